	.target	sm_80

	.elftype	@"ET_EXEC"


//--------------------- .note.nv.tkinfo           --------------------------
	.section	.note.nv.tkinfo,"",@"SHT_NOTE"
	.sectionflags	@"SHF_NOTE_NV_TKINFO"
	.tkinfo
        /*0018*/ 	.word	0x00000002
        /*0030*/ 	.string	""
        /*0030*/ 	.string	"ptxas"
        /*0030*/ 	.string	"Cuda compilation tools, release 13.0, V13.0.88"
        /*0030*/ 	.string	"Build cuda_13.0.r13.0/compiler.36424714_0"
        /*0030*/ 	.string	"-arch sm_80 -m 64 "



//--------------------- .note.nv.cuinfo           --------------------------
	.section	.note.nv.cuinfo,"",@"SHT_NOTE"
	.sectionflags	@"SHF_NOTE_NV_CUINFO"
        /*0018*/ 	.short	0x0002
        /*001a*/ 	.short	0x0050
        /*001c*/ 	.short	0x0082
	.zero		2


//--------------------- .nv.info                  --------------------------
	.section	.nv.info,"",@"SHT_CUDA_INFO"
	.align	4


	//----- nvinfo : EIATTR_REGCOUNT
	.align		4
        /*0000*/ 	.byte	0x04, 0x2f
        /*0002*/ 	.short	(.L_29 - .L_28)
	.align		4
.L_28:
        /*0004*/ 	.word	index@(_Z25selective_scan_fwd_kernelI32Selective_Scan_fwd_kernel_traitsILi32ELi4ELi1ELb1ELb1ELb1ELb1EN3c104HalfEfEEv13SSMParamsBase)
        /*0008*/ 	.word	0x00000036


	//----- nvinfo : EIATTR_FRAME_SIZE
	.align		4
.L_29:
        /*000c*/ 	.byte	0x04, 0x11
        /*000e*/ 	.short	(.L_31 - .L_30)
	.align		4
.L_30:
        /*0010*/ 	.word	index@(_Z25selective_scan_fwd_kernelI32Selective_Scan_fwd_kernel_traitsILi32ELi4ELi1ELb1ELb1ELb1ELb1EN3c104HalfEfEEv13SSMParamsBase)
        /*0014*/ 	.word	0x00000000


	//----- nvinfo : EIATTR_REGCOUNT
	.align		4
.L_31:
        /*0018*/ 	.byte	0x04, 0x2f
        /*001a*/ 	.short	(.L_33 - .L_32)
	.align		4
.L_32:
        /*001c*/ 	.word	index@(_Z25selective_scan_fwd_kernelI32Selective_Scan_fwd_kernel_traitsILi32ELi4ELi1ELb1ELb1ELb1ELb0EN3c104HalfEfEEv13SSMParamsBase)
        /*0020*/ 	.word	0x00000036


	//----- nvinfo : EIATTR_FRAME_SIZE
	.align		4
.L_33:
        /*0024*/ 	.byte	0x04, 0x11
        /*0026*/ 	.short	(.L_35 - .L_34)
	.align		4
.L_34:
        /*0028*/ 	.word	index@(_Z25selective_scan_fwd_kernelI32Selective_Scan_fwd_kernel_traitsILi32ELi4ELi1ELb1ELb1ELb1ELb0EN3c104HalfEfEEv13SSMParamsBase)
        /*002c*/ 	.word	0x00000000


	//----- nvinfo : EIATTR_REGCOUNT
	.align		4
.L_35:
        /*0030*/ 	.byte	0x04, 0x2f
        /*0032*/ 	.short	(.L_37 - .L_36)
	.align		4
.L_36:
        /*0034*/ 	.word	index@(_Z25selective_scan_fwd_kernelI32Selective_Scan_fwd_kernel_traitsILi32ELi4ELi1ELb1ELb1ELb0ELb1EN3c104HalfEfEEv13SSMParamsBase)
        /*0038*/ 	.word	0x00000034


	//----- nvinfo : EIATTR_FRAME_SIZE
	.align		4
.L_37:
        /*003c*/ 	.byte	0x04, 0x11
        /*003e*/ 	.short	(.L_39 - .L_38)
	.align		4
.L_38:
        /*0040*/ 	.word	index@(_Z25selective_scan_fwd_kernelI32Selective_Scan_fwd_kernel_traitsILi32ELi4ELi1ELb1ELb1ELb0ELb1EN3c104HalfEfEEv13SSMParamsBase)
        /*0044*/ 	.word	0x00000000


	//----- nvinfo : EIATTR_REGCOUNT
	.align		4
.L_39:
        /*0048*/ 	.byte	0x04, 0x2f
        /*004a*/ 	.short	(.L_41 - .L_40)
	.align		4
.L_40:
        /*004c*/ 	.word	index@(_Z25selective_scan_fwd_kernelI32Selective_Scan_fwd_kernel_traitsILi32ELi4ELi1ELb1ELb1ELb0ELb0EN3c104HalfEfEEv13SSMParamsBase)
        /*0050*/ 	.word	0x00000034


	//----- nvinfo : EIATTR_FRAME_SIZE
	.align		4
.L_41:
        /*0054*/ 	.byte	0x04, 0x11
        /*0056*/ 	.short	(.L_43 - .L_42)
	.align		4
.L_42:
        /*0058*/ 	.word	index@(_Z25selective_scan_fwd_kernelI32Selective_Scan_fwd_kernel_traitsILi32ELi4ELi1ELb1ELb1ELb0ELb0EN3c104HalfEfEEv13SSMParamsBase)
        /*005c*/ 	.word	0x00000000


	//----- nvinfo : EIATTR_REGCOUNT
	.align		4
.L_43:
        /*0060*/ 	.byte	0x04, 0x2f
        /*0062*/ 	.short	(.L_45 - .L_44)
	.align		4
.L_44:
        /*0064*/ 	.word	index@(_Z25selective_scan_fwd_kernelI32Selective_Scan_fwd_kernel_traitsILi32ELi4ELi1ELb1ELb0ELb1ELb1EN3c104HalfEfEEv13SSMParamsBase)
        /*0068*/ 	.word	0x00000032


	//----- nvinfo : EIATTR_FRAME_SIZE
	.align		4
.L_45:
        /*006c*/ 	.byte	0x04, 0x11
        /*006e*/ 	.short	(.L_47 - .L_46)
	.align		4
.L_46:
        /*0070*/ 	.word	index@(_Z25selective_scan_fwd_kernelI32Selective_Scan_fwd_kernel_traitsILi32ELi4ELi1ELb1ELb0ELb1ELb1EN3c104HalfEfEEv13SSMParamsBase)
        /*0074*/ 	.word	0x00000000


	//----- nvinfo : EIATTR_REGCOUNT
	.align		4
.L_47:
        /*0078*/ 	.byte	0x04, 0x2f
        /*007a*/ 	.short	(.L_49 - .L_48)
	.align		4
.L_48:
        /*007c*/ 	.word	index@(_Z25selective_scan_fwd_kernelI32Selective_Scan_fwd_kernel_traitsILi32ELi4ELi1ELb1ELb0ELb1ELb0EN3c104HalfEfEEv13SSMParamsBase)
        /*0080*/ 	.word	0x00000032


	//----- nvinfo : EIATTR_FRAME_SIZE
	.align		4
.L_49:
        /*0084*/ 	.byte	0x04, 0x11
        /*0086*/ 	.short	(.L_51 - .L_50)
	.align		4
.L_50:
        /*0088*/ 	.word	index@(_Z25selective_scan_fwd_kernelI32Selective_Scan_fwd_kernel_traitsILi32ELi4ELi1ELb1ELb0ELb1ELb0EN3c104HalfEfEEv13SSMParamsBase)
        /*008c*/ 	.word	0x00000000


	//----- nvinfo : EIATTR_REGCOUNT
	.align		4
.L_51:
        /*0090*/ 	.byte	0x04, 0x2f
        /*0092*/ 	.short	(.L_53 - .L_52)
	.align		4
.L_52:
        /*0094*/ 	.word	index@(_Z25selective_scan_fwd_kernelI32Selective_Scan_fwd_kernel_traitsILi32ELi4ELi1ELb1ELb0ELb0ELb1EN3c104HalfEfEEv13SSMParamsBase)
        /*0098*/ 	.word	0x00000038


	//----- nvinfo : EIATTR_FRAME_SIZE
	.align		4
.L_53:
        /*009c*/ 	.byte	0x04, 0x11
        /*009e*/ 	.short	(.L_55 - .L_54)
	.align		4
.L_54:
        /*00a0*/ 	.word	index@(_Z25selective_scan_fwd_kernelI32Selective_Scan_fwd_kernel_traitsILi32ELi4ELi1ELb1ELb0ELb0ELb1EN3c104HalfEfEEv13SSMParamsBase)
        /*00a4*/ 	.word	0x00000000


	//----- nvinfo : EIATTR_REGCOUNT
	.align		4
.L_55:
        /*00a8*/ 	.byte	0x04, 0x2f
        /*00aa*/ 	.short	(.L_57 - .L_56)
	.align		4
.L_56:
        /*00ac*/ 	.word	index@(_Z25selective_scan_fwd_kernelI32Selective_Scan_fwd_kernel_traitsILi32ELi4ELi1ELb1ELb0ELb0ELb0EN3c104HalfEfEEv13SSMParamsBase)
        /*00b0*/ 	.word	0x00000038


	//----- nvinfo : EIATTR_FRAME_SIZE
	.align		4
.L_57:
        /*00b4*/ 	.byte	0x04, 0x11
        /*00b6*/ 	.short	(.L_59 - .L_58)
	.align		4
.L_58:
        /*00b8*/ 	.word	index@(_Z25selective_scan_fwd_kernelI32Selective_Scan_fwd_kernel_traitsILi32ELi4ELi1ELb1ELb0ELb0ELb0EN3c104HalfEfEEv13SSMParamsBase)
        /*00bc*/ 	.word	0x00000000


	//----- nvinfo : EIATTR_REGCOUNT
	.align		4
.L_59:
        /*00c0*/ 	.byte	0x04, 0x2f
        /*00c2*/ 	.short	(.L_61 - .L_60)
	.align		4
.L_60:
        /*00c4*/ 	.word	index@(_Z25selective_scan_fwd_kernelI32Selective_Scan_fwd_kernel_traitsILi32ELi4ELi1ELb0ELb1ELb1ELb1EN3c104HalfEfEEv13SSMParamsBase)
        /*00c8*/ 	.word	0x00000046


	//----- nvinfo : EIATTR_FRAME_SIZE
	.align		4
.L_61:
        /*00cc*/ 	.byte	0x04, 0x11
        /*00ce*/ 	.short	(.L_63 - .L_62)
	.align		4
.L_62:
        /*00d0*/ 	.word	index@(_Z25selective_scan_fwd_kernelI32Selective_Scan_fwd_kernel_traitsILi32ELi4ELi1ELb0ELb1ELb1ELb1EN3c104HalfEfEEv13SSMParamsBase)
        /*00d4*/ 	.word	0x00000000


	//----- nvinfo : EIATTR_REGCOUNT
	.align		4
.L_63:
        /*00d8*/ 	.byte	0x04, 0x2f
        /*00da*/ 	.short	(.L_65 - .L_64)
	.align		4
.L_64:
        /*00dc*/ 	.word	index@(_Z25selective_scan_fwd_kernelI32Selective_Scan_fwd_kernel_traitsILi32ELi4ELi1ELb0ELb1ELb1ELb0EN3c104HalfEfEEv13SSMParamsBase)
        /*00e0*/ 	.word	0x00000046


	//----- nvinfo : EIATTR_FRAME_SIZE
	.align		4
.L_65:
        /*00e4*/ 	.byte	0x04, 0x11
        /*00e6*/ 	.short	(.L_67 - .L_66)
	.align		4
.L_66:
        /*00e8*/ 	.word	index@(_Z25selective_scan_fwd_kernelI32Selective_Scan_fwd_kernel_traitsILi32ELi4ELi1ELb0ELb1ELb1ELb0EN3c104HalfEfEEv13SSMParamsBase)
        /*00ec*/ 	.word	0x00000000


	//----- nvinfo : EIATTR_REGCOUNT
	.align		4
.L_67:
        /*00f0*/ 	.byte	0x04, 0x2f
        /*00f2*/ 	.short	(.L_69 - .L_68)
	.align		4
.L_68:
        /*00f4*/ 	.word	index@(_Z25selective_scan_fwd_kernelI32Selective_Scan_fwd_kernel_traitsILi32ELi4ELi1ELb0ELb1ELb0ELb1EN3c104HalfEfEEv13SSMParamsBase)
        /*00f8*/ 	.word	0x00000044


	//----- nvinfo : EIATTR_FRAME_SIZE
	.align		4
.L_69:
        /*00fc*/ 	.byte	0x04, 0x11
        /*00fe*/ 	.short	(.L_71 - .L_70)
	.align		4
.L_70:
        /*0100*/ 	.word	index@(_Z25selective_scan_fwd_kernelI32Selective_Scan_fwd_kernel_traitsILi32ELi4ELi1ELb0ELb1ELb0ELb1EN3c104HalfEfEEv13SSMParamsBase)
        /*0104*/ 	.word	0x00000000


	//----- nvinfo : EIATTR_REGCOUNT
	.align		4
.L_71:
        /*0108*/ 	.byte	0x04, 0x2f
        /*010a*/ 	.short	(.L_73 - .L_72)
	.align		4
.L_72:
        /*010c*/ 	.word	index@(_Z25selective_scan_fwd_kernelI32Selective_Scan_fwd_kernel_traitsILi32ELi4ELi1ELb0ELb1ELb0ELb0EN3c104HalfEfEEv13SSMParamsBase)
        /*0110*/ 	.word	0x00000044


	//----- nvinfo : EIATTR_FRAME_SIZE
	.align		4
.L_73:
        /*0114*/ 	.byte	0x04, 0x11
        /*0116*/ 	.short	(.L_75 - .L_74)
	.align		4
.L_74:
        /*0118*/ 	.word	index@(_Z25selective_scan_fwd_kernelI32Selective_Scan_fwd_kernel_traitsILi32ELi4ELi1ELb0ELb1ELb0ELb0EN3c104HalfEfEEv13SSMParamsBase)
        /*011c*/ 	.word	0x00000000


	//----- nvinfo : EIATTR_REGCOUNT
	.align		4
.L_75:
        /*0120*/ 	.byte	0x04, 0x2f
        /*0122*/ 	.short	(.L_77 - .L_76)
	.align		4
.L_76:
        /*0124*/ 	.word	index@(_Z25selective_scan_fwd_kernelI32Selective_Scan_fwd_kernel_traitsILi32ELi4ELi1ELb0ELb0ELb1ELb1EN3c104HalfEfEEv13SSMParamsBase)
        /*0128*/ 	.word	0x00000046


	//----- nvinfo : EIATTR_FRAME_SIZE
	.align		4
.L_77:
        /*012c*/ 	.byte	0x04, 0x11
        /*012e*/ 	.short	(.L_79 - .L_78)
	.align		4
.L_78:
        /*0130*/ 	.word	index@(_Z25selective_scan_fwd_kernelI32Selective_Scan_fwd_kernel_traitsILi32ELi4ELi1ELb0ELb0ELb1ELb1EN3c104HalfEfEEv13SSMParamsBase)
        /*0134*/ 	.word	0x00000000


	//----- nvinfo : EIATTR_REGCOUNT
	.align		4
.L_79:
        /*0138*/ 	.byte	0x04, 0x2f
        /*013a*/ 	.short	(.L_81 - .L_80)
	.align		4
.L_80:
        /*013c*/ 	.word	index@(_Z25selective_scan_fwd_kernelI32Selective_Scan_fwd_kernel_traitsILi32ELi4ELi1ELb0ELb0ELb1ELb0EN3c104HalfEfEEv13SSMParamsBase)
        /*0140*/ 	.word	0x00000046


	//----- nvinfo : EIATTR_FRAME_SIZE
	.align		4
.L_81:
        /*0144*/ 	.byte	0x04, 0x11
        /*0146*/ 	.short	(.L_83 - .L_82)
	.align		4
.L_82:
        /*0148*/ 	.word	index@(_Z25selective_scan_fwd_kernelI32Selective_Scan_fwd_kernel_traitsILi32ELi4ELi1ELb0ELb0ELb1ELb0EN3c104HalfEfEEv13SSMParamsBase)
        /*014c*/ 	.word	0x00000000


	//----- nvinfo : EIATTR_REGCOUNT
	.align		4
.L_83:
        /*0150*/ 	.byte	0x04, 0x2f
        /*0152*/ 	.short	(.L_85 - .L_84)
	.align		4
.L_84:
        /*0154*/ 	.word	index@(_Z25selective_scan_fwd_kernelI32Selective_Scan_fwd_kernel_traitsILi32ELi4ELi1ELb0ELb0ELb0ELb1EN3c104HalfEfEEv13SSMParamsBase)
        /*0158*/ 	.word	0x00000043


	//----- nvinfo : EIATTR_FRAME_SIZE
	.align		4
.L_85:
        /*015c*/ 	.byte	0x04, 0x11
        /*015e*/ 	.short	(.L_87 - .L_86)
	.align		4
.L_86:
        /*0160*/ 	.word	index@(_Z25selective_scan_fwd_kernelI32Selective_Scan_fwd_kernel_traitsILi32ELi4ELi1ELb0ELb0ELb0ELb1EN3c104HalfEfEEv13SSMParamsBase)
        /*0164*/ 	.word	0x00000000


	//----- nvinfo : EIATTR_REGCOUNT
	.align		4
.L_87:
        /*0168*/ 	.byte	0x04, 0x2f
        /*016a*/ 	.short	(.L_89 - .L_88)
	.align		4
.L_88:
        /*016c*/ 	.word	index@(_Z25selective_scan_fwd_kernelI32Selective_Scan_fwd_kernel_traitsILi32ELi4ELi1ELb0ELb0ELb0ELb0EN3c104HalfEfEEv13SSMParamsBase)
        /*0170*/ 	.word	0x00000043


	//----- nvinfo : EIATTR_FRAME_SIZE
	.align		4
.L_89:
        /*0174*/ 	.byte	0x04, 0x11
        /*0176*/ 	.short	(.L_91 - .L_90)
	.align		4
.L_90:
        /*0178*/ 	.word	index@(_Z25selective_scan_fwd_kernelI32Selective_Scan_fwd_kernel_traitsILi32ELi4ELi1ELb0ELb0ELb0ELb0EN3c104HalfEfEEv13SSMParamsBase)
        /*017c*/ 	.word	0x00000000


	//----- nvinfo : EIATTR_REGCOUNT
	.align		4
.L_91:
        /*0180*/ 	.byte	0x04, 0x2f
        /*0182*/ 	.short	(.L_93 - .L_92)
	.align		4
.L_92:
        /*0184*/ 	.word	index@(_Z25selective_scan_fwd_kernelI32Selective_Scan_fwd_kernel_traitsILi32ELi8ELi1ELb1ELb1ELb1ELb1EN3c104HalfEfEEv13SSMParamsBase)
        /*0188*/ 	.word	0x00000050


	//----- nvinfo : EIATTR_FRAME_SIZE
	.align		4
.L_93:
        /*018c*/ 	.byte	0x04, 0x11
        /*018e*/ 	.short	(.L_95 - .L_94)
	.align		4
.L_94:
        /*0190*/ 	.word	index@(_Z25selective_scan_fwd_kernelI32Selective_Scan_fwd_kernel_traitsILi32ELi8ELi1ELb1ELb1ELb1ELb1EN3c104HalfEfEEv13SSMParamsBase)
        /*0194*/ 	.word	0x00000000


	//----- nvinfo : EIATTR_REGCOUNT
	.align		4
.L_95:
        /*0198*/ 	.byte	0x04, 0x2f
        /*019a*/ 	.short	(.L_97 - .L_96)
	.align		4
.L_96:
        /*019c*/ 	.word	index@(_Z25selective_scan_fwd_kernelI32Selective_Scan_fwd_kernel_traitsILi32ELi8ELi1ELb1ELb1ELb1ELb0EN3c104HalfEfEEv13SSMParamsBase)
        /*01a0*/ 	.word	0x00000050


	//----- nvinfo : EIATTR_FRAME_SIZE
	.align		4
.L_97:
        /*01a4*/ 	.byte	0x04, 0x11
        /*01a6*/ 	.short	(.L_99 - .L_98)
	.align		4
.L_98:
        /*01a8*/ 	.word	index@(_Z25selective_scan_fwd_kernelI32Selective_Scan_fwd_kernel_traitsILi32ELi8ELi1ELb1ELb1ELb1ELb0EN3c104HalfEfEEv13SSMParamsBase)
        /*01ac*/ 	.word	0x00000000


	//----- nvinfo : EIATTR_REGCOUNT
	.align		4
.L_99:
        /*01b0*/ 	.byte	0x04, 0x2f
        /*01b2*/ 	.short	(.L_101 - .L_100)
	.align		4
.L_100:
        /*01b4*/ 	.word	index@(_Z25selective_scan_fwd_kernelI32Selective_Scan_fwd_kernel_traitsILi32ELi8ELi1ELb1ELb1ELb0ELb1EN3c104HalfEfEEv13SSMParamsBase)
        /*01b8*/ 	.word	0x0000004e


	//----- nvinfo : EIATTR_FRAME_SIZE
	.align		4
.L_101:
        /*01bc*/ 	.byte	0x04, 0x11
        /*01be*/ 	.short	(.L_103 - .L_102)
	.align		4
.L_102:
        /*01c0*/ 	.word	index@(_Z25selective_scan_fwd_kernelI32Selective_Scan_fwd_kernel_traitsILi32ELi8ELi1ELb1ELb1ELb0ELb1EN3c104HalfEfEEv13SSMParamsBase)
        /*01c4*/ 	.word	0x00000000


	//----- nvinfo : EIATTR_REGCOUNT
	.align		4
.L_103:
        /*01c8*/ 	.byte	0x04, 0x2f
        /*01ca*/ 	.short	(.L_105 - .L_104)
	.align		4
.L_104:
        /*01cc*/ 	.word	index@(_Z25selective_scan_fwd_kernelI32Selective_Scan_fwd_kernel_traitsILi32ELi8ELi1ELb1ELb1ELb0ELb0EN3c104HalfEfEEv13SSMParamsBase)
        /*01d0*/ 	.word	0x0000004e


	//----- nvinfo : EIATTR_FRAME_SIZE
	.align		4
.L_105:
        /*01d4*/ 	.byte	0x04, 0x11
        /*01d6*/ 	.short	(.L_107 - .L_106)
	.align		4
.L_106:
        /*01d8*/ 	.word	index@(_Z25selective_scan_fwd_kernelI32Selective_Scan_fwd_kernel_traitsILi32ELi8ELi1ELb1ELb1ELb0ELb0EN3c104HalfEfEEv13SSMParamsBase)
        /*01dc*/ 	.word	0x00000000


	//----- nvinfo : EIATTR_REGCOUNT
	.align		4
.L_107:
        /*01e0*/ 	.byte	0x04, 0x2f
        /*01e2*/ 	.short	(.L_109 - .L_108)
	.align		4
.L_108:
        /*01e4*/ 	.word	index@(_Z25selective_scan_fwd_kernelI32Selective_Scan_fwd_kernel_traitsILi32ELi8ELi1ELb1ELb0ELb1ELb1EN3c104HalfEfEEv13SSMParamsBase)
        /*01e8*/ 	.word	0x0000004f


	//----- nvinfo : EIATTR_FRAME_SIZE
	.align		4
.L_109:
        /*01ec*/ 	.byte	0x04, 0x11
        /*01ee*/ 	.short	(.L_111 - .L_110)
	.align		4
.L_110:
        /*01f0*/ 	.word	index@(_Z25selective_scan_fwd_kernelI32Selective_Scan_fwd_kernel_traitsILi32ELi8ELi1ELb1ELb0ELb1ELb1EN3c104HalfEfEEv13SSMParamsBase)
        /*01f4*/ 	.word	0x00000000


	//----- nvinfo : EIATTR_REGCOUNT
	.align		4
.L_111:
        /*01f8*/ 	.byte	0x04, 0x2f
        /*01fa*/ 	.short	(.L_113 - .L_112)
	.align		4
.L_112:
        /*01fc*/ 	.word	index@(_Z25selective_scan_fwd_kernelI32Selective_Scan_fwd_kernel_traitsILi32ELi8ELi1ELb1ELb0ELb1ELb0EN3c104HalfEfEEv13SSMParamsBase)
        /*0200*/ 	.word	0x0000004f


	//----- nvinfo : EIATTR_FRAME_SIZE
	.align		4
.L_113:
        /*0204*/ 	.byte	0x04, 0x11
        /*0206*/ 	.short	(.L_115 - .L_114)
	.align		4
.L_114:
        /*0208*/ 	.word	index@(_Z25selective_scan_fwd_kernelI32Selective_Scan_fwd_kernel_traitsILi32ELi8ELi1ELb1ELb0ELb1ELb0EN3c104HalfEfEEv13SSMParamsBase)
        /*020c*/ 	.word	0x00000000


	//----- nvinfo : EIATTR_REGCOUNT
	.align		4
.L_115:
        /*0210*/ 	.byte	0x04, 0x2f
        /*0212*/ 	.short	(.L_117 - .L_116)
	.align		4
.L_116:
        /*0214*/ 	.word	index@(_Z25selective_scan_fwd_kernelI32Selective_Scan_fwd_kernel_traitsILi32ELi8ELi1ELb1ELb0ELb0ELb1EN3c104HalfEfEEv13SSMParamsBase)
        /*0218*/ 	.word	0x00000047


	//----- nvinfo : EIATTR_FRAME_SIZE
	.align		4
.L_117:
        /*021c*/ 	.byte	0x04, 0x11
        /*021e*/ 	.short	(.L_119 - .L_118)
	.align		4
.L_118:
        /*0220*/ 	.word	index@(_Z25selective_scan_fwd_kernelI32Selective_Scan_fwd_kernel_traitsILi32ELi8ELi1ELb1ELb0ELb0ELb1EN3c104HalfEfEEv13SSMParamsBase)
        /*0224*/ 	.word	0x00000000


	//----- nvinfo : EIATTR_REGCOUNT
	.align		4
.L_119:
        /*0228*/ 	.byte	0x04, 0x2f
        /*022a*/ 	.short	(.L_121 - .L_120)
	.align		4
.L_120:
        /*022c*/ 	.word	index@(_Z25selective_scan_fwd_kernelI32Selective_Scan_fwd_kernel_traitsILi32ELi8ELi1ELb1ELb0ELb0ELb0EN3c104HalfEfEEv13SSMParamsBase)
        /*0230*/ 	.word	0x00000047


	//----- nvinfo : EIATTR_FRAME_SIZE
	.align		4
.L_121:
        /*0234*/ 	.byte	0x04, 0x11
        /*0236*/ 	.short	(.L_123 - .L_122)
	.align		4
.L_122:
        /*0238*/ 	.word	index@(_Z25selective_scan_fwd_kernelI32Selective_Scan_fwd_kernel_traitsILi32ELi8ELi1ELb1ELb0ELb0ELb0EN3c104HalfEfEEv13SSMParamsBase)
        /*023c*/ 	.word	0x00000000


	//----- nvinfo : EIATTR_REGCOUNT
	.align		4
.L_123:
        /*0240*/ 	.byte	0x04, 0x2f
        /*0242*/ 	.short	(.L_125 - .L_124)
	.align		4
.L_124:
        /*0244*/ 	.word	index@(_Z25selective_scan_fwd_kernelI32Selective_Scan_fwd_kernel_traitsILi32ELi8ELi1ELb0ELb1ELb1ELb1EN3c104HalfEfEEv13SSMParamsBase)
        /*0248*/ 	.word	0x0000006e


	//----- nvinfo : EIATTR_FRAME_SIZE
	.align		4
.L_125:
        /*024c*/ 	.byte	0x04, 0x11
        /*024e*/ 	.short	(.L_127 - .L_126)
	.align		4
.L_126:
        /*0250*/ 	.word	index@(_Z25selective_scan_fwd_kernelI32Selective_Scan_fwd_kernel_traitsILi32ELi8ELi1ELb0ELb1ELb1ELb1EN3c104HalfEfEEv13SSMParamsBase)
        /*0254*/ 	.word	0x00000000


	//----- nvinfo : EIATTR_REGCOUNT
	.align		4
.L_127:
        /*0258*/ 	.byte	0x04, 0x2f
        /*025a*/ 	.short	(.L_129 - .L_128)
	.align		4
.L_128:
        /*025c*/ 	.word	index@(_Z25selective_scan_fwd_kernelI32Selective_Scan_fwd_kernel_traitsILi32ELi8ELi1ELb0ELb1ELb1ELb0EN3c104HalfEfEEv13SSMParamsBase)
        /*0260*/ 	.word	0x0000006e


	//----- nvinfo : EIATTR_FRAME_SIZE
	.align		4
.L_129:
        /*0264*/ 	.byte	0x04, 0x11
        /*0266*/ 	.short	(.L_131 - .L_130)
	.align		4
.L_130:
        /*0268*/ 	.word	index@(_Z25selective_scan_fwd_kernelI32Selective_Scan_fwd_kernel_traitsILi32ELi8ELi1ELb0ELb1ELb1ELb0EN3c104HalfEfEEv13SSMParamsBase)
        /*026c*/ 	.word	0x00000000


	//----- nvinfo : EIATTR_REGCOUNT
	.align		4
.L_131:
        /*0270*/ 	.byte	0x04, 0x2f
        /*0272*/ 	.short	(.L_133 - .L_132)
	.align		4
.L_132:
        /*0274*/ 	.word	index@(_Z25selective_scan_fwd_kernelI32Selective_Scan_fwd_kernel_traitsILi32ELi8ELi1ELb0ELb1ELb0ELb1EN3c104HalfEfEEv13SSMParamsBase)
        /*0278*/ 	.word	0x00000068


	//----- nvinfo : EIATTR_FRAME_SIZE
	.align		4
.L_133:
        /*027c*/ 	.byte	0x04, 0x11
        /*027e*/ 	.short	(.L_135 - .L_134)
	.align		4
.L_134:
        /*0280*/ 	.word	index@(_Z25selective_scan_fwd_kernelI32Selective_Scan_fwd_kernel_traitsILi32ELi8ELi1ELb0ELb1ELb0ELb1EN3c104HalfEfEEv13SSMParamsBase)
        /*0284*/ 	.word	0x00000000


	//----- nvinfo : EIATTR_REGCOUNT
	.align		4
.L_135:
        /*0288*/ 	.byte	0x04, 0x2f
        /*028a*/ 	.short	(.L_137 - .L_136)
	.align		4
.L_136:
        /*028c*/ 	.word	index@(_Z25selective_scan_fwd_kernelI32Selective_Scan_fwd_kernel_traitsILi32ELi8ELi1ELb0ELb1ELb0ELb0EN3c104HalfEfEEv13SSMParamsBase)
        /*0290*/ 	.word	0x00000068


	//----- nvinfo : EIATTR_FRAME_SIZE
	.align		4
.L_137:
        /*0294*/ 	.byte	0x04, 0x11
        /*0296*/ 	.short	(.L_139 - .L_138)
	.align		4
.L_138:
        /*0298*/ 	.word	index@(_Z25selective_scan_fwd_kernelI32Selective_Scan_fwd_kernel_traitsILi32ELi8ELi1ELb0ELb1ELb0ELb0EN3c104HalfEfEEv13SSMParamsBase)
        /*029c*/ 	.word	0x00000000


	//----- nvinfo : EIATTR_REGCOUNT
	.align		4
.L_139:
        /*02a0*/ 	.byte	0x04, 0x2f
        /*02a2*/ 	.short	(.L_141 - .L_140)
	.align		4
.L_140:
        /*02a4*/ 	.word	index@(_Z25selective_scan_fwd_kernelI32Selective_Scan_fwd_kernel_traitsILi32ELi8ELi1ELb0ELb0ELb1ELb1EN3c104HalfEfEEv13SSMParamsBase)
        /*02a8*/ 	.word	0x00000068


	//----- nvinfo : EIATTR_FRAME_SIZE
	.align		4
.L_141:
        /*02ac*/ 	.byte	0x04, 0x11
        /*02ae*/ 	.short	(.L_143 - .L_142)
	.align		4
.L_142:
        /*02b0*/ 	.word	index@(_Z25selective_scan_fwd_kernelI32Selective_Scan_fwd_kernel_traitsILi32ELi8ELi1ELb0ELb0ELb1ELb1EN3c104HalfEfEEv13SSMParamsBase)
        /*02b4*/ 	.word	0x00000000


	//----- nvinfo : EIATTR_REGCOUNT
	.align		4
.L_143:
        /*02b8*/ 	.byte	0x04, 0x2f
        /*02ba*/ 	.short	(.L_145 - .L_144)
	.align		4
.L_144:
        /*02bc*/ 	.word	index@(_Z25selective_scan_fwd_kernelI32Selective_Scan_fwd_kernel_traitsILi32ELi8ELi1ELb0ELb0ELb1ELb0EN3c104HalfEfEEv13SSMParamsBase)
        /*02c0*/ 	.word	0x00000068


	//----- nvinfo : EIATTR_FRAME_SIZE
	.align		4
.L_145:
        /*02c4*/ 	.byte	0x04, 0x11
        /*02c6*/ 	.short	(.L_147 - .L_146)
	.align		4
.L_146:
        /*02c8*/ 	.word	index@(_Z25selective_scan_fwd_kernelI32Selective_Scan_fwd_kernel_traitsILi32ELi8ELi1ELb0ELb0ELb1ELb0EN3c104HalfEfEEv13SSMParamsBase)
        /*02cc*/ 	.word	0x00000000


	//----- nvinfo : EIATTR_REGCOUNT
	.align		4
.L_147:
        /*02d0*/ 	.byte	0x04, 0x2f
        /*02d2*/ 	.short	(.L_149 - .L_148)
	.align		4
.L_148:
        /*02d4*/ 	.word	index@(_Z25selective_scan_fwd_kernelI32Selective_Scan_fwd_kernel_traitsILi32ELi8ELi1ELb0ELb0ELb0ELb1EN3c104HalfEfEEv13SSMParamsBase)
        /*02d8*/ 	.word	0x00000066


	//----- nvinfo : EIATTR_FRAME_SIZE
	.align		4
.L_149:
        /*02dc*/ 	.byte	0x04, 0x11
        /*02de*/ 	.short	(.L_151 - .L_150)
	.align		4
.L_150:
        /*02e0*/ 	.word	index@(_Z25selective_scan_fwd_kernelI32Selective_Scan_fwd_kernel_traitsILi32ELi8ELi1ELb0ELb0ELb0ELb1EN3c104HalfEfEEv13SSMParamsBase)
        /*02e4*/ 	.word	0x00000000


	//----- nvinfo : EIATTR_REGCOUNT
	.align		4
.L_151:
        /*02e8*/ 	.byte	0x04, 0x2f
        /*02ea*/ 	.short	(.L_153 - .L_152)
	.align		4
.L_152:
        /*02ec*/ 	.word	index@(_Z25selective_scan_fwd_kernelI32Selective_Scan_fwd_kernel_traitsILi32ELi8ELi1ELb0ELb0ELb0ELb0EN3c104HalfEfEEv13SSMParamsBase)
        /*02f0*/ 	.word	0x00000066


	//----- nvinfo : EIATTR_FRAME_SIZE
	.align		4
.L_153:
        /*02f4*/ 	.byte	0x04, 0x11
        /*02f6*/ 	.short	(.L_155 - .L_154)
	.align		4
.L_154:
        /*02f8*/ 	.word	index@(_Z25selective_scan_fwd_kernelI32Selective_Scan_fwd_kernel_traitsILi32ELi8ELi1ELb0ELb0ELb0ELb0EN3c104HalfEfEEv13SSMParamsBase)
        /*02fc*/ 	.word	0x00000000


	//----- nvinfo : EIATTR_REGCOUNT
	.align		4
.L_155:
        /*0300*/ 	.byte	0x04, 0x2f
        /*0302*/ 	.short	(.L_157 - .L_156)
	.align		4
.L_156:
        /*0304*/ 	.word	index@(_Z25selective_scan_fwd_kernelI32Selective_Scan_fwd_kernel_traitsILi32ELi16ELi1ELb1ELb1ELb1ELb1EN3c104HalfEfEEv13SSMParamsBase)
        /*0308*/ 	.word	0x0000007a


	//----- nvinfo : EIATTR_FRAME_SIZE
	.align		4
.L_157:
        /*030c*/ 	.byte	0x04, 0x11
        /*030e*/ 	.short	(.L_159 - .L_158)
	.align		4
.L_158:
        /*0310*/ 	.word	index@(_Z25selective_scan_fwd_kernelI32Selective_Scan_fwd_kernel_traitsILi32ELi16ELi1ELb1ELb1ELb1ELb1EN3c104HalfEfEEv13SSMParamsBase)
        /*0314*/ 	.word	0x00000000


	//----- nvinfo : EIATTR_REGCOUNT
	.align		4
.L_159:
        /*0318*/ 	.byte	0x04, 0x2f
        /*031a*/ 	.short	(.L_161 - .L_160)
	.align		4
.L_160:
        /*031c*/ 	.word	index@(_Z25selective_scan_fwd_kernelI32Selective_Scan_fwd_kernel_traitsILi32ELi16ELi1ELb1ELb1ELb1ELb0EN3c104HalfEfEEv13SSMParamsBase)
        /*0320*/ 	.word	0x0000007a


	//----- nvinfo : EIATTR_FRAME_SIZE
	.align		4
.L_161:
        /*0324*/ 	.byte	0x04, 0x11
        /*0326*/ 	.short	(.L_163 - .L_162)
	.align		4
.L_162:
        /*0328*/ 	.word	index@(_Z25selective_scan_fwd_kernelI32Selective_Scan_fwd_kernel_traitsILi32ELi16ELi1ELb1ELb1ELb1ELb0EN3c104HalfEfEEv13SSMParamsBase)
        /*032c*/ 	.word	0x00000000


	//----- nvinfo : EIATTR_REGCOUNT
	.align		4
.L_163:
        /*0330*/ 	.byte	0x04, 0x2f
        /*0332*/ 	.short	(.L_165 - .L_164)
	.align		4
.L_164:
        /*0334*/ 	.word	index@(_Z25selective_scan_fwd_kernelI32Selective_Scan_fwd_kernel_traitsILi32ELi16ELi1ELb1ELb1ELb0ELb1EN3c104HalfEfEEv13SSMParamsBase)
        /*0338*/ 	.word	0x00000070


	//----- nvinfo : EIATTR_FRAME_SIZE
	.align		4
.L_165:
        /*033c*/ 	.byte	0x04, 0x11
        /*033e*/ 	.short	(.L_167 - .L_166)
	.align		4
.L_166:
        /*0340*/ 	.word	index@(_Z25selective_scan_fwd_kernelI32Selective_Scan_fwd_kernel_traitsILi32ELi16ELi1ELb1ELb1ELb0ELb1EN3c104HalfEfEEv13SSMParamsBase)
        /*0344*/ 	.word	0x00000000


	//----- nvinfo : EIATTR_REGCOUNT
	.align		4
.L_167:
        /*0348*/ 	.byte	0x04, 0x2f
        /*034a*/ 	.short	(.L_169 - .L_168)
	.align		4
.L_168:
        /*034c*/ 	.word	index@(_Z25selective_scan_fwd_kernelI32Selective_Scan_fwd_kernel_traitsILi32ELi16ELi1ELb1ELb1ELb0ELb0EN3c104HalfEfEEv13SSMParamsBase)
        /*0350*/ 	.word	0x00000070


	//----- nvinfo : EIATTR_FRAME_SIZE
	.align		4
.L_169:
        /*0354*/ 	.byte	0x04, 0x11
        /*0356*/ 	.short	(.L_171 - .L_170)
	.align		4
.L_170:
        /*0358*/ 	.word	index@(_Z25selective_scan_fwd_kernelI32Selective_Scan_fwd_kernel_traitsILi32ELi16ELi1ELb1ELb1ELb0ELb0EN3c104HalfEfEEv13SSMParamsBase)
        /*035c*/ 	.word	0x00000000


	//----- nvinfo : EIATTR_REGCOUNT
	.align		4
.L_171:
        /*0360*/ 	.byte	0x04, 0x2f
        /*0362*/ 	.short	(.L_173 - .L_172)
	.align		4
.L_172:
        /*0364*/ 	.word	index@(_Z25selective_scan_fwd_kernelI32Selective_Scan_fwd_kernel_traitsILi32ELi16ELi1ELb1ELb0ELb1ELb1EN3c104HalfEfEEv13SSMParamsBase)
        /*0368*/ 	.word	0x00000080


	//----- nvinfo : EIATTR_FRAME_SIZE
	.align		4
.L_173:
        /*036c*/ 	.byte	0x04, 0x11
        /*036e*/ 	.short	(.L_175 - .L_174)
	.align		4
.L_174:
        /*0370*/ 	.word	index@(_Z25selective_scan_fwd_kernelI32Selective_Scan_fwd_kernel_traitsILi32ELi16ELi1ELb1ELb0ELb1ELb1EN3c104HalfEfEEv13SSMParamsBase)
        /*0374*/ 	.word	0x00000000


	//----- nvinfo : EIATTR_REGCOUNT
	.align		4
.L_175:
        /*0378*/ 	.byte	0x04, 0x2f
        /*037a*/ 	.short	(.L_177 - .L_176)
	.align		4
.L_176:
        /*037c*/ 	.word	index@(_Z25selective_scan_fwd_kernelI32Selective_Scan_fwd_kernel_traitsILi32ELi16ELi1ELb1ELb0ELb1ELb0EN3c104HalfEfEEv13SSMParamsBase)
        /*0380*/ 	.word	0x00000080


	//----- nvinfo : EIATTR_FRAME_SIZE
	.align		4
.L_177:
        /*0384*/ 	.byte	0x04, 0x11
        /*0386*/ 	.short	(.L_179 - .L_178)
	.align		4
.L_178:
        /*0388*/ 	.word	index@(_Z25selective_scan_fwd_kernelI32Selective_Scan_fwd_kernel_traitsILi32ELi16ELi1ELb1ELb0ELb1ELb0EN3c104HalfEfEEv13SSMParamsBase)
        /*038c*/ 	.word	0x00000000


	//----- nvinfo : EIATTR_REGCOUNT
	.align		4
.L_179:
        /*0390*/ 	.byte	0x04, 0x2f
        /*0392*/ 	.short	(.L_181 - .L_180)
	.align		4
.L_180:
        /*0394*/ 	.word	index@(_Z25selective_scan_fwd_kernelI32Selective_Scan_fwd_kernel_traitsILi32ELi16ELi1ELb1ELb0ELb0ELb1EN3c104HalfEfEEv13SSMParamsBase)
        /*0398*/ 	.word	0x00000068


	//----- nvinfo : EIATTR_FRAME_SIZE
	.align		4
.L_181:
        /*039c*/ 	.byte	0x04, 0x11
        /*039e*/ 	.short	(.L_183 - .L_182)
	.align		4
.L_182:
        /*03a0*/ 	.word	index@(_Z25selective_scan_fwd_kernelI32Selective_Scan_fwd_kernel_traitsILi32ELi16ELi1ELb1ELb0ELb0ELb1EN3c104HalfEfEEv13SSMParamsBase)
        /*03a4*/ 	.word	0x00000000


	//----- nvinfo : EIATTR_REGCOUNT
	.align		4
.L_183:
        /*03a8*/ 	.byte	0x04, 0x2f
        /*03aa*/ 	.short	(.L_185 - .L_184)
	.align		4
.L_184:
        /*03ac*/ 	.word	index@(_Z25selective_scan_fwd_kernelI32Selective_Scan_fwd_kernel_traitsILi32ELi16ELi1ELb1ELb0ELb0ELb0EN3c104HalfEfEEv13SSMParamsBase)
        /*03b0*/ 	.word	0x00000069


	//----- nvinfo : EIATTR_FRAME_SIZE
	.align		4
.L_185:
        /*03b4*/ 	.byte	0x04, 0x11
        /*03b6*/ 	.short	(.L_187 - .L_186)
	.align		4
.L_186:
        /*03b8*/ 	.word	index@(_Z25selective_scan_fwd_kernelI32Selective_Scan_fwd_kernel_traitsILi32ELi16ELi1ELb1ELb0ELb0ELb0EN3c104HalfEfEEv13SSMParamsBase)
        /*03bc*/ 	.word	0x00000000


	//----- nvinfo : EIATTR_REGCOUNT
	.align		4
.L_187:
        /*03c0*/ 	.byte	0x04, 0x2f
        /*03c2*/ 	.short	(.L_189 - .L_188)
	.align		4
.L_188:
        /*03c4*/ 	.word	index@(_Z25selective_scan_fwd_kernelI32Selective_Scan_fwd_kernel_traitsILi32ELi16ELi1ELb0ELb1ELb1ELb1EN3c104HalfEfEEv13SSMParamsBase)
        /*03c8*/ 	.word	0x000000a2


	//----- nvinfo : EIATTR_FRAME_SIZE
	.align		4
.L_189:
        /*03cc*/ 	.byte	0x04, 0x11
        /*03ce*/ 	.short	(.L_191 - .L_190)
	.align		4
.L_190:
        /*03d0*/ 	.word	index@(_Z25selective_scan_fwd_kernelI32Selective_Scan_fwd_kernel_traitsILi32ELi16ELi1ELb0ELb1ELb1ELb1EN3c104HalfEfEEv13SSMParamsBase)
        /*03d4*/ 	.word	0x00000000


	//----- nvinfo : EIATTR_REGCOUNT
	.align		4
.L_191:
        /*03d8*/ 	.byte	0x04, 0x2f
        /*03da*/ 	.short	(.L_193 - .L_192)
	.align		4
.L_192:
        /*03dc*/ 	.word	index@(_Z25selective_scan_fwd_kernelI32Selective_Scan_fwd_kernel_traitsILi32ELi16ELi1ELb0ELb1ELb1ELb0EN3c104HalfEfEEv13SSMParamsBase)
        /*03e0*/ 	.word	0x000000a2


	//----- nvinfo : EIATTR_FRAME_SIZE
	.align		4
.L_193:
        /*03e4*/ 	.byte	0x04, 0x11
        /*03e6*/ 	.short	(.L_195 - .L_194)
	.align		4
.L_194:
        /*03e8*/ 	.word	index@(_Z25selective_scan_fwd_kernelI32Selective_Scan_fwd_kernel_traitsILi32ELi16ELi1ELb0ELb1ELb1ELb0EN3c104HalfEfEEv13SSMParamsBase)
        /*03ec*/ 	.word	0x00000000


	//----- nvinfo : EIATTR_REGCOUNT
	.align		4
.L_195:
        /*03f0*/ 	.byte	0x04, 0x2f
        /*03f2*/ 	.short	(.L_197 - .L_196)
	.align		4
.L_196:
        /*03f4*/ 	.word	index@(_Z25selective_scan_fwd_kernelI32Selective_Scan_fwd_kernel_traitsILi32ELi16ELi1ELb0ELb1ELb0ELb1EN3c104HalfEfEEv13SSMParamsBase)
        /*03f8*/ 	.word	0x000000a7


	//----- nvinfo : EIATTR_FRAME_SIZE
	.align		4
.L_197:
        /*03fc*/ 	.byte	0x04, 0x11
        /*03fe*/ 	.short	(.L_199 - .L_198)
	.align		4
.L_198:
        /*0400*/ 	.word	index@(_Z25selective_scan_fwd_kernelI32Selective_Scan_fwd_kernel_traitsILi32ELi16ELi1ELb0ELb1ELb0ELb1EN3c104HalfEfEEv13SSMParamsBase)
        /*0404*/ 	.word	0x00000000


	//----- nvinfo : EIATTR_REGCOUNT
	.align		4
.L_199:
        /*0408*/ 	.byte	0x04, 0x2f
        /*040a*/ 	.short	(.L_201 - .L_200)
	.align		4
.L_200:
        /*040c*/ 	.word	index@(_Z25selective_scan_fwd_kernelI32Selective_Scan_fwd_kernel_traitsILi32ELi16ELi1ELb0ELb1ELb0ELb0EN3c104HalfEfEEv13SSMParamsBase)
        /*0410*/ 	.word	0x000000a7


	//----- nvinfo : EIATTR_FRAME_SIZE
	.align		4
.L_201:
        /*0414*/ 	.byte	0x04, 0x11
        /*0416*/ 	.short	(.L_203 - .L_202)
	.align		4
.L_202:
        /*0418*/ 	.word	index@(_Z25selective_scan_fwd_kernelI32Selective_Scan_fwd_kernel_traitsILi32ELi16ELi1ELb0ELb1ELb0ELb0EN3c104HalfEfEEv13SSMParamsBase)
        /*041c*/ 	.word	0x00000000


	//----- nvinfo : EIATTR_REGCOUNT
	.align		4
.L_203:
        /*0420*/ 	.byte	0x04, 0x2f
        /*0422*/ 	.short	(.L_205 - .L_204)
	.align		4
.L_204:
        /*0424*/ 	.word	index@(_Z25selective_scan_fwd_kernelI32Selective_Scan_fwd_kernel_traitsILi32ELi16ELi1ELb0ELb0ELb1ELb1EN3c104HalfEfEEv13SSMParamsBase)
        /*0428*/ 	.word	0x000000a8


	//----- nvinfo : EIATTR_FRAME_SIZE
	.align		4
.L_205:
        /*042c*/ 	.byte	0x04, 0x11
        /*042e*/ 	.short	(.L_207 - .L_206)
	.align		4
.L_206:
        /*0430*/ 	.word	index@(_Z25selective_scan_fwd_kernelI32Selective_Scan_fwd_kernel_traitsILi32ELi16ELi1ELb0ELb0ELb1ELb1EN3c104HalfEfEEv13SSMParamsBase)
        /*0434*/ 	.word	0x00000000


	//----- nvinfo : EIATTR_REGCOUNT
	.align		4
.L_207:
        /*0438*/ 	.byte	0x04, 0x2f
        /*043a*/ 	.short	(.L_209 - .L_208)
	.align		4
.L_208:
        /*043c*/ 	.word	index@(_Z25selective_scan_fwd_kernelI32Selective_Scan_fwd_kernel_traitsILi32ELi16ELi1ELb0ELb0ELb1ELb0EN3c104HalfEfEEv13SSMParamsBase)
        /*0440*/ 	.word	0x000000a8


	//----- nvinfo : EIATTR_FRAME_SIZE
	.align		4
.L_209:
        /*0444*/ 	.byte	0x04, 0x11
        /*0446*/ 	.short	(.L_211 - .L_210)
	.align		4
.L_210:
        /*0448*/ 	.word	index@(_Z25selective_scan_fwd_kernelI32Selective_Scan_fwd_kernel_traitsILi32ELi16ELi1ELb0ELb0ELb1ELb0EN3c104HalfEfEEv13SSMParamsBase)
        /*044c*/ 	.word	0x00000000


	//----- nvinfo : EIATTR_REGCOUNT
	.align		4
.L_211:
        /*0450*/ 	.byte	0x04, 0x2f
        /*0452*/ 	.short	(.L_213 - .L_212)
	.align		4
.L_212:
        /*0454*/ 	.word	index@(_Z25selective_scan_fwd_kernelI32Selective_Scan_fwd_kernel_traitsILi32ELi16ELi1ELb0ELb0ELb0ELb1EN3c104HalfEfEEv13SSMParamsBase)
        /*0458*/ 	.word	0x000000a8


	//----- nvinfo : EIATTR_FRAME_SIZE
	.align		4
.L_213:
        /*045c*/ 	.byte	0x04, 0x11
        /*045e*/ 	.short	(.L_215 - .L_214)
	.align		4
.L_214:
        /*0460*/ 	.word	index@(_Z25selective_scan_fwd_kernelI32Selective_Scan_fwd_kernel_traitsILi32ELi16ELi1ELb0ELb0ELb0ELb1EN3c104HalfEfEEv13SSMParamsBase)
        /*0464*/ 	.word	0x00000000


	//----- nvinfo : EIATTR_REGCOUNT
	.align		4
.L_215:
        /*0468*/ 	.byte	0x04, 0x2f
        /*046a*/ 	.short	(.L_217 - .L_216)
	.align		4
.L_216:
        /*046c*/ 	.word	index@(_Z25selective_scan_fwd_kernelI32Selective_Scan_fwd_kernel_traitsILi32ELi16ELi1ELb0ELb0ELb0ELb0EN3c104HalfEfEEv13SSMParamsBase)
        /*0470*/ 	.word	0x000000a8


	//----- nvinfo : EIATTR_FRAME_SIZE
	.align		4
.L_217:
        /*0474*/ 	.byte	0x04, 0x11
        /*0476*/ 	.short	(.L_219 - .L_218)
	.align		4
.L_218:
        /*0478*/ 	.word	index@(_Z25selective_scan_fwd_kernelI32Selective_Scan_fwd_kernel_traitsILi32ELi16ELi1ELb0ELb0ELb0ELb0EN3c104HalfEfEEv13SSMParamsBase)
        /*047c*/ 	.word	0x00000000


	//----- nvinfo : EIATTR_REGCOUNT
	.align		4
.L_219:
        /*0480*/ 	.byte	0x04, 0x2f
        /*0482*/ 	.short	(.L_221 - .L_220)
	.align		4
.L_220:
        /*0484*/ 	.word	index@(_Z25selective_scan_fwd_kernelI32Selective_Scan_fwd_kernel_traitsILi64ELi16ELi1ELb1ELb1ELb1ELb1EN3c104HalfEfEEv13SSMParamsBase)
        /*0488*/ 	.word	0x0000007f


	//----- nvinfo : EIATTR_FRAME_SIZE
	.align		4
.L_221:
        /*048c*/ 	.byte	0x04, 0x11
        /*048e*/ 	.short	(.L_223 - .L_222)
	.align		4
.L_222:
        /*0490*/ 	.word	index@(_Z25selective_scan_fwd_kernelI32Selective_Scan_fwd_kernel_traitsILi64ELi16ELi1ELb1ELb1ELb1ELb1EN3c104HalfEfEEv13SSMParamsBase)
        /*0494*/ 	.word	0x00000000


	//----- nvinfo : EIATTR_REGCOUNT
	.align		4
.L_223:
        /*0498*/ 	.byte	0x04, 0x2f
        /*049a*/ 	.short	(.L_225 - .L_224)
	.align		4
.L_224:
        /*049c*/ 	.word	index@(_Z25selective_scan_fwd_kernelI32Selective_Scan_fwd_kernel_traitsILi64ELi16ELi1ELb1ELb1ELb1ELb0EN3c104HalfEfEEv13SSMParamsBase)
        /*04a0*/ 	.word	0x0000007f


	//----- nvinfo : EIATTR_FRAME_SIZE
	.align		4
.L_225:
        /*04a4*/ 	.byte	0x04, 0x11
        /*04a6*/ 	.short	(.L_227 - .L_226)
	.align		4
.L_226:
        /*04a8*/ 	.word	index@(_Z25selective_scan_fwd_kernelI32Selective_Scan_fwd_kernel_traitsILi64ELi16ELi1ELb1ELb1ELb1ELb0EN3c104HalfEfEEv13SSMParamsBase)
        /*04ac*/ 	.word	0x00000000


	//----- nvinfo : EIATTR_REGCOUNT
	.align		4
.L_227:
        /*04b0*/ 	.byte	0x04, 0x2f
        /*04b2*/ 	.short	(.L_229 - .L_228)
	.align		4
.L_228:
        /*04b4*/ 	.word	index@(_Z25selective_scan_fwd_kernelI32Selective_Scan_fwd_kernel_traitsILi64ELi16ELi1ELb1ELb1ELb0ELb1EN3c104HalfEfEEv13SSMParamsBase)
        /*04b8*/ 	.word	0x00000077


	//----- nvinfo : EIATTR_FRAME_SIZE
	.align		4
.L_229:
        /*04bc*/ 	.byte	0x04, 0x11
        /*04be*/ 	.short	(.L_231 - .L_230)
	.align		4
.L_230:
        /*04c0*/ 	.word	index@(_Z25selective_scan_fwd_kernelI32Selective_Scan_fwd_kernel_traitsILi64ELi16ELi1ELb1ELb1ELb0ELb1EN3c104HalfEfEEv13SSMParamsBase)
        /*04c4*/ 	.word	0x00000000


	//----- nvinfo : EIATTR_REGCOUNT
	.align		4
.L_231:
        /*04c8*/ 	.byte	0x04, 0x2f
        /*04ca*/ 	.short	(.L_233 - .L_232)
	.align		4
.L_232:
        /*04cc*/ 	.word	index@(_Z25selective_scan_fwd_kernelI32Selective_Scan_fwd_kernel_traitsILi64ELi16ELi1ELb1ELb1ELb0ELb0EN3c104HalfEfEEv13SSMParamsBase)
        /*04d0*/ 	.word	0x00000077


	//----- nvinfo : EIATTR_FRAME_SIZE
	.align		4
.L_233:
        /*04d4*/ 	.byte	0x04, 0x11
        /*04d6*/ 	.short	(.L_235 - .L_234)
	.align		4
.L_234:
        /*04d8*/ 	.word	index@(_Z25selective_scan_fwd_kernelI32Selective_Scan_fwd_kernel_traitsILi64ELi16ELi1ELb1ELb1ELb0ELb0EN3c104HalfEfEEv13SSMParamsBase)
        /*04dc*/ 	.word	0x00000000


	//----- nvinfo : EIATTR_REGCOUNT
	.align		4
.L_235:
        /*04e0*/ 	.byte	0x04, 0x2f
        /*04e2*/ 	.short	(.L_237 - .L_236)
	.align		4
.L_236:
        /*04e4*/ 	.word	index@(_Z25selective_scan_fwd_kernelI32Selective_Scan_fwd_kernel_traitsILi64ELi16ELi1ELb1ELb0ELb1ELb1EN3c104HalfEfEEv13SSMParamsBase)
        /*04e8*/ 	.word	0x0000007e


	//----- nvinfo : EIATTR_FRAME_SIZE
	.align		4
.L_237:
        /*04ec*/ 	.byte	0x04, 0x11
        /*04ee*/ 	.short	(.L_239 - .L_238)
	.align		4
.L_238:
        /*04f0*/ 	.word	index@(_Z25selective_scan_fwd_kernelI32Selective_Scan_fwd_kernel_traitsILi64ELi16ELi1ELb1ELb0ELb1ELb1EN3c104HalfEfEEv13SSMParamsBase)
        /*04f4*/ 	.word	0x00000000


	//----- nvinfo : EIATTR_REGCOUNT
	.align		4
.L_239:
        /*04f8*/ 	.byte	0x04, 0x2f
        /*04fa*/ 	.short	(.L_241 - .L_240)
	.align		4
.L_240:
        /*04fc*/ 	.word	index@(_Z25selective_scan_fwd_kernelI32Selective_Scan_fwd_kernel_traitsILi64ELi16ELi1ELb1ELb0ELb1ELb0EN3c104HalfEfEEv13SSMParamsBase)
        /*0500*/ 	.word	0x0000007e


	//----- nvinfo : EIATTR_FRAME_SIZE
	.align		4
.L_241:
        /*0504*/ 	.byte	0x04, 0x11
        /*0506*/ 	.short	(.L_243 - .L_242)
	.align		4
.L_242:
        /*0508*/ 	.word	index@(_Z25selective_scan_fwd_kernelI32Selective_Scan_fwd_kernel_traitsILi64ELi16ELi1ELb1ELb0ELb1ELb0EN3c104HalfEfEEv13SSMParamsBase)
        /*050c*/ 	.word	0x00000000


	//----- nvinfo : EIATTR_REGCOUNT
	.align		4
.L_243:
        /*0510*/ 	.byte	0x04, 0x2f
        /*0512*/ 	.short	(.L_245 - .L_244)
	.align		4
.L_244:
        /*0514*/ 	.word	index@(_Z25selective_scan_fwd_kernelI32Selective_Scan_fwd_kernel_traitsILi64ELi16ELi1ELb1ELb0ELb0ELb1EN3c104HalfEfEEv13SSMParamsBase)
        /*0518*/ 	.word	0x0000006d


	//----- nvinfo : EIATTR_FRAME_SIZE
	.align		4
.L_245:
        /*051c*/ 	.byte	0x04, 0x11
        /*051e*/ 	.short	(.L_247 - .L_246)
	.align		4
.L_246:
        /*0520*/ 	.word	index@(_Z25selective_scan_fwd_kernelI32Selective_Scan_fwd_kernel_traitsILi64ELi16ELi1ELb1ELb0ELb0ELb1EN3c104HalfEfEEv13SSMParamsBase)
        /*0524*/ 	.word	0x00000000


	//----- nvinfo : EIATTR_REGCOUNT
	.align		4
.L_247:
        /*0528*/ 	.byte	0x04, 0x2f
        /*052a*/ 	.short	(.L_249 - .L_248)
	.align		4
.L_248:
        /*052c*/ 	.word	index@(_Z25selective_scan_fwd_kernelI32Selective_Scan_fwd_kernel_traitsILi64ELi16ELi1ELb1ELb0ELb0ELb0EN3c104HalfEfEEv13SSMParamsBase)
        /*0530*/ 	.word	0x0000006d


	//----- nvinfo : EIATTR_FRAME_SIZE
	.align		4
.L_249:
        /*0534*/ 	.byte	0x04, 0x11
        /*0536*/ 	.short	(.L_251 - .L_250)
	.align		4
.L_250:
        /*0538*/ 	.word	index@(_Z25selective_scan_fwd_kernelI32Selective_Scan_fwd_kernel_traitsILi64ELi16ELi1ELb1ELb0ELb0ELb0EN3c104HalfEfEEv13SSMParamsBase)
        /*053c*/ 	.word	0x00000000


	//----- nvinfo : EIATTR_REGCOUNT
	.align		4
.L_251:
        /*0540*/ 	.byte	0x04, 0x2f
        /*0542*/ 	.short	(.L_253 - .L_252)
	.align		4
.L_252:
        /*0544*/ 	.word	index@(_Z25selective_scan_fwd_kernelI32Selective_Scan_fwd_kernel_traitsILi64ELi16ELi1ELb0ELb1ELb1ELb1EN3c104HalfEfEEv13SSMParamsBase)
        /*0548*/ 	.word	0x000000a8


	//----- nvinfo : EIATTR_FRAME_SIZE
	.align		4
.L_253:
        /*054c*/ 	.byte	0x04, 0x11
        /*054e*/ 	.short	(.L_255 - .L_254)
	.align		4
.L_254:
        /*0550*/ 	.word	index@(_Z25selective_scan_fwd_kernelI32Selective_Scan_fwd_kernel_traitsILi64ELi16ELi1ELb0ELb1ELb1ELb1EN3c104HalfEfEEv13SSMParamsBase)
        /*0554*/ 	.word	0x00000000


	//----- nvinfo : EIATTR_REGCOUNT
	.align		4
.L_255:
        /*0558*/ 	.byte	0x04, 0x2f
        /*055a*/ 	.short	(.L_257 - .L_256)
	.align		4
.L_256:
        /*055c*/ 	.word	index@(_Z25selective_scan_fwd_kernelI32Selective_Scan_fwd_kernel_traitsILi64ELi16ELi1ELb0ELb1ELb1ELb0EN3c104HalfEfEEv13SSMParamsBase)
        /*0560*/ 	.word	0x000000a8


	//----- nvinfo : EIATTR_FRAME_SIZE
	.align		4
.L_257:
        /*0564*/ 	.byte	0x04, 0x11
        /*0566*/ 	.short	(.L_259 - .L_258)
	.align		4
.L_258:
        /*0568*/ 	.word	index@(_Z25selective_scan_fwd_kernelI32Selective_Scan_fwd_kernel_traitsILi64ELi16ELi1ELb0ELb1ELb1ELb0EN3c104HalfEfEEv13SSMParamsBase)
        /*056c*/ 	.word	0x00000000


	//----- nvinfo : EIATTR_REGCOUNT
	.align		4
.L_259:
        /*0570*/ 	.byte	0x04, 0x2f
        /*0572*/ 	.short	(.L_261 - .L_260)
	.align		4
.L_260:
        /*0574*/ 	.word	index@(_Z25selective_scan_fwd_kernelI32Selective_Scan_fwd_kernel_traitsILi64ELi16ELi1ELb0ELb1ELb0ELb1EN3c104HalfEfEEv13SSMParamsBase)
        /*0578*/ 	.word	0x000000a5


	//----- nvinfo : EIATTR_FRAME_SIZE
	.align		4
.L_261:
        /*057c*/ 	.byte	0x04, 0x11
        /*057e*/ 	.short	(.L_263 - .L_262)
	.align		4
.L_262:
        /*0580*/ 	.word	index@(_Z25selective_scan_fwd_kernelI32Selective_Scan_fwd_kernel_traitsILi64ELi16ELi1ELb0ELb1ELb0ELb1EN3c104HalfEfEEv13SSMParamsBase)
        /*0584*/ 	.word	0x00000000


	//----- nvinfo : EIATTR_REGCOUNT
	.align		4
.L_263:
        /*0588*/ 	.byte	0x04, 0x2f
        /*058a*/ 	.short	(.L_265 - .L_264)
	.align		4
.L_264:
        /*058c*/ 	.word	index@(_Z25selective_scan_fwd_kernelI32Selective_Scan_fwd_kernel_traitsILi64ELi16ELi1ELb0ELb1ELb0ELb0EN3c104HalfEfEEv13SSMParamsBase)
        /*0590*/ 	.word	0x000000a5


	//----- nvinfo : EIATTR_FRAME_SIZE
	.align		4
.L_265:
        /*0594*/ 	.byte	0x04, 0x11
        /*0596*/ 	.short	(.L_267 - .L_266)
	.align		4
.L_266:
        /*0598*/ 	.word	index@(_Z25selective_scan_fwd_kernelI32Selective_Scan_fwd_kernel_traitsILi64ELi16ELi1ELb0ELb1ELb0ELb0EN3c104HalfEfEEv13SSMParamsBase)
        /*059c*/ 	.word	0x00000000


	//----- nvinfo : EIATTR_REGCOUNT
	.align		4
.L_267:
        /*05a0*/ 	.byte	0x04, 0x2f
        /*05a2*/ 	.short	(.L_269 - .L_268)
	.align		4
.L_268:
        /*05a4*/ 	.word	index@(_Z25selective_scan_fwd_kernelI32Selective_Scan_fwd_kernel_traitsILi64ELi16ELi1ELb0ELb0ELb1ELb1EN3c104HalfEfEEv13SSMParamsBase)
        /*05a8*/ 	.word	0x000000a8


	//----- nvinfo : EIATTR_FRAME_SIZE
	.align		4
.L_269:
        /*05ac*/ 	.byte	0x04, 0x11
        /*05ae*/ 	.short	(.L_271 - .L_270)
	.align		4
.L_270:
        /*05b0*/ 	.word	index@(_Z25selective_scan_fwd_kernelI32Selective_Scan_fwd_kernel_traitsILi64ELi16ELi1ELb0ELb0ELb1ELb1EN3c104HalfEfEEv13SSMParamsBase)
        /*05b4*/ 	.word	0x00000000


	//----- nvinfo : EIATTR_REGCOUNT
	.align		4
.L_271:
        /*05b8*/ 	.byte	0x04, 0x2f
        /*05ba*/ 	.short	(.L_273 - .L_272)
	.align		4
.L_272:
        /*05bc*/ 	.word	index@(_Z25selective_scan_fwd_kernelI32Selective_Scan_fwd_kernel_traitsILi64ELi16ELi1ELb0ELb0ELb1ELb0EN3c104HalfEfEEv13SSMParamsBase)
        /*05c0*/ 	.word	0x000000a8


	//----- nvinfo : EIATTR_FRAME_SIZE
	.align		4
.L_273:
        /*05c4*/ 	.byte	0x04, 0x11
        /*05c6*/ 	.short	(.L_275 - .L_274)
	.align		4
.L_274:
        /*05c8*/ 	.word	index@(_Z25selective_scan_fwd_kernelI32Selective_Scan_fwd_kernel_traitsILi64ELi16ELi1ELb0ELb0ELb1ELb0EN3c104HalfEfEEv13SSMParamsBase)
        /*05cc*/ 	.word	0x00000000


	//----- nvinfo : EIATTR_REGCOUNT
	.align		4
.L_275:
        /*05d0*/ 	.byte	0x04, 0x2f
        /*05d2*/ 	.short	(.L_277 - .L_276)
	.align		4
.L_276:
        /*05d4*/ 	.word	index@(_Z25selective_scan_fwd_kernelI32Selective_Scan_fwd_kernel_traitsILi64ELi16ELi1ELb0ELb0ELb0ELb1EN3c104HalfEfEEv13SSMParamsBase)
        /*05d8*/ 	.word	0x000000a5


	//----- nvinfo : EIATTR_FRAME_SIZE
	.align		4
.L_277:
        /*05dc*/ 	.byte	0x04, 0x11
        /*05de*/ 	.short	(.L_279 - .L_278)
	.align		4
.L_278:
        /*05e0*/ 	.word	index@(_Z25selective_scan_fwd_kernelI32Selective_Scan_fwd_kernel_traitsILi64ELi16ELi1ELb0ELb0ELb0ELb1EN3c104HalfEfEEv13SSMParamsBase)
        /*05e4*/ 	.word	0x00000000


	//----- nvinfo : EIATTR_REGCOUNT
	.align		4
.L_279:
        /*05e8*/ 	.byte	0x04, 0x2f
        /*05ea*/ 	.short	(.L_281 - .L_280)
	.align		4
.L_280:
        /*05ec*/ 	.word	index@(_Z25selective_scan_fwd_kernelI32Selective_Scan_fwd_kernel_traitsILi64ELi16ELi1ELb0ELb0ELb0ELb0EN3c104HalfEfEEv13SSMParamsBase)
        /*05f0*/ 	.word	0x0000009b


	//----- nvinfo : EIATTR_FRAME_SIZE
	.align		4
.L_281:
        /*05f4*/ 	.byte	0x04, 0x11
        /*05f6*/ 	.short	(.L_283 - .L_282)
	.align		4
.L_282:
        /*05f8*/ 	.word	index@(_Z25selective_scan_fwd_kernelI32Selective_Scan_fwd_kernel_traitsILi64ELi16ELi1ELb0ELb0ELb0ELb0EN3c104HalfEfEEv13SSMParamsBase)
        /*05fc*/ 	.word	0x00000000


	//----- nvinfo : EIATTR_REGCOUNT
	.align		4
.L_283:
        /*0600*/ 	.byte	0x04, 0x2f
        /*0602*/ 	.short	(.L_285 - .L_284)
	.align		4
.L_284:
        /*0604*/ 	.word	index@(_Z25selective_scan_fwd_kernelI32Selective_Scan_fwd_kernel_traitsILi128ELi16ELi1ELb1ELb1ELb1ELb1EN3c104HalfEfEEv13SSMParamsBase)
        /*0608*/ 	.word	0x00000080


	//----- nvinfo : EIATTR_FRAME_SIZE
	.align		4
.L_285:
        /*060c*/ 	.byte	0x04, 0x11
        /*060e*/ 	.short	(.L_287 - .L_286)
	.align		4
.L_286:
        /*0610*/ 	.word	index@(_Z25selective_scan_fwd_kernelI32Selective_Scan_fwd_kernel_traitsILi128ELi16ELi1ELb1ELb1ELb1ELb1EN3c104HalfEfEEv13SSMParamsBase)
        /*0614*/ 	.word	0x00000000


	//----- nvinfo : EIATTR_REGCOUNT
	.align		4
.L_287:
        /*0618*/ 	.byte	0x04, 0x2f
        /*061a*/ 	.short	(.L_289 - .L_288)
	.align		4
.L_288:
        /*061c*/ 	.word	index@(_Z25selective_scan_fwd_kernelI32Selective_Scan_fwd_kernel_traitsILi128ELi16ELi1ELb1ELb1ELb1ELb0EN3c104HalfEfEEv13SSMParamsBase)
        /*0620*/ 	.word	0x00000080


	//----- nvinfo : EIATTR_FRAME_SIZE
	.align		4
.L_289:
        /*0624*/ 	.byte	0x04, 0x11
        /*0626*/ 	.short	(.L_291 - .L_290)
	.align		4
.L_290:
        /*0628*/ 	.word	index@(_Z25selective_scan_fwd_kernelI32Selective_Scan_fwd_kernel_traitsILi128ELi16ELi1ELb1ELb1ELb1ELb0EN3c104HalfEfEEv13SSMParamsBase)
        /*062c*/ 	.word	0x00000000


	//----- nvinfo : EIATTR_REGCOUNT
	.align		4
.L_291:
        /*0630*/ 	.byte	0x04, 0x2f
        /*0632*/ 	.short	(.L_293 - .L_292)
	.align		4
.L_292:
        /*0634*/ 	.word	index@(_Z25selective_scan_fwd_kernelI32Selective_Scan_fwd_kernel_traitsILi128ELi16ELi1ELb1ELb1ELb0ELb1EN3c104HalfEfEEv13SSMParamsBase)
        /*0638*/ 	.word	0x0000007a


	//----- nvinfo : EIATTR_FRAME_SIZE
	.align		4
.L_293:
        /*063c*/ 	.byte	0x04, 0x11
        /*063e*/ 	.short	(.L_295 - .L_294)
	.align		4
.L_294:
        /*0640*/ 	.word	index@(_Z25selective_scan_fwd_kernelI32Selective_Scan_fwd_kernel_traitsILi128ELi16ELi1ELb1ELb1ELb0ELb1EN3c104HalfEfEEv13SSMParamsBase)
        /*0644*/ 	.word	0x00000000


	//----- nvinfo : EIATTR_REGCOUNT
	.align		4
.L_295:
        /*0648*/ 	.byte	0x04, 0x2f
        /*064a*/ 	.short	(.L_297 - .L_296)
	.align		4
.L_296:
        /*064c*/ 	.word	index@(_Z25selective_scan_fwd_kernelI32Selective_Scan_fwd_kernel_traitsILi128ELi16ELi1ELb1ELb1ELb0ELb0EN3c104HalfEfEEv13SSMParamsBase)
        /*0650*/ 	.word	0x0000007a


	//----- nvinfo : EIATTR_FRAME_SIZE
	.align		4
.L_297:
        /*0654*/ 	.byte	0x04, 0x11
        /*0656*/ 	.short	(.L_299 - .L_298)
	.align		4
.L_298:
        /*0658*/ 	.word	index@(_Z25selective_scan_fwd_kernelI32Selective_Scan_fwd_kernel_traitsILi128ELi16ELi1ELb1ELb1ELb0ELb0EN3c104HalfEfEEv13SSMParamsBase)
        /*065c*/ 	.word	0x00000000


	//----- nvinfo : EIATTR_REGCOUNT
	.align		4
.L_299:
        /*0660*/ 	.byte	0x04, 0x2f
        /*0662*/ 	.short	(.L_301 - .L_300)
	.align		4
.L_300:
        /*0664*/ 	.word	index@(_Z25selective_scan_fwd_kernelI32Selective_Scan_fwd_kernel_traitsILi128ELi16ELi1ELb1ELb0ELb1ELb1EN3c104HalfEfEEv13SSMParamsBase)
        /*0668*/ 	.word	0x0000007e


	//----- nvinfo : EIATTR_FRAME_SIZE
	.align		4
.L_301:
        /*066c*/ 	.byte	0x04, 0x11
        /*066e*/ 	.short	(.L_303 - .L_302)
	.align		4
.L_302:
        /*0670*/ 	.word	index@(_Z25selective_scan_fwd_kernelI32Selective_Scan_fwd_kernel_traitsILi128ELi16ELi1ELb1ELb0ELb1ELb1EN3c104HalfEfEEv13SSMParamsBase)
        /*0674*/ 	.word	0x00000000


	//----- nvinfo : EIATTR_REGCOUNT
	.align		4
.L_303:
        /*0678*/ 	.byte	0x04, 0x2f
        /*067a*/ 	.short	(.L_305 - .L_304)
	.align		4
.L_304:
        /*067c*/ 	.word	index@(_Z25selective_scan_fwd_kernelI32Selective_Scan_fwd_kernel_traitsILi128ELi16ELi1ELb1ELb0ELb1ELb0EN3c104HalfEfEEv13SSMParamsBase)
        /*0680*/ 	.word	0x0000007e


	//----- nvinfo : EIATTR_FRAME_SIZE
	.align		4
.L_305:
        /*0684*/ 	.byte	0x04, 0x11
        /*0686*/ 	.short	(.L_307 - .L_306)
	.align		4
.L_306:
        /*0688*/ 	.word	index@(_Z25selective_scan_fwd_kernelI32Selective_Scan_fwd_kernel_traitsILi128ELi16ELi1ELb1ELb0ELb1ELb0EN3c104HalfEfEEv13SSMParamsBase)
        /*068c*/ 	.word	0x00000000


	//----- nvinfo : EIATTR_REGCOUNT
	.align		4
.L_307:
        /*0690*/ 	.byte	0x04, 0x2f
        /*0692*/ 	.short	(.L_309 - .L_308)
	.align		4
.L_308:
        /*0694*/ 	.word	index@(_Z25selective_scan_fwd_kernelI32Selective_Scan_fwd_kernel_traitsILi128ELi16ELi1ELb1ELb0ELb0ELb1EN3c104HalfEfEEv13SSMParamsBase)
        /*0698*/ 	.word	0x00000070


	//----- nvinfo : EIATTR_FRAME_SIZE
	.align		4
.L_309:
        /*069c*/ 	.byte	0x04, 0x11
        /*069e*/ 	.short	(.L_311 - .L_310)
	.align		4
.L_310:
        /*06a0*/ 	.word	index@(_Z25selective_scan_fwd_kernelI32Selective_Scan_fwd_kernel_traitsILi128ELi16ELi1ELb1ELb0ELb0ELb1EN3c104HalfEfEEv13SSMParamsBase)
        /*06a4*/ 	.word	0x00000000


	//----- nvinfo : EIATTR_REGCOUNT
	.align		4
.L_311:
        /*06a8*/ 	.byte	0x04, 0x2f
        /*06aa*/ 	.short	(.L_313 - .L_312)
	.align		4
.L_312:
        /*06ac*/ 	.word	index@(_Z25selective_scan_fwd_kernelI32Selective_Scan_fwd_kernel_traitsILi128ELi16ELi1ELb1ELb0ELb0ELb0EN3c104HalfEfEEv13SSMParamsBase)
        /*06b0*/ 	.word	0x00000070


	//----- nvinfo : EIATTR_FRAME_SIZE
	.align		4
.L_313:
        /*06b4*/ 	.byte	0x04, 0x11
        /*06b6*/ 	.short	(.L_315 - .L_314)
	.align		4
.L_314:
        /*06b8*/ 	.word	index@(_Z25selective_scan_fwd_kernelI32Selective_Scan_fwd_kernel_traitsILi128ELi16ELi1ELb1ELb0ELb0ELb0EN3c104HalfEfEEv13SSMParamsBase)
        /*06bc*/ 	.word	0x00000000


	//----- nvinfo : EIATTR_REGCOUNT
	.align		4
.L_315:
        /*06c0*/ 	.byte	0x04, 0x2f
        /*06c2*/ 	.short	(.L_317 - .L_316)
	.align		4
.L_316:
        /*06c4*/ 	.word	index@(_Z25selective_scan_fwd_kernelI32Selective_Scan_fwd_kernel_traitsILi128ELi16ELi1ELb0ELb1ELb1ELb1EN3c104HalfEfEEv13SSMParamsBase)
        /*06c8*/ 	.word	0x000000a8


	//----- nvinfo : EIATTR_FRAME_SIZE
	.align		4
.L_317:
        /*06cc*/ 	.byte	0x04, 0x11
        /*06ce*/ 	.short	(.L_319 - .L_318)
	.align		4
.L_318:
        /*06d0*/ 	.word	index@(_Z25selective_scan_fwd_kernelI32Selective_Scan_fwd_kernel_traitsILi128ELi16ELi1ELb0ELb1ELb1ELb1EN3c104HalfEfEEv13SSMParamsBase)
        /*06d4*/ 	.word	0x00000000


	//----- nvinfo : EIATTR_REGCOUNT
	.align		4
.L_319:
        /*06d8*/ 	.byte	0x04, 0x2f
        /*06da*/ 	.short	(.L_321 - .L_320)
	.align		4
.L_320:
        /*06dc*/ 	.word	index@(_Z25selective_scan_fwd_kernelI32Selective_Scan_fwd_kernel_traitsILi128ELi16ELi1ELb0ELb1ELb1ELb0EN3c104HalfEfEEv13SSMParamsBase)
        /*06e0*/ 	.word	0x000000a8


	//----- nvinfo : EIATTR_FRAME_SIZE
	.align		4
.L_321:
        /*06e4*/ 	.byte	0x04, 0x11
        /*06e6*/ 	.short	(.L_323 - .L_322)
	.align		4
.L_322:
        /*06e8*/ 	.word	index@(_Z25selective_scan_fwd_kernelI32Selective_Scan_fwd_kernel_traitsILi128ELi16ELi1ELb0ELb1ELb1ELb0EN3c104HalfEfEEv13SSMParamsBase)
        /*06ec*/ 	.word	0x00000000


	//----- nvinfo : EIATTR_REGCOUNT
	.align		4
.L_323:
        /*06f0*/ 	.byte	0x04, 0x2f
        /*06f2*/ 	.short	(.L_325 - .L_324)
	.align		4
.L_324:
        /*06f4*/ 	.word	index@(_Z25selective_scan_fwd_kernelI32Selective_Scan_fwd_kernel_traitsILi128ELi16ELi1ELb0ELb1ELb0ELb1EN3c104HalfEfEEv13SSMParamsBase)
        /*06f8*/ 	.word	0x000000a8


	//----- nvinfo : EIATTR_FRAME_SIZE
	.align		4
.L_325:
        /*06fc*/ 	.byte	0x04, 0x11
        /*06fe*/ 	.short	(.L_327 - .L_326)
	.align		4
.L_326:
        /*0700*/ 	.word	index@(_Z25selective_scan_fwd_kernelI32Selective_Scan_fwd_kernel_traitsILi128ELi16ELi1ELb0ELb1ELb0ELb1EN3c104HalfEfEEv13SSMParamsBase)
        /*0704*/ 	.word	0x00000000


	//----- nvinfo : EIATTR_REGCOUNT
	.align		4
.L_327:
        /*0708*/ 	.byte	0x04, 0x2f
        /*070a*/ 	.short	(.L_329 - .L_328)
	.align		4
.L_328:
        /*070c*/ 	.word	index@(_Z25selective_scan_fwd_kernelI32Selective_Scan_fwd_kernel_traitsILi128ELi16ELi1ELb0ELb1ELb0ELb0EN3c104HalfEfEEv13SSMParamsBase)
        /*0710*/ 	.word	0x000000a8


	//----- nvinfo : EIATTR_FRAME_SIZE
	.align		4
.L_329:
        /*0714*/ 	.byte	0x04, 0x11
        /*0716*/ 	.short	(.L_331 - .L_330)
	.align		4
.L_330:
        /*0718*/ 	.word	index@(_Z25selective_scan_fwd_kernelI32Selective_Scan_fwd_kernel_traitsILi128ELi16ELi1ELb0ELb1ELb0ELb0EN3c104HalfEfEEv13SSMParamsBase)
        /*071c*/ 	.word	0x00000000


	//----- nvinfo : EIATTR_REGCOUNT
	.align		4
.L_331:
        /*0720*/ 	.byte	0x04, 0x2f
        /*0722*/ 	.short	(.L_333 - .L_332)
	.align		4
.L_332:
        /*0724*/ 	.word	index@(_Z25selective_scan_fwd_kernelI32Selective_Scan_fwd_kernel_traitsILi128ELi16ELi1ELb0ELb0ELb1ELb1EN3c104HalfEfEEv13SSMParamsBase)
        /*0728*/ 	.word	0x000000a8


	//----- nvinfo : EIATTR_FRAME_SIZE
	.align		4
.L_333:
        /*072c*/ 	.byte	0x04, 0x11
        /*072e*/ 	.short	(.L_335 - .L_334)
	.align		4
.L_334:
        /*0730*/ 	.word	index@(_Z25selective_scan_fwd_kernelI32Selective_Scan_fwd_kernel_traitsILi128ELi16ELi1ELb0ELb0ELb1ELb1EN3c104HalfEfEEv13SSMParamsBase)
        /*0734*/ 	.word	0x00000000


	//----- nvinfo : EIATTR_REGCOUNT
	.align		4
.L_335:
        /*0738*/ 	.byte	0x04, 0x2f
        /*073a*/ 	.short	(.L_337 - .L_336)
	.align		4
.L_336:
        /*073c*/ 	.word	index@(_Z25selective_scan_fwd_kernelI32Selective_Scan_fwd_kernel_traitsILi128ELi16ELi1ELb0ELb0ELb1ELb0EN3c104HalfEfEEv13SSMParamsBase)
        /*0740*/ 	.word	0x000000a8


	//----- nvinfo : EIATTR_FRAME_SIZE
	.align		4
.L_337:
        /*0744*/ 	.byte	0x04, 0x11
        /*0746*/ 	.short	(.L_339 - .L_338)
	.align		4
.L_338:
        /*0748*/ 	.word	index@(_Z25selective_scan_fwd_kernelI32Selective_Scan_fwd_kernel_traitsILi128ELi16ELi1ELb0ELb0ELb1ELb0EN3c104HalfEfEEv13SSMParamsBase)
        /*074c*/ 	.word	0x00000000


	//----- nvinfo : EIATTR_REGCOUNT
	.align		4
.L_339:
        /*0750*/ 	.byte	0x04, 0x2f
        /*0752*/ 	.short	(.L_341 - .L_340)
	.align		4
.L_340:
        /*0754*/ 	.word	index@(_Z25selective_scan_fwd_kernelI32Selective_Scan_fwd_kernel_traitsILi128ELi16ELi1ELb0ELb0ELb0ELb1EN3c104HalfEfEEv13SSMParamsBase)
        /*0758*/ 	.word	0x000000a8


	//----- nvinfo : EIATTR_FRAME_SIZE
	.align		4
.L_341:
        /*075c*/ 	.byte	0x04, 0x11
        /*075e*/ 	.short	(.L_343 - .L_342)
	.align		4
.L_342:
        /*0760*/ 	.word	index@(_Z25selective_scan_fwd_kernelI32Selective_Scan_fwd_kernel_traitsILi128ELi16ELi1ELb0ELb0ELb0ELb1EN3c104HalfEfEEv13SSMParamsBase)
        /*0764*/ 	.word	0x00000000


	//----- nvinfo : EIATTR_REGCOUNT
	.align		4
.L_343:
        /*0768*/ 	.byte	0x04, 0x2f
        /*076a*/ 	.short	(.L_345 - .L_344)
	.align		4
.L_344:
        /*076c*/ 	.word	index@(_Z25selective_scan_fwd_kernelI32Selective_Scan_fwd_kernel_traitsILi128ELi16ELi1ELb0ELb0ELb0ELb0EN3c104HalfEfEEv13SSMParamsBase)
        /*0770*/ 	.word	0x0000009c


	//----- nvinfo : EIATTR_FRAME_SIZE
	.align		4
.L_345:
        /*0774*/ 	.byte	0x04, 0x11
        /*0776*/ 	.short	(.L_347 - .L_346)
	.align		4
.L_346:
        /*0778*/ 	.word	index@(_Z25selective_scan_fwd_kernelI32Selective_Scan_fwd_kernel_traitsILi128ELi16ELi1ELb0ELb0ELb0ELb0EN3c104HalfEfEEv13SSMParamsBase)
        /*077c*/ 	.word	0x00000000


	//----- nvinfo : EIATTR_REGCOUNT
	.align		4
.L_347:
        /*0780*/ 	.byte	0x04, 0x2f
        /*0782*/ 	.short	(.L_349 - .L_348)
	.align		4
.L_348:
        /*0784*/ 	.word	index@(_Z25selective_scan_fwd_kernelI32Selective_Scan_fwd_kernel_traitsILi32ELi4ELi1ELb1ELb1ELb1ELb1EN3c104HalfENS1_7complexIfEEEEv13SSMParamsBase)
        /*0788*/ 	.word	0x00000048


	//----- nvinfo : EIATTR_FRAME_SIZE
	.align		4
.L_349:
        /*078c*/ 	.byte	0x04, 0x11
        /*078e*/ 	.short	(.L_351 - .L_350)
	.align		4
.L_350:
        /*0790*/ 	.word	index@(_Z25selective_scan_fwd_kernelI32Selective_Scan_fwd_kernel_traitsILi32ELi4ELi1ELb1ELb1ELb1ELb1EN3c104HalfENS1_7complexIfEEEEv13SSMParamsBase)
        /*0794*/ 	.word	0x00000000


	//----- nvinfo : EIATTR_REGCOUNT
	.align		4
.L_351:
        /*0798*/ 	.byte	0x04, 0x2f
        /*079a*/ 	.short	(.L_353 - .L_352)
	.align		4
.L_352:
        /*079c*/ 	.word	index@(_Z25selective_scan_fwd_kernelI32Selective_Scan_fwd_kernel_traitsILi32ELi4ELi1ELb1ELb1ELb1ELb0EN3c104HalfENS1_7complexIfEEEEv13SSMParamsBase)
        /*07a0*/ 	.word	0x00000048


	//----- nvinfo : EIATTR_FRAME_SIZE
	.align		4
.L_353:
        /*07a4*/ 	.byte	0x04, 0x11
        /*07a6*/ 	.short	(.L_355 - .L_354)
	.align		4
.L_354:
        /*07a8*/ 	.word	index@(_Z25selective_scan_fwd_kernelI32Selective_Scan_fwd_kernel_traitsILi32ELi4ELi1ELb1ELb1ELb1ELb0EN3c104HalfENS1_7complexIfEEEEv13SSMParamsBase)
        /*07ac*/ 	.word	0x00000000


	//----- nvinfo : EIATTR_REGCOUNT
	.align		4
.L_355:
        /*07b0*/ 	.byte	0x04, 0x2f
        /*07b2*/ 	.short	(.L_357 - .L_356)
	.align		4
.L_356:
        /*07b4*/ 	.word	index@(_Z25selective_scan_fwd_kernelI32Selective_Scan_fwd_kernel_traitsILi32ELi4ELi1ELb1ELb1ELb0ELb1EN3c104HalfENS1_7complexIfEEEEv13SSMParamsBase)
        /*07b8*/ 	.word	0x00000040


	//----- nvinfo : EIATTR_FRAME_SIZE
	.align		4
.L_357:
        /*07bc*/ 	.byte	0x04, 0x11
        /*07be*/ 	.short	(.L_359 - .L_358)
	.align		4
.L_358:
        /*07c0*/ 	.word	index@(_Z25selective_scan_fwd_kernelI32Selective_Scan_fwd_kernel_traitsILi32ELi4ELi1ELb1ELb1ELb0ELb1EN3c104HalfENS1_7complexIfEEEEv13SSMParamsBase)
        /*07c4*/ 	.word	0x00000000


	//----- nvinfo : EIATTR_REGCOUNT
	.align		4
.L_359:
        /*07c8*/ 	.byte	0x04, 0x2f
        /*07ca*/ 	.short	(.L_361 - .L_360)
	.align		4
.L_360:
        /*07cc*/ 	.word	index@(_Z25selective_scan_fwd_kernelI32Selective_Scan_fwd_kernel_traitsILi32ELi4ELi1ELb1ELb1ELb0ELb0EN3c104HalfENS1_7complexIfEEEEv13SSMParamsBase)
        /*07d0*/ 	.word	0x00000040


	//----- nvinfo : EIATTR_FRAME_SIZE
	.align		4
.L_361:
        /*07d4*/ 	.byte	0x04, 0x11
        /*07d6*/ 	.short	(.L_363 - .L_362)
	.align		4
.L_362:
        /*07d8*/ 	.word	index@(_Z25selective_scan_fwd_kernelI32Selective_Scan_fwd_kernel_traitsILi32ELi4ELi1ELb1ELb1ELb0ELb0EN3c104HalfENS1_7complexIfEEEEv13SSMParamsBase)
        /*07dc*/ 	.word	0x00000000


	//----- nvinfo : EIATTR_REGCOUNT
	.align		4
.L_363:
        /*07e0*/ 	.byte	0x04, 0x2f
        /*07e2*/ 	.short	(.L_365 - .L_364)
	.align		4
.L_364:
        /*07e4*/ 	.word	index@(_Z25selective_scan_fwd_kernelI32Selective_Scan_fwd_kernel_traitsILi32ELi4ELi1ELb1ELb0ELb1ELb1EN3c104HalfENS1_7complexIfEEEEv13SSMParamsBase)
        /*07e8*/ 	.word	0x00000040


	//----- nvinfo : EIATTR_FRAME_SIZE
	.align		4
.L_365:
        /*07ec*/ 	.byte	0x04, 0x11
        /*07ee*/ 	.short	(.L_367 - .L_366)
	.align		4
.L_366:
        /*07f0*/ 	.word	index@(_Z25selective_scan_fwd_kernelI32Selective_Scan_fwd_kernel_traitsILi32ELi4ELi1ELb1ELb0ELb1ELb1EN3c104HalfENS1_7complexIfEEEEv13SSMParamsBase)
        /*07f4*/ 	.word	0x00000000


	//----- nvinfo : EIATTR_REGCOUNT
	.align		4
.L_367:
        /*07f8*/ 	.byte	0x04, 0x2f
        /*07fa*/ 	.short	(.L_369 - .L_368)
	.align		4
.L_368:
        /*07fc*/ 	.word	index@(_Z25selective_scan_fwd_kernelI32Selective_Scan_fwd_kernel_traitsILi32ELi4ELi1ELb1ELb0ELb1ELb0EN3c104HalfENS1_7complexIfEEEEv13SSMParamsBase)
        /*0800*/ 	.word	0x00000040


	//----- nvinfo : EIATTR_FRAME_SIZE
	.align		4
.L_369:
        /*0804*/ 	.byte	0x04, 0x11
        /*0806*/ 	.short	(.L_371 - .L_370)
	.align		4
.L_370:
        /*0808*/ 	.word	index@(_Z25selective_scan_fwd_kernelI32Selective_Scan_fwd_kernel_traitsILi32ELi4ELi1ELb1ELb0ELb1ELb0EN3c104HalfENS1_7complexIfEEEEv13SSMParamsBase)
        /*080c*/ 	.word	0x00000000


	//----- nvinfo : EIATTR_REGCOUNT
	.align		4
.L_371:
        /*0810*/ 	.byte	0x04, 0x2f
        /*0812*/ 	.short	(.L_373 - .L_372)
	.align		4
.L_372:
        /*0814*/ 	.word	index@(_Z25selective_scan_fwd_kernelI32Selective_Scan_fwd_kernel_traitsILi32ELi4ELi1ELb1ELb0ELb0ELb1EN3c104HalfENS1_7complexIfEEEEv13SSMParamsBase)
        /*0818*/ 	.word	0x00000046


	//----- nvinfo : EIATTR_FRAME_SIZE
	.align		4
.L_373:
        /*081c*/ 	.byte	0x04, 0x11
        /*081e*/ 	.short	(.L_375 - .L_374)
	.align		4
.L_374:
        /*0820*/ 	.word	index@(_Z25selective_scan_fwd_kernelI32Selective_Scan_fwd_kernel_traitsILi32ELi4ELi1ELb1ELb0ELb0ELb1EN3c104HalfENS1_7complexIfEEEEv13SSMParamsBase)
        /*0824*/ 	.word	0x00000000


	//----- nvinfo : EIATTR_REGCOUNT
	.align		4
.L_375:
        /*0828*/ 	.byte	0x04, 0x2f
        /*082a*/ 	.short	(.L_377 - .L_376)
	.align		4
.L_376:
        /*082c*/ 	.word	index@(_Z25selective_scan_fwd_kernelI32Selective_Scan_fwd_kernel_traitsILi32ELi4ELi1ELb1ELb0ELb0ELb0EN3c104HalfENS1_7complexIfEEEEv13SSMParamsBase)
        /*0830*/ 	.word	0x00000046


	//----- nvinfo : EIATTR_FRAME_SIZE
	.align		4
.L_377:
        /*0834*/ 	.byte	0x04, 0x11
        /*0836*/ 	.short	(.L_379 - .L_378)
	.align		4
.L_378:
        /*0838*/ 	.word	index@(_Z25selective_scan_fwd_kernelI32Selective_Scan_fwd_kernel_traitsILi32ELi4ELi1ELb1ELb0ELb0ELb0EN3c104HalfENS1_7complexIfEEEEv13SSMParamsBase)
        /*083c*/ 	.word	0x00000000


	//----- nvinfo : EIATTR_REGCOUNT
	.align		4
.L_379:
        /*0840*/ 	.byte	0x04, 0x2f
        /*0842*/ 	.short	(.L_381 - .L_380)
	.align		4
.L_380:
        /*0844*/ 	.word	index@(_Z25selective_scan_fwd_kernelI32Selective_Scan_fwd_kernel_traitsILi32ELi4ELi1ELb0ELb1ELb1ELb1EN3c104HalfENS1_7complexIfEEEEv13SSMParamsBase)
        /*0848*/ 	.word	0x0000005d


	//----- nvinfo : EIATTR_FRAME_SIZE
	.align		4
.L_381:
        /*084c*/ 	.byte	0x04, 0x11
        /*084e*/ 	.short	(.L_383 - .L_382)
	.align		4
.L_382:
        /*0850*/ 	.word	index@(_Z25selective_scan_fwd_kernelI32Selective_Scan_fwd_kernel_traitsILi32ELi4ELi1ELb0ELb1ELb1ELb1EN3c104HalfENS1_7complexIfEEEEv13SSMParamsBase)
        /*0854*/ 	.word	0x00000000


	//----- nvinfo : EIATTR_REGCOUNT
	.align		4
.L_383:
        /*0858*/ 	.byte	0x04, 0x2f
        /*085a*/ 	.short	(.L_385 - .L_384)
	.align		4
.L_384:
        /*085c*/ 	.word	index@(_Z25selective_scan_fwd_kernelI32Selective_Scan_fwd_kernel_traitsILi32ELi4ELi1ELb0ELb1ELb1ELb0EN3c104HalfENS1_7complexIfEEEEv13SSMParamsBase)
        /*0860*/ 	.word	0x0000005d


	//----- nvinfo : EIATTR_FRAME_SIZE
	.align		4
.L_385:
        /*0864*/ 	.byte	0x04, 0x11
        /*0866*/ 	.short	(.L_387 - .L_386)
	.align		4
.L_386:
        /*0868*/ 	.word	index@(_Z25selective_scan_fwd_kernelI32Selective_Scan_fwd_kernel_traitsILi32ELi4ELi1ELb0ELb1ELb1ELb0EN3c104HalfENS1_7complexIfEEEEv13SSMParamsBase)
        /*086c*/ 	.word	0x00000000


	//----- nvinfo : EIATTR_REGCOUNT
	.align		4
.L_387:
        /*0870*/ 	.byte	0x04, 0x2f
        /*0872*/ 	.short	(.L_389 - .L_388)
	.align		4
.L_388:
        /*0874*/ 	.word	index@(_Z25selective_scan_fwd_kernelI32Selective_Scan_fwd_kernel_traitsILi32ELi4ELi1ELb0ELb1ELb0ELb1EN3c104HalfENS1_7complexIfEEEEv13SSMParamsBase)
        /*0878*/ 	.word	0x00000059


	//----- nvinfo : EIATTR_FRAME_SIZE
	.align		4
.L_389:
        /*087c*/ 	.byte	0x04, 0x11
        /*087e*/ 	.short	(.L_391 - .L_390)
	.align		4
.L_390:
        /*0880*/ 	.word	index@(_Z25selective_scan_fwd_kernelI32Selective_Scan_fwd_kernel_traitsILi32ELi4ELi1ELb0ELb1ELb0ELb1EN3c104HalfENS1_7complexIfEEEEv13SSMParamsBase)
        /*0884*/ 	.word	0x00000000


	//----- nvinfo : EIATTR_REGCOUNT
	.align		4
.L_391:
        /*0888*/ 	.byte	0x04, 0x2f
        /*088a*/ 	.short	(.L_393 - .L_392)
	.align		4
.L_392:
        /*088c*/ 	.word	index@(_Z25selective_scan_fwd_kernelI32Selective_Scan_fwd_kernel_traitsILi32ELi4ELi1ELb0ELb1ELb0ELb0EN3c104HalfENS1_7complexIfEEEEv13SSMParamsBase)
        /*0890*/ 	.word	0x0000005e


	//----- nvinfo : EIATTR_FRAME_SIZE
	.align		4
.L_393:
        /*0894*/ 	.byte	0x04, 0x11
        /*0896*/ 	.short	(.L_395 - .L_394)
	.align		4
.L_394:
        /*0898*/ 	.word	index@(_Z25selective_scan_fwd_kernelI32Selective_Scan_fwd_kernel_traitsILi32ELi4ELi1ELb0ELb1ELb0ELb0EN3c104HalfENS1_7complexIfEEEEv13SSMParamsBase)
        /*089c*/ 	.word	0x00000000


	//----- nvinfo : EIATTR_REGCOUNT
	.align		4
.L_395:
        /*08a0*/ 	.byte	0x04, 0x2f
        /*08a2*/ 	.short	(.L_397 - .L_396)
	.align		4
.L_396:
        /*08a4*/ 	.word	index@(_Z25selective_scan_fwd_kernelI32Selective_Scan_fwd_kernel_traitsILi32ELi4ELi1ELb0ELb0ELb1ELb1EN3c104HalfENS1_7complexIfEEEEv13SSMParamsBase)
        /*08a8*/ 	.word	0x0000005c


	//----- nvinfo : EIATTR_FRAME_SIZE
	.align		4
.L_397:
        /*08ac*/ 	.byte	0x04, 0x11
        /*08ae*/ 	.short	(.L_399 - .L_398)
	.align		4
.L_398:
        /*08b0*/ 	.word	index@(_Z25selective_scan_fwd_kernelI32Selective_Scan_fwd_kernel_traitsILi32ELi4ELi1ELb0ELb0ELb1ELb1EN3c104HalfENS1_7complexIfEEEEv13SSMParamsBase)
        /*08b4*/ 	.word	0x00000000


	//----- nvinfo : EIATTR_REGCOUNT
	.align		4
.L_399:
        /*08b8*/ 	.byte	0x04, 0x2f
        /*08ba*/ 	.short	(.L_401 - .L_400)
	.align		4
.L_400:
        /*08bc*/ 	.word	index@(_Z25selective_scan_fwd_kernelI32Selective_Scan_fwd_kernel_traitsILi32ELi4ELi1ELb0ELb0ELb1ELb0EN3c104HalfENS1_7complexIfEEEEv13SSMParamsBase)
        /*08c0*/ 	.word	0x00000059


	//----- nvinfo : EIATTR_FRAME_SIZE
	.align		4
.L_401:
        /*08c4*/ 	.byte	0x04, 0x11
        /*08c6*/ 	.short	(.L_403 - .L_402)
	.align		4
.L_402:
        /*08c8*/ 	.word	index@(_Z25selective_scan_fwd_kernelI32Selective_Scan_fwd_kernel_traitsILi32ELi4ELi1ELb0ELb0ELb1ELb0EN3c104HalfENS1_7complexIfEEEEv13SSMParamsBase)
        /*08cc*/ 	.word	0x00000000


	//----- nvinfo : EIATTR_REGCOUNT
	.align		4
.L_403:
        /*08d0*/ 	.byte	0x04, 0x2f
        /*08d2*/ 	.short	(.L_405 - .L_404)
	.align		4
.L_404:
        /*08d4*/ 	.word	index@(_Z25selective_scan_fwd_kernelI32Selective_Scan_fwd_kernel_traitsILi32ELi4ELi1ELb0ELb0ELb0ELb1EN3c104HalfENS1_7complexIfEEEEv13SSMParamsBase)
        /*08d8*/ 	.word	0x0000004f


	//----- nvinfo : EIATTR_FRAME_SIZE
	.align		4
.L_405:
        /*08dc*/ 	.byte	0x04, 0x11
        /*08de*/ 	.short	(.L_407 - .L_406)
	.align		4
.L_406:
        /*08e0*/ 	.word	index@(_Z25selective_scan_fwd_kernelI32Selective_Scan_fwd_kernel_traitsILi32ELi4ELi1ELb0ELb0ELb0ELb1EN3c104HalfENS1_7complexIfEEEEv13SSMParamsBase)
        /*08e4*/ 	.word	0x00000000


	//----- nvinfo : EIATTR_REGCOUNT
	.align		4
.L_407:
        /*08e8*/ 	.byte	0x04, 0x2f
        /*08ea*/ 	.short	(.L_409 - .L_408)
	.align		4
.L_408:
        /*08ec*/ 	.word	index@(_Z25selective_scan_fwd_kernelI32Selective_Scan_fwd_kernel_traitsILi32ELi4ELi1ELb0ELb0ELb0ELb0EN3c104HalfENS1_7complexIfEEEEv13SSMParamsBase)
        /*08f0*/ 	.word	0x00000050


	//----- nvinfo : EIATTR_FRAME_SIZE
	.align		4
.L_409:
        /*08f4*/ 	.byte	0x04, 0x11
        /*08f6*/ 	.short	(.L_411 - .L_410)
	.align		4
.L_410:
        /*08f8*/ 	.word	index@(_Z25selective_scan_fwd_kernelI32Selective_Scan_fwd_kernel_traitsILi32ELi4ELi1ELb0ELb0ELb0ELb0EN3c104HalfENS1_7complexIfEEEEv13SSMParamsBase)
        /*08fc*/ 	.word	0x00000000


	//----- nvinfo : EIATTR_REGCOUNT
	.align		4
.L_411:
        /*0900*/ 	.byte	0x04, 0x2f
        /*0902*/ 	.short	(.L_413 - .L_412)
	.align		4
.L_412:
        /*0904*/ 	.word	index@(_Z25selective_scan_fwd_kernelI32Selective_Scan_fwd_kernel_traitsILi32ELi8ELi1ELb1ELb1ELb1ELb1EN3c104HalfENS1_7complexIfEEEEv13SSMParamsBase)
        /*0908*/ 	.word	0x00000069


	//----- nvinfo : EIATTR_FRAME_SIZE
	.align		4
.L_413:
        /*090c*/ 	.byte	0x04, 0x11
        /*090e*/ 	.short	(.L_415 - .L_414)
	.align		4
.L_414:
        /*0910*/ 	.word	index@(_Z25selective_scan_fwd_kernelI32Selective_Scan_fwd_kernel_traitsILi32ELi8ELi1ELb1ELb1ELb1ELb1EN3c104HalfENS1_7complexIfEEEEv13SSMParamsBase)
        /*0914*/ 	.word	0x00000000


	//----- nvinfo : EIATTR_REGCOUNT
	.align		4
.L_415:
        /*0918*/ 	.byte	0x04, 0x2f
        /*091a*/ 	.short	(.L_417 - .L_416)
	.align		4
.L_416:
        /*091c*/ 	.word	index@(_Z25selective_scan_fwd_kernelI32Selective_Scan_fwd_kernel_traitsILi32ELi8ELi1ELb1ELb1ELb1ELb0EN3c104HalfENS1_7complexIfEEEEv13SSMParamsBase)
        /*0920*/ 	.word	0x00000069


	//----- nvinfo : EIATTR_FRAME_SIZE
	.align		4
.L_417:
        /*0924*/ 	.byte	0x04, 0x11
        /*0926*/ 	.short	(.L_419 - .L_418)
	.align		4
.L_418:
        /*0928*/ 	.word	index@(_Z25selective_scan_fwd_kernelI32Selective_Scan_fwd_kernel_traitsILi32ELi8ELi1ELb1ELb1ELb1ELb0EN3c104HalfENS1_7complexIfEEEEv13SSMParamsBase)
        /*092c*/ 	.word	0x00000000


	//----- nvinfo : EIATTR_REGCOUNT
	.align		4
.L_419:
        /*0930*/ 	.byte	0x04, 0x2f
        /*0932*/ 	.short	(.L_421 - .L_420)
	.align		4
.L_420:
        /*0934*/ 	.word	index@(_Z25selective_scan_fwd_kernelI32Selective_Scan_fwd_kernel_traitsILi32ELi8ELi1ELb1ELb1ELb0ELb1EN3c104HalfENS1_7complexIfEEEEv13SSMParamsBase)
        /*0938*/ 	.word	0x00000060


	//----- nvinfo : EIATTR_FRAME_SIZE
	.align		4
.L_421:
        /*093c*/ 	.byte	0x04, 0x11
        /*093e*/ 	.short	(.L_423 - .L_422)
	.align		4
.L_422:
        /*0940*/ 	.word	index@(_Z25selective_scan_fwd_kernelI32Selective_Scan_fwd_kernel_traitsILi32ELi8ELi1ELb1ELb1ELb0ELb1EN3c104HalfENS1_7complexIfEEEEv13SSMParamsBase)
        /*0944*/ 	.word	0x00000000


	//----- nvinfo : EIATTR_REGCOUNT
	.align		4
.L_423:
        /*0948*/ 	.byte	0x04, 0x2f
        /*094a*/ 	.short	(.L_425 - .L_424)
	.align		4
.L_424:
        /*094c*/ 	.word	index@(_Z25selective_scan_fwd_kernelI32Selective_Scan_fwd_kernel_traitsILi32ELi8ELi1ELb1ELb1ELb0ELb0EN3c104HalfENS1_7complexIfEEEEv13SSMParamsBase)
        /*0950*/ 	.word	0x00000060


	//----- nvinfo : EIATTR_FRAME_SIZE
	.align		4
.L_425:
        /*0954*/ 	.byte	0x04, 0x11
        /*0956*/ 	.short	(.L_427 - .L_426)
	.align		4
.L_426:
        /*0958*/ 	.word	index@(_Z25selective_scan_fwd_kernelI32Selective_Scan_fwd_kernel_traitsILi32ELi8ELi1ELb1ELb1ELb0ELb0EN3c104HalfENS1_7complexIfEEEEv13SSMParamsBase)
        /*095c*/ 	.word	0x00000000


	//----- nvinfo : EIATTR_REGCOUNT
	.align		4
.L_427:
        /*0960*/ 	.byte	0x04, 0x2f
        /*0962*/ 	.short	(.L_429 - .L_428)
	.align		4
.L_428:
        /*0964*/ 	.word	index@(_Z25selective_scan_fwd_kernelI32Selective_Scan_fwd_kernel_traitsILi32ELi8ELi1ELb1ELb0ELb1ELb1EN3c104HalfENS1_7complexIfEEEEv13SSMParamsBase)
        /*0968*/ 	.word	0x0000005d


	//----- nvinfo : EIATTR_FRAME_SIZE
	.align		4
.L_429:
        /*096c*/ 	.byte	0x04, 0x11
        /*096e*/ 	.short	(.L_431 - .L_430)
	.align		4
.L_430:
        /*0970*/ 	.word	index@(_Z25selective_scan_fwd_kernelI32Selective_Scan_fwd_kernel_traitsILi32ELi8ELi1ELb1ELb0ELb1ELb1EN3c104HalfENS1_7complexIfEEEEv13SSMParamsBase)
        /*0974*/ 	.word	0x00000000


	//----- nvinfo : EIATTR_REGCOUNT
	.align		4
.L_431:
        /*0978*/ 	.byte	0x04, 0x2f
        /*097a*/ 	.short	(.L_433 - .L_432)
	.align		4
.L_432:
        /*097c*/ 	.word	index@(_Z25selective_scan_fwd_kernelI32Selective_Scan_fwd_kernel_traitsILi32ELi8ELi1ELb1ELb0ELb1ELb0EN3c104HalfENS1_7complexIfEEEEv13SSMParamsBase)
        /*0980*/ 	.word	0x0000005d


	//----- nvinfo : EIATTR_FRAME_SIZE
	.align		4
.L_433:
        /*0984*/ 	.byte	0x04, 0x11
        /*0986*/ 	.short	(.L_435 - .L_434)
	.align		4
.L_434:
        /*0988*/ 	.word	index@(_Z25selective_scan_fwd_kernelI32Selective_Scan_fwd_kernel_traitsILi32ELi8ELi1ELb1ELb0ELb1ELb0EN3c104HalfENS1_7complexIfEEEEv13SSMParamsBase)
        /*098c*/ 	.word	0x00000000


	//----- nvinfo : EIATTR_REGCOUNT
	.align		4
.L_435:
        /*0990*/ 	.byte	0x04, 0x2f
        /*0992*/ 	.short	(.L_437 - .L_436)
	.align		4
.L_436:
        /*0994*/ 	.word	index@(_Z25selective_scan_fwd_kernelI32Selective_Scan_fwd_kernel_traitsILi32ELi8ELi1ELb1ELb0ELb0ELb1EN3c104HalfENS1_7complexIfEEEEv13SSMParamsBase)
        /*0998*/ 	.word	0x00000058


	//----- nvinfo : EIATTR_FRAME_SIZE
	.align		4
.L_437:
        /*099c*/ 	.byte	0x04, 0x11
        /*099e*/ 	.short	(.L_439 - .L_438)
	.align		4
.L_438:
        /*09a0*/ 	.word	index@(_Z25selective_scan_fwd_kernelI32Selective_Scan_fwd_kernel_traitsILi32ELi8ELi1ELb1ELb0ELb0ELb1EN3c104HalfENS1_7complexIfEEEEv13SSMParamsBase)
        /*09a4*/ 	.word	0x00000000


	//----- nvinfo : EIATTR_REGCOUNT
	.align		4
.L_439:
        /*09a8*/ 	.byte	0x04, 0x2f
        /*09aa*/ 	.short	(.L_441 - .L_440)
	.align		4
.L_440:
        /*09ac*/ 	.word	index@(_Z25selective_scan_fwd_kernelI32Selective_Scan_fwd_kernel_traitsILi32ELi8ELi1ELb1ELb0ELb0ELb0EN3c104HalfENS1_7complexIfEEEEv13SSMParamsBase)
        /*09b0*/ 	.word	0x00000058


	//----- nvinfo : EIATTR_FRAME_SIZE
	.align		4
.L_441:
        /*09b4*/ 	.byte	0x04, 0x11
        /*09b6*/ 	.short	(.L_443 - .L_442)
	.align		4
.L_442:
        /*09b8*/ 	.word	index@(_Z25selective_scan_fwd_kernelI32Selective_Scan_fwd_kernel_traitsILi32ELi8ELi1ELb1ELb0ELb0ELb0EN3c104HalfENS1_7complexIfEEEEv13SSMParamsBase)
        /*09bc*/ 	.word	0x00000000


	//----- nvinfo : EIATTR_REGCOUNT
	.align		4
.L_443:
        /*09c0*/ 	.byte	0x04, 0x2f
        /*09c2*/ 	.short	(.L_445 - .L_444)
	.align		4
.L_444:
        /*09c4*/ 	.word	index@(_Z25selective_scan_fwd_kernelI32Selective_Scan_fwd_kernel_traitsILi32ELi8ELi1ELb0ELb1ELb1ELb1EN3c104HalfENS1_7complexIfEEEEv13SSMParamsBase)
        /*09c8*/ 	.word	0x0000008c


	//----- nvinfo : EIATTR_FRAME_SIZE
	.align		4
.L_445:
        /*09cc*/ 	.byte	0x04, 0x11
        /*09ce*/ 	.short	(.L_447 - .L_446)
	.align		4
.L_446:
        /*09d0*/ 	.word	index@(_Z25selective_scan_fwd_kernelI32Selective_Scan_fwd_kernel_traitsILi32ELi8ELi1ELb0ELb1ELb1ELb1EN3c104HalfENS1_7complexIfEEEEv13SSMParamsBase)
        /*09d4*/ 	.word	0x00000000


	//----- nvinfo : EIATTR_REGCOUNT
	.align		4
.L_447:
        /*09d8*/ 	.byte	0x04, 0x2f
        /*09da*/ 	.short	(.L_449 - .L_448)
	.align		4
.L_448:
        /*09dc*/ 	.word	index@(_Z25selective_scan_fwd_kernelI32Selective_Scan_fwd_kernel_traitsILi32ELi8ELi1ELb0ELb1ELb1ELb0EN3c104HalfENS1_7complexIfEEEEv13SSMParamsBase)
        /*09e0*/ 	.word	0x0000008d


	//----- nvinfo : EIATTR_FRAME_SIZE
	.align		4
.L_449:
        /*09e4*/ 	.byte	0x04, 0x11
        /*09e6*/ 	.short	(.L_451 - .L_450)
	.align		4
.L_450:
        /*09e8*/ 	.word	index@(_Z25selective_scan_fwd_kernelI32Selective_Scan_fwd_kernel_traitsILi32ELi8ELi1ELb0ELb1ELb1ELb0EN3c104HalfENS1_7complexIfEEEEv13SSMParamsBase)
        /*09ec*/ 	.word	0x00000000


	//----- nvinfo : EIATTR_REGCOUNT
	.align		4
.L_451:
        /*09f0*/ 	.byte	0x04, 0x2f
        /*09f2*/ 	.short	(.L_453 - .L_452)
	.align		4
.L_452:
        /*09f4*/ 	.word	index@(_Z25selective_scan_fwd_kernelI32Selective_Scan_fwd_kernel_traitsILi32ELi8ELi1ELb0ELb1ELb0ELb1EN3c104HalfENS1_7complexIfEEEEv13SSMParamsBase)
        /*09f8*/ 	.word	0x00000089


	//----- nvinfo : EIATTR_FRAME_SIZE
	.align		4
.L_453:
        /*09fc*/ 	.byte	0x04, 0x11
        /*09fe*/ 	.short	(.L_455 - .L_454)
	.align		4
.L_454:
        /*0a00*/ 	.word	index@(_Z25selective_scan_fwd_kernelI32Selective_Scan_fwd_kernel_traitsILi32ELi8ELi1ELb0ELb1ELb0ELb1EN3c104HalfENS1_7complexIfEEEEv13SSMParamsBase)
        /*0a04*/ 	.word	0x00000000


	//----- nvinfo : EIATTR_REGCOUNT
	.align		4
.L_455:
        /*0a08*/ 	.byte	0x04, 0x2f
        /*0a0a*/ 	.short	(.L_457 - .L_456)
	.align		4
.L_456:
        /*0a0c*/ 	.word	index@(_Z25selective_scan_fwd_kernelI32Selective_Scan_fwd_kernel_traitsILi32ELi8ELi1ELb0ELb1ELb0ELb0EN3c104HalfENS1_7complexIfEEEEv13SSMParamsBase)
        /*0a10*/ 	.word	0x00000089


	//----- nvinfo : EIATTR_FRAME_SIZE
	.align		4
.L_457:
        /*0a14*/ 	.byte	0x04, 0x11
        /*0a16*/ 	.short	(.L_459 - .L_458)
	.align		4
.L_458:
        /*0a18*/ 	.word	index@(_Z25selective_scan_fwd_kernelI32Selective_Scan_fwd_kernel_traitsILi32ELi8ELi1ELb0ELb1ELb0ELb0EN3c104HalfENS1_7complexIfEEEEv13SSMParamsBase)
        /*0a1c*/ 	.word	0x00000000


	//----- nvinfo : EIATTR_REGCOUNT
	.align		4
.L_459:
        /*0a20*/ 	.byte	0x04, 0x2f
        /*0a22*/ 	.short	(.L_461 - .L_460)
	.align		4
.L_460:
        /*0a24*/ 	.word	index@(_Z25selective_scan_fwd_kernelI32Selective_Scan_fwd_kernel_traitsILi32ELi8ELi1ELb0ELb0ELb1ELb1EN3c104HalfENS1_7complexIfEEEEv13SSMParamsBase)
        /*0a28*/ 	.word	0x00000087


	//----- nvinfo : EIATTR_FRAME_SIZE
	.align		4
.L_461:
        /*0a2c*/ 	.byte	0x04, 0x11
        /*0a2e*/ 	.short	(.L_463 - .L_462)
	.align		4
.L_462:
        /*0a30*/ 	.word	index@(_Z25selective_scan_fwd_kernelI32Selective_Scan_fwd_kernel_traitsILi32ELi8ELi1ELb0ELb0ELb1ELb1EN3c104HalfENS1_7complexIfEEEEv13SSMParamsBase)
        /*0a34*/ 	.word	0x00000000


	//----- nvinfo : EIATTR_REGCOUNT
	.align		4
.L_463:
        /*0a38*/ 	.byte	0x04, 0x2f
        /*0a3a*/ 	.short	(.L_465 - .L_464)
	.align		4
.L_464:
        /*0a3c*/ 	.word	index@(_Z25selective_scan_fwd_kernelI32Selective_Scan_fwd_kernel_traitsILi32ELi8ELi1ELb0ELb0ELb1ELb0EN3c104HalfENS1_7complexIfEEEEv13SSMParamsBase)
        /*0a40*/ 	.word	0x00000088


	//----- nvinfo : EIATTR_FRAME_SIZE
	.align		4
.L_465:
        /*0a44*/ 	.byte	0x04, 0x11
        /*0a46*/ 	.short	(.L_467 - .L_466)
	.align		4
.L_466:
        /*0a48*/ 	.word	index@(_Z25selective_scan_fwd_kernelI32Selective_Scan_fwd_kernel_traitsILi32ELi8ELi1ELb0ELb0ELb1ELb0EN3c104HalfENS1_7complexIfEEEEv13SSMParamsBase)
        /*0a4c*/ 	.word	0x00000000


	//----- nvinfo : EIATTR_REGCOUNT
	.align		4
.L_467:
        /*0a50*/ 	.byte	0x04, 0x2f
        /*0a52*/ 	.short	(.L_469 - .L_468)
	.align		4
.L_468:
        /*0a54*/ 	.word	index@(_Z25selective_scan_fwd_kernelI32Selective_Scan_fwd_kernel_traitsILi32ELi8ELi1ELb0ELb0ELb0ELb1EN3c104HalfENS1_7complexIfEEEEv13SSMParamsBase)
        /*0a58*/ 	.word	0x00000075


	//----- nvinfo : EIATTR_FRAME_SIZE
	.align		4
.L_469:
        /*0a5c*/ 	.byte	0x04, 0x11
        /*0a5e*/ 	.short	(.L_471 - .L_470)
	.align		4
.L_470:
        /*0a60*/ 	.word	index@(_Z25selective_scan_fwd_kernelI32Selective_Scan_fwd_kernel_traitsILi32ELi8ELi1ELb0ELb0ELb0ELb1EN3c104HalfENS1_7complexIfEEEEv13SSMParamsBase)
        /*0a64*/ 	.word	0x00000000


	//----- nvinfo : EIATTR_REGCOUNT
	.align		4
.L_471:
        /*0a68*/ 	.byte	0x04, 0x2f
        /*0a6a*/ 	.short	(.L_473 - .L_472)
	.align		4
.L_472:
        /*0a6c*/ 	.word	index@(_Z25selective_scan_fwd_kernelI32Selective_Scan_fwd_kernel_traitsILi32ELi8ELi1ELb0ELb0ELb0ELb0EN3c104HalfENS1_7complexIfEEEEv13SSMParamsBase)
        /*0a70*/ 	.word	0x00000075


	//----- nvinfo : EIATTR_FRAME_SIZE
	.align		4
.L_473:
        /*0a74*/ 	.byte	0x04, 0x11
        /*0a76*/ 	.short	(.L_475 - .L_474)
	.align		4
.L_474:
        /*0a78*/ 	.word	index@(_Z25selective_scan_fwd_kernelI32Selective_Scan_fwd_kernel_traitsILi32ELi8ELi1ELb0ELb0ELb0ELb0EN3c104HalfENS1_7complexIfEEEEv13SSMParamsBase)
        /*0a7c*/ 	.word	0x00000000


	//----- nvinfo : EIATTR_REGCOUNT
	.align		4
.L_475:
        /*0a80*/ 	.byte	0x04, 0x2f
        /*0a82*/ 	.short	(.L_477 - .L_476)
	.align		4
.L_476:
        /*0a84*/ 	.word	index@(_Z25selective_scan_fwd_kernelI32Selective_Scan_fwd_kernel_traitsILi32ELi16ELi1ELb1ELb1ELb1ELb1EN3c104HalfENS1_7complexIfEEEEv13SSMParamsBase)
        /*0a88*/ 	.word	0x000000a8


	//----- nvinfo : EIATTR_FRAME_SIZE
	.align		4
.L_477:
        /*0a8c*/ 	.byte	0x04, 0x11
        /*0a8e*/ 	.short	(.L_479 - .L_478)
	.align		4
.L_478:
        /*0a90*/ 	.word	index@(_Z25selective_scan_fwd_kernelI32Selective_Scan_fwd_kernel_traitsILi32ELi16ELi1ELb1ELb1ELb1ELb1EN3c104HalfENS1_7complexIfEEEEv13SSMParamsBase)
        /*0a94*/ 	.word	0x00000000


	//----- nvinfo : EIATTR_REGCOUNT
	.align		4
.L_479:
        /*0a98*/ 	.byte	0x04, 0x2f
        /*0a9a*/ 	.short	(.L_481 - .L_480)
	.align		4
.L_480:
        /*0a9c*/ 	.word	index@(_Z25selective_scan_fwd_kernelI32Selective_Scan_fwd_kernel_traitsILi32ELi16ELi1ELb1ELb1ELb1ELb0EN3c104HalfENS1_7complexIfEEEEv13SSMParamsBase)
        /*0aa0*/ 	.word	0x000000a8


	//----- nvinfo : EIATTR_FRAME_SIZE
	.align		4
.L_481:
        /*0aa4*/ 	.byte	0x04, 0x11
        /*0aa6*/ 	.short	(.L_483 - .L_482)
	.align		4
.L_482:
        /*0aa8*/ 	.word	index@(_Z25selective_scan_fwd_kernelI32Selective_Scan_fwd_kernel_traitsILi32ELi16ELi1ELb1ELb1ELb1ELb0EN3c104HalfENS1_7complexIfEEEEv13SSMParamsBase)
        /*0aac*/ 	.word	0x00000000


	//----- nvinfo : EIATTR_REGCOUNT
	.align		4
.L_483:
        /*0ab0*/ 	.byte	0x04, 0x2f
        /*0ab2*/ 	.short	(.L_485 - .L_484)
	.align		4
.L_484:
        /*0ab4*/ 	.word	index@(_Z25selective_scan_fwd_kernelI32Selective_Scan_fwd_kernel_traitsILi32ELi16ELi1ELb1ELb1ELb0ELb1EN3c104HalfENS1_7complexIfEEEEv13SSMParamsBase)
        /*0ab8*/ 	.word	0x0000009d


	//----- nvinfo : EIATTR_FRAME_SIZE
	.align		4
.L_485:
        /*0abc*/ 	.byte	0x04, 0x11
        /*0abe*/ 	.short	(.L_487 - .L_486)
	.align		4
.L_486:
        /*0ac0*/ 	.word	index@(_Z25selective_scan_fwd_kernelI32Selective_Scan_fwd_kernel_traitsILi32ELi16ELi1ELb1ELb1ELb0ELb1EN3c104HalfENS1_7complexIfEEEEv13SSMParamsBase)
        /*0ac4*/ 	.word	0x00000000


	//----- nvinfo : EIATTR_REGCOUNT
	.align		4
.L_487:
        /*0ac8*/ 	.byte	0x04, 0x2f
        /*0aca*/ 	.short	(.L_489 - .L_488)
	.align		4
.L_488:
        /*0acc*/ 	.word	index@(_Z25selective_scan_fwd_kernelI32Selective_Scan_fwd_kernel_traitsILi32ELi16ELi1ELb1ELb1ELb0ELb0EN3c104HalfENS1_7complexIfEEEEv13SSMParamsBase)
        /*0ad0*/ 	.word	0x0000009d


	//----- nvinfo : EIATTR_FRAME_SIZE
	.align		4
.L_489:
        /*0ad4*/ 	.byte	0x04, 0x11
        /*0ad6*/ 	.short	(.L_491 - .L_490)
	.align		4
.L_490:
        /*0ad8*/ 	.word	index@(_Z25selective_scan_fwd_kernelI32Selective_Scan_fwd_kernel_traitsILi32ELi16ELi1ELb1ELb1ELb0ELb0EN3c104HalfENS1_7complexIfEEEEv13SSMParamsBase)
        /*0adc*/ 	.word	0x00000000


	//----- nvinfo : EIATTR_REGCOUNT
	.align		4
.L_491:
        /*0ae0*/ 	.byte	0x04, 0x2f
        /*0ae2*/ 	.short	(.L_493 - .L_492)
	.align		4
.L_492:
        /*0ae4*/ 	.word	index@(_Z25selective_scan_fwd_kernelI32Selective_Scan_fwd_kernel_traitsILi32ELi16ELi1ELb1ELb0ELb1ELb1EN3c104HalfENS1_7complexIfEEEEv13SSMParamsBase)
        /*0ae8*/ 	.word	0x0000009f


	//----- nvinfo : EIATTR_FRAME_SIZE
	.align		4
.L_493:
        /*0aec*/ 	.byte	0x04, 0x11
        /*0aee*/ 	.short	(.L_495 - .L_494)
	.align		4
.L_494:
        /*0af0*/ 	.word	index@(_Z25selective_scan_fwd_kernelI32Selective_Scan_fwd_kernel_traitsILi32ELi16ELi1ELb1ELb0ELb1ELb1EN3c104HalfENS1_7complexIfEEEEv13SSMParamsBase)
        /*0af4*/ 	.word	0x00000000


	//----- nvinfo : EIATTR_REGCOUNT
	.align		4
.L_495:
        /*0af8*/ 	.byte	0x04, 0x2f
        /*0afa*/ 	.short	(.L_497 - .L_496)
	.align		4
.L_496:
        /*0afc*/ 	.word	index@(_Z25selective_scan_fwd_kernelI32Selective_Scan_fwd_kernel_traitsILi32ELi16ELi1ELb1ELb0ELb1ELb0EN3c104HalfENS1_7complexIfEEEEv13SSMParamsBase)
        /*0b00*/ 	.word	0x0000009f


	//----- nvinfo : EIATTR_FRAME_SIZE
	.align		4
.L_497:
        /*0b04*/ 	.byte	0x04, 0x11
        /*0b06*/ 	.short	(.L_499 - .L_498)
	.align		4
.L_498:
        /*0b08*/ 	.word	index@(_Z25selective_scan_fwd_kernelI32Selective_Scan_fwd_kernel_traitsILi32ELi16ELi1ELb1ELb0ELb1ELb0EN3c104HalfENS1_7complexIfEEEEv13SSMParamsBase)
        /*0b0c*/ 	.word	0x00000000


	//----- nvinfo : EIATTR_REGCOUNT
	.align		4
.L_499:
        /*0b10*/ 	.byte	0x04, 0x2f
        /*0b12*/ 	.short	(.L_501 - .L_500)
	.align		4
.L_500:
        /*0b14*/ 	.word	index@(_Z25selective_scan_fwd_kernelI32Selective_Scan_fwd_kernel_traitsILi32ELi16ELi1ELb1ELb0ELb0ELb1EN3c104HalfENS1_7complexIfEEEEv13SSMParamsBase)
        /*0b18*/ 	.word	0x00000080


	//----- nvinfo : EIATTR_FRAME_SIZE
	.align		4
.L_501:
        /*0b1c*/ 	.byte	0x04, 0x11
        /*0b1e*/ 	.short	(.L_503 - .L_502)
	.align		4
.L_502:
        /*0b20*/ 	.word	index@(_Z25selective_scan_fwd_kernelI32Selective_Scan_fwd_kernel_traitsILi32ELi16ELi1ELb1ELb0ELb0ELb1EN3c104HalfENS1_7complexIfEEEEv13SSMParamsBase)
        /*0b24*/ 	.word	0x00000000


	//----- nvinfo : EIATTR_REGCOUNT
	.align		4
.L_503:
        /*0b28*/ 	.byte	0x04, 0x2f
        /*0b2a*/ 	.short	(.L_505 - .L_504)
	.align		4
.L_504:
        /*0b2c*/ 	.word	index@(_Z25selective_scan_fwd_kernelI32Selective_Scan_fwd_kernel_traitsILi32ELi16ELi1ELb1ELb0ELb0ELb0EN3c104HalfENS1_7complexIfEEEEv13SSMParamsBase)
        /*0b30*/ 	.word	0x00000080


	//----- nvinfo : EIATTR_FRAME_SIZE
	.align		4
.L_505:
        /*0b34*/ 	.byte	0x04, 0x11
        /*0b36*/ 	.short	(.L_507 - .L_506)
	.align		4
.L_506:
        /*0b38*/ 	.word	index@(_Z25selective_scan_fwd_kernelI32Selective_Scan_fwd_kernel_traitsILi32ELi16ELi1ELb1ELb0ELb0ELb0EN3c104HalfENS1_7complexIfEEEEv13SSMParamsBase)
        /*0b3c*/ 	.word	0x00000000


	//----- nvinfo : EIATTR_REGCOUNT
	.align		4
.L_507:
        /*0b40*/ 	.byte	0x04, 0x2f
        /*0b42*/ 	.short	(.L_509 - .L_508)
	.align		4
.L_508:
        /*0b44*/ 	.word	index@(_Z25selective_scan_fwd_kernelI32Selective_Scan_fwd_kernel_traitsILi32ELi16ELi1ELb0ELb1ELb1ELb1EN3c104HalfENS1_7complexIfEEEEv13SSMParamsBase)
        /*0b48*/ 	.word	0x000000d7


	//----- nvinfo : EIATTR_FRAME_SIZE
	.align		4
.L_509:
        /*0b4c*/ 	.byte	0x04, 0x11
        /*0b4e*/ 	.short	(.L_511 - .L_510)
	.align		4
.L_510:
        /*0b50*/ 	.word	index@(_Z25selective_scan_fwd_kernelI32Selective_Scan_fwd_kernel_traitsILi32ELi16ELi1ELb0ELb1ELb1ELb1EN3c104HalfENS1_7complexIfEEEEv13SSMParamsBase)
        /*0b54*/ 	.word	0x00000000


	//----- nvinfo : EIATTR_REGCOUNT
	.align		4
.L_511:
        /*0b58*/ 	.byte	0x04, 0x2f
        /*0b5a*/ 	.short	(.L_513 - .L_512)
	.align		4
.L_512:
        /*0b5c*/ 	.word	index@(_Z25selective_scan_fwd_kernelI32Selective_Scan_fwd_kernel_traitsILi32ELi16ELi1ELb0ELb1ELb1ELb0EN3c104HalfENS1_7complexIfEEEEv13SSMParamsBase)
        /*0b60*/ 	.word	0x000000d7


	//----- nvinfo : EIATTR_FRAME_SIZE
	.align		4
.L_513:
        /*0b64*/ 	.byte	0x04, 0x11
        /*0b66*/ 	.short	(.L_515 - .L_514)
	.align		4
.L_514:
        /*0b68*/ 	.word	index@(_Z25selective_scan_fwd_kernelI32Selective_Scan_fwd_kernel_traitsILi32ELi16ELi1ELb0ELb1ELb1ELb0EN3c104HalfENS1_7complexIfEEEEv13SSMParamsBase)
        /*0b6c*/ 	.word	0x00000000


	//----- nvinfo : EIATTR_REGCOUNT
	.align		4
.L_515:
        /*0b70*/ 	.byte	0x04, 0x2f
        /*0b72*/ 	.short	(.L_517 - .L_516)
	.align		4
.L_516:
        /*0b74*/ 	.word	index@(_Z25selective_scan_fwd_kernelI32Selective_Scan_fwd_kernel_traitsILi32ELi16ELi1ELb0ELb1ELb0ELb1EN3c104HalfENS1_7complexIfEEEEv13SSMParamsBase)
        /*0b78*/ 	.word	0x000000af


	//----- nvinfo : EIATTR_FRAME_SIZE
	.align		4
.L_517:
        /*0b7c*/ 	.byte	0x04, 0x11
        /*0b7e*/ 	.short	(.L_519 - .L_518)
	.align		4
.L_518:
        /*0b80*/ 	.word	index@(_Z25selective_scan_fwd_kernelI32Selective_Scan_fwd_kernel_traitsILi32ELi16ELi1ELb0ELb1ELb0ELb1EN3c104HalfENS1_7complexIfEEEEv13SSMParamsBase)
        /*0b84*/ 	.word	0x00000000


	//----- nvinfo : EIATTR_REGCOUNT
	.align		4
.L_519:
        /*0b88*/ 	.byte	0x04, 0x2f
        /*0b8a*/ 	.short	(.L_521 - .L_520)
	.align		4
.L_520:
        /*0b8c*/ 	.word	index@(_Z25selective_scan_fwd_kernelI32Selective_Scan_fwd_kernel_traitsILi32ELi16ELi1ELb0ELb1ELb0ELb0EN3c104HalfENS1_7complexIfEEEEv13SSMParamsBase)
        /*0b90*/ 	.word	0x000000af


	//----- nvinfo : EIATTR_FRAME_SIZE
	.align		4
.L_521:
        /*0b94*/ 	.byte	0x04, 0x11
        /*0b96*/ 	.short	(.L_523 - .L_522)
	.align		4
.L_522:
        /*0b98*/ 	.word	index@(_Z25selective_scan_fwd_kernelI32Selective_Scan_fwd_kernel_traitsILi32ELi16ELi1ELb0ELb1ELb0ELb0EN3c104HalfENS1_7complexIfEEEEv13SSMParamsBase)
        /*0b9c*/ 	.word	0x00000000


	//----- nvinfo : EIATTR_REGCOUNT
	.align		4
.L_523:
        /*0ba0*/ 	.byte	0x04, 0x2f
        /*0ba2*/ 	.short	(.L_525 - .L_524)
	.align		4
.L_524:
        /*0ba4*/ 	.word	index@(_Z25selective_scan_fwd_kernelI32Selective_Scan_fwd_kernel_traitsILi32ELi16ELi1ELb0ELb0ELb1ELb1EN3c104HalfENS1_7complexIfEEEEv13SSMParamsBase)
        /*0ba8*/ 	.word	0x000000c0


	//----- nvinfo : EIATTR_FRAME_SIZE
	.align		4
.L_525:
        /*0bac*/ 	.byte	0x04, 0x11
        /*0bae*/ 	.short	(.L_527 - .L_526)
	.align		4
.L_526:
        /*0bb0*/ 	.word	index@(_Z25selective_scan_fwd_kernelI32Selective_Scan_fwd_kernel_traitsILi32ELi16ELi1ELb0ELb0ELb1ELb1EN3c104HalfENS1_7complexIfEEEEv13SSMParamsBase)
        /*0bb4*/ 	.word	0x00000000


	//----- nvinfo : EIATTR_REGCOUNT
	.align		4
.L_527:
        /*0bb8*/ 	.byte	0x04, 0x2f
        /*0bba*/ 	.short	(.L_529 - .L_528)
	.align		4
.L_528:
        /*0bbc*/ 	.word	index@(_Z25selective_scan_fwd_kernelI32Selective_Scan_fwd_kernel_traitsILi32ELi16ELi1ELb0ELb0ELb1ELb0EN3c104HalfENS1_7complexIfEEEEv13SSMParamsBase)
        /*0bc0*/ 	.word	0x000000c0


	//----- nvinfo : EIATTR_FRAME_SIZE
	.align		4
.L_529:
        /*0bc4*/ 	.byte	0x04, 0x11
        /*0bc6*/ 	.short	(.L_531 - .L_530)
	.align		4
.L_530:
        /*0bc8*/ 	.word	index@(_Z25selective_scan_fwd_kernelI32Selective_Scan_fwd_kernel_traitsILi32ELi16ELi1ELb0ELb0ELb1ELb0EN3c104HalfENS1_7complexIfEEEEv13SSMParamsBase)
        /*0bcc*/ 	.word	0x00000000


	//----- nvinfo : EIATTR_REGCOUNT
	.align		4
.L_531:
        /*0bd0*/ 	.byte	0x04, 0x2f
        /*0bd2*/ 	.short	(.L_533 - .L_532)
	.align		4
.L_532:
        /*0bd4*/ 	.word	index@(_Z25selective_scan_fwd_kernelI32Selective_Scan_fwd_kernel_traitsILi32ELi16ELi1ELb0ELb0ELb0ELb1EN3c104HalfENS1_7complexIfEEEEv13SSMParamsBase)
        /*0bd8*/ 	.word	0x0000009e


	//----- nvinfo : EIATTR_FRAME_SIZE
	.align		4
.L_533:
        /*0bdc*/ 	.byte	0x04, 0x11
        /*0bde*/ 	.short	(.L_535 - .L_534)
	.align		4
.L_534:
        /*0be0*/ 	.word	index@(_Z25selective_scan_fwd_kernelI32Selective_Scan_fwd_kernel_traitsILi32ELi16ELi1ELb0ELb0ELb0ELb1EN3c104HalfENS1_7complexIfEEEEv13SSMParamsBase)
        /*0be4*/ 	.word	0x00000000


	//----- nvinfo : EIATTR_REGCOUNT
	.align		4
.L_535:
        /*0be8*/ 	.byte	0x04, 0x2f
        /*0bea*/ 	.short	(.L_537 - .L_536)
	.align		4
.L_536:
        /*0bec*/ 	.word	index@(_Z25selective_scan_fwd_kernelI32Selective_Scan_fwd_kernel_traitsILi32ELi16ELi1ELb0ELb0ELb0ELb0EN3c104HalfENS1_7complexIfEEEEv13SSMParamsBase)
        /*0bf0*/ 	.word	0x0000009d


	//----- nvinfo : EIATTR_FRAME_SIZE
	.align		4
.L_537:
        /*0bf4*/ 	.byte	0x04, 0x11
        /*0bf6*/ 	.short	(.L_539 - .L_538)
	.align		4
.L_538:
        /*0bf8*/ 	.word	index@(_Z25selective_scan_fwd_kernelI32Selective_Scan_fwd_kernel_traitsILi32ELi16ELi1ELb0ELb0ELb0ELb0EN3c104HalfENS1_7complexIfEEEEv13SSMParamsBase)
        /*0bfc*/ 	.word	0x00000000


	//----- nvinfo : EIATTR_REGCOUNT
	.align		4
.L_539:
        /*0c00*/ 	.byte	0x04, 0x2f
        /*0c02*/ 	.short	(.L_541 - .L_540)
	.align		4
.L_540:
        /*0c04*/ 	.word	index@(_Z25selective_scan_fwd_kernelI32Selective_Scan_fwd_kernel_traitsILi64ELi16ELi1ELb1ELb1ELb1ELb1EN3c104HalfENS1_7complexIfEEEEv13SSMParamsBase)
        /*0c08*/ 	.word	0x000000a8


	//----- nvinfo : EIATTR_FRAME_SIZE
	.align		4
.L_541:
        /*0c0c*/ 	.byte	0x04, 0x11
        /*0c0e*/ 	.short	(.L_543 - .L_542)
	.align		4
.L_542:
        /*0c10*/ 	.word	index@(_Z25selective_scan_fwd_kernelI32Selective_Scan_fwd_kernel_traitsILi64ELi16ELi1ELb1ELb1ELb1ELb1EN3c104HalfENS1_7complexIfEEEEv13SSMParamsBase)
        /*0c14*/ 	.word	0x00000000


	//----- nvinfo : EIATTR_REGCOUNT
	.align		4
.L_543:
        /*0c18*/ 	.byte	0x04, 0x2f
        /*0c1a*/ 	.short	(.L_545 - .L_544)
	.align		4
.L_544:
        /*0c1c*/ 	.word	index@(_Z25selective_scan_fwd_kernelI32Selective_Scan_fwd_kernel_traitsILi64ELi16ELi1ELb1ELb1ELb1ELb0EN3c104HalfENS1_7complexIfEEEEv13SSMParamsBase)
        /*0c20*/ 	.word	0x000000a8


	//----- nvinfo : EIATTR_FRAME_SIZE
	.align		4
.L_545:
        /*0c24*/ 	.byte	0x04, 0x11
        /*0c26*/ 	.short	(.L_547 - .L_546)
	.align		4
.L_546:
        /*0c28*/ 	.word	index@(_Z25selective_scan_fwd_kernelI32Selective_Scan_fwd_kernel_traitsILi64ELi16ELi1ELb1ELb1ELb1ELb0EN3c104HalfENS1_7complexIfEEEEv13SSMParamsBase)
        /*0c2c*/ 	.word	0x00000000


	//----- nvinfo : EIATTR_REGCOUNT
	.align		4
.L_547:
        /*0c30*/ 	.byte	0x04, 0x2f
        /*0c32*/ 	.short	(.L_549 - .L_548)
	.align		4
.L_548:
        /*0c34*/ 	.word	index@(_Z25selective_scan_fwd_kernelI32Selective_Scan_fwd_kernel_traitsILi64ELi16ELi1ELb1ELb1ELb0ELb1EN3c104HalfENS1_7complexIfEEEEv13SSMParamsBase)
        /*0c38*/ 	.word	0x000000a0


	//----- nvinfo : EIATTR_FRAME_SIZE
	.align		4
.L_549:
        /*0c3c*/ 	.byte	0x04, 0x11
        /*0c3e*/ 	.short	(.L_551 - .L_550)
	.align		4
.L_550:
        /*0c40*/ 	.word	index@(_Z25selective_scan_fwd_kernelI32Selective_Scan_fwd_kernel_traitsILi64ELi16ELi1ELb1ELb1ELb0ELb1EN3c104HalfENS1_7complexIfEEEEv13SSMParamsBase)
        /*0c44*/ 	.word	0x00000000


	//----- nvinfo : EIATTR_REGCOUNT
	.align		4
.L_551:
        /*0c48*/ 	.byte	0x04, 0x2f
        /*0c4a*/ 	.short	(.L_553 - .L_552)
	.align		4
.L_552:
        /*0c4c*/ 	.word	index@(_Z25selective_scan_fwd_kernelI32Selective_Scan_fwd_kernel_traitsILi64ELi16ELi1ELb1ELb1ELb0ELb0EN3c104HalfENS1_7complexIfEEEEv13SSMParamsBase)
        /*0c50*/ 	.word	0x000000a0


	//----- nvinfo : EIATTR_FRAME_SIZE
	.align		4
.L_553:
        /*0c54*/ 	.byte	0x04, 0x11
        /*0c56*/ 	.short	(.L_555 - .L_554)
	.align		4
.L_554:
        /*0c58*/ 	.word	index@(_Z25selective_scan_fwd_kernelI32Selective_Scan_fwd_kernel_traitsILi64ELi16ELi1ELb1ELb1ELb0ELb0EN3c104HalfENS1_7complexIfEEEEv13SSMParamsBase)
        /*0c5c*/ 	.word	0x00000000


	//----- nvinfo : EIATTR_REGCOUNT
	.align		4
.L_555:
        /*0c60*/ 	.byte	0x04, 0x2f
        /*0c62*/ 	.short	(.L_557 - .L_556)
	.align		4
.L_556:
        /*0c64*/ 	.word	index@(_Z25selective_scan_fwd_kernelI32Selective_Scan_fwd_kernel_traitsILi64ELi16ELi1ELb1ELb0ELb1ELb1EN3c104HalfENS1_7complexIfEEEEv13SSMParamsBase)
        /*0c68*/ 	.word	0x0000009a


	//----- nvinfo : EIATTR_FRAME_SIZE
	.align		4
.L_557:
        /*0c6c*/ 	.byte	0x04, 0x11
        /*0c6e*/ 	.short	(.L_559 - .L_558)
	.align		4
.L_558:
        /*0c70*/ 	.word	index@(_Z25selective_scan_fwd_kernelI32Selective_Scan_fwd_kernel_traitsILi64ELi16ELi1ELb1ELb0ELb1ELb1EN3c104HalfENS1_7complexIfEEEEv13SSMParamsBase)
        /*0c74*/ 	.word	0x00000000


	//----- nvinfo : EIATTR_REGCOUNT
	.align		4
.L_559:
        /*0c78*/ 	.byte	0x04, 0x2f
        /*0c7a*/ 	.short	(.L_561 - .L_560)
	.align		4
.L_560:
        /*0c7c*/ 	.word	index@(_Z25selective_scan_fwd_kernelI32Selective_Scan_fwd_kernel_traitsILi64ELi16ELi1ELb1ELb0ELb1ELb0EN3c104HalfENS1_7complexIfEEEEv13SSMParamsBase)
        /*0c80*/ 	.word	0x0000009a


	//----- nvinfo : EIATTR_FRAME_SIZE
	.align		4
.L_561:
        /*0c84*/ 	.byte	0x04, 0x11
        /*0c86*/ 	.short	(.L_563 - .L_562)
	.align		4
.L_562:
        /*0c88*/ 	.word	index@(_Z25selective_scan_fwd_kernelI32Selective_Scan_fwd_kernel_traitsILi64ELi16ELi1ELb1ELb0ELb1ELb0EN3c104HalfENS1_7complexIfEEEEv13SSMParamsBase)
        /*0c8c*/ 	.word	0x00000000


	//----- nvinfo : EIATTR_REGCOUNT
	.align		4
.L_563:
        /*0c90*/ 	.byte	0x04, 0x2f
        /*0c92*/ 	.short	(.L_565 - .L_564)
	.align		4
.L_564:
        /*0c94*/ 	.word	index@(_Z25selective_scan_fwd_kernelI32Selective_Scan_fwd_kernel_traitsILi64ELi16ELi1ELb1ELb0ELb0ELb1EN3c104HalfENS1_7complexIfEEEEv13SSMParamsBase)
        /*0c98*/ 	.word	0x0000007e


	//----- nvinfo : EIATTR_FRAME_SIZE
	.align		4
.L_565:
        /*0c9c*/ 	.byte	0x04, 0x11
        /*0c9e*/ 	.short	(.L_567 - .L_566)
	.align		4
.L_566:
        /*0ca0*/ 	.word	index@(_Z25selective_scan_fwd_kernelI32Selective_Scan_fwd_kernel_traitsILi64ELi16ELi1ELb1ELb0ELb0ELb1EN3c104HalfENS1_7complexIfEEEEv13SSMParamsBase)
        /*0ca4*/ 	.word	0x00000000


	//----- nvinfo : EIATTR_REGCOUNT
	.align		4
.L_567:
        /*0ca8*/ 	.byte	0x04, 0x2f
        /*0caa*/ 	.short	(.L_569 - .L_568)
	.align		4
.L_568:
        /*0cac*/ 	.word	index@(_Z25selective_scan_fwd_kernelI32Selective_Scan_fwd_kernel_traitsILi64ELi16ELi1ELb1ELb0ELb0ELb0EN3c104HalfENS1_7complexIfEEEEv13SSMParamsBase)
        /*0cb0*/ 	.word	0x00000080


	//----- nvinfo : EIATTR_FRAME_SIZE
	.align		4
.L_569:
        /*0cb4*/ 	.byte	0x04, 0x11
        /*0cb6*/ 	.short	(.L_571 - .L_570)
	.align		4
.L_570:
        /*0cb8*/ 	.word	index@(_Z25selective_scan_fwd_kernelI32Selective_Scan_fwd_kernel_traitsILi64ELi16ELi1ELb1ELb0ELb0ELb0EN3c104HalfENS1_7complexIfEEEEv13SSMParamsBase)
        /*0cbc*/ 	.word	0x00000000


	//----- nvinfo : EIATTR_REGCOUNT
	.align		4
.L_571:
        /*0cc0*/ 	.byte	0x04, 0x2f
        /*0cc2*/ 	.short	(.L_573 - .L_572)
	.align		4
.L_572:
        /*0cc4*/ 	.word	index@(_Z25selective_scan_fwd_kernelI32Selective_Scan_fwd_kernel_traitsILi64ELi16ELi1ELb0ELb1ELb1ELb1EN3c104HalfENS1_7complexIfEEEEv13SSMParamsBase)
        /*0cc8*/ 	.word	0x000000a8


	//----- nvinfo : EIATTR_FRAME_SIZE
	.align		4
.L_573:
        /*0ccc*/ 	.byte	0x04, 0x11
        /*0cce*/ 	.short	(.L_575 - .L_574)
	.align		4
.L_574:
        /*0cd0*/ 	.word	index@(_Z25selective_scan_fwd_kernelI32Selective_Scan_fwd_kernel_traitsILi64ELi16ELi1ELb0ELb1ELb1ELb1EN3c104HalfENS1_7complexIfEEEEv13SSMParamsBase)
        /*0cd4*/ 	.word	0x00000008


	//----- nvinfo : EIATTR_REGCOUNT
	.align		4
.L_575:
        /*0cd8*/ 	.byte	0x04, 0x2f
        /*0cda*/ 	.short	(.L_577 - .L_576)
	.align		4
.L_576:
        /*0cdc*/ 	.word	index@(_Z25selective_scan_fwd_kernelI32Selective_Scan_fwd_kernel_traitsILi64ELi16ELi1ELb0ELb1ELb1ELb0EN3c104HalfENS1_7complexIfEEEEv13SSMParamsBase)
        /*0ce0*/ 	.word	0x000000a8


	//----- nvinfo : EIATTR_FRAME_SIZE
	.align		4
.L_577:
        /*0ce4*/ 	.byte	0x04, 0x11
        /*0ce6*/ 	.short	(.L_579 - .L_578)
	.align		4
.L_578:
        /*0ce8*/ 	.word	index@(_Z25selective_scan_fwd_kernelI32Selective_Scan_fwd_kernel_traitsILi64ELi16ELi1ELb0ELb1ELb1ELb0EN3c104HalfENS1_7complexIfEEEEv13SSMParamsBase)
        /*0cec*/ 	.word	0x00000008


	//----- nvinfo : EIATTR_REGCOUNT
	.align		4
.L_579:
        /*0cf0*/ 	.byte	0x04, 0x2f
        /*0cf2*/ 	.short	(.L_581 - .L_580)
	.align		4
.L_580:
        /*0cf4*/ 	.word	index@(_Z25selective_scan_fwd_kernelI32Selective_Scan_fwd_kernel_traitsILi64ELi16ELi1ELb0ELb1ELb0ELb1EN3c104HalfENS1_7complexIfEEEEv13SSMParamsBase)
        /*0cf8*/ 	.word	0x000000a8


	//----- nvinfo : EIATTR_FRAME_SIZE
	.align		4
.L_581:
        /*0cfc*/ 	.byte	0x04, 0x11
        /*0cfe*/ 	.short	(.L_583 - .L_582)
	.align		4
.L_582:
        /*0d00*/ 	.word	index@(_Z25selective_scan_fwd_kernelI32Selective_Scan_fwd_kernel_traitsILi64ELi16ELi1ELb0ELb1ELb0ELb1EN3c104HalfENS1_7complexIfEEEEv13SSMParamsBase)
        /*0d04*/ 	.word	0x00000010


	//----- nvinfo : EIATTR_REGCOUNT
	.align		4
.L_583:
        /*0d08*/ 	.byte	0x04, 0x2f
        /*0d0a*/ 	.short	(.L_585 - .L_584)
	.align		4
.L_584:
        /*0d0c*/ 	.word	index@(_Z25selective_scan_fwd_kernelI32Selective_Scan_fwd_kernel_traitsILi64ELi16ELi1ELb0ELb1ELb0ELb0EN3c104HalfENS1_7complexIfEEEEv13SSMParamsBase)
        /*0d10*/ 	.word	0x000000a8


	//----- nvinfo : EIATTR_FRAME_SIZE
	.align		4
.L_585:
        /*0d14*/ 	.byte	0x04, 0x11
        /*0d16*/ 	.short	(.L_587 - .L_586)
	.align		4
.L_586:
        /*0d18*/ 	.word	index@(_Z25selective_scan_fwd_kernelI32Selective_Scan_fwd_kernel_traitsILi64ELi16ELi1ELb0ELb1ELb0ELb0EN3c104HalfENS1_7complexIfEEEEv13SSMParamsBase)
        /*0d1c*/ 	.word	0x00000010


	//----- nvinfo : EIATTR_REGCOUNT
	.align		4
.L_587:
        /*0d20*/ 	.byte	0x04, 0x2f
        /*0d22*/ 	.short	(.L_589 - .L_588)
	.align		4
.L_588:
        /*0d24*/ 	.word	index@(_Z25selective_scan_fwd_kernelI32Selective_Scan_fwd_kernel_traitsILi64ELi16ELi1ELb0ELb0ELb1ELb1EN3c104HalfENS1_7complexIfEEEEv13SSMParamsBase)
        /*0d28*/ 	.word	0x000000a8


	//----- nvinfo : EIATTR_FRAME_SIZE
	.align		4
.L_589:
        /*0d2c*/ 	.byte	0x04, 0x11
        /*0d2e*/ 	.short	(.L_591 - .L_590)
	.align		4
.L_590:
        /*0d30*/ 	.word	index@(_Z25selective_scan_fwd_kernelI32Selective_Scan_fwd_kernel_traitsILi64ELi16ELi1ELb0ELb0ELb1ELb1EN3c104HalfENS1_7complexIfEEEEv13SSMParamsBase)
        /*0d34*/ 	.word	0x00000000


	//----- nvinfo : EIATTR_REGCOUNT
	.align		4
.L_591:
        /*0d38*/ 	.byte	0x04, 0x2f
        /*0d3a*/ 	.short	(.L_593 - .L_592)
	.align		4
.L_592:
        /*0d3c*/ 	.word	index@(_Z25selective_scan_fwd_kernelI32Selective_Scan_fwd_kernel_traitsILi64ELi16ELi1ELb0ELb0ELb1ELb0EN3c104HalfENS1_7complexIfEEEEv13SSMParamsBase)
        /*0d40*/ 	.word	0x000000a8


	//----- nvinfo : EIATTR_FRAME_SIZE
	.align		4
.L_593:
        /*0d44*/ 	.byte	0x04, 0x11
        /*0d46*/ 	.short	(.L_595 - .L_594)
	.align		4
.L_594:
        /*0d48*/ 	.word	index@(_Z25selective_scan_fwd_kernelI32Selective_Scan_fwd_kernel_traitsILi64ELi16ELi1ELb0ELb0ELb1ELb0EN3c104HalfENS1_7complexIfEEEEv13SSMParamsBase)
        /*0d4c*/ 	.word	0x00000000


	//----- nvinfo : EIATTR_REGCOUNT
	.align		4
.L_595:
        /*0d50*/ 	.byte	0x04, 0x2f
        /*0d52*/ 	.short	(.L_597 - .L_596)
	.align		4
.L_596:
        /*0d54*/ 	.word	index@(_Z25selective_scan_fwd_kernelI32Selective_Scan_fwd_kernel_traitsILi64ELi16ELi1ELb0ELb0ELb0ELb1EN3c104HalfENS1_7complexIfEEEEv13SSMParamsBase)
        /*0d58*/ 	.word	0x000000a0


	//----- nvinfo : EIATTR_FRAME_SIZE
	.align		4
.L_597:
        /*0d5c*/ 	.byte	0x04, 0x11
        /*0d5e*/ 	.short	(.L_599 - .L_598)
	.align		4
.L_598:
        /*0d60*/ 	.word	index@(_Z25selective_scan_fwd_kernelI32Selective_Scan_fwd_kernel_traitsILi64ELi16ELi1ELb0ELb0ELb0ELb1EN3c104HalfENS1_7complexIfEEEEv13SSMParamsBase)
        /*0d64*/ 	.word	0x00000000


	//----- nvinfo : EIATTR_REGCOUNT
	.align		4
.L_599:
        /*0d68*/ 	.byte	0x04, 0x2f
        /*0d6a*/ 	.short	(.L_601 - .L_600)
	.align		4
.L_600:
        /*0d6c*/ 	.word	index@(_Z25selective_scan_fwd_kernelI32Selective_Scan_fwd_kernel_traitsILi64ELi16ELi1ELb0ELb0ELb0ELb0EN3c104HalfENS1_7complexIfEEEEv13SSMParamsBase)
        /*0d70*/ 	.word	0x000000a0


	//----- nvinfo : EIATTR_FRAME_SIZE
	.align		4
.L_601:
        /*0d74*/ 	.byte	0x04, 0x11
        /*0d76*/ 	.short	(.L_603 - .L_602)
	.align		4
.L_602:
        /*0d78*/ 	.word	index@(_Z25selective_scan_fwd_kernelI32Selective_Scan_fwd_kernel_traitsILi64ELi16ELi1ELb0ELb0ELb0ELb0EN3c104HalfENS1_7complexIfEEEEv13SSMParamsBase)
        /*0d7c*/ 	.word	0x00000000


	//----- nvinfo : EIATTR_REGCOUNT
	.align		4
.L_603:
        /*0d80*/ 	.byte	0x04, 0x2f
        /*0d82*/ 	.short	(.L_605 - .L_604)
	.align		4
.L_604:
        /*0d84*/ 	.word	index@(_Z25selective_scan_fwd_kernelI32Selective_Scan_fwd_kernel_traitsILi128ELi16ELi1ELb1ELb1ELb1ELb1EN3c104HalfENS1_7complexIfEEEEv13SSMParamsBase)
        /*0d88*/ 	.word	0x000000a8


	//----- nvinfo : EIATTR_FRAME_SIZE
	.align		4
.L_605:
        /*0d8c*/ 	.byte	0x04, 0x11
        /*0d8e*/ 	.short	(.L_607 - .L_606)
	.align		4
.L_606:
        /*0d90*/ 	.word	index@(_Z25selective_scan_fwd_kernelI32Selective_Scan_fwd_kernel_traitsILi128ELi16ELi1ELb1ELb1ELb1ELb1EN3c104HalfENS1_7complexIfEEEEv13SSMParamsBase)
        /*0d94*/ 	.word	0x00000000


	//----- nvinfo : EIATTR_REGCOUNT
	.align		4
.L_607:
        /*0d98*/ 	.byte	0x04, 0x2f
        /*0d9a*/ 	.short	(.L_609 - .L_608)
	.align		4
.L_608:
        /*0d9c*/ 	.word	index@(_Z25selective_scan_fwd_kernelI32Selective_Scan_fwd_kernel_traitsILi128ELi16ELi1ELb1ELb1ELb1ELb0EN3c104HalfENS1_7complexIfEEEEv13SSMParamsBase)
        /*0da0*/ 	.word	0x000000a8


	//----- nvinfo : EIATTR_FRAME_SIZE
	.align		4
.L_609:
        /*0da4*/ 	.byte	0x04, 0x11
        /*0da6*/ 	.short	(.L_611 - .L_610)
	.align		4
.L_610:
        /*0da8*/ 	.word	index@(_Z25selective_scan_fwd_kernelI32Selective_Scan_fwd_kernel_traitsILi128ELi16ELi1ELb1ELb1ELb1ELb0EN3c104HalfENS1_7complexIfEEEEv13SSMParamsBase)
        /*0dac*/ 	.word	0x00000000


	//----- nvinfo : EIATTR_REGCOUNT
	.align		4
.L_611:
        /*0db0*/ 	.byte	0x04, 0x2f
        /*0db2*/ 	.short	(.L_613 - .L_612)
	.align		4
.L_612:
        /*0db4*/ 	.word	index@(_Z25selective_scan_fwd_kernelI32Selective_Scan_fwd_kernel_traitsILi128ELi16ELi1ELb1ELb1ELb0ELb1EN3c104HalfENS1_7complexIfEEEEv13SSMParamsBase)
        /*0db8*/ 	.word	0x000000a5


	//----- nvinfo : EIATTR_FRAME_SIZE
	.align		4
.L_613:
        /*0dbc*/ 	.byte	0x04, 0x11
        /*0dbe*/ 	.short	(.L_615 - .L_614)
	.align		4
.L_614:
        /*0dc0*/ 	.word	index@(_Z25selective_scan_fwd_kernelI32Selective_Scan_fwd_kernel_traitsILi128ELi16ELi1ELb1ELb1ELb0ELb1EN3c104HalfENS1_7complexIfEEEEv13SSMParamsBase)
        /*0dc4*/ 	.word	0x00000000


	//----- nvinfo : EIATTR_REGCOUNT
	.align		4
.L_615:
        /*0dc8*/ 	.byte	0x04, 0x2f
        /*0dca*/ 	.short	(.L_617 - .L_616)
	.align		4
.L_616:
        /*0dcc*/ 	.word	index@(_Z25selective_scan_fwd_kernelI32Selective_Scan_fwd_kernel_traitsILi128ELi16ELi1ELb1ELb1ELb0ELb0EN3c104HalfENS1_7complexIfEEEEv13SSMParamsBase)
        /*0dd0*/ 	.word	0x000000a4


	//----- nvinfo : EIATTR_FRAME_SIZE
	.align		4
.L_617:
        /*0dd4*/ 	.byte	0x04, 0x11
        /*0dd6*/ 	.short	(.L_619 - .L_618)
	.align		4
.L_618:
        /*0dd8*/ 	.word	index@(_Z25selective_scan_fwd_kernelI32Selective_Scan_fwd_kernel_traitsILi128ELi16ELi1ELb1ELb1ELb0ELb0EN3c104HalfENS1_7complexIfEEEEv13SSMParamsBase)
        /*0ddc*/ 	.word	0x00000000


	//----- nvinfo : EIATTR_REGCOUNT
	.align		4
.L_619:
        /*0de0*/ 	.byte	0x04, 0x2f
        /*0de2*/ 	.short	(.L_621 - .L_620)
	.align		4
.L_620:
        /*0de4*/ 	.word	index@(_Z25selective_scan_fwd_kernelI32Selective_Scan_fwd_kernel_traitsILi128ELi16ELi1ELb1ELb0ELb1ELb1EN3c104HalfENS1_7complexIfEEEEv13SSMParamsBase)
        /*0de8*/ 	.word	0x0000009d


	//----- nvinfo : EIATTR_FRAME_SIZE
	.align		4
.L_621:
        /*0dec*/ 	.byte	0x04, 0x11
        /*0dee*/ 	.short	(.L_623 - .L_622)
	.align		4
.L_622:
        /*0df0*/ 	.word	index@(_Z25selective_scan_fwd_kernelI32Selective_Scan_fwd_kernel_traitsILi128ELi16ELi1ELb1ELb0ELb1ELb1EN3c104HalfENS1_7complexIfEEEEv13SSMParamsBase)
        /*0df4*/ 	.word	0x00000000


	//----- nvinfo : EIATTR_REGCOUNT
	.align		4
.L_623:
        /*0df8*/ 	.byte	0x04, 0x2f
        /*0dfa*/ 	.short	(.L_625 - .L_624)
	.align		4
.L_624:
        /*0dfc*/ 	.word	index@(_Z25selective_scan_fwd_kernelI32Selective_Scan_fwd_kernel_traitsILi128ELi16ELi1ELb1ELb0ELb1ELb0EN3c104HalfENS1_7complexIfEEEEv13SSMParamsBase)
        /*0e00*/ 	.word	0x0000009e


	//----- nvinfo : EIATTR_FRAME_SIZE
	.align		4
.L_625:
        /*0e04*/ 	.byte	0x04, 0x11
        /*0e06*/ 	.short	(.L_627 - .L_626)
	.align		4
.L_626:
        /*0e08*/ 	.word	index@(_Z25selective_scan_fwd_kernelI32Selective_Scan_fwd_kernel_traitsILi128ELi16ELi1ELb1ELb0ELb1ELb0EN3c104HalfENS1_7complexIfEEEEv13SSMParamsBase)
        /*0e0c*/ 	.word	0x00000000


	//----- nvinfo : EIATTR_REGCOUNT
	.align		4
.L_627:
        /*0e10*/ 	.byte	0x04, 0x2f
        /*0e12*/ 	.short	(.L_629 - .L_628)
	.align		4
.L_628:
        /*0e14*/ 	.word	index@(_Z25selective_scan_fwd_kernelI32Selective_Scan_fwd_kernel_traitsILi128ELi16ELi1ELb1ELb0ELb0ELb1EN3c104HalfENS1_7complexIfEEEEv13SSMParamsBase)
        /*0e18*/ 	.word	0x00000083


	//----- nvinfo : EIATTR_FRAME_SIZE
	.align		4
.L_629:
        /*0e1c*/ 	.byte	0x04, 0x11
        /*0e1e*/ 	.short	(.L_631 - .L_630)
	.align		4
.L_630:
        /*0e20*/ 	.word	index@(_Z25selective_scan_fwd_kernelI32Selective_Scan_fwd_kernel_traitsILi128ELi16ELi1ELb1ELb0ELb0ELb1EN3c104HalfENS1_7complexIfEEEEv13SSMParamsBase)
        /*0e24*/ 	.word	0x00000000


	//----- nvinfo : EIATTR_REGCOUNT
	.align		4
.L_631:
        /*0e28*/ 	.byte	0x04, 0x2f
        /*0e2a*/ 	.short	(.L_633 - .L_632)
	.align		4
.L_632:
        /*0e2c*/ 	.word	index@(_Z25selective_scan_fwd_kernelI32Selective_Scan_fwd_kernel_traitsILi128ELi16ELi1ELb1ELb0ELb0ELb0EN3c104HalfENS1_7complexIfEEEEv13SSMParamsBase)
        /*0e30*/ 	.word	0x00000083


	//----- nvinfo : EIATTR_FRAME_SIZE
	.align		4
.L_633:
        /*0e34*/ 	.byte	0x04, 0x11
        /*0e36*/ 	.short	(.L_635 - .L_634)
	.align		4
.L_634:
        /*0e38*/ 	.word	index@(_Z25selective_scan_fwd_kernelI32Selective_Scan_fwd_kernel_traitsILi128ELi16ELi1ELb1ELb0ELb0ELb0EN3c104HalfENS1_7complexIfEEEEv13SSMParamsBase)
        /*0e3c*/ 	.word	0x00000000


	//----- nvinfo : EIATTR_REGCOUNT
	.align		4
.L_635:
        /*0e40*/ 	.byte	0x04, 0x2f
        /*0e42*/ 	.short	(.L_637 - .L_636)
	.align		4
.L_636:
        /*0e44*/ 	.word	index@(_Z25selective_scan_fwd_kernelI32Selective_Scan_fwd_kernel_traitsILi128ELi16ELi1ELb0ELb1ELb1ELb1EN3c104HalfENS1_7complexIfEEEEv13SSMParamsBase)
        /*0e48*/ 	.word	0x000000a8


	//----- nvinfo : EIATTR_FRAME_SIZE
	.align		4
.L_637:
        /*0e4c*/ 	.byte	0x04, 0x11
        /*0e4e*/ 	.short	(.L_639 - .L_638)
	.align		4
.L_638:
        /*0e50*/ 	.word	index@(_Z25selective_scan_fwd_kernelI32Selective_Scan_fwd_kernel_traitsILi128ELi16ELi1ELb0ELb1ELb1ELb1EN3c104HalfENS1_7complexIfEEEEv13SSMParamsBase)
        /*0e54*/ 	.word	0x00000018


	//----- nvinfo : EIATTR_REGCOUNT
	.align		4
.L_639:
        /*0e58*/ 	.byte	0x04, 0x2f
        /*0e5a*/ 	.short	(.L_641 - .L_640)
	.align		4
.L_640:
        /*0e5c*/ 	.word	index@(_Z25selective_scan_fwd_kernelI32Selective_Scan_fwd_kernel_traitsILi128ELi16ELi1ELb0ELb1ELb1ELb0EN3c104HalfENS1_7complexIfEEEEv13SSMParamsBase)
        /*0e60*/ 	.word	0x000000a8


	//----- nvinfo : EIATTR_FRAME_SIZE
	.align		4
.L_641:
        /*0e64*/ 	.byte	0x04, 0x11
        /*0e66*/ 	.short	(.L_643 - .L_642)
	.align		4
.L_642:
        /*0e68*/ 	.word	index@(_Z25selective_scan_fwd_kernelI32Selective_Scan_fwd_kernel_traitsILi128ELi16ELi1ELb0ELb1ELb1ELb0EN3c104HalfENS1_7complexIfEEEEv13SSMParamsBase)
        /*0e6c*/ 	.word	0x00000018


	//----- nvinfo : EIATTR_REGCOUNT
	.align		4
.L_643:
        /*0e70*/ 	.byte	0x04, 0x2f
        /*0e72*/ 	.short	(.L_645 - .L_644)
	.align		4
.L_644:
        /*0e74*/ 	.word	index@(_Z25selective_scan_fwd_kernelI32Selective_Scan_fwd_kernel_traitsILi128ELi16ELi1ELb0ELb1ELb0ELb1EN3c104HalfENS1_7complexIfEEEEv13SSMParamsBase)
        /*0e78*/ 	.word	0x000000a8


	//----- nvinfo : EIATTR_FRAME_SIZE
	.align		4
.L_645:
        /*0e7c*/ 	.byte	0x04, 0x11
        /*0e7e*/ 	.short	(.L_647 - .L_646)
	.align		4
.L_646:
        /*0e80*/ 	.word	index@(_Z25selective_scan_fwd_kernelI32Selective_Scan_fwd_kernel_traitsILi128ELi16ELi1ELb0ELb1ELb0ELb1EN3c104HalfENS1_7complexIfEEEEv13SSMParamsBase)
        /*0e84*/ 	.word	0x00000008


	//----- nvinfo : EIATTR_REGCOUNT
	.align		4
.L_647:
        /*0e88*/ 	.byte	0x04, 0x2f
        /*0e8a*/ 	.short	(.L_649 - .L_648)
	.align		4
.L_648:
        /*0e8c*/ 	.word	index@(_Z25selective_scan_fwd_kernelI32Selective_Scan_fwd_kernel_traitsILi128ELi16ELi1ELb0ELb1ELb0ELb0EN3c104HalfENS1_7complexIfEEEEv13SSMParamsBase)
        /*0e90*/ 	.word	0x000000a8


	//----- nvinfo : EIATTR_FRAME_SIZE
	.align		4
.L_649:
        /*0e94*/ 	.byte	0x04, 0x11
        /*0e96*/ 	.short	(.L_651 - .L_650)
	.align		4
.L_650:
        /*0e98*/ 	.word	index@(_Z25selective_scan_fwd_kernelI32Selective_Scan_fwd_kernel_traitsILi128ELi16ELi1ELb0ELb1ELb0ELb0EN3c104HalfENS1_7complexIfEEEEv13SSMParamsBase)
        /*0e9c*/ 	.word	0x00000008


	//----- nvinfo : EIATTR_REGCOUNT
	.align		4
.L_651:
        /*0ea0*/ 	.byte	0x04, 0x2f
        /*0ea2*/ 	.short	(.L_653 - .L_652)
	.align		4
.L_652:
        /*0ea4*/ 	.word	index@(_Z25selective_scan_fwd_kernelI32Selective_Scan_fwd_kernel_traitsILi128ELi16ELi1ELb0ELb0ELb1ELb1EN3c104HalfENS1_7complexIfEEEEv13SSMParamsBase)
        /*0ea8*/ 	.word	0x000000a8


	//----- nvinfo : EIATTR_FRAME_SIZE
	.align		4
.L_653:
        /*0eac*/ 	.byte	0x04, 0x11
        /*0eae*/ 	.short	(.L_655 - .L_654)
	.align		4
.L_654:
        /*0eb0*/ 	.word	index@(_Z25selective_scan_fwd_kernelI32Selective_Scan_fwd_kernel_traitsILi128ELi16ELi1ELb0ELb0ELb1ELb1EN3c104HalfENS1_7complexIfEEEEv13SSMParamsBase)
        /*0eb4*/ 	.word	0x00000000


	//----- nvinfo : EIATTR_REGCOUNT
	.align		4
.L_655:
        /*0eb8*/ 	.byte	0x04, 0x2f
        /*0eba*/ 	.short	(.L_657 - .L_656)
	.align		4
.L_656:
        /*0ebc*/ 	.word	index@(_Z25selective_scan_fwd_kernelI32Selective_Scan_fwd_kernel_traitsILi128ELi16ELi1ELb0ELb0ELb1ELb0EN3c104HalfENS1_7complexIfEEEEv13SSMParamsBase)
        /*0ec0*/ 	.word	0x000000a8


	//----- nvinfo : EIATTR_FRAME_SIZE
	.align		4
.L_657:
        /*0ec4*/ 	.byte	0x04, 0x11
        /*0ec6*/ 	.short	(.L_659 - .L_658)
	.align		4
.L_658:
        /*0ec8*/ 	.word	index@(_Z25selective_scan_fwd_kernelI32Selective_Scan_fwd_kernel_traitsILi128ELi16ELi1ELb0ELb0ELb1ELb0EN3c104HalfENS1_7complexIfEEEEv13SSMParamsBase)
        /*0ecc*/ 	.word	0x00000000


	//----- nvinfo : EIATTR_REGCOUNT
	.align		4
.L_659:
        /*0ed0*/ 	.byte	0x04, 0x2f
        /*0ed2*/ 	.short	(.L_661 - .L_660)
	.align		4
.L_660:
        /*0ed4*/ 	.word	index@(_Z25selective_scan_fwd_kernelI32Selective_Scan_fwd_kernel_traitsILi128ELi16ELi1ELb0ELb0ELb0ELb1EN3c104HalfENS1_7complexIfEEEEv13SSMParamsBase)
        /*0ed8*/ 	.word	0x000000a4


	//----- nvinfo : EIATTR_FRAME_SIZE
	.align		4
.L_661:
        /*0edc*/ 	.byte	0x04, 0x11
        /*0ede*/ 	.short	(.L_663 - .L_662)
	.align		4
.L_662:
        /*0ee0*/ 	.word	index@(_Z25selective_scan_fwd_kernelI32Selective_Scan_fwd_kernel_traitsILi128ELi16ELi1ELb0ELb0ELb0ELb1EN3c104HalfENS1_7complexIfEEEEv13SSMParamsBase)
        /*0ee4*/ 	.word	0x00000000


	//----- nvinfo : EIATTR_REGCOUNT
	.align		4
.L_663:
        /*0ee8*/ 	.byte	0x04, 0x2f
        /*0eea*/ 	.short	(.L_665 - .L_664)
	.align		4
.L_664:
        /*0eec*/ 	.word	index@(_Z25selective_scan_fwd_kernelI32Selective_Scan_fwd_kernel_traitsILi128ELi16ELi1ELb0ELb0ELb0ELb0EN3c104HalfENS1_7complexIfEEEEv13SSMParamsBase)
        /*0ef0*/ 	.word	0x000000a4


	//----- nvinfo : EIATTR_FRAME_SIZE
	.align		4
.L_665:
        /*0ef4*/ 	.byte	0x04, 0x11
        /*0ef6*/ 	.short	(.L_667 - .L_666)
	.align		4
.L_666:
        /*0ef8*/ 	.word	index@(_Z25selective_scan_fwd_kernelI32Selective_Scan_fwd_kernel_traitsILi128ELi16ELi1ELb0ELb0ELb0ELb0EN3c104HalfENS1_7complexIfEEEEv13SSMParamsBase)
        /*0efc*/ 	.word	0x00000000


	//----- nvinfo : EIATTR_MIN_STACK_SIZE
	.align		4
.L_667:
        /*0f00*/ 	.byte	0x04, 0x12
        /*0f02*/ 	.short	(.L_669 - .L_668)
	.align		4
.L_668:
        /*0f04*/ 	.word	index@(_Z25selective_scan_fwd_kernelI32Selective_Scan_fwd_kernel_traitsILi128ELi16ELi1ELb0ELb0ELb0ELb0EN3c104HalfENS1_7complexIfEEEEv13SSMParamsBase)
        /*0f08*/ 	.word	0x00000000


	//----- nvinfo : EIATTR_MIN_STACK_SIZE
	.align		4
.L_669:
        /*0f0c*/ 	.byte	0x04, 0x12
        /*0f0e*/ 	.short	(.L_671 - .L_670)
	.align		4
.L_670:
        /*0f10*/ 	.word	index@(_Z25selective_scan_fwd_kernelI32Selective_Scan_fwd_kernel_traitsILi128ELi16ELi1ELb0ELb0ELb0ELb1EN3c104HalfENS1_7complexIfEEEEv13SSMParamsBase)
        /*0f14*/ 	.word	0x00000000


	//----- nvinfo : EIATTR_MIN_STACK_SIZE
	.align		4
.L_671:
        /*0f18*/ 	.byte	0x04, 0x12
        /*0f1a*/ 	.short	(.L_673 - .L_672)
	.align		4
.L_672:
        /*0f1c*/ 	.word	index@(_Z25selective_scan_fwd_kernelI32Selective_Scan_fwd_kernel_traitsILi128ELi16ELi1ELb0ELb0ELb1ELb0EN3c104HalfENS1_7complexIfEEEEv13SSMParamsBase)
        /*0f20*/ 	.word	0x00000000


	//----- nvinfo : EIATTR_MIN_STACK_SIZE
	.align		4
.L_673:
        /*0f24*/ 	.byte	0x04, 0x12
        /*0f26*/ 	.short	(.L_675 - .L_674)
	.align		4
.L_674:
        /*0f28*/ 	.word	index@(_Z25selective_scan_fwd_kernelI32Selective_Scan_fwd_kernel_traitsILi128ELi16ELi1ELb0ELb0ELb1ELb1EN3c104HalfENS1_7complexIfEEEEv13SSMParamsBase)
        /*0f2c*/ 	.word	0x00000000


	//----- nvinfo : EIATTR_MIN_STACK_SIZE
	.align		4
.L_675:
        /*0f30*/ 	.byte	0x04, 0x12
        /*0f32*/ 	.short	(.L_677 - .L_676)
	.align		4
.L_676:
        /*0f34*/ 	.word	index@(_Z25selective_scan_fwd_kernelI32Selective_Scan_fwd_kernel_traitsILi128ELi16ELi1ELb0ELb1ELb0ELb0EN3c104HalfENS1_7complexIfEEEEv13SSMParamsBase)
        /*0f38*/ 	.word	0x00000008


	//----- nvinfo : EIATTR_MIN_STACK_SIZE
	.align		4
.L_677:
        /*0f3c*/ 	.byte	0x04, 0x12
        /*0f3e*/ 	.short	(.L_679 - .L_678)
	.align		4
.L_678:
        /*0f40*/ 	.word	index@(_Z25selective_scan_fwd_kernelI32Selective_Scan_fwd_kernel_traitsILi128ELi16ELi1ELb0ELb1ELb0ELb1EN3c104HalfENS1_7complexIfEEEEv13SSMParamsBase)
        /*0f44*/ 	.word	0x00000008


	//----- nvinfo : EIATTR_MIN_STACK_SIZE
	.align		4
.L_679:
        /*0f48*/ 	.byte	0x04, 0x12
        /*0f4a*/ 	.short	(.L_681 - .L_680)
	.align		4
.L_680:
        /*0f4c*/ 	.word	index@(_Z25selective_scan_fwd_kernelI32Selective_Scan_fwd_kernel_traitsILi128ELi16ELi1ELb0ELb1ELb1ELb0EN3c104HalfENS1_7complexIfEEEEv13SSMParamsBase)
        /*0f50*/ 	.word	0x00000018


	//----- nvinfo : EIATTR_MIN_STACK_SIZE
	.align		4
.L_681:
        /*0f54*/ 	.byte	0x04, 0x12
        /*0f56*/ 	.short	(.L_683 - .L_682)
	.align		4
.L_682:
        /*0f58*/ 	.word	index@(_Z25selective_scan_fwd_kernelI32Selective_Scan_fwd_kernel_traitsILi128ELi16ELi1ELb0ELb1ELb1ELb1EN3c104HalfENS1_7complexIfEEEEv13SSMParamsBase)
        /*0f5c*/ 	.word	0x00000018


	//----- nvinfo : EIATTR_MIN_STACK_SIZE
	.align		4
.L_683:
        /*0f60*/ 	.byte	0x04, 0x12
        /*0f62*/ 	.short	(.L_685 - .L_684)
	.align		4
.L_684:
        /*0f64*/ 	.word	index@(_Z25selective_scan_fwd_kernelI32Selective_Scan_fwd_kernel_traitsILi128ELi16ELi1ELb1ELb0ELb0ELb0EN3c104HalfENS1_7complexIfEEEEv13SSMParamsBase)
        /*0f68*/ 	.word	0x00000000


	//----- nvinfo : EIATTR_MIN_STACK_SIZE
	.align		4
.L_685:
        /*0f6c*/ 	.byte	0x04, 0x12
        /*0f6e*/ 	.short	(.L_687 - .L_686)
	.align		4
.L_686:
        /*0f70*/ 	.word	index@(_Z25selective_scan_fwd_kernelI32Selective_Scan_fwd_kernel_traitsILi128ELi16ELi1ELb1ELb0ELb0ELb1EN3c104HalfENS1_7complexIfEEEEv13SSMParamsBase)
        /*0f74*/ 	.word	0x00000000


	//----- nvinfo : EIATTR_MIN_STACK_SIZE
	.align		4
.L_687:
        /*0f78*/ 	.byte	0x04, 0x12
        /*0f7a*/ 	.short	(.L_689 - .L_688)
	.align		4
.L_688:
        /*0f7c*/ 	.word	index@(_Z25selective_scan_fwd_kernelI32Selective_Scan_fwd_kernel_traitsILi128ELi16ELi1ELb1ELb0ELb1ELb0EN3c104HalfENS1_7complexIfEEEEv13SSMParamsBase)
        /*0f80*/ 	.word	0x00000000


	//----- nvinfo : EIATTR_MIN_STACK_SIZE
	.align		4
.L_689:
        /*0f84*/ 	.byte	0x04, 0x12
        /*0f86*/ 	.short	(.L_691 - .L_690)
	.align		4
.L_690:
        /*0f88*/ 	.word	index@(_Z25selective_scan_fwd_kernelI32Selective_Scan_fwd_kernel_traitsILi128ELi16ELi1ELb1ELb0ELb1ELb1EN3c104HalfENS1_7complexIfEEEEv13SSMParamsBase)
        /*0f8c*/ 	.word	0x00000000


	//----- nvinfo : EIATTR_MIN_STACK_SIZE
	.align		4
.L_691:
        /*0f90*/ 	.byte	0x04, 0x12
        /*0f92*/ 	.short	(.L_693 - .L_692)
	.align		4
.L_692:
        /*0f94*/ 	.word	index@(_Z25selective_scan_fwd_kernelI32Selective_Scan_fwd_kernel_traitsILi128ELi16ELi1ELb1ELb1ELb0ELb0EN3c104HalfENS1_7complexIfEEEEv13SSMParamsBase)
        /*0f98*/ 	.word	0x00000000


	//----- nvinfo : EIATTR_MIN_STACK_SIZE
	.align		4
.L_693:
        /*0f9c*/ 	.byte	0x04, 0x12
        /*0f9e*/ 	.short	(.L_695 - .L_694)
	.align		4
.L_694:
        /*0fa0*/ 	.word	index@(_Z25selective_scan_fwd_kernelI32Selective_Scan_fwd_kernel_traitsILi128ELi16ELi1ELb1ELb1ELb0ELb1EN3c104HalfENS1_7complexIfEEEEv13SSMParamsBase)
        /*0fa4*/ 	.word	0x00000000


	//----- nvinfo : EIATTR_MIN_STACK_SIZE
	.align		4
.L_695:
        /*0fa8*/ 	.byte	0x04, 0x12
        /*0faa*/ 	.short	(.L_697 - .L_696)
	.align		4
.L_696:
        /*0fac*/ 	.word	index@(_Z25selective_scan_fwd_kernelI32Selective_Scan_fwd_kernel_traitsILi128ELi16ELi1ELb1ELb1ELb1ELb0EN3c104HalfENS1_7complexIfEEEEv13SSMParamsBase)
        /*0fb0*/ 	.word	0x00000000


	//----- nvinfo : EIATTR_MIN_STACK_SIZE
	.align		4
.L_697:
        /*0fb4*/ 	.byte	0x04, 0x12
        /*0fb6*/ 	.short	(.L_699 - .L_698)
	.align		4
.L_698:
        /*0fb8*/ 	.word	index@(_Z25selective_scan_fwd_kernelI32Selective_Scan_fwd_kernel_traitsILi128ELi16ELi1ELb1ELb1ELb1ELb1EN3c104HalfENS1_7complexIfEEEEv13SSMParamsBase)
        /*0fbc*/ 	.word	0x00000000


	//----- nvinfo : EIATTR_MIN_STACK_SIZE
	.align		4
.L_699:
        /*0fc0*/ 	.byte	0x04, 0x12
        /*0fc2*/ 	.short	(.L_701 - .L_700)
	.align		4
.L_700:
        /*0fc4*/ 	.word	index@(_Z25selective_scan_fwd_kernelI32Selective_Scan_fwd_kernel_traitsILi64ELi16ELi1ELb0ELb0ELb0ELb0EN3c104HalfENS1_7complexIfEEEEv13SSMParamsBase)
        /*0fc8*/ 	.word	0x00000000


	//----- nvinfo : EIATTR_MIN_STACK_SIZE
	.align		4
.L_701:
        /*0fcc*/ 	.byte	0x04, 0x12
        /*0fce*/ 	.short	(.L_703 - .L_702)
	.align		4
.L_702:
        /*0fd0*/ 	.word	index@(_Z25selective_scan_fwd_kernelI32Selective_Scan_fwd_kernel_traitsILi64ELi16ELi1ELb0ELb0ELb0ELb1EN3c104HalfENS1_7complexIfEEEEv13SSMParamsBase)
        /*0fd4*/ 	.word	0x00000000


	//----- nvinfo : EIATTR_MIN_STACK_SIZE
	.align		4
.L_703:
        /*0fd8*/ 	.byte	0x04, 0x12
        /*0fda*/ 	.short	(.L_705 - .L_704)
	.align		4
.L_704:
        /*0fdc*/ 	.word	index@(_Z25selective_scan_fwd_kernelI32Selective_Scan_fwd_kernel_traitsILi64ELi16ELi1ELb0ELb0ELb1ELb0EN3c104HalfENS1_7complexIfEEEEv13SSMParamsBase)
        /*0fe0*/ 	.word	0x00000000


	//----- nvinfo : EIATTR_MIN_STACK_SIZE
	.align		4
.L_705:
        /*0fe4*/ 	.byte	0x04, 0x12
        /*0fe6*/ 	.short	(.L_707 - .L_706)
	.align		4
.L_706:
        /*0fe8*/ 	.word	index@(_Z25selective_scan_fwd_kernelI32Selective_Scan_fwd_kernel_traitsILi64ELi16ELi1ELb0ELb0ELb1ELb1EN3c104HalfENS1_7complexIfEEEEv13SSMParamsBase)
        /*0fec*/ 	.word	0x00000000


	//----- nvinfo : EIATTR_MIN_STACK_SIZE
	.align		4
.L_707:
        /*0ff0*/ 	.byte	0x04, 0x12
        /*0ff2*/ 	.short	(.L_709 - .L_708)
	.align		4
.L_708:
        /*0ff4*/ 	.word	index@(_Z25selective_scan_fwd_kernelI32Selective_Scan_fwd_kernel_traitsILi64ELi16ELi1ELb0ELb1ELb0ELb0EN3c104HalfENS1_7complexIfEEEEv13SSMParamsBase)
        /*0ff8*/ 	.word	0x00000010


	//----- nvinfo : EIATTR_MIN_STACK_SIZE
	.align		4
.L_709:
        /*0ffc*/ 	.byte	0x04, 0x12
        /*0ffe*/ 	.short	(.L_711 - .L_710)
	.align		4
.L_710:
        /*1000*/ 	.word	index@(_Z25selective_scan_fwd_kernelI32Selective_Scan_fwd_kernel_traitsILi64ELi16ELi1ELb0ELb1ELb0ELb1EN3c104HalfENS1_7complexIfEEEEv13SSMParamsBase)
        /*1004*/ 	.word	0x00000010


	//----- nvinfo : EIATTR_MIN_STACK_SIZE
	.align		4
.L_711:
        /*1008*/ 	.byte	0x04, 0x12
        /*100a*/ 	.short	(.L_713 - .L_712)
	.align		4
.L_712:
        /*100c*/ 	.word	index@(_Z25selective_scan_fwd_kernelI32Selective_Scan_fwd_kernel_traitsILi64ELi16ELi1ELb0ELb1ELb1ELb0EN3c104HalfENS1_7complexIfEEEEv13SSMParamsBase)
        /*1010*/ 	.word	0x00000008


	//----- nvinfo : EIATTR_MIN_STACK_SIZE
	.align		4
.L_713:
        /*1014*/ 	.byte	0x04, 0x12
        /*1016*/ 	.short	(.L_715 - .L_714)
	.align		4
.L_714:
        /*1018*/ 	.word	index@(_Z25selective_scan_fwd_kernelI32Selective_Scan_fwd_kernel_traitsILi64ELi16ELi1ELb0ELb1ELb1ELb1EN3c104HalfENS1_7complexIfEEEEv13SSMParamsBase)
        /*101c*/ 	.word	0x00000008


	//----- nvinfo : EIATTR_MIN_STACK_SIZE
	.align		4
.L_715:
        /*1020*/ 	.byte	0x04, 0x12
        /*1022*/ 	.short	(.L_717 - .L_716)
	.align		4
.L_716:
        /*1024*/ 	.word	index@(_Z25selective_scan_fwd_kernelI32Selective_Scan_fwd_kernel_traitsILi64ELi16ELi1ELb1ELb0ELb0ELb0EN3c104HalfENS1_7complexIfEEEEv13SSMParamsBase)
        /*1028*/ 	.word	0x00000000


	//----- nvinfo : EIATTR_MIN_STACK_SIZE
	.align		4
.L_717:
        /*102c*/ 	.byte	0x04, 0x12
        /*102e*/ 	.short	(.L_719 - .L_718)
	.align		4
.L_718:
        /*1030*/ 	.word	index@(_Z25selective_scan_fwd_kernelI32Selective_Scan_fwd_kernel_traitsILi64ELi16ELi1ELb1ELb0ELb0ELb1EN3c104HalfENS1_7complexIfEEEEv13SSMParamsBase)
        /*1034*/ 	.word	0x00000000


	//----- nvinfo : EIATTR_MIN_STACK_SIZE
	.align		4
.L_719:
        /*1038*/ 	.byte	0x04, 0x12
        /*103a*/ 	.short	(.L_721 - .L_720)
	.align		4
.L_720:
        /*103c*/ 	.word	index@(_Z25selective_scan_fwd_kernelI32Selective_Scan_fwd_kernel_traitsILi64ELi16ELi1ELb1ELb0ELb1ELb0EN3c104HalfENS1_7complexIfEEEEv13SSMParamsBase)
        /*1040*/ 	.word	0x00000000


	//----- nvinfo : EIATTR_MIN_STACK_SIZE
	.align		4
.L_721:
        /*1044*/ 	.byte	0x04, 0x12
        /*1046*/ 	.short	(.L_723 - .L_722)
	.align		4
.L_722:
        /*1048*/ 	.word	index@(_Z25selective_scan_fwd_kernelI32Selective_Scan_fwd_kernel_traitsILi64ELi16ELi1ELb1ELb0ELb1ELb1EN3c104HalfENS1_7complexIfEEEEv13SSMParamsBase)
        /*104c*/ 	.word	0x00000000


	//----- nvinfo : EIATTR_MIN_STACK_SIZE
	.align		4
.L_723:
        /*1050*/ 	.byte	0x04, 0x12
        /*1052*/ 	.short	(.L_725 - .L_724)
	.align		4
.L_724:
        /*1054*/ 	.word	index@(_Z25selective_scan_fwd_kernelI32Selective_Scan_fwd_kernel_traitsILi64ELi16ELi1ELb1ELb1ELb0ELb0EN3c104HalfENS1_7complexIfEEEEv13SSMParamsBase)
        /*1058*/ 	.word	0x00000000


	//----- nvinfo : EIATTR_MIN_STACK_SIZE
	.align		4
.L_725:
        /*105c*/ 	.byte	0x04, 0x12
        /*105e*/ 	.short	(.L_727 - .L_726)
	.align		4
.L_726:
        /*1060*/ 	.word	index@(_Z25selective_scan_fwd_kernelI32Selective_Scan_fwd_kernel_traitsILi64ELi16ELi1ELb1ELb1ELb0ELb1EN3c104HalfENS1_7complexIfEEEEv13SSMParamsBase)
        /*1064*/ 	.word	0x00000000


	//----- nvinfo : EIATTR_MIN_STACK_SIZE
	.align		4
.L_727:
        /*1068*/ 	.byte	0x04, 0x12
        /*106a*/ 	.short	(.L_729 - .L_728)
	.align		4
.L_728:
        /*106c*/ 	.word	index@(_Z25selective_scan_fwd_kernelI32Selective_Scan_fwd_kernel_traitsILi64ELi16ELi1ELb1ELb1ELb1ELb0EN3c104HalfENS1_7complexIfEEEEv13SSMParamsBase)
        /*1070*/ 	.word	0x00000000


	//----- nvinfo : EIATTR_MIN_STACK_SIZE
	.align		4
.L_729:
        /*1074*/ 	.byte	0x04, 0x12
        /*1076*/ 	.short	(.L_731 - .L_730)
	.align		4
.L_730:
        /*1078*/ 	.word	index@(_Z25selective_scan_fwd_kernelI32Selective_Scan_fwd_kernel_traitsILi64ELi16ELi1ELb1ELb1ELb1ELb1EN3c104HalfENS1_7complexIfEEEEv13SSMParamsBase)
        /*107c*/ 	.word	0x00000000


	//----- nvinfo : EIATTR_MIN_STACK_SIZE
	.align		4
.L_731:
        /*1080*/ 	.byte	0x04, 0x12
        /*1082*/ 	.short	(.L_733 - .L_732)
	.align		4
.L_732:
        /*1084*/ 	.word	index@(_Z25selective_scan_fwd_kernelI32Selective_Scan_fwd_kernel_traitsILi32ELi16ELi1ELb0ELb0ELb0ELb0EN3c104HalfENS1_7complexIfEEEEv13SSMParamsBase)
        /*1088*/ 	.word	0x00000000


	//----- nvinfo : EIATTR_MIN_STACK_SIZE
	.align		4
.L_733:
        /*108c*/ 	.byte	0x04, 0x12
        /*108e*/ 	.short	(.L_735 - .L_734)
	.align		4
.L_734:
        /*1090*/ 	.word	index@(_Z25selective_scan_fwd_kernelI32Selective_Scan_fwd_kernel_traitsILi32ELi16ELi1ELb0ELb0ELb0ELb1EN3c104HalfENS1_7complexIfEEEEv13SSMParamsBase)
        /*1094*/ 	.word	0x00000000


	//----- nvinfo : EIATTR_MIN_STACK_SIZE
	.align		4
.L_735:
        /*1098*/ 	.byte	0x04, 0x12
        /*109a*/ 	.short	(.L_737 - .L_736)
	.align		4
.L_736:
        /*109c*/ 	.word	index@(_Z25selective_scan_fwd_kernelI32Selective_Scan_fwd_kernel_traitsILi32ELi16ELi1ELb0ELb0ELb1ELb0EN3c104HalfENS1_7complexIfEEEEv13SSMParamsBase)
        /*10a0*/ 	.word	0x00000000


	//----- nvinfo : EIATTR_MIN_STACK_SIZE
	.align		4
.L_737:
        /*10a4*/ 	.byte	0x04, 0x12
        /*10a6*/ 	.short	(.L_739 - .L_738)
	.align		4
.L_738:
        /*10a8*/ 	.word	index@(_Z25selective_scan_fwd_kernelI32Selective_Scan_fwd_kernel_traitsILi32ELi16ELi1ELb0ELb0ELb1ELb1EN3c104HalfENS1_7complexIfEEEEv13SSMParamsBase)
        /*10ac*/ 	.word	0x00000000


	//----- nvinfo : EIATTR_MIN_STACK_SIZE
	.align		4
.L_739:
        /*10b0*/ 	.byte	0x04, 0x12
        /*10b2*/ 	.short	(.L_741 - .L_740)
	.align		4
.L_740:
        /*10b4*/ 	.word	index@(_Z25selective_scan_fwd_kernelI32Selective_Scan_fwd_kernel_traitsILi32ELi16ELi1ELb0ELb1ELb0ELb0EN3c104HalfENS1_7complexIfEEEEv13SSMParamsBase)
        /*10b8*/ 	.word	0x00000000


	//----- nvinfo : EIATTR_MIN_STACK_SIZE
	.align		4
.L_741:
        /*10bc*/ 	.byte	0x04, 0x12
        /*10be*/ 	.short	(.L_743 - .L_742)
	.align		4
.L_742:
        /*10c0*/ 	.word	index@(_Z25selective_scan_fwd_kernelI32Selective_Scan_fwd_kernel_traitsILi32ELi16ELi1ELb0ELb1ELb0ELb1EN3c104HalfENS1_7complexIfEEEEv13SSMParamsBase)
        /*10c4*/ 	.word	0x00000000


	//----- nvinfo : EIATTR_MIN_STACK_SIZE
	.align		4
.L_743:
        /*10c8*/ 	.byte	0x04, 0x12
        /*10ca*/ 	.short	(.L_745 - .L_744)
	.align		4
.L_744:
        /*10cc*/ 	.word	index@(_Z25selective_scan_fwd_kernelI32Selective_Scan_fwd_kernel_traitsILi32ELi16ELi1ELb0ELb1ELb1ELb0EN3c104HalfENS1_7complexIfEEEEv13SSMParamsBase)
        /*10d0*/ 	.word	0x00000000


	//----- nvinfo : EIATTR_MIN_STACK_SIZE
	.align		4
.L_745:
        /*10d4*/ 	.byte	0x04, 0x12
        /*10d6*/ 	.short	(.L_747 - .L_746)
	.align		4
.L_746:
        /*10d8*/ 	.word	index@(_Z25selective_scan_fwd_kernelI32Selective_Scan_fwd_kernel_traitsILi32ELi16ELi1ELb0ELb1ELb1ELb1EN3c104HalfENS1_7complexIfEEEEv13SSMParamsBase)
        /*10dc*/ 	.word	0x00000000


	//----- nvinfo : EIATTR_MIN_STACK_SIZE
	.align		4
.L_747:
        /*10e0*/ 	.byte	0x04, 0x12
        /*10e2*/ 	.short	(.L_749 - .L_748)
	.align		4
.L_748:
        /*10e4*/ 	.word	index@(_Z25selective_scan_fwd_kernelI32Selective_Scan_fwd_kernel_traitsILi32ELi16ELi1ELb1ELb0ELb0ELb0EN3c104HalfENS1_7complexIfEEEEv13SSMParamsBase)
        /*10e8*/ 	.word	0x00000000


	//----- nvinfo : EIATTR_MIN_STACK_SIZE
	.align		4
.L_749:
        /*10ec*/ 	.byte	0x04, 0x12
        /*10ee*/ 	.short	(.L_751 - .L_750)
	.align		4
.L_750:
        /*10f0*/ 	.word	index@(_Z25selective_scan_fwd_kernelI32Selective_Scan_fwd_kernel_traitsILi32ELi16ELi1ELb1ELb0ELb0ELb1EN3c104HalfENS1_7complexIfEEEEv13SSMParamsBase)
        /*10f4*/ 	.word	0x00000000


	//----- nvinfo : EIATTR_MIN_STACK_SIZE
	.align		4
.L_751:
        /*10f8*/ 	.byte	0x04, 0x12
        /*10fa*/ 	.short	(.L_753 - .L_752)
	.align		4
.L_752:
        /*10fc*/ 	.word	index@(_Z25selective_scan_fwd_kernelI32Selective_Scan_fwd_kernel_traitsILi32ELi16ELi1ELb1ELb0ELb1ELb0EN3c104HalfENS1_7complexIfEEEEv13SSMParamsBase)
        /*1100*/ 	.word	0x00000000


	//----- nvinfo : EIATTR_MIN_STACK_SIZE
	.align		4
.L_753:
        /*1104*/ 	.byte	0x04, 0x12
        /*1106*/ 	.short	(.L_755 - .L_754)
	.align		4
.L_754:
        /*1108*/ 	.word	index@(_Z25selective_scan_fwd_kernelI32Selective_Scan_fwd_kernel_traitsILi32ELi16ELi1ELb1ELb0ELb1ELb1EN3c104HalfENS1_7complexIfEEEEv13SSMParamsBase)
        /*110c*/ 	.word	0x00000000


	//----- nvinfo : EIATTR_MIN_STACK_SIZE
	.align		4
.L_755:
        /*1110*/ 	.byte	0x04, 0x12
        /*1112*/ 	.short	(.L_757 - .L_756)
	.align		4
.L_756:
        /*1114*/ 	.word	index@(_Z25selective_scan_fwd_kernelI32Selective_Scan_fwd_kernel_traitsILi32ELi16ELi1ELb1ELb1ELb0ELb0EN3c104HalfENS1_7complexIfEEEEv13SSMParamsBase)
        /*1118*/ 	.word	0x00000000


	//----- nvinfo : EIATTR_MIN_STACK_SIZE
	.align		4
.L_757:
        /*111c*/ 	.byte	0x04, 0x12
        /*111e*/ 	.short	(.L_759 - .L_758)
	.align		4
.L_758:
        /*1120*/ 	.word	index@(_Z25selective_scan_fwd_kernelI32Selective_Scan_fwd_kernel_traitsILi32ELi16ELi1ELb1ELb1ELb0ELb1EN3c104HalfENS1_7complexIfEEEEv13SSMParamsBase)
        /*1124*/ 	.word	0x00000000


	//----- nvinfo : EIATTR_MIN_STACK_SIZE
	.align		4
.L_759:
        /*1128*/ 	.byte	0x04, 0x12
        /*112a*/ 	.short	(.L_761 - .L_760)
	.align		4
.L_760:
        /*112c*/ 	.word	index@(_Z25selective_scan_fwd_kernelI32Selective_Scan_fwd_kernel_traitsILi32ELi16ELi1ELb1ELb1ELb1ELb0EN3c104HalfENS1_7complexIfEEEEv13SSMParamsBase)
        /*1130*/ 	.word	0x00000000


	//----- nvinfo : EIATTR_MIN_STACK_SIZE
	.align		4
.L_761:
        /*1134*/ 	.byte	0x04, 0x12
        /*1136*/ 	.short	(.L_763 - .L_762)
	.align		4
.L_762:
        /*1138*/ 	.word	index@(_Z25selective_scan_fwd_kernelI32Selective_Scan_fwd_kernel_traitsILi32ELi16ELi1ELb1ELb1ELb1ELb1EN3c104HalfENS1_7complexIfEEEEv13SSMParamsBase)
        /*113c*/ 	.word	0x00000000


	//----- nvinfo : EIATTR_MIN_STACK_SIZE
	.align		4
.L_763:
        /*1140*/ 	.byte	0x04, 0x12
        /*1142*/ 	.short	(.L_765 - .L_764)
	.align		4
.L_764:
        /*1144*/ 	.word	index@(_Z25selective_scan_fwd_kernelI32Selective_Scan_fwd_kernel_traitsILi32ELi8ELi1ELb0ELb0ELb0ELb0EN3c104HalfENS1_7complexIfEEEEv13SSMParamsBase)
        /*1148*/ 	.word	0x00000000


	//----- nvinfo : EIATTR_MIN_STACK_SIZE
	.align		4
.L_765:
        /*114c*/ 	.byte	0x04, 0x12
        /*114e*/ 	.short	(.L_767 - .L_766)
	.align		4
.L_766:
        /*1150*/ 	.word	index@(_Z25selective_scan_fwd_kernelI32Selective_Scan_fwd_kernel_traitsILi32ELi8ELi1ELb0ELb0ELb0ELb1EN3c104HalfENS1_7complexIfEEEEv13SSMParamsBase)
        /*1154*/ 	.word	0x00000000


	//----- nvinfo : EIATTR_MIN_STACK_SIZE
	.align		4
.L_767:
        /*1158*/ 	.byte	0x04, 0x12
        /*115a*/ 	.short	(.L_769 - .L_768)
	.align		4
.L_768:
        /*115c*/ 	.word	index@(_Z25selective_scan_fwd_kernelI32Selective_Scan_fwd_kernel_traitsILi32ELi8ELi1ELb0ELb0ELb1ELb0EN3c104HalfENS1_7complexIfEEEEv13SSMParamsBase)
        /*1160*/ 	.word	0x00000000


	//----- nvinfo : EIATTR_MIN_STACK_SIZE
	.align		4
.L_769:
        /*1164*/ 	.byte	0x04, 0x12
        /*1166*/ 	.short	(.L_771 - .L_770)
	.align		4
.L_770:
        /*1168*/ 	.word	index@(_Z25selective_scan_fwd_kernelI32Selective_Scan_fwd_kernel_traitsILi32ELi8ELi1ELb0ELb0ELb1ELb1EN3c104HalfENS1_7complexIfEEEEv13SSMParamsBase)
        /*116c*/ 	.word	0x00000000


	//----- nvinfo : EIATTR_MIN_STACK_SIZE
	.align		4
.L_771:
        /*1170*/ 	.byte	0x04, 0x12
        /*1172*/ 	.short	(.L_773 - .L_772)
	.align		4
.L_772:
        /*1174*/ 	.word	index@(_Z25selective_scan_fwd_kernelI32Selective_Scan_fwd_kernel_traitsILi32ELi8ELi1ELb0ELb1ELb0ELb0EN3c104HalfENS1_7complexIfEEEEv13SSMParamsBase)
        /*1178*/ 	.word	0x00000000


	//----- nvinfo : EIATTR_MIN_STACK_SIZE
	.align		4
.L_773:
        /*117c*/ 	.byte	0x04, 0x12
        /*117e*/ 	.short	(.L_775 - .L_774)
	.align		4
.L_774:
        /*1180*/ 	.word	index@(_Z25selective_scan_fwd_kernelI32Selective_Scan_fwd_kernel_traitsILi32ELi8ELi1ELb0ELb1ELb0ELb1EN3c104HalfENS1_7complexIfEEEEv13SSMParamsBase)
        /*1184*/ 	.word	0x00000000


	//----- nvinfo : EIATTR_MIN_STACK_SIZE
	.align		4
.L_775:
        /*1188*/ 	.byte	0x04, 0x12
        /*118a*/ 	.short	(.L_777 - .L_776)
	.align		4
.L_776:
        /*118c*/ 	.word	index@(_Z25selective_scan_fwd_kernelI32Selective_Scan_fwd_kernel_traitsILi32ELi8ELi1ELb0ELb1ELb1ELb0EN3c104HalfENS1_7complexIfEEEEv13SSMParamsBase)
        /*1190*/ 	.word	0x00000000


	//----- nvinfo : EIATTR_MIN_STACK_SIZE
	.align		4
.L_777:
        /*1194*/ 	.byte	0x04, 0x12
        /*1196*/ 	.short	(.L_779 - .L_778)
	.align		4
.L_778:
        /*1198*/ 	.word	index@(_Z25selective_scan_fwd_kernelI32Selective_Scan_fwd_kernel_traitsILi32ELi8ELi1ELb0ELb1ELb1ELb1EN3c104HalfENS1_7complexIfEEEEv13SSMParamsBase)
        /*119c*/ 	.word	0x00000000


	//----- nvinfo : EIATTR_MIN_STACK_SIZE
	.align		4
.L_779:
        /*11a0*/ 	.byte	0x04, 0x12
        /*11a2*/ 	.short	(.L_781 - .L_780)
	.align		4
.L_780:
        /*11a4*/ 	.word	index@(_Z25selective_scan_fwd_kernelI32Selective_Scan_fwd_kernel_traitsILi32ELi8ELi1ELb1ELb0ELb0ELb0EN3c104HalfENS1_7complexIfEEEEv13SSMParamsBase)
        /*11a8*/ 	.word	0x00000000


	//----- nvinfo : EIATTR_MIN_STACK_SIZE
	.align		4
.L_781:
        /*11ac*/ 	.byte	0x04, 0x12
        /*11ae*/ 	.short	(.L_783 - .L_782)
	.align		4
.L_782:
        /*11b0*/ 	.word	index@(_Z25selective_scan_fwd_kernelI32Selective_Scan_fwd_kernel_traitsILi32ELi8ELi1ELb1ELb0ELb0ELb1EN3c104HalfENS1_7complexIfEEEEv13SSMParamsBase)
        /*11b4*/ 	.word	0x00000000


	//----- nvinfo : EIATTR_MIN_STACK_SIZE
	.align		4
.L_783:
        /*11b8*/ 	.byte	0x04, 0x12
        /*11ba*/ 	.short	(.L_785 - .L_784)
	.align		4
.L_784:
        /*11bc*/ 	.word	index@(_Z25selective_scan_fwd_kernelI32Selective_Scan_fwd_kernel_traitsILi32ELi8ELi1ELb1ELb0ELb1ELb0EN3c104HalfENS1_7complexIfEEEEv13SSMParamsBase)
        /*11c0*/ 	.word	0x00000000


	//----- nvinfo : EIATTR_MIN_STACK_SIZE
	.align		4
.L_785:
        /*11c4*/ 	.byte	0x04, 0x12
        /*11c6*/ 	.short	(.L_787 - .L_786)
	.align		4
.L_786:
        /*11c8*/ 	.word	index@(_Z25selective_scan_fwd_kernelI32Selective_Scan_fwd_kernel_traitsILi32ELi8ELi1ELb1ELb0ELb1ELb1EN3c104HalfENS1_7complexIfEEEEv13SSMParamsBase)
        /*11cc*/ 	.word	0x00000000


	//----- nvinfo : EIATTR_MIN_STACK_SIZE
	.align		4
.L_787:
        /*11d0*/ 	.byte	0x04, 0x12
        /*11d2*/ 	.short	(.L_789 - .L_788)
	.align		4
.L_788:
        /*11d4*/ 	.word	index@(_Z25selective_scan_fwd_kernelI32Selective_Scan_fwd_kernel_traitsILi32ELi8ELi1ELb1ELb1ELb0ELb0EN3c104HalfENS1_7complexIfEEEEv13SSMParamsBase)
        /*11d8*/ 	.word	0x00000000


	//----- nvinfo : EIATTR_MIN_STACK_SIZE
	.align		4
.L_789:
        /*11dc*/ 	.byte	0x04, 0x12
        /*11de*/ 	.short	(.L_791 - .L_790)
	.align		4
.L_790:
        /*11e0*/ 	.word	index@(_Z25selective_scan_fwd_kernelI32Selective_Scan_fwd_kernel_traitsILi32ELi8ELi1ELb1ELb1ELb0ELb1EN3c104HalfENS1_7complexIfEEEEv13SSMParamsBase)
        /*11e4*/ 	.word	0x00000000


	//----- nvinfo : EIATTR_MIN_STACK_SIZE
	.align		4
.L_791:
        /*11e8*/ 	.byte	0x04, 0x12
        /*11ea*/ 	.short	(.L_793 - .L_792)
	.align		4
.L_792:
        /*11ec*/ 	.word	index@(_Z25selective_scan_fwd_kernelI32Selective_Scan_fwd_kernel_traitsILi32ELi8ELi1ELb1ELb1ELb1ELb0EN3c104HalfENS1_7complexIfEEEEv13SSMParamsBase)
        /*11f0*/ 	.word	0x00000000


	//----- nvinfo : EIATTR_MIN_STACK_SIZE
	.align		4
.L_793:
        /*11f4*/ 	.byte	0x04, 0x12
        /*11f6*/ 	.short	(.L_795 - .L_794)
	.align		4
.L_794:
        /*11f8*/ 	.word	index@(_Z25selective_scan_fwd_kernelI32Selective_Scan_fwd_kernel_traitsILi32ELi8ELi1ELb1ELb1ELb1ELb1EN3c104HalfENS1_7complexIfEEEEv13SSMParamsBase)
        /*11fc*/ 	.word	0x00000000


	//----- nvinfo : EIATTR_MIN_STACK_SIZE
	.align		4
.L_795:
        /*1200*/ 	.byte	0x04, 0x12
        /*1202*/ 	.short	(.L_797 - .L_796)
	.align		4
.L_796:
        /*1204*/ 	.word	index@(_Z25selective_scan_fwd_kernelI32Selective_Scan_fwd_kernel_traitsILi32ELi4ELi1ELb0ELb0ELb0ELb0EN3c104HalfENS1_7complexIfEEEEv13SSMParamsBase)
        /*1208*/ 	.word	0x00000000


	//----- nvinfo : EIATTR_MIN_STACK_SIZE
	.align		4
.L_797:
        /*120c*/ 	.byte	0x04, 0x12
        /*120e*/ 	.short	(.L_799 - .L_798)
	.align		4
.L_798:
        /*1210*/ 	.word	index@(_Z25selective_scan_fwd_kernelI32Selective_Scan_fwd_kernel_traitsILi32ELi4ELi1ELb0ELb0ELb0ELb1EN3c104HalfENS1_7complexIfEEEEv13SSMParamsBase)
        /*1214*/ 	.word	0x00000000


	//----- nvinfo : EIATTR_MIN_STACK_SIZE
	.align		4
.L_799:
        /*1218*/ 	.byte	0x04, 0x12
        /*121a*/ 	.short	(.L_801 - .L_800)
	.align		4
.L_800:
        /*121c*/ 	.word	index@(_Z25selective_scan_fwd_kernelI32Selective_Scan_fwd_kernel_traitsILi32ELi4ELi1ELb0ELb0ELb1ELb0EN3c104HalfENS1_7complexIfEEEEv13SSMParamsBase)
        /*1220*/ 	.word	0x00000000


	//----- nvinfo : EIATTR_MIN_STACK_SIZE
	.align		4
.L_801:
        /*1224*/ 	.byte	0x04, 0x12
        /*1226*/ 	.short	(.L_803 - .L_802)
	.align		4
.L_802:
        /*1228*/ 	.word	index@(_Z25selective_scan_fwd_kernelI32Selective_Scan_fwd_kernel_traitsILi32ELi4ELi1ELb0ELb0ELb1ELb1EN3c104HalfENS1_7complexIfEEEEv13SSMParamsBase)
        /*122c*/ 	.word	0x00000000


	//----- nvinfo : EIATTR_MIN_STACK_SIZE
	.align		4
.L_803:
        /*1230*/ 	.byte	0x04, 0x12
        /*1232*/ 	.short	(.L_805 - .L_804)
	.align		4
.L_804:
        /*1234*/ 	.word	index@(_Z25selective_scan_fwd_kernelI32Selective_Scan_fwd_kernel_traitsILi32ELi4ELi1ELb0ELb1ELb0ELb0EN3c104HalfENS1_7complexIfEEEEv13SSMParamsBase)
        /*1238*/ 	.word	0x00000000


	//----- nvinfo : EIATTR_MIN_STACK_SIZE
	.align		4
.L_805:
        /*123c*/ 	.byte	0x04, 0x12
        /*123e*/ 	.short	(.L_807 - .L_806)
	.align		4
.L_806:
        /*1240*/ 	.word	index@(_Z25selective_scan_fwd_kernelI32Selective_Scan_fwd_kernel_traitsILi32ELi4ELi1ELb0ELb1ELb0ELb1EN3c104HalfENS1_7complexIfEEEEv13SSMParamsBase)
        /*1244*/ 	.word	0x00000000


	//----- nvinfo : EIATTR_MIN_STACK_SIZE
	.align		4
.L_807:
        /*1248*/ 	.byte	0x04, 0x12
        /*124a*/ 	.short	(.L_809 - .L_808)
	.align		4
.L_808:
        /*124c*/ 	.word	index@(_Z25selective_scan_fwd_kernelI32Selective_Scan_fwd_kernel_traitsILi32ELi4ELi1ELb0ELb1ELb1ELb0EN3c104HalfENS1_7complexIfEEEEv13SSMParamsBase)
        /*1250*/ 	.word	0x00000000


	//----- nvinfo : EIATTR_MIN_STACK_SIZE
	.align		4
.L_809:
        /*1254*/ 	.byte	0x04, 0x12
        /*1256*/ 	.short	(.L_811 - .L_810)
	.align		4
.L_810:
        /*1258*/ 	.word	index@(_Z25selective_scan_fwd_kernelI32Selective_Scan_fwd_kernel_traitsILi32ELi4ELi1ELb0ELb1ELb1ELb1EN3c104HalfENS1_7complexIfEEEEv13SSMParamsBase)
        /*125c*/ 	.word	0x00000000


	//----- nvinfo : EIATTR_MIN_STACK_SIZE
	.align		4
.L_811:
        /*1260*/ 	.byte	0x04, 0x12
        /*1262*/ 	.short	(.L_813 - .L_812)
	.align		4
.L_812:
        /*1264*/ 	.word	index@(_Z25selective_scan_fwd_kernelI32Selective_Scan_fwd_kernel_traitsILi32ELi4ELi1ELb1ELb0ELb0ELb0EN3c104HalfENS1_7complexIfEEEEv13SSMParamsBase)
        /*1268*/ 	.word	0x00000000


	//----- nvinfo : EIATTR_MIN_STACK_SIZE
	.align		4
.L_813:
        /*126c*/ 	.byte	0x04, 0x12
        /*126e*/ 	.short	(.L_815 - .L_814)
	.align		4
.L_814:
        /*1270*/ 	.word	index@(_Z25selective_scan_fwd_kernelI32Selective_Scan_fwd_kernel_traitsILi32ELi4ELi1ELb1ELb0ELb0ELb1EN3c104HalfENS1_7complexIfEEEEv13SSMParamsBase)
        /*1274*/ 	.word	0x00000000


	//----- nvinfo : EIATTR_MIN_STACK_SIZE
	.align		4
.L_815:
        /*1278*/ 	.byte	0x04, 0x12
        /*127a*/ 	.short	(.L_817 - .L_816)
	.align		4
.L_816:
        /*127c*/ 	.word	index@(_Z25selective_scan_fwd_kernelI32Selective_Scan_fwd_kernel_traitsILi32ELi4ELi1ELb1ELb0ELb1ELb0EN3c104HalfENS1_7complexIfEEEEv13SSMParamsBase)
        /*1280*/ 	.word	0x00000000


	//----- nvinfo : EIATTR_MIN_STACK_SIZE
	.align		4
.L_817:
        /*1284*/ 	.byte	0x04, 0x12
        /*1286*/ 	.short	(.L_819 - .L_818)
	.align		4
.L_818:
        /*1288*/ 	.word	index@(_Z25selective_scan_fwd_kernelI32Selective_Scan_fwd_kernel_traitsILi32ELi4ELi1ELb1ELb0ELb1ELb1EN3c104HalfENS1_7complexIfEEEEv13SSMParamsBase)
        /*128c*/ 	.word	0x00000000


	//----- nvinfo : EIATTR_MIN_STACK_SIZE
	.align		4
.L_819:
        /*1290*/ 	.byte	0x04, 0x12
        /*1292*/ 	.short	(.L_821 - .L_820)
	.align		4
.L_820:
        /*1294*/ 	.word	index@(_Z25selective_scan_fwd_kernelI32Selective_Scan_fwd_kernel_traitsILi32ELi4ELi1ELb1ELb1ELb0ELb0EN3c104HalfENS1_7complexIfEEEEv13SSMParamsBase)
        /*1298*/ 	.word	0x00000000


	//----- nvinfo : EIATTR_MIN_STACK_SIZE
	.align		4
.L_821:
        /*129c*/ 	.byte	0x04, 0x12
        /*129e*/ 	.short	(.L_823 - .L_822)
	.align		4
.L_822:
        /*12a0*/ 	.word	index@(_Z25selective_scan_fwd_kernelI32Selective_Scan_fwd_kernel_traitsILi32ELi4ELi1ELb1ELb1ELb0ELb1EN3c104HalfENS1_7complexIfEEEEv13SSMParamsBase)
        /*12a4*/ 	.word	0x00000000


	//----- nvinfo : EIATTR_MIN_STACK_SIZE
	.align		4
.L_823:
        /*12a8*/ 	.byte	0x04, 0x12
        /*12aa*/ 	.short	(.L_825 - .L_824)
	.align		4
.L_824:
        /*12ac*/ 	.word	index@(_Z25selective_scan_fwd_kernelI32Selective_Scan_fwd_kernel_traitsILi32ELi4ELi1ELb1ELb1ELb1ELb0EN3c104HalfENS1_7complexIfEEEEv13SSMParamsBase)
        /*12b0*/ 	.word	0x00000000


	//----- nvinfo : EIATTR_MIN_STACK_SIZE
	.align		4
.L_825:
        /*12b4*/ 	.byte	0x04, 0x12
        /*12b6*/ 	.short	(.L_827 - .L_826)
	.align		4
.L_826:
        /*12b8*/ 	.word	index@(_Z25selective_scan_fwd_kernelI32Selective_Scan_fwd_kernel_traitsILi32ELi4ELi1ELb1ELb1ELb1ELb1EN3c104HalfENS1_7complexIfEEEEv13SSMParamsBase)
        /*12bc*/ 	.word	0x00000000


	//----- nvinfo : EIATTR_MIN_STACK_SIZE
	.align		4
.L_827:
        /*12c0*/ 	.byte	0x04, 0x12
        /*12c2*/ 	.short	(.L_829 - .L_828)
	.align		4
.L_828:
        /*12c4*/ 	.word	index@(_Z25selective_scan_fwd_kernelI32Selective_Scan_fwd_kernel_traitsILi128ELi16ELi1ELb0ELb0ELb0ELb0EN3c104HalfEfEEv13SSMParamsBase)
        /*12c8*/ 	.word	0x00000000


	//----- nvinfo : EIATTR_MIN_STACK_SIZE
	.align		4
.L_829:
        /*12cc*/ 	.byte	0x04, 0x12
        /*12ce*/ 	.short	(.L_831 - .L_830)
	.align		4
.L_830:
        /*12d0*/ 	.word	index@(_Z25selective_scan_fwd_kernelI32Selective_Scan_fwd_kernel_traitsILi128ELi16ELi1ELb0ELb0ELb0ELb1EN3c104HalfEfEEv13SSMParamsBase)
        /*12d4*/ 	.word	0x00000000


	//----- nvinfo : EIATTR_MIN_STACK_SIZE
	.align		4
.L_831:
        /*12d8*/ 	.byte	0x04, 0x12
        /*12da*/ 	.short	(.L_833 - .L_832)
	.align		4
.L_832:
        /*12dc*/ 	.word	index@(_Z25selective_scan_fwd_kernelI32Selective_Scan_fwd_kernel_traitsILi128ELi16ELi1ELb0ELb0ELb1ELb0EN3c104HalfEfEEv13SSMParamsBase)
        /*12e0*/ 	.word	0x00000000


	//----- nvinfo : EIATTR_MIN_STACK_SIZE
	.align		4
.L_833:
        /*12e4*/ 	.byte	0x04, 0x12
        /*12e6*/ 	.short	(.L_835 - .L_834)
	.align		4
.L_834:
        /*12e8*/ 	.word	index@(_Z25selective_scan_fwd_kernelI32Selective_Scan_fwd_kernel_traitsILi128ELi16ELi1ELb0ELb0ELb1ELb1EN3c104HalfEfEEv13SSMParamsBase)
        /*12ec*/ 	.word	0x00000000


	//----- nvinfo : EIATTR_MIN_STACK_SIZE
	.align		4
.L_835:
        /*12f0*/ 	.byte	0x04, 0x12
        /*12f2*/ 	.short	(.L_837 - .L_836)
	.align		4
.L_836:
        /*12f4*/ 	.word	index@(_Z25selective_scan_fwd_kernelI32Selective_Scan_fwd_kernel_traitsILi128ELi16ELi1ELb0ELb1ELb0ELb0EN3c104HalfEfEEv13SSMParamsBase)
        /*12f8*/ 	.word	0x00000000


	//----- nvinfo : EIATTR_MIN_STACK_SIZE
	.align		4
.L_837:
        /*12fc*/ 	.byte	0x04, 0x12
        /*12fe*/ 	.short	(.L_839 - .L_838)
	.align		4
.L_838:
        /*1300*/ 	.word	index@(_Z25selective_scan_fwd_kernelI32Selective_Scan_fwd_kernel_traitsILi128ELi16ELi1ELb0ELb1ELb0ELb1EN3c104HalfEfEEv13SSMParamsBase)
        /*1304*/ 	.word	0x00000000


	//----- nvinfo : EIATTR_MIN_STACK_SIZE
	.align		4
.L_839:
        /*1308*/ 	.byte	0x04, 0x12
        /*130a*/ 	.short	(.L_841 - .L_840)
	.align		4
.L_840:
        /*130c*/ 	.word	index@(_Z25selective_scan_fwd_kernelI32Selective_Scan_fwd_kernel_traitsILi128ELi16ELi1ELb0ELb1ELb1ELb0EN3c104HalfEfEEv13SSMParamsBase)
        /*1310*/ 	.word	0x00000000


	//----- nvinfo : EIATTR_MIN_STACK_SIZE
	.align		4
.L_841:
        /*1314*/ 	.byte	0x04, 0x12
        /*1316*/ 	.short	(.L_843 - .L_842)
	.align		4
.L_842:
        /*1318*/ 	.word	index@(_Z25selective_scan_fwd_kernelI32Selective_Scan_fwd_kernel_traitsILi128ELi16ELi1ELb0ELb1ELb1ELb1EN3c104HalfEfEEv13SSMParamsBase)
        /*131c*/ 	.word	0x00000000


	//----- nvinfo : EIATTR_MIN_STACK_SIZE
	.align		4
.L_843:
        /*1320*/ 	.byte	0x04, 0x12
        /*1322*/ 	.short	(.L_845 - .L_844)
	.align		4
.L_844:
        /*1324*/ 	.word	index@(_Z25selective_scan_fwd_kernelI32Selective_Scan_fwd_kernel_traitsILi128ELi16ELi1ELb1ELb0ELb0ELb0EN3c104HalfEfEEv13SSMParamsBase)
        /*1328*/ 	.word	0x00000000


	//----- nvinfo : EIATTR_MIN_STACK_SIZE
	.align		4
.L_845:
        /*132c*/ 	.byte	0x04, 0x12
        /*132e*/ 	.short	(.L_847 - .L_846)
	.align		4
.L_846:
        /*1330*/ 	.word	index@(_Z25selective_scan_fwd_kernelI32Selective_Scan_fwd_kernel_traitsILi128ELi16ELi1ELb1ELb0ELb0ELb1EN3c104HalfEfEEv13SSMParamsBase)
        /*1334*/ 	.word	0x00000000


	//----- nvinfo : EIATTR_MIN_STACK_SIZE
	.align		4
.L_847:
        /*1338*/ 	.byte	0x04, 0x12
        /*133a*/ 	.short	(.L_849 - .L_848)
	.align		4
.L_848:
        /*133c*/ 	.word	index@(_Z25selective_scan_fwd_kernelI32Selective_Scan_fwd_kernel_traitsILi128ELi16ELi1ELb1ELb0ELb1ELb0EN3c104HalfEfEEv13SSMParamsBase)
        /*1340*/ 	.word	0x00000000


	//----- nvinfo : EIATTR_MIN_STACK_SIZE
	.align		4
.L_849:
        /*1344*/ 	.byte	0x04, 0x12
        /*1346*/ 	.short	(.L_851 - .L_850)
	.align		4
.L_850:
        /*1348*/ 	.word	index@(_Z25selective_scan_fwd_kernelI32Selective_Scan_fwd_kernel_traitsILi128ELi16ELi1ELb1ELb0ELb1ELb1EN3c104HalfEfEEv13SSMParamsBase)
        /*134c*/ 	.word	0x00000000


	//----- nvinfo : EIATTR_MIN_STACK_SIZE
	.align		4
.L_851:
        /*1350*/ 	.byte	0x04, 0x12
        /*1352*/ 	.short	(.L_853 - .L_852)
	.align		4
.L_852:
        /*1354*/ 	.word	index@(_Z25selective_scan_fwd_kernelI32Selective_Scan_fwd_kernel_traitsILi128ELi16ELi1ELb1ELb1ELb0ELb0EN3c104HalfEfEEv13SSMParamsBase)
        /*1358*/ 	.word	0x00000000


	//----- nvinfo : EIATTR_MIN_STACK_SIZE
	.align		4
.L_853:
        /*135c*/ 	.byte	0x04, 0x12
        /*135e*/ 	.short	(.L_855 - .L_854)
	.align		4
.L_854:
        /*1360*/ 	.word	index@(_Z25selective_scan_fwd_kernelI32Selective_Scan_fwd_kernel_traitsILi128ELi16ELi1ELb1ELb1ELb0ELb1EN3c104HalfEfEEv13SSMParamsBase)
        /*1364*/ 	.word	0x00000000


	//----- nvinfo : EIATTR_MIN_STACK_SIZE
	.align		4
.L_855:
        /*1368*/ 	.byte	0x04, 0x12
        /*136a*/ 	.short	(.L_857 - .L_856)
	.align		4
.L_856:
        /*136c*/ 	.word	index@(_Z25selective_scan_fwd_kernelI32Selective_Scan_fwd_kernel_traitsILi128ELi16ELi1ELb1ELb1ELb1ELb0EN3c104HalfEfEEv13SSMParamsBase)
        /*1370*/ 	.word	0x00000000


	//----- nvinfo : EIATTR_MIN_STACK_SIZE
	.align		4
.L_857:
        /*1374*/ 	.byte	0x04, 0x12
        /*1376*/ 	.short	(.L_859 - .L_858)
	.align		4
.L_858:
        /*1378*/ 	.word	index@(_Z25selective_scan_fwd_kernelI32Selective_Scan_fwd_kernel_traitsILi128ELi16ELi1ELb1ELb1ELb1ELb1EN3c104HalfEfEEv13SSMParamsBase)
        /*137c*/ 	.word	0x00000000


	//----- nvinfo : EIATTR_MIN_STACK_SIZE
	.align		4
.L_859:
        /*1380*/ 	.byte	0x04, 0x12
        /*1382*/ 	.short	(.L_861 - .L_860)
	.align		4
.L_860:
        /*1384*/ 	.word	index@(_Z25selective_scan_fwd_kernelI32Selective_Scan_fwd_kernel_traitsILi64ELi16ELi1ELb0ELb0ELb0ELb0EN3c104HalfEfEEv13SSMParamsBase)
        /*1388*/ 	.word	0x00000000


	//----- nvinfo : EIATTR_MIN_STACK_SIZE
	.align		4
.L_861:
        /*138c*/ 	.byte	0x04, 0x12
        /*138e*/ 	.short	(.L_863 - .L_862)
	.align		4
.L_862:
        /*1390*/ 	.word	index@(_Z25selective_scan_fwd_kernelI32Selective_Scan_fwd_kernel_traitsILi64ELi16ELi1ELb0ELb0ELb0ELb1EN3c104HalfEfEEv13SSMParamsBase)
        /*1394*/ 	.word	0x00000000


	//----- nvinfo : EIATTR_MIN_STACK_SIZE
	.align		4
.L_863:
        /*1398*/ 	.byte	0x04, 0x12
        /*139a*/ 	.short	(.L_865 - .L_864)
	.align		4
.L_864:
        /*139c*/ 	.word	index@(_Z25selective_scan_fwd_kernelI32Selective_Scan_fwd_kernel_traitsILi64ELi16ELi1ELb0ELb0ELb1ELb0EN3c104HalfEfEEv13SSMParamsBase)
        /*13a0*/ 	.word	0x00000000


	//----- nvinfo : EIATTR_MIN_STACK_SIZE
	.align		4
.L_865:
        /*13a4*/ 	.byte	0x04, 0x12
        /*13a6*/ 	.short	(.L_867 - .L_866)
	.align		4
.L_866:
        /*13a8*/ 	.word	index@(_Z25selective_scan_fwd_kernelI32Selective_Scan_fwd_kernel_traitsILi64ELi16ELi1ELb0ELb0ELb1ELb1EN3c104HalfEfEEv13SSMParamsBase)
        /*13ac*/ 	.word	0x00000000


	//----- nvinfo : EIATTR_MIN_STACK_SIZE
	.align		4
.L_867:
        /*13b0*/ 	.byte	0x04, 0x12
        /*13b2*/ 	.short	(.L_869 - .L_868)
	.align		4
.L_868:
        /*13b4*/ 	.word	index@(_Z25selective_scan_fwd_kernelI32Selective_Scan_fwd_kernel_traitsILi64ELi16ELi1ELb0ELb1ELb0ELb0EN3c104HalfEfEEv13SSMParamsBase)
        /*13b8*/ 	.word	0x00000000


	//----- nvinfo : EIATTR_MIN_STACK_SIZE
	.align		4
.L_869:
        /*13bc*/ 	.byte	0x04, 0x12
        /*13be*/ 	.short	(.L_871 - .L_870)
	.align		4
.L_870:
        /*13c0*/ 	.word	index@(_Z25selective_scan_fwd_kernelI32Selective_Scan_fwd_kernel_traitsILi64ELi16ELi1ELb0ELb1ELb0ELb1EN3c104HalfEfEEv13SSMParamsBase)
        /*13c4*/ 	.word	0x00000000


	//----- nvinfo : EIATTR_MIN_STACK_SIZE
	.align		4
.L_871:
        /*13c8*/ 	.byte	0x04, 0x12
        /*13ca*/ 	.short	(.L_873 - .L_872)
	.align		4
.L_872:
        /*13cc*/ 	.word	index@(_Z25selective_scan_fwd_kernelI32Selective_Scan_fwd_kernel_traitsILi64ELi16ELi1ELb0ELb1ELb1ELb0EN3c104HalfEfEEv13SSMParamsBase)
        /*13d0*/ 	.word	0x00000000


	//----- nvinfo : EIATTR_MIN_STACK_SIZE
	.align		4
.L_873:
        /*13d4*/ 	.byte	0x04, 0x12
        /*13d6*/ 	.short	(.L_875 - .L_874)
	.align		4
.L_874:
        /*13d8*/ 	.word	index@(_Z25selective_scan_fwd_kernelI32Selective_Scan_fwd_kernel_traitsILi64ELi16ELi1ELb0ELb1ELb1ELb1EN3c104HalfEfEEv13SSMParamsBase)
        /*13dc*/ 	.word	0x00000000


	//----- nvinfo : EIATTR_MIN_STACK_SIZE
	.align		4
.L_875:
        /*13e0*/ 	.byte	0x04, 0x12
        /*13e2*/ 	.short	(.L_877 - .L_876)
	.align		4
.L_876:
        /*13e4*/ 	.word	index@(_Z25selective_scan_fwd_kernelI32Selective_Scan_fwd_kernel_traitsILi64ELi16ELi1ELb1ELb0ELb0ELb0EN3c104HalfEfEEv13SSMParamsBase)
        /*13e8*/ 	.word	0x00000000


	//----- nvinfo : EIATTR_MIN_STACK_SIZE
	.align		4
.L_877:
        /*13ec*/ 	.byte	0x04, 0x12
        /*13ee*/ 	.short	(.L_879 - .L_878)
	.align		4
.L_878:
        /*13f0*/ 	.word	index@(_Z25selective_scan_fwd_kernelI32Selective_Scan_fwd_kernel_traitsILi64ELi16ELi1ELb1ELb0ELb0ELb1EN3c104HalfEfEEv13SSMParamsBase)
        /*13f4*/ 	.word	0x00000000


	//----- nvinfo : EIATTR_MIN_STACK_SIZE
	.align		4
.L_879:
        /*13f8*/ 	.byte	0x04, 0x12
        /*13fa*/ 	.short	(.L_881 - .L_880)
	.align		4
.L_880:
        /*13fc*/ 	.word	index@(_Z25selective_scan_fwd_kernelI32Selective_Scan_fwd_kernel_traitsILi64ELi16ELi1ELb1ELb0ELb1ELb0EN3c104HalfEfEEv13SSMParamsBase)
        /*1400*/ 	.word	0x00000000


	//----- nvinfo : EIATTR_MIN_STACK_SIZE
	.align		4
.L_881:
        /*1404*/ 	.byte	0x04, 0x12
        /*1406*/ 	.short	(.L_883 - .L_882)
	.align		4
.L_882:
        /*1408*/ 	.word	index@(_Z25selective_scan_fwd_kernelI32Selective_Scan_fwd_kernel_traitsILi64ELi16ELi1ELb1ELb0ELb1ELb1EN3c104HalfEfEEv13SSMParamsBase)
        /*140c*/ 	.word	0x00000000


	//----- nvinfo : EIATTR_MIN_STACK_SIZE
	.align		4
.L_883:
        /*1410*/ 	.byte	0x04, 0x12
        /*1412*/ 	.short	(.L_885 - .L_884)
	.align		4
.L_884:
        /*1414*/ 	.word	index@(_Z25selective_scan_fwd_kernelI32Selective_Scan_fwd_kernel_traitsILi64ELi16ELi1ELb1ELb1ELb0ELb0EN3c104HalfEfEEv13SSMParamsBase)
        /*1418*/ 	.word	0x00000000


	//----- nvinfo : EIATTR_MIN_STACK_SIZE
	.align		4
.L_885:
        /*141c*/ 	.byte	0x04, 0x12
        /*141e*/ 	.short	(.L_887 - .L_886)
	.align		4
.L_886:
        /*1420*/ 	.word	index@(_Z25selective_scan_fwd_kernelI32Selective_Scan_fwd_kernel_traitsILi64ELi16ELi1ELb1ELb1ELb0ELb1EN3c104HalfEfEEv13SSMParamsBase)
        /*1424*/ 	.word	0x00000000


	//----- nvinfo : EIATTR_MIN_STACK_SIZE
	.align		4
.L_887:
        /*1428*/ 	.byte	0x04, 0x12
        /*142a*/ 	.short	(.L_889 - .L_888)
	.align		4
.L_888:
        /*142c*/ 	.word	index@(_Z25selective_scan_fwd_kernelI32Selective_Scan_fwd_kernel_traitsILi64ELi16ELi1ELb1ELb1ELb1ELb0EN3c104HalfEfEEv13SSMParamsBase)
        /*1430*/ 	.word	0x00000000


	//----- nvinfo : EIATTR_MIN_STACK_SIZE
	.align		4
.L_889:
        /*1434*/ 	.byte	0x04, 0x12
        /*1436*/ 	.short	(.L_891 - .L_890)
	.align		4
.L_890:
        /*1438*/ 	.word	index@(_Z25selective_scan_fwd_kernelI32Selective_Scan_fwd_kernel_traitsILi64ELi16ELi1ELb1ELb1ELb1ELb1EN3c104HalfEfEEv13SSMParamsBase)
        /*143c*/ 	.word	0x00000000


	//----- nvinfo : EIATTR_MIN_STACK_SIZE
	.align		4
.L_891:
        /*1440*/ 	.byte	0x04, 0x12
        /*1442*/ 	.short	(.L_893 - .L_892)
	.align		4
.L_892:
        /*1444*/ 	.word	index@(_Z25selective_scan_fwd_kernelI32Selective_Scan_fwd_kernel_traitsILi32ELi16ELi1ELb0ELb0ELb0ELb0EN3c104HalfEfEEv13SSMParamsBase)
        /*1448*/ 	.word	0x00000000


	//----- nvinfo : EIATTR_MIN_STACK_SIZE
	.align		4
.L_893:
        /*144c*/ 	.byte	0x04, 0x12
        /*144e*/ 	.short	(.L_895 - .L_894)
	.align		4
.L_894:
        /*1450*/ 	.word	index@(_Z25selective_scan_fwd_kernelI32Selective_Scan_fwd_kernel_traitsILi32ELi16ELi1ELb0ELb0ELb0ELb1EN3c104HalfEfEEv13SSMParamsBase)
        /*1454*/ 	.word	0x00000000


	//----- nvinfo : EIATTR_MIN_STACK_SIZE
	.align		4
.L_895:
        /*1458*/ 	.byte	0x04, 0x12
        /*145a*/ 	.short	(.L_897 - .L_896)
	.align		4
.L_896:
        /*145c*/ 	.word	index@(_Z25selective_scan_fwd_kernelI32Selective_Scan_fwd_kernel_traitsILi32ELi16ELi1ELb0ELb0ELb1ELb0EN3c104HalfEfEEv13SSMParamsBase)
        /*1460*/ 	.word	0x00000000


	//----- nvinfo : EIATTR_MIN_STACK_SIZE
	.align		4
.L_897:
        /*1464*/ 	.byte	0x04, 0x12
        /*1466*/ 	.short	(.L_899 - .L_898)
	.align		4
.L_898:
        /*1468*/ 	.word	index@(_Z25selective_scan_fwd_kernelI32Selective_Scan_fwd_kernel_traitsILi32ELi16ELi1ELb0ELb0ELb1ELb1EN3c104HalfEfEEv13SSMParamsBase)
        /*146c*/ 	.word	0x00000000


	//----- nvinfo : EIATTR_MIN_STACK_SIZE
	.align		4
.L_899:
        /*1470*/ 	.byte	0x04, 0x12
        /*1472*/ 	.short	(.L_901 - .L_900)
	.align		4
.L_900:
        /*1474*/ 	.word	index@(_Z25selective_scan_fwd_kernelI32Selective_Scan_fwd_kernel_traitsILi32ELi16ELi1ELb0ELb1ELb0ELb0EN3c104HalfEfEEv13SSMParamsBase)
        /*1478*/ 	.word	0x00000000


	//----- nvinfo : EIATTR_MIN_STACK_SIZE
	.align		4
.L_901:
        /*147c*/ 	.byte	0x04, 0x12
        /*147e*/ 	.short	(.L_903 - .L_902)
	.align		4
.L_902:
        /*1480*/ 	.word	index@(_Z25selective_scan_fwd_kernelI32Selective_Scan_fwd_kernel_traitsILi32ELi16ELi1ELb0ELb1ELb0ELb1EN3c104HalfEfEEv13SSMParamsBase)
        /*1484*/ 	.word	0x00000000


	//----- nvinfo : EIATTR_MIN_STACK_SIZE
	.align		4
.L_903:
        /*1488*/ 	.byte	0x04, 0x12
        /*148a*/ 	.short	(.L_905 - .L_904)
	.align		4
.L_904:
        /*148c*/ 	.word	index@(_Z25selective_scan_fwd_kernelI32Selective_Scan_fwd_kernel_traitsILi32ELi16ELi1ELb0ELb1ELb1ELb0EN3c104HalfEfEEv13SSMParamsBase)
        /*1490*/ 	.word	0x00000000


	//----- nvinfo : EIATTR_MIN_STACK_SIZE
	.align		4
.L_905:
        /*1494*/ 	.byte	0x04, 0x12
        /*1496*/ 	.short	(.L_907 - .L_906)
	.align		4
.L_906:
        /*1498*/ 	.word	index@(_Z25selective_scan_fwd_kernelI32Selective_Scan_fwd_kernel_traitsILi32ELi16ELi1ELb0ELb1ELb1ELb1EN3c104HalfEfEEv13SSMParamsBase)
        /*149c*/ 	.word	0x00000000


	//----- nvinfo : EIATTR_MIN_STACK_SIZE
	.align		4
.L_907:
        /*14a0*/ 	.byte	0x04, 0x12
        /*14a2*/ 	.short	(.L_909 - .L_908)
	.align		4
.L_908:
        /*14a4*/ 	.word	index@(_Z25selective_scan_fwd_kernelI32Selective_Scan_fwd_kernel_traitsILi32ELi16ELi1ELb1ELb0ELb0ELb0EN3c104HalfEfEEv13SSMParamsBase)
        /*14a8*/ 	.word	0x00000000


	//----- nvinfo : EIATTR_MIN_STACK_SIZE
	.align		4
.L_909:
        /*14ac*/ 	.byte	0x04, 0x12
        /*14ae*/ 	.short	(.L_911 - .L_910)
	.align		4
.L_910:
        /*14b0*/ 	.word	index@(_Z25selective_scan_fwd_kernelI32Selective_Scan_fwd_kernel_traitsILi32ELi16ELi1ELb1ELb0ELb0ELb1EN3c104HalfEfEEv13SSMParamsBase)
        /*14b4*/ 	.word	0x00000000


	//----- nvinfo : EIATTR_MIN_STACK_SIZE
	.align		4
.L_911:
        /*14b8*/ 	.byte	0x04, 0x12
        /*14ba*/ 	.short	(.L_913 - .L_912)
	.align		4
.L_912:
        /*14bc*/ 	.word	index@(_Z25selective_scan_fwd_kernelI32Selective_Scan_fwd_kernel_traitsILi32ELi16ELi1ELb1ELb0ELb1ELb0EN3c104HalfEfEEv13SSMParamsBase)
        /*14c0*/ 	.word	0x00000000


	//----- nvinfo : EIATTR_MIN_STACK_SIZE
	.align		4
.L_913:
        /*14c4*/ 	.byte	0x04, 0x12
        /*14c6*/ 	.short	(.L_915 - .L_914)
	.align		4
.L_914:
        /*14c8*/ 	.word	index@(_Z25selective_scan_fwd_kernelI32Selective_Scan_fwd_kernel_traitsILi32ELi16ELi1ELb1ELb0ELb1ELb1EN3c104HalfEfEEv13SSMParamsBase)
        /*14cc*/ 	.word	0x00000000


	//----- nvinfo : EIATTR_MIN_STACK_SIZE
	.align		4
.L_915:
        /*14d0*/ 	.byte	0x04, 0x12
        /*14d2*/ 	.short	(.L_917 - .L_916)
	.align		4
.L_916:
        /*14d4*/ 	.word	index@(_Z25selective_scan_fwd_kernelI32Selective_Scan_fwd_kernel_traitsILi32ELi16ELi1ELb1ELb1ELb0ELb0EN3c104HalfEfEEv13SSMParamsBase)
        /*14d8*/ 	.word	0x00000000


	//----- nvinfo : EIATTR_MIN_STACK_SIZE
	.align		4
.L_917:
        /*14dc*/ 	.byte	0x04, 0x12
        /*14de*/ 	.short	(.L_919 - .L_918)
	.align		4
.L_918:
        /*14e0*/ 	.word	index@(_Z25selective_scan_fwd_kernelI32Selective_Scan_fwd_kernel_traitsILi32ELi16ELi1ELb1ELb1ELb0ELb1EN3c104HalfEfEEv13SSMParamsBase)
        /*14e4*/ 	.word	0x00000000


	//----- nvinfo : EIATTR_MIN_STACK_SIZE
	.align		4
.L_919:
        /*14e8*/ 	.byte	0x04, 0x12
        /*14ea*/ 	.short	(.L_921 - .L_920)
	.align		4
.L_920:
        /*14ec*/ 	.word	index@(_Z25selective_scan_fwd_kernelI32Selective_Scan_fwd_kernel_traitsILi32ELi16ELi1ELb1ELb1ELb1ELb0EN3c104HalfEfEEv13SSMParamsBase)
        /*14f0*/ 	.word	0x00000000


	//----- nvinfo : EIATTR_MIN_STACK_SIZE
	.align		4
.L_921:
        /*14f4*/ 	.byte	0x04, 0x12
        /*14f6*/ 	.short	(.L_923 - .L_922)
	.align		4
.L_922:
        /*14f8*/ 	.word	index@(_Z25selective_scan_fwd_kernelI32Selective_Scan_fwd_kernel_traitsILi32ELi16ELi1ELb1ELb1ELb1ELb1EN3c104HalfEfEEv13SSMParamsBase)
        /*14fc*/ 	.word	0x00000000


	//----- nvinfo : EIATTR_MIN_STACK_SIZE
	.align		4
.L_923:
        /*1500*/ 	.byte	0x04, 0x12
        /*1502*/ 	.short	(.L_925 - .L_924)
	.align		4
.L_924:
        /*1504*/ 	.word	index@(_Z25selective_scan_fwd_kernelI32Selective_Scan_fwd_kernel_traitsILi32ELi8ELi1ELb0ELb0ELb0ELb0EN3c104HalfEfEEv13SSMParamsBase)
        /*1508*/ 	.word	0x00000000


	//----- nvinfo : EIATTR_MIN_STACK_SIZE
	.align		4
.L_925:
        /*150c*/ 	.byte	0x04, 0x12
        /*150e*/ 	.short	(.L_927 - .L_926)
	.align		4
.L_926:
        /*1510*/ 	.word	index@(_Z25selective_scan_fwd_kernelI32Selective_Scan_fwd_kernel_traitsILi32ELi8ELi1ELb0ELb0ELb0ELb1EN3c104HalfEfEEv13SSMParamsBase)
        /*1514*/ 	.word	0x00000000


	//----- nvinfo : EIATTR_MIN_STACK_SIZE
	.align		4
.L_927:
        /*1518*/ 	.byte	0x04, 0x12
        /*151a*/ 	.short	(.L_929 - .L_928)
	.align		4
.L_928:
        /*151c*/ 	.word	index@(_Z25selective_scan_fwd_kernelI32Selective_Scan_fwd_kernel_traitsILi32ELi8ELi1ELb0ELb0ELb1ELb0EN3c104HalfEfEEv13SSMParamsBase)
        /*1520*/ 	.word	0x00000000


	//----- nvinfo : EIATTR_MIN_STACK_SIZE
	.align		4
.L_929:
        /*1524*/ 	.byte	0x04, 0x12
        /*1526*/ 	.short	(.L_931 - .L_930)
	.align		4
.L_930:
        /*1528*/ 	.word	index@(_Z25selective_scan_fwd_kernelI32Selective_Scan_fwd_kernel_traitsILi32ELi8ELi1ELb0ELb0ELb1ELb1EN3c104HalfEfEEv13SSMParamsBase)
        /*152c*/ 	.word	0x00000000


	//----- nvinfo : EIATTR_MIN_STACK_SIZE
	.align		4
.L_931:
        /*1530*/ 	.byte	0x04, 0x12
        /*1532*/ 	.short	(.L_933 - .L_932)
	.align		4
.L_932:
        /*1534*/ 	.word	index@(_Z25selective_scan_fwd_kernelI32Selective_Scan_fwd_kernel_traitsILi32ELi8ELi1ELb0ELb1ELb0ELb0EN3c104HalfEfEEv13SSMParamsBase)
        /*1538*/ 	.word	0x00000000


	//----- nvinfo : EIATTR_MIN_STACK_SIZE
	.align		4
.L_933:
        /*153c*/ 	.byte	0x04, 0x12
        /*153e*/ 	.short	(.L_935 - .L_934)
	.align		4
.L_934:
        /*1540*/ 	.word	index@(_Z25selective_scan_fwd_kernelI32Selective_Scan_fwd_kernel_traitsILi32ELi8ELi1ELb0ELb1ELb0ELb1EN3c104HalfEfEEv13SSMParamsBase)
        /*1544*/ 	.word	0x00000000


	//----- nvinfo : EIATTR_MIN_STACK_SIZE
	.align		4
.L_935:
        /*1548*/ 	.byte	0x04, 0x12
        /*154a*/ 	.short	(.L_937 - .L_936)
	.align		4
.L_936:
        /*154c*/ 	.word	index@(_Z25selective_scan_fwd_kernelI32Selective_Scan_fwd_kernel_traitsILi32ELi8ELi1ELb0ELb1ELb1ELb0EN3c104HalfEfEEv13SSMParamsBase)
        /*1550*/ 	.word	0x00000000


	//----- nvinfo : EIATTR_MIN_STACK_SIZE
	.align		4
.L_937:
        /*1554*/ 	.byte	0x04, 0x12
        /*1556*/ 	.short	(.L_939 - .L_938)
	.align		4
.L_938:
        /*1558*/ 	.word	index@(_Z25selective_scan_fwd_kernelI32Selective_Scan_fwd_kernel_traitsILi32ELi8ELi1ELb0ELb1ELb1ELb1EN3c104HalfEfEEv13SSMParamsBase)
        /*155c*/ 	.word	0x00000000


	//----- nvinfo : EIATTR_MIN_STACK_SIZE
	.align		4
.L_939:
        /*1560*/ 	.byte	0x04, 0x12
        /*1562*/ 	.short	(.L_941 - .L_940)
	.align		4
.L_940:
        /*1564*/ 	.word	index@(_Z25selective_scan_fwd_kernelI32Selective_Scan_fwd_kernel_traitsILi32ELi8ELi1ELb1ELb0ELb0ELb0EN3c104HalfEfEEv13SSMParamsBase)
        /*1568*/ 	.word	0x00000000


	//----- nvinfo : EIATTR_MIN_STACK_SIZE
	.align		4
.L_941:
        /*156c*/ 	.byte	0x04, 0x12
        /*156e*/ 	.short	(.L_943 - .L_942)
	.align		4
.L_942:
        /*1570*/ 	.word	index@(_Z25selective_scan_fwd_kernelI32Selective_Scan_fwd_kernel_traitsILi32ELi8ELi1ELb1ELb0ELb0ELb1EN3c104HalfEfEEv13SSMParamsBase)
        /*1574*/ 	.word	0x00000000


	//----- nvinfo : EIATTR_MIN_STACK_SIZE
	.align		4
.L_943:
        /*1578*/ 	.byte	0x04, 0x12
        /*157a*/ 	.short	(.L_945 - .L_944)
	.align		4
.L_944:
        /*157c*/ 	.word	index@(_Z25selective_scan_fwd_kernelI32Selective_Scan_fwd_kernel_traitsILi32ELi8ELi1ELb1ELb0ELb1ELb0EN3c104HalfEfEEv13SSMParamsBase)
        /*1580*/ 	.word	0x00000000


	//----- nvinfo : EIATTR_MIN_STACK_SIZE
	.align		4
.L_945:
        /*1584*/ 	.byte	0x04, 0x12
        /*1586*/ 	.short	(.L_947 - .L_946)
	.align		4
.L_946:
        /*1588*/ 	.word	index@(_Z25selective_scan_fwd_kernelI32Selective_Scan_fwd_kernel_traitsILi32ELi8ELi1ELb1ELb0ELb1ELb1EN3c104HalfEfEEv13SSMParamsBase)
        /*158c*/ 	.word	0x00000000


	//----- nvinfo : EIATTR_MIN_STACK_SIZE
	.align		4
.L_947:
        /*1590*/ 	.byte	0x04, 0x12
        /*1592*/ 	.short	(.L_949 - .L_948)
	.align		4
.L_948:
        /*1594*/ 	.word	index@(_Z25selective_scan_fwd_kernelI32Selective_Scan_fwd_kernel_traitsILi32ELi8ELi1ELb1ELb1ELb0ELb0EN3c104HalfEfEEv13SSMParamsBase)
        /*1598*/ 	.word	0x00000000


	//----- nvinfo : EIATTR_MIN_STACK_SIZE
	.align		4
.L_949:
        /*159c*/ 	.byte	0x04, 0x12
        /*159e*/ 	.short	(.L_951 - .L_950)
	.align		4
.L_950:
        /*15a0*/ 	.word	index@(_Z25selective_scan_fwd_kernelI32Selective_Scan_fwd_kernel_traitsILi32ELi8ELi1ELb1ELb1ELb0ELb1EN3c104HalfEfEEv13SSMParamsBase)
        /*15a4*/ 	.word	0x00000000


	//----- nvinfo : EIATTR_MIN_STACK_SIZE
	.align		4
.L_951:
        /*15a8*/ 	.byte	0x04, 0x12
        /*15aa*/ 	.short	(.L_953 - .L_952)
	.align		4
.L_952:
        /*15ac*/ 	.word	index@(_Z25selective_scan_fwd_kernelI32Selective_Scan_fwd_kernel_traitsILi32ELi8ELi1ELb1ELb1ELb1ELb0EN3c104HalfEfEEv13SSMParamsBase)
        /*15b0*/ 	.word	0x00000000


	//----- nvinfo : EIATTR_MIN_STACK_SIZE
	.align		4
.L_953:
        /*15b4*/ 	.byte	0x04, 0x12
        /*15b6*/ 	.short	(.L_955 - .L_954)
	.align		4
.L_954:
        /*15b8*/ 	.word	index@(_Z25selective_scan_fwd_kernelI32Selective_Scan_fwd_kernel_traitsILi32ELi8ELi1ELb1ELb1ELb1ELb1EN3c104HalfEfEEv13SSMParamsBase)
        /*15bc*/ 	.word	0x00000000


	//----- nvinfo : EIATTR_MIN_STACK_SIZE
	.align		4
.L_955:
        /*15c0*/ 	.byte	0x04, 0x12
        /*15c2*/ 	.short	(.L_957 - .L_956)
	.align		4
.L_956:
        /*15c4*/ 	.word	index@(_Z25selective_scan_fwd_kernelI32Selective_Scan_fwd_kernel_traitsILi32ELi4ELi1ELb0ELb0ELb0ELb0EN3c104HalfEfEEv13SSMParamsBase)
        /*15c8*/ 	.word	0x00000000


	//----- nvinfo : EIATTR_MIN_STACK_SIZE
	.align		4
.L_957:
        /*15cc*/ 	.byte	0x04, 0x12
        /*15ce*/ 	.short	(.L_959 - .L_958)
	.align		4
.L_958:
        /*15d0*/ 	.word	index@(_Z25selective_scan_fwd_kernelI32Selective_Scan_fwd_kernel_traitsILi32ELi4ELi1ELb0ELb0ELb0ELb1EN3c104HalfEfEEv13SSMParamsBase)
        /*15d4*/ 	.word	0x00000000


	//----- nvinfo : EIATTR_MIN_STACK_SIZE
	.align		4
.L_959:
        /*15d8*/ 	.byte	0x04, 0x12
        /*15da*/ 	.short	(.L_961 - .L_960)
	.align		4
.L_960:
        /*15dc*/ 	.word	index@(_Z25selective_scan_fwd_kernelI32Selective_Scan_fwd_kernel_traitsILi32ELi4ELi1ELb0ELb0ELb1ELb0EN3c104HalfEfEEv13SSMParamsBase)
        /*15e0*/ 	.word	0x00000000


	//----- nvinfo : EIATTR_MIN_STACK_SIZE
	.align		4
.L_961:
        /*15e4*/ 	.byte	0x04, 0x12
        /*15e6*/ 	.short	(.L_963 - .L_962)
	.align		4
.L_962:
        /*15e8*/ 	.word	index@(_Z25selective_scan_fwd_kernelI32Selective_Scan_fwd_kernel_traitsILi32ELi4ELi1ELb0ELb0ELb1ELb1EN3c104HalfEfEEv13SSMParamsBase)
        /*15ec*/ 	.word	0x00000000


	//----- nvinfo : EIATTR_MIN_STACK_SIZE
	.align		4
.L_963:
        /*15f0*/ 	.byte	0x04, 0x12
        /*15f2*/ 	.short	(.L_965 - .L_964)
	.align		4
.L_964:
        /*15f4*/ 	.word	index@(_Z25selective_scan_fwd_kernelI32Selective_Scan_fwd_kernel_traitsILi32ELi4ELi1ELb0ELb1ELb0ELb0EN3c104HalfEfEEv13SSMParamsBase)
        /*15f8*/ 	.word	0x00000000


	//----- nvinfo : EIATTR_MIN_STACK_SIZE
	.align		4
.L_965:
        /*15fc*/ 	.byte	0x04, 0x12
        /*15fe*/ 	.short	(.L_967 - .L_966)
	.align		4
.L_966:
        /*1600*/ 	.word	index@(_Z25selective_scan_fwd_kernelI32Selective_Scan_fwd_kernel_traitsILi32ELi4ELi1ELb0ELb1ELb0ELb1EN3c104HalfEfEEv13SSMParamsBase)
        /*1604*/ 	.word	0x00000000


	//----- nvinfo : EIATTR_MIN_STACK_SIZE
	.align		4
.L_967:
        /*1608*/ 	.byte	0x04, 0x12
        /*160a*/ 	.short	(.L_969 - .L_968)
	.align		4
.L_968:
        /*160c*/ 	.word	index@(_Z25selective_scan_fwd_kernelI32Selective_Scan_fwd_kernel_traitsILi32ELi4ELi1ELb0ELb1ELb1ELb0EN3c104HalfEfEEv13SSMParamsBase)
        /*1610*/ 	.word	0x00000000


	//----- nvinfo : EIATTR_MIN_STACK_SIZE
	.align		4
.L_969:
        /*1614*/ 	.byte	0x04, 0x12
        /*1616*/ 	.short	(.L_971 - .L_970)
	.align		4
.L_970:
        /*1618*/ 	.word	index@(_Z25selective_scan_fwd_kernelI32Selective_Scan_fwd_kernel_traitsILi32ELi4ELi1ELb0ELb1ELb1ELb1EN3c104HalfEfEEv13SSMParamsBase)
        /*161c*/ 	.word	0x00000000


	//----- nvinfo : EIATTR_MIN_STACK_SIZE
	.align		4
.L_971:
        /*1620*/ 	.byte	0x04, 0x12
        /*1622*/ 	.short	(.L_973 - .L_972)
	.align		4
.L_972:
        /*1624*/ 	.word	index@(_Z25selective_scan_fwd_kernelI32Selective_Scan_fwd_kernel_traitsILi32ELi4ELi1ELb1ELb0ELb0ELb0EN3c104HalfEfEEv13SSMParamsBase)
        /*1628*/ 	.word	0x00000000


	//----- nvinfo : EIATTR_MIN_STACK_SIZE
	.align		4
.L_973:
        /*162c*/ 	.byte	0x04, 0x12
        /*162e*/ 	.short	(.L_975 - .L_974)
	.align		4
.L_974:
        /*1630*/ 	.word	index@(_Z25selective_scan_fwd_kernelI32Selective_Scan_fwd_kernel_traitsILi32ELi4ELi1ELb1ELb0ELb0ELb1EN3c104HalfEfEEv13SSMParamsBase)
        /*1634*/ 	.word	0x00000000


	//----- nvinfo : EIATTR_MIN_STACK_SIZE
	.align		4
.L_975:
        /*1638*/ 	.byte	0x04, 0x12
        /*163a*/ 	.short	(.L_977 - .L_976)
	.align		4
.L_976:
        /*163c*/ 	.word	index@(_Z25selective_scan_fwd_kernelI32Selective_Scan_fwd_kernel_traitsILi32ELi4ELi1ELb1ELb0ELb1ELb0EN3c104HalfEfEEv13SSMParamsBase)
        /*1640*/ 	.word	0x00000000


	//----- nvinfo : EIATTR_MIN_STACK_SIZE
	.align		4
.L_977:
        /*1644*/ 	.byte	0x04, 0x12
        /*1646*/ 	.short	(.L_979 - .L_978)
	.align		4
.L_978:
        /*1648*/ 	.word	index@(_Z25selective_scan_fwd_kernelI32Selective_Scan_fwd_kernel_traitsILi32ELi4ELi1ELb1ELb0ELb1ELb1EN3c104HalfEfEEv13SSMParamsBase)
        /*164c*/ 	.word	0x00000000


	//----- nvinfo : EIATTR_MIN_STACK_SIZE
	.align		4
.L_979:
        /*1650*/ 	.byte	0x04, 0x12
        /*1652*/ 	.short	(.L_981 - .L_980)
	.align		4
.L_980:
        /*1654*/ 	.word	index@(_Z25selective_scan_fwd_kernelI32Selective_Scan_fwd_kernel_traitsILi32ELi4ELi1ELb1ELb1ELb0ELb0EN3c104HalfEfEEv13SSMParamsBase)
        /*1658*/ 	.word	0x00000000


	//----- nvinfo : EIATTR_MIN_STACK_SIZE
	.align		4
.L_981:
        /*165c*/ 	.byte	0x04, 0x12
        /*165e*/ 	.short	(.L_983 - .L_982)
	.align		4
.L_982:
        /*1660*/ 	.word	index@(_Z25selective_scan_fwd_kernelI32Selective_Scan_fwd_kernel_traitsILi32ELi4ELi1ELb1ELb1ELb0ELb1EN3c104HalfEfEEv13SSMParamsBase)
        /*1664*/ 	.word	0x00000000


	//----- nvinfo : EIATTR_MIN_STACK_SIZE
	.align		4
.L_983:
        /*1668*/ 	.byte	0x04, 0x12
        /*166a*/ 	.short	(.L_985 - .L_984)
	.align		4
.L_984:
        /*166c*/ 	.word	index@(_Z25selective_scan_fwd_kernelI32Selective_Scan_fwd_kernel_traitsILi32ELi4ELi1ELb1ELb1ELb1ELb0EN3c104HalfEfEEv13SSMParamsBase)
        /*1670*/ 	.word	0x00000000


	//----- nvinfo : EIATTR_MIN_STACK_SIZE
	.align		4
.L_985:
        /*1674*/ 	.byte	0x04, 0x12
        /*1676*/ 	.short	(.L_987 - .L_986)
	.align		4
.L_986:
        /*1678*/ 	.word	index@(_Z25selective_scan_fwd_kernelI32Selective_Scan_fwd_kernel_traitsILi32ELi4ELi1ELb1ELb1ELb1ELb1EN3c104HalfEfEEv13SSMParamsBase)
        /*167c*/ 	.word	0x00000000
.L_987:


//--------------------- .nv.info._Z25selective_scan_fwd_kernelI32Selective_Scan_fwd_kernel_traitsILi128ELi16ELi1ELb0ELb0ELb0ELb0EN3c104HalfENS1_7complexIfEEEEv13SSMParamsBase --------------------------
	.section	.nv.info._Z25selective_scan_fwd_kernelI32Selective_Scan_fwd_kernel_traitsILi128ELi16ELi1ELb0ELb0ELb0ELb0EN3c104HalfENS1_7complexIfEEEEv13SSMParamsBase,"",@"SHT_CUDA_INFO"
	.sectionflags	@""
	.align	4


	//----- nvinfo : EIATTR_CUDA_API_VERSION
	.align		4
        /*0000*/ 	.byte	0x04, 0x37
        /*0002*/ 	.short	(.L_989 - .L_988)
.L_988:
        /*0004*/ 	.word	0x00000082


	//----- nvinfo : EIATTR_SW2861232_WAR
	.align		4
.L_989:
        /*0008*/ 	.byte	0x01, 0x35
	.zero		2


	//----- nvinfo : EIATTR_PARAM_CBANK
	.align		4
        /*000c*/ 	.byte	0x04, 0x0a
        /*000e*/ 	.short	(.L_991 - .L_990)
	.align		4
.L_990:
        /*0010*/ 	.word	index@(.nv.constant0._Z25selective_scan_fwd_kernelI32Selective_Scan_fwd_kernel_traitsILi128ELi16ELi1ELb0ELb0ELb0ELb0EN3c104HalfENS1_7complexIfEEEEv13SSMParamsBase)
        /*0014*/ 	.short	0x0160
        /*0016*/ 	.short	0x0118


	//----- nvinfo : EIATTR_CBANK_PARAM_SIZE
	.align		4
.L_991:
        /*0018*/ 	.byte	0x03, 0x19
        /*001a*/ 	.short	0x0118


	//----- nvinfo : EIATTR_KPARAM_INFO
	.align		4
        /*001c*/ 	.byte	0x04, 0x17
        /*001e*/ 	.short	(.L_993 - .L_992)
.L_992:
        /*0020*/ 	.word	0x00000000
        /*0024*/ 	.short	0x0000
        /*0026*/ 	.short	0x0000
        /*0028*/ 	.byte	0x00, 0xf0, 0x61, 0x04


	//----- nvinfo : EIATTR_MAXREG_COUNT
	.align		4
.L_993:
        /*002c*/ 	.byte	0x03, 0x1b
        /*002e*/ 	.short	0x00a8


	//----- nvinfo : EIATTR_NUM_BARRIERS
	.align		4
        /*0030*/ 	.byte	0x02, 0x4c
        /*0032*/ 	.byte	0x01
	.zero		1


	//----- nvinfo : EIATTR_MERCURY_ISA_VERSION
	.align		4
        /*0034*/ 	.byte	0x03, 0x5f
        /*0036*/ 	.short	0x0000


	//----- nvinfo : EIATTR_COOP_GROUP_MASK_REGIDS
	.align		4
        /*0038*/ 	.byte	0x04, 0x29
        /*003a*/ 	.short	(.L_995 - .L_994)


	//   ....[0]....
.L_994:
        /*003c*/ 	.word	0xffffffff


	//   ....[1]....
        /*0040*/ 	.word	0xffffffff


	//   ....[2]....
        /*0044*/ 	.word	0xffffffff


	//   ....[3]....
        /*0048*/ 	.word	0xffffffff


	//   ....[4]....
        /*004c*/ 	.word	0xffffffff


	//   ....[5]....
        /*0050*/ 	.word	0xffffffff


	//   ....[6]....
        /*0054*/ 	.word	0xffffffff


	//   ....[7]....
        /*0058*/ 	.word	0xffffffff


	//   ....[8]....
        /*005c*/ 	.word	0xffffffff


	//   ....[9]....
        /*0060*/ 	.word	0xffffffff


	//   ....[10]....
        /*0064*/ 	.word	0xffffffff


	//   ....[11]....
        /*0068*/ 	.word	0xffffffff


	//   ....[12]....
        /*006c*/ 	.word	0xffffffff


	//   ....[13]....
        /*0070*/ 	.word	0xffffffff


	//   ....[14]....
        /*0074*/ 	.word	0xffffffff


	//   ....[15]....
        /*0078*/ 	.word	0xffffffff


	//   ....[16]....
        /*007c*/ 	.word	0xffffffff


	//   ....[17]....
        /*0080*/ 	.word	0xffffffff


	//   ....[18]....
        /*0084*/ 	.word	0xffffffff


	//   ....[19]....
        /*0088*/ 	.word	0xffffffff


	//   ....[20]....
        /*008c*/ 	.word	0xffffffff


	//   ....[21]....
        /*0090*/ 	.word	0xffffffff


	//   ....[22]....
        /*0094*/ 	.word	0xffffffff


	//   ....[23]....
        /*0098*/ 	.word	0xffffffff


	//   ....[24]....
        /*009c*/ 	.word	0xffffffff


	//   ....[25]....
        /*00a0*/ 	.word	0xffffffff


	//   ....[26]....
        /*00a4*/ 	.word	0xffffffff


	//----- nvinfo : EIATTR_COOP_GROUP_INSTR_OFFSETS
	.align		4
.L_995:
        /*00a8*/ 	.byte	0x04, 0x28
        /*00aa*/ 	.short	(.L_997 - .L_996)


	//   ....[0]....
.L_996:
        /*00ac*/ 	.word	0x00000c40


	//   ....[1]....
        /*00b0*/ 	.word	0x00001100


	//   ....[2]....
        /*00b4*/ 	.word	0x000053d0


	//   ....[3]....
        /*00b8*/ 	.word	0x00005400


	//   ....[4]....
        /*00bc*/ 	.word	0x00005430


	//   ....[5]....
        /*00c0*/ 	.word	0x00005440


	//   ....[6]....
        /*00c4*/ 	.word	0x000054d0


	//   ....[7]....
        /*00c8*/ 	.word	0x00005500


	//   ....[8]....
        /*00cc*/ 	.word	0x00005530


	//   ....[9]....
        /*00d0*/ 	.word	0x00005540


	//   ....[10]....
        /*00d4*/ 	.word	0x000055d0


	//   ....[11]....
        /*00d8*/ 	.word	0x00005610


	//   ....[12]....
        /*00dc*/ 	.word	0x00005630


	//   ....[13]....
        /*00e0*/ 	.word	0x00005640


	//   ....[14]....
        /*00e4*/ 	.word	0x000056e0


	//   ....[15]....
        /*00e8*/ 	.word	0x00005720


	//   ....[16]....
        /*00ec*/ 	.word	0x00005730


	//   ....[17]....
        /*00f0*/ 	.word	0x00005740


	//   ....[18]....
        /*00f4*/ 	.word	0x000057f0


	//   ....[19]....
        /*00f8*/ 	.word	0x00005820


	//   ....[20]....
        /*00fc*/ 	.word	0x00005830


	//   ....[21]....
        /*0100*/ 	.word	0x00005840


	//   ....[22]....
        /*0104*/ 	.word	0x00005c90


	//   ....[23]....
        /*0108*/ 	.word	0x00005cc0


	//   ....[24]....
        /*010c*/ 	.word	0x00005ce0


	//   ....[25]....
        /*0110*/ 	.word	0x00005d00


	//   ....[26]....
        /*0114*/ 	.word	0x00006c90


	//----- nvinfo : EIATTR_EXIT_INSTR_OFFSETS
	.align		4
.L_997:
        /*0118*/ 	.byte	0x04, 0x1c
        /*011a*/ 	.short	(.L_999 - .L_998)


	//   ....[0]....
.L_998:
        /*011c*/ 	.word	0x00000150


	//   ....[1]....
        /*0120*/ 	.word	0x00007310


	//----- nvinfo : EIATTR_MAX_THREADS
	.align		4
.L_999:
        /*0124*/ 	.byte	0x04, 0x05
        /*0126*/ 	.short	(.L_1001 - .L_1000)
.L_1000:
        /*0128*/ 	.word	0x00000080
        /*012c*/ 	.word	0x00000001
        /*0130*/ 	.word	0x00000001


	//----- nvinfo : EIATTR_CRS_STACK_SIZE
	.align		4
.L_1001:
        /*0134*/ 	.byte	0x04, 0x1e
        /*0136*/ 	.short	(.L_1003 - .L_1002)
.L_1002:
        /*0138*/ 	.word	0x00000000
.L_1003:


//--------------------- .nv.info._Z25selective_scan_fwd_kernelI32Selective_Scan_fwd_kernel_traitsILi128ELi16ELi1ELb0ELb0ELb0ELb1EN3c104HalfENS1_7complexIfEEEEv13SSMParamsBase --------------------------
	.section	.nv.info._Z25selective_scan_fwd_kernelI32Selective_Scan_fwd_kernel_traitsILi128ELi16ELi1ELb0ELb0ELb0ELb1EN3c104HalfENS1_7complexIfEEEEv13SSMParamsBase,"",@"SHT_CUDA_INFO"
	.sectionflags	@""
	.align	4


	//----- nvinfo : EIATTR_CUDA_API_VERSION
	.align		4
        /*0000*/ 	.byte	0x04, 0x37
        /*0002*/ 	.short	(.L_1005 - .L_1004)
.L_1004:
        /*0004*/ 	.word	0x00000082


	//----- nvinfo : EIATTR_SW2861232_WAR
	.align		4
.L_1005:
        /*0008*/ 	.byte	0x01, 0x35
	.zero		2


	//----- nvinfo : EIATTR_PARAM_CBANK
	.align		4
        /*000c*/ 	.byte	0x04, 0x0a
        /*000e*/ 	.short	(.L_1007 - .L_1006)
	.align		4
.L_1006:
        /*0010*/ 	.word	index@(.nv.constant0._Z25selective_scan_fwd_kernelI32Selective_Scan_fwd_kernel_traitsILi128ELi16ELi1ELb0ELb0ELb0ELb1EN3c104HalfENS1_7complexIfEEEEv13SSMParamsBase)
        /*0014*/ 	.short	0x0160
        /*0016*/ 	.short	0x0118


	//----- nvinfo : EIATTR_CBANK_PARAM_SIZE
	.align		4
.L_1007:
        /*0018*/ 	.byte	0x03, 0x19
        /*001a*/ 	.short	0x0118


	//----- nvinfo : EIATTR_KPARAM_INFO
	.align		4
        /*001c*/ 	.byte	0x04, 0x17
        /*001e*/ 	.short	(.L_1009 - .L_1008)
.L_1008:
        /*0020*/ 	.word	0x00000000
        /*0024*/ 	.short	0x0000
        /*0026*/ 	.short	0x0000
        /*0028*/ 	.byte	0x00, 0xf0, 0x61, 0x04


	//----- nvinfo : EIATTR_MAXREG_COUNT
	.align		4
.L_1009:
        /*002c*/ 	.byte	0x03, 0x1b
        /*002e*/ 	.short	0x00a8


	//----- nvinfo : EIATTR_NUM_BARRIERS
	.align		4
        /*0030*/ 	.byte	0x02, 0x4c
        /*0032*/ 	.byte	0x01
	.zero		1


	//----- nvinfo : EIATTR_MERCURY_ISA_VERSION
	.align		4
        /*0034*/ 	.byte	0x03, 0x5f
        /*0036*/ 	.short	0x0000


	//----- nvinfo : EIATTR_COOP_GROUP_MASK_REGIDS
	.align		4
        /*0038*/ 	.byte	0x04, 0x29
        /*003a*/ 	.short	(.L_1011 - .L_1010)


	//   ....[0]....
.L_1010:
        /*003c*/ 	.word	0xffffffff


	//   ....[1]....
        /*0040*/ 	.word	0xffffffff


	//   ....[2]....
        /*0044*/ 	.word	0xffffffff


	//   ....[3]....
        /*0048*/ 	.word	0xffffffff


	//   ....[4]....
        /*004c*/ 	.word	0xffffffff


	//   ....[5]....
        /*0050*/ 	.word	0xffffffff


	//   ....[6]....
        /*0054*/ 	.word	0xffffffff


	//   ....[7]....
        /*0058*/ 	.word	0xffffffff


	//   ....[8]....
        /*005c*/ 	.word	0xffffffff


	//   ....[9]....
        /*0060*/ 	.word	0xffffffff


	//   ....[10]....
        /*0064*/ 	.word	0xffffffff


	//   ....[11]....
        /*0068*/ 	.word	0xffffffff


	//   ....[12]....
        /*006c*/ 	.word	0xffffffff


	//   ....[13]....
        /*0070*/ 	.word	0xffffffff


	//   ....[14]....
        /*0074*/ 	.word	0xffffffff


	//   ....[15]....
        /*0078*/ 	.word	0xffffffff


	//   ....[16]....
        /*007c*/ 	.word	0xffffffff


	//   ....[17]....
        /*0080*/ 	.word	0xffffffff


	//   ....[18]....
        /*0084*/ 	.word	0xffffffff


	//   ....[19]....
        /*0088*/ 	.word	0xffffffff


	//   ....[20]....
        /*008c*/ 	.word	0xffffffff


	//   ....[21]....
        /*0090*/ 	.word	0xffffffff


	//   ....[22]....
        /*0094*/ 	.word	0xffffffff


	//   ....[23]....
        /*0098*/ 	.word	0xffffffff


	//   ....[24]....
        /*009c*/ 	.word	0xffffffff


	//   ....[25]....
        /*00a0*/ 	.word	0xffffffff


	//   ....[26]....
        /*00a4*/ 	.word	0xffffffff


	//   ....[27]....
        /*00a8*/ 	.word	0xffffffff


	//   ....[28]....
        /*00ac*/ 	.word	0xffffffff


	//----- nvinfo : EIATTR_COOP_GROUP_INSTR_OFFSETS
	.align		4
.L_1011:
        /*00b0*/ 	.byte	0x04, 0x28
        /*00b2*/ 	.short	(.L_1013 - .L_1012)


	//   ....[0]....
.L_1012:
        /*00b4*/ 	.word	0x00000c60


	//   ....[1]....
        /*00b8*/ 	.word	0x00001120


	//   ....[2]....
        /*00bc*/ 	.word	0x000053f0


	//   ....[3]....
        /*00c0*/ 	.word	0x00005420


	//   ....[4]....
        /*00c4*/ 	.word	0x00005450


	//   ....[5]....
        /*00c8*/ 	.word	0x00005460


	//   ....[6]....
        /*00cc*/ 	.word	0x000054f0


	//   ....[7]....
        /*00d0*/ 	.word	0x00005520


	//   ....[8]....
        /*00d4*/ 	.word	0x00005550


	//   ....[9]....
        /*00d8*/ 	.word	0x00005560


	//   ....[10]....
        /*00dc*/ 	.word	0x000055f0


	//   ....[11]....
        /*00e0*/ 	.word	0x00005630


	//   ....[12]....
        /*00e4*/ 	.word	0x00005650


	//   ....[13]....
        /*00e8*/ 	.word	0x00005660


	//   ....[14]....
        /*00ec*/ 	.word	0x00005700


	//   ....[15]....
        /*00f0*/ 	.word	0x00005740


	//   ....[16]....
        /*00f4*/ 	.word	0x00005750


	//   ....[17]....
        /*00f8*/ 	.word	0x00005760


	//   ....[18]....
        /*00fc*/ 	.word	0x00005810


	//   ....[19]....
        /*0100*/ 	.word	0x00005840


	//   ....[20]....
        /*0104*/ 	.word	0x00005850


	//   ....[21]....
        /*0108*/ 	.word	0x00005860


	//   ....[22]....
        /*010c*/ 	.word	0x00005cb0


	//   ....[23]....
        /*0110*/ 	.word	0x00005ce0


	//   ....[24]....
        /*0114*/ 	.word	0x00005d00


	//   ....[25]....
        /*0118*/ 	.word	0x00005d20


	//   ....[26]....
        /*011c*/ 	.word	0x00006d90


	//   ....[27]....
        /*0120*/ 	.word	0x00007990


	//   ....[28]....
        /*0124*/ 	.word	0x000085a0


	//----- nvinfo : EIATTR_EXIT_INSTR_OFFSETS
	.align		4
.L_1013:
        /*0128*/ 	.byte	0x04, 0x1c
        /*012a*/ 	.short	(.L_1015 - .L_1014)


	//   ....[0]....
.L_1014:
        /*012c*/ 	.word	0x000001b0


	//   ....[1]....
        /*0130*/ 	.word	0x00008b10


	//----- nvinfo : EIATTR_MAX_THREADS
	.align		4
.L_1015:
        /*0134*/ 	.byte	0x04, 0x05
        /*0136*/ 	.short	(.L_1017 - .L_1016)
.L_1016:
        /*0138*/ 	.word	0x00000080
        /*013c*/ 	.word	0x00000001
        /*0140*/ 	.word	0x00000001


	//----- nvinfo : EIATTR_CRS_STACK_SIZE
	.align		4
.L_1017:
        /*0144*/ 	.byte	0x04, 0x1e
        /*0146*/ 	.short	(.L_1019 - .L_1018)
.L_1018:
        /*0148*/ 	.word	0x00000000
.L_1019:


//--------------------- .nv.info._Z25selective_scan_fwd_kernelI32Selective_Scan_fwd_kernel_traitsILi128ELi16ELi1ELb0ELb0ELb1ELb0EN3c104HalfENS1_7complexIfEEEEv13SSMParamsBase --------------------------
	.section	.nv.info._Z25selective_scan_fwd_kernelI32Selective_Scan_fwd_kernel_traitsILi128ELi16ELi1ELb0ELb0ELb1ELb0EN3c104HalfENS1_7complexIfEEEEv13SSMParamsBase,"",@"SHT_CUDA_INFO"
	.sectionflags	@""
	.align	4


	//----- nvinfo : EIATTR_CUDA_API_VERSION
	.align		4
        /*0000*/ 	.byte	0x04, 0x37
        /*0002*/ 	.short	(.L_1021 - .L_1020)
.L_1020:
        /*0004*/ 	.word	0x00000082


	//----- nvinfo : EIATTR_SW2861232_WAR
	.align		4
.L_1021:
        /*0008*/ 	.byte	0x01, 0x35
	.zero		2


	//----- nvinfo : EIATTR_PARAM_CBANK
	.align		4
        /*000c*/ 	.byte	0x04, 0x0a
        /*000e*/ 	.short	(.L_1023 - .L_1022)
	.align		4
.L_1022:
        /*0010*/ 	.word	index@(.nv.constant0._Z25selective_scan_fwd_kernelI32Selective_Scan_fwd_kernel_traitsILi128ELi16ELi1ELb0ELb0ELb1ELb0EN3c104HalfENS1_7complexIfEEEEv13SSMParamsBase)
        /*0014*/ 	.short	0x0160
        /*0016*/ 	.short	0x0118


	//----- nvinfo : EIATTR_CBANK_PARAM_SIZE
	.align		4
.L_1023:
        /*0018*/ 	.byte	0x03, 0x19
        /*001a*/ 	.short	0x0118


	//----- nvinfo : EIATTR_KPARAM_INFO
	.align		4
        /*001c*/ 	.byte	0x04, 0x17
        /*001e*/ 	.short	(.L_1025 - .L_1024)
.L_1024:
        /*0020*/ 	.word	0x00000000
        /*0024*/ 	.short	0x0000
        /*0026*/ 	.short	0x0000
        /*0028*/ 	.byte	0x00, 0xf0, 0x61, 0x04


	//----- nvinfo : EIATTR_MAXREG_COUNT
	.align		4
.L_1025:
        /*002c*/ 	.byte	0x03, 0x1b
        /*002e*/ 	.short	0x00a8


	//----- nvinfo : EIATTR_NUM_BARRIERS
	.align		4
        /*0030*/ 	.byte	0x02, 0x4c
        /*0032*/ 	.byte	0x01
	.zero		1


	//----- nvinfo : EIATTR_MERCURY_ISA_VERSION
	.align		4
        /*0034*/ 	.byte	0x03, 0x5f
        /*0036*/ 	.short	0x0000


	//----- nvinfo : EIATTR_COOP_GROUP_MASK_REGIDS
	.align		4
        /*0038*/ 	.byte	0x04, 0x29
        /*003a*/ 	.short	(.L_1027 - .L_1026)


	//   ....[0]....
.L_1026:
        /*003c*/ 	.word	0xffffffff


	//   ....[1]....
        /*0040*/ 	.word	0xffffffff


	//   ....[2]....
        /*0044*/ 	.word	0xffffffff


	//   ....[3]....
        /*0048*/ 	.word	0xffffffff


	//   ....[4]....
        /*004c*/ 	.word	0xffffffff


	//   ....[5]....
        /*0050*/ 	.word	0xffffffff


	//   ....[6]....
        /*0054*/ 	.word	0xffffffff


	//   ....[7]....
        /*0058*/ 	.word	0xffffffff


	//   ....[8]....
        /*005c*/ 	.word	0xffffffff


	//   ....[9]....
        /*0060*/ 	.word	0xffffffff


	//   ....[10]....
        /*0064*/ 	.word	0xffffffff


	//   ....[11]....
        /*0068*/ 	.word	0xffffffff


	//   ....[12]....
        /*006c*/ 	.word	0xffffffff


	//   ....[13]....
        /*0070*/ 	.word	0xffffffff


	//   ....[14]....
        /*0074*/ 	.word	0xffffffff


	//   ....[15]....
        /*0078*/ 	.word	0xffffffff


	//   ....[16]....
        /*007c*/ 	.word	0xffffffff


	//   ....[17]....
        /*0080*/ 	.word	0xffffffff


	//   ....[18]....
        /*0084*/ 	.word	0xffffffff


	//   ....[19]....
        /*0088*/ 	.word	0xffffffff


	//   ....[20]....
        /*008c*/ 	.word	0xffffffff


	//   ....[21]....
        /*0090*/ 	.word	0xffffffff


	//   ....[22]....
        /*0094*/ 	.word	0xffffffff


	//   ....[23]....
        /*0098*/ 	.word	0xffffffff


	//   ....[24]....
        /*009c*/ 	.word	0xffffffff


	//   ....[25]....
        /*00a0*/ 	.word	0xffffffff


	//   ....[26]....
        /*00a4*/ 	.word	0xffffffff


	//   ....[27]....
        /*00a8*/ 	.word	0xffffffff


	//----- nvinfo : EIATTR_COOP_GROUP_INSTR_OFFSETS
	.align		4
.L_1027:
        /*00ac*/ 	.byte	0x04, 0x28
        /*00ae*/ 	.short	(.L_1029 - .L_1028)


	//   ....[0]....
.L_1028:
        /*00b0*/ 	.word	0x000010b0


	//   ....[1]....
        /*00b4*/ 	.word	0x00001570


	//   ....[2]....
        /*00b8*/ 	.word	0x00006240


	//   ....[3]....
        /*00bc*/ 	.word	0x00006270


	//   ....[4]....
        /*00c0*/ 	.word	0x00006290


	//   ....[5]....
        /*00c4*/ 	.word	0x000062a0


	//   ....[6]....
        /*00c8*/ 	.word	0x00006480


	//   ....[7]....
        /*00cc*/ 	.word	0x000064c0


	//   ....[8]....
        /*00d0*/ 	.word	0x000064d0


	//   ....[9]....
        /*00d4*/ 	.word	0x00006510


	//   ....[10]....
        /*00d8*/ 	.word	0x000066f0


	//   ....[11]....
        /*00dc*/ 	.word	0x00006730


	//   ....[12]....
        /*00e0*/ 	.word	0x00006750


	//   ....[13]....
        /*00e4*/ 	.word	0x00006770


	//   ....[14]....
        /*00e8*/ 	.word	0x00006a30


	//   ....[15]....
        /*00ec*/ 	.word	0x00006a50


	//   ....[16]....
        /*00f0*/ 	.word	0x00006a70


	//   ....[17]....
        /*00f4*/ 	.word	0x00006aa0


	//   ....[18]....
        /*00f8*/ 	.word	0x00006c30


	//   ....[19]....
        /*00fc*/ 	.word	0x00006cb0


	//   ....[20]....
        /*0100*/ 	.word	0x00006d00


	//   ....[21]....
        /*0104*/ 	.word	0x00006d10


	//   ....[22]....
        /*0108*/ 	.word	0x00006e30


	//   ....[23]....
        /*010c*/ 	.word	0x00007330


	//   ....[24]....
        /*0110*/ 	.word	0x00007350


	//   ....[25]....
        /*0114*/ 	.word	0x00007370


	//   ....[26]....
        /*0118*/ 	.word	0x00007390


	//   ....[27]....
        /*011c*/ 	.word	0x00008bd0


	//----- nvinfo : EIATTR_EXIT_INSTR_OFFSETS
	.align		4
.L_1029:
        /*0120*/ 	.byte	0x04, 0x1c
        /*0122*/ 	.short	(.L_1031 - .L_1030)


	//   ....[0]....
.L_1030:
        /*0124*/ 	.word	0x000005b0


	//   ....[1]....
        /*0128*/ 	.word	0x000094b0


	//----- nvinfo : EIATTR_MAX_THREADS
	.align		4
.L_1031:
        /*012c*/ 	.byte	0x04, 0x05
        /*012e*/ 	.short	(.L_1033 - .L_1032)
.L_1032:
        /*0130*/ 	.word	0x00000080
        /*0134*/ 	.word	0x00000001
        /*0138*/ 	.word	0x00000001


	//----- nvinfo : EIATTR_CRS_STACK_SIZE
	.align		4
.L_1033:
        /*013c*/ 	.byte	0x04, 0x1e
        /*013e*/ 	.short	(.L_1035 - .L_1034)
.L_1034:
        /*0140*/ 	.word	0x00000000
.L_1035:


//--------------------- .nv.info._Z25selective_scan_fwd_kernelI32Selective_Scan_fwd_kernel_traitsILi128ELi16ELi1ELb0ELb0ELb1ELb1EN3c104HalfENS1_7complexIfEEEEv13SSMParamsBase --------------------------
	.section	.nv.info._Z25selective_scan_fwd_kernelI32Selective_Scan_fwd_kernel_traitsILi128ELi16ELi1ELb0ELb0ELb1ELb1EN3c104HalfENS1_7complexIfEEEEv13SSMParamsBase,"",@"SHT_CUDA_INFO"
	.sectionflags	@""
	.align	4


	//----- nvinfo : EIATTR_CUDA_API_VERSION
	.align		4
        /*0000*/ 	.byte	0x04, 0x37
        /*0002*/ 	.short	(.L_1037 - .L_1036)
.L_1036:
        /*0004*/ 	.word	0x00000082


	//----- nvinfo : EIATTR_SW2861232_WAR
	.align		4
.L_1037:
        /*0008*/ 	.byte	0x01, 0x35
	.zero		2


	//----- nvinfo : EIATTR_PARAM_CBANK
	.align		4
        /*000c*/ 	.byte	0x04, 0x0a
        /*000e*/ 	.short	(.L_1039 - .L_1038)
	.align		4
.L_1038:
        /*0010*/ 	.word	index@(.nv.constant0._Z25selective_scan_fwd_kernelI32Selective_Scan_fwd_kernel_traitsILi128ELi16ELi1ELb0ELb0ELb1ELb1EN3c104HalfENS1_7complexIfEEEEv13SSMParamsBase)
        /*0014*/ 	.short	0x0160
        /*0016*/ 	.short	0x0118


	//----- nvinfo : EIATTR_CBANK_PARAM_SIZE
	.align		4
.L_1039:
        /*0018*/ 	.byte	0x03, 0x19
        /*001a*/ 	.short	0x0118


	//----- nvinfo : EIATTR_KPARAM_INFO
	.align		4
        /*001c*/ 	.byte	0x04, 0x17
        /*001e*/ 	.short	(.L_1041 - .L_1040)
.L_1040:
        /*0020*/ 	.word	0x00000000
        /*0024*/ 	.short	0x0000
        /*0026*/ 	.short	0x0000
        /*0028*/ 	.byte	0x00, 0xf0, 0x61, 0x04


	//----- nvinfo : EIATTR_MAXREG_COUNT
	.align		4
.L_1041:
        /*002c*/ 	.byte	0x03, 0x1b
        /*002e*/ 	.short	0x00a8


	//----- nvinfo : EIATTR_NUM_BARRIERS
	.align		4
        /*0030*/ 	.byte	0x02, 0x4c
        /*0032*/ 	.byte	0x01
	.zero		1


	//----- nvinfo : EIATTR_MERCURY_ISA_VERSION
	.align		4
        /*0034*/ 	.byte	0x03, 0x5f
        /*0036*/ 	.short	0x0000


	//----- nvinfo : EIATTR_COOP_GROUP_MASK_REGIDS
	.align		4
        /*0038*/ 	.byte	0x04, 0x29
        /*003a*/ 	.short	(.L_1043 - .L_1042)


	//   ....[0]....
.L_1042:
        /*003c*/ 	.word	0xffffffff


	//   ....[1]....
        /*0040*/ 	.word	0xffffffff


	//   ....[2]....
        /*0044*/ 	.word	0xffffffff


	//   ....[3]....
        /*0048*/ 	.word	0xffffffff


	//   ....[4]....
        /*004c*/ 	.word	0xffffffff


	//   ....[5]....
        /*0050*/ 	.word	0xffffffff


	//   ....[6]....
        /*0054*/ 	.word	0xffffffff


	//   ....[7]....
        /*0058*/ 	.word	0xffffffff


	//   ....[8]....
        /*005c*/ 	.word	0xffffffff


	//   ....[9]....
        /*0060*/ 	.word	0xffffffff


	//   ....[10]....
        /*0064*/ 	.word	0xffffffff


	//   ....[11]....
        /*0068*/ 	.word	0xffffffff


	//   ....[12]....
        /*006c*/ 	.word	0xffffffff


	//   ....[13]....
        /*0070*/ 	.word	0xffffffff


	//   ....[14]....
        /*0074*/ 	.word	0xffffffff


	//   ....[15]....
        /*0078*/ 	.word	0xffffffff


	//   ....[16]....
        /*007c*/ 	.word	0xffffffff


	//   ....[17]....
        /*0080*/ 	.word	0xffffffff


	//   ....[18]....
        /*0084*/ 	.word	0xffffffff


	//   ....[19]....
        /*0088*/ 	.word	0xffffffff


	//   ....[20]....
        /*008c*/ 	.word	0xffffffff


	//   ....[21]....
        /*0090*/ 	.word	0xffffffff


	//   ....[22]....
        /*0094*/ 	.word	0xffffffff


	//   ....[23]....
        /*0098*/ 	.word	0xffffffff


	//   ....[24]....
        /*009c*/ 	.word	0xffffffff


	//   ....[25]....
        /*00a0*/ 	.word	0xffffffff


	//   ....[26]....
        /*00a4*/ 	.word	0xffffffff


	//   ....[27]....
        /*00a8*/ 	.word	0xffffffff


	//   ....[28]....
        /*00ac*/ 	.word	0xffffffff


	//   ....[29]....
        /*00b0*/ 	.word	0xffffffff


	//----- nvinfo : EIATTR_COOP_GROUP_INSTR_OFFSETS
	.align		4
.L_1043:
        /*00b4*/ 	.byte	0x04, 0x28
        /*00b6*/ 	.short	(.L_1045 - .L_1044)


	//   ....[0]....
.L_1044:
        /*00b8*/ 	.word	0x000010b0


	//   ....[1]....
        /*00bc*/ 	.word	0x00001570


	//   ....[2]....
        /*00c0*/ 	.word	0x00006240


	//   ....[3]....
        /*00c4*/ 	.word	0x00006270


	//   ....[4]....
        /*00c8*/ 	.word	0x00006290


	//   ....[5]....
        /*00cc*/ 	.word	0x000062a0


	//   ....[6]....
        /*00d0*/ 	.word	0x00006480


	//   ....[7]....
        /*00d4*/ 	.word	0x000064c0


	//   ....[8]....
        /*00d8*/ 	.word	0x000064d0


	//   ....[9]....
        /*00dc*/ 	.word	0x00006510


	//   ....[10]....
        /*00e0*/ 	.word	0x000066f0


	//   ....[11]....
        /*00e4*/ 	.word	0x00006730


	//   ....[12]....
        /*00e8*/ 	.word	0x00006750


	//   ....[13]....
        /*00ec*/ 	.word	0x00006770


	//   ....[14]....
        /*00f0*/ 	.word	0x00006a30


	//   ....[15]....
        /*00f4*/ 	.word	0x00006a50


	//   ....[16]....
        /*00f8*/ 	.word	0x00006a70


	//   ....[17]....
        /*00fc*/ 	.word	0x00006aa0


	//   ....[18]....
        /*0100*/ 	.word	0x00006c10


	//   ....[19]....
        /*0104*/ 	.word	0x00006cb0


	//   ....[20]....
        /*0108*/ 	.word	0x00006d00


	//   ....[21]....
        /*010c*/ 	.word	0x00006d10


	//   ....[22]....
        /*0110*/ 	.word	0x00006e30


	//   ....[23]....
        /*0114*/ 	.word	0x00007330


	//   ....[24]....
        /*0118*/ 	.word	0x00007350


	//   ....[25]....
        /*011c*/ 	.word	0x00007370


	//   ....[26]....
        /*0120*/ 	.word	0x00007390


	//   ....[27]....
        /*0124*/ 	.word	0x00008e00


	//   ....[28]....
        /*0128*/ 	.word	0x00009b20


	//   ....[29]....
        /*012c*/ 	.word	0x0000a770


	//----- nvinfo : EIATTR_EXIT_INSTR_OFFSETS
	.align		4
.L_1045:
        /*0130*/ 	.byte	0x04, 0x1c
        /*0132*/ 	.short	(.L_1047 - .L_1046)


	//   ....[0]....
.L_1046:
        /*0134*/ 	.word	0x000005b0


	//   ....[1]....
        /*0138*/ 	.word	0x0000ad90


	//----- nvinfo : EIATTR_MAX_THREADS
	.align		4
.L_1047:
        /*013c*/ 	.byte	0x04, 0x05
        /*013e*/ 	.short	(.L_1049 - .L_1048)
.L_1048:
        /*0140*/ 	.word	0x00000080
        /*0144*/ 	.word	0x00000001
        /*0148*/ 	.word	0x00000001


	//----- nvinfo : EIATTR_CRS_STACK_SIZE
	.align		4
.L_1049:
        /*014c*/ 	.byte	0x04, 0x1e
        /*014e*/ 	.short	(.L_1051 - .L_1050)
.L_1050:
        /*0150*/ 	.word	0x00000000
.L_1051:


//--------------------- .nv.info._Z25selective_scan_fwd_kernelI32Selective_Scan_fwd_kernel_traitsILi128ELi16ELi1ELb0ELb1ELb0ELb0EN3c104HalfENS1_7complexIfEEEEv13SSMParamsBase --------------------------
	.section	.nv.info._Z25selective_scan_fwd_kernelI32Selective_Scan_fwd_kernel_traitsILi128ELi16ELi1ELb0ELb1ELb0ELb0EN3c104HalfENS1_7complexIfEEEEv13SSMParamsBase,"",@"SHT_CUDA_INFO"
	.sectionflags	@""
	.align	4


	//----- nvinfo : EIATTR_CUDA_API_VERSION
	.align		4
        /*0000*/ 	.byte	0x04, 0x37
        /*0002*/ 	.short	(.L_1053 - .L_1052)
.L_1052:
        /*0004*/ 	.word	0x00000082


	//----- nvinfo : EIATTR_SW2861232_WAR
	.align		4
.L_1053:
        /*0008*/ 	.byte	0x01, 0x35
	.zero		2


	//----- nvinfo : EIATTR_PARAM_CBANK
	.align		4
        /*000c*/ 	.byte	0x04, 0x0a
        /*000e*/ 	.short	(.L_1055 - .L_1054)
	.align		4
.L_1054:
        /*0010*/ 	.word	index@(.nv.constant0._Z25selective_scan_fwd_kernelI32Selective_Scan_fwd_kernel_traitsILi128ELi16ELi1ELb0ELb1ELb0ELb0EN3c104HalfENS1_7complexIfEEEEv13SSMParamsBase)
        /*0014*/ 	.short	0x0160
        /*0016*/ 	.short	0x0118


	//----- nvinfo : EIATTR_CBANK_PARAM_SIZE
	.align		4
.L_1055:
        /*0018*/ 	.byte	0x03, 0x19
        /*001a*/ 	.short	0x0118


	//----- nvinfo : EIATTR_KPARAM_INFO
	.align		4
        /*001c*/ 	.byte	0x04, 0x17
        /*001e*/ 	.short	(.L_1057 - .L_1056)
.L_1056:
        /*0020*/ 	.word	0x00000000
        /*0024*/ 	.short	0x0000
        /*0026*/ 	.short	0x0000
        /*0028*/ 	.byte	0x00, 0xf0, 0x61, 0x04


	//----- nvinfo : EIATTR_MAXREG_COUNT
	.align		4
.L_1057:
        /*002c*/ 	.byte	0x03, 0x1b
        /*002e*/ 	.short	0x00a8


	//----- nvinfo : EIATTR_NUM_BARRIERS
	.align		4
        /*0030*/ 	.byte	0x02, 0x4c
        /*0032*/ 	.byte	0x01
	.zero		1


	//----- nvinfo : EIATTR_ANNOTATIONS
	.align		4
        /*0034*/ 	.byte	0x04, 0x55
        /*0036*/ 	.short	(.L_1059 - .L_1058)


	//   ....[0]....
.L_1058:
        /*0038*/ 	.word	0x00000001
        /*003c*/ 	.byte	0xd0, 0x05, 0x00, 0x00, 0x01, 0x00, 0x00, 0x00, 0x60, 0x06, 0x00, 0x00, 0x01, 0x00, 0x00, 0x00
        /*004c*/ 	.byte	0x20, 0x07, 0x00, 0x00, 0x01, 0x00, 0x00, 0x00, 0x40, 0x07, 0x00, 0x00, 0x01, 0x00, 0x00, 0x00
        /*005c*/ 	.byte	0x80, 0x8a, 0x00, 0x00, 0x01, 0x00, 0x00, 0x00, 0x90, 0x8a, 0x00, 0x00, 0x01, 0x00, 0x00, 0x00
        /*006c*/ 	.byte	0xd0, 0x8e, 0x00, 0x00, 0x01, 0x00, 0x00, 0x00, 0xe0, 0x8e, 0x00, 0x00


	//----- nvinfo : EIATTR_MERCURY_ISA_VERSION
	.align		4
.L_1059:
        /*0078*/ 	.byte	0x03, 0x5f
        /*007a*/ 	.short	0x0000


	//----- nvinfo : EIATTR_COOP_GROUP_MASK_REGIDS
	.align		4
        /*007c*/ 	.byte	0x04, 0x29
        /*007e*/ 	.short	(.L_1061 - .L_1060)


	//   ....[0]....
.L_1060:
        /*0080*/ 	.word	0xffffffff


	//   ....[1]....
        /*0084*/ 	.word	0xffffffff


	//   ....[2]....
        /*0088*/ 	.word	0xffffffff


	//   ....[3]....
        /*008c*/ 	.word	0xffffffff


	//   ....[4]....
        /*0090*/ 	.word	0xffffffff


	//   ....[5]....
        /*0094*/ 	.word	0xffffffff


	//   ....[6]....
        /*0098*/ 	.word	0xffffffff


	//   ....[7]....
        /*009c*/ 	.word	0xffffffff


	//   ....[8]....
        /*00a0*/ 	.word	0xffffffff


	//   ....[9]....
        /*00a4*/ 	.word	0xffffffff


	//   ....[10]....
        /*00a8*/ 	.word	0xffffffff


	//   ....[11]....
        /*00ac*/ 	.word	0xffffffff


	//   ....[12]....
        /*00b0*/ 	.word	0xffffffff


	//   ....[13]....
        /*00b4*/ 	.word	0xffffffff


	//   ....[14]....
        /*00b8*/ 	.word	0xffffffff


	//   ....[15]....
        /*00bc*/ 	.word	0xffffffff


	//   ....[16]....
        /*00c0*/ 	.word	0xffffffff


	//   ....[17]....
        /*00c4*/ 	.word	0xffffffff


	//   ....[18]....
        /*00c8*/ 	.word	0xffffffff


	//   ....[19]....
        /*00cc*/ 	.word	0xffffffff


	//   ....[20]....
        /*00d0*/ 	.word	0xffffffff


	//   ....[21]....
        /*00d4*/ 	.word	0xffffffff


	//   ....[22]....
        /*00d8*/ 	.word	0xffffffff


	//   ....[23]....
        /*00dc*/ 	.word	0xffffffff


	//   ....[24]....
        /*00e0*/ 	.word	0xffffffff


	//   ....[25]....
        /*00e4*/ 	.word	0xffffffff


	//   ....[26]....
        /*00e8*/ 	.word	0xffffffff


	//   ....[27]....
        /*00ec*/ 	.word	0xffffffff


	//----- nvinfo : EIATTR_COOP_GROUP_INSTR_OFFSETS
	.align		4
.L_1061:
        /*00f0*/ 	.byte	0x04, 0x28
        /*00f2*/ 	.short	(.L_1063 - .L_1062)


	//   ....[0]....
.L_1062:
        /*00f4*/ 	.word	0x000010d0


	//   ....[1]....
        /*00f8*/ 	.word	0x00001500


	//   ....[2]....
        /*00fc*/ 	.word	0x000052b0


	//   ....[3]....
        /*0100*/ 	.word	0x00006e30


	//   ....[4]....
        /*0104*/ 	.word	0x00006e70


	//   ....[5]....
        /*0108*/ 	.word	0x00006ea0


	//   ....[6]....
        /*010c*/ 	.word	0x00006eb0


	//   ....[7]....
        /*0110*/ 	.word	0x00006f60


	//   ....[8]....
        /*0114*/ 	.word	0x00006f90


	//   ....[9]....
        /*0118*/ 	.word	0x00006fa0


	//   ....[10]....
        /*011c*/ 	.word	0x00006fb0


	//   ....[11]....
        /*0120*/ 	.word	0x000070f0


	//   ....[12]....
        /*0124*/ 	.word	0x00007110


	//   ....[13]....
        /*0128*/ 	.word	0x00007160


	//   ....[14]....
        /*012c*/ 	.word	0x00007170


	//   ....[15]....
        /*0130*/ 	.word	0x00007230


	//   ....[16]....
        /*0134*/ 	.word	0x00007250


	//   ....[17]....
        /*0138*/ 	.word	0x00007290


	//   ....[18]....
        /*013c*/ 	.word	0x000072a0


	//   ....[19]....
        /*0140*/ 	.word	0x00007340


	//   ....[20]....
        /*0144*/ 	.word	0x00007370


	//   ....[21]....
        /*0148*/ 	.word	0x00007390


	//   ....[22]....
        /*014c*/ 	.word	0x000073a0


	//   ....[23]....
        /*0150*/ 	.word	0x00007710


	//   ....[24]....
        /*0154*/ 	.word	0x00007730


	//   ....[25]....
        /*0158*/ 	.word	0x00007750


	//   ....[26]....
        /*015c*/ 	.word	0x00007770


	//   ....[27]....
        /*0160*/ 	.word	0x00008810


	//----- nvinfo : EIATTR_EXIT_INSTR_OFFSETS
	.align		4
.L_1063:
        /*0164*/ 	.byte	0x04, 0x1c
        /*0166*/ 	.short	(.L_1065 - .L_1064)


	//   ....[0]....
.L_1064:
        /*0168*/ 	.word	0x00000450


	//   ....[1]....
        /*016c*/ 	.word	0x00008f10


	//----- nvinfo : EIATTR_MAX_THREADS
	.align		4
.L_1065:
        /*0170*/ 	.byte	0x04, 0x05
        /*0172*/ 	.short	(.L_1067 - .L_1066)
.L_1066:
        /*0174*/ 	.word	0x00000080
        /*0178*/ 	.word	0x00000001
        /*017c*/ 	.word	0x00000001


	//----- nvinfo : EIATTR_CRS_STACK_SIZE
	.align		4
.L_1067:
        /*0180*/ 	.byte	0x04, 0x1e
        /*0182*/ 	.short	(.L_1069 - .L_1068)
.L_1068:
        /*0184*/ 	.word	0x00000000
.L_1069:


//--------------------- .nv.info._Z25selective_scan_fwd_kernelI32Selective_Scan_fwd_kernel_traitsILi128ELi16ELi1ELb0ELb1ELb0ELb1EN3c104HalfENS1_7complexIfEEEEv13SSMParamsBase --------------------------
	.section	.nv.info._Z25selective_scan_fwd_kernelI32Selective_Scan_fwd_kernel_traitsILi128ELi16ELi1ELb0ELb1ELb0ELb1EN3c104HalfENS1_7complexIfEEEEv13SSMParamsBase,"",@"SHT_CUDA_INFO"
	.sectionflags	@""
	.align	4


	//----- nvinfo : EIATTR_CUDA_API_VERSION
	.align		4
        /*0000*/ 	.byte	0x04, 0x37
        /*0002*/ 	.short	(.L_1071 - .L_1070)
.L_1070:
        /*0004*/ 	.word	0x00000082


	//----- nvinfo : EIATTR_SW2861232_WAR
	.align		4
.L_1071:
        /*0008*/ 	.byte	0x01, 0x35
	.zero		2


	//----- nvinfo : EIATTR_PARAM_CBANK
	.align		4
        /*000c*/ 	.byte	0x04, 0x0a
        /*000e*/ 	.short	(.L_1073 - .L_1072)
	.align		4
.L_1072:
        /*0010*/ 	.word	index@(.nv.constant0._Z25selective_scan_fwd_kernelI32Selective_Scan_fwd_kernel_traitsILi128ELi16ELi1ELb0ELb1ELb0ELb1EN3c104HalfENS1_7complexIfEEEEv13SSMParamsBase)
        /*0014*/ 	.short	0x0160
        /*0016*/ 	.short	0x0118


	//----- nvinfo : EIATTR_CBANK_PARAM_SIZE
	.align		4
.L_1073:
        /*0018*/ 	.byte	0x03, 0x19
        /*001a*/ 	.short	0x0118


	//----- nvinfo : EIATTR_KPARAM_INFO
	.align		4
        /*001c*/ 	.byte	0x04, 0x17
        /*001e*/ 	.short	(.L_1075 - .L_1074)
.L_1074:
        /*0020*/ 	.word	0x00000000
        /*0024*/ 	.short	0x0000
        /*0026*/ 	.short	0x0000
        /*0028*/ 	.byte	0x00, 0xf0, 0x61, 0x04


	//----- nvinfo : EIATTR_MAXREG_COUNT
	.align		4
.L_1075:
        /*002c*/ 	.byte	0x03, 0x1b
        /*002e*/ 	.short	0x00a8


	//----- nvinfo : EIATTR_NUM_BARRIERS
	.align		4
        /*0030*/ 	.byte	0x02, 0x4c
        /*0032*/ 	.byte	0x01
	.zero		1


	//----- nvinfo : EIATTR_ANNOTATIONS
	.align		4
        /*0034*/ 	.byte	0x04, 0x55
        /*0036*/ 	.short	(.L_1077 - .L_1076)


	//   ....[0]....
.L_1076:
        /*0038*/ 	.word	0x00000001
        /*003c*/ 	.byte	0xd0, 0x05, 0x00, 0x00, 0x01, 0x00, 0x00, 0x00, 0x60, 0x06, 0x00, 0x00, 0x01, 0x00, 0x00, 0x00
        /*004c*/ 	.byte	0xd0, 0x06, 0x00, 0x00, 0x01, 0x00, 0x00, 0x00, 0xe0, 0x06, 0x00, 0x00, 0x01, 0x00, 0x00, 0x00
        /*005c*/ 	.byte	0xc0, 0xa3, 0x00, 0x00, 0x01, 0x00, 0x00, 0x00, 0xd0, 0xa3, 0x00, 0x00, 0x01, 0x00, 0x00, 0x00
        /*006c*/ 	.byte	0x10, 0xa7, 0x00, 0x00, 0x01, 0x00, 0x00, 0x00, 0x20, 0xa7, 0x00, 0x00


	//----- nvinfo : EIATTR_MERCURY_ISA_VERSION
	.align		4
.L_1077:
        /*0078*/ 	.byte	0x03, 0x5f
        /*007a*/ 	.short	0x0000


	//----- nvinfo : EIATTR_COOP_GROUP_MASK_REGIDS
	.align		4
        /*007c*/ 	.byte	0x04, 0x29
        /*007e*/ 	.short	(.L_1079 - .L_1078)


	//   ....[0]....
.L_1078:
        /*0080*/ 	.word	0xffffffff


	//   ....[1]....
        /*0084*/ 	.word	0xffffffff


	//   ....[2]....
        /*0088*/ 	.word	0xffffffff


	//   ....[3]....
        /*008c*/ 	.word	0xffffffff


	//   ....[4]....
        /*0090*/ 	.word	0xffffffff


	//   ....[5]....
        /*0094*/ 	.word	0xffffffff


	//   ....[6]....
        /*0098*/ 	.word	0xffffffff


	//   ....[7]....
        /*009c*/ 	.word	0xffffffff


	//   ....[8]....
        /*00a0*/ 	.word	0xffffffff


	//   ....[9]....
        /*00a4*/ 	.word	0xffffffff


	//   ....[10]....
        /*00a8*/ 	.word	0xffffffff


	//   ....[11]....
        /*00ac*/ 	.word	0xffffffff


	//   ....[12]....
        /*00b0*/ 	.word	0xffffffff


	//   ....[13]....
        /*00b4*/ 	.word	0xffffffff


	//   ....[14]....
        /*00b8*/ 	.word	0xffffffff


	//   ....[15]....
        /*00bc*/ 	.word	0xffffffff


	//   ....[16]....
        /*00c0*/ 	.word	0xffffffff


	//   ....[17]....
        /*00c4*/ 	.word	0xffffffff


	//   ....[18]....
        /*00c8*/ 	.word	0xffffffff


	//   ....[19]....
        /*00cc*/ 	.word	0xffffffff


	//   ....[20]....
        /*00d0*/ 	.word	0xffffffff


	//   ....[21]....
        /*00d4*/ 	.word	0xffffffff


	//   ....[22]....
        /*00d8*/ 	.word	0xffffffff


	//   ....[23]....
        /*00dc*/ 	.word	0xffffffff


	//   ....[24]....
        /*00e0*/ 	.word	0xffffffff


	//   ....[25]....
        /*00e4*/ 	.word	0xffffffff


	//   ....[26]....
        /*00e8*/ 	.word	0xffffffff


	//   ....[27]....
        /*00ec*/ 	.word	0xffffffff


	//   ....[28]....
        /*00f0*/ 	.word	0xffffffff


	//   ....[29]....
        /*00f4*/ 	.word	0xffffffff


	//----- nvinfo : EIATTR_COOP_GROUP_INSTR_OFFSETS
	.align		4
.L_1079:
        /*00f8*/ 	.byte	0x04, 0x28
        /*00fa*/ 	.short	(.L_1081 - .L_1080)


	//   ....[0]....
.L_1080:
        /*00fc*/ 	.word	0x000010e0


	//   ....[1]....
        /*0100*/ 	.word	0x000014f0


	//   ....[2]....
        /*0104*/ 	.word	0x000052a0


	//   ....[3]....
        /*0108*/ 	.word	0x00006e20


	//   ....[4]....
        /*010c*/ 	.word	0x00006e60


	//   ....[5]....
        /*0110*/ 	.word	0x00006e90


	//   ....[6]....
        /*0114*/ 	.word	0x00006ea0


	//   ....[7]....
        /*0118*/ 	.word	0x00006f50


	//   ....[8]....
        /*011c*/ 	.word	0x00006f80


	//   ....[9]....
        /*0120*/ 	.word	0x00006f90


	//   ....[10]....
        /*0124*/ 	.word	0x00006fa0


	//   ....[11]....
        /*0128*/ 	.word	0x000070e0


	//   ....[12]....
        /*012c*/ 	.word	0x00007100


	//   ....[13]....
        /*0130*/ 	.word	0x00007150


	//   ....[14]....
        /*0134*/ 	.word	0x00007160


	//   ....[15]....
        /*0138*/ 	.word	0x00007220


	//   ....[16]....
        /*013c*/ 	.word	0x00007240


	//   ....[17]....
        /*0140*/ 	.word	0x00007280


	//   ....[18]....
        /*0144*/ 	.word	0x00007290


	//   ....[19]....
        /*0148*/ 	.word	0x00007330


	//   ....[20]....
        /*014c*/ 	.word	0x00007360


	//   ....[21]....
        /*0150*/ 	.word	0x00007380


	//   ....[22]....
        /*0154*/ 	.word	0x00007390


	//   ....[23]....
        /*0158*/ 	.word	0x00007700


	//   ....[24]....
        /*015c*/ 	.word	0x00007720


	//   ....[25]....
        /*0160*/ 	.word	0x00007740


	//   ....[26]....
        /*0164*/ 	.word	0x00007760


	//   ....[27]....
        /*0168*/ 	.word	0x00008850


	//   ....[28]....
        /*016c*/ 	.word	0x000094e0


	//   ....[29]....
        /*0170*/ 	.word	0x0000a130


	//----- nvinfo : EIATTR_EXIT_INSTR_OFFSETS
	.align		4
.L_1081:
        /*0174*/ 	.byte	0x04, 0x1c
        /*0176*/ 	.short	(.L_1083 - .L_1082)


	//   ....[0]....
.L_1082:
        /*0178*/ 	.word	0x00000450


	//   ....[1]....
        /*017c*/ 	.word	0x0000a750


	//----- nvinfo : EIATTR_MAX_THREADS
	.align		4
.L_1083:
        /*0180*/ 	.byte	0x04, 0x05
        /*0182*/ 	.short	(.L_1085 - .L_1084)
.L_1084:
        /*0184*/ 	.word	0x00000080
        /*0188*/ 	.word	0x00000001
        /*018c*/ 	.word	0x00000001


	//----- nvinfo : EIATTR_CRS_STACK_SIZE
	.align		4
.L_1085:
        /*0190*/ 	.byte	0x04, 0x1e
        /*0192*/ 	.short	(.L_1087 - .L_1086)
.L_1086:
        /*0194*/ 	.word	0x00000000
.L_1087:


//--------------------- .nv.info._Z25selective_scan_fwd_kernelI32Selective_Scan_fwd_kernel_traitsILi128ELi16ELi1ELb0ELb1ELb1ELb0EN3c104HalfENS1_7complexIfEEEEv13SSMParamsBase --------------------------
	.section	.nv.info._Z25selective_scan_fwd_kernelI32Selective_Scan_fwd_kernel_traitsILi128ELi16ELi1ELb0ELb1ELb1ELb0EN3c104HalfENS1_7complexIfEEEEv13SSMParamsBase,"",@"SHT_CUDA_INFO"
	.sectionflags	@""
	.align	4


	//----- nvinfo : EIATTR_CUDA_API_VERSION
	.align		4
        /*0000*/ 	.byte	0x04, 0x37
        /*0002*/ 	.short	(.L_1089 - .L_1088)
.L_1088:
        /*0004*/ 	.word	0x00000082


	//----- nvinfo : EIATTR_SW2861232_WAR
	.align		4
.L_1089:
        /*0008*/ 	.byte	0x01, 0x35
	.zero		2


	//----- nvinfo : EIATTR_PARAM_CBANK
	.align		4
        /*000c*/ 	.byte	0x04, 0x0a
        /*000e*/ 	.short	(.L_1091 - .L_1090)
	.align		4
.L_1090:
        /*0010*/ 	.word	index@(.nv.constant0._Z25selective_scan_fwd_kernelI32Selective_Scan_fwd_kernel_traitsILi128ELi16ELi1ELb0ELb1ELb1ELb0EN3c104HalfENS1_7complexIfEEEEv13SSMParamsBase)
        /*0014*/ 	.short	0x0160
        /*0016*/ 	.short	0x0118


	//----- nvinfo : EIATTR_CBANK_PARAM_SIZE
	.align		4
.L_1091:
        /*0018*/ 	.byte	0x03, 0x19
        /*001a*/ 	.short	0x0118


	//----- nvinfo : EIATTR_KPARAM_INFO
	.align		4
        /*001c*/ 	.byte	0x04, 0x17
        /*001e*/ 	.short	(.L_1093 - .L_1092)
.L_1092:
        /*0020*/ 	.word	0x00000000
        /*0024*/ 	.short	0x0000
        /*0026*/ 	.short	0x0000
        /*0028*/ 	.byte	0x00, 0xf0, 0x61, 0x04


	//----- nvinfo : EIATTR_MAXREG_COUNT
	.align		4
.L_1093:
        /*002c*/ 	.byte	0x03, 0x1b
        /*002e*/ 	.short	0x00a8


	//----- nvinfo : EIATTR_NUM_BARRIERS
	.align		4
        /*0030*/ 	.byte	0x02, 0x4c
        /*0032*/ 	.byte	0x01
	.zero		1


	//----- nvinfo : EIATTR_ANNOTATIONS
	.align		4
        /*0034*/ 	.byte	0x04, 0x55
        /*0036*/ 	.short	(.L_1095 - .L_1094)


	//   ....[0]....
.L_1094:
        /*0038*/ 	.word	0x00000001
        /*003c*/ 	.byte	0x50, 0x40, 0x00, 0x00, 0x01, 0x00, 0x00, 0x00, 0x80, 0x40, 0x00, 0x00, 0x01, 0x00, 0x00, 0x00
        /*004c*/ 	.byte	0xb0, 0x40, 0x00, 0x00, 0x01, 0x00, 0x00, 0x00, 0xe0, 0x40, 0x00, 0x00, 0x01, 0x00, 0x00, 0x00
        /*005c*/ 	.byte	0x30, 0x41, 0x00, 0x00, 0x01, 0x00, 0x00, 0x00, 0x50, 0x41, 0x00, 0x00, 0x01, 0x00, 0x00, 0x00
        /*006c*/ 	.byte	0xf0, 0x41, 0x00, 0x00, 0x01, 0x00, 0x00, 0x00, 0x00, 0x42, 0x00, 0x00, 0x01, 0x00, 0x00, 0x00
        /*007c*/ 	.byte	0x10, 0x42, 0x00, 0x00, 0x01, 0x00, 0x00, 0x00, 0xf0, 0x50, 0x00, 0x00, 0x01, 0x00, 0x00, 0x00
        /*008c*/ 	.byte	0x70, 0x54, 0x00, 0x00, 0x01, 0x00, 0x00, 0x00, 0x40, 0x55, 0x00, 0x00


	//----- nvinfo : EIATTR_MERCURY_ISA_VERSION
	.align		4
.L_1095:
        /*0098*/ 	.byte	0x03, 0x5f
        /*009a*/ 	.short	0x0000


	//----- nvinfo : EIATTR_COOP_GROUP_MASK_REGIDS
	.align		4
        /*009c*/ 	.byte	0x04, 0x29
        /*009e*/ 	.short	(.L_1097 - .L_1096)


	//   ....[0]....
.L_1096:
        /*00a0*/ 	.word	0xffffffff


	//   ....[1]....
        /*00a4*/ 	.word	0xffffffff


	//   ....[2]....
        /*00a8*/ 	.word	0xffffffff


	//   ....[3]....
        /*00ac*/ 	.word	0xffffffff


	//   ....[4]....
        /*00b0*/ 	.word	0xffffffff


	//   ....[5]....
        /*00b4*/ 	.word	0xffffffff


	//   ....[6]....
        /*00b8*/ 	.word	0xffffffff


	//   ....[7]....
        /*00bc*/ 	.word	0xffffffff


	//   ....[8]....
        /*00c0*/ 	.word	0xffffffff


	//   ....[9]....
        /*00c4*/ 	.word	0xffffffff


	//   ....[10]....
        /*00c8*/ 	.word	0xffffffff


	//   ....[11]....
        /*00cc*/ 	.word	0xffffffff


	//   ....[12]....
        /*00d0*/ 	.word	0xffffffff


	//   ....[13]....
        /*00d4*/ 	.word	0xffffffff


	//   ....[14]....
        /*00d8*/ 	.word	0xffffffff


	//   ....[15]....
        /*00dc*/ 	.word	0xffffffff


	//   ....[16]....
        /*00e0*/ 	.word	0xffffffff


	//   ....[17]....
        /*00e4*/ 	.word	0xffffffff


	//   ....[18]....
        /*00e8*/ 	.word	0xffffffff


	//   ....[19]....
        /*00ec*/ 	.word	0xffffffff


	//   ....[20]....
        /*00f0*/ 	.word	0xffffffff


	//   ....[21]....
        /*00f4*/ 	.word	0xffffffff


	//   ....[22]....
        /*00f8*/ 	.word	0xffffffff


	//   ....[23]....
        /*00fc*/ 	.word	0xffffffff


	//   ....[24]....
        /*0100*/ 	.word	0xffffffff


	//   ....[25]....
        /*0104*/ 	.word	0xffffffff


	//   ....[26]....
        /*0108*/ 	.word	0xffffffff


	//   ....[27]....
        /*010c*/ 	.word	0xffffffff


	//   ....[28]....
        /*0110*/ 	.word	0xffffffff


	//----- nvinfo : EIATTR_COOP_GROUP_INSTR_OFFSETS
	.align		4
.L_1097:
        /*0114*/ 	.byte	0x04, 0x28
        /*0116*/ 	.short	(.L_1099 - .L_1098)


	//   ....[0]....
.L_1098:
        /*0118*/ 	.word	0x00001200


	//   ....[1]....
        /*011c*/ 	.word	0x000016d0


	//   ....[2]....
        /*0120*/ 	.word	0x00005500


	//   ....[3]....
        /*0124*/ 	.word	0x000078b0


	//   ....[4]....
        /*0128*/ 	.word	0x000078d0


	//   ....[5]....
        /*012c*/ 	.word	0x000079a0


	//   ....[6]....
        /*0130*/ 	.word	0x000079c0


	//   ....[7]....
        /*0134*/ 	.word	0x000079f0


	//   ....[8]....
        /*0138*/ 	.word	0x00007a30


	//   ....[9]....
        /*013c*/ 	.word	0x00007a60


	//   ....[10]....
        /*0140*/ 	.word	0x00007a70


	//   ....[11]....
        /*0144*/ 	.word	0x00007af0


	//   ....[12]....
        /*0148*/ 	.word	0x00007b30


	//   ....[13]....
        /*014c*/ 	.word	0x00007b60


	//   ....[14]....
        /*0150*/ 	.word	0x00007b70


	//   ....[15]....
        /*0154*/ 	.word	0x00007c10


	//   ....[16]....
        /*0158*/ 	.word	0x00007c30


	//   ....[17]....
        /*015c*/ 	.word	0x00007c70


	//   ....[18]....
        /*0160*/ 	.word	0x00007c80


	//   ....[19]....
        /*0164*/ 	.word	0x00007d50


	//   ....[20]....
        /*0168*/ 	.word	0x00007d80


	//   ....[21]....
        /*016c*/ 	.word	0x00007dc0


	//   ....[22]....
        /*0170*/ 	.word	0x00007e00


	//   ....[23]....
        /*0174*/ 	.word	0x00007f90


	//   ....[24]....
        /*0178*/ 	.word	0x00008470


	//   ....[25]....
        /*017c*/ 	.word	0x00008490


	//   ....[26]....
        /*0180*/ 	.word	0x000084b0


	//   ....[27]....
        /*0184*/ 	.word	0x000084d0


	//   ....[28]....
        /*0188*/ 	.word	0x00009930


	//----- nvinfo : EIATTR_EXIT_INSTR_OFFSETS
	.align		4
.L_1099:
        /*018c*/ 	.byte	0x04, 0x1c
        /*018e*/ 	.short	(.L_1101 - .L_1100)


	//   ....[0]....
.L_1100:
        /*0190*/ 	.word	0x000006b0


	//   ....[1]....
        /*0194*/ 	.word	0x0000a540


	//----- nvinfo : EIATTR_MAX_THREADS
	.align		4
.L_1101:
        /*0198*/ 	.byte	0x04, 0x05
        /*019a*/ 	.short	(.L_1103 - .L_1102)
.L_1102:
        /*019c*/ 	.word	0x00000080
        /*01a0*/ 	.word	0x00000001
        /*01a4*/ 	.word	0x00000001


	//----- nvinfo : EIATTR_CRS_STACK_SIZE
	.align		4
.L_1103:
        /*01a8*/ 	.byte	0x04, 0x1e
        /*01aa*/ 	.short	(.L_1105 - .L_1104)
.L_1104:
        /*01ac*/ 	.word	0x00000000
.L_1105:


//--------------------- .nv.info._Z25selective_scan_fwd_kernelI32Selective_Scan_fwd_kernel_traitsILi128ELi16ELi1ELb0ELb1ELb1ELb1EN3c104HalfENS1_7complexIfEEEEv13SSMParamsBase --------------------------
	.section	.nv.info._Z25selective_scan_fwd_kernelI32Selective_Scan_fwd_kernel_traitsILi128ELi16ELi1ELb0ELb1ELb1ELb1EN3c104HalfENS1_7complexIfEEEEv13SSMParamsBase,"",@"SHT_CUDA_INFO"
	.sectionflags	@""
	.align	4


	//----- nvinfo : EIATTR_CUDA_API_VERSION
	.align		4
        /*0000*/ 	.byte	0x04, 0x37
        /*0002*/ 	.short	(.L_1107 - .L_1106)
.L_1106:
        /*0004*/ 	.word	0x00000082


	//----- nvinfo : EIATTR_SW2861232_WAR
	.align		4
.L_1107:
        /*0008*/ 	.byte	0x01, 0x35
	.zero		2


	//----- nvinfo : EIATTR_PARAM_CBANK
	.align		4
        /*000c*/ 	.byte	0x04, 0x0a
        /*000e*/ 	.short	(.L_1109 - .L_1108)
	.align		4
.L_1108:
        /*0010*/ 	.word	index@(.nv.constant0._Z25selective_scan_fwd_kernelI32Selective_Scan_fwd_kernel_traitsILi128ELi16ELi1ELb0ELb1ELb1ELb1EN3c104HalfENS1_7complexIfEEEEv13SSMParamsBase)
        /*0014*/ 	.short	0x0160
        /*0016*/ 	.short	0x0118


	//----- nvinfo : EIATTR_CBANK_PARAM_SIZE
	.align		4
.L_1109:
        /*0018*/ 	.byte	0x03, 0x19
        /*001a*/ 	.short	0x0118


	//----- nvinfo : EIATTR_KPARAM_INFO
	.align		4
        /*001c*/ 	.byte	0x04, 0x17
        /*001e*/ 	.short	(.L_1111 - .L_1110)
.L_1110:
        /*0020*/ 	.word	0x00000000
        /*0024*/ 	.short	0x0000
        /*0026*/ 	.short	0x0000
        /*0028*/ 	.byte	0x00, 0xf0, 0x61, 0x04


	//----- nvinfo : EIATTR_MAXREG_COUNT
	.align		4
.L_1111:
        /*002c*/ 	.byte	0x03, 0x1b
        /*002e*/ 	.short	0x00a8


	//----- nvinfo : EIATTR_NUM_BARRIERS
	.align		4
        /*0030*/ 	.byte	0x02, 0x4c
        /*0032*/ 	.byte	0x01
	.zero		1


	//----- nvinfo : EIATTR_ANNOTATIONS
	.align		4
        /*0034*/ 	.byte	0x04, 0x55
        /*0036*/ 	.short	(.L_1113 - .L_1112)


	//   ....[0]....
.L_1112:
        /*0038*/ 	.word	0x00000001
        /*003c*/ 	.byte	0x50, 0x40, 0x00, 0x00, 0x01, 0x00, 0x00, 0x00, 0x80, 0x40, 0x00, 0x00, 0x01, 0x00, 0x00, 0x00
        /*004c*/ 	.byte	0xb0, 0x40, 0x00, 0x00, 0x01, 0x00, 0x00, 0x00, 0xe0, 0x40, 0x00, 0x00, 0x01, 0x00, 0x00, 0x00
        /*005c*/ 	.byte	0x30, 0x41, 0x00, 0x00, 0x01, 0x00, 0x00, 0x00, 0x50, 0x41, 0x00, 0x00, 0x01, 0x00, 0x00, 0x00
        /*006c*/ 	.byte	0xf0, 0x41, 0x00, 0x00, 0x01, 0x00, 0x00, 0x00, 0x00, 0x42, 0x00, 0x00, 0x01, 0x00, 0x00, 0x00
        /*007c*/ 	.byte	0x10, 0x42, 0x00, 0x00, 0x01, 0x00, 0x00, 0x00, 0x00, 0x51, 0x00, 0x00, 0x01, 0x00, 0x00, 0x00
        /*008c*/ 	.byte	0x70, 0x54, 0x00, 0x00, 0x01, 0x00, 0x00, 0x00, 0x40, 0x55, 0x00, 0x00


	//----- nvinfo : EIATTR_MERCURY_ISA_VERSION
	.align		4
.L_1113:
        /*0098*/ 	.byte	0x03, 0x5f
        /*009a*/ 	.short	0x0000


	//----- nvinfo : EIATTR_COOP_GROUP_MASK_REGIDS
	.align		4
        /*009c*/ 	.byte	0x04, 0x29
        /*009e*/ 	.short	(.L_1115 - .L_1114)


	//   ....[0]....
.L_1114:
        /*00a0*/ 	.word	0xffffffff


	//   ....[1]....
        /*00a4*/ 	.word	0xffffffff


	//   ....[2]....
        /*00a8*/ 	.word	0xffffffff


	//   ....[3]....
        /*00ac*/ 	.word	0xffffffff


	//   ....[4]....
        /*00b0*/ 	.word	0xffffffff


	//   ....[5]....
        /*00b4*/ 	.word	0xffffffff


	//   ....[6]....
        /*00b8*/ 	.word	0xffffffff


	//   ....[7]....
        /*00bc*/ 	.word	0xffffffff


	//   ....[8]....
        /*00c0*/ 	.word	0xffffffff


	//   ....[9]....
        /*00c4*/ 	.word	0xffffffff


	//   ....[10]....
        /*00c8*/ 	.word	0xffffffff


	//   ....[11]....
        /*00cc*/ 	.word	0xffffffff


	//   ....[12]....
        /*00d0*/ 	.word	0xffffffff


	//   ....[13]....
        /*00d4*/ 	.word	0xffffffff


	//   ....[14]....
        /*00d8*/ 	.word	0xffffffff


	//   ....[15]....
        /*00dc*/ 	.word	0xffffffff


	//   ....[16]....
        /*00e0*/ 	.word	0xffffffff


	//   ....[17]....
        /*00e4*/ 	.word	0xffffffff


	//   ....[18]....
        /*00e8*/ 	.word	0xffffffff


	//   ....[19]....
        /*00ec*/ 	.word	0xffffffff


	//   ....[20]....
        /*00f0*/ 	.word	0xffffffff


	//   ....[21]....
        /*00f4*/ 	.word	0xffffffff


	//   ....[22]....
        /*00f8*/ 	.word	0xffffffff


	//   ....[23]....
        /*00fc*/ 	.word	0xffffffff


	//   ....[24]....
        /*0100*/ 	.word	0xffffffff


	//   ....[25]....
        /*0104*/ 	.word	0xffffffff


	//   ....[26]....
        /*0108*/ 	.word	0xffffffff


	//   ....[27]....
        /*010c*/ 	.word	0xffffffff


	//   ....[28]....
        /*0110*/ 	.word	0xffffffff


	//   ....[29]....
        /*0114*/ 	.word	0xffffffff


	//   ....[30]....
        /*0118*/ 	.word	0xffffffff


	//----- nvinfo : EIATTR_COOP_GROUP_INSTR_OFFSETS
	.align		4
.L_1115:
        /*011c*/ 	.byte	0x04, 0x28
        /*011e*/ 	.short	(.L_1117 - .L_1116)


	//   ....[0]....
.L_1116:
        /*0120*/ 	.word	0x00001200


	//   ....[1]....
        /*0124*/ 	.word	0x000016d0


	//   ....[2]....
        /*0128*/ 	.word	0x00005500


	//   ....[3]....
        /*012c*/ 	.word	0x000078b0


	//   ....[4]....
        /*0130*/ 	.word	0x000078d0


	//   ....[5]....
        /*0134*/ 	.word	0x000079a0


	//   ....[6]....
        /*0138*/ 	.word	0x000079c0


	//   ....[7]....
        /*013c*/ 	.word	0x000079f0


	//   ....[8]....
        /*0140*/ 	.word	0x00007a30


	//   ....[9]....
        /*0144*/ 	.word	0x00007a60


	//   ....[10]....
        /*0148*/ 	.word	0x00007a70


	//   ....[11]....
        /*014c*/ 	.word	0x00007af0


	//   ....[12]....
        /*0150*/ 	.word	0x00007b30


	//   ....[13]....
        /*0154*/ 	.word	0x00007b60


	//   ....[14]....
        /*0158*/ 	.word	0x00007b70


	//   ....[15]....
        /*015c*/ 	.word	0x00007c10


	//   ....[16]....
        /*0160*/ 	.word	0x00007c30


	//   ....[17]....
        /*0164*/ 	.word	0x00007c70


	//   ....[18]....
        /*0168*/ 	.word	0x00007c80


	//   ....[19]....
        /*016c*/ 	.word	0x00007d50


	//   ....[20]....
        /*0170*/ 	.word	0x00007d80


	//   ....[21]....
        /*0174*/ 	.word	0x00007dc0


	//   ....[22]....
        /*0178*/ 	.word	0x00007e00


	//   ....[23]....
        /*017c*/ 	.word	0x00007f80


	//   ....[24]....
        /*0180*/ 	.word	0x00008470


	//   ....[25]....
        /*0184*/ 	.word	0x00008490


	//   ....[26]....
        /*0188*/ 	.word	0x000084b0


	//   ....[27]....
        /*018c*/ 	.word	0x000084d0


	//   ....[28]....
        /*0190*/ 	.word	0x00009d30


	//   ....[29]....
        /*0194*/ 	.word	0x0000aa60


	//   ....[30]....
        /*0198*/ 	.word	0x0000b6b0


	//----- nvinfo : EIATTR_EXIT_INSTR_OFFSETS
	.align		4
.L_1117:
        /*019c*/ 	.byte	0x04, 0x1c
        /*019e*/ 	.short	(.L_1119 - .L_1118)


	//   ....[0]....
.L_1118:
        /*01a0*/ 	.word	0x000006b0


	//   ....[1]....
        /*01a4*/ 	.word	0x0000bcd0


	//----- nvinfo : EIATTR_MAX_THREADS
	.align		4
.L_1119:
        /*01a8*/ 	.byte	0x04, 0x05
        /*01aa*/ 	.short	(.L_1121 - .L_1120)
.L_1120:
        /*01ac*/ 	.word	0x00000080
        /*01b0*/ 	.word	0x00000001
        /*01b4*/ 	.word	0x00000001


	//----- nvinfo : EIATTR_CRS_STACK_SIZE
	.align		4
.L_1121:
        /*01b8*/ 	.byte	0x04, 0x1e
        /*01ba*/ 	.short	(.L_1123 - .L_1122)
.L_1122:
        /*01bc*/ 	.word	0x00000000
.L_1123:


//--------------------- .nv.info._Z25selective_scan_fwd_kernelI32Selective_Scan_fwd_kernel_traitsILi128ELi16ELi1ELb1ELb0ELb0ELb0EN3c104HalfENS1_7complexIfEEEEv13SSMParamsBase --------------------------
	.section	.nv.info._Z25selective_scan_fwd_kernelI32Selective_Scan_fwd_kernel_traitsILi128ELi16ELi1ELb1ELb0ELb0ELb0EN3c104HalfENS1_7complexIfEEEEv13SSMParamsBase,"",@"SHT_CUDA_INFO"
	.sectionflags	@""
	.align	4


	//----- nvinfo : EIATTR_CUDA_API_VERSION
	.align		4
        /*0000*/ 	.byte	0x04, 0x37
        /*0002*/ 	.short	(.L_1125 - .L_1124)
.L_1124:
        /*0004*/ 	.word	0x00000082


	//----- nvinfo : EIATTR_SW2861232_WAR
	.align		4
.L_1125:
        /*0008*/ 	.byte	0x01, 0x35
	.zero		2


	//----- nvinfo : EIATTR_PARAM_CBANK
	.align		4
        /*000c*/ 	.byte	0x04, 0x0a
        /*000e*/ 	.short	(.L_1127 - .L_1126)
	.align		4
.L_1126:
        /*0010*/ 	.word	index@(.nv.constant0._Z25selective_scan_fwd_kernelI32Selective_Scan_fwd_kernel_traitsILi128ELi16ELi1ELb1ELb0ELb0ELb0EN3c104HalfENS1_7complexIfEEEEv13SSMParamsBase)
        /*0014*/ 	.short	0x0160
        /*0016*/ 	.short	0x0118


	//----- nvinfo : EIATTR_CBANK_PARAM_SIZE
	.align		4
.L_1127:
        /*0018*/ 	.byte	0x03, 0x19
        /*001a*/ 	.short	0x0118


	//----- nvinfo : EIATTR_KPARAM_INFO
	.align		4
        /*001c*/ 	.byte	0x04, 0x17
        /*001e*/ 	.short	(.L_1129 - .L_1128)
.L_1128:
        /*0020*/ 	.word	0x00000000
        /*0024*/ 	.short	0x0000
        /*0026*/ 	.short	0x0000
        /*0028*/ 	.byte	0x00, 0xf0, 0x61, 0x04


	//----- nvinfo : EIATTR_MAXREG_COUNT
	.align		4
.L_1129:
        /*002c*/ 	.byte	0x03, 0x1b
        /*002e*/ 	.short	0x00a8


	//----- nvinfo : EIATTR_NUM_BARRIERS
	.align		4
        /*0030*/ 	.byte	0x02, 0x4c
        /*0032*/ 	.byte	0x01
	.zero		1


	//----- nvinfo : EIATTR_MERCURY_ISA_VERSION
	.align		4
        /*0034*/ 	.byte	0x03, 0x5f
        /*0036*/ 	.short	0x0000


	//----- nvinfo : EIATTR_COOP_GROUP_MASK_REGIDS
	.align		4
        /*0038*/ 	.byte	0x04, 0x29
        /*003a*/ 	.short	(.L_1131 - .L_1130)


	//   ....[0]....
.L_1130:
        /*003c*/ 	.word	0xffffffff


	//   ....[1]....
        /*0040*/ 	.word	0xffffffff


	//   ....[2]....
        /*0044*/ 	.word	0xffffffff


	//   ....[3]....
        /*0048*/ 	.word	0xffffffff


	//   ....[4]....
        /*004c*/ 	.word	0xffffffff


	//   ....[5]....
        /*0050*/ 	.word	0xffffffff


	//   ....[6]....
        /*0054*/ 	.word	0xffffffff


	//   ....[7]....
        /*0058*/ 	.word	0xffffffff


	//   ....[8]....
        /*005c*/ 	.word	0xffffffff


	//   ....[9]....
        /*0060*/ 	.word	0xffffffff


	//   ....[10]....
        /*0064*/ 	.word	0xffffffff


	//   ....[11]....
        /*0068*/ 	.word	0xffffffff


	//   ....[12]....
        /*006c*/ 	.word	0xffffffff


	//   ....[13]....
        /*0070*/ 	.word	0xffffffff


	//   ....[14]....
        /*0074*/ 	.word	0xffffffff


	//   ....[15]....
        /*0078*/ 	.word	0xffffffff


	//   ....[16]....
        /*007c*/ 	.word	0xffffffff


	//   ....[17]....
        /*0080*/ 	.word	0xffffffff


	//   ....[18]....
        /*0084*/ 	.word	0xffffffff


	//   ....[19]....
        /*0088*/ 	.word	0xffffffff


	//   ....[20]....
        /*008c*/ 	.word	0xffffffff


	//   ....[21]....
        /*0090*/ 	.word	0xffffffff


	//   ....[22]....
        /*0094*/ 	.word	0xffffffff


	//   ....[23]....
        /*0098*/ 	.word	0xffffffff


	//   ....[24]....
        /*009c*/ 	.word	0xffffffff


	//   ....[25]....
        /*00a0*/ 	.word	0xffffffff


	//   ....[26]....
        /*00a4*/ 	.word	0xffffffff


	//----- nvinfo : EIATTR_COOP_GROUP_INSTR_OFFSETS
	.align		4
.L_1131:
        /*00a8*/ 	.byte	0x04, 0x28
        /*00aa*/ 	.short	(.L_1133 - .L_1132)


	//   ....[0]....
.L_1132:
        /*00ac*/ 	.word	0x000003d0


	//   ....[1]....
        /*00b0*/ 	.word	0x00000490


	//   ....[2]....
        /*00b4*/ 	.word	0x00004120


	//   ....[3]....
        /*00b8*/ 	.word	0x00004150


	//   ....[4]....
        /*00bc*/ 	.word	0x00004190


	//   ....[5]....
        /*00c0*/ 	.word	0x000041a0


	//   ....[6]....
        /*00c4*/ 	.word	0x00004230


	//   ....[7]....
        /*00c8*/ 	.word	0x00004260


	//   ....[8]....
        /*00cc*/ 	.word	0x00004290


	//   ....[9]....
        /*00d0*/ 	.word	0x000042a0


	//   ....[10]....
        /*00d4*/ 	.word	0x00004350


	//   ....[11]....
        /*00d8*/ 	.word	0x00004370


	//   ....[12]....
        /*00dc*/ 	.word	0x00004390


	//   ....[13]....
        /*00e0*/ 	.word	0x000043a0


	//   ....[14]....
        /*00e4*/ 	.word	0x00004450


	//   ....[15]....
        /*00e8*/ 	.word	0x00004480


	//   ....[16]....
        /*00ec*/ 	.word	0x00004490


	//   ....[17]....
        /*00f0*/ 	.word	0x000044a0


	//   ....[18]....
        /*00f4*/ 	.word	0x00004550


	//   ....[19]....
        /*00f8*/ 	.word	0x00004580


	//   ....[20]....
        /*00fc*/ 	.word	0x00004590


	//   ....[21]....
        /*0100*/ 	.word	0x000045a0


	//   ....[22]....
        /*0104*/ 	.word	0x00004950


	//   ....[23]....
        /*0108*/ 	.word	0x00004a00


	//   ....[24]....
        /*010c*/ 	.word	0x00004a20


	//   ....[25]....
        /*0110*/ 	.word	0x00004a40


	//   ....[26]....
        /*0114*/ 	.word	0x000058e0


	//----- nvinfo : EIATTR_EXIT_INSTR_OFFSETS
	.align		4
.L_1133:
        /*0118*/ 	.byte	0x04, 0x1c
        /*011a*/ 	.short	(.L_1135 - .L_1134)


	//   ....[0]....
.L_1134:
        /*011c*/ 	.word	0x00000160


	//   ....[1]....
        /*0120*/ 	.word	0x00005a40


	//----- nvinfo : EIATTR_MAX_THREADS
	.align		4
.L_1135:
        /*0124*/ 	.byte	0x04, 0x05
        /*0126*/ 	.short	(.L_1137 - .L_1136)
.L_1136:
        /*0128*/ 	.word	0x00000080
        /*012c*/ 	.word	0x00000001
        /*0130*/ 	.word	0x00000001


	//----- nvinfo : EIATTR_CRS_STACK_SIZE
	.align		4
.L_1137:
        /*0134*/ 	.byte	0x04, 0x1e
        /*0136*/ 	.short	(.L_1139 - .L_1138)
.L_1138:
        /*0138*/ 	.word	0x00000000
.L_1139:


//--------------------- .nv.info._Z25selective_scan_fwd_kernelI32Selective_Scan_fwd_kernel_traitsILi128ELi16ELi1ELb1ELb0ELb0ELb1EN3c104HalfENS1_7complexIfEEEEv13SSMParamsBase --------------------------
	.section	.nv.info._Z25selective_scan_fwd_kernelI32Selective_Scan_fwd_kernel_traitsILi128ELi16ELi1ELb1ELb0ELb0ELb1EN3c104HalfENS1_7complexIfEEEEv13SSMParamsBase,"",@"SHT_CUDA_INFO"
	.sectionflags	@""
	.align	4


	//----- nvinfo : EIATTR_CUDA_API_VERSION
	.align		4
        /*0000*/ 	.byte	0x04, 0x37
        /*0002*/ 	.short	(.L_1141 - .L_1140)
.L_1140:
        /*0004*/ 	.word	0x00000082


	//----- nvinfo : EIATTR_SW2861232_WAR
	.align		4
.L_1141:
        /*0008*/ 	.byte	0x01, 0x35
	.zero		2


	//----- nvinfo : EIATTR_PARAM_CBANK
	.align		4
        /*000c*/ 	.byte	0x04, 0x0a
        /*000e*/ 	.short	(.L_1143 - .L_1142)
	.align		4
.L_1142:
        /*0010*/ 	.word	index@(.nv.constant0._Z25selective_scan_fwd_kernelI32Selective_Scan_fwd_kernel_traitsILi128ELi16ELi1ELb1ELb0ELb0ELb1EN3c104HalfENS1_7complexIfEEEEv13SSMParamsBase)
        /*0014*/ 	.short	0x0160
        /*0016*/ 	.short	0x0118


	//----- nvinfo : EIATTR_CBANK_PARAM_SIZE
	.align		4
.L_1143:
        /*0018*/ 	.byte	0x03, 0x19
        /*001a*/ 	.short	0x0118


	//----- nvinfo : EIATTR_KPARAM_INFO
	.align		4
        /*001c*/ 	.byte	0x04, 0x17
        /*001e*/ 	.short	(.L_1145 - .L_1144)
.L_1144:
        /*0020*/ 	.word	0x00000000
        /*0024*/ 	.short	0x0000
        /*0026*/ 	.short	0x0000
        /*0028*/ 	.byte	0x00, 0xf0, 0x61, 0x04


	//----- nvinfo : EIATTR_MAXREG_COUNT
	.align		4
.L_1145:
        /*002c*/ 	.byte	0x03, 0x1b
        /*002e*/ 	.short	0x00a8


	//----- nvinfo : EIATTR_NUM_BARRIERS
	.align		4
        /*0030*/ 	.byte	0x02, 0x4c
        /*0032*/ 	.byte	0x01
	.zero		1


	//----- nvinfo : EIATTR_MERCURY_ISA_VERSION
	.align		4
        /*0034*/ 	.byte	0x03, 0x5f
        /*0036*/ 	.short	0x0000


	//----- nvinfo : EIATTR_COOP_GROUP_MASK_REGIDS
	.align		4
        /*0038*/ 	.byte	0x04, 0x29
        /*003a*/ 	.short	(.L_1147 - .L_1146)


	//   ....[0]....
.L_1146:
        /*003c*/ 	.word	0xffffffff


	//   ....[1]....
        /*0040*/ 	.word	0xffffffff


	//   ....[2]....
        /*0044*/ 	.word	0xffffffff


	//   ....[3]....
        /*0048*/ 	.word	0xffffffff


	//   ....[4]....
        /*004c*/ 	.word	0xffffffff


	//   ....[5]....
        /*0050*/ 	.word	0xffffffff


	//   ....[6]....
        /*0054*/ 	.word	0xffffffff


	//   ....[7]....
        /*0058*/ 	.word	0xffffffff


	//   ....[8]....
        /*005c*/ 	.word	0xffffffff


	//   ....[9]....
        /*0060*/ 	.word	0xffffffff


	//   ....[10]....
        /*0064*/ 	.word	0xffffffff


	//   ....[11]....
        /*0068*/ 	.word	0xffffffff


	//   ....[12]....
        /*006c*/ 	.word	0xffffffff


	//   ....[13]....
        /*0070*/ 	.word	0xffffffff


	//   ....[14]....
        /*0074*/ 	.word	0xffffffff


	//   ....[15]....
        /*0078*/ 	.word	0xffffffff


	//   ....[16]....
        /*007c*/ 	.word	0xffffffff


	//   ....[17]....
        /*0080*/ 	.word	0xffffffff


	//   ....[18]....
        /*0084*/ 	.word	0xffffffff


	//   ....[19]....
        /*0088*/ 	.word	0xffffffff


	//   ....[20]....
        /*008c*/ 	.word	0xffffffff


	//   ....[21]....
        /*0090*/ 	.word	0xffffffff


	//   ....[22]....
        /*0094*/ 	.word	0xffffffff


	//   ....[23]....
        /*0098*/ 	.word	0xffffffff


	//   ....[24]....
        /*009c*/ 	.word	0xffffffff


	//   ....[25]....
        /*00a0*/ 	.word	0xffffffff


	//   ....[26]....
        /*00a4*/ 	.word	0xffffffff


	//   ....[27]....
        /*00a8*/ 	.word	0xffffffff


	//   ....[28]....
        /*00ac*/ 	.word	0xffffffff


	//----- nvinfo : EIATTR_COOP_GROUP_INSTR_OFFSETS
	.align		4
.L_1147:
        /*00b0*/ 	.byte	0x04, 0x28
        /*00b2*/ 	.short	(.L_1149 - .L_1148)


	//   ....[0]....
.L_1148:
        /*00b4*/ 	.word	0x000003d0


	//   ....[1]....
        /*00b8*/ 	.word	0x00000490


	//   ....[2]....
        /*00bc*/ 	.word	0x00004120


	//   ....[3]....
        /*00c0*/ 	.word	0x00004150


	//   ....[4]....
        /*00c4*/ 	.word	0x00004190


	//   ....[5]....
        /*00c8*/ 	.word	0x000041a0


	//   ....[6]....
        /*00cc*/ 	.word	0x00004230


	//   ....[7]....
        /*00d0*/ 	.word	0x00004260


	//   ....[8]....
        /*00d4*/ 	.word	0x00004290


	//   ....[9]....
        /*00d8*/ 	.word	0x000042a0


	//   ....[10]....
        /*00dc*/ 	.word	0x00004350


	//   ....[11]....
        /*00e0*/ 	.word	0x00004370


	//   ....[12]....
        /*00e4*/ 	.word	0x00004390


	//   ....[13]....
        /*00e8*/ 	.word	0x000043a0


	//   ....[14]....
        /*00ec*/ 	.word	0x00004450


	//   ....[15]....
        /*00f0*/ 	.word	0x00004480


	//   ....[16]....
        /*00f4*/ 	.word	0x00004490


	//   ....[17]....
        /*00f8*/ 	.word	0x000044a0


	//   ....[18]....
        /*00fc*/ 	.word	0x00004550


	//   ....[19]....
        /*0100*/ 	.word	0x00004580


	//   ....[20]....
        /*0104*/ 	.word	0x00004590


	//   ....[21]....
        /*0108*/ 	.word	0x000045a0


	//   ....[22]....
        /*010c*/ 	.word	0x00004950


	//   ....[23]....
        /*0110*/ 	.word	0x00004a00


	//   ....[24]....
        /*0114*/ 	.word	0x00004a20


	//   ....[25]....
        /*0118*/ 	.word	0x00004a40


	//   ....[26]....
        /*011c*/ 	.word	0x000058f0


	//   ....[27]....
        /*0120*/ 	.word	0x00005b30


	//   ....[28]....
        /*0124*/ 	.word	0x000063b0


	//----- nvinfo : EIATTR_EXIT_INSTR_OFFSETS
	.align		4
.L_1149:
        /*0128*/ 	.byte	0x04, 0x1c
        /*012a*/ 	.short	(.L_1151 - .L_1150)


	//   ....[0]....
.L_1150:
        /*012c*/ 	.word	0x00000160


	//   ....[1]....
        /*0130*/ 	.word	0x00006430


	//----- nvinfo : EIATTR_MAX_THREADS
	.align		4
.L_1151:
        /*0134*/ 	.byte	0x04, 0x05
        /*0136*/ 	.short	(.L_1153 - .L_1152)
.L_1152:
        /*0138*/ 	.word	0x00000080
        /*013c*/ 	.word	0x00000001
        /*0140*/ 	.word	0x00000001


	//----- nvinfo : EIATTR_CRS_STACK_SIZE
	.align		4
.L_1153:
        /*0144*/ 	.byte	0x04, 0x1e
        /*0146*/ 	.short	(.L_1155 - .L_1154)
.L_1154:
        /*0148*/ 	.word	0x00000000
.L_1155:


//--------------------- .nv.info._Z25selective_scan_fwd_kernelI32Selective_Scan_fwd_kernel_traitsILi128ELi16ELi1ELb1ELb0ELb1ELb0EN3c104HalfENS1_7complexIfEEEEv13SSMParamsBase --------------------------
	.section	.nv.info._Z25selective_scan_fwd_kernelI32Selective_Scan_fwd_kernel_traitsILi128ELi16ELi1ELb1ELb0ELb1ELb0EN3c104HalfENS1_7complexIfEEEEv13SSMParamsBase,"",@"SHT_CUDA_INFO"
	.sectionflags	@""
	.align	4


	//----- nvinfo : EIATTR_CUDA_API_VERSION
	.align		4
        /*0000*/ 	.byte	0x04, 0x37
        /*0002*/ 	.short	(.L_1157 - .L_1156)
.L_1156:
        /*0004*/ 	.word	0x00000082


	//----- nvinfo : EIATTR_SW2861232_WAR
	.align		4
.L_1157:
        /*0008*/ 	.byte	0x01, 0x35
	.zero		2


	//----- nvinfo : EIATTR_PARAM_CBANK
	.align		4
        /*000c*/ 	.byte	0x04, 0x0a
        /*000e*/ 	.short	(.L_1159 - .L_1158)
	.align		4
.L_1158:
        /*0010*/ 	.word	index@(.nv.constant0._Z25selective_scan_fwd_kernelI32Selective_Scan_fwd_kernel_traitsILi128ELi16ELi1ELb1ELb0ELb1ELb0EN3c104HalfENS1_7complexIfEEEEv13SSMParamsBase)
        /*0014*/ 	.short	0x0160
        /*0016*/ 	.short	0x0118


	//----- nvinfo : EIATTR_CBANK_PARAM_SIZE
	.align		4
.L_1159:
        /*0018*/ 	.byte	0x03, 0x19
        /*001a*/ 	.short	0x0118


	//----- nvinfo : EIATTR_KPARAM_INFO
	.align		4
        /*001c*/ 	.byte	0x04, 0x17
        /*001e*/ 	.short	(.L_1161 - .L_1160)
.L_1160:
        /*0020*/ 	.word	0x00000000
        /*0024*/ 	.short	0x0000
        /*0026*/ 	.short	0x0000
        /*0028*/ 	.byte	0x00, 0xf0, 0x61, 0x04


	//----- nvinfo : EIATTR_MAXREG_COUNT
	.align		4
.L_1161:
        /*002c*/ 	.byte	0x03, 0x1b
        /*002e*/ 	.short	0x00a8


	//----- nvinfo : EIATTR_NUM_BARRIERS
	.align		4
        /*0030*/ 	.byte	0x02, 0x4c
        /*0032*/ 	.byte	0x01
	.zero		1


	//----- nvinfo : EIATTR_MERCURY_ISA_VERSION
	.align		4
        /*0034*/ 	.byte	0x03, 0x5f
        /*0036*/ 	.short	0x0000


	//----- nvinfo : EIATTR_COOP_GROUP_MASK_REGIDS
	.align		4
        /*0038*/ 	.byte	0x04, 0x29
        /*003a*/ 	.short	(.L_1163 - .L_1162)


	//   ....[0]....
.L_1162:
        /*003c*/ 	.word	0xffffffff


	//   ....[1]....
        /*0040*/ 	.word	0xffffffff


	//   ....[2]....
        /*0044*/ 	.word	0xffffffff


	//   ....[3]....
        /*0048*/ 	.word	0xffffffff


	//   ....[4]....
        /*004c*/ 	.word	0xffffffff


	//   ....[5]....
        /*0050*/ 	.word	0xffffffff


	//   ....[6]....
        /*0054*/ 	.word	0xffffffff


	//   ....[7]....
        /*0058*/ 	.word	0xffffffff


	//   ....[8]....
        /*005c*/ 	.word	0xffffffff


	//   ....[9]....
        /*0060*/ 	.word	0xffffffff


	//   ....[10]....
        /*0064*/ 	.word	0xffffffff


	//   ....[11]....
        /*0068*/ 	.word	0xffffffff


	//   ....[12]....
        /*006c*/ 	.word	0xffffffff


	//   ....[13]....
        /*0070*/ 	.word	0xffffffff


	//   ....[14]....
        /*0074*/ 	.word	0xffffffff


	//   ....[15]....
        /*0078*/ 	.word	0xffffffff


	//   ....[16]....
        /*007c*/ 	.word	0xffffffff


	//   ....[17]....
        /*0080*/ 	.word	0xffffffff


	//   ....[18]....
        /*0084*/ 	.word	0xffffffff


	//   ....[19]....
        /*0088*/ 	.word	0xffffffff


	//   ....[20]....
        /*008c*/ 	.word	0xffffffff


	//   ....[21]....
        /*0090*/ 	.word	0xffffffff


	//   ....[22]....
        /*0094*/ 	.word	0xffffffff


	//   ....[23]....
        /*0098*/ 	.word	0xffffffff


	//   ....[24]....
        /*009c*/ 	.word	0xffffffff


	//   ....[25]....
        /*00a0*/ 	.word	0xffffffff


	//   ....[26]....
        /*00a4*/ 	.word	0xffffffff


	//   ....[27]....
        /*00a8*/ 	.word	0xffffffff


	//----- nvinfo : EIATTR_COOP_GROUP_INSTR_OFFSETS
	.align		4
.L_1163:
        /*00ac*/ 	.byte	0x04, 0x28
        /*00ae*/ 	.short	(.L_1165 - .L_1164)


	//   ....[0]....
.L_1164:
        /*00b0*/ 	.word	0x000005e0


	//   ....[1]....
        /*00b4*/ 	.word	0x000006a0


	//   ....[2]....
        /*00b8*/ 	.word	0x000043a0


	//   ....[3]....
        /*00bc*/ 	.word	0x000043c0


	//   ....[4]....
        /*00c0*/ 	.word	0x00004400


	//   ....[5]....
        /*00c4*/ 	.word	0x00004410


	//   ....[6]....
        /*00c8*/ 	.word	0x00004470


	//   ....[7]....
        /*00cc*/ 	.word	0x00004530


	//   ....[8]....
        /*00d0*/ 	.word	0x00004560


	//   ....[9]....
        /*00d4*/ 	.word	0x00004590


	//   ....[10]....
        /*00d8*/ 	.word	0x000045a0


	//   ....[11]....
        /*00dc*/ 	.word	0x00004640


	//   ....[12]....
        /*00e0*/ 	.word	0x00004670


	//   ....[13]....
        /*00e4*/ 	.word	0x00004690


	//   ....[14]....
        /*00e8*/ 	.word	0x000046a0


	//   ....[15]....
        /*00ec*/ 	.word	0x00004750


	//   ....[16]....
        /*00f0*/ 	.word	0x00004780


	//   ....[17]....
        /*00f4*/ 	.word	0x00004790


	//   ....[18]....
        /*00f8*/ 	.word	0x000047a0


	//   ....[19]....
        /*00fc*/ 	.word	0x00004840


	//   ....[20]....
        /*0100*/ 	.word	0x00004880


	//   ....[21]....
        /*0104*/ 	.word	0x00004890


	//   ....[22]....
        /*0108*/ 	.word	0x000048a0


	//   ....[23]....
        /*010c*/ 	.word	0x00004a90


	//   ....[24]....
        /*0110*/ 	.word	0x00004b20


	//   ....[25]....
        /*0114*/ 	.word	0x00004b30


	//   ....[26]....
        /*0118*/ 	.word	0x00004b40


	//   ....[27]....
        /*011c*/ 	.word	0x00006190


	//----- nvinfo : EIATTR_EXIT_INSTR_OFFSETS
	.align		4
.L_1165:
        /*0120*/ 	.byte	0x04, 0x1c
        /*0122*/ 	.short	(.L_1167 - .L_1166)


	//   ....[0]....
.L_1166:
        /*0124*/ 	.word	0x00000320


	//   ....[1]....
        /*0128*/ 	.word	0x000062e0


	//----- nvinfo : EIATTR_MAX_THREADS
	.align		4
.L_1167:
        /*012c*/ 	.byte	0x04, 0x05
        /*012e*/ 	.short	(.L_1169 - .L_1168)
.L_1168:
        /*0130*/ 	.word	0x00000080
        /*0134*/ 	.word	0x00000001
        /*0138*/ 	.word	0x00000001


	//----- nvinfo : EIATTR_CRS_STACK_SIZE
	.align		4
.L_1169:
        /*013c*/ 	.byte	0x04, 0x1e
        /*013e*/ 	.short	(.L_1171 - .L_1170)
.L_1170:
        /*0140*/ 	.word	0x00000000
.L_1171:


//--------------------- .nv.info._Z25selective_scan_fwd_kernelI32Selective_Scan_fwd_kernel_traitsILi128ELi16ELi1ELb1ELb0ELb1ELb1EN3c104HalfENS1_7complexIfEEEEv13SSMParamsBase --------------------------
	.section	.nv.info._Z25selective_scan_fwd_kernelI32Selective_Scan_fwd_kernel_traitsILi128ELi16ELi1ELb1ELb0ELb1ELb1EN3c104HalfENS1_7complexIfEEEEv13SSMParamsBase,"",@"SHT_CUDA_INFO"
	.sectionflags	@""
	.align	4


	//----- nvinfo : EIATTR_CUDA_API_VERSION
	.align		4
        /*0000*/ 	.byte	0x04, 0x37
        /*0002*/ 	.short	(.L_1173 - .L_1172)
.L_1172:
        /*0004*/ 	.word	0x00000082


	//----- nvinfo : EIATTR_SW2861232_WAR
	.align		4
.L_1173:
        /*0008*/ 	.byte	0x01, 0x35
	.zero		2


	//----- nvinfo : EIATTR_PARAM_CBANK
	.align		4
        /*000c*/ 	.byte	0x04, 0x0a
        /*000e*/ 	.short	(.L_1175 - .L_1174)
	.align		4
.L_1174:
        /*0010*/ 	.word	index@(.nv.constant0._Z25selective_scan_fwd_kernelI32Selective_Scan_fwd_kernel_traitsILi128ELi16ELi1ELb1ELb0ELb1ELb1EN3c104HalfENS1_7complexIfEEEEv13SSMParamsBase)
        /*0014*/ 	.short	0x0160
        /*0016*/ 	.short	0x0118


	//----- nvinfo : EIATTR_CBANK_PARAM_SIZE
	.align		4
.L_1175:
        /*0018*/ 	.byte	0x03, 0x19
        /*001a*/ 	.short	0x0118


	//----- nvinfo : EIATTR_KPARAM_INFO
	.align		4
        /*001c*/ 	.byte	0x04, 0x17
        /*001e*/ 	.short	(.L_1177 - .L_1176)
.L_1176:
        /*0020*/ 	.word	0x00000000
        /*0024*/ 	.short	0x0000
        /*0026*/ 	.short	0x0000
        /*0028*/ 	.byte	0x00, 0xf0, 0x61, 0x04


	//----- nvinfo : EIATTR_MAXREG_COUNT
	.align		4
.L_1177:
        /*002c*/ 	.byte	0x03, 0x1b
        /*002e*/ 	.short	0x00a8


	//----- nvinfo : EIATTR_NUM_BARRIERS
	.align		4
        /*0030*/ 	.byte	0x02, 0x4c
        /*0032*/ 	.byte	0x01
	.zero		1


	//----- nvinfo : EIATTR_MERCURY_ISA_VERSION
	.align		4
        /*0034*/ 	.byte	0x03, 0x5f
        /*0036*/ 	.short	0x0000


	//----- nvinfo : EIATTR_COOP_GROUP_MASK_REGIDS
	.align		4
        /*0038*/ 	.byte	0x04, 0x29
        /*003a*/ 	.short	(.L_1179 - .L_1178)


	//   ....[0]....
.L_1178:
        /*003c*/ 	.word	0xffffffff


	//   ....[1]....
        /*0040*/ 	.word	0xffffffff


	//   ....[2]....
        /*0044*/ 	.word	0xffffffff


	//   ....[3]....
        /*0048*/ 	.word	0xffffffff


	//   ....[4]....
        /*004c*/ 	.word	0xffffffff


	//   ....[5]....
        /*0050*/ 	.word	0xffffffff


	//   ....[6]....
        /*0054*/ 	.word	0xffffffff


	//   ....[7]....
        /*0058*/ 	.word	0xffffffff


	//   ....[8]....
        /*005c*/ 	.word	0xffffffff


	//   ....[9]....
        /*0060*/ 	.word	0xffffffff


	//   ....[10]....
        /*0064*/ 	.word	0xffffffff


	//   ....[11]....
        /*0068*/ 	.word	0xffffffff


	//   ....[12]....
        /*006c*/ 	.word	0xffffffff


	//   ....[13]....
        /*0070*/ 	.word	0xffffffff


	//   ....[14]....
        /*0074*/ 	.word	0xffffffff


	//   ....[15]....
        /*0078*/ 	.word	0xffffffff


	//   ....[16]....
        /*007c*/ 	.word	0xffffffff


	//   ....[17]....
        /*0080*/ 	.word	0xffffffff


	//   ....[18]....
        /*0084*/ 	.word	0xffffffff


	//   ....[19]....
        /*0088*/ 	.word	0xffffffff


	//   ....[20]....
        /*008c*/ 	.word	0xffffffff


	//   ....[21]....
        /*0090*/ 	.word	0xffffffff


	//   ....[22]....
        /*0094*/ 	.word	0xffffffff


	//   ....[23]....
        /*0098*/ 	.word	0xffffffff


	//   ....[24]....
        /*009c*/ 	.word	0xffffffff


	//   ....[25]....
        /*00a0*/ 	.word	0xffffffff


	//   ....[26]....
        /*00a4*/ 	.word	0xffffffff


	//   ....[27]....
        /*00a8*/ 	.word	0xffffffff


	//   ....[28]....
        /*00ac*/ 	.word	0xffffffff


	//   ....[29]....
        /*00b0*/ 	.word	0xffffffff


	//----- nvinfo : EIATTR_COOP_GROUP_INSTR_OFFSETS
	.align		4
.L_1179:
        /*00b4*/ 	.byte	0x04, 0x28
        /*00b6*/ 	.short	(.L_1181 - .L_1180)


	//   ....[0]....
.L_1180:
        /*00b8*/ 	.word	0x000005e0


	//   ....[1]....
        /*00bc*/ 	.word	0x000006a0


	//   ....[2]....
        /*00c0*/ 	.word	0x00004380


	//   ....[3]....
        /*00c4*/ 	.word	0x000043a0


	//   ....[4]....
        /*00c8*/ 	.word	0x000043f0


	//   ....[5]....
        /*00cc*/ 	.word	0x00004400


	//   ....[6]....
        /*00d0*/ 	.word	0x00004470


	//   ....[7]....
        /*00d4*/ 	.word	0x00004530


	//   ....[8]....
        /*00d8*/ 	.word	0x00004560


	//   ....[9]....
        /*00dc*/ 	.word	0x00004590


	//   ....[10]....
        /*00e0*/ 	.word	0x000045a0


	//   ....[11]....
        /*00e4*/ 	.word	0x00004640


	//   ....[12]....
        /*00e8*/ 	.word	0x00004670


	//   ....[13]....
        /*00ec*/ 	.word	0x00004690


	//   ....[14]....
        /*00f0*/ 	.word	0x000046a0


	//   ....[15]....
        /*00f4*/ 	.word	0x00004750


	//   ....[16]....
        /*00f8*/ 	.word	0x00004780


	//   ....[17]....
        /*00fc*/ 	.word	0x00004790


	//   ....[18]....
        /*0100*/ 	.word	0x000047a0


	//   ....[19]....
        /*0104*/ 	.word	0x00004840


	//   ....[20]....
        /*0108*/ 	.word	0x00004880


	//   ....[21]....
        /*010c*/ 	.word	0x00004890


	//   ....[22]....
        /*0110*/ 	.word	0x000048a0


	//   ....[23]....
        /*0114*/ 	.word	0x00004a90


	//   ....[24]....
        /*0118*/ 	.word	0x00004aa0


	//   ....[25]....
        /*011c*/ 	.word	0x00004ab0


	//   ....[26]....
        /*0120*/ 	.word	0x00004d30


	//   ....[27]....
        /*0124*/ 	.word	0x00006180


	//   ....[28]....
        /*0128*/ 	.word	0x000063c0


	//   ....[29]....
        /*012c*/ 	.word	0x00006c50


	//----- nvinfo : EIATTR_EXIT_INSTR_OFFSETS
	.align		4
.L_1181:
        /*0130*/ 	.byte	0x04, 0x1c
        /*0132*/ 	.short	(.L_1183 - .L_1182)


	//   ....[0]....
.L_1182:
        /*0134*/ 	.word	0x00000320


	//   ....[1]....
        /*0138*/ 	.word	0x00006cc0


	//----- nvinfo : EIATTR_MAX_THREADS
	.align		4
.L_1183:
        /*013c*/ 	.byte	0x04, 0x05
        /*013e*/ 	.short	(.L_1185 - .L_1184)
.L_1184:
        /*0140*/ 	.word	0x00000080
        /*0144*/ 	.word	0x00000001
        /*0148*/ 	.word	0x00000001


	//----- nvinfo : EIATTR_CRS_STACK_SIZE
	.align		4
.L_1185:
        /*014c*/ 	.byte	0x04, 0x1e
        /*014e*/ 	.short	(.L_1187 - .L_1186)
.L_1186:
        /*0150*/ 	.word	0x00000000
.L_1187:


//--------------------- .nv.info._Z25selective_scan_fwd_kernelI32Selective_Scan_fwd_kernel_traitsILi128ELi16ELi1ELb1ELb1ELb0ELb0EN3c104HalfENS1_7complexIfEEEEv13SSMParamsBase --------------------------
	.section	.nv.info._Z25selective_scan_fwd_kernelI32Selective_Scan_fwd_kernel_traitsILi128ELi16ELi1ELb1ELb1ELb0ELb0EN3c104HalfENS1_7complexIfEEEEv13SSMParamsBase,"",@"SHT_CUDA_INFO"
	.sectionflags	@""
	.align	4


	//----- nvinfo : EIATTR_CUDA_API_VERSION
	.align		4
        /*0000*/ 	.byte	0x04, 0x37
        /*0002*/ 	.short	(.L_1189 - .L_1188)
.L_1188:
        /*0004*/ 	.word	0x00000082


	//----- nvinfo : EIATTR_SW2861232_WAR
	.align		4
.L_1189:
        /*0008*/ 	.byte	0x01, 0x35
	.zero		2


	//----- nvinfo : EIATTR_PARAM_CBANK
	.align		4
        /*000c*/ 	.byte	0x04, 0x0a
        /*000e*/ 	.short	(.L_1191 - .L_1190)
	.align		4
.L_1190:
        /*0010*/ 	.word	index@(.nv.constant0._Z25selective_scan_fwd_kernelI32Selective_Scan_fwd_kernel_traitsILi128ELi16ELi1ELb1ELb1ELb0ELb0EN3c104HalfENS1_7complexIfEEEEv13SSMParamsBase)
        /*0014*/ 	.short	0x0160
        /*0016*/ 	.short	0x0118


	//----- nvinfo : EIATTR_CBANK_PARAM_SIZE
	.align		4
.L_1191:
        /*0018*/ 	.byte	0x03, 0x19
        /*001a*/ 	.short	0x0118


	//----- nvinfo : EIATTR_KPARAM_INFO
	.align		4
        /*001c*/ 	.byte	0x04, 0x17
        /*001e*/ 	.short	(.L_1193 - .L_1192)
.L_1192:
        /*0020*/ 	.word	0x00000000
        /*0024*/ 	.short	0x0000
        /*0026*/ 	.short	0x0000
        /*0028*/ 	.byte	0x00, 0xf0, 0x61, 0x04


	//----- nvinfo : EIATTR_MAXREG_COUNT
	.align		4
.L_1193:
        /*002c*/ 	.byte	0x03, 0x1b
        /*002e*/ 	.short	0x00a8


	//----- nvinfo : EIATTR_NUM_BARRIERS
	.align		4
        /*0030*/ 	.byte	0x02, 0x4c
        /*0032*/ 	.byte	0x01
	.zero		1


	//----- nvinfo : EIATTR_MERCURY_ISA_VERSION
	.align		4
        /*0034*/ 	.byte	0x03, 0x5f
        /*0036*/ 	.short	0x0000


	//----- nvinfo : EIATTR_COOP_GROUP_MASK_REGIDS
	.align		4
        /*0038*/ 	.byte	0x04, 0x29
        /*003a*/ 	.short	(.L_1195 - .L_1194)


	//   ....[0]....
.L_1194:
        /*003c*/ 	.word	0xffffffff


	//   ....[1]....
        /*0040*/ 	.word	0xffffffff


	//   ....[2]....
        /*0044*/ 	.word	0xffffffff


	//   ....[3]....
        /*0048*/ 	.word	0xffffffff


	//   ....[4]....
        /*004c*/ 	.word	0xffffffff


	//   ....[5]....
        /*0050*/ 	.word	0xffffffff


	//   ....[6]....
        /*0054*/ 	.word	0xffffffff


	//   ....[7]....
        /*0058*/ 	.word	0xffffffff


	//   ....[8]....
        /*005c*/ 	.word	0xffffffff


	//   ....[9]....
        /*0060*/ 	.word	0xffffffff


	//   ....[10]....
        /*0064*/ 	.word	0xffffffff


	//   ....[11]....
        /*0068*/ 	.word	0xffffffff


	//   ....[12]....
        /*006c*/ 	.word	0xffffffff


	//   ....[13]....
        /*0070*/ 	.word	0xffffffff


	//   ....[14]....
        /*0074*/ 	.word	0xffffffff


	//   ....[15]....
        /*0078*/ 	.word	0xffffffff


	//   ....[16]....
        /*007c*/ 	.word	0xffffffff


	//   ....[17]....
        /*0080*/ 	.word	0xffffffff


	//   ....[18]....
        /*0084*/ 	.word	0xffffffff


	//   ....[19]....
        /*0088*/ 	.word	0xffffffff


	//   ....[20]....
        /*008c*/ 	.word	0xffffffff


	//   ....[21]....
        /*0090*/ 	.word	0xffffffff


	//   ....[22]....
        /*0094*/ 	.word	0xffffffff


	//   ....[23]....
        /*0098*/ 	.word	0xffffffff


	//   ....[24]....
        /*009c*/ 	.word	0xffffffff


	//   ....[25]....
        /*00a0*/ 	.word	0xffffffff


	//   ....[26]....
        /*00a4*/ 	.word	0xffffffff


	//   ....[27]....
        /*00a8*/ 	.word	0xffffffff


	//----- nvinfo : EIATTR_COOP_GROUP_INSTR_OFFSETS
	.align		4
.L_1195:
        /*00ac*/ 	.byte	0x04, 0x28
        /*00ae*/ 	.short	(.L_1197 - .L_1196)


	//   ....[0]....
.L_1196:
        /*00b0*/ 	.word	0x000005e0


	//   ....[1]....
        /*00b4*/ 	.word	0x000006a0


	//   ....[2]....
        /*00b8*/ 	.word	0x00003630


	//   ....[3]....
        /*00bc*/ 	.word	0x00004800


	//   ....[4]....
        /*00c0*/ 	.word	0x00004830


	//   ....[5]....
        /*00c4*/ 	.word	0x000048d0


	//   ....[6]....
        /*00c8*/ 	.word	0x000048e0


	//   ....[7]....
        /*00cc*/ 	.word	0x00004960


	//   ....[8]....
        /*00d0*/ 	.word	0x00004990


	//   ....[9]....
        /*00d4*/ 	.word	0x000049d0


	//   ....[10]....
        /*00d8*/ 	.word	0x000049e0


	//   ....[11]....
        /*00dc*/ 	.word	0x00004a60


	//   ....[12]....
        /*00e0*/ 	.word	0x00004aa0


	//   ....[13]....
        /*00e4*/ 	.word	0x00004ac0


	//   ....[14]....
        /*00e8*/ 	.word	0x00004ae0


	//   ....[15]....
        /*00ec*/ 	.word	0x00004b80


	//   ....[16]....
        /*00f0*/ 	.word	0x00004bb0


	//   ....[17]....
        /*00f4*/ 	.word	0x00004bd0


	//   ....[18]....
        /*00f8*/ 	.word	0x00004be0


	//   ....[19]....
        /*00fc*/ 	.word	0x00004c80


	//   ....[20]....
        /*0100*/ 	.word	0x00004cd0


	//   ....[21]....
        /*0104*/ 	.word	0x00004d00


	//   ....[22]....
        /*0108*/ 	.word	0x00004d10


	//   ....[23]....
        /*010c*/ 	.word	0x00004e60


	//   ....[24]....
        /*0110*/ 	.word	0x00004e70


	//   ....[25]....
        /*0114*/ 	.word	0x00005040


	//   ....[26]....
        /*0118*/ 	.word	0x00005070


	//   ....[27]....
        /*011c*/ 	.word	0x00005f90


	//----- nvinfo : EIATTR_EXIT_INSTR_OFFSETS
	.align		4
.L_1197:
        /*0120*/ 	.byte	0x04, 0x1c
        /*0122*/ 	.short	(.L_1199 - .L_1198)


	//   ....[0]....
.L_1198:
        /*0124*/ 	.word	0x00000320


	//   ....[1]....
        /*0128*/ 	.word	0x000060e0


	//----- nvinfo : EIATTR_MAX_THREADS
	.align		4
.L_1199:
        /*012c*/ 	.byte	0x04, 0x05
        /*012e*/ 	.short	(.L_1201 - .L_1200)
.L_1200:
        /*0130*/ 	.word	0x00000080
        /*0134*/ 	.word	0x00000001
        /*0138*/ 	.word	0x00000001


	//----- nvinfo : EIATTR_CRS_STACK_SIZE
	.align		4
.L_1201:
        /*013c*/ 	.byte	0x04, 0x1e
        /*013e*/ 	.short	(.L_1203 - .L_1202)
.L_1202:
        /*0140*/ 	.word	0x00000000
.L_1203:


//--------------------- .nv.info._Z25selective_scan_fwd_kernelI32Selective_Scan_fwd_kernel_traitsILi128ELi16ELi1ELb1ELb1ELb0ELb1EN3c104HalfENS1_7complexIfEEEEv13SSMParamsBase --------------------------
	.section	.nv.info._Z25selective_scan_fwd_kernelI32Selective_Scan_fwd_kernel_traitsILi128ELi16ELi1ELb1ELb1ELb0ELb1EN3c104HalfENS1_7complexIfEEEEv13SSMParamsBase,"",@"SHT_CUDA_INFO"
	.sectionflags	@""
	.align	4


	//----- nvinfo : EIATTR_CUDA_API_VERSION
	.align		4
        /*0000*/ 	.byte	0x04, 0x37
        /*0002*/ 	.short	(.L_1205 - .L_1204)
.L_1204:
        /*0004*/ 	.word	0x00000082


	//----- nvinfo : EIATTR_SW2861232_WAR
	.align		4
.L_1205:
        /*0008*/ 	.byte	0x01, 0x35
	.zero		2


	//----- nvinfo : EIATTR_PARAM_CBANK
	.align		4
        /*000c*/ 	.byte	0x04, 0x0a
        /*000e*/ 	.short	(.L_1207 - .L_1206)
	.align		4
.L_1206:
        /*0010*/ 	.word	index@(.nv.constant0._Z25selective_scan_fwd_kernelI32Selective_Scan_fwd_kernel_traitsILi128ELi16ELi1ELb1ELb1ELb0ELb1EN3c104HalfENS1_7complexIfEEEEv13SSMParamsBase)
        /*0014*/ 	.short	0x0160
        /*0016*/ 	.short	0x0118


	//----- nvinfo : EIATTR_CBANK_PARAM_SIZE
	.align		4
.L_1207:
        /*0018*/ 	.byte	0x03, 0x19
        /*001a*/ 	.short	0x0118


	//----- nvinfo : EIATTR_KPARAM_INFO
	.align		4
        /*001c*/ 	.byte	0x04, 0x17
        /*001e*/ 	.short	(.L_1209 - .L_1208)
.L_1208:
        /*0020*/ 	.word	0x00000000
        /*0024*/ 	.short	0x0000
        /*0026*/ 	.short	0x0000
        /*0028*/ 	.byte	0x00, 0xf0, 0x61, 0x04


	//----- nvinfo : EIATTR_MAXREG_COUNT
	.align		4
.L_1209:
        /*002c*/ 	.byte	0x03, 0x1b
        /*002e*/ 	.short	0x00a8


	//----- nvinfo : EIATTR_NUM_BARRIERS
	.align		4
        /*0030*/ 	.byte	0x02, 0x4c
        /*0032*/ 	.byte	0x01
	.zero		1


	//----- nvinfo : EIATTR_MERCURY_ISA_VERSION
	.align		4
        /*0034*/ 	.byte	0x03, 0x5f
        /*0036*/ 	.short	0x0000


	//----- nvinfo : EIATTR_COOP_GROUP_MASK_REGIDS
	.align		4
        /*0038*/ 	.byte	0x04, 0x29
        /*003a*/ 	.short	(.L_1211 - .L_1210)


	//   ....[0]....
.L_1210:
        /*003c*/ 	.word	0xffffffff


	//   ....[1]....
        /*0040*/ 	.word	0xffffffff


	//   ....[2]....
        /*0044*/ 	.word	0xffffffff


	//   ....[3]....
        /*0048*/ 	.word	0xffffffff


	//   ....[4]....
        /*004c*/ 	.word	0xffffffff


	//   ....[5]....
        /*0050*/ 	.word	0xffffffff


	//   ....[6]....
        /*0054*/ 	.word	0xffffffff


	//   ....[7]....
        /*0058*/ 	.word	0xffffffff


	//   ....[8]....
        /*005c*/ 	.word	0xffffffff


	//   ....[9]....
        /*0060*/ 	.word	0xffffffff


	//   ....[10]....
        /*0064*/ 	.word	0xffffffff


	//   ....[11]....
        /*0068*/ 	.word	0xffffffff


	//   ....[12]....
        /*006c*/ 	.word	0xffffffff


	//   ....[13]....
        /*0070*/ 	.word	0xffffffff


	//   ....[14]....
        /*0074*/ 	.word	0xffffffff


	//   ....[15]....
        /*0078*/ 	.word	0xffffffff


	//   ....[16]....
        /*007c*/ 	.word	0xffffffff


	//   ....[17]....
        /*0080*/ 	.word	0xffffffff


	//   ....[18]....
        /*0084*/ 	.word	0xffffffff


	//   ....[19]....
        /*0088*/ 	.word	0xffffffff


	//   ....[20]....
        /*008c*/ 	.word	0xffffffff


	//   ....[21]....
        /*0090*/ 	.word	0xffffffff


	//   ....[22]....
        /*0094*/ 	.word	0xffffffff


	//   ....[23]....
        /*0098*/ 	.word	0xffffffff


	//   ....[24]....
        /*009c*/ 	.word	0xffffffff


	//   ....[25]....
        /*00a0*/ 	.word	0xffffffff


	//   ....[26]....
        /*00a4*/ 	.word	0xffffffff


	//   ....[27]....
        /*00a8*/ 	.word	0xffffffff


	//   ....[28]....
        /*00ac*/ 	.word	0xffffffff


	//   ....[29]....
        /*00b0*/ 	.word	0xffffffff


	//----- nvinfo : EIATTR_COOP_GROUP_INSTR_OFFSETS
	.align		4
.L_1211:
        /*00b4*/ 	.byte	0x04, 0x28
        /*00b6*/ 	.short	(.L_1213 - .L_1212)


	//   ....[0]....
.L_1212:
        /*00b8*/ 	.word	0x000005e0


	//   ....[1]....
        /*00bc*/ 	.word	0x000006a0


	//   ....[2]....
        /*00c0*/ 	.word	0x00003610


	//   ....[3]....
        /*00c4*/ 	.word	0x00004830


	//   ....[4]....
        /*00c8*/ 	.word	0x00004860


	//   ....[5]....
        /*00cc*/ 	.word	0x000048b0


	//   ....[6]....
        /*00d0*/ 	.word	0x000048c0


	//   ....[7]....
        /*00d4*/ 	.word	0x00004940


	//   ....[8]....
        /*00d8*/ 	.word	0x00004970


	//   ....[9]....
        /*00dc*/ 	.word	0x000049a0


	//   ....[10]....
        /*00e0*/ 	.word	0x000049b0


	//   ....[11]....
        /*00e4*/ 	.word	0x00004a60


	//   ....[12]....
        /*00e8*/ 	.word	0x00004a80


	//   ....[13]....
        /*00ec*/ 	.word	0x00004aa0


	//   ....[14]....
        /*00f0*/ 	.word	0x00004ab0


	//   ....[15]....
        /*00f4*/ 	.word	0x00004b60


	//   ....[16]....
        /*00f8*/ 	.word	0x00004b90


	//   ....[17]....
        /*00fc*/ 	.word	0x00004ba0


	//   ....[18]....
        /*0100*/ 	.word	0x00004bb0


	//   ....[19]....
        /*0104*/ 	.word	0x00004c60


	//   ....[20]....
        /*0108*/ 	.word	0x00004c90


	//   ....[21]....
        /*010c*/ 	.word	0x00004ca0


	//   ....[22]....
        /*0110*/ 	.word	0x00004cb0


	//   ....[23]....
        /*0114*/ 	.word	0x000050b0


	//   ....[24]....
        /*0118*/ 	.word	0x000050d0


	//   ....[25]....
        /*011c*/ 	.word	0x000050f0


	//   ....[26]....
        /*0120*/ 	.word	0x00005110


	//   ....[27]....
        /*0124*/ 	.word	0x00005f80


	//   ....[28]....
        /*0128*/ 	.word	0x000061c0


	//   ....[29]....
        /*012c*/ 	.word	0x00006a50


	//----- nvinfo : EIATTR_EXIT_INSTR_OFFSETS
	.align		4
.L_1213:
        /*0130*/ 	.byte	0x04, 0x1c
        /*0132*/ 	.short	(.L_1215 - .L_1214)


	//   ....[0]....
.L_1214:
        /*0134*/ 	.word	0x00000320


	//   ....[1]....
        /*0138*/ 	.word	0x00006ac0


	//----- nvinfo : EIATTR_MAX_THREADS
	.align		4
.L_1215:
        /*013c*/ 	.byte	0x04, 0x05
        /*013e*/ 	.short	(.L_1217 - .L_1216)
.L_1216:
        /*0140*/ 	.word	0x00000080
        /*0144*/ 	.word	0x00000001
        /*0148*/ 	.word	0x00000001


	//----- nvinfo : EIATTR_CRS_STACK_SIZE
	.align		4
.L_1217:
        /*014c*/ 	.byte	0x04, 0x1e
        /*014e*/ 	.short	(.L_1219 - .L_1218)
.L_1218:
        /*0150*/ 	.word	0x00000000
.L_1219:


//--------------------- .nv.info._Z25selective_scan_fwd_kernelI32Selective_Scan_fwd_kernel_traitsILi128ELi16ELi1ELb1ELb1ELb1ELb0EN3c104HalfENS1_7complexIfEEEEv13SSMParamsBase --------------------------
	.section	.nv.info._Z25selective_scan_fwd_kernelI32Selective_Scan_fwd_kernel_traitsILi128ELi16ELi1ELb1ELb1ELb1ELb0EN3c104HalfENS1_7complexIfEEEEv13SSMParamsBase,"",@"SHT_CUDA_INFO"
	.sectionflags	@""
	.align	4


	//----- nvinfo : EIATTR_CUDA_API_VERSION
	.align		4
        /*0000*/ 	.byte	0x04, 0x37
        /*0002*/ 	.short	(.L_1221 - .L_1220)
.L_1220:
        /*0004*/ 	.word	0x00000082


	//----- nvinfo : EIATTR_SW2861232_WAR
	.align		4
.L_1221:
        /*0008*/ 	.byte	0x01, 0x35
	.zero		2


	//----- nvinfo : EIATTR_PARAM_CBANK
	.align		4
        /*000c*/ 	.byte	0x04, 0x0a
        /*000e*/ 	.short	(.L_1223 - .L_1222)
	.align		4
.L_1222:
        /*0010*/ 	.word	index@(.nv.constant0._Z25selective_scan_fwd_kernelI32Selective_Scan_fwd_kernel_traitsILi128ELi16ELi1ELb1ELb1ELb1ELb0EN3c104HalfENS1_7complexIfEEEEv13SSMParamsBase)
        /*0014*/ 	.short	0x0160
        /*0016*/ 	.short	0x0118


	//----- nvinfo : EIATTR_CBANK_PARAM_SIZE
	.align		4
.L_1223:
        /*0018*/ 	.byte	0x03, 0x19
        /*001a*/ 	.short	0x0118


	//----- nvinfo : EIATTR_KPARAM_INFO
	.align		4
        /*001c*/ 	.byte	0x04, 0x17
        /*001e*/ 	.short	(.L_1225 - .L_1224)
.L_1224:
        /*0020*/ 	.word	0x00000000
        /*0024*/ 	.short	0x0000
        /*0026*/ 	.short	0x0000
        /*0028*/ 	.byte	0x00, 0xf0, 0x61, 0x04


	//----- nvinfo : EIATTR_MAXREG_COUNT
	.align		4
.L_1225:
        /*002c*/ 	.byte	0x03, 0x1b
        /*002e*/ 	.short	0x00a8


	//----- nvinfo : EIATTR_NUM_BARRIERS
	.align		4
        /*0030*/ 	.byte	0x02, 0x4c
        /*0032*/ 	.byte	0x01
	.zero		1


	//----- nvinfo : EIATTR_MERCURY_ISA_VERSION
	.align		4
        /*0034*/ 	.byte	0x03, 0x5f
        /*0036*/ 	.short	0x0000


	//----- nvinfo : EIATTR_COOP_GROUP_MASK_REGIDS
	.align		4
        /*0038*/ 	.byte	0x04, 0x29
        /*003a*/ 	.short	(.L_1227 - .L_1226)


	//   ....[0]....
.L_1226:
        /*003c*/ 	.word	0xffffffff


	//   ....[1]....
        /*0040*/ 	.word	0xffffffff


	//   ....[2]....
        /*0044*/ 	.word	0xffffffff


	//   ....[3]....
        /*0048*/ 	.word	0xffffffff


	//   ....[4]....
        /*004c*/ 	.word	0xffffffff


	//   ....[5]....
        /*0050*/ 	.word	0xffffffff


	//   ....[6]....
        /*0054*/ 	.word	0xffffffff


	//   ....[7]....
        /*0058*/ 	.word	0xffffffff


	//   ....[8]....
        /*005c*/ 	.word	0xffffffff


	//   ....[9]....
        /*0060*/ 	.word	0xffffffff


	//   ....[10]....
        /*0064*/ 	.word	0xffffffff


	//   ....[11]....
        /*0068*/ 	.word	0xffffffff


	//   ....[12]....
        /*006c*/ 	.word	0xffffffff


	//   ....[13]....
        /*0070*/ 	.word	0xffffffff


	//   ....[14]....
        /*0074*/ 	.word	0xffffffff


	//   ....[15]....
        /*0078*/ 	.word	0xffffffff


	//   ....[16]....
        /*007c*/ 	.word	0xffffffff


	//   ....[17]....
        /*0080*/ 	.word	0xffffffff


	//   ....[18]....
        /*0084*/ 	.word	0xffffffff


	//   ....[19]....
        /*0088*/ 	.word	0xffffffff


	//   ....[20]....
        /*008c*/ 	.word	0xffffffff


	//   ....[21]....
        /*0090*/ 	.word	0xffffffff


	//   ....[22]....
        /*0094*/ 	.word	0xffffffff


	//   ....[23]....
        /*0098*/ 	.word	0xffffffff


	//   ....[24]....
        /*009c*/ 	.word	0xffffffff


	//   ....[25]....
        /*00a0*/ 	.word	0xffffffff


	//   ....[26]....
        /*00a4*/ 	.word	0xffffffff


	//   ....[27]....
        /*00a8*/ 	.word	0xffffffff


	//   ....[28]....
        /*00ac*/ 	.word	0xffffffff


	//----- nvinfo : EIATTR_COOP_GROUP_INSTR_OFFSETS
	.align		4
.L_1227:
        /*00b0*/ 	.byte	0x04, 0x28
        /*00b2*/ 	.short	(.L_1229 - .L_1228)


	//   ....[0]....
.L_1228:
        /*00b4*/ 	.word	0x00000990


	//   ....[1]....
        /*00b8*/ 	.word	0x00000a50


	//   ....[2]....
        /*00bc*/ 	.word	0x00003c00


	//   ....[3]....
        /*00c0*/ 	.word	0x00004ce0


	//   ....[4]....
        /*00c4*/ 	.word	0x00004d10


	//   ....[5]....
        /*00c8*/ 	.word	0x00004d50


	//   ....[6]....
        /*00cc*/ 	.word	0x00004d60


	//   ....[7]....
        /*00d0*/ 	.word	0x00004df0


	//   ....[8]....
        /*00d4*/ 	.word	0x00004e20


	//   ....[9]....
        /*00d8*/ 	.word	0x00004e50


	//   ....[10]....
        /*00dc*/ 	.word	0x00004e60


	//   ....[11]....
        /*00e0*/ 	.word	0x00004f00


	//   ....[12]....
        /*00e4*/ 	.word	0x00004f30


	//   ....[13]....
        /*00e8*/ 	.word	0x00004f50


	//   ....[14]....
        /*00ec*/ 	.word	0x00004f60


	//   ....[15]....
        /*00f0*/ 	.word	0x00005000


	//   ....[16]....
        /*00f4*/ 	.word	0x00005020


	//   ....[17]....
        /*00f8*/ 	.word	0x00005050


	//   ....[18]....
        /*00fc*/ 	.word	0x00005060


	//   ....[19]....
        /*0100*/ 	.word	0x00005110


	//   ....[20]....
        /*0104*/ 	.word	0x00005130


	//   ....[21]....
        /*0108*/ 	.word	0x00005150


	//   ....[22]....
        /*010c*/ 	.word	0x00005160


	//   ....[23]....
        /*0110*/ 	.word	0x00005300


	//   ....[24]....
        /*0114*/ 	.word	0x00005650


	//   ....[25]....
        /*0118*/ 	.word	0x000057f0


	//   ....[26]....
        /*011c*/ 	.word	0x00005830


	//   ....[27]....
        /*0120*/ 	.word	0x00005860


	//   ....[28]....
        /*0124*/ 	.word	0x00006970


	//----- nvinfo : EIATTR_EXIT_INSTR_OFFSETS
	.align		4
.L_1229:
        /*0128*/ 	.byte	0x04, 0x1c
        /*012a*/ 	.short	(.L_1231 - .L_1230)


	//   ....[0]....
.L_1230:
        /*012c*/ 	.word	0x000006a0


	//   ....[1]....
        /*0130*/ 	.word	0x00006a90


	//----- nvinfo : EIATTR_MAX_THREADS
	.align		4
.L_1231:
        /*0134*/ 	.byte	0x04, 0x05
        /*0136*/ 	.short	(.L_1233 - .L_1232)
.L_1232:
        /*0138*/ 	.word	0x00000080
        /*013c*/ 	.word	0x00000001
        /*0140*/ 	.word	0x00000001


	//----- nvinfo : EIATTR_CRS_STACK_SIZE
	.align		4
.L_1233:
        /*0144*/ 	.byte	0x04, 0x1e
        /*0146*/ 	.short	(.L_1235 - .L_1234)
.L_1234:
        /*0148*/ 	.word	0x00000000
.L_1235:


//--------------------- .nv.info._Z25selective_scan_fwd_kernelI32Selective_Scan_fwd_kernel_traitsILi128ELi16ELi1ELb1ELb1ELb1ELb1EN3c104HalfENS1_7complexIfEEEEv13SSMParamsBase --------------------------
	.section	.nv.info._Z25selective_scan_fwd_kernelI32Selective_Scan_fwd_kernel_traitsILi128ELi16ELi1ELb1ELb1ELb1ELb1EN3c104HalfENS1_7complexIfEEEEv13SSMParamsBase,"",@"SHT_CUDA_INFO"
	.sectionflags	@""
	.align	4


	//----- nvinfo : EIATTR_CUDA_API_VERSION
	.align		4
        /*0000*/ 	.byte	0x04, 0x37
        /*0002*/ 	.short	(.L_1237 - .L_1236)
.L_1236:
        /*0004*/ 	.word	0x00000082


	//----- nvinfo : EIATTR_SW2861232_WAR
	.align		4
.L_1237:
        /*0008*/ 	.byte	0x01, 0x35
	.zero		2


	//----- nvinfo : EIATTR_PARAM_CBANK
	.align		4
        /*000c*/ 	.byte	0x04, 0x0a
        /*000e*/ 	.short	(.L_1239 - .L_1238)
	.align		4
.L_1238:
        /*0010*/ 	.word	index@(.nv.constant0._Z25selective_scan_fwd_kernelI32Selective_Scan_fwd_kernel_traitsILi128ELi16ELi1ELb1ELb1ELb1ELb1EN3c104HalfENS1_7complexIfEEEEv13SSMParamsBase)
        /*0014*/ 	.short	0x0160
        /*0016*/ 	.short	0x0118


	//----- nvinfo : EIATTR_CBANK_PARAM_SIZE
	.align		4
.L_1239:
        /*0018*/ 	.byte	0x03, 0x19
        /*001a*/ 	.short	0x0118


	//----- nvinfo : EIATTR_KPARAM_INFO
	.align		4
        /*001c*/ 	.byte	0x04, 0x17
        /*001e*/ 	.short	(.L_1241 - .L_1240)
.L_1240:
        /*0020*/ 	.word	0x00000000
        /*0024*/ 	.short	0x0000
        /*0026*/ 	.short	0x0000
        /*0028*/ 	.byte	0x00, 0xf0, 0x61, 0x04


	//----- nvinfo : EIATTR_MAXREG_COUNT
	.align		4
.L_1241:
        /*002c*/ 	.byte	0x03, 0x1b
        /*002e*/ 	.short	0x00a8


	//----- nvinfo : EIATTR_NUM_BARRIERS
	.align		4
        /*0030*/ 	.byte	0x02, 0x4c
        /*0032*/ 	.byte	0x01
	.zero		1


	//----- nvinfo : EIATTR_MERCURY_ISA_VERSION
	.align		4
        /*0034*/ 	.byte	0x03, 0x5f
        /*0036*/ 	.short	0x0000


	//----- nvinfo : EIATTR_COOP_GROUP_MASK_REGIDS
	.align		4
        /*0038*/ 	.byte	0x04, 0x29
        /*003a*/ 	.short	(.L_1243 - .L_1242)


	//   ....[0]....
.L_1242:
        /*003c*/ 	.word	0xffffffff


	//   ....[1]....
        /*0040*/ 	.word	0xffffffff


	//   ....[2]....
        /*0044*/ 	.word	0xffffffff


	//   ....[3]....
        /*0048*/ 	.word	0xffffffff


	//   ....[4]....
        /*004c*/ 	.word	0xffffffff


	//   ....[5]....
        /*0050*/ 	.word	0xffffffff


	//   ....[6]....
        /*0054*/ 	.word	0xffffffff


	//   ....[7]....
        /*0058*/ 	.word	0xffffffff


	//   ....[8]....
        /*005c*/ 	.word	0xffffffff


	//   ....[9]....
        /*0060*/ 	.word	0xffffffff


	//   ....[10]....
        /*0064*/ 	.word	0xffffffff


	//   ....[11]....
        /*0068*/ 	.word	0xffffffff


	//   ....[12]....
        /*006c*/ 	.word	0xffffffff


	//   ....[13]....
        /*0070*/ 	.word	0xffffffff


	//   ....[14]....
        /*0074*/ 	.word	0xffffffff


	//   ....[15]....
        /*0078*/ 	.word	0xffffffff


	//   ....[16]....
        /*007c*/ 	.word	0xffffffff


	//   ....[17]....
        /*0080*/ 	.word	0xffffffff


	//   ....[18]....
        /*0084*/ 	.word	0xffffffff


	//   ....[19]....
        /*0088*/ 	.word	0xffffffff


	//   ....[20]....
        /*008c*/ 	.word	0xffffffff


	//   ....[21]....
        /*0090*/ 	.word	0xffffffff


	//   ....[22]....
        /*0094*/ 	.word	0xffffffff


	//   ....[23]....
        /*0098*/ 	.word	0xffffffff


	//   ....[24]....
        /*009c*/ 	.word	0xffffffff


	//   ....[25]....
        /*00a0*/ 	.word	0xffffffff


	//   ....[26]....
        /*00a4*/ 	.word	0xffffffff


	//   ....[27]....
        /*00a8*/ 	.word	0xffffffff


	//   ....[28]....
        /*00ac*/ 	.word	0xffffffff


	//   ....[29]....
        /*00b0*/ 	.word	0xffffffff


	//   ....[30]....
        /*00b4*/ 	.word	0xffffffff


	//----- nvinfo : EIATTR_COOP_GROUP_INSTR_OFFSETS
	.align		4
.L_1243:
        /*00b8*/ 	.byte	0x04, 0x28
        /*00ba*/ 	.short	(.L_1245 - .L_1244)


	//   ....[0]....
.L_1244:
        /*00bc*/ 	.word	0x00000990


	//   ....[1]....
        /*00c0*/ 	.word	0x00000a30


	//   ....[2]....
        /*00c4*/ 	.word	0x00003bb0


	//   ....[3]....
        /*00c8*/ 	.word	0x00004ce0


	//   ....[4]....
        /*00cc*/ 	.word	0x00004d10


	//   ....[5]....
        /*00d0*/ 	.word	0x00004d50


	//   ....[6]....
        /*00d4*/ 	.word	0x00004d60


	//   ....[7]....
        /*00d8*/ 	.word	0x00004df0


	//   ....[8]....
        /*00dc*/ 	.word	0x00004e20


	//   ....[9]....
        /*00e0*/ 	.word	0x00004e50


	//   ....[10]....
        /*00e4*/ 	.word	0x00004e60


	//   ....[11]....
        /*00e8*/ 	.word	0x00004f00


	//   ....[12]....
        /*00ec*/ 	.word	0x00004f30


	//   ....[13]....
        /*00f0*/ 	.word	0x00004f50


	//   ....[14]....
        /*00f4*/ 	.word	0x00004f60


	//   ....[15]....
        /*00f8*/ 	.word	0x00005010


	//   ....[16]....
        /*00fc*/ 	.word	0x00005040


	//   ....[17]....
        /*0100*/ 	.word	0x00005050


	//   ....[18]....
        /*0104*/ 	.word	0x00005060


	//   ....[19]....
        /*0108*/ 	.word	0x00005110


	//   ....[20]....
        /*010c*/ 	.word	0x00005130


	//   ....[21]....
        /*0110*/ 	.word	0x00005150


	//   ....[22]....
        /*0114*/ 	.word	0x00005160


	//   ....[23]....
        /*0118*/ 	.word	0x00005300


	//   ....[24]....
        /*011c*/ 	.word	0x00005650


	//   ....[25]....
        /*0120*/ 	.word	0x000057f0


	//   ....[26]....
        /*0124*/ 	.word	0x00005830


	//   ....[27]....
        /*0128*/ 	.word	0x00005860


	//   ....[28]....
        /*012c*/ 	.word	0x000068c0


	//   ....[29]....
        /*0130*/ 	.word	0x00006b90


	//   ....[30]....
        /*0134*/ 	.word	0x000073b0


	//----- nvinfo : EIATTR_EXIT_INSTR_OFFSETS
	.align		4
.L_1245:
        /*0138*/ 	.byte	0x04, 0x1c
        /*013a*/ 	.short	(.L_1247 - .L_1246)


	//   ....[0]....
.L_1246:
        /*013c*/ 	.word	0x000006a0


	//   ....[1]....
        /*0140*/ 	.word	0x000074d0


	//----- nvinfo : EIATTR_MAX_THREADS
	.align		4
.L_1247:
        /*0144*/ 	.byte	0x04, 0x05
        /*0146*/ 	.short	(.L_1249 - .L_1248)
.L_1248:
        /*0148*/ 	.word	0x00000080
        /*014c*/ 	.word	0x00000001
        /*0150*/ 	.word	0x00000001


	//----- nvinfo : EIATTR_CRS_STACK_SIZE
	.align		4
.L_1249:
        /*0154*/ 	.byte	0x04, 0x1e
        /*0156*/ 	.short	(.L_1251 - .L_1250)
.L_1250:
        /*0158*/ 	.word	0x00000000
.L_1251:


//--------------------- .nv.info._Z25selective_scan_fwd_kernelI32Selective_Scan_fwd_kernel_traitsILi64ELi16ELi1ELb0ELb0ELb0ELb0EN3c104HalfENS1_7complexIfEEEEv13SSMParamsBase --------------------------
	.section	.nv.info._Z25selective_scan_fwd_kernelI32Selective_Scan_fwd_kernel_traitsILi64ELi16ELi1ELb0ELb0ELb0ELb0EN3c104HalfENS1_7complexIfEEEEv13SSMParamsBase,"",@"SHT_CUDA_INFO"
	.sectionflags	@""
	.align	4


	//----- nvinfo : EIATTR_CUDA_API_VERSION
	.align		4
        /*0000*/ 	.byte	0x04, 0x37
        /*0002*/ 	.short	(.L_1253 - .L_1252)
.L_1252:
        /*0004*/ 	.word	0x00000082


	//----- nvinfo : EIATTR_SW2861232_WAR
	.align		4
.L_1253:
        /*0008*/ 	.byte	0x01, 0x35
	.zero		2


	//----- nvinfo : EIATTR_PARAM_CBANK
	.align		4
        /*000c*/ 	.byte	0x04, 0x0a
        /*000e*/ 	.short	(.L_1255 - .L_1254)
	.align		4
.L_1254:
        /*0010*/ 	.word	index@(.nv.constant0._Z25selective_scan_fwd_kernelI32Selective_Scan_fwd_kernel_traitsILi64ELi16ELi1ELb0ELb0ELb0ELb0EN3c104HalfENS1_7complexIfEEEEv13SSMParamsBase)
        /*0014*/ 	.short	0x0160
        /*0016*/ 	.short	0x0118


	//----- nvinfo : EIATTR_CBANK_PARAM_SIZE
	.align		4
.L_1255:
        /*0018*/ 	.byte	0x03, 0x19
        /*001a*/ 	.short	0x0118


	//----- nvinfo : EIATTR_KPARAM_INFO
	.align		4
        /*001c*/ 	.byte	0x04, 0x17
        /*001e*/ 	.short	(.L_1257 - .L_1256)
.L_1256:
        /*0020*/ 	.word	0x00000000
        /*0024*/ 	.short	0x0000
        /*0026*/ 	.short	0x0000
        /*0028*/ 	.byte	0x00, 0xf0, 0x61, 0x04


	//----- nvinfo : EIATTR_MAXREG_COUNT
	.align		4
.L_1257:
        /*002c*/ 	.byte	0x03, 0x1b
        /*002e*/ 	.short	0x00a8


	//----- nvinfo : EIATTR_NUM_BARRIERS
	.align		4
        /*0030*/ 	.byte	0x02, 0x4c
        /*0032*/ 	.byte	0x01
	.zero		1


	//----- nvinfo : EIATTR_MERCURY_ISA_VERSION
	.align		4
        /*0034*/ 	.byte	0x03, 0x5f
        /*0036*/ 	.short	0x0000


	//----- nvinfo : EIATTR_COOP_GROUP_MASK_REGIDS
	.align		4
        /*0038*/ 	.byte	0x04, 0x29
        /*003a*/ 	.short	(.L_1259 - .L_1258)


	//   ....[0]....
.L_1258:
        /*003c*/ 	.word	0xffffffff


	//   ....[1]....
        /*0040*/ 	.word	0xffffffff


	//   ....[2]....
        /*0044*/ 	.word	0xffffffff


	//   ....[3]....
        /*0048*/ 	.word	0xffffffff


	//   ....[4]....
        /*004c*/ 	.word	0xffffffff


	//   ....[5]....
        /*0050*/ 	.word	0xffffffff


	//   ....[6]....
        /*0054*/ 	.word	0xffffffff


	//   ....[7]....
        /*0058*/ 	.word	0xffffffff


	//   ....[8]....
        /*005c*/ 	.word	0xffffffff


	//   ....[9]....
        /*0060*/ 	.word	0xffffffff


	//   ....[10]....
        /*0064*/ 	.word	0xffffffff


	//   ....[11]....
        /*0068*/ 	.word	0xffffffff


	//   ....[12]....
        /*006c*/ 	.word	0xffffffff


	//   ....[13]....
        /*0070*/ 	.word	0xffffffff


	//   ....[14]....
        /*0074*/ 	.word	0xffffffff


	//   ....[15]....
        /*0078*/ 	.word	0xffffffff


	//   ....[16]....
        /*007c*/ 	.word	0xffffffff


	//   ....[17]....
        /*0080*/ 	.word	0xffffffff


	//   ....[18]....
        /*0084*/ 	.word	0xffffffff


	//   ....[19]....
        /*0088*/ 	.word	0xffffffff


	//   ....[20]....
        /*008c*/ 	.word	0xffffffff


	//   ....[21]....
        /*0090*/ 	.word	0xffffffff


	//   ....[22]....
        /*0094*/ 	.word	0xffffffff


	//   ....[23]....
        /*0098*/ 	.word	0xffffffff


	//   ....[24]....
        /*009c*/ 	.word	0xffffffff


	//   ....[25]....
        /*00a0*/ 	.word	0xffffffff


	//   ....[26]....
        /*00a4*/ 	.word	0xffffffff


	//----- nvinfo : EIATTR_COOP_GROUP_INSTR_OFFSETS
	.align		4
.L_1259:
        /*00a8*/ 	.byte	0x04, 0x28
        /*00aa*/ 	.short	(.L_1261 - .L_1260)


	//   ....[0]....
.L_1260:
        /*00ac*/ 	.word	0x00000c30


	//   ....[1]....
        /*00b0*/ 	.word	0x00001100


	//   ....[2]....
        /*00b4*/ 	.word	0x000053d0


	//   ....[3]....
        /*00b8*/ 	.word	0x00005400


	//   ....[4]....
        /*00bc*/ 	.word	0x00005430


	//   ....[5]....
        /*00c0*/ 	.word	0x00005440


	//   ....[6]....
        /*00c4*/ 	.word	0x000054f0


	//   ....[7]....
        /*00c8*/ 	.word	0x00005510


	//   ....[8]....
        /*00cc*/ 	.word	0x00005530


	//   ....[9]....
        /*00d0*/ 	.word	0x00005540


	//   ....[10]....
        /*00d4*/ 	.word	0x000055e0


	//   ....[11]....
        /*00d8*/ 	.word	0x00005610


	//   ....[12]....
        /*00dc*/ 	.word	0x00005630


	//   ....[13]....
        /*00e0*/ 	.word	0x00005640


	//   ....[14]....
        /*00e4*/ 	.word	0x000056f0


	//   ....[15]....
        /*00e8*/ 	.word	0x00005720


	//   ....[16]....
        /*00ec*/ 	.word	0x00005730


	//   ....[17]....
        /*00f0*/ 	.word	0x00005740


	//   ....[18]....
        /*00f4*/ 	.word	0x00005800


	//   ....[19]....
        /*00f8*/ 	.word	0x00005820


	//   ....[20]....
        /*00fc*/ 	.word	0x00005830


	//   ....[21]....
        /*0100*/ 	.word	0x00005840


	//   ....[22]....
        /*0104*/ 	.word	0x00005a40


	//   ....[23]....
        /*0108*/ 	.word	0x00005a60


	//   ....[24]....
        /*010c*/ 	.word	0x00005a70


	//   ....[25]....
        /*0110*/ 	.word	0x00005a80


	//   ....[26]....
        /*0114*/ 	.word	0x00006ab0


	//----- nvinfo : EIATTR_EXIT_INSTR_OFFSETS
	.align		4
.L_1261:
        /*0118*/ 	.byte	0x04, 0x1c
        /*011a*/ 	.short	(.L_1263 - .L_1262)


	//   ....[0]....
.L_1262:
        /*011c*/ 	.word	0x00000150


	//   ....[1]....
        /*0120*/ 	.word	0x00007110


	//----- nvinfo : EIATTR_MAX_THREADS
	.align		4
.L_1263:
        /*0124*/ 	.byte	0x04, 0x05
        /*0126*/ 	.short	(.L_1265 - .L_1264)
.L_1264:
        /*0128*/ 	.word	0x00000040
        /*012c*/ 	.word	0x00000001
        /*0130*/ 	.word	0x00000001


	//----- nvinfo : EIATTR_CRS_STACK_SIZE
	.align		4
.L_1265:
        /*0134*/ 	.byte	0x04, 0x1e
        /*0136*/ 	.short	(.L_1267 - .L_1266)
.L_1266:
        /*0138*/ 	.word	0x00000000
.L_1267:


//--------------------- .nv.info._Z25selective_scan_fwd_kernelI32Selective_Scan_fwd_kernel_traitsILi64ELi16ELi1ELb0ELb0ELb0ELb1EN3c104HalfENS1_7complexIfEEEEv13SSMParamsBase --------------------------
	.section	.nv.info._Z25selective_scan_fwd_kernelI32Selective_Scan_fwd_kernel_traitsILi64ELi16ELi1ELb0ELb0ELb0ELb1EN3c104HalfENS1_7complexIfEEEEv13SSMParamsBase,"",@"SHT_CUDA_INFO"
	.sectionflags	@""
	.align	4


	//----- nvinfo : EIATTR_CUDA_API_VERSION
	.align		4
        /*0000*/ 	.byte	0x04, 0x37
        /*0002*/ 	.short	(.L_1269 - .L_1268)
.L_1268:
        /*0004*/ 	.word	0x00000082


	//----- nvinfo : EIATTR_SW2861232_WAR
	.align		4
.L_1269:
        /*0008*/ 	.byte	0x01, 0x35
	.zero		2


	//----- nvinfo : EIATTR_PARAM_CBANK
	.align		4
        /*000c*/ 	.byte	0x04, 0x0a
        /*000e*/ 	.short	(.L_1271 - .L_1270)
	.align		4
.L_1270:
        /*0010*/ 	.word	index@(.nv.constant0._Z25selective_scan_fwd_kernelI32Selective_Scan_fwd_kernel_traitsILi64ELi16ELi1ELb0ELb0ELb0ELb1EN3c104HalfENS1_7complexIfEEEEv13SSMParamsBase)
        /*0014*/ 	.short	0x0160
        /*0016*/ 	.short	0x0118


	//----- nvinfo : EIATTR_CBANK_PARAM_SIZE
	.align		4
.L_1271:
        /*0018*/ 	.byte	0x03, 0x19
        /*001a*/ 	.short	0x0118


	//----- nvinfo : EIATTR_KPARAM_INFO
	.align		4
        /*001c*/ 	.byte	0x04, 0x17
        /*001e*/ 	.short	(.L_1273 - .L_1272)
.L_1272:
        /*0020*/ 	.word	0x00000000
        /*0024*/ 	.short	0x0000
        /*0026*/ 	.short	0x0000
        /*0028*/ 	.byte	0x00, 0xf0, 0x61, 0x04


	//----- nvinfo : EIATTR_MAXREG_COUNT
	.align		4
.L_1273:
        /*002c*/ 	.byte	0x03, 0x1b
        /*002e*/ 	.short	0x00a8


	//----- nvinfo : EIATTR_NUM_BARRIERS
	.align		4
        /*0030*/ 	.byte	0x02, 0x4c
        /*0032*/ 	.byte	0x01
	.zero		1


	//----- nvinfo : EIATTR_MERCURY_ISA_VERSION
	.align		4
        /*0034*/ 	.byte	0x03, 0x5f
        /*0036*/ 	.short	0x0000


	//----- nvinfo : EIATTR_COOP_GROUP_MASK_REGIDS
	.align		4
        /*0038*/ 	.byte	0x04, 0x29
        /*003a*/ 	.short	(.L_1275 - .L_1274)


	//   ....[0]....
.L_1274:
        /*003c*/ 	.word	0xffffffff


	//   ....[1]....
        /*0040*/ 	.word	0xffffffff


	//   ....[2]....
        /*0044*/ 	.word	0xffffffff


	//   ....[3]....
        /*0048*/ 	.word	0xffffffff


	//   ....[4]....
        /*004c*/ 	.word	0xffffffff


	//   ....[5]....
        /*0050*/ 	.word	0xffffffff


	//   ....[6]....
        /*0054*/ 	.word	0xffffffff


	//   ....[7]....
        /*0058*/ 	.word	0xffffffff


	//   ....[8]....
        /*005c*/ 	.word	0xffffffff


	//   ....[9]....
        /*0060*/ 	.word	0xffffffff


	//   ....[10]....
        /*0064*/ 	.word	0xffffffff


	//   ....[11]....
        /*0068*/ 	.word	0xffffffff


	//   ....[12]....
        /*006c*/ 	.word	0xffffffff


	//   ....[13]....
        /*0070*/ 	.word	0xffffffff


	//   ....[14]....
        /*0074*/ 	.word	0xffffffff


	//   ....[15]....
        /*0078*/ 	.word	0xffffffff


	//   ....[16]....
        /*007c*/ 	.word	0xffffffff


	//   ....[17]....
        /*0080*/ 	.word	0xffffffff


	//   ....[18]....
        /*0084*/ 	.word	0xffffffff


	//   ....[19]....
        /*0088*/ 	.word	0xffffffff


	//   ....[20]....
        /*008c*/ 	.word	0xffffffff


	//   ....[21]....
        /*0090*/ 	.word	0xffffffff


	//   ....[22]....
        /*0094*/ 	.word	0xffffffff


	//   ....[23]....
        /*0098*/ 	.word	0xffffffff


	//   ....[24]....
        /*009c*/ 	.word	0xffffffff


	//   ....[25]....
        /*00a0*/ 	.word	0xffffffff


	//   ....[26]....
        /*00a4*/ 	.word	0xffffffff


	//   ....[27]....
        /*00a8*/ 	.word	0xffffffff


	//   ....[28]....
        /*00ac*/ 	.word	0xffffffff


	//----- nvinfo : EIATTR_COOP_GROUP_INSTR_OFFSETS
	.align		4
.L_1275:
        /*00b0*/ 	.byte	0x04, 0x28
        /*00b2*/ 	.short	(.L_1277 - .L_1276)


	//   ....[0]....
.L_1276:
        /*00b4*/ 	.word	0x00000c50


	//   ....[1]....
        /*00b8*/ 	.word	0x00001120


	//   ....[2]....
        /*00bc*/ 	.word	0x000053f0


	//   ....[3]....
        /*00c0*/ 	.word	0x00005420


	//   ....[4]....
        /*00c4*/ 	.word	0x00005450


	//   ....[5]....
        /*00c8*/ 	.word	0x00005460


	//   ....[6]....
        /*00cc*/ 	.word	0x00005510


	//   ....[7]....
        /*00d0*/ 	.word	0x00005530


	//   ....[8]....
        /*00d4*/ 	.word	0x00005550


	//   ....[9]....
        /*00d8*/ 	.word	0x00005560


	//   ....[10]....
        /*00dc*/ 	.word	0x00005600


	//   ....[11]....
        /*00e0*/ 	.word	0x00005630


	//   ....[12]....
        /*00e4*/ 	.word	0x00005650


	//   ....[13]....
        /*00e8*/ 	.word	0x00005660


	//   ....[14]....
        /*00ec*/ 	.word	0x00005710


	//   ....[15]....
        /*00f0*/ 	.word	0x00005740


	//   ....[16]....
        /*00f4*/ 	.word	0x00005750


	//   ....[17]....
        /*00f8*/ 	.word	0x00005760


	//   ....[18]....
        /*00fc*/ 	.word	0x00005830


	//   ....[19]....
        /*0100*/ 	.word	0x00005840


	//   ....[20]....
        /*0104*/ 	.word	0x00005850


	//   ....[21]....
        /*0108*/ 	.word	0x00005860


	//   ....[22]....
        /*010c*/ 	.word	0x00005a60


	//   ....[23]....
        /*0110*/ 	.word	0x00005a80


	//   ....[24]....
        /*0114*/ 	.word	0x00005a90


	//   ....[25]....
        /*0118*/ 	.word	0x00005aa0


	//   ....[26]....
        /*011c*/ 	.word	0x00006b90


	//   ....[27]....
        /*0120*/ 	.word	0x00007760


	//   ....[28]....
        /*0124*/ 	.word	0x000083b0


	//----- nvinfo : EIATTR_EXIT_INSTR_OFFSETS
	.align		4
.L_1277:
        /*0128*/ 	.byte	0x04, 0x1c
        /*012a*/ 	.short	(.L_1279 - .L_1278)


	//   ....[0]....
.L_1278:
        /*012c*/ 	.word	0x000001b0


	//   ....[1]....
        /*0130*/ 	.word	0x00008910


	//----- nvinfo : EIATTR_MAX_THREADS
	.align		4
.L_1279:
        /*0134*/ 	.byte	0x04, 0x05
        /*0136*/ 	.short	(.L_1281 - .L_1280)
.L_1280:
        /*0138*/ 	.word	0x00000040
        /*013c*/ 	.word	0x00000001
        /*0140*/ 	.word	0x00000001


	//----- nvinfo : EIATTR_CRS_STACK_SIZE
	.align		4
.L_1281:
        /*0144*/ 	.byte	0x04, 0x1e
        /*0146*/ 	.short	(.L_1283 - .L_1282)
.L_1282:
        /*0148*/ 	.word	0x00000000
.L_1283:


//--------------------- .nv.info._Z25selective_scan_fwd_kernelI32Selective_Scan_fwd_kernel_traitsILi64ELi16ELi1ELb0ELb0ELb1ELb0EN3c104HalfENS1_7complexIfEEEEv13SSMParamsBase --------------------------
	.section	.nv.info._Z25selective_scan_fwd_kernelI32Selective_Scan_fwd_kernel_traitsILi64ELi16ELi1ELb0ELb0ELb1ELb0EN3c104HalfENS1_7complexIfEEEEv13SSMParamsBase,"",@"SHT_CUDA_INFO"
	.sectionflags	@""
	.align	4


	//----- nvinfo : EIATTR_CUDA_API_VERSION
	.align		4
        /*0000*/ 	.byte	0x04, 0x37
        /*0002*/ 	.short	(.L_1285 - .L_1284)
.L_1284:
        /*0004*/ 	.word	0x00000082


	//----- nvinfo : EIATTR_SW2861232_WAR
	.align		4
.L_1285:
        /*0008*/ 	.byte	0x01, 0x35
	.zero		2


	//----- nvinfo : EIATTR_PARAM_CBANK
	.align		4
        /*000c*/ 	.byte	0x04, 0x0a
        /*000e*/ 	.short	(.L_1287 - .L_1286)
	.align		4
.L_1286:
        /*0010*/ 	.word	index@(.nv.constant0._Z25selective_scan_fwd_kernelI32Selective_Scan_fwd_kernel_traitsILi64ELi16ELi1ELb0ELb0ELb1ELb0EN3c104HalfENS1_7complexIfEEEEv13SSMParamsBase)
        /*0014*/ 	.short	0x0160
        /*0016*/ 	.short	0x0118


	//----- nvinfo : EIATTR_CBANK_PARAM_SIZE
	.align		4
.L_1287:
        /*0018*/ 	.byte	0x03, 0x19
        /*001a*/ 	.short	0x0118


	//----- nvinfo : EIATTR_KPARAM_INFO
	.align		4
        /*001c*/ 	.byte	0x04, 0x17
        /*001e*/ 	.short	(.L_1289 - .L_1288)
.L_1288:
        /*0020*/ 	.word	0x00000000
        /*0024*/ 	.short	0x0000
        /*0026*/ 	.short	0x0000
        /*0028*/ 	.byte	0x00, 0xf0, 0x61, 0x04


	//----- nvinfo : EIATTR_MAXREG_COUNT
	.align		4
.L_1289:
        /*002c*/ 	.byte	0x03, 0x1b
        /*002e*/ 	.short	0x00a8


	//----- nvinfo : EIATTR_NUM_BARRIERS
	.align		4
        /*0030*/ 	.byte	0x02, 0x4c
        /*0032*/ 	.byte	0x01
	.zero		1


	//----- nvinfo : EIATTR_MERCURY_ISA_VERSION
	.align		4
        /*0034*/ 	.byte	0x03, 0x5f
        /*0036*/ 	.short	0x0000


	//----- nvinfo : EIATTR_COOP_GROUP_MASK_REGIDS
	.align		4
        /*0038*/ 	.byte	0x04, 0x29
        /*003a*/ 	.short	(.L_1291 - .L_1290)


	//   ....[0]....
.L_1290:
        /*003c*/ 	.word	0xffffffff


	//   ....[1]....
        /*0040*/ 	.word	0xffffffff


	//   ....[2]....
        /*0044*/ 	.word	0xffffffff


	//   ....[3]....
        /*0048*/ 	.word	0xffffffff


	//   ....[4]....
        /*004c*/ 	.word	0xffffffff


	//   ....[5]....
        /*0050*/ 	.word	0xffffffff


	//   ....[6]....
        /*0054*/ 	.word	0xffffffff


	//   ....[7]....
        /*0058*/ 	.word	0xffffffff


	//   ....[8]....
        /*005c*/ 	.word	0xffffffff


	//   ....[9]....
        /*0060*/ 	.word	0xffffffff


	//   ....[10]....
        /*0064*/ 	.word	0xffffffff


	//   ....[11]....
        /*0068*/ 	.word	0xffffffff


	//   ....[12]....
        /*006c*/ 	.word	0xffffffff


	//   ....[13]....
        /*0070*/ 	.word	0xffffffff


	//   ....[14]....
        /*0074*/ 	.word	0xffffffff


	//   ....[15]....
        /*0078*/ 	.word	0xffffffff


	//   ....[16]....
        /*007c*/ 	.word	0xffffffff


	//   ....[17]....
        /*0080*/ 	.word	0xffffffff


	//   ....[18]....
        /*0084*/ 	.word	0xffffffff


	//   ....[19]....
        /*0088*/ 	.word	0xffffffff


	//   ....[20]....
        /*008c*/ 	.word	0xffffffff


	//   ....[21]....
        /*0090*/ 	.word	0xffffffff


	//   ....[22]....
        /*0094*/ 	.word	0xffffffff


	//   ....[23]....
        /*0098*/ 	.word	0xffffffff


	//   ....[24]....
        /*009c*/ 	.word	0xffffffff


	//   ....[25]....
        /*00a0*/ 	.word	0xffffffff


	//   ....[26]....
        /*00a4*/ 	.word	0xffffffff


	//   ....[27]....
        /*00a8*/ 	.word	0xffffffff


	//----- nvinfo : EIATTR_COOP_GROUP_INSTR_OFFSETS
	.align		4
.L_1291:
        /*00ac*/ 	.byte	0x04, 0x28
        /*00ae*/ 	.short	(.L_1293 - .L_1292)


	//   ....[0]....
.L_1292:
        /*00b0*/ 	.word	0x000010c0


	//   ....[1]....
        /*00b4*/ 	.word	0x00001590


	//   ....[2]....
        /*00b8*/ 	.word	0x000067b0


	//   ....[3]....
        /*00bc*/ 	.word	0x000067f0


	//   ....[4]....
        /*00c0*/ 	.word	0x00006840


	//   ....[5]....
        /*00c4*/ 	.word	0x00006860


	//   ....[6]....
        /*00c8*/ 	.word	0x00006970


	//   ....[7]....
        /*00cc*/ 	.word	0x000069a0


	//   ....[8]....
        /*00d0*/ 	.word	0x000069c0


	//   ....[9]....
        /*00d4*/ 	.word	0x000069d0


	//   ....[10]....
        /*00d8*/ 	.word	0x00006a90


	//   ....[11]....
        /*00dc*/ 	.word	0x00006ac0


	//   ....[12]....
        /*00e0*/ 	.word	0x00006ae0


	//   ....[13]....
        /*00e4*/ 	.word	0x00006af0


	//   ....[14]....
        /*00e8*/ 	.word	0x00006bc0


	//   ....[15]....
        /*00ec*/ 	.word	0x00006be0


	//   ....[16]....
        /*00f0*/ 	.word	0x00006c00


	//   ....[17]....
        /*00f4*/ 	.word	0x00006c10


	//   ....[18]....
        /*00f8*/ 	.word	0x00006cd0


	//   ....[19]....
        /*00fc*/ 	.word	0x00006cf0


	//   ....[20]....
        /*0100*/ 	.word	0x00006d00


	//   ....[21]....
        /*0104*/ 	.word	0x00006d10


	//   ....[22]....
        /*0108*/ 	.word	0x00006ec0


	//   ....[23]....
        /*010c*/ 	.word	0x00007140


	//   ....[24]....
        /*0110*/ 	.word	0x00007160


	//   ....[25]....
        /*0114*/ 	.word	0x00007230


	//   ....[26]....
        /*0118*/ 	.word	0x00007250


	//   ....[27]....
        /*011c*/ 	.word	0x00008a00


	//----- nvinfo : EIATTR_EXIT_INSTR_OFFSETS
	.align		4
.L_1293:
        /*0120*/ 	.byte	0x04, 0x1c
        /*0122*/ 	.short	(.L_1295 - .L_1294)


	//   ....[0]....
.L_1294:
        /*0124*/ 	.word	0x000005b0


	//   ....[1]....
        /*0128*/ 	.word	0x000091b0


	//----- nvinfo : EIATTR_MAX_THREADS
	.align		4
.L_1295:
        /*012c*/ 	.byte	0x04, 0x05
        /*012e*/ 	.short	(.L_1297 - .L_1296)
.L_1296:
        /*0130*/ 	.word	0x00000040
        /*0134*/ 	.word	0x00000001
        /*0138*/ 	.word	0x00000001


	//----- nvinfo : EIATTR_CRS_STACK_SIZE
	.align		4
.L_1297:
        /*013c*/ 	.byte	0x04, 0x1e
        /*013e*/ 	.short	(.L_1299 - .L_1298)
.L_1298:
        /*0140*/ 	.word	0x00000000
.L_1299:


//--------------------- .nv.info._Z25selective_scan_fwd_kernelI32Selective_Scan_fwd_kernel_traitsILi64ELi16ELi1ELb0ELb0ELb1ELb1EN3c104HalfENS1_7complexIfEEEEv13SSMParamsBase --------------------------
	.section	.nv.info._Z25selective_scan_fwd_kernelI32Selective_Scan_fwd_kernel_traitsILi64ELi16ELi1ELb0ELb0ELb1ELb1EN3c104HalfENS1_7complexIfEEEEv13SSMParamsBase,"",@"SHT_CUDA_INFO"
	.sectionflags	@""
	.align	4


	//----- nvinfo : EIATTR_CUDA_API_VERSION
	.align		4
        /*0000*/ 	.byte	0x04, 0x37
        /*0002*/ 	.short	(.L_1301 - .L_1300)
.L_1300:
        /*0004*/ 	.word	0x00000082


	//----- nvinfo : EIATTR_SW2861232_WAR
	.align		4
.L_1301:
        /*0008*/ 	.byte	0x01, 0x35
	.zero		2


	//----- nvinfo : EIATTR_PARAM_CBANK
	.align		4
        /*000c*/ 	.byte	0x04, 0x0a
        /*000e*/ 	.short	(.L_1303 - .L_1302)
	.align		4
.L_1302:
        /*0010*/ 	.word	index@(.nv.constant0._Z25selective_scan_fwd_kernelI32Selective_Scan_fwd_kernel_traitsILi64ELi16ELi1ELb0ELb0ELb1ELb1EN3c104HalfENS1_7complexIfEEEEv13SSMParamsBase)
        /*0014*/ 	.short	0x0160
        /*0016*/ 	.short	0x0118


	//----- nvinfo : EIATTR_CBANK_PARAM_SIZE
	.align		4
.L_1303:
        /*0018*/ 	.byte	0x03, 0x19
        /*001a*/ 	.short	0x0118


	//----- nvinfo : EIATTR_KPARAM_INFO
	.align		4
        /*001c*/ 	.byte	0x04, 0x17
        /*001e*/ 	.short	(.L_1305 - .L_1304)
.L_1304:
        /*0020*/ 	.word	0x00000000
        /*0024*/ 	.short	0x0000
        /*0026*/ 	.short	0x0000
        /*0028*/ 	.byte	0x00, 0xf0, 0x61, 0x04


	//----- nvinfo : EIATTR_MAXREG_COUNT
	.align		4
.L_1305:
        /*002c*/ 	.byte	0x03, 0x1b
        /*002e*/ 	.short	0x00a8


	//----- nvinfo : EIATTR_NUM_BARRIERS
	.align		4
        /*0030*/ 	.byte	0x02, 0x4c
        /*0032*/ 	.byte	0x01
	.zero		1


	//----- nvinfo : EIATTR_MERCURY_ISA_VERSION
	.align		4
        /*0034*/ 	.byte	0x03, 0x5f
        /*0036*/ 	.short	0x0000


	//----- nvinfo : EIATTR_COOP_GROUP_MASK_REGIDS
	.align		4
        /*0038*/ 	.byte	0x04, 0x29
        /*003a*/ 	.short	(.L_1307 - .L_1306)


	//   ....[0]....
.L_1306:
        /*003c*/ 	.word	0xffffffff


	//   ....[1]....
        /*0040*/ 	.word	0xffffffff


	//   ....[2]....
        /*0044*/ 	.word	0xffffffff


	//   ....[3]....
        /*0048*/ 	.word	0xffffffff


	//   ....[4]....
        /*004c*/ 	.word	0xffffffff


	//   ....[5]....
        /*0050*/ 	.word	0xffffffff


	//   ....[6]....
        /*0054*/ 	.word	0xffffffff


	//   ....[7]....
        /*0058*/ 	.word	0xffffffff


	//   ....[8]....
        /*005c*/ 	.word	0xffffffff


	//   ....[9]....
        /*0060*/ 	.word	0xffffffff


	//   ....[10]....
        /*0064*/ 	.word	0xffffffff


	//   ....[11]....
        /*0068*/ 	.word	0xffffffff


	//   ....[12]....
        /*006c*/ 	.word	0xffffffff


	//   ....[13]....
        /*0070*/ 	.word	0xffffffff


	//   ....[14]....
        /*0074*/ 	.word	0xffffffff


	//   ....[15]....
        /*0078*/ 	.word	0xffffffff


	//   ....[16]....
        /*007c*/ 	.word	0xffffffff


	//   ....[17]....
        /*0080*/ 	.word	0xffffffff


	//   ....[18]....
        /*0084*/ 	.word	0xffffffff


	//   ....[19]....
        /*0088*/ 	.word	0xffffffff


	//   ....[20]....
        /*008c*/ 	.word	0xffffffff


	//   ....[21]....
        /*0090*/ 	.word	0xffffffff


	//   ....[22]....
        /*0094*/ 	.word	0xffffffff


	//   ....[23]....
        /*0098*/ 	.word	0xffffffff


	//   ....[24]....
        /*009c*/ 	.word	0xffffffff


	//   ....[25]....
        /*00a0*/ 	.word	0xffffffff


	//   ....[26]....
        /*00a4*/ 	.word	0xffffffff


	//   ....[27]....
        /*00a8*/ 	.word	0xffffffff


	//   ....[28]....
        /*00ac*/ 	.word	0xffffffff


	//   ....[29]....
        /*00b0*/ 	.word	0xffffffff


	//----- nvinfo : EIATTR_COOP_GROUP_INSTR_OFFSETS
	.align		4
.L_1307:
        /*00b4*/ 	.byte	0x04, 0x28
        /*00b6*/ 	.short	(.L_1309 - .L_1308)


	//   ....[0]....
.L_1308:
        /*00b8*/ 	.word	0x000010c0


	//   ....[1]....
        /*00bc*/ 	.word	0x00001590


	//   ....[2]....
        /*00c0*/ 	.word	0x000067b0


	//   ....[3]....
        /*00c4*/ 	.word	0x000067f0


	//   ....[4]....
        /*00c8*/ 	.word	0x00006840


	//   ....[5]....
        /*00cc*/ 	.word	0x00006860


	//   ....[6]....
        /*00d0*/ 	.word	0x00006970


	//   ....[7]....
        /*00d4*/ 	.word	0x000069a0


	//   ....[8]....
        /*00d8*/ 	.word	0x000069c0


	//   ....[9]....
        /*00dc*/ 	.word	0x000069d0


	//   ....[10]....
        /*00e0*/ 	.word	0x00006a90


	//   ....[11]....
        /*00e4*/ 	.word	0x00006ac0


	//   ....[12]....
        /*00e8*/ 	.word	0x00006ae0


	//   ....[13]....
        /*00ec*/ 	.word	0x00006af0


	//   ....[14]....
        /*00f0*/ 	.word	0x00006bc0


	//   ....[15]....
        /*00f4*/ 	.word	0x00006be0


	//   ....[16]....
        /*00f8*/ 	.word	0x00006c00


	//   ....[17]....
        /*00fc*/ 	.word	0x00006c10


	//   ....[18]....
        /*0100*/ 	.word	0x00006cd0


	//   ....[19]....
        /*0104*/ 	.word	0x00006cf0


	//   ....[20]....
        /*0108*/ 	.word	0x00006d00


	//   ....[21]....
        /*010c*/ 	.word	0x00006d10


	//   ....[22]....
        /*0110*/ 	.word	0x00006ec0


	//   ....[23]....
        /*0114*/ 	.word	0x00007140


	//   ....[24]....
        /*0118*/ 	.word	0x00007160


	//   ....[25]....
        /*011c*/ 	.word	0x00007230


	//   ....[26]....
        /*0120*/ 	.word	0x00007250


	//   ....[27]....
        /*0124*/ 	.word	0x00008b10


	//   ....[28]....
        /*0128*/ 	.word	0x000097f0


	//   ....[29]....
        /*012c*/ 	.word	0x0000a450


	//----- nvinfo : EIATTR_EXIT_INSTR_OFFSETS
	.align		4
.L_1309:
        /*0130*/ 	.byte	0x04, 0x1c
        /*0132*/ 	.short	(.L_1311 - .L_1310)


	//   ....[0]....
.L_1310:
        /*0134*/ 	.word	0x000005b0


	//   ....[1]....
        /*0138*/ 	.word	0x0000aa60


	//----- nvinfo : EIATTR_MAX_THREADS
	.align		4
.L_1311:
        /*013c*/ 	.byte	0x04, 0x05
        /*013e*/ 	.short	(.L_1313 - .L_1312)
.L_1312:
        /*0140*/ 	.word	0x00000040
        /*0144*/ 	.word	0x00000001
        /*0148*/ 	.word	0x00000001


	//----- nvinfo : EIATTR_CRS_STACK_SIZE
	.align		4
.L_1313:
        /*014c*/ 	.byte	0x04, 0x1e
        /*014e*/ 	.short	(.L_1315 - .L_1314)
.L_1314:
        /*0150*/ 	.word	0x00000000
.L_1315:


//--------------------- .nv.info._Z25selective_scan_fwd_kernelI32Selective_Scan_fwd_kernel_traitsILi64ELi16ELi1ELb0ELb1ELb0ELb0EN3c104HalfENS1_7complexIfEEEEv13SSMParamsBase --------------------------
	.section	.nv.info._Z25selective_scan_fwd_kernelI32Selective_Scan_fwd_kernel_traitsILi64ELi16ELi1ELb0ELb1ELb0ELb0EN3c104HalfENS1_7complexIfEEEEv13SSMParamsBase,"",@"SHT_CUDA_INFO"
	.sectionflags	@""
	.align	4


	//----- nvinfo : EIATTR_CUDA_API_VERSION
	.align		4
        /*0000*/ 	.byte	0x04, 0x37
        /*0002*/ 	.short	(.L_1317 - .L_1316)
.L_1316:
        /*0004*/ 	.word	0x00000082


	//----- nvinfo : EIATTR_SW2861232_WAR
	.align		4
.L_1317:
        /*0008*/ 	.byte	0x01, 0x35
	.zero		2


	//----- nvinfo : EIATTR_PARAM_CBANK
	.align		4
        /*000c*/ 	.byte	0x04, 0x0a
        /*000e*/ 	.short	(.L_1319 - .L_1318)
	.align		4
.L_1318:
        /*0010*/ 	.word	index@(.nv.constant0._Z25selective_scan_fwd_kernelI32Selective_Scan_fwd_kernel_traitsILi64ELi16ELi1ELb0ELb1ELb0ELb0EN3c104HalfENS1_7complexIfEEEEv13SSMParamsBase)
        /*0014*/ 	.short	0x0160
        /*0016*/ 	.short	0x0118


	//----- nvinfo : EIATTR_CBANK_PARAM_SIZE
	.align		4
.L_1319:
        /*0018*/ 	.byte	0x03, 0x19
        /*001a*/ 	.short	0x0118


	//----- nvinfo : EIATTR_KPARAM_INFO
	.align		4
        /*001c*/ 	.byte	0x04, 0x17
        /*001e*/ 	.short	(.L_1321 - .L_1320)
.L_1320:
        /*0020*/ 	.word	0x00000000
        /*0024*/ 	.short	0x0000
        /*0026*/ 	.short	0x0000
        /*0028*/ 	.byte	0x00, 0xf0, 0x61, 0x04


	//----- nvinfo : EIATTR_MAXREG_COUNT
	.align		4
.L_1321:
        /*002c*/ 	.byte	0x03, 0x1b
        /*002e*/ 	.short	0x00a8


	//----- nvinfo : EIATTR_NUM_BARRIERS
	.align		4
        /*0030*/ 	.byte	0x02, 0x4c
        /*0032*/ 	.byte	0x01
	.zero		1


	//----- nvinfo : EIATTR_ANNOTATIONS
	.align		4
        /*0034*/ 	.byte	0x04, 0x55
        /*0036*/ 	.short	(.L_1323 - .L_1322)


	//   ....[0]....
.L_1322:
        /*0038*/ 	.word	0x00000001
        /*003c*/ 	.byte	0x90, 0x02, 0x00, 0x00, 0x01, 0x00, 0x00, 0x00, 0xe0, 0x04, 0x00, 0x00, 0x01, 0x00, 0x00, 0x00
        /*004c*/ 	.byte	0x10, 0x05, 0x00, 0x00, 0x01, 0x00, 0x00, 0x00, 0x40, 0x05, 0x00, 0x00, 0x01, 0x00, 0x00, 0x00
        /*005c*/ 	.byte	0x70, 0x05, 0x00, 0x00, 0x01, 0x00, 0x00, 0x00, 0xa0, 0x05, 0x00, 0x00, 0x01, 0x00, 0x00, 0x00
        /*006c*/ 	.byte	0xe0, 0x05, 0x00, 0x00, 0x01, 0x00, 0x00, 0x00, 0xf0, 0x81, 0x00, 0x00, 0x01, 0x00, 0x00, 0x00
        /*007c*/ 	.byte	0xb0, 0x86, 0x00, 0x00, 0x01, 0x00, 0x00, 0x00, 0xc0, 0x86, 0x00, 0x00, 0x01, 0x00, 0x00, 0x00
        /*008c*/ 	.byte	0xd0, 0x86, 0x00, 0x00, 0x01, 0x00, 0x00, 0x00, 0xd0, 0x8a, 0x00, 0x00, 0x01, 0x00, 0x00, 0x00
        /*009c*/ 	.byte	0xf0, 0x8a, 0x00, 0x00, 0x01, 0x00, 0x00, 0x00, 0x10, 0x8b, 0x00, 0x00


	//----- nvinfo : EIATTR_MERCURY_ISA_VERSION
	.align		4
.L_1323:
        /*00a8*/ 	.byte	0x03, 0x5f
        /*00aa*/ 	.short	0x0000


	//----- nvinfo : EIATTR_COOP_GROUP_MASK_REGIDS
	.align		4
        /*00ac*/ 	.byte	0x04, 0x29
        /*00ae*/ 	.short	(.L_1325 - .L_1324)


	//   ....[0]....
.L_1324:
        /*00b0*/ 	.word	0xffffffff


	//   ....[1]....
        /*00b4*/ 	.word	0xffffffff


	//   ....[2]....
        /*00b8*/ 	.word	0xffffffff


	//   ....[3]....
        /*00bc*/ 	.word	0xffffffff


	//   ....[4]....
        /*00c0*/ 	.word	0xffffffff


	//   ....[5]....
        /*00c4*/ 	.word	0xffffffff


	//   ....[6]....
        /*00c8*/ 	.word	0xffffffff


	//   ....[7]....
        /*00cc*/ 	.word	0xffffffff


	//   ....[8]....
        /*00d0*/ 	.word	0xffffffff


	//   ....[9]....
        /*00d4*/ 	.word	0xffffffff


	//   ....[10]....
        /*00d8*/ 	.word	0xffffffff


	//   ....[11]....
        /*00dc*/ 	.word	0xffffffff


	//   ....[12]....
        /*00e0*/ 	.word	0xffffffff


	//   ....[13]....
        /*00e4*/ 	.word	0xffffffff


	//   ....[14]....
        /*00e8*/ 	.word	0xffffffff


	//   ....[15]....
        /*00ec*/ 	.word	0xffffffff


	//   ....[16]....
        /*00f0*/ 	.word	0xffffffff


	//   ....[17]....
        /*00f4*/ 	.word	0xffffffff


	//   ....[18]....
        /*00f8*/ 	.word	0xffffffff


	//   ....[19]....
        /*00fc*/ 	.word	0xffffffff


	//   ....[20]....
        /*0100*/ 	.word	0xffffffff


	//   ....[21]....
        /*0104*/ 	.word	0xffffffff


	//   ....[22]....
        /*0108*/ 	.word	0xffffffff


	//   ....[23]....
        /*010c*/ 	.word	0xffffffff


	//   ....[24]....
        /*0110*/ 	.word	0xffffffff


	//   ....[25]....
        /*0114*/ 	.word	0xffffffff


	//   ....[26]....
        /*0118*/ 	.word	0xffffffff


	//   ....[27]....
        /*011c*/ 	.word	0xffffffff


	//----- nvinfo : EIATTR_COOP_GROUP_INSTR_OFFSETS
	.align		4
.L_1325:
        /*0120*/ 	.byte	0x04, 0x28
        /*0122*/ 	.short	(.L_1327 - .L_1326)


	//   ....[0]....
.L_1326:
        /*0124*/ 	.word	0x00000f60


	//   ....[1]....
        /*0128*/ 	.word	0x00001380


	//   ....[2]....
        /*012c*/ 	.word	0x00005170


	//   ....[3]....
        /*0130*/ 	.word	0x00006d70


	//   ....[4]....
        /*0134*/ 	.word	0x00006da0


	//   ....[5]....
        /*0138*/ 	.word	0x00006dd0


	//   ....[6]....
        /*013c*/ 	.word	0x00006de0


	//   ....[7]....
        /*0140*/ 	.word	0x00006e80


	//   ....[8]....
        /*0144*/ 	.word	0x00006eb0


	//   ....[9]....
        /*0148*/ 	.word	0x00006ed0


	//   ....[10]....
        /*014c*/ 	.word	0x00006ee0


	//   ....[11]....
        /*0150*/ 	.word	0x00006f70


	//   ....[12]....
        /*0154*/ 	.word	0x00006fa0


	//   ....[13]....
        /*0158*/ 	.word	0x00006fd0


	//   ....[14]....
        /*015c*/ 	.word	0x00006fe0


	//   ....[15]....
        /*0160*/ 	.word	0x000070a0


	//   ....[16]....
        /*0164*/ 	.word	0x000070c0


	//   ....[17]....
        /*0168*/ 	.word	0x000070d0


	//   ....[18]....
        /*016c*/ 	.word	0x000070e0


	//   ....[19]....
        /*0170*/ 	.word	0x00007190


	//   ....[20]....
        /*0174*/ 	.word	0x000071c0


	//   ....[21]....
        /*0178*/ 	.word	0x000071d0


	//   ....[22]....
        /*017c*/ 	.word	0x000071e0


	//   ....[23]....
        /*0180*/ 	.word	0x00007390


	//   ....[24]....
        /*0184*/ 	.word	0x00007460


	//   ....[25]....
        /*0188*/ 	.word	0x00007470


	//   ....[26]....
        /*018c*/ 	.word	0x00007480


	//   ....[27]....
        /*0190*/ 	.word	0x00008430


	//----- nvinfo : EIATTR_EXIT_INSTR_OFFSETS
	.align		4
.L_1327:
        /*0194*/ 	.byte	0x04, 0x1c
        /*0196*/ 	.short	(.L_1329 - .L_1328)


	//   ....[0]....
.L_1328:
        /*0198*/ 	.word	0x00000330


	//   ....[1]....
        /*019c*/ 	.word	0x00008b40


	//----- nvinfo : EIATTR_MAX_THREADS
	.align		4
.L_1329:
        /*01a0*/ 	.byte	0x04, 0x05
        /*01a2*/ 	.short	(.L_1331 - .L_1330)
.L_1330:
        /*01a4*/ 	.word	0x00000040
        /*01a8*/ 	.word	0x00000001
        /*01ac*/ 	.word	0x00000001


	//----- nvinfo : EIATTR_CRS_STACK_SIZE
	.align		4
.L_1331:
        /*01b0*/ 	.byte	0x04, 0x1e
        /*01b2*/ 	.short	(.L_1333 - .L_1332)
.L_1332:
        /*01b4*/ 	.word	0x00000000
.L_1333:


//--------------------- .nv.info._Z25selective_scan_fwd_kernelI32Selective_Scan_fwd_kernel_traitsILi64ELi16ELi1ELb0ELb1ELb0ELb1EN3c104HalfENS1_7complexIfEEEEv13SSMParamsBase --------------------------
	.section	.nv.info._Z25selective_scan_fwd_kernelI32Selective_Scan_fwd_kernel_traitsILi64ELi16ELi1ELb0ELb1ELb0ELb1EN3c104HalfENS1_7complexIfEEEEv13SSMParamsBase,"",@"SHT_CUDA_INFO"
	.sectionflags	@""
	.align	4


	//----- nvinfo : EIATTR_CUDA_API_VERSION
	.align		4
        /*0000*/ 	.byte	0x04, 0x37
        /*0002*/ 	.short	(.L_1335 - .L_1334)
.L_1334:
        /*0004*/ 	.word	0x00000082


	//----- nvinfo : EIATTR_SW2861232_WAR
	.align		4
.L_1335:
        /*0008*/ 	.byte	0x01, 0x35
	.zero		2


	//----- nvinfo : EIATTR_PARAM_CBANK
	.align		4
        /*000c*/ 	.byte	0x04, 0x0a
        /*000e*/ 	.short	(.L_1337 - .L_1336)
	.align		4
.L_1336:
        /*0010*/ 	.word	index@(.nv.constant0._Z25selective_scan_fwd_kernelI32Selective_Scan_fwd_kernel_traitsILi64ELi16ELi1ELb0ELb1ELb0ELb1EN3c104HalfENS1_7complexIfEEEEv13SSMParamsBase)
        /*0014*/ 	.short	0x0160
        /*0016*/ 	.short	0x0118


	//----- nvinfo : EIATTR_CBANK_PARAM_SIZE
	.align		4
.L_1337:
        /*0018*/ 	.byte	0x03, 0x19
        /*001a*/ 	.short	0x0118


	//----- nvinfo : EIATTR_KPARAM_INFO
	.align		4
        /*001c*/ 	.byte	0x04, 0x17
        /*001e*/ 	.short	(.L_1339 - .L_1338)
.L_1338:
        /*0020*/ 	.word	0x00000000
        /*0024*/ 	.short	0x0000
        /*0026*/ 	.short	0x0000
        /*0028*/ 	.byte	0x00, 0xf0, 0x61, 0x04


	//----- nvinfo : EIATTR_MAXREG_COUNT
	.align		4
.L_1339:
        /*002c*/ 	.byte	0x03, 0x1b
        /*002e*/ 	.short	0x00a8


	//----- nvinfo : EIATTR_NUM_BARRIERS
	.align		4
        /*0030*/ 	.byte	0x02, 0x4c
        /*0032*/ 	.byte	0x01
	.zero		1


	//----- nvinfo : EIATTR_ANNOTATIONS
	.align		4
        /*0034*/ 	.byte	0x04, 0x55
        /*0036*/ 	.short	(.L_1341 - .L_1340)


	//   ....[0]....
.L_1340:
        /*0038*/ 	.word	0x00000001
        /*003c*/ 	.byte	0xd0, 0x04, 0x00, 0x00, 0x01, 0x00, 0x00, 0x00, 0x00, 0x05, 0x00, 0x00, 0x01, 0x00, 0x00, 0x00
        /*004c*/ 	.byte	0x30, 0x05, 0x00, 0x00, 0x01, 0x00, 0x00, 0x00, 0x60, 0x05, 0x00, 0x00, 0x01, 0x00, 0x00, 0x00
        /*005c*/ 	.byte	0x70, 0x05, 0x00, 0x00, 0x01, 0x00, 0x00, 0x00, 0x80, 0x05, 0x00, 0x00, 0x01, 0x00, 0x00, 0x00
        /*006c*/ 	.byte	0xb0, 0x05, 0x00, 0x00, 0x01, 0x00, 0x00, 0x00, 0xe0, 0x05, 0x00, 0x00, 0x01, 0x00, 0x00, 0x00
        /*007c*/ 	.byte	0x80, 0x9f, 0x00, 0x00, 0x01, 0x00, 0x00, 0x00, 0x90, 0x9f, 0x00, 0x00, 0x01, 0x00, 0x00, 0x00
        /*008c*/ 	.byte	0xa0, 0x9f, 0x00, 0x00, 0x01, 0x00, 0x00, 0x00, 0xb0, 0x9f, 0x00, 0x00, 0x01, 0x00, 0x00, 0x00
        /*009c*/ 	.byte	0xb0, 0xa2, 0x00, 0x00, 0x01, 0x00, 0x00, 0x00, 0xd0, 0xa2, 0x00, 0x00, 0x01, 0x00, 0x00, 0x00
        /*00ac*/ 	.byte	0xf0, 0xa2, 0x00, 0x00, 0x01, 0x00, 0x00, 0x00, 0x00, 0xa3, 0x00, 0x00


	//----- nvinfo : EIATTR_MERCURY_ISA_VERSION
	.align		4
.L_1341:
        /*00b8*/ 	.byte	0x03, 0x5f
        /*00ba*/ 	.short	0x0000


	//----- nvinfo : EIATTR_COOP_GROUP_MASK_REGIDS
	.align		4
        /*00bc*/ 	.byte	0x04, 0x29
        /*00be*/ 	.short	(.L_1343 - .L_1342)


	//   ....[0]....
.L_1342:
        /*00c0*/ 	.word	0xffffffff


	//   ....[1]....
        /*00c4*/ 	.word	0xffffffff


	//   ....[2]....
        /*00c8*/ 	.word	0xffffffff


	//   ....[3]....
        /*00cc*/ 	.word	0xffffffff


	//   ....[4]....
        /*00d0*/ 	.word	0xffffffff


	//   ....[5]....
        /*00d4*/ 	.word	0xffffffff


	//   ....[6]....
        /*00d8*/ 	.word	0xffffffff


	//   ....[7]....
        /*00dc*/ 	.word	0xffffffff


	//   ....[8]....
        /*00e0*/ 	.word	0xffffffff


	//   ....[9]....
        /*00e4*/ 	.word	0xffffffff


	//   ....[10]....
        /*00e8*/ 	.word	0xffffffff


	//   ....[11]....
        /*00ec*/ 	.word	0xffffffff


	//   ....[12]....
        /*00f0*/ 	.word	0xffffffff


	//   ....[13]....
        /*00f4*/ 	.word	0xffffffff


	//   ....[14]....
        /*00f8*/ 	.word	0xffffffff


	//   ....[15]....
        /*00fc*/ 	.word	0xffffffff


	//   ....[16]....
        /*0100*/ 	.word	0xffffffff


	//   ....[17]....
        /*0104*/ 	.word	0xffffffff


	//   ....[18]....
        /*0108*/ 	.word	0xffffffff


	//   ....[19]....
        /*010c*/ 	.word	0xffffffff


	//   ....[20]....
        /*0110*/ 	.word	0xffffffff


	//   ....[21]....
        /*0114*/ 	.word	0xffffffff


	//   ....[22]....
        /*0118*/ 	.word	0xffffffff


	//   ....[23]....
        /*011c*/ 	.word	0xffffffff


	//   ....[24]....
        /*0120*/ 	.word	0xffffffff


	//   ....[25]....
        /*0124*/ 	.word	0xffffffff


	//   ....[26]....
        /*0128*/ 	.word	0xffffffff


	//   ....[27]....
        /*012c*/ 	.word	0xffffffff


	//   ....[28]....
        /*0130*/ 	.word	0xffffffff


	//   ....[29]....
        /*0134*/ 	.word	0xffffffff


	//----- nvinfo : EIATTR_COOP_GROUP_INSTR_OFFSETS
	.align		4
.L_1343:
        /*0138*/ 	.byte	0x04, 0x28
        /*013a*/ 	.short	(.L_1345 - .L_1344)


	//   ....[0]....
.L_1344:
        /*013c*/ 	.word	0x00000f80


	//   ....[1]....
        /*0140*/ 	.word	0x000013a0


	//   ....[2]....
        /*0144*/ 	.word	0x00005190


	//   ....[3]....
        /*0148*/ 	.word	0x00006d90


	//   ....[4]....
        /*014c*/ 	.word	0x00006dc0


	//   ....[5]....
        /*0150*/ 	.word	0x00006df0


	//   ....[6]....
        /*0154*/ 	.word	0x00006e00


	//   ....[7]....
        /*0158*/ 	.word	0x00006ea0


	//   ....[8]....
        /*015c*/ 	.word	0x00006ed0


	//   ....[9]....
        /*0160*/ 	.word	0x00006ef0


	//   ....[10]....
        /*0164*/ 	.word	0x00006f00


	//   ....[11]....
        /*0168*/ 	.word	0x00006f90


	//   ....[12]....
        /*016c*/ 	.word	0x00006fc0


	//   ....[13]....
        /*0170*/ 	.word	0x00006ff0


	//   ....[14]....
        /*0174*/ 	.word	0x00007000


	//   ....[15]....
        /*0178*/ 	.word	0x000070c0


	//   ....[16]....
        /*017c*/ 	.word	0x000070e0


	//   ....[17]....
        /*0180*/ 	.word	0x000070f0


	//   ....[18]....
        /*0184*/ 	.word	0x00007100


	//   ....[19]....
        /*0188*/ 	.word	0x000071b0


	//   ....[20]....
        /*018c*/ 	.word	0x000071e0


	//   ....[21]....
        /*0190*/ 	.word	0x000071f0


	//   ....[22]....
        /*0194*/ 	.word	0x00007200


	//   ....[23]....
        /*0198*/ 	.word	0x000073b0


	//   ....[24]....
        /*019c*/ 	.word	0x00007480


	//   ....[25]....
        /*01a0*/ 	.word	0x00007490


	//   ....[26]....
        /*01a4*/ 	.word	0x000074a0


	//   ....[27]....
        /*01a8*/ 	.word	0x000084d0


	//   ....[28]....
        /*01ac*/ 	.word	0x000090c0


	//   ....[29]....
        /*01b0*/ 	.word	0x00009d30


	//----- nvinfo : EIATTR_EXIT_INSTR_OFFSETS
	.align		4
.L_1345:
        /*01b4*/ 	.byte	0x04, 0x1c
        /*01b6*/ 	.short	(.L_1347 - .L_1346)


	//   ....[0]....
.L_1346:
        /*01b8*/ 	.word	0x00000320


	//   ....[1]....
        /*01bc*/ 	.word	0x0000a330


	//----- nvinfo : EIATTR_MAX_THREADS
	.align		4
.L_1347:
        /*01c0*/ 	.byte	0x04, 0x05
        /*01c2*/ 	.short	(.L_1349 - .L_1348)
.L_1348:
        /*01c4*/ 	.word	0x00000040
        /*01c8*/ 	.word	0x00000001
        /*01cc*/ 	.word	0x00000001


	//----- nvinfo : EIATTR_CRS_STACK_SIZE
	.align		4
.L_1349:
        /*01d0*/ 	.byte	0x04, 0x1e
        /*01d2*/ 	.short	(.L_1351 - .L_1350)
.L_1350:
        /*01d4*/ 	.word	0x00000000
.L_1351:


//--------------------- .nv.info._Z25selective_scan_fwd_kernelI32Selective_Scan_fwd_kernel_traitsILi64ELi16ELi1ELb0ELb1ELb1ELb0EN3c104HalfENS1_7complexIfEEEEv13SSMParamsBase --------------------------
	.section	.nv.info._Z25selective_scan_fwd_kernelI32Selective_Scan_fwd_kernel_traitsILi64ELi16ELi1ELb0ELb1ELb1ELb0EN3c104HalfENS1_7complexIfEEEEv13SSMParamsBase,"",@"SHT_CUDA_INFO"
	.sectionflags	@""
	.align	4


	//----- nvinfo : EIATTR_CUDA_API_VERSION
	.align		4
        /*0000*/ 	.byte	0x04, 0x37
        /*0002*/ 	.short	(.L_1353 - .L_1352)
.L_1352:
        /*0004*/ 	.word	0x00000082


	//----- nvinfo : EIATTR_SW2861232_WAR
	.align		4
.L_1353:
        /*0008*/ 	.byte	0x01, 0x35
	.zero		2


	//----- nvinfo : EIATTR_PARAM_CBANK
	.align		4
        /*000c*/ 	.byte	0x04, 0x0a
        /*000e*/ 	.short	(.L_1355 - .L_1354)
	.align		4
.L_1354:
        /*0010*/ 	.word	index@(.nv.constant0._Z25selective_scan_fwd_kernelI32Selective_Scan_fwd_kernel_traitsILi64ELi16ELi1ELb0ELb1ELb1ELb0EN3c104HalfENS1_7complexIfEEEEv13SSMParamsBase)
        /*0014*/ 	.short	0x0160
        /*0016*/ 	.short	0x0118


	//----- nvinfo : EIATTR_CBANK_PARAM_SIZE
	.align		4
.L_1355:
        /*0018*/ 	.byte	0x03, 0x19
        /*001a*/ 	.short	0x0118


	//----- nvinfo : EIATTR_KPARAM_INFO
	.align		4
        /*001c*/ 	.byte	0x04, 0x17
        /*001e*/ 	.short	(.L_1357 - .L_1356)
.L_1356:
        /*0020*/ 	.word	0x00000000
        /*0024*/ 	.short	0x0000
        /*0026*/ 	.short	0x0000
        /*0028*/ 	.byte	0x00, 0xf0, 0x61, 0x04


	//----- nvinfo : EIATTR_MAXREG_COUNT
	.align		4
.L_1357:
        /*002c*/ 	.byte	0x03, 0x1b
        /*002e*/ 	.short	0x00a8


	//----- nvinfo : EIATTR_NUM_BARRIERS
	.align		4
        /*0030*/ 	.byte	0x02, 0x4c
        /*0032*/ 	.byte	0x01
	.zero		1


	//----- nvinfo : EIATTR_ANNOTATIONS
	.align		4
        /*0034*/ 	.byte	0x04, 0x55
        /*0036*/ 	.short	(.L_1359 - .L_1358)


	//   ....[0]....
.L_1358:
        /*0038*/ 	.word	0x00000001
        /*003c*/ 	.byte	0x50, 0x40, 0x00, 0x00, 0x01, 0x00, 0x00, 0x00, 0x80, 0x40, 0x00, 0x00, 0x01, 0x00, 0x00, 0x00
        /*004c*/ 	.byte	0x70, 0x41, 0x00, 0x00, 0x01, 0x00, 0x00, 0x00, 0xd0, 0x41, 0x00, 0x00


	//----- nvinfo : EIATTR_MERCURY_ISA_VERSION
	.align		4
.L_1359:
        /*0058*/ 	.byte	0x03, 0x5f
        /*005a*/ 	.short	0x0000


	//----- nvinfo : EIATTR_COOP_GROUP_MASK_REGIDS
	.align		4
        /*005c*/ 	.byte	0x04, 0x29
        /*005e*/ 	.short	(.L_1361 - .L_1360)


	//   ....[0]....
.L_1360:
        /*0060*/ 	.word	0xffffffff


	//   ....[1]....
        /*0064*/ 	.word	0xffffffff


	//   ....[2]....
        /*0068*/ 	.word	0xffffffff


	//   ....[3]....
        /*006c*/ 	.word	0xffffffff


	//   ....[4]....
        /*0070*/ 	.word	0xffffffff


	//   ....[5]....
        /*0074*/ 	.word	0xffffffff


	//   ....[6]....
        /*0078*/ 	.word	0xffffffff


	//   ....[7]....
        /*007c*/ 	.word	0xffffffff


	//   ....[8]....
        /*0080*/ 	.word	0xffffffff


	//   ....[9]....
        /*0084*/ 	.word	0xffffffff


	//   ....[10]....
        /*0088*/ 	.word	0xffffffff


	//   ....[11]....
        /*008c*/ 	.word	0xffffffff


	//   ....[12]....
        /*0090*/ 	.word	0xffffffff


	//   ....[13]....
        /*0094*/ 	.word	0xffffffff


	//   ....[14]....
        /*0098*/ 	.word	0xffffffff


	//   ....[15]....
        /*009c*/ 	.word	0xffffffff


	//   ....[16]....
        /*00a0*/ 	.word	0xffffffff


	//   ....[17]....
        /*00a4*/ 	.word	0xffffffff


	//   ....[18]....
        /*00a8*/ 	.word	0xffffffff


	//   ....[19]....
        /*00ac*/ 	.word	0xffffffff


	//   ....[20]....
        /*00b0*/ 	.word	0xffffffff


	//   ....[21]....
        /*00b4*/ 	.word	0xffffffff


	//   ....[22]....
        /*00b8*/ 	.word	0xffffffff


	//   ....[23]....
        /*00bc*/ 	.word	0xffffffff


	//   ....[24]....
        /*00c0*/ 	.word	0xffffffff


	//   ....[25]....
        /*00c4*/ 	.word	0xffffffff


	//   ....[26]....
        /*00c8*/ 	.word	0xffffffff


	//   ....[27]....
        /*00cc*/ 	.word	0xffffffff


	//   ....[28]....
        /*00d0*/ 	.word	0xffffffff


	//----- nvinfo : EIATTR_COOP_GROUP_INSTR_OFFSETS
	.align		4
.L_1361:
        /*00d4*/ 	.byte	0x04, 0x28
        /*00d6*/ 	.short	(.L_1363 - .L_1362)


	//   ....[0]....
.L_1362:
        /*00d8*/ 	.word	0x00001200


	//   ....[1]....
        /*00dc*/ 	.word	0x000016d0


	//   ....[2]....
        /*00e0*/ 	.word	0x00005460


	//   ....[3]....
        /*00e4*/ 	.word	0x00007830


	//   ....[4]....
        /*00e8*/ 	.word	0x00007860


	//   ....[5]....
        /*00ec*/ 	.word	0x00007910


	//   ....[6]....
        /*00f0*/ 	.word	0x00007930


	//   ....[7]....
        /*00f4*/ 	.word	0x000079a0


	//   ....[8]....
        /*00f8*/ 	.word	0x000079c0


	//   ....[9]....
        /*00fc*/ 	.word	0x00007a30


	//   ....[10]....
        /*0100*/ 	.word	0x00007a40


	//   ....[11]....
        /*0104*/ 	.word	0x00007aa0


	//   ....[12]....
        /*0108*/ 	.word	0x00007ac0


	//   ....[13]....
        /*010c*/ 	.word	0x00007b30


	//   ....[14]....
        /*0110*/ 	.word	0x00007b40


	//   ....[15]....
        /*0114*/ 	.word	0x00007bc0


	//   ....[16]....
        /*0118*/ 	.word	0x00007bd0


	//   ....[17]....
        /*011c*/ 	.word	0x00007bf0


	//   ....[18]....
        /*0120*/ 	.word	0x00007c00


	//   ....[19]....
        /*0124*/ 	.word	0x00007ce0


	//   ....[20]....
        /*0128*/ 	.word	0x00007d10


	//   ....[21]....
        /*012c*/ 	.word	0x00007d30


	//   ....[22]....
        /*0130*/ 	.word	0x00007d70


	//   ....[23]....
        /*0134*/ 	.word	0x00007ef0


	//   ....[24]....
        /*0138*/ 	.word	0x00008280


	//   ....[25]....
        /*013c*/ 	.word	0x000082a0


	//   ....[26]....
        /*0140*/ 	.word	0x000082d0


	//   ....[27]....
        /*0144*/ 	.word	0x000082f0


	//   ....[28]....
        /*0148*/ 	.word	0x000096a0


	//----- nvinfo : EIATTR_EXIT_INSTR_OFFSETS
	.align		4
.L_1363:
        /*014c*/ 	.byte	0x04, 0x1c
        /*014e*/ 	.short	(.L_1365 - .L_1364)


	//   ....[0]....
.L_1364:
        /*0150*/ 	.word	0x000006b0


	//   ....[1]....
        /*0154*/ 	.word	0x0000a2b0


	//----- nvinfo : EIATTR_MAX_THREADS
	.align		4
.L_1365:
        /*0158*/ 	.byte	0x04, 0x05
        /*015a*/ 	.short	(.L_1367 - .L_1366)
.L_1366:
        /*015c*/ 	.word	0x00000040
        /*0160*/ 	.word	0x00000001
        /*0164*/ 	.word	0x00000001


	//----- nvinfo : EIATTR_CRS_STACK_SIZE
	.align		4
.L_1367:
        /*0168*/ 	.byte	0x04, 0x1e
        /*016a*/ 	.short	(.L_1369 - .L_1368)
.L_1368:
        /*016c*/ 	.word	0x00000000
.L_1369:


//--------------------- .nv.info._Z25selective_scan_fwd_kernelI32Selective_Scan_fwd_kernel_traitsILi64ELi16ELi1ELb0ELb1ELb1ELb1EN3c104HalfENS1_7complexIfEEEEv13SSMParamsBase --------------------------
	.section	.nv.info._Z25selective_scan_fwd_kernelI32Selective_Scan_fwd_kernel_traitsILi64ELi16ELi1ELb0ELb1ELb1ELb1EN3c104HalfENS1_7complexIfEEEEv13SSMParamsBase,"",@"SHT_CUDA_INFO"
	.sectionflags	@""
	.align	4


	//----- nvinfo : EIATTR_CUDA_API_VERSION
	.align		4
        /*0000*/ 	.byte	0x04, 0x37
        /*0002*/ 	.short	(.L_1371 - .L_1370)
.L_1370:
        /*0004*/ 	.word	0x00000082


	//----- nvinfo : EIATTR_SW2861232_WAR
	.align		4
.L_1371:
        /*0008*/ 	.byte	0x01, 0x35
	.zero		2


	//----- nvinfo : EIATTR_PARAM_CBANK
	.align		4
        /*000c*/ 	.byte	0x04, 0x0a
        /*000e*/ 	.short	(.L_1373 - .L_1372)
	.align		4
.L_1372:
        /*0010*/ 	.word	index@(.nv.constant0._Z25selective_scan_fwd_kernelI32Selective_Scan_fwd_kernel_traitsILi64ELi16ELi1ELb0ELb1ELb1ELb1EN3c104HalfENS1_7complexIfEEEEv13SSMParamsBase)
        /*0014*/ 	.short	0x0160
        /*0016*/ 	.short	0x0118


	//----- nvinfo : EIATTR_CBANK_PARAM_SIZE
	.align		4
.L_1373:
        /*0018*/ 	.byte	0x03, 0x19
        /*001a*/ 	.short	0x0118


	//----- nvinfo : EIATTR_KPARAM_INFO
	.align		4
        /*001c*/ 	.byte	0x04, 0x17
        /*001e*/ 	.short	(.L_1375 - .L_1374)
.L_1374:
        /*0020*/ 	.word	0x00000000
        /*0024*/ 	.short	0x0000
        /*0026*/ 	.short	0x0000
        /*0028*/ 	.byte	0x00, 0xf0, 0x61, 0x04


	//----- nvinfo : EIATTR_MAXREG_COUNT
	.align		4
.L_1375:
        /*002c*/ 	.byte	0x03, 0x1b
        /*002e*/ 	.short	0x00a8


	//----- nvinfo : EIATTR_NUM_BARRIERS
	.align		4
        /*0030*/ 	.byte	0x02, 0x4c
        /*0032*/ 	.byte	0x01
	.zero		1


	//----- nvinfo : EIATTR_ANNOTATIONS
	.align		4
        /*0034*/ 	.byte	0x04, 0x55
        /*0036*/ 	.short	(.L_1377 - .L_1376)


	//   ....[0]....
.L_1376:
        /*0038*/ 	.word	0x00000001
        /*003c*/ 	.byte	0x50, 0x40, 0x00, 0x00, 0x01, 0x00, 0x00, 0x00, 0x80, 0x40, 0x00, 0x00, 0x01, 0x00, 0x00, 0x00
        /*004c*/ 	.byte	0x70, 0x41, 0x00, 0x00, 0x01, 0x00, 0x00, 0x00, 0xd0, 0x41, 0x00, 0x00


	//----- nvinfo : EIATTR_MERCURY_ISA_VERSION
	.align		4
.L_1377:
        /*0058*/ 	.byte	0x03, 0x5f
        /*005a*/ 	.short	0x0000


	//----- nvinfo : EIATTR_COOP_GROUP_MASK_REGIDS
	.align		4
        /*005c*/ 	.byte	0x04, 0x29
        /*005e*/ 	.short	(.L_1379 - .L_1378)


	//   ....[0]....
.L_1378:
        /*0060*/ 	.word	0xffffffff


	//   ....[1]....
        /*0064*/ 	.word	0xffffffff


	//   ....[2]....
        /*0068*/ 	.word	0xffffffff


	//   ....[3]....
        /*006c*/ 	.word	0xffffffff


	//   ....[4]....
        /*0070*/ 	.word	0xffffffff


	//   ....[5]....
        /*0074*/ 	.word	0xffffffff


	//   ....[6]....
        /*0078*/ 	.word	0xffffffff


	//   ....[7]....
        /*007c*/ 	.word	0xffffffff


	//   ....[8]....
        /*0080*/ 	.word	0xffffffff


	//   ....[9]....
        /*0084*/ 	.word	0xffffffff


	//   ....[10]....
        /*0088*/ 	.word	0xffffffff


	//   ....[11]....
        /*008c*/ 	.word	0xffffffff


	//   ....[12]....
        /*0090*/ 	.word	0xffffffff


	//   ....[13]....
        /*0094*/ 	.word	0xffffffff


	//   ....[14]....
        /*0098*/ 	.word	0xffffffff


	//   ....[15]....
        /*009c*/ 	.word	0xffffffff


	//   ....[16]....
        /*00a0*/ 	.word	0xffffffff


	//   ....[17]....
        /*00a4*/ 	.word	0xffffffff


	//   ....[18]....
        /*00a8*/ 	.word	0xffffffff


	//   ....[19]....
        /*00ac*/ 	.word	0xffffffff


	//   ....[20]....
        /*00b0*/ 	.word	0xffffffff


	//   ....[21]....
        /*00b4*/ 	.word	0xffffffff


	//   ....[22]....
        /*00b8*/ 	.word	0xffffffff


	//   ....[23]....
        /*00bc*/ 	.word	0xffffffff


	//   ....[24]....
        /*00c0*/ 	.word	0xffffffff


	//   ....[25]....
        /*00c4*/ 	.word	0xffffffff


	//   ....[26]....
        /*00c8*/ 	.word	0xffffffff


	//   ....[27]....
        /*00cc*/ 	.word	0xffffffff


	//   ....[28]....
        /*00d0*/ 	.word	0xffffffff


	//   ....[29]....
        /*00d4*/ 	.word	0xffffffff


	//   ....[30]....
        /*00d8*/ 	.word	0xffffffff


	//----- nvinfo : EIATTR_COOP_GROUP_INSTR_OFFSETS
	.align		4
.L_1379:
        /*00dc*/ 	.byte	0x04, 0x28
        /*00de*/ 	.short	(.L_1381 - .L_1380)


	//   ....[0]....
.L_1380:
        /*00e0*/ 	.word	0x00001200


	//   ....[1]....
        /*00e4*/ 	.word	0x000016d0


	//   ....[2]....
        /*00e8*/ 	.word	0x00005460


	//   ....[3]....
        /*00ec*/ 	.word	0x00007830


	//   ....[4]....
        /*00f0*/ 	.word	0x00007860


	//   ....[5]....
        /*00f4*/ 	.word	0x00007910


	//   ....[6]....
        /*00f8*/ 	.word	0x00007930


	//   ....[7]....
        /*00fc*/ 	.word	0x000079a0


	//   ....[8]....
        /*0100*/ 	.word	0x000079c0


	//   ....[9]....
        /*0104*/ 	.word	0x00007a30


	//   ....[10]....
        /*0108*/ 	.word	0x00007a40


	//   ....[11]....
        /*010c*/ 	.word	0x00007aa0


	//   ....[12]....
        /*0110*/ 	.word	0x00007ac0


	//   ....[13]....
        /*0114*/ 	.word	0x00007b30


	//   ....[14]....
        /*0118*/ 	.word	0x00007b40


	//   ....[15]....
        /*011c*/ 	.word	0x00007bc0


	//   ....[16]....
        /*0120*/ 	.word	0x00007bd0


	//   ....[17]....
        /*0124*/ 	.word	0x00007bf0


	//   ....[18]....
        /*0128*/ 	.word	0x00007c00


	//   ....[19]....
        /*012c*/ 	.word	0x00007ce0


	//   ....[20]....
        /*0130*/ 	.word	0x00007d10


	//   ....[21]....
        /*0134*/ 	.word	0x00007d30


	//   ....[22]....
        /*0138*/ 	.word	0x00007d70


	//   ....[23]....
        /*013c*/ 	.word	0x00007f00


	//   ....[24]....
        /*0140*/ 	.word	0x00008280


	//   ....[25]....
        /*0144*/ 	.word	0x000082a0


	//   ....[26]....
        /*0148*/ 	.word	0x000082d0


	//   ....[27]....
        /*014c*/ 	.word	0x000082f0


	//   ....[28]....
        /*0150*/ 	.word	0x00009aa0


	//   ....[29]....
        /*0154*/ 	.word	0x0000a7d0


	//   ....[30]....
        /*0158*/ 	.word	0x0000b420


	//----- nvinfo : EIATTR_EXIT_INSTR_OFFSETS
	.align		4
.L_1381:
        /*015c*/ 	.byte	0x04, 0x1c
        /*015e*/ 	.short	(.L_1383 - .L_1382)


	//   ....[0]....
.L_1382:
        /*0160*/ 	.word	0x000006b0


	//   ....[1]....
        /*0164*/ 	.word	0x0000ba40


	//----- nvinfo : EIATTR_MAX_THREADS
	.align		4
.L_1383:
        /*0168*/ 	.byte	0x04, 0x05
        /*016a*/ 	.short	(.L_1385 - .L_1384)
.L_1384:
        /*016c*/ 	.word	0x00000040
        /*0170*/ 	.word	0x00000001
        /*0174*/ 	.word	0x00000001


	//----- nvinfo : EIATTR_CRS_STACK_SIZE
	.align		4
.L_1385:
        /*0178*/ 	.byte	0x04, 0x1e
        /*017a*/ 	.short	(.L_1387 - .L_1386)
.L_1386:
        /*017c*/ 	.word	0x00000000
.L_1387:


//--------------------- .nv.info._Z25selective_scan_fwd_kernelI32Selective_Scan_fwd_kernel_traitsILi64ELi16ELi1ELb1ELb0ELb0ELb0EN3c104HalfENS1_7complexIfEEEEv13SSMParamsBase --------------------------
	.section	.nv.info._Z25selective_scan_fwd_kernelI32Selective_Scan_fwd_kernel_traitsILi64ELi16ELi1ELb1ELb0ELb0ELb0EN3c104HalfENS1_7complexIfEEEEv13SSMParamsBase,"",@"SHT_CUDA_INFO"
	.sectionflags	@""
	.align	4


	//----- nvinfo : EIATTR_CUDA_API_VERSION
	.align		4
        /*0000*/ 	.byte	0x04, 0x37
        /*0002*/ 	.short	(.L_1389 - .L_1388)
.L_1388:
        /*0004*/ 	.word	0x00000082


	//----- nvinfo : EIATTR_SW2861232_WAR
	.align		4
.L_1389:
        /*0008*/ 	.byte	0x01, 0x35
	.zero		2


	//----- nvinfo : EIATTR_PARAM_CBANK
	.align		4
        /*000c*/ 	.byte	0x04, 0x0a
        /*000e*/ 	.short	(.L_1391 - .L_1390)
	.align		4
.L_1390:
        /*0010*/ 	.word	index@(.nv.constant0._Z25selective_scan_fwd_kernelI32Selective_Scan_fwd_kernel_traitsILi64ELi16ELi1ELb1ELb0ELb0ELb0EN3c104HalfENS1_7complexIfEEEEv13SSMParamsBase)
        /*0014*/ 	.short	0x0160
        /*0016*/ 	.short	0x0118


	//----- nvinfo : EIATTR_CBANK_PARAM_SIZE
	.align		4
.L_1391:
        /*0018*/ 	.byte	0x03, 0x19
        /*001a*/ 	.short	0x0118


	//----- nvinfo : EIATTR_KPARAM_INFO
	.align		4
        /*001c*/ 	.byte	0x04, 0x17
        /*001e*/ 	.short	(.L_1393 - .L_1392)
.L_1392:
        /*0020*/ 	.word	0x00000000
        /*0024*/ 	.short	0x0000
        /*0026*/ 	.short	0x0000
        /*0028*/ 	.byte	0x00, 0xf0, 0x61, 0x04


	//----- nvinfo : EIATTR_MAXREG_COUNT
	.align		4
.L_1393:
        /*002c*/ 	.byte	0x03, 0x1b
        /*002e*/ 	.short	0x00a8


	//----- nvinfo : EIATTR_NUM_BARRIERS
	.align		4
        /*0030*/ 	.byte	0x02, 0x4c
        /*0032*/ 	.byte	0x01
	.zero		1


	//----- nvinfo : EIATTR_MERCURY_ISA_VERSION
	.align		4
        /*0034*/ 	.byte	0x03, 0x5f
        /*0036*/ 	.short	0x0000


	//----- nvinfo : EIATTR_COOP_GROUP_MASK_REGIDS
	.align		4
        /*0038*/ 	.byte	0x04, 0x29
        /*003a*/ 	.short	(.L_1395 - .L_1394)


	//   ....[0]....
.L_1394:
        /*003c*/ 	.word	0xffffffff


	//   ....[1]....
        /*0040*/ 	.word	0xffffffff


	//   ....[2]....
        /*0044*/ 	.word	0xffffffff


	//   ....[3]....
        /*0048*/ 	.word	0xffffffff


	//   ....[4]....
        /*004c*/ 	.word	0xffffffff


	//   ....[5]....
        /*0050*/ 	.word	0xffffffff


	//   ....[6]....
        /*0054*/ 	.word	0xffffffff


	//   ....[7]....
        /*0058*/ 	.word	0xffffffff


	//   ....[8]....
        /*005c*/ 	.word	0xffffffff


	//   ....[9]....
        /*0060*/ 	.word	0xffffffff


	//   ....[10]....
        /*0064*/ 	.word	0xffffffff


	//   ....[11]....
        /*0068*/ 	.word	0xffffffff


	//   ....[12]....
        /*006c*/ 	.word	0xffffffff


	//   ....[13]....
        /*0070*/ 	.word	0xffffffff


	//   ....[14]....
        /*0074*/ 	.word	0xffffffff


	//   ....[15]....
        /*0078*/ 	.word	0xffffffff


	//   ....[16]....
        /*007c*/ 	.word	0xffffffff


	//   ....[17]....
        /*0080*/ 	.word	0xffffffff


	//   ....[18]....
        /*0084*/ 	.word	0xffffffff


	//   ....[19]....
        /*0088*/ 	.word	0xffffffff


	//   ....[20]....
        /*008c*/ 	.word	0xffffffff


	//   ....[21]....
        /*0090*/ 	.word	0xffffffff


	//   ....[22]....
        /*0094*/ 	.word	0xffffffff


	//   ....[23]....
        /*0098*/ 	.word	0xffffffff


	//   ....[24]....
        /*009c*/ 	.word	0xffffffff


	//   ....[25]....
        /*00a0*/ 	.word	0xffffffff


	//   ....[26]....
        /*00a4*/ 	.word	0xffffffff


	//----- nvinfo : EIATTR_COOP_GROUP_INSTR_OFFSETS
	.align		4
.L_1395:
        /*00a8*/ 	.byte	0x04, 0x28
        /*00aa*/ 	.short	(.L_1397 - .L_1396)


	//   ....[0]....
.L_1396:
        /*00ac*/ 	.word	0x000003d0


	//   ....[1]....
        /*00b0*/ 	.word	0x00000490


	//   ....[2]....
        /*00b4*/ 	.word	0x00004120


	//   ....[3]....
        /*00b8*/ 	.word	0x00004150


	//   ....[4]....
        /*00bc*/ 	.word	0x00004190


	//   ....[5]....
        /*00c0*/ 	.word	0x000041a0


	//   ....[6]....
        /*00c4*/ 	.word	0x00004250


	//   ....[7]....
        /*00c8*/ 	.word	0x00004270


	//   ....[8]....
        /*00cc*/ 	.word	0x00004290


	//   ....[9]....
        /*00d0*/ 	.word	0x000042a0


	//   ....[10]....
        /*00d4*/ 	.word	0x00004340


	//   ....[11]....
        /*00d8*/ 	.word	0x00004370


	//   ....[12]....
        /*00dc*/ 	.word	0x00004390


	//   ....[13]....
        /*00e0*/ 	.word	0x000043a0


	//   ....[14]....
        /*00e4*/ 	.word	0x00004450


	//   ....[15]....
        /*00e8*/ 	.word	0x00004480


	//   ....[16]....
        /*00ec*/ 	.word	0x00004490


	//   ....[17]....
        /*00f0*/ 	.word	0x000044a0


	//   ....[18]....
        /*00f4*/ 	.word	0x00004570


	//   ....[19]....
        /*00f8*/ 	.word	0x00004580


	//   ....[20]....
        /*00fc*/ 	.word	0x00004590


	//   ....[21]....
        /*0100*/ 	.word	0x000045a0


	//   ....[22]....
        /*0104*/ 	.word	0x00004780


	//   ....[23]....
        /*0108*/ 	.word	0x000047a0


	//   ....[24]....
        /*010c*/ 	.word	0x000047c0


	//   ....[25]....
        /*0110*/ 	.word	0x000047e0


	//   ....[26]....
        /*0114*/ 	.word	0x000056e0


	//----- nvinfo : EIATTR_EXIT_INSTR_OFFSETS
	.align		4
.L_1397:
        /*0118*/ 	.byte	0x04, 0x1c
        /*011a*/ 	.short	(.L_1399 - .L_1398)


	//   ....[0]....
.L_1398:
        /*011c*/ 	.word	0x00000160


	//   ....[1]....
        /*0120*/ 	.word	0x00005840


	//----- nvinfo : EIATTR_MAX_THREADS
	.align		4
.L_1399:
        /*0124*/ 	.byte	0x04, 0x05
        /*0126*/ 	.short	(.L_1401 - .L_1400)
.L_1400:
        /*0128*/ 	.word	0x00000040
        /*012c*/ 	.word	0x00000001
        /*0130*/ 	.word	0x00000001


	//----- nvinfo : EIATTR_CRS_STACK_SIZE
	.align		4
.L_1401:
        /*0134*/ 	.byte	0x04, 0x1e
        /*0136*/ 	.short	(.L_1403 - .L_1402)
.L_1402:
        /*0138*/ 	.word	0x00000000
.L_1403:


//--------------------- .nv.info._Z25selective_scan_fwd_kernelI32Selective_Scan_fwd_kernel_traitsILi64ELi16ELi1ELb1ELb0ELb0ELb1EN3c104HalfENS1_7complexIfEEEEv13SSMParamsBase --------------------------
	.section	.nv.info._Z25selective_scan_fwd_kernelI32Selective_Scan_fwd_kernel_traitsILi64ELi16ELi1ELb1ELb0ELb0ELb1EN3c104HalfENS1_7complexIfEEEEv13SSMParamsBase,"",@"SHT_CUDA_INFO"
	.sectionflags	@""
	.align	4


	//----- nvinfo : EIATTR_CUDA_API_VERSION
	.align		4
        /*0000*/ 	.byte	0x04, 0x37
        /*0002*/ 	.short	(.L_1405 - .L_1404)
.L_1404:
        /*0004*/ 	.word	0x00000082


	//----- nvinfo : EIATTR_SW2861232_WAR
	.align		4
.L_1405:
        /*0008*/ 	.byte	0x01, 0x35
	.zero		2


	//----- nvinfo : EIATTR_PARAM_CBANK
	.align		4
        /*000c*/ 	.byte	0x04, 0x0a
        /*000e*/ 	.short	(.L_1407 - .L_1406)
	.align		4
.L_1406:
        /*0010*/ 	.word	index@(.nv.constant0._Z25selective_scan_fwd_kernelI32Selective_Scan_fwd_kernel_traitsILi64ELi16ELi1ELb1ELb0ELb0ELb1EN3c104HalfENS1_7complexIfEEEEv13SSMParamsBase)
        /*0014*/ 	.short	0x0160
        /*0016*/ 	.short	0x0118


	//----- nvinfo : EIATTR_CBANK_PARAM_SIZE
	.align		4
.L_1407:
        /*0018*/ 	.byte	0x03, 0x19
        /*001a*/ 	.short	0x0118


	//----- nvinfo : EIATTR_KPARAM_INFO
	.align		4
        /*001c*/ 	.byte	0x04, 0x17
        /*001e*/ 	.short	(.L_1409 - .L_1408)
.L_1408:
        /*0020*/ 	.word	0x00000000
        /*0024*/ 	.short	0x0000
        /*0026*/ 	.short	0x0000
        /*0028*/ 	.byte	0x00, 0xf0, 0x61, 0x04


	//----- nvinfo : EIATTR_MAXREG_COUNT
	.align		4
.L_1409:
        /*002c*/ 	.byte	0x03, 0x1b
        /*002e*/ 	.short	0x00a8


	//----- nvinfo : EIATTR_NUM_BARRIERS
	.align		4
        /*0030*/ 	.byte	0x02, 0x4c
        /*0032*/ 	.byte	0x01
	.zero		1


	//----- nvinfo : EIATTR_MERCURY_ISA_VERSION
	.align		4
        /*0034*/ 	.byte	0x03, 0x5f
        /*0036*/ 	.short	0x0000


	//----- nvinfo : EIATTR_COOP_GROUP_MASK_REGIDS
	.align		4
        /*0038*/ 	.byte	0x04, 0x29
        /*003a*/ 	.short	(.L_1411 - .L_1410)


	//   ....[0]....
.L_1410:
        /*003c*/ 	.word	0xffffffff


	//   ....[1]....
        /*0040*/ 	.word	0xffffffff


	//   ....[2]....
        /*0044*/ 	.word	0xffffffff


	//   ....[3]....
        /*0048*/ 	.word	0xffffffff


	//   ....[4]....
        /*004c*/ 	.word	0xffffffff


	//   ....[5]....
        /*0050*/ 	.word	0xffffffff


	//   ....[6]....
        /*0054*/ 	.word	0xffffffff


	//   ....[7]....
        /*0058*/ 	.word	0xffffffff


	//   ....[8]....
        /*005c*/ 	.word	0xffffffff


	//   ....[9]....
        /*0060*/ 	.word	0xffffffff


	//   ....[10]....
        /*0064*/ 	.word	0xffffffff


	//   ....[11]....
        /*0068*/ 	.word	0xffffffff


	//   ....[12]....
        /*006c*/ 	.word	0xffffffff


	//   ....[13]....
        /*0070*/ 	.word	0xffffffff


	//   ....[14]....
        /*0074*/ 	.word	0xffffffff


	//   ....[15]....
        /*0078*/ 	.word	0xffffffff


	//   ....[16]....
        /*007c*/ 	.word	0xffffffff


	//   ....[17]....
        /*0080*/ 	.word	0xffffffff


	//   ....[18]....
        /*0084*/ 	.word	0xffffffff


	//   ....[19]....
        /*0088*/ 	.word	0xffffffff


	//   ....[20]....
        /*008c*/ 	.word	0xffffffff


	//   ....[21]....
        /*0090*/ 	.word	0xffffffff


	//   ....[22]....
        /*0094*/ 	.word	0xffffffff


	//   ....[23]....
        /*0098*/ 	.word	0xffffffff


	//   ....[24]....
        /*009c*/ 	.word	0xffffffff


	//   ....[25]....
        /*00a0*/ 	.word	0xffffffff


	//   ....[26]....
        /*00a4*/ 	.word	0xffffffff


	//   ....[27]....
        /*00a8*/ 	.word	0xffffffff


	//   ....[28]....
        /*00ac*/ 	.word	0xffffffff


	//----- nvinfo : EIATTR_COOP_GROUP_INSTR_OFFSETS
	.align		4
.L_1411:
        /*00b0*/ 	.byte	0x04, 0x28
        /*00b2*/ 	.short	(.L_1413 - .L_1412)


	//   ....[0]....
.L_1412:
        /*00b4*/ 	.word	0x00000400


	//   ....[1]....
        /*00b8*/ 	.word	0x000004c0


	//   ....[2]....
        /*00bc*/ 	.word	0x00004150


	//   ....[3]....
        /*00c0*/ 	.word	0x00004180


	//   ....[4]....
        /*00c4*/ 	.word	0x000041c0


	//   ....[5]....
        /*00c8*/ 	.word	0x000041d0


	//   ....[6]....
        /*00cc*/ 	.word	0x00004280


	//   ....[7]....
        /*00d0*/ 	.word	0x000042a0


	//   ....[8]....
        /*00d4*/ 	.word	0x000042c0


	//   ....[9]....
        /*00d8*/ 	.word	0x000042d0


	//   ....[10]....
        /*00dc*/ 	.word	0x00004370


	//   ....[11]....
        /*00e0*/ 	.word	0x000043a0


	//   ....[12]....
        /*00e4*/ 	.word	0x000043c0


	//   ....[13]....
        /*00e8*/ 	.word	0x000043d0


	//   ....[14]....
        /*00ec*/ 	.word	0x00004480


	//   ....[15]....
        /*00f0*/ 	.word	0x000044b0


	//   ....[16]....
        /*00f4*/ 	.word	0x000044c0


	//   ....[17]....
        /*00f8*/ 	.word	0x000044d0


	//   ....[18]....
        /*00fc*/ 	.word	0x000045a0


	//   ....[19]....
        /*0100*/ 	.word	0x000045b0


	//   ....[20]....
        /*0104*/ 	.word	0x000045c0


	//   ....[21]....
        /*0108*/ 	.word	0x000045d0


	//   ....[22]....
        /*010c*/ 	.word	0x000047b0


	//   ....[23]....
        /*0110*/ 	.word	0x000047d0


	//   ....[24]....
        /*0114*/ 	.word	0x000047f0


	//   ....[25]....
        /*0118*/ 	.word	0x00004810


	//   ....[26]....
        /*011c*/ 	.word	0x00005710


	//   ....[27]....
        /*0120*/ 	.word	0x00005960


	//   ....[28]....
        /*0124*/ 	.word	0x000061c0


	//----- nvinfo : EIATTR_EXIT_INSTR_OFFSETS
	.align		4
.L_1413:
        /*0128*/ 	.byte	0x04, 0x1c
        /*012a*/ 	.short	(.L_1415 - .L_1414)


	//   ....[0]....
.L_1414:
        /*012c*/ 	.word	0x00000150


	//   ....[1]....
        /*0130*/ 	.word	0x00006260


	//----- nvinfo : EIATTR_MAX_THREADS
	.align		4
.L_1415:
        /*0134*/ 	.byte	0x04, 0x05
        /*0136*/ 	.short	(.L_1417 - .L_1416)
.L_1416:
        /*0138*/ 	.word	0x00000040
        /*013c*/ 	.word	0x00000001
        /*0140*/ 	.word	0x00000001


	//----- nvinfo : EIATTR_CRS_STACK_SIZE
	.align		4
.L_1417:
        /*0144*/ 	.byte	0x04, 0x1e
        /*0146*/ 	.short	(.L_1419 - .L_1418)
.L_1418:
        /*0148*/ 	.word	0x00000000
.L_1419:


//--------------------- .nv.info._Z25selective_scan_fwd_kernelI32Selective_Scan_fwd_kernel_traitsILi64ELi16ELi1ELb1ELb0ELb1ELb0EN3c104HalfENS1_7complexIfEEEEv13SSMParamsBase --------------------------
	.section	.nv.info._Z25selective_scan_fwd_kernelI32Selective_Scan_fwd_kernel_traitsILi64ELi16ELi1ELb1ELb0ELb1ELb0EN3c104HalfENS1_7complexIfEEEEv13SSMParamsBase,"",@"SHT_CUDA_INFO"
	.sectionflags	@""
	.align	4


	//----- nvinfo : EIATTR_CUDA_API_VERSION
	.align		4
        /*0000*/ 	.byte	0x04, 0x37
        /*0002*/ 	.short	(.L_1421 - .L_1420)
.L_1420:
        /*0004*/ 	.word	0x00000082


	//----- nvinfo : EIATTR_SW2861232_WAR
	.align		4
.L_1421:
        /*0008*/ 	.byte	0x01, 0x35
	.zero		2


	//----- nvinfo : EIATTR_PARAM_CBANK
	.align		4
        /*000c*/ 	.byte	0x04, 0x0a
        /*000e*/ 	.short	(.L_1423 - .L_1422)
	.align		4
.L_1422:
        /*0010*/ 	.word	index@(.nv.constant0._Z25selective_scan_fwd_kernelI32Selective_Scan_fwd_kernel_traitsILi64ELi16ELi1ELb1ELb0ELb1ELb0EN3c104HalfENS1_7complexIfEEEEv13SSMParamsBase)
        /*0014*/ 	.short	0x0160
        /*0016*/ 	.short	0x0118


	//----- nvinfo : EIATTR_CBANK_PARAM_SIZE
	.align		4
.L_1423:
        /*0018*/ 	.byte	0x03, 0x19
        /*001a*/ 	.short	0x0118


	//----- nvinfo : EIATTR_KPARAM_INFO
	.align		4
        /*001c*/ 	.byte	0x04, 0x17
        /*001e*/ 	.short	(.L_1425 - .L_1424)
.L_1424:
        /*0020*/ 	.word	0x00000000
        /*0024*/ 	.short	0x0000
        /*0026*/ 	.short	0x0000
        /*0028*/ 	.byte	0x00, 0xf0, 0x61, 0x04


	//----- nvinfo : EIATTR_MAXREG_COUNT
	.align		4
.L_1425:
        /*002c*/ 	.byte	0x03, 0x1b
        /*002e*/ 	.short	0x00a8


	//----- nvinfo : EIATTR_NUM_BARRIERS
	.align		4
        /*0030*/ 	.byte	0x02, 0x4c
        /*0032*/ 	.byte	0x01
	.zero		1


	//----- nvinfo : EIATTR_MERCURY_ISA_VERSION
	.align		4
        /*0034*/ 	.byte	0x03, 0x5f
        /*0036*/ 	.short	0x0000


	//----- nvinfo : EIATTR_COOP_GROUP_MASK_REGIDS
	.align		4
        /*0038*/ 	.byte	0x04, 0x29
        /*003a*/ 	.short	(.L_1427 - .L_1426)


	//   ....[0]....
.L_1426:
        /*003c*/ 	.word	0xffffffff


	//   ....[1]....
        /*0040*/ 	.word	0xffffffff


	//   ....[2]....
        /*0044*/ 	.word	0xffffffff


	//   ....[3]....
        /*0048*/ 	.word	0xffffffff


	//   ....[4]....
        /*004c*/ 	.word	0xffffffff


	//   ....[5]....
        /*0050*/ 	.word	0xffffffff


	//   ....[6]....
        /*0054*/ 	.word	0xffffffff


	//   ....[7]....
        /*0058*/ 	.word	0xffffffff


	//   ....[8]....
        /*005c*/ 	.word	0xffffffff


	//   ....[9]....
        /*0060*/ 	.word	0xffffffff


	//   ....[10]....
        /*0064*/ 	.word	0xffffffff


	//   ....[11]....
        /*0068*/ 	.word	0xffffffff


	//   ....[12]....
        /*006c*/ 	.word	0xffffffff


	//   ....[13]....
        /*0070*/ 	.word	0xffffffff


	//   ....[14]....
        /*0074*/ 	.word	0xffffffff


	//   ....[15]....
        /*0078*/ 	.word	0xffffffff


	//   ....[16]....
        /*007c*/ 	.word	0xffffffff


	//   ....[17]....
        /*0080*/ 	.word	0xffffffff


	//   ....[18]....
        /*0084*/ 	.word	0xffffffff


	//   ....[19]....
        /*0088*/ 	.word	0xffffffff


	//   ....[20]....
        /*008c*/ 	.word	0xffffffff


	//   ....[21]....
        /*0090*/ 	.word	0xffffffff


	//   ....[22]....
        /*0094*/ 	.word	0xffffffff


	//   ....[23]....
        /*0098*/ 	.word	0xffffffff


	//   ....[24]....
        /*009c*/ 	.word	0xffffffff


	//   ....[25]....
        /*00a0*/ 	.word	0xffffffff


	//   ....[26]....
        /*00a4*/ 	.word	0xffffffff


	//   ....[27]....
        /*00a8*/ 	.word	0xffffffff


	//----- nvinfo : EIATTR_COOP_GROUP_INSTR_OFFSETS
	.align		4
.L_1427:
        /*00ac*/ 	.byte	0x04, 0x28
        /*00ae*/ 	.short	(.L_1429 - .L_1428)


	//   ....[0]....
.L_1428:
        /*00b0*/ 	.word	0x000005e0


	//   ....[1]....
        /*00b4*/ 	.word	0x000006a0


	//   ....[2]....
        /*00b8*/ 	.word	0x000041a0


	//   ....[3]....
        /*00bc*/ 	.word	0x000043c0


	//   ....[4]....
        /*00c0*/ 	.word	0x000043f0


	//   ....[5]....
        /*00c4*/ 	.word	0x00004430


	//   ....[6]....
        /*00c8*/ 	.word	0x00004440


	//   ....[7]....
        /*00cc*/ 	.word	0x000044d0


	//   ....[8]....
        /*00d0*/ 	.word	0x00004500


	//   ....[9]....
        /*00d4*/ 	.word	0x00004530


	//   ....[10]....
        /*00d8*/ 	.word	0x00004540


	//   ....[11]....
        /*00dc*/ 	.word	0x000045e0


	//   ....[12]....
        /*00e0*/ 	.word	0x00004610


	//   ....[13]....
        /*00e4*/ 	.word	0x00004630


	//   ....[14]....
        /*00e8*/ 	.word	0x00004640


	//   ....[15]....
        /*00ec*/ 	.word	0x000046f0


	//   ....[16]....
        /*00f0*/ 	.word	0x00004720


	//   ....[17]....
        /*00f4*/ 	.word	0x00004730


	//   ....[18]....
        /*00f8*/ 	.word	0x00004740


	//   ....[19]....
        /*00fc*/ 	.word	0x00004810


	//   ....[20]....
        /*0100*/ 	.word	0x00004820


	//   ....[21]....
        /*0104*/ 	.word	0x00004830


	//   ....[22]....
        /*0108*/ 	.word	0x00004840


	//   ....[23]....
        /*010c*/ 	.word	0x00004a70


	//   ....[24]....
        /*0110*/ 	.word	0x00004aa0


	//   ....[25]....
        /*0114*/ 	.word	0x00004ad0


	//   ....[26]....
        /*0118*/ 	.word	0x00004b00


	//   ....[27]....
        /*011c*/ 	.word	0x00005f90


	//----- nvinfo : EIATTR_EXIT_INSTR_OFFSETS
	.align		4
.L_1429:
        /*0120*/ 	.byte	0x04, 0x1c
        /*0122*/ 	.short	(.L_1431 - .L_1430)


	//   ....[0]....
.L_1430:
        /*0124*/ 	.word	0x00000320


	//   ....[1]....
        /*0128*/ 	.word	0x000060e0


	//----- nvinfo : EIATTR_MAX_THREADS
	.align		4
.L_1431:
        /*012c*/ 	.byte	0x04, 0x05
        /*012e*/ 	.short	(.L_1433 - .L_1432)
.L_1432:
        /*0130*/ 	.word	0x00000040
        /*0134*/ 	.word	0x00000001
        /*0138*/ 	.word	0x00000001


	//----- nvinfo : EIATTR_CRS_STACK_SIZE
	.align		4
.L_1433:
        /*013c*/ 	.byte	0x04, 0x1e
        /*013e*/ 	.short	(.L_1435 - .L_1434)
.L_1434:
        /*0140*/ 	.word	0x00000000
.L_1435:


//--------------------- .nv.info._Z25selective_scan_fwd_kernelI32Selective_Scan_fwd_kernel_traitsILi64ELi16ELi1ELb1ELb0ELb1ELb1EN3c104HalfENS1_7complexIfEEEEv13SSMParamsBase --------------------------
	.section	.nv.info._Z25selective_scan_fwd_kernelI32Selective_Scan_fwd_kernel_traitsILi64ELi16ELi1ELb1ELb0ELb1ELb1EN3c104HalfENS1_7complexIfEEEEv13SSMParamsBase,"",@"SHT_CUDA_INFO"
	.sectionflags	@""
	.align	4


	//----- nvinfo : EIATTR_CUDA_API_VERSION
	.align		4
        /*0000*/ 	.byte	0x04, 0x37
        /*0002*/ 	.short	(.L_1437 - .L_1436)
.L_1436:
        /*0004*/ 	.word	0x00000082


	//----- nvinfo : EIATTR_SW2861232_WAR
	.align		4
.L_1437:
        /*0008*/ 	.byte	0x01, 0x35
	.zero		2


	//----- nvinfo : EIATTR_PARAM_CBANK
	.align		4
        /*000c*/ 	.byte	0x04, 0x0a
        /*000e*/ 	.short	(.L_1439 - .L_1438)
	.align		4
.L_1438:
        /*0010*/ 	.word	index@(.nv.constant0._Z25selective_scan_fwd_kernelI32Selective_Scan_fwd_kernel_traitsILi64ELi16ELi1ELb1ELb0ELb1ELb1EN3c104HalfENS1_7complexIfEEEEv13SSMParamsBase)
        /*0014*/ 	.short	0x0160
        /*0016*/ 	.short	0x0118


	//----- nvinfo : EIATTR_CBANK_PARAM_SIZE
	.align		4
.L_1439:
        /*0018*/ 	.byte	0x03, 0x19
        /*001a*/ 	.short	0x0118


	//----- nvinfo : EIATTR_KPARAM_INFO
	.align		4
        /*001c*/ 	.byte	0x04, 0x17
        /*001e*/ 	.short	(.L_1441 - .L_1440)
.L_1440:
        /*0020*/ 	.word	0x00000000
        /*0024*/ 	.short	0x0000
        /*0026*/ 	.short	0x0000
        /*0028*/ 	.byte	0x00, 0xf0, 0x61, 0x04


	//----- nvinfo : EIATTR_MAXREG_COUNT
	.align		4
.L_1441:
        /*002c*/ 	.byte	0x03, 0x1b
        /*002e*/ 	.short	0x00a8


	//----- nvinfo : EIATTR_NUM_BARRIERS
	.align		4
        /*0030*/ 	.byte	0x02, 0x4c
        /*0032*/ 	.byte	0x01
	.zero		1


	//----- nvinfo : EIATTR_MERCURY_ISA_VERSION
	.align		4
        /*0034*/ 	.byte	0x03, 0x5f
        /*0036*/ 	.short	0x0000


	//----- nvinfo : EIATTR_COOP_GROUP_MASK_REGIDS
	.align		4
        /*0038*/ 	.byte	0x04, 0x29
        /*003a*/ 	.short	(.L_1443 - .L_1442)


	//   ....[0]....
.L_1442:
        /*003c*/ 	.word	0xffffffff


	//   ....[1]....
        /*0040*/ 	.word	0xffffffff


	//   ....[2]....
        /*0044*/ 	.word	0xffffffff


	//   ....[3]....
        /*0048*/ 	.word	0xffffffff


	//   ....[4]....
        /*004c*/ 	.word	0xffffffff


	//   ....[5]....
        /*0050*/ 	.word	0xffffffff


	//   ....[6]....
        /*0054*/ 	.word	0xffffffff


	//   ....[7]....
        /*0058*/ 	.word	0xffffffff


	//   ....[8]....
        /*005c*/ 	.word	0xffffffff


	//   ....[9]....
        /*0060*/ 	.word	0xffffffff


	//   ....[10]....
        /*0064*/ 	.word	0xffffffff


	//   ....[11]....
        /*0068*/ 	.word	0xffffffff


	//   ....[12]....
        /*006c*/ 	.word	0xffffffff


	//   ....[13]....
        /*0070*/ 	.word	0xffffffff


	//   ....[14]....
        /*0074*/ 	.word	0xffffffff


	//   ....[15]....
        /*0078*/ 	.word	0xffffffff


	//   ....[16]....
        /*007c*/ 	.word	0xffffffff


	//   ....[17]....
        /*0080*/ 	.word	0xffffffff


	//   ....[18]....
        /*0084*/ 	.word	0xffffffff


	//   ....[19]....
        /*0088*/ 	.word	0xffffffff


	//   ....[20]....
        /*008c*/ 	.word	0xffffffff


	//   ....[21]....
        /*0090*/ 	.word	0xffffffff


	//   ....[22]....
        /*0094*/ 	.word	0xffffffff


	//   ....[23]....
        /*0098*/ 	.word	0xffffffff


	//   ....[24]....
        /*009c*/ 	.word	0xffffffff


	//   ....[25]....
        /*00a0*/ 	.word	0xffffffff


	//   ....[26]....
        /*00a4*/ 	.word	0xffffffff


	//   ....[27]....
        /*00a8*/ 	.word	0xffffffff


	//   ....[28]....
        /*00ac*/ 	.word	0xffffffff


	//   ....[29]....
        /*00b0*/ 	.word	0xffffffff


	//----- nvinfo : EIATTR_COOP_GROUP_INSTR_OFFSETS
	.align		4
.L_1443:
        /*00b4*/ 	.byte	0x04, 0x28
        /*00b6*/ 	.short	(.L_1445 - .L_1444)


	//   ....[0]....
.L_1444:
        /*00b8*/ 	.word	0x000005e0


	//   ....[1]....
        /*00bc*/ 	.word	0x000006a0


	//   ....[2]....
        /*00c0*/ 	.word	0x000041a0


	//   ....[3]....
        /*00c4*/ 	.word	0x000043c0


	//   ....[4]....
        /*00c8*/ 	.word	0x000043f0


	//   ....[5]....
        /*00cc*/ 	.word	0x00004430


	//   ....[6]....
        /*00d0*/ 	.word	0x00004440


	//   ....[7]....
        /*00d4*/ 	.word	0x000044d0


	//   ....[8]....
        /*00d8*/ 	.word	0x00004500


	//   ....[9]....
        /*00dc*/ 	.word	0x00004530


	//   ....[10]....
        /*00e0*/ 	.word	0x00004540


	//   ....[11]....
        /*00e4*/ 	.word	0x000045e0


	//   ....[12]....
        /*00e8*/ 	.word	0x00004610


	//   ....[13]....
        /*00ec*/ 	.word	0x00004630


	//   ....[14]....
        /*00f0*/ 	.word	0x00004640


	//   ....[15]....
        /*00f4*/ 	.word	0x000046f0


	//   ....[16]....
        /*00f8*/ 	.word	0x00004720


	//   ....[17]....
        /*00fc*/ 	.word	0x00004730


	//   ....[18]....
        /*0100*/ 	.word	0x00004740


	//   ....[19]....
        /*0104*/ 	.word	0x00004810


	//   ....[20]....
        /*0108*/ 	.word	0x00004820


	//   ....[21]....
        /*010c*/ 	.word	0x00004830


	//   ....[22]....
        /*0110*/ 	.word	0x00004840


	//   ....[23]....
        /*0114*/ 	.word	0x00004a70


	//   ....[24]....
        /*0118*/ 	.word	0x00004aa0


	//   ....[25]....
        /*011c*/ 	.word	0x00004ad0


	//   ....[26]....
        /*0120*/ 	.word	0x00004b00


	//   ....[27]....
        /*0124*/ 	.word	0x00005f80


	//   ....[28]....
        /*0128*/ 	.word	0x000061c0


	//   ....[29]....
        /*012c*/ 	.word	0x00006a50


	//----- nvinfo : EIATTR_EXIT_INSTR_OFFSETS
	.align		4
.L_1445:
        /*0130*/ 	.byte	0x04, 0x1c
        /*0132*/ 	.short	(.L_1447 - .L_1446)


	//   ....[0]....
.L_1446:
        /*0134*/ 	.word	0x00000320


	//   ....[1]....
        /*0138*/ 	.word	0x00006ac0


	//----- nvinfo : EIATTR_MAX_THREADS
	.align		4
.L_1447:
        /*013c*/ 	.byte	0x04, 0x05
        /*013e*/ 	.short	(.L_1449 - .L_1448)
.L_1448:
        /*0140*/ 	.word	0x00000040
        /*0144*/ 	.word	0x00000001
        /*0148*/ 	.word	0x00000001


	//----- nvinfo : EIATTR_CRS_STACK_SIZE
	.align		4
.L_1449:
        /*014c*/ 	.byte	0x04, 0x1e
        /*014e*/ 	.short	(.L_1451 - .L_1450)
.L_1450:
        /*0150*/ 	.word	0x00000000
.L_1451:


//--------------------- .nv.info._Z25selective_scan_fwd_kernelI32Selective_Scan_fwd_kernel_traitsILi64ELi16ELi1ELb1ELb1ELb0ELb0EN3c104HalfENS1_7complexIfEEEEv13SSMParamsBase --------------------------
	.section	.nv.info._Z25selective_scan_fwd_kernelI32Selective_Scan_fwd_kernel_traitsILi64ELi16ELi1ELb1ELb1ELb0ELb0EN3c104HalfENS1_7complexIfEEEEv13SSMParamsBase,"",@"SHT_CUDA_INFO"
	.sectionflags	@""
	.align	4


	//----- nvinfo : EIATTR_CUDA_API_VERSION
	.align		4
        /*0000*/ 	.byte	0x04, 0x37
        /*0002*/ 	.short	(.L_1453 - .L_1452)
.L_1452:
        /*0004*/ 	.word	0x00000082


	//----- nvinfo : EIATTR_SW2861232_WAR
	.align		4
.L_1453:
        /*0008*/ 	.byte	0x01, 0x35
	.zero		2


	//----- nvinfo : EIATTR_PARAM_CBANK
	.align		4
        /*000c*/ 	.byte	0x04, 0x0a
        /*000e*/ 	.short	(.L_1455 - .L_1454)
	.align		4
.L_1454:
        /*0010*/ 	.word	index@(.nv.constant0._Z25selective_scan_fwd_kernelI32Selective_Scan_fwd_kernel_traitsILi64ELi16ELi1ELb1ELb1ELb0ELb0EN3c104HalfENS1_7complexIfEEEEv13SSMParamsBase)
        /*0014*/ 	.short	0x0160
        /*0016*/ 	.short	0x0118


	//----- nvinfo : EIATTR_CBANK_PARAM_SIZE
	.align		4
.L_1455:
        /*0018*/ 	.byte	0x03, 0x19
        /*001a*/ 	.short	0x0118


	//----- nvinfo : EIATTR_KPARAM_INFO
	.align		4
        /*001c*/ 	.byte	0x04, 0x17
        /*001e*/ 	.short	(.L_1457 - .L_1456)
.L_1456:
        /*0020*/ 	.word	0x00000000
        /*0024*/ 	.short	0x0000
        /*0026*/ 	.short	0x0000
        /*0028*/ 	.byte	0x00, 0xf0, 0x61, 0x04


	//----- nvinfo : EIATTR_MAXREG_COUNT
	.align		4
.L_1457:
        /*002c*/ 	.byte	0x03, 0x1b
        /*002e*/ 	.short	0x00a8


	//----- nvinfo : EIATTR_NUM_BARRIERS
	.align		4
        /*0030*/ 	.byte	0x02, 0x4c
        /*0032*/ 	.byte	0x01
	.zero		1


	//----- nvinfo : EIATTR_MERCURY_ISA_VERSION
	.align		4
        /*0034*/ 	.byte	0x03, 0x5f
        /*0036*/ 	.short	0x0000


	//----- nvinfo : EIATTR_COOP_GROUP_MASK_REGIDS
	.align		4
        /*0038*/ 	.byte	0x04, 0x29
        /*003a*/ 	.short	(.L_1459 - .L_1458)


	//   ....[0]....
.L_1458:
        /*003c*/ 	.word	0xffffffff


	//   ....[1]....
        /*0040*/ 	.word	0xffffffff


	//   ....[2]....
        /*0044*/ 	.word	0xffffffff


	//   ....[3]....
        /*0048*/ 	.word	0xffffffff


	//   ....[4]....
        /*004c*/ 	.word	0xffffffff


	//   ....[5]....
        /*0050*/ 	.word	0xffffffff


	//   ....[6]....
        /*0054*/ 	.word	0xffffffff


	//   ....[7]....
        /*0058*/ 	.word	0xffffffff


	//   ....[8]....
        /*005c*/ 	.word	0xffffffff


	//   ....[9]....
        /*0060*/ 	.word	0xffffffff


	//   ....[10]....
        /*0064*/ 	.word	0xffffffff


	//   ....[11]....
        /*0068*/ 	.word	0xffffffff


	//   ....[12]....
        /*006c*/ 	.word	0xffffffff


	//   ....[13]....
        /*0070*/ 	.word	0xffffffff


	//   ....[14]....
        /*0074*/ 	.word	0xffffffff


	//   ....[15]....
        /*0078*/ 	.word	0xffffffff


	//   ....[16]....
        /*007c*/ 	.word	0xffffffff


	//   ....[17]....
        /*0080*/ 	.word	0xffffffff


	//   ....[18]....
        /*0084*/ 	.word	0xffffffff


	//   ....[19]....
        /*0088*/ 	.word	0xffffffff


	//   ....[20]....
        /*008c*/ 	.word	0xffffffff


	//   ....[21]....
        /*0090*/ 	.word	0xffffffff


	//   ....[22]....
        /*0094*/ 	.word	0xffffffff


	//   ....[23]....
        /*0098*/ 	.word	0xffffffff


	//   ....[24]....
        /*009c*/ 	.word	0xffffffff


	//   ....[25]....
        /*00a0*/ 	.word	0xffffffff


	//   ....[26]....
        /*00a4*/ 	.word	0xffffffff


	//   ....[27]....
        /*00a8*/ 	.word	0xffffffff


	//----- nvinfo : EIATTR_COOP_GROUP_INSTR_OFFSETS
	.align		4
.L_1459:
        /*00ac*/ 	.byte	0x04, 0x28
        /*00ae*/ 	.short	(.L_1461 - .L_1460)


	//   ....[0]....
.L_1460:
        /*00b0*/ 	.word	0x000005e0


	//   ....[1]....
        /*00b4*/ 	.word	0x000006a0


	//   ....[2]....
        /*00b8*/ 	.word	0x00003650


	//   ....[3]....
        /*00bc*/ 	.word	0x00004860


	//   ....[4]....
        /*00c0*/ 	.word	0x00004890


	//   ....[5]....
        /*00c4*/ 	.word	0x000048d0


	//   ....[6]....
        /*00c8*/ 	.word	0x000048e0


	//   ....[7]....
        /*00cc*/ 	.word	0x00004960


	//   ....[8]....
        /*00d0*/ 	.word	0x00004990


	//   ....[9]....
        /*00d4*/ 	.word	0x000049c0


	//   ....[10]....
        /*00d8*/ 	.word	0x000049e0


	//   ....[11]....
        /*00dc*/ 	.word	0x00004a50


	//   ....[12]....
        /*00e0*/ 	.word	0x00004aa0


	//   ....[13]....
        /*00e4*/ 	.word	0x00004ac0


	//   ....[14]....
        /*00e8*/ 	.word	0x00004ae0


	//   ....[15]....
        /*00ec*/ 	.word	0x00004ba0


	//   ....[16]....
        /*00f0*/ 	.word	0x00004bc0


	//   ....[17]....
        /*00f4*/ 	.word	0x00004bd0


	//   ....[18]....
        /*00f8*/ 	.word	0x00004be0


	//   ....[19]....
        /*00fc*/ 	.word	0x00004c70


	//   ....[20]....
        /*0100*/ 	.word	0x00004cc0


	//   ....[21]....
        /*0104*/ 	.word	0x00004ce0


	//   ....[22]....
        /*0108*/ 	.word	0x00004cf0


	//   ....[23]....
        /*010c*/ 	.word	0x00004e00


	//   ....[24]....
        /*0110*/ 	.word	0x00004e50


	//   ....[25]....
        /*0114*/ 	.word	0x00004e60


	//   ....[26]....
        /*0118*/ 	.word	0x00004e70


	//   ....[27]....
        /*011c*/ 	.word	0x00005d90


	//----- nvinfo : EIATTR_EXIT_INSTR_OFFSETS
	.align		4
.L_1461:
        /*0120*/ 	.byte	0x04, 0x1c
        /*0122*/ 	.short	(.L_1463 - .L_1462)


	//   ....[0]....
.L_1462:
        /*0124*/ 	.word	0x00000320


	//   ....[1]....
        /*0128*/ 	.word	0x00005ee0


	//----- nvinfo : EIATTR_MAX_THREADS
	.align		4
.L_1463:
        /*012c*/ 	.byte	0x04, 0x05
        /*012e*/ 	.short	(.L_1465 - .L_1464)
.L_1464:
        /*0130*/ 	.word	0x00000040
        /*0134*/ 	.word	0x00000001
        /*0138*/ 	.word	0x00000001


	//----- nvinfo : EIATTR_CRS_STACK_SIZE
	.align		4
.L_1465:
        /*013c*/ 	.byte	0x04, 0x1e
        /*013e*/ 	.short	(.L_1467 - .L_1466)
.L_1466:
        /*0140*/ 	.word	0x00000000
.L_1467:


//--------------------- .nv.info._Z25selective_scan_fwd_kernelI32Selective_Scan_fwd_kernel_traitsILi64ELi16ELi1ELb1ELb1ELb0ELb1EN3c104HalfENS1_7complexIfEEEEv13SSMParamsBase --------------------------
	.section	.nv.info._Z25selective_scan_fwd_kernelI32Selective_Scan_fwd_kernel_traitsILi64ELi16ELi1ELb1ELb1ELb0ELb1EN3c104HalfENS1_7complexIfEEEEv13SSMParamsBase,"",@"SHT_CUDA_INFO"
	.sectionflags	@""
	.align	4


	//----- nvinfo : EIATTR_CUDA_API_VERSION
	.align		4
        /*0000*/ 	.byte	0x04, 0x37
        /*0002*/ 	.short	(.L_1469 - .L_1468)
.L_1468:
        /*0004*/ 	.word	0x00000082


	//----- nvinfo : EIATTR_SW2861232_WAR
	.align		4
.L_1469:
        /*0008*/ 	.byte	0x01, 0x35
	.zero		2


	//----- nvinfo : EIATTR_PARAM_CBANK
	.align		4
        /*000c*/ 	.byte	0x04, 0x0a
        /*000e*/ 	.short	(.L_1471 - .L_1470)
	.align		4
.L_1470:
        /*0010*/ 	.word	index@(.nv.constant0._Z25selective_scan_fwd_kernelI32Selective_Scan_fwd_kernel_traitsILi64ELi16ELi1ELb1ELb1ELb0ELb1EN3c104HalfENS1_7complexIfEEEEv13SSMParamsBase)
        /*0014*/ 	.short	0x0160
        /*0016*/ 	.short	0x0118


	//----- nvinfo : EIATTR_CBANK_PARAM_SIZE
	.align		4
.L_1471:
        /*0018*/ 	.byte	0x03, 0x19
        /*001a*/ 	.short	0x0118


	//----- nvinfo : EIATTR_KPARAM_INFO
	.align		4
        /*001c*/ 	.byte	0x04, 0x17
        /*001e*/ 	.short	(.L_1473 - .L_1472)
.L_1472:
        /*0020*/ 	.word	0x00000000
        /*0024*/ 	.short	0x0000
        /*0026*/ 	.short	0x0000
        /*0028*/ 	.byte	0x00, 0xf0, 0x61, 0x04


	//----- nvinfo : EIATTR_MAXREG_COUNT
	.align		4
.L_1473:
        /*002c*/ 	.byte	0x03, 0x1b
        /*002e*/ 	.short	0x00a8


	//----- nvinfo : EIATTR_NUM_BARRIERS
	.align		4
        /*0030*/ 	.byte	0x02, 0x4c
        /*0032*/ 	.byte	0x01
	.zero		1


	//----- nvinfo : EIATTR_MERCURY_ISA_VERSION
	.align		4
        /*0034*/ 	.byte	0x03, 0x5f
        /*0036*/ 	.short	0x0000


	//----- nvinfo : EIATTR_COOP_GROUP_MASK_REGIDS
	.align		4
        /*0038*/ 	.byte	0x04, 0x29
        /*003a*/ 	.short	(.L_1475 - .L_1474)


	//   ....[0]....
.L_1474:
        /*003c*/ 	.word	0xffffffff


	//   ....[1]....
        /*0040*/ 	.word	0xffffffff


	//   ....[2]....
        /*0044*/ 	.word	0xffffffff


	//   ....[3]....
        /*0048*/ 	.word	0xffffffff


	//   ....[4]....
        /*004c*/ 	.word	0xffffffff


	//   ....[5]....
        /*0050*/ 	.word	0xffffffff


	//   ....[6]....
        /*0054*/ 	.word	0xffffffff


	//   ....[7]....
        /*0058*/ 	.word	0xffffffff


	//   ....[8]....
        /*005c*/ 	.word	0xffffffff


	//   ....[9]....
        /*0060*/ 	.word	0xffffffff


	//   ....[10]....
        /*0064*/ 	.word	0xffffffff


	//   ....[11]....
        /*0068*/ 	.word	0xffffffff


	//   ....[12]....
        /*006c*/ 	.word	0xffffffff


	//   ....[13]....
        /*0070*/ 	.word	0xffffffff


	//   ....[14]....
        /*0074*/ 	.word	0xffffffff


	//   ....[15]....
        /*0078*/ 	.word	0xffffffff


	//   ....[16]....
        /*007c*/ 	.word	0xffffffff


	//   ....[17]....
        /*0080*/ 	.word	0xffffffff


	//   ....[18]....
        /*0084*/ 	.word	0xffffffff


	//   ....[19]....
        /*0088*/ 	.word	0xffffffff


	//   ....[20]....
        /*008c*/ 	.word	0xffffffff


	//   ....[21]....
        /*0090*/ 	.word	0xffffffff


	//   ....[22]....
        /*0094*/ 	.word	0xffffffff


	//   ....[23]....
        /*0098*/ 	.word	0xffffffff


	//   ....[24]....
        /*009c*/ 	.word	0xffffffff


	//   ....[25]....
        /*00a0*/ 	.word	0xffffffff


	//   ....[26]....
        /*00a4*/ 	.word	0xffffffff


	//   ....[27]....
        /*00a8*/ 	.word	0xffffffff


	//   ....[28]....
        /*00ac*/ 	.word	0xffffffff


	//   ....[29]....
        /*00b0*/ 	.word	0xffffffff


	//----- nvinfo : EIATTR_COOP_GROUP_INSTR_OFFSETS
	.align		4
.L_1475:
        /*00b4*/ 	.byte	0x04, 0x28
        /*00b6*/ 	.short	(.L_1477 - .L_1476)


	//   ....[0]....
.L_1476:
        /*00b8*/ 	.word	0x000005e0


	//   ....[1]....
        /*00bc*/ 	.word	0x000006a0


	//   ....[2]....
        /*00c0*/ 	.word	0x00003670


	//   ....[3]....
        /*00c4*/ 	.word	0x00004850


	//   ....[4]....
        /*00c8*/ 	.word	0x00004890


	//   ....[5]....
        /*00cc*/ 	.word	0x000048d0


	//   ....[6]....
        /*00d0*/ 	.word	0x000048e0


	//   ....[7]....
        /*00d4*/ 	.word	0x00004980


	//   ....[8]....
        /*00d8*/ 	.word	0x000049a0


	//   ....[9]....
        /*00dc*/ 	.word	0x000049d0


	//   ....[10]....
        /*00e0*/ 	.word	0x000049e0


	//   ....[11]....
        /*00e4*/ 	.word	0x00004a60


	//   ....[12]....
        /*00e8*/ 	.word	0x00004aa0


	//   ....[13]....
        /*00ec*/ 	.word	0x00004ad0


	//   ....[14]....
        /*00f0*/ 	.word	0x00004ae0


	//   ....[15]....
        /*00f4*/ 	.word	0x00004b80


	//   ....[16]....
        /*00f8*/ 	.word	0x00004bb0


	//   ....[17]....
        /*00fc*/ 	.word	0x00004bd0


	//   ....[18]....
        /*0100*/ 	.word	0x00004be0


	//   ....[19]....
        /*0104*/ 	.word	0x00004cb0


	//   ....[20]....
        /*0108*/ 	.word	0x00004cd0


	//   ....[21]....
        /*010c*/ 	.word	0x00004ce0


	//   ....[22]....
        /*0110*/ 	.word	0x00004cf0


	//   ....[23]....
        /*0114*/ 	.word	0x00004e00


	//   ....[24]....
        /*0118*/ 	.word	0x00004e50


	//   ....[25]....
        /*011c*/ 	.word	0x00004e60


	//   ....[26]....
        /*0120*/ 	.word	0x00004e70


	//   ....[27]....
        /*0124*/ 	.word	0x00005d80


	//   ....[28]....
        /*0128*/ 	.word	0x00005fc0


	//   ....[29]....
        /*012c*/ 	.word	0x000067e0


	//----- nvinfo : EIATTR_EXIT_INSTR_OFFSETS
	.align		4
.L_1477:
        /*0130*/ 	.byte	0x04, 0x1c
        /*0132*/ 	.short	(.L_1479 - .L_1478)


	//   ....[0]....
.L_1478:
        /*0134*/ 	.word	0x00000320


	//   ....[1]....
        /*0138*/ 	.word	0x000068c0


	//----- nvinfo : EIATTR_MAX_THREADS
	.align		4
.L_1479:
        /*013c*/ 	.byte	0x04, 0x05
        /*013e*/ 	.short	(.L_1481 - .L_1480)
.L_1480:
        /*0140*/ 	.word	0x00000040
        /*0144*/ 	.word	0x00000001
        /*0148*/ 	.word	0x00000001


	//----- nvinfo : EIATTR_CRS_STACK_SIZE
	.align		4
.L_1481:
        /*014c*/ 	.byte	0x04, 0x1e
        /*014e*/ 	.short	(.L_1483 - .L_1482)
.L_1482:
        /*0150*/ 	.word	0x00000000
.L_1483:


//--------------------- .nv.info._Z25selective_scan_fwd_kernelI32Selective_Scan_fwd_kernel_traitsILi64ELi16ELi1ELb1ELb1ELb1ELb0EN3c104HalfENS1_7complexIfEEEEv13SSMParamsBase --------------------------
	.section	.nv.info._Z25selective_scan_fwd_kernelI32Selective_Scan_fwd_kernel_traitsILi64ELi16ELi1ELb1ELb1ELb1ELb0EN3c104HalfENS1_7complexIfEEEEv13SSMParamsBase,"",@"SHT_CUDA_INFO"
	.sectionflags	@""
	.align	4


	//----- nvinfo : EIATTR_CUDA_API_VERSION
	.align		4
        /*0000*/ 	.byte	0x04, 0x37
        /*0002*/ 	.short	(.L_1485 - .L_1484)
.L_1484:
        /*0004*/ 	.word	0x00000082


	//----- nvinfo : EIATTR_SW2861232_WAR
	.align		4
.L_1485:
        /*0008*/ 	.byte	0x01, 0x35
	.zero		2


	//----- nvinfo : EIATTR_PARAM_CBANK
	.align		4
        /*000c*/ 	.byte	0x04, 0x0a
        /*000e*/ 	.short	(.L_1487 - .L_1486)
	.align		4
.L_1486:
        /*0010*/ 	.word	index@(.nv.constant0._Z25selective_scan_fwd_kernelI32Selective_Scan_fwd_kernel_traitsILi64ELi16ELi1ELb1ELb1ELb1ELb0EN3c104HalfENS1_7complexIfEEEEv13SSMParamsBase)
        /*0014*/ 	.short	0x0160
        /*0016*/ 	.short	0x0118


	//----- nvinfo : EIATTR_CBANK_PARAM_SIZE
	.align		4
.L_1487:
        /*0018*/ 	.byte	0x03, 0x19
        /*001a*/ 	.short	0x0118


	//----- nvinfo : EIATTR_KPARAM_INFO
	.align		4
        /*001c*/ 	.byte	0x04, 0x17
        /*001e*/ 	.short	(.L_1489 - .L_1488)
.L_1488:
        /*0020*/ 	.word	0x00000000
        /*0024*/ 	.short	0x0000
        /*0026*/ 	.short	0x0000
        /*0028*/ 	.byte	0x00, 0xf0, 0x61, 0x04


	//----- nvinfo : EIATTR_MAXREG_COUNT
	.align		4
.L_1489:
        /*002c*/ 	.byte	0x03, 0x1b
        /*002e*/ 	.short	0x00a8


	//----- nvinfo : EIATTR_NUM_BARRIERS
	.align		4
        /*0030*/ 	.byte	0x02, 0x4c
        /*0032*/ 	.byte	0x01
	.zero		1


	//----- nvinfo : EIATTR_MERCURY_ISA_VERSION
	.align		4
        /*0034*/ 	.byte	0x03, 0x5f
        /*0036*/ 	.short	0x0000


	//----- nvinfo : EIATTR_COOP_GROUP_MASK_REGIDS
	.align		4
        /*0038*/ 	.byte	0x04, 0x29
        /*003a*/ 	.short	(.L_1491 - .L_1490)


	//   ....[0]....
.L_1490:
        /*003c*/ 	.word	0xffffffff


	//   ....[1]....
        /*0040*/ 	.word	0xffffffff


	//   ....[2]....
        /*0044*/ 	.word	0xffffffff


	//   ....[3]....
        /*0048*/ 	.word	0xffffffff


	//   ....[4]....
        /*004c*/ 	.word	0xffffffff


	//   ....[5]....
        /*0050*/ 	.word	0xffffffff


	//   ....[6]....
        /*0054*/ 	.word	0xffffffff


	//   ....[7]....
        /*0058*/ 	.word	0xffffffff


	//   ....[8]....
        /*005c*/ 	.word	0xffffffff


	//   ....[9]....
        /*0060*/ 	.word	0xffffffff


	//   ....[10]....
        /*0064*/ 	.word	0xffffffff


	//   ....[11]....
        /*0068*/ 	.word	0xffffffff


	//   ....[12]....
        /*006c*/ 	.word	0xffffffff


	//   ....[13]....
        /*0070*/ 	.word	0xffffffff


	//   ....[14]....
        /*0074*/ 	.word	0xffffffff


	//   ....[15]....
        /*0078*/ 	.word	0xffffffff


	//   ....[16]....
        /*007c*/ 	.word	0xffffffff


	//   ....[17]....
        /*0080*/ 	.word	0xffffffff


	//   ....[18]....
        /*0084*/ 	.word	0xffffffff


	//   ....[19]....
        /*0088*/ 	.word	0xffffffff


	//   ....[20]....
        /*008c*/ 	.word	0xffffffff


	//   ....[21]....
        /*0090*/ 	.word	0xffffffff


	//   ....[22]....
        /*0094*/ 	.word	0xffffffff


	//   ....[23]....
        /*0098*/ 	.word	0xffffffff


	//   ....[24]....
        /*009c*/ 	.word	0xffffffff


	//   ....[25]....
        /*00a0*/ 	.word	0xffffffff


	//   ....[26]....
        /*00a4*/ 	.word	0xffffffff


	//   ....[27]....
        /*00a8*/ 	.word	0xffffffff


	//   ....[28]....
        /*00ac*/ 	.word	0xffffffff


	//----- nvinfo : EIATTR_COOP_GROUP_INSTR_OFFSETS
	.align		4
.L_1491:
        /*00b0*/ 	.byte	0x04, 0x28
        /*00b2*/ 	.short	(.L_1493 - .L_1492)


	//   ....[0]....
.L_1492:
        /*00b4*/ 	.word	0x00000950


	//   ....[1]....
        /*00b8*/ 	.word	0x00000a10


	//   ....[2]....
        /*00bc*/ 	.word	0x00003b50


	//   ....[3]....
        /*00c0*/ 	.word	0x00004c30


	//   ....[4]....
        /*00c4*/ 	.word	0x00004c60


	//   ....[5]....
        /*00c8*/ 	.word	0x00004ca0


	//   ....[6]....
        /*00cc*/ 	.word	0x00004cb0


	//   ....[7]....
        /*00d0*/ 	.word	0x00004d40


	//   ....[8]....
        /*00d4*/ 	.word	0x00004d70


	//   ....[9]....
        /*00d8*/ 	.word	0x00004da0


	//   ....[10]....
        /*00dc*/ 	.word	0x00004db0


	//   ....[11]....
        /*00e0*/ 	.word	0x00004e50


	//   ....[12]....
        /*00e4*/ 	.word	0x00004e80


	//   ....[13]....
        /*00e8*/ 	.word	0x00004ea0


	//   ....[14]....
        /*00ec*/ 	.word	0x00004eb0


	//   ....[15]....
        /*00f0*/ 	.word	0x00004f50


	//   ....[16]....
        /*00f4*/ 	.word	0x00004f70


	//   ....[17]....
        /*00f8*/ 	.word	0x00004fa0


	//   ....[18]....
        /*00fc*/ 	.word	0x00004fb0


	//   ....[19]....
        /*0100*/ 	.word	0x00005060


	//   ....[20]....
        /*0104*/ 	.word	0x00005080


	//   ....[21]....
        /*0108*/ 	.word	0x000050a0


	//   ....[22]....
        /*010c*/ 	.word	0x000050b0


	//   ....[23]....
        /*0110*/ 	.word	0x00005250


	//   ....[24]....
        /*0114*/ 	.word	0x00005530


	//   ....[25]....
        /*0118*/ 	.word	0x00005570


	//   ....[26]....
        /*011c*/ 	.word	0x000055a0


	//   ....[27]....
        /*0120*/ 	.word	0x000055d0


	//   ....[28]....
        /*0124*/ 	.word	0x000065c0


	//----- nvinfo : EIATTR_EXIT_INSTR_OFFSETS
	.align		4
.L_1493:
        /*0128*/ 	.byte	0x04, 0x1c
        /*012a*/ 	.short	(.L_1495 - .L_1494)


	//   ....[0]....
.L_1494:
        /*012c*/ 	.word	0x000006a0


	//   ....[1]....
        /*0130*/ 	.word	0x00006730


	//----- nvinfo : EIATTR_MAX_THREADS
	.align		4
.L_1495:
        /*0134*/ 	.byte	0x04, 0x05
        /*0136*/ 	.short	(.L_1497 - .L_1496)
.L_1496:
        /*0138*/ 	.word	0x00000040
        /*013c*/ 	.word	0x00000001
        /*0140*/ 	.word	0x00000001


	//----- nvinfo : EIATTR_CRS_STACK_SIZE
	.align		4
.L_1497:
        /*0144*/ 	.byte	0x04, 0x1e
        /*0146*/ 	.short	(.L_1499 - .L_1498)
.L_1498:
        /*0148*/ 	.word	0x00000000
.L_1499:


//--------------------- .nv.info._Z25selective_scan_fwd_kernelI32Selective_Scan_fwd_kernel_traitsILi64ELi16ELi1ELb1ELb1ELb1ELb1EN3c104HalfENS1_7complexIfEEEEv13SSMParamsBase --------------------------
	.section	.nv.info._Z25selective_scan_fwd_kernelI32Selective_Scan_fwd_kernel_traitsILi64ELi16ELi1ELb1ELb1ELb1ELb1EN3c104HalfENS1_7complexIfEEEEv13SSMParamsBase,"",@"SHT_CUDA_INFO"
	.sectionflags	@""
	.align	4


	//----- nvinfo : EIATTR_CUDA_API_VERSION
	.align		4
        /*0000*/ 	.byte	0x04, 0x37
        /*0002*/ 	.short	(.L_1501 - .L_1500)
.L_1500:
        /*0004*/ 	.word	0x00000082


	//----- nvinfo : EIATTR_SW2861232_WAR
	.align		4
.L_1501:
        /*0008*/ 	.byte	0x01, 0x35
	.zero		2


	//----- nvinfo : EIATTR_PARAM_CBANK
	.align		4
        /*000c*/ 	.byte	0x04, 0x0a
        /*000e*/ 	.short	(.L_1503 - .L_1502)
	.align		4
.L_1502:
        /*0010*/ 	.word	index@(.nv.constant0._Z25selective_scan_fwd_kernelI32Selective_Scan_fwd_kernel_traitsILi64ELi16ELi1ELb1ELb1ELb1ELb1EN3c104HalfENS1_7complexIfEEEEv13SSMParamsBase)
        /*0014*/ 	.short	0x0160
        /*0016*/ 	.short	0x0118


	//----- nvinfo : EIATTR_CBANK_PARAM_SIZE
	.align		4
.L_1503:
        /*0018*/ 	.byte	0x03, 0x19
        /*001a*/ 	.short	0x0118


	//----- nvinfo : EIATTR_KPARAM_INFO
	.align		4
        /*001c*/ 	.byte	0x04, 0x17
        /*001e*/ 	.short	(.L_1505 - .L_1504)
.L_1504:
        /*0020*/ 	.word	0x00000000
        /*0024*/ 	.short	0x0000
        /*0026*/ 	.short	0x0000
        /*0028*/ 	.byte	0x00, 0xf0, 0x61, 0x04


	//----- nvinfo : EIATTR_MAXREG_COUNT
	.align		4
.L_1505:
        /*002c*/ 	.byte	0x03, 0x1b
        /*002e*/ 	.short	0x00a8


	//----- nvinfo : EIATTR_NUM_BARRIERS
	.align		4
        /*0030*/ 	.byte	0x02, 0x4c
        /*0032*/ 	.byte	0x01
	.zero		1


	//----- nvinfo : EIATTR_MERCURY_ISA_VERSION
	.align		4
        /*0034*/ 	.byte	0x03, 0x5f
        /*0036*/ 	.short	0x0000


	//----- nvinfo : EIATTR_COOP_GROUP_MASK_REGIDS
	.align		4
        /*0038*/ 	.byte	0x04, 0x29
        /*003a*/ 	.short	(.L_1507 - .L_1506)


	//   ....[0]....
.L_1506:
        /*003c*/ 	.word	0xffffffff


	//   ....[1]....
        /*0040*/ 	.word	0xffffffff


	//   ....[2]....
        /*0044*/ 	.word	0xffffffff


	//   ....[3]....
        /*0048*/ 	.word	0xffffffff


	//   ....[4]....
        /*004c*/ 	.word	0xffffffff


	//   ....[5]....
        /*0050*/ 	.word	0xffffffff


	//   ....[6]....
        /*0054*/ 	.word	0xffffffff


	//   ....[7]....
        /*0058*/ 	.word	0xffffffff


	//   ....[8]....
        /*005c*/ 	.word	0xffffffff


	//   ....[9]....
        /*0060*/ 	.word	0xffffffff


	//   ....[10]....
        /*0064*/ 	.word	0xffffffff


	//   ....[11]....
        /*0068*/ 	.word	0xffffffff


	//   ....[12]....
        /*006c*/ 	.word	0xffffffff


	//   ....[13]....
        /*0070*/ 	.word	0xffffffff


	//   ....[14]....
        /*0074*/ 	.word	0xffffffff


	//   ....[15]....
        /*0078*/ 	.word	0xffffffff


	//   ....[16]....
        /*007c*/ 	.word	0xffffffff


	//   ....[17]....
        /*0080*/ 	.word	0xffffffff


	//   ....[18]....
        /*0084*/ 	.word	0xffffffff


	//   ....[19]....
        /*0088*/ 	.word	0xffffffff


	//   ....[20]....
        /*008c*/ 	.word	0xffffffff


	//   ....[21]....
        /*0090*/ 	.word	0xffffffff


	//   ....[22]....
        /*0094*/ 	.word	0xffffffff


	//   ....[23]....
        /*0098*/ 	.word	0xffffffff


	//   ....[24]....
        /*009c*/ 	.word	0xffffffff


	//   ....[25]....
        /*00a0*/ 	.word	0xffffffff


	//   ....[26]....
        /*00a4*/ 	.word	0xffffffff


	//   ....[27]....
        /*00a8*/ 	.word	0xffffffff


	//   ....[28]....
        /*00ac*/ 	.word	0xffffffff


	//   ....[29]....
        /*00b0*/ 	.word	0xffffffff


	//   ....[30]....
        /*00b4*/ 	.word	0xffffffff


	//----- nvinfo : EIATTR_COOP_GROUP_INSTR_OFFSETS
	.align		4
.L_1507:
        /*00b8*/ 	.byte	0x04, 0x28
        /*00ba*/ 	.short	(.L_1509 - .L_1508)


	//   ....[0]....
.L_1508:
        /*00bc*/ 	.word	0x00000950


	//   ....[1]....
        /*00c0*/ 	.word	0x000009f0


	//   ....[2]....
        /*00c4*/ 	.word	0x00003af0


	//   ....[3]....
        /*00c8*/ 	.word	0x00004c30


	//   ....[4]....
        /*00cc*/ 	.word	0x00004c60


	//   ....[5]....
        /*00d0*/ 	.word	0x00004ca0


	//   ....[6]....
        /*00d4*/ 	.word	0x00004cb0


	//   ....[7]....
        /*00d8*/ 	.word	0x00004d40


	//   ....[8]....
        /*00dc*/ 	.word	0x00004d70


	//   ....[9]....
        /*00e0*/ 	.word	0x00004da0


	//   ....[10]....
        /*00e4*/ 	.word	0x00004db0


	//   ....[11]....
        /*00e8*/ 	.word	0x00004e50


	//   ....[12]....
        /*00ec*/ 	.word	0x00004e80


	//   ....[13]....
        /*00f0*/ 	.word	0x00004ea0


	//   ....[14]....
        /*00f4*/ 	.word	0x00004eb0


	//   ....[15]....
        /*00f8*/ 	.word	0x00004f60


	//   ....[16]....
        /*00fc*/ 	.word	0x00004f90


	//   ....[17]....
        /*0100*/ 	.word	0x00004fa0


	//   ....[18]....
        /*0104*/ 	.word	0x00004fb0


	//   ....[19]....
        /*0108*/ 	.word	0x00005060


	//   ....[20]....
        /*010c*/ 	.word	0x00005080


	//   ....[21]....
        /*0110*/ 	.word	0x000050a0


	//   ....[22]....
        /*0114*/ 	.word	0x000050b0


	//   ....[23]....
        /*0118*/ 	.word	0x00005250


	//   ....[24]....
        /*011c*/ 	.word	0x00005530


	//   ....[25]....
        /*0120*/ 	.word	0x00005570


	//   ....[26]....
        /*0124*/ 	.word	0x000055a0


	//   ....[27]....
        /*0128*/ 	.word	0x000055d0


	//   ....[28]....
        /*012c*/ 	.word	0x00006590


	//   ....[29]....
        /*0130*/ 	.word	0x00006870


	//   ....[30]....
        /*0134*/ 	.word	0x00007110


	//----- nvinfo : EIATTR_EXIT_INSTR_OFFSETS
	.align		4
.L_1509:
        /*0138*/ 	.byte	0x04, 0x1c
        /*013a*/ 	.short	(.L_1511 - .L_1510)


	//   ....[0]....
.L_1510:
        /*013c*/ 	.word	0x000006a0


	//   ....[1]....
        /*0140*/ 	.word	0x000071b0


	//----- nvinfo : EIATTR_MAX_THREADS
	.align		4
.L_1511:
        /*0144*/ 	.byte	0x04, 0x05
        /*0146*/ 	.short	(.L_1513 - .L_1512)
.L_1512:
        /*0148*/ 	.word	0x00000040
        /*014c*/ 	.word	0x00000001
        /*0150*/ 	.word	0x00000001


	//----- nvinfo : EIATTR_CRS_STACK_SIZE
	.align		4
.L_1513:
        /*0154*/ 	.byte	0x04, 0x1e
        /*0156*/ 	.short	(.L_1515 - .L_1514)
.L_1514:
        /*0158*/ 	.word	0x00000000
.L_1515:


//--------------------- .nv.info._Z25selective_scan_fwd_kernelI32Selective_Scan_fwd_kernel_traitsILi32ELi16ELi1ELb0ELb0ELb0ELb0EN3c104HalfENS1_7complexIfEEEEv13SSMParamsBase --------------------------
	.section	.nv.info._Z25selective_scan_fwd_kernelI32Selective_Scan_fwd_kernel_traitsILi32ELi16ELi1ELb0ELb0ELb0ELb0EN3c104HalfENS1_7complexIfEEEEv13SSMParamsBase,"",@"SHT_CUDA_INFO"
	.sectionflags	@""
	.align	4


	//----- nvinfo : EIATTR_CUDA_API_VERSION
	.align		4
        /*0000*/ 	.byte	0x04, 0x37
        /*0002*/ 	.short	(.L_1517 - .L_1516)
.L_1516:
        /*0004*/ 	.word	0x00000082


	//----- nvinfo : EIATTR_SW2861232_WAR
	.align		4
.L_1517:
        /*0008*/ 	.byte	0x01, 0x35
	.zero		2


	//----- nvinfo : EIATTR_PARAM_CBANK
	.align		4
        /*000c*/ 	.byte	0x04, 0x0a
        /*000e*/ 	.short	(.L_1519 - .L_1518)
	.align		4
.L_1518:
        /*0010*/ 	.word	index@(.nv.constant0._Z25selective_scan_fwd_kernelI32Selective_Scan_fwd_kernel_traitsILi32ELi16ELi1ELb0ELb0ELb0ELb0EN3c104HalfENS1_7complexIfEEEEv13SSMParamsBase)
        /*0014*/ 	.short	0x0160
        /*0016*/ 	.short	0x0118


	//----- nvinfo : EIATTR_CBANK_PARAM_SIZE
	.align		4
.L_1519:
        /*0018*/ 	.byte	0x03, 0x19
        /*001a*/ 	.short	0x0118


	//----- nvinfo : EIATTR_KPARAM_INFO
	.align		4
        /*001c*/ 	.byte	0x04, 0x17
        /*001e*/ 	.short	(.L_1521 - .L_1520)
.L_1520:
        /*0020*/ 	.word	0x00000000
        /*0024*/ 	.short	0x0000
        /*0026*/ 	.short	0x0000
        /*0028*/ 	.byte	0x00, 0xf0, 0x61, 0x04


	//----- nvinfo : EIATTR_MAXREG_COUNT
	.align		4
.L_1521:
        /*002c*/ 	.byte	0x03, 0x1b
        /*002e*/ 	.short	0x00ff


	//----- nvinfo : EIATTR_NUM_BARRIERS
	.align		4
        /*0030*/ 	.byte	0x02, 0x4c
        /*0032*/ 	.byte	0x01
	.zero		1


	//----- nvinfo : EIATTR_MERCURY_ISA_VERSION
	.align		4
        /*0034*/ 	.byte	0x03, 0x5f
        /*0036*/ 	.short	0x0000


	//----- nvinfo : EIATTR_COOP_GROUP_MASK_REGIDS
	.align		4
        /*0038*/ 	.byte	0x04, 0x29
        /*003a*/ 	.short	(.L_1523 - .L_1522)


	//   ....[0]....
.L_1522:
        /*003c*/ 	.word	0xffffffff


	//   ....[1]....
        /*0040*/ 	.word	0xffffffff


	//   ....[2]....
        /*0044*/ 	.word	0xffffffff


	//   ....[3]....
        /*0048*/ 	.word	0xffffffff


	//   ....[4]....
        /*004c*/ 	.word	0xffffffff


	//   ....[5]....
        /*0050*/ 	.word	0xffffffff


	//   ....[6]....
        /*0054*/ 	.word	0xffffffff


	//   ....[7]....
        /*0058*/ 	.word	0xffffffff


	//   ....[8]....
        /*005c*/ 	.word	0xffffffff


	//   ....[9]....
        /*0060*/ 	.word	0xffffffff


	//   ....[10]....
        /*0064*/ 	.word	0xffffffff


	//   ....[11]....
        /*0068*/ 	.word	0xffffffff


	//   ....[12]....
        /*006c*/ 	.word	0xffffffff


	//   ....[13]....
        /*0070*/ 	.word	0xffffffff


	//   ....[14]....
        /*0074*/ 	.word	0xffffffff


	//   ....[15]....
        /*0078*/ 	.word	0xffffffff


	//   ....[16]....
        /*007c*/ 	.word	0xffffffff


	//   ....[17]....
        /*0080*/ 	.word	0xffffffff


	//   ....[18]....
        /*0084*/ 	.word	0xffffffff


	//   ....[19]....
        /*0088*/ 	.word	0xffffffff


	//   ....[20]....
        /*008c*/ 	.word	0xffffffff


	//   ....[21]....
        /*0090*/ 	.word	0xffffffff


	//   ....[22]....
        /*0094*/ 	.word	0xffffffff


	//   ....[23]....
        /*0098*/ 	.word	0xffffffff


	//   ....[24]....
        /*009c*/ 	.word	0xffffffff


	//   ....[25]....
        /*00a0*/ 	.word	0xffffffff


	//   ....[26]....
        /*00a4*/ 	.word	0xffffffff


	//----- nvinfo : EIATTR_COOP_GROUP_INSTR_OFFSETS
	.align		4
.L_1523:
        /*00a8*/ 	.byte	0x04, 0x28
        /*00aa*/ 	.short	(.L_1525 - .L_1524)


	//   ....[0]....
.L_1524:
        /*00ac*/ 	.word	0x00000c20


	//   ....[1]....
        /*00b0*/ 	.word	0x000010e0


	//   ....[2]....
        /*00b4*/ 	.word	0x00005230


	//   ....[3]....
        /*00b8*/ 	.word	0x00005270


	//   ....[4]....
        /*00bc*/ 	.word	0x000052d0


	//   ....[5]....
        /*00c0*/ 	.word	0x00005320


	//   ....[6]....
        /*00c4*/ 	.word	0x00005490


	//   ....[7]....
        /*00c8*/ 	.word	0x000054c0


	//   ....[8]....
        /*00cc*/ 	.word	0x00005510


	//   ....[9]....
        /*00d0*/ 	.word	0x00005520


	//   ....[10]....
        /*00d4*/ 	.word	0x000055b0


	//   ....[11]....
        /*00d8*/ 	.word	0x000055d0


	//   ....[12]....
        /*00dc*/ 	.word	0x00005610


	//   ....[13]....
        /*00e0*/ 	.word	0x00005620


	//   ....[14]....
        /*00e4*/ 	.word	0x000056c0


	//   ....[15]....
        /*00e8*/ 	.word	0x000056f0


	//   ....[16]....
        /*00ec*/ 	.word	0x00005710


	//   ....[17]....
        /*00f0*/ 	.word	0x00005720


	//   ....[18]....
        /*00f4*/ 	.word	0x000057c0


	//   ....[19]....
        /*00f8*/ 	.word	0x00005800


	//   ....[20]....
        /*00fc*/ 	.word	0x00005820


	//   ....[21]....
        /*0100*/ 	.word	0x00005840


	//   ....[22]....
        /*0104*/ 	.word	0x000059d0


	//   ....[23]....
        /*0108*/ 	.word	0x000059f0


	//   ....[24]....
        /*010c*/ 	.word	0x00005a00


	//   ....[25]....
        /*0110*/ 	.word	0x00005a10


	//   ....[26]....
        /*0114*/ 	.word	0x00006870


	//----- nvinfo : EIATTR_EXIT_INSTR_OFFSETS
	.align		4
.L_1525:
        /*0118*/ 	.byte	0x04, 0x1c
        /*011a*/ 	.short	(.L_1527 - .L_1526)


	//   ....[0]....
.L_1526:
        /*011c*/ 	.word	0x00000130


	//   ....[1]....
        /*0120*/ 	.word	0x00006ee0


	//----- nvinfo : EIATTR_MAX_THREADS
	.align		4
.L_1527:
        /*0124*/ 	.byte	0x04, 0x05
        /*0126*/ 	.short	(.L_1529 - .L_1528)
.L_1528:
        /*0128*/ 	.word	0x00000020
        /*012c*/ 	.word	0x00000001
        /*0130*/ 	.word	0x00000001


	//----- nvinfo : EIATTR_CRS_STACK_SIZE
	.align		4
.L_1529:
        /*0134*/ 	.byte	0x04, 0x1e
        /*0136*/ 	.short	(.L_1531 - .L_1530)
.L_1530:
        /*0138*/ 	.word	0x00000000
.L_1531:


//--------------------- .nv.info._Z25selective_scan_fwd_kernelI32Selective_Scan_fwd_kernel_traitsILi32ELi16ELi1ELb0ELb0ELb0ELb1EN3c104HalfENS1_7complexIfEEEEv13SSMParamsBase --------------------------
	.section	.nv.info._Z25selective_scan_fwd_kernelI32Selective_Scan_fwd_kernel_traitsILi32ELi16ELi1ELb0ELb0ELb0ELb1EN3c104HalfENS1_7complexIfEEEEv13SSMParamsBase,"",@"SHT_CUDA_INFO"
	.sectionflags	@""
	.align	4


	//----- nvinfo : EIATTR_CUDA_API_VERSION
	.align		4
        /*0000*/ 	.byte	0x04, 0x37
        /*0002*/ 	.short	(.L_1533 - .L_1532)
.L_1532:
        /*0004*/ 	.word	0x00000082


	//----- nvinfo : EIATTR_SW2861232_WAR
	.align		4
.L_1533:
        /*0008*/ 	.byte	0x01, 0x35
	.zero		2


	//----- nvinfo : EIATTR_PARAM_CBANK
	.align		4
        /*000c*/ 	.byte	0x04, 0x0a
        /*000e*/ 	.short	(.L_1535 - .L_1534)
	.align		4
.L_1534:
        /*0010*/ 	.word	index@(.nv.constant0._Z25selective_scan_fwd_kernelI32Selective_Scan_fwd_kernel_traitsILi32ELi16ELi1ELb0ELb0ELb0ELb1EN3c104HalfENS1_7complexIfEEEEv13SSMParamsBase)
        /*0014*/ 	.short	0x0160
        /*0016*/ 	.short	0x0118


	//----- nvinfo : EIATTR_CBANK_PARAM_SIZE
	.align		4
.L_1535:
        /*0018*/ 	.byte	0x03, 0x19
        /*001a*/ 	.short	0x0118


	//----- nvinfo : EIATTR_KPARAM_INFO
	.align		4
        /*001c*/ 	.byte	0x04, 0x17
        /*001e*/ 	.short	(.L_1537 - .L_1536)
.L_1536:
        /*0020*/ 	.word	0x00000000
        /*0024*/ 	.short	0x0000
        /*0026*/ 	.short	0x0000
        /*0028*/ 	.byte	0x00, 0xf0, 0x61, 0x04


	//----- nvinfo : EIATTR_MAXREG_COUNT
	.align		4
.L_1537:
        /*002c*/ 	.byte	0x03, 0x1b
        /*002e*/ 	.short	0x00ff


	//----- nvinfo : EIATTR_NUM_BARRIERS
	.align		4
        /*0030*/ 	.byte	0x02, 0x4c
        /*0032*/ 	.byte	0x01
	.zero		1


	//----- nvinfo : EIATTR_MERCURY_ISA_VERSION
	.align		4
        /*0034*/ 	.byte	0x03, 0x5f
        /*0036*/ 	.short	0x0000


	//----- nvinfo : EIATTR_COOP_GROUP_MASK_REGIDS
	.align		4
        /*0038*/ 	.byte	0x04, 0x29
        /*003a*/ 	.short	(.L_1539 - .L_1538)


	//   ....[0]....
.L_1538:
        /*003c*/ 	.word	0xffffffff


	//   ....[1]....
        /*0040*/ 	.word	0xffffffff


	//   ....[2]....
        /*0044*/ 	.word	0xffffffff


	//   ....[3]....
        /*0048*/ 	.word	0xffffffff


	//   ....[4]....
        /*004c*/ 	.word	0xffffffff


	//   ....[5]....
        /*0050*/ 	.word	0xffffffff


	//   ....[6]....
        /*0054*/ 	.word	0xffffffff


	//   ....[7]....
        /*0058*/ 	.word	0xffffffff


	//   ....[8]....
        /*005c*/ 	.word	0xffffffff


	//   ....[9]....
        /*0060*/ 	.word	0xffffffff


	//   ....[10]....
        /*0064*/ 	.word	0xffffffff


	//   ....[11]....
        /*0068*/ 	.word	0xffffffff


	//   ....[12]....
        /*006c*/ 	.word	0xffffffff


	//   ....[13]....
        /*0070*/ 	.word	0xffffffff


	//   ....[14]....
        /*0074*/ 	.word	0xffffffff


	//   ....[15]....
        /*0078*/ 	.word	0xffffffff


	//   ....[16]....
        /*007c*/ 	.word	0xffffffff


	//   ....[17]....
        /*0080*/ 	.word	0xffffffff


	//   ....[18]....
        /*0084*/ 	.word	0xffffffff


	//   ....[19]....
        /*0088*/ 	.word	0xffffffff


	//   ....[20]....
        /*008c*/ 	.word	0xffffffff


	//   ....[21]....
        /*0090*/ 	.word	0xffffffff


	//   ....[22]....
        /*0094*/ 	.word	0xffffffff


	//   ....[23]....
        /*0098*/ 	.word	0xffffffff


	//   ....[24]....
        /*009c*/ 	.word	0xffffffff


	//   ....[25]....
        /*00a0*/ 	.word	0xffffffff


	//   ....[26]....
        /*00a4*/ 	.word	0xffffffff


	//   ....[27]....
        /*00a8*/ 	.word	0xffffffff


	//   ....[28]....
        /*00ac*/ 	.word	0xffffffff


	//----- nvinfo : EIATTR_COOP_GROUP_INSTR_OFFSETS
	.align		4
.L_1539:
        /*00b0*/ 	.byte	0x04, 0x28
        /*00b2*/ 	.short	(.L_1541 - .L_1540)


	//   ....[0]....
.L_1540:
        /*00b4*/ 	.word	0x00000c60


	//   ....[1]....
        /*00b8*/ 	.word	0x000010f0


	//   ....[2]....
        /*00bc*/ 	.word	0x00005220


	//   ....[3]....
        /*00c0*/ 	.word	0x00005260


	//   ....[4]....
        /*00c4*/ 	.word	0x000052f0


	//   ....[5]....
        /*00c8*/ 	.word	0x00005330


	//   ....[6]....
        /*00cc*/ 	.word	0x00005430


	//   ....[7]....
        /*00d0*/ 	.word	0x000054b0


	//   ....[8]....
        /*00d4*/ 	.word	0x000054f0


	//   ....[9]....
        /*00d8*/ 	.word	0x00005500


	//   ....[10]....
        /*00dc*/ 	.word	0x000055a0


	//   ....[11]....
        /*00e0*/ 	.word	0x000055d0


	//   ....[12]....
        /*00e4*/ 	.word	0x00005600


	//   ....[13]....
        /*00e8*/ 	.word	0x00005610


	//   ....[14]....
        /*00ec*/ 	.word	0x000056b0


	//   ....[15]....
        /*00f0*/ 	.word	0x000056d0


	//   ....[16]....
        /*00f4*/ 	.word	0x00005700


	//   ....[17]....
        /*00f8*/ 	.word	0x00005710


	//   ....[18]....
        /*00fc*/ 	.word	0x000057c0


	//   ....[19]....
        /*0100*/ 	.word	0x000057f0


	//   ....[20]....
        /*0104*/ 	.word	0x00005810


	//   ....[21]....
        /*0108*/ 	.word	0x00005830


	//   ....[22]....
        /*010c*/ 	.word	0x000059c0


	//   ....[23]....
        /*0110*/ 	.word	0x000059e0


	//   ....[24]....
        /*0114*/ 	.word	0x000059f0


	//   ....[25]....
        /*0118*/ 	.word	0x00005a00


	//   ....[26]....
        /*011c*/ 	.word	0x000068f0


	//   ....[27]....
        /*0120*/ 	.word	0x00007410


	//   ....[28]....
        /*0124*/ 	.word	0x00007e30


	//----- nvinfo : EIATTR_EXIT_INSTR_OFFSETS
	.align		4
.L_1541:
        /*0128*/ 	.byte	0x04, 0x1c
        /*012a*/ 	.short	(.L_1543 - .L_1542)


	//   ....[0]....
.L_1542:
        /*012c*/ 	.word	0x00000130


	//   ....[1]....
        /*0130*/ 	.word	0x000083a0


	//----- nvinfo : EIATTR_MAX_THREADS
	.align		4
.L_1543:
        /*0134*/ 	.byte	0x04, 0x05
        /*0136*/ 	.short	(.L_1545 - .L_1544)
.L_1544:
        /*0138*/ 	.word	0x00000020
        /*013c*/ 	.word	0x00000001
        /*0140*/ 	.word	0x00000001


	//----- nvinfo : EIATTR_CRS_STACK_SIZE
	.align		4
.L_1545:
        /*0144*/ 	.byte	0x04, 0x1e
        /*0146*/ 	.short	(.L_1547 - .L_1546)
.L_1546:
        /*0148*/ 	.word	0x00000000
.L_1547:


//--------------------- .nv.info._Z25selective_scan_fwd_kernelI32Selective_Scan_fwd_kernel_traitsILi32ELi16ELi1ELb0ELb0ELb1ELb0EN3c104HalfENS1_7complexIfEEEEv13SSMParamsBase --------------------------
	.section	.nv.info._Z25selective_scan_fwd_kernelI32Selective_Scan_fwd_kernel_traitsILi32ELi16ELi1ELb0ELb0ELb1ELb0EN3c104HalfENS1_7complexIfEEEEv13SSMParamsBase,"",@"SHT_CUDA_INFO"
	.sectionflags	@""
	.align	4


	//----- nvinfo : EIATTR_CUDA_API_VERSION
	.align		4
        /*0000*/ 	.byte	0x04, 0x37
        /*0002*/ 	.short	(.L_1549 - .L_1548)
.L_1548:
        /*0004*/ 	.word	0x00000082


	//----- nvinfo : EIATTR_SW2861232_WAR
	.align		4
.L_1549:
        /*0008*/ 	.byte	0x01, 0x35
	.zero		2


	//----- nvinfo : EIATTR_PARAM_CBANK
	.align		4
        /*000c*/ 	.byte	0x04, 0x0a
        /*000e*/ 	.short	(.L_1551 - .L_1550)
	.align		4
.L_1550:
        /*0010*/ 	.word	index@(.nv.constant0._Z25selective_scan_fwd_kernelI32Selective_Scan_fwd_kernel_traitsILi32ELi16ELi1ELb0ELb0ELb1ELb0EN3c104HalfENS1_7complexIfEEEEv13SSMParamsBase)
        /*0014*/ 	.short	0x0160
        /*0016*/ 	.short	0x0118


	//----- nvinfo : EIATTR_CBANK_PARAM_SIZE
	.align		4
.L_1551:
        /*0018*/ 	.byte	0x03, 0x19
        /*001a*/ 	.short	0x0118


	//----- nvinfo : EIATTR_KPARAM_INFO
	.align		4
        /*001c*/ 	.byte	0x04, 0x17
        /*001e*/ 	.short	(.L_1553 - .L_1552)
.L_1552:
        /*0020*/ 	.word	0x00000000
        /*0024*/ 	.short	0x0000
        /*0026*/ 	.short	0x0000
        /*0028*/ 	.byte	0x00, 0xf0, 0x61, 0x04


	//----- nvinfo : EIATTR_MAXREG_COUNT
	.align		4
.L_1553:
        /*002c*/ 	.byte	0x03, 0x1b
        /*002e*/ 	.short	0x00ff


	//----- nvinfo : EIATTR_NUM_BARRIERS
	.align		4
        /*0030*/ 	.byte	0x02, 0x4c
        /*0032*/ 	.byte	0x01
	.zero		1


	//----- nvinfo : EIATTR_MERCURY_ISA_VERSION
	.align		4
        /*0034*/ 	.byte	0x03, 0x5f
        /*0036*/ 	.short	0x0000


	//----- nvinfo : EIATTR_COOP_GROUP_MASK_REGIDS
	.align		4
        /*0038*/ 	.byte	0x04, 0x29
        /*003a*/ 	.short	(.L_1555 - .L_1554)


	//   ....[0]....
.L_1554:
        /*003c*/ 	.word	0xffffffff


	//   ....[1]....
        /*0040*/ 	.word	0xffffffff


	//   ....[2]....
        /*0044*/ 	.word	0xffffffff


	//   ....[3]....
        /*0048*/ 	.word	0xffffffff


	//   ....[4]....
        /*004c*/ 	.word	0xffffffff


	//   ....[5]....
        /*0050*/ 	.word	0xffffffff


	//   ....[6]....
        /*0054*/ 	.word	0xffffffff


	//   ....[7]....
        /*0058*/ 	.word	0xffffffff


	//   ....[8]....
        /*005c*/ 	.word	0xffffffff


	//   ....[9]....
        /*0060*/ 	.word	0xffffffff


	//   ....[10]....
        /*0064*/ 	.word	0xffffffff


	//   ....[11]....
        /*0068*/ 	.word	0xffffffff


	//   ....[12]....
        /*006c*/ 	.word	0xffffffff


	//   ....[13]....
        /*0070*/ 	.word	0xffffffff


	//   ....[14]....
        /*0074*/ 	.word	0xffffffff


	//   ....[15]....
        /*0078*/ 	.word	0xffffffff


	//   ....[16]....
        /*007c*/ 	.word	0xffffffff


	//   ....[17]....
        /*0080*/ 	.word	0xffffffff


	//   ....[18]....
        /*0084*/ 	.word	0xffffffff


	//   ....[19]....
        /*0088*/ 	.word	0xffffffff


	//   ....[20]....
        /*008c*/ 	.word	0xffffffff


	//   ....[21]....
        /*0090*/ 	.word	0xffffffff


	//   ....[22]....
        /*0094*/ 	.word	0xffffffff


	//   ....[23]....
        /*0098*/ 	.word	0xffffffff


	//   ....[24]....
        /*009c*/ 	.word	0xffffffff


	//   ....[25]....
        /*00a0*/ 	.word	0xffffffff


	//   ....[26]....
        /*00a4*/ 	.word	0xffffffff


	//   ....[27]....
        /*00a8*/ 	.word	0xffffffff


	//----- nvinfo : EIATTR_COOP_GROUP_INSTR_OFFSETS
	.align		4
.L_1555:
        /*00ac*/ 	.byte	0x04, 0x28
        /*00ae*/ 	.short	(.L_1557 - .L_1556)


	//   ....[0]....
.L_1556:
        /*00b0*/ 	.word	0x00000e40


	//   ....[1]....
        /*00b4*/ 	.word	0x00001340


	//   ....[2]....
        /*00b8*/ 	.word	0x00005e30


	//   ....[3]....
        /*00bc*/ 	.word	0x00006290


	//   ....[4]....
        /*00c0*/ 	.word	0x000062c0


	//   ....[5]....
        /*00c4*/ 	.word	0x00006330


	//   ....[6]....
        /*00c8*/ 	.word	0x00006350


	//   ....[7]....
        /*00cc*/ 	.word	0x000063c0


	//   ....[8]....
        /*00d0*/ 	.word	0x000063d0


	//   ....[9]....
        /*00d4*/ 	.word	0x00006430


	//   ....[10]....
        /*00d8*/ 	.word	0x00006450


	//   ....[11]....
        /*00dc*/ 	.word	0x000064c0


	//   ....[12]....
        /*00e0*/ 	.word	0x000064e0


	//   ....[13]....
        /*00e4*/ 	.word	0x00006530


	//   ....[14]....
        /*00e8*/ 	.word	0x00006540


	//   ....[15]....
        /*00ec*/ 	.word	0x000065c0


	//   ....[16]....
        /*00f0*/ 	.word	0x000065e0


	//   ....[17]....
        /*00f4*/ 	.word	0x00006630


	//   ....[18]....
        /*00f8*/ 	.word	0x00006640


	//   ....[19]....
        /*00fc*/ 	.word	0x000066d0


	//   ....[20]....
        /*0100*/ 	.word	0x000066e0


	//   ....[21]....
        /*0104*/ 	.word	0x00006730


	//   ....[22]....
        /*0108*/ 	.word	0x00006750


	//   ....[23]....
        /*010c*/ 	.word	0x00006b20


	//   ....[24]....
        /*0110*/ 	.word	0x00006b40


	//   ....[25]....
        /*0114*/ 	.word	0x00006b50


	//   ....[26]....
        /*0118*/ 	.word	0x00006b60


	//   ....[27]....
        /*011c*/ 	.word	0x00007f50


	//----- nvinfo : EIATTR_EXIT_INSTR_OFFSETS
	.align		4
.L_1557:
        /*0120*/ 	.byte	0x04, 0x1c
        /*0122*/ 	.short	(.L_1559 - .L_1558)


	//   ....[0]....
.L_1558:
        /*0124*/ 	.word	0x00000250


	//   ....[1]....
        /*0128*/ 	.word	0x000085f0


	//----- nvinfo : EIATTR_MAX_THREADS
	.align		4
.L_1559:
        /*012c*/ 	.byte	0x04, 0x05
        /*012e*/ 	.short	(.L_1561 - .L_1560)
.L_1560:
        /*0130*/ 	.word	0x00000020
        /*0134*/ 	.word	0x00000001
        /*0138*/ 	.word	0x00000001


	//----- nvinfo : EIATTR_CRS_STACK_SIZE
	.align		4
.L_1561:
        /*013c*/ 	.byte	0x04, 0x1e
        /*013e*/ 	.short	(.L_1563 - .L_1562)
.L_1562:
        /*0140*/ 	.word	0x00000000
.L_1563:


//--------------------- .nv.info._Z25selective_scan_fwd_kernelI32Selective_Scan_fwd_kernel_traitsILi32ELi16ELi1ELb0ELb0ELb1ELb1EN3c104HalfENS1_7complexIfEEEEv13SSMParamsBase --------------------------
	.section	.nv.info._Z25selective_scan_fwd_kernelI32Selective_Scan_fwd_kernel_traitsILi32ELi16ELi1ELb0ELb0ELb1ELb1EN3c104HalfENS1_7complexIfEEEEv13SSMParamsBase,"",@"SHT_CUDA_INFO"
	.sectionflags	@""
	.align	4


	//----- nvinfo : EIATTR_CUDA_API_VERSION
	.align		4
        /*0000*/ 	.byte	0x04, 0x37
        /*0002*/ 	.short	(.L_1565 - .L_1564)
.L_1564:
        /*0004*/ 	.word	0x00000082


	//----- nvinfo : EIATTR_SW2861232_WAR
	.align		4
.L_1565:
        /*0008*/ 	.byte	0x01, 0x35
	.zero		2


	//----- nvinfo : EIATTR_PARAM_CBANK
	.align		4
        /*000c*/ 	.byte	0x04, 0x0a
        /*000e*/ 	.short	(.L_1567 - .L_1566)
	.align		4
.L_1566:
        /*0010*/ 	.word	index@(.nv.constant0._Z25selective_scan_fwd_kernelI32Selective_Scan_fwd_kernel_traitsILi32ELi16ELi1ELb0ELb0ELb1ELb1EN3c104HalfENS1_7complexIfEEEEv13SSMParamsBase)
        /*0014*/ 	.short	0x0160
        /*0016*/ 	.short	0x0118


	//----- nvinfo : EIATTR_CBANK_PARAM_SIZE
	.align		4
.L_1567:
        /*0018*/ 	.byte	0x03, 0x19
        /*001a*/ 	.short	0x0118


	//----- nvinfo : EIATTR_KPARAM_INFO
	.align		4
        /*001c*/ 	.byte	0x04, 0x17
        /*001e*/ 	.short	(.L_1569 - .L_1568)
.L_1568:
        /*0020*/ 	.word	0x00000000
        /*0024*/ 	.short	0x0000
        /*0026*/ 	.short	0x0000
        /*0028*/ 	.byte	0x00, 0xf0, 0x61, 0x04


	//----- nvinfo : EIATTR_MAXREG_COUNT
	.align		4
.L_1569:
        /*002c*/ 	.byte	0x03, 0x1b
        /*002e*/ 	.short	0x00ff


	//----- nvinfo : EIATTR_NUM_BARRIERS
	.align		4
        /*0030*/ 	.byte	0x02, 0x4c
        /*0032*/ 	.byte	0x01
	.zero		1


	//----- nvinfo : EIATTR_MERCURY_ISA_VERSION
	.align		4
        /*0034*/ 	.byte	0x03, 0x5f
        /*0036*/ 	.short	0x0000


	//----- nvinfo : EIATTR_COOP_GROUP_MASK_REGIDS
	.align		4
        /*0038*/ 	.byte	0x04, 0x29
        /*003a*/ 	.short	(.L_1571 - .L_1570)


	//   ....[0]....
.L_1570:
        /*003c*/ 	.word	0xffffffff


	//   ....[1]....
        /*0040*/ 	.word	0xffffffff


	//   ....[2]....
        /*0044*/ 	.word	0xffffffff


	//   ....[3]....
        /*0048*/ 	.word	0xffffffff


	//   ....[4]....
        /*004c*/ 	.word	0xffffffff


	//   ....[5]....
        /*0050*/ 	.word	0xffffffff


	//   ....[6]....
        /*0054*/ 	.word	0xffffffff


	//   ....[7]....
        /*0058*/ 	.word	0xffffffff


	//   ....[8]....
        /*005c*/ 	.word	0xffffffff


	//   ....[9]....
        /*0060*/ 	.word	0xffffffff


	//   ....[10]....
        /*0064*/ 	.word	0xffffffff


	//   ....[11]....
        /*0068*/ 	.word	0xffffffff


	//   ....[12]....
        /*006c*/ 	.word	0xffffffff


	//   ....[13]....
        /*0070*/ 	.word	0xffffffff


	//   ....[14]....
        /*0074*/ 	.word	0xffffffff


	//   ....[15]....
        /*0078*/ 	.word	0xffffffff


	//   ....[16]....
        /*007c*/ 	.word	0xffffffff


	//   ....[17]....
        /*0080*/ 	.word	0xffffffff


	//   ....[18]....
        /*0084*/ 	.word	0xffffffff


	//   ....[19]....
        /*0088*/ 	.word	0xffffffff


	//   ....[20]....
        /*008c*/ 	.word	0xffffffff


	//   ....[21]....
        /*0090*/ 	.word	0xffffffff


	//   ....[22]....
        /*0094*/ 	.word	0xffffffff


	//   ....[23]....
        /*0098*/ 	.word	0xffffffff


	//   ....[24]....
        /*009c*/ 	.word	0xffffffff


	//   ....[25]....
        /*00a0*/ 	.word	0xffffffff


	//   ....[26]....
        /*00a4*/ 	.word	0xffffffff


	//   ....[27]....
        /*00a8*/ 	.word	0xffffffff


	//   ....[28]....
        /*00ac*/ 	.word	0xffffffff


	//   ....[29]....
        /*00b0*/ 	.word	0xffffffff


	//----- nvinfo : EIATTR_COOP_GROUP_INSTR_OFFSETS
	.align		4
.L_1571:
        /*00b4*/ 	.byte	0x04, 0x28
        /*00b6*/ 	.short	(.L_1573 - .L_1572)


	//   ....[0]....
.L_1572:
        /*00b8*/ 	.word	0x00000e40


	//   ....[1]....
        /*00bc*/ 	.word	0x00001340


	//   ....[2]....
        /*00c0*/ 	.word	0x00005e30


	//   ....[3]....
        /*00c4*/ 	.word	0x00006290


	//   ....[4]....
        /*00c8*/ 	.word	0x000062c0


	//   ....[5]....
        /*00cc*/ 	.word	0x00006330


	//   ....[6]....
        /*00d0*/ 	.word	0x00006350


	//   ....[7]....
        /*00d4*/ 	.word	0x000063c0


	//   ....[8]....
        /*00d8*/ 	.word	0x000063d0


	//   ....[9]....
        /*00dc*/ 	.word	0x00006430


	//   ....[10]....
        /*00e0*/ 	.word	0x00006450


	//   ....[11]....
        /*00e4*/ 	.word	0x000064c0


	//   ....[12]....
        /*00e8*/ 	.word	0x000064e0


	//   ....[13]....
        /*00ec*/ 	.word	0x00006530


	//   ....[14]....
        /*00f0*/ 	.word	0x00006540


	//   ....[15]....
        /*00f4*/ 	.word	0x000065c0


	//   ....[16]....
        /*00f8*/ 	.word	0x000065e0


	//   ....[17]....
        /*00fc*/ 	.word	0x00006630


	//   ....[18]....
        /*0100*/ 	.word	0x00006640


	//   ....[19]....
        /*0104*/ 	.word	0x000066d0


	//   ....[20]....
        /*0108*/ 	.word	0x000066e0


	//   ....[21]....
        /*010c*/ 	.word	0x00006730


	//   ....[22]....
        /*0110*/ 	.word	0x00006750


	//   ....[23]....
        /*0114*/ 	.word	0x00006b20


	//   ....[24]....
        /*0118*/ 	.word	0x00006b40


	//   ....[25]....
        /*011c*/ 	.word	0x00006b50


	//   ....[26]....
        /*0120*/ 	.word	0x00006b60


	//   ....[27]....
        /*0124*/ 	.word	0x00008010


	//   ....[28]....
        /*0128*/ 	.word	0x00008b30


	//   ....[29]....
        /*012c*/ 	.word	0x00009560


	//----- nvinfo : EIATTR_EXIT_INSTR_OFFSETS
	.align		4
.L_1573:
        /*0130*/ 	.byte	0x04, 0x1c
        /*0132*/ 	.short	(.L_1575 - .L_1574)


	//   ....[0]....
.L_1574:
        /*0134*/ 	.word	0x00000250


	//   ....[1]....
        /*0138*/ 	.word	0x00009ae0


	//----- nvinfo : EIATTR_MAX_THREADS
	.align		4
.L_1575:
        /*013c*/ 	.byte	0x04, 0x05
        /*013e*/ 	.short	(.L_1577 - .L_1576)
.L_1576:
        /*0140*/ 	.word	0x00000020
        /*0144*/ 	.word	0x00000001
        /*0148*/ 	.word	0x00000001


	//----- nvinfo : EIATTR_CRS_STACK_SIZE
	.align		4
.L_1577:
        /*014c*/ 	.byte	0x04, 0x1e
        /*014e*/ 	.short	(.L_1579 - .L_1578)
.L_1578:
        /*0150*/ 	.word	0x00000000
.L_1579:


//--------------------- .nv.info._Z25selective_scan_fwd_kernelI32Selective_Scan_fwd_kernel_traitsILi32ELi16ELi1ELb0ELb1ELb0ELb0EN3c104HalfENS1_7complexIfEEEEv13SSMParamsBase --------------------------
	.section	.nv.info._Z25selective_scan_fwd_kernelI32Selective_Scan_fwd_kernel_traitsILi32ELi16ELi1ELb0ELb1ELb0ELb0EN3c104HalfENS1_7complexIfEEEEv13SSMParamsBase,"",@"SHT_CUDA_INFO"
	.sectionflags	@""
	.align	4


	//----- nvinfo : EIATTR_CUDA_API_VERSION
	.align		4
        /*0000*/ 	.byte	0x04, 0x37
        /*0002*/ 	.short	(.L_1581 - .L_1580)
.L_1580:
        /*0004*/ 	.word	0x00000082


	//----- nvinfo : EIATTR_SW2861232_WAR
	.align		4
.L_1581:
        /*0008*/ 	.byte	0x01, 0x35
	.zero		2


	//----- nvinfo : EIATTR_PARAM_CBANK
	.align		4
        /*000c*/ 	.byte	0x04, 0x0a
        /*000e*/ 	.short	(.L_1583 - .L_1582)
	.align		4
.L_1582:
        /*0010*/ 	.word	index@(.nv.constant0._Z25selective_scan_fwd_kernelI32Selective_Scan_fwd_kernel_traitsILi32ELi16ELi1ELb0ELb1ELb0ELb0EN3c104HalfENS1_7complexIfEEEEv13SSMParamsBase)
        /*0014*/ 	.short	0x0160
        /*0016*/ 	.short	0x0118


	//----- nvinfo : EIATTR_CBANK_PARAM_SIZE
	.align		4
.L_1583:
        /*0018*/ 	.byte	0x03, 0x19
        /*001a*/ 	.short	0x0118


	//----- nvinfo : EIATTR_KPARAM_INFO
	.align		4
        /*001c*/ 	.byte	0x04, 0x17
        /*001e*/ 	.short	(.L_1585 - .L_1584)
.L_1584:
        /*0020*/ 	.word	0x00000000
        /*0024*/ 	.short	0x0000
        /*0026*/ 	.short	0x0000
        /*0028*/ 	.byte	0x00, 0xf0, 0x61, 0x04


	//----- nvinfo : EIATTR_MAXREG_COUNT
	.align		4
.L_1585:
        /*002c*/ 	.byte	0x03, 0x1b
        /*002e*/ 	.short	0x00ff


	//----- nvinfo : EIATTR_NUM_BARRIERS
	.align		4
        /*0030*/ 	.byte	0x02, 0x4c
        /*0032*/ 	.byte	0x01
	.zero		1


	//----- nvinfo : EIATTR_MERCURY_ISA_VERSION
	.align		4
        /*0034*/ 	.byte	0x03, 0x5f
        /*0036*/ 	.short	0x0000


	//----- nvinfo : EIATTR_COOP_GROUP_MASK_REGIDS
	.align		4
        /*0038*/ 	.byte	0x04, 0x29
        /*003a*/ 	.short	(.L_1587 - .L_1586)


	//   ....[0]....
.L_1586:
        /*003c*/ 	.word	0xffffffff


	//   ....[1]....
        /*0040*/ 	.word	0xffffffff


	//   ....[2]....
        /*0044*/ 	.word	0xffffffff


	//   ....[3]....
        /*0048*/ 	.word	0xffffffff


	//   ....[4]....
        /*004c*/ 	.word	0xffffffff


	//   ....[5]....
        /*0050*/ 	.word	0xffffffff


	//   ....[6]....
        /*0054*/ 	.word	0xffffffff


	//   ....[7]....
        /*0058*/ 	.word	0xffffffff


	//   ....[8]....
        /*005c*/ 	.word	0xffffffff


	//   ....[9]....
        /*0060*/ 	.word	0xffffffff


	//   ....[10]....
        /*0064*/ 	.word	0xffffffff


	//   ....[11]....
        /*0068*/ 	.word	0xffffffff


	//   ....[12]....
        /*006c*/ 	.word	0xffffffff


	//   ....[13]....
        /*0070*/ 	.word	0xffffffff


	//   ....[14]....
        /*0074*/ 	.word	0xffffffff


	//   ....[15]....
        /*0078*/ 	.word	0xffffffff


	//   ....[16]....
        /*007c*/ 	.word	0xffffffff


	//   ....[17]....
        /*0080*/ 	.word	0xffffffff


	//   ....[18]....
        /*0084*/ 	.word	0xffffffff


	//   ....[19]....
        /*0088*/ 	.word	0xffffffff


	//   ....[20]....
        /*008c*/ 	.word	0xffffffff


	//   ....[21]....
        /*0090*/ 	.word	0xffffffff


	//   ....[22]....
        /*0094*/ 	.word	0xffffffff


	//   ....[23]....
        /*0098*/ 	.word	0xffffffff


	//   ....[24]....
        /*009c*/ 	.word	0xffffffff


	//   ....[25]....
        /*00a0*/ 	.word	0xffffffff


	//   ....[26]....
        /*00a4*/ 	.word	0xffffffff


	//   ....[27]....
        /*00a8*/ 	.word	0xffffffff


	//----- nvinfo : EIATTR_COOP_GROUP_INSTR_OFFSETS
	.align		4
.L_1587:
        /*00ac*/ 	.byte	0x04, 0x28
        /*00ae*/ 	.short	(.L_1589 - .L_1588)


	//   ....[0]....
.L_1588:
        /*00b0*/ 	.word	0x00000ec0


	//   ....[1]....
        /*00b4*/ 	.word	0x00001340


	//   ....[2]....
        /*00b8*/ 	.word	0x00004e10


	//   ....[3]....
        /*00bc*/ 	.word	0x00006970


	//   ....[4]....
        /*00c0*/ 	.word	0x00006990


	//   ....[5]....
        /*00c4*/ 	.word	0x000069d0


	//   ....[6]....
        /*00c8*/ 	.word	0x000069e0


	//   ....[7]....
        /*00cc*/ 	.word	0x00006a70


	//   ....[8]....
        /*00d0*/ 	.word	0x00006a90


	//   ....[9]....
        /*00d4*/ 	.word	0x00006af0


	//   ....[10]....
        /*00d8*/ 	.word	0x00006b20


	//   ....[11]....
        /*00dc*/ 	.word	0x00006c10


	//   ....[12]....
        /*00e0*/ 	.word	0x00006c40


	//   ....[13]....
        /*00e4*/ 	.word	0x00006c80


	//   ....[14]....
        /*00e8*/ 	.word	0x00006c90


	//   ....[15]....
        /*00ec*/ 	.word	0x00006d30


	//   ....[16]....
        /*00f0*/ 	.word	0x00006d60


	//   ....[17]....
        /*00f4*/ 	.word	0x00006d80


	//   ....[18]....
        /*00f8*/ 	.word	0x00006d90


	//   ....[19]....
        /*00fc*/ 	.word	0x00006e50


	//   ....[20]....
        /*0100*/ 	.word	0x00006e80


	//   ....[21]....
        /*0104*/ 	.word	0x00006e90


	//   ....[22]....
        /*0108*/ 	.word	0x00006eb0


	//   ....[23]....
        /*010c*/ 	.word	0x00007040


	//   ....[24]....
        /*0110*/ 	.word	0x00007060


	//   ....[25]....
        /*0114*/ 	.word	0x00007070


	//   ....[26]....
        /*0118*/ 	.word	0x00007080


	//   ....[27]....
        /*011c*/ 	.word	0x00007e80


	//----- nvinfo : EIATTR_EXIT_INSTR_OFFSETS
	.align		4
.L_1589:
        /*0120*/ 	.byte	0x04, 0x1c
        /*0122*/ 	.short	(.L_1591 - .L_1590)


	//   ....[0]....
.L_1590:
        /*0124*/ 	.word	0x00000250


	//   ....[1]....
        /*0128*/ 	.word	0x00008510


	//----- nvinfo : EIATTR_MAX_THREADS
	.align		4
.L_1591:
        /*012c*/ 	.byte	0x04, 0x05
        /*012e*/ 	.short	(.L_1593 - .L_1592)
.L_1592:
        /*0130*/ 	.word	0x00000020
        /*0134*/ 	.word	0x00000001
        /*0138*/ 	.word	0x00000001


	//----- nvinfo : EIATTR_CRS_STACK_SIZE
	.align		4
.L_1593:
        /*013c*/ 	.byte	0x04, 0x1e
        /*013e*/ 	.short	(.L_1595 - .L_1594)
.L_1594:
        /*0140*/ 	.word	0x00000000
.L_1595:


//--------------------- .nv.info._Z25selective_scan_fwd_kernelI32Selective_Scan_fwd_kernel_traitsILi32ELi16ELi1ELb0ELb1ELb0ELb1EN3c104HalfENS1_7complexIfEEEEv13SSMParamsBase --------------------------
	.section	.nv.info._Z25selective_scan_fwd_kernelI32Selective_Scan_fwd_kernel_traitsILi32ELi16ELi1ELb0ELb1ELb0ELb1EN3c104HalfENS1_7complexIfEEEEv13SSMParamsBase,"",@"SHT_CUDA_INFO"
	.sectionflags	@""
	.align	4


	//----- nvinfo : EIATTR_CUDA_API_VERSION
	.align		4
        /*0000*/ 	.byte	0x04, 0x37
        /*0002*/ 	.short	(.L_1597 - .L_1596)
.L_1596:
        /*0004*/ 	.word	0x00000082


	//----- nvinfo : EIATTR_SW2861232_WAR
	.align		4
.L_1597:
        /*0008*/ 	.byte	0x01, 0x35
	.zero		2


	//----- nvinfo : EIATTR_PARAM_CBANK
	.align		4
        /*000c*/ 	.byte	0x04, 0x0a
        /*000e*/ 	.short	(.L_1599 - .L_1598)
	.align		4
.L_1598:
        /*0010*/ 	.word	index@(.nv.constant0._Z25selective_scan_fwd_kernelI32Selective_Scan_fwd_kernel_traitsILi32ELi16ELi1ELb0ELb1ELb0ELb1EN3c104HalfENS1_7complexIfEEEEv13SSMParamsBase)
        /*0014*/ 	.short	0x0160
        /*0016*/ 	.short	0x0118


	//----- nvinfo : EIATTR_CBANK_PARAM_SIZE
	.align		4
.L_1599:
        /*0018*/ 	.byte	0x03, 0x19
        /*001a*/ 	.short	0x0118


	//----- nvinfo : EIATTR_KPARAM_INFO
	.align		4
        /*001c*/ 	.byte	0x04, 0x17
        /*001e*/ 	.short	(.L_1601 - .L_1600)
.L_1600:
        /*0020*/ 	.word	0x00000000
        /*0024*/ 	.short	0x0000
        /*0026*/ 	.short	0x0000
        /*0028*/ 	.byte	0x00, 0xf0, 0x61, 0x04


	//----- nvinfo : EIATTR_MAXREG_COUNT
	.align		4
.L_1601:
        /*002c*/ 	.byte	0x03, 0x1b
        /*002e*/ 	.short	0x00ff


	//----- nvinfo : EIATTR_NUM_BARRIERS
	.align		4
        /*0030*/ 	.byte	0x02, 0x4c
        /*0032*/ 	.byte	0x01
	.zero		1


	//----- nvinfo : EIATTR_MERCURY_ISA_VERSION
	.align		4
        /*0034*/ 	.byte	0x03, 0x5f
        /*0036*/ 	.short	0x0000


	//----- nvinfo : EIATTR_COOP_GROUP_MASK_REGIDS
	.align		4
        /*0038*/ 	.byte	0x04, 0x29
        /*003a*/ 	.short	(.L_1603 - .L_1602)


	//   ....[0]....
.L_1602:
        /*003c*/ 	.word	0xffffffff


	//   ....[1]....
        /*0040*/ 	.word	0xffffffff


	//   ....[2]....
        /*0044*/ 	.word	0xffffffff


	//   ....[3]....
        /*0048*/ 	.word	0xffffffff


	//   ....[4]....
        /*004c*/ 	.word	0xffffffff


	//   ....[5]....
        /*0050*/ 	.word	0xffffffff


	//   ....[6]....
        /*0054*/ 	.word	0xffffffff


	//   ....[7]....
        /*0058*/ 	.word	0xffffffff


	//   ....[8]....
        /*005c*/ 	.word	0xffffffff


	//   ....[9]....
        /*0060*/ 	.word	0xffffffff


	//   ....[10]....
        /*0064*/ 	.word	0xffffffff


	//   ....[11]....
        /*0068*/ 	.word	0xffffffff


	//   ....[12]....
        /*006c*/ 	.word	0xffffffff


	//   ....[13]....
        /*0070*/ 	.word	0xffffffff


	//   ....[14]....
        /*0074*/ 	.word	0xffffffff


	//   ....[15]....
        /*0078*/ 	.word	0xffffffff


	//   ....[16]....
        /*007c*/ 	.word	0xffffffff


	//   ....[17]....
        /*0080*/ 	.word	0xffffffff


	//   ....[18]....
        /*0084*/ 	.word	0xffffffff


	//   ....[19]....
        /*0088*/ 	.word	0xffffffff


	//   ....[20]....
        /*008c*/ 	.word	0xffffffff


	//   ....[21]....
        /*0090*/ 	.word	0xffffffff


	//   ....[22]....
        /*0094*/ 	.word	0xffffffff


	//   ....[23]....
        /*0098*/ 	.word	0xffffffff


	//   ....[24]....
        /*009c*/ 	.word	0xffffffff


	//   ....[25]....
        /*00a0*/ 	.word	0xffffffff


	//   ....[26]....
        /*00a4*/ 	.word	0xffffffff


	//   ....[27]....
        /*00a8*/ 	.word	0xffffffff


	//   ....[28]....
        /*00ac*/ 	.word	0xffffffff


	//   ....[29]....
        /*00b0*/ 	.word	0xffffffff


	//----- nvinfo : EIATTR_COOP_GROUP_INSTR_OFFSETS
	.align		4
.L_1603:
        /*00b4*/ 	.byte	0x04, 0x28
        /*00b6*/ 	.short	(.L_1605 - .L_1604)


	//   ....[0]....
.L_1604:
        /*00b8*/ 	.word	0x00000eb0


	//   ....[1]....
        /*00bc*/ 	.word	0x00001340


	//   ....[2]....
        /*00c0*/ 	.word	0x00004e00


	//   ....[3]....
        /*00c4*/ 	.word	0x00006950


	//   ....[4]....
        /*00c8*/ 	.word	0x00006970


	//   ....[5]....
        /*00cc*/ 	.word	0x000069b0


	//   ....[6]....
        /*00d0*/ 	.word	0x000069c0


	//   ....[7]....
        /*00d4*/ 	.word	0x00006a50


	//   ....[8]....
        /*00d8*/ 	.word	0x00006a70


	//   ....[9]....
        /*00dc*/ 	.word	0x00006ad0


	//   ....[10]....
        /*00e0*/ 	.word	0x00006b00


	//   ....[11]....
        /*00e4*/ 	.word	0x00006bf0


	//   ....[12]....
        /*00e8*/ 	.word	0x00006c20


	//   ....[13]....
        /*00ec*/ 	.word	0x00006c60


	//   ....[14]....
        /*00f0*/ 	.word	0x00006c70


	//   ....[15]....
        /*00f4*/ 	.word	0x00006d10


	//   ....[16]....
        /*00f8*/ 	.word	0x00006d40


	//   ....[17]....
        /*00fc*/ 	.word	0x00006d60


	//   ....[18]....
        /*0100*/ 	.word	0x00006d70


	//   ....[19]....
        /*0104*/ 	.word	0x00006e30


	//   ....[20]....
        /*0108*/ 	.word	0x00006e60


	//   ....[21]....
        /*010c*/ 	.word	0x00006e70


	//   ....[22]....
        /*0110*/ 	.word	0x00006e90


	//   ....[23]....
        /*0114*/ 	.word	0x00007020


	//   ....[24]....
        /*0118*/ 	.word	0x00007040


	//   ....[25]....
        /*011c*/ 	.word	0x00007050


	//   ....[26]....
        /*0120*/ 	.word	0x00007060


	//   ....[27]....
        /*0124*/ 	.word	0x00007f00


	//   ....[28]....
        /*0128*/ 	.word	0x00008a40


	//   ....[29]....
        /*012c*/ 	.word	0x00009470


	//----- nvinfo : EIATTR_EXIT_INSTR_OFFSETS
	.align		4
.L_1605:
        /*0130*/ 	.byte	0x04, 0x1c
        /*0132*/ 	.short	(.L_1607 - .L_1606)


	//   ....[0]....
.L_1606:
        /*0134*/ 	.word	0x00000240


	//   ....[1]....
        /*0138*/ 	.word	0x000099f0


	//----- nvinfo : EIATTR_MAX_THREADS
	.align		4
.L_1607:
        /*013c*/ 	.byte	0x04, 0x05
        /*013e*/ 	.short	(.L_1609 - .L_1608)
.L_1608:
        /*0140*/ 	.word	0x00000020
        /*0144*/ 	.word	0x00000001
        /*0148*/ 	.word	0x00000001


	//----- nvinfo : EIATTR_CRS_STACK_SIZE
	.align		4
.L_1609:
        /*014c*/ 	.byte	0x04, 0x1e
        /*014e*/ 	.short	(.L_1611 - .L_1610)
.L_1610:
        /*0150*/ 	.word	0x00000000
.L_1611:


//--------------------- .nv.info._Z25selective_scan_fwd_kernelI32Selective_Scan_fwd_kernel_traitsILi32ELi16ELi1ELb0ELb1ELb1ELb0EN3c104HalfENS1_7complexIfEEEEv13SSMParamsBase --------------------------
	.section	.nv.info._Z25selective_scan_fwd_kernelI32Selective_Scan_fwd_kernel_traitsILi32ELi16ELi1ELb0ELb1ELb1ELb0EN3c104HalfENS1_7complexIfEEEEv13SSMParamsBase,"",@"SHT_CUDA_INFO"
	.sectionflags	@""
	.align	4


	//----- nvinfo : EIATTR_CUDA_API_VERSION
	.align		4
        /*0000*/ 	.byte	0x04, 0x37
        /*0002*/ 	.short	(.L_1613 - .L_1612)
.L_1612:
        /*0004*/ 	.word	0x00000082


	//----- nvinfo : EIATTR_SW2861232_WAR
	.align		4
.L_1613:
        /*0008*/ 	.byte	0x01, 0x35
	.zero		2


	//----- nvinfo : EIATTR_PARAM_CBANK
	.align		4
        /*000c*/ 	.byte	0x04, 0x0a
        /*000e*/ 	.short	(.L_1615 - .L_1614)
	.align		4
.L_1614:
        /*0010*/ 	.word	index@(.nv.constant0._Z25selective_scan_fwd_kernelI32Selective_Scan_fwd_kernel_traitsILi32ELi16ELi1ELb0ELb1ELb1ELb0EN3c104HalfENS1_7complexIfEEEEv13SSMParamsBase)
        /*0014*/ 	.short	0x0160
        /*0016*/ 	.short	0x0118


	//----- nvinfo : EIATTR_CBANK_PARAM_SIZE
	.align		4
.L_1615:
        /*0018*/ 	.byte	0x03, 0x19
        /*001a*/ 	.short	0x0118


	//----- nvinfo : EIATTR_KPARAM_INFO
	.align		4
        /*001c*/ 	.byte	0x04, 0x17
        /*001e*/ 	.short	(.L_1617 - .L_1616)
.L_1616:
        /*0020*/ 	.word	0x00000000
        /*0024*/ 	.short	0x0000
        /*0026*/ 	.short	0x0000
        /*0028*/ 	.byte	0x00, 0xf0, 0x61, 0x04


	//----- nvinfo : EIATTR_MAXREG_COUNT
	.align		4
.L_1617:
        /*002c*/ 	.byte	0x03, 0x1b
        /*002e*/ 	.short	0x00ff


	//----- nvinfo : EIATTR_NUM_BARRIERS
	.align		4
        /*0030*/ 	.byte	0x02, 0x4c
        /*0032*/ 	.byte	0x01
	.zero		1


	//----- nvinfo : EIATTR_MERCURY_ISA_VERSION
	.align		4
        /*0034*/ 	.byte	0x03, 0x5f
        /*0036*/ 	.short	0x0000


	//----- nvinfo : EIATTR_COOP_GROUP_MASK_REGIDS
	.align		4
        /*0038*/ 	.byte	0x04, 0x29
        /*003a*/ 	.short	(.L_1619 - .L_1618)


	//   ....[0]....
.L_1618:
        /*003c*/ 	.word	0xffffffff


	//   ....[1]....
        /*0040*/ 	.word	0xffffffff


	//   ....[2]....
        /*0044*/ 	.word	0xffffffff


	//   ....[3]....
        /*0048*/ 	.word	0xffffffff


	//   ....[4]....
        /*004c*/ 	.word	0xffffffff


	//   ....[5]....
        /*0050*/ 	.word	0xffffffff


	//   ....[6]....
        /*0054*/ 	.word	0xffffffff


	//   ....[7]....
        /*0058*/ 	.word	0xffffffff


	//   ....[8]....
        /*005c*/ 	.word	0xffffffff


	//   ....[9]....
        /*0060*/ 	.word	0xffffffff


	//   ....[10]....
        /*0064*/ 	.word	0xffffffff


	//   ....[11]....
        /*0068*/ 	.word	0xffffffff


	//   ....[12]....
        /*006c*/ 	.word	0xffffffff


	//   ....[13]....
        /*0070*/ 	.word	0xffffffff


	//   ....[14]....
        /*0074*/ 	.word	0xffffffff


	//   ....[15]....
        /*0078*/ 	.word	0xffffffff


	//   ....[16]....
        /*007c*/ 	.word	0xffffffff


	//   ....[17]....
        /*0080*/ 	.word	0xffffffff


	//   ....[18]....
        /*0084*/ 	.word	0xffffffff


	//   ....[19]....
        /*0088*/ 	.word	0xffffffff


	//   ....[20]....
        /*008c*/ 	.word	0xffffffff


	//   ....[21]....
        /*0090*/ 	.word	0xffffffff


	//   ....[22]....
        /*0094*/ 	.word	0xffffffff


	//   ....[23]....
        /*0098*/ 	.word	0xffffffff


	//   ....[24]....
        /*009c*/ 	.word	0xffffffff


	//   ....[25]....
        /*00a0*/ 	.word	0xffffffff


	//   ....[26]....
        /*00a4*/ 	.word	0xffffffff


	//   ....[27]....
        /*00a8*/ 	.word	0xffffffff


	//   ....[28]....
        /*00ac*/ 	.word	0xffffffff


	//----- nvinfo : EIATTR_COOP_GROUP_INSTR_OFFSETS
	.align		4
.L_1619:
        /*00b0*/ 	.byte	0x04, 0x28
        /*00b2*/ 	.short	(.L_1621 - .L_1620)


	//   ....[0]....
.L_1620:
        /*00b4*/ 	.word	0x00000f60


	//   ....[1]....
        /*00b8*/ 	.word	0x000013d0


	//   ....[2]....
        /*00bc*/ 	.word	0x00004e60


	//   ....[3]....
        /*00c0*/ 	.word	0x00007020


	//   ....[4]....
        /*00c4*/ 	.word	0x00007040


	//   ....[5]....
        /*00c8*/ 	.word	0x000070a0


	//   ....[6]....
        /*00cc*/ 	.word	0x000070b0


	//   ....[7]....
        /*00d0*/ 	.word	0x00007130


	//   ....[8]....
        /*00d4*/ 	.word	0x00007150


	//   ....[9]....
        /*00d8*/ 	.word	0x000071a0


	//   ....[10]....
        /*00dc*/ 	.word	0x000071b0


	//   ....[11]....
        /*00e0*/ 	.word	0x00007260


	//   ....[12]....
        /*00e4*/ 	.word	0x00007280


	//   ....[13]....
        /*00e8*/ 	.word	0x000072f0


	//   ....[14]....
        /*00ec*/ 	.word	0x00007360


	//   ....[15]....
        /*00f0*/ 	.word	0x000074c0


	//   ....[16]....
        /*00f4*/ 	.word	0x000074e0


	//   ....[17]....
        /*00f8*/ 	.word	0x000075f0


	//   ....[18]....
        /*00fc*/ 	.word	0x00007620


	//   ....[19]....
        /*0100*/ 	.word	0x00007790


	//   ....[20]....
        /*0104*/ 	.word	0x000077b0


	//   ....[21]....
        /*0108*/ 	.word	0x00007860


	//   ....[22]....
        /*010c*/ 	.word	0x00007880


	//   ....[23]....
        /*0110*/ 	.word	0x00007a60


	//   ....[24]....
        /*0114*/ 	.word	0x00007d60


	//   ....[25]....
        /*0118*/ 	.word	0x00007d80


	//   ....[26]....
        /*011c*/ 	.word	0x00007d90


	//   ....[27]....
        /*0120*/ 	.word	0x00007da0


	//   ....[28]....
        /*0124*/ 	.word	0x00008da0


	//----- nvinfo : EIATTR_EXIT_INSTR_OFFSETS
	.align		4
.L_1621:
        /*0128*/ 	.byte	0x04, 0x1c
        /*012a*/ 	.short	(.L_1623 - .L_1622)


	//   ....[0]....
.L_1622:
        /*012c*/ 	.word	0x00000260


	//   ....[1]....
        /*0130*/ 	.word	0x00009450


	//----- nvinfo : EIATTR_MAX_THREADS
	.align		4
.L_1623:
        /*0134*/ 	.byte	0x04, 0x05
        /*0136*/ 	.short	(.L_1625 - .L_1624)
.L_1624:
        /*0138*/ 	.word	0x00000020
        /*013c*/ 	.word	0x00000001
        /*0140*/ 	.word	0x00000001


	//----- nvinfo : EIATTR_CRS_STACK_SIZE
	.align		4
.L_1625:
        /*0144*/ 	.byte	0x04, 0x1e
        /*0146*/ 	.short	(.L_1627 - .L_1626)
.L_1626:
        /*0148*/ 	.word	0x00000000
.L_1627:


//--------------------- .nv.info._Z25selective_scan_fwd_kernelI32Selective_Scan_fwd_kernel_traitsILi32ELi16ELi1ELb0ELb1ELb1ELb1EN3c104HalfENS1_7complexIfEEEEv13SSMParamsBase --------------------------
	.section	.nv.info._Z25selective_scan_fwd_kernelI32Selective_Scan_fwd_kernel_traitsILi32ELi16ELi1ELb0ELb1ELb1ELb1EN3c104HalfENS1_7complexIfEEEEv13SSMParamsBase,"",@"SHT_CUDA_INFO"
	.sectionflags	@""
	.align	4


	//----- nvinfo : EIATTR_CUDA_API_VERSION
	.align		4
        /*0000*/ 	.byte	0x04, 0x37
        /*0002*/ 	.short	(.L_1629 - .L_1628)
.L_1628:
        /*0004*/ 	.word	0x00000082


	//----- nvinfo : EIATTR_SW2861232_WAR
	.align		4
.L_1629:
        /*0008*/ 	.byte	0x01, 0x35
	.zero		2


	//----- nvinfo : EIATTR_PARAM_CBANK
	.align		4
        /*000c*/ 	.byte	0x04, 0x0a
        /*000e*/ 	.short	(.L_1631 - .L_1630)
	.align		4
.L_1630:
        /*0010*/ 	.word	index@(.nv.constant0._Z25selective_scan_fwd_kernelI32Selective_Scan_fwd_kernel_traitsILi32ELi16ELi1ELb0ELb1ELb1ELb1EN3c104HalfENS1_7complexIfEEEEv13SSMParamsBase)
        /*0014*/ 	.short	0x0160
        /*0016*/ 	.short	0x0118


	//----- nvinfo : EIATTR_CBANK_PARAM_SIZE
	.align		4
.L_1631:
        /*0018*/ 	.byte	0x03, 0x19
        /*001a*/ 	.short	0x0118


	//----- nvinfo : EIATTR_KPARAM_INFO
	.align		4
        /*001c*/ 	.byte	0x04, 0x17
        /*001e*/ 	.short	(.L_1633 - .L_1632)
.L_1632:
        /*0020*/ 	.word	0x00000000
        /*0024*/ 	.short	0x0000
        /*0026*/ 	.short	0x0000
        /*0028*/ 	.byte	0x00, 0xf0, 0x61, 0x04


	//----- nvinfo : EIATTR_MAXREG_COUNT
	.align		4
.L_1633:
        /*002c*/ 	.byte	0x03, 0x1b
        /*002e*/ 	.short	0x00ff


	//----- nvinfo : EIATTR_NUM_BARRIERS
	.align		4
        /*0030*/ 	.byte	0x02, 0x4c
        /*0032*/ 	.byte	0x01
	.zero		1


	//----- nvinfo : EIATTR_MERCURY_ISA_VERSION
	.align		4
        /*0034*/ 	.byte	0x03, 0x5f
        /*0036*/ 	.short	0x0000


	//----- nvinfo : EIATTR_COOP_GROUP_MASK_REGIDS
	.align		4
        /*0038*/ 	.byte	0x04, 0x29
        /*003a*/ 	.short	(.L_1635 - .L_1634)


	//   ....[0]....
.L_1634:
        /*003c*/ 	.word	0xffffffff


	//   ....[1]....
        /*0040*/ 	.word	0xffffffff


	//   ....[2]....
        /*0044*/ 	.word	0xffffffff


	//   ....[3]....
        /*0048*/ 	.word	0xffffffff


	//   ....[4]....
        /*004c*/ 	.word	0xffffffff


	//   ....[5]....
        /*0050*/ 	.word	0xffffffff


	//   ....[6]....
        /*0054*/ 	.word	0xffffffff


	//   ....[7]....
        /*0058*/ 	.word	0xffffffff


	//   ....[8]....
        /*005c*/ 	.word	0xffffffff


	//   ....[9]....
        /*0060*/ 	.word	0xffffffff


	//   ....[10]....
        /*0064*/ 	.word	0xffffffff


	//   ....[11]....
        /*0068*/ 	.word	0xffffffff


	//   ....[12]....
        /*006c*/ 	.word	0xffffffff


	//   ....[13]....
        /*0070*/ 	.word	0xffffffff


	//   ....[14]....
        /*0074*/ 	.word	0xffffffff


	//   ....[15]....
        /*0078*/ 	.word	0xffffffff


	//   ....[16]....
        /*007c*/ 	.word	0xffffffff


	//   ....[17]....
        /*0080*/ 	.word	0xffffffff


	//   ....[18]....
        /*0084*/ 	.word	0xffffffff


	//   ....[19]....
        /*0088*/ 	.word	0xffffffff


	//   ....[20]....
        /*008c*/ 	.word	0xffffffff


	//   ....[21]....
        /*0090*/ 	.word	0xffffffff


	//   ....[22]....
        /*0094*/ 	.word	0xffffffff


	//   ....[23]....
        /*0098*/ 	.word	0xffffffff


	//   ....[24]....
        /*009c*/ 	.word	0xffffffff


	//   ....[25]....
        /*00a0*/ 	.word	0xffffffff


	//   ....[26]....
        /*00a4*/ 	.word	0xffffffff


	//   ....[27]....
        /*00a8*/ 	.word	0xffffffff


	//   ....[28]....
        /*00ac*/ 	.word	0xffffffff


	//   ....[29]....
        /*00b0*/ 	.word	0xffffffff


	//   ....[30]....
        /*00b4*/ 	.word	0xffffffff


	//----- nvinfo : EIATTR_COOP_GROUP_INSTR_OFFSETS
	.align		4
.L_1635:
        /*00b8*/ 	.byte	0x04, 0x28
        /*00ba*/ 	.short	(.L_1637 - .L_1636)


	//   ....[0]....
.L_1636:
        /*00bc*/ 	.word	0x00000f60


	//   ....[1]....
        /*00c0*/ 	.word	0x000013d0


	//   ....[2]....
        /*00c4*/ 	.word	0x00004e60


	//   ....[3]....
        /*00c8*/ 	.word	0x00007020


	//   ....[4]....
        /*00cc*/ 	.word	0x00007040


	//   ....[5]....
        /*00d0*/ 	.word	0x000070a0


	//   ....[6]....
        /*00d4*/ 	.word	0x000070b0


	//   ....[7]....
        /*00d8*/ 	.word	0x00007130


	//   ....[8]....
        /*00dc*/ 	.word	0x00007150


	//   ....[9]....
        /*00e0*/ 	.word	0x000071a0


	//   ....[10]....
        /*00e4*/ 	.word	0x000071b0


	//   ....[11]....
        /*00e8*/ 	.word	0x00007260


	//   ....[12]....
        /*00ec*/ 	.word	0x00007280


	//   ....[13]....
        /*00f0*/ 	.word	0x000072f0


	//   ....[14]....
        /*00f4*/ 	.word	0x00007360


	//   ....[15]....
        /*00f8*/ 	.word	0x000074c0


	//   ....[16]....
        /*00fc*/ 	.word	0x000074e0


	//   ....[17]....
        /*0100*/ 	.word	0x000075f0


	//   ....[18]....
        /*0104*/ 	.word	0x00007620


	//   ....[19]....
        /*0108*/ 	.word	0x00007790


	//   ....[20]....
        /*010c*/ 	.word	0x000077b0


	//   ....[21]....
        /*0110*/ 	.word	0x00007860


	//   ....[22]....
        /*0114*/ 	.word	0x00007880


	//   ....[23]....
        /*0118*/ 	.word	0x00007a60


	//   ....[24]....
        /*011c*/ 	.word	0x00007d60


	//   ....[25]....
        /*0120*/ 	.word	0x00007d80


	//   ....[26]....
        /*0124*/ 	.word	0x00007d90


	//   ....[27]....
        /*0128*/ 	.word	0x00007da0


	//   ....[28]....
        /*012c*/ 	.word	0x00008e30


	//   ....[29]....
        /*0130*/ 	.word	0x00009970


	//   ....[30]....
        /*0134*/ 	.word	0x0000a390


	//----- nvinfo : EIATTR_EXIT_INSTR_OFFSETS
	.align		4
.L_1637:
        /*0138*/ 	.byte	0x04, 0x1c
        /*013a*/ 	.short	(.L_1639 - .L_1638)


	//   ....[0]....
.L_1638:
        /*013c*/ 	.word	0x00000260


	//   ....[1]....
        /*0140*/ 	.word	0x0000a930


	//----- nvinfo : EIATTR_MAX_THREADS
	.align		4
.L_1639:
        /*0144*/ 	.byte	0x04, 0x05
        /*0146*/ 	.short	(.L_1641 - .L_1640)
.L_1640:
        /*0148*/ 	.word	0x00000020
        /*014c*/ 	.word	0x00000001
        /*0150*/ 	.word	0x00000001


	//----- nvinfo : EIATTR_CRS_STACK_SIZE
	.align		4
.L_1641:
        /*0154*/ 	.byte	0x04, 0x1e
        /*0156*/ 	.short	(.L_1643 - .L_1642)
.L_1642:
        /*0158*/ 	.word	0x00000000
.L_1643:


//--------------------- .nv.info._Z25selective_scan_fwd_kernelI32Selective_Scan_fwd_kernel_traitsILi32ELi16ELi1ELb1ELb0ELb0ELb0EN3c104HalfENS1_7complexIfEEEEv13SSMParamsBase --------------------------
	.section	.nv.info._Z25selective_scan_fwd_kernelI32Selective_Scan_fwd_kernel_traitsILi32ELi16ELi1ELb1ELb0ELb0ELb0EN3c104HalfENS1_7complexIfEEEEv13SSMParamsBase,"",@"SHT_CUDA_INFO"
	.sectionflags	@""
	.align	4


	//----- nvinfo : EIATTR_CUDA_API_VERSION
	.align		4
        /*0000*/ 	.byte	0x04, 0x37
        /*0002*/ 	.short	(.L_1645 - .L_1644)
.L_1644:
        /*0004*/ 	.word	0x00000082


	//----- nvinfo : EIATTR_SW2861232_WAR
	.align		4
.L_1645:
        /*0008*/ 	.byte	0x01, 0x35
	.zero		2


	//----- nvinfo : EIATTR_PARAM_CBANK
	.align		4
        /*000c*/ 	.byte	0x04, 0x0a
        /*000e*/ 	.short	(.L_1647 - .L_1646)
	.align		4
.L_1646:
        /*0010*/ 	.word	index@(.nv.constant0._Z25selective_scan_fwd_kernelI32Selective_Scan_fwd_kernel_traitsILi32ELi16ELi1ELb1ELb0ELb0ELb0EN3c104HalfENS1_7complexIfEEEEv13SSMParamsBase)
        /*0014*/ 	.short	0x0160
        /*0016*/ 	.short	0x0118


	//----- nvinfo : EIATTR_CBANK_PARAM_SIZE
	.align		4
.L_1647:
        /*0018*/ 	.byte	0x03, 0x19
        /*001a*/ 	.short	0x0118


	//----- nvinfo : EIATTR_KPARAM_INFO
	.align		4
        /*001c*/ 	.byte	0x04, 0x17
        /*001e*/ 	.short	(.L_1649 - .L_1648)
.L_1648:
        /*0020*/ 	.word	0x00000000
        /*0024*/ 	.short	0x0000
        /*0026*/ 	.short	0x0000
        /*0028*/ 	.byte	0x00, 0xf0, 0x61, 0x04


	//----- nvinfo : EIATTR_MAXREG_COUNT
	.align		4
.L_1649:
        /*002c*/ 	.byte	0x03, 0x1b
        /*002e*/ 	.short	0x00ff


	//----- nvinfo : EIATTR_NUM_BARRIERS
	.align		4
        /*0030*/ 	.byte	0x02, 0x4c
        /*0032*/ 	.byte	0x01
	.zero		1


	//----- nvinfo : EIATTR_MERCURY_ISA_VERSION
	.align		4
        /*0034*/ 	.byte	0x03, 0x5f
        /*0036*/ 	.short	0x0000


	//----- nvinfo : EIATTR_COOP_GROUP_MASK_REGIDS
	.align		4
        /*0038*/ 	.byte	0x04, 0x29
        /*003a*/ 	.short	(.L_1651 - .L_1650)


	//   ....[0]....
.L_1650:
        /*003c*/ 	.word	0xffffffff


	//   ....[1]....
        /*0040*/ 	.word	0xffffffff


	//   ....[2]....
        /*0044*/ 	.word	0xffffffff


	//   ....[3]....
        /*0048*/ 	.word	0xffffffff


	//   ....[4]....
        /*004c*/ 	.word	0xffffffff


	//   ....[5]....
        /*0050*/ 	.word	0xffffffff


	//   ....[6]....
        /*0054*/ 	.word	0xffffffff


	//   ....[7]....
        /*0058*/ 	.word	0xffffffff


	//   ....[8]....
        /*005c*/ 	.word	0xffffffff


	//   ....[9]....
        /*0060*/ 	.word	0xffffffff


	//   ....[10]....
        /*0064*/ 	.word	0xffffffff


	//   ....[11]....
        /*0068*/ 	.word	0xffffffff


	//   ....[12]....
        /*006c*/ 	.word	0xffffffff


	//   ....[13]....
        /*0070*/ 	.word	0xffffffff


	//   ....[14]....
        /*0074*/ 	.word	0xffffffff


	//   ....[15]....
        /*0078*/ 	.word	0xffffffff


	//   ....[16]....
        /*007c*/ 	.word	0xffffffff


	//   ....[17]....
        /*0080*/ 	.word	0xffffffff


	//   ....[18]....
        /*0084*/ 	.word	0xffffffff


	//   ....[19]....
        /*0088*/ 	.word	0xffffffff


	//   ....[20]....
        /*008c*/ 	.word	0xffffffff


	//   ....[21]....
        /*0090*/ 	.word	0xffffffff


	//   ....[22]....
        /*0094*/ 	.word	0xffffffff


	//   ....[23]....
        /*0098*/ 	.word	0xffffffff


	//   ....[24]....
        /*009c*/ 	.word	0xffffffff


	//   ....[25]....
        /*00a0*/ 	.word	0xffffffff


	//   ....[26]....
        /*00a4*/ 	.word	0xffffffff


	//----- nvinfo : EIATTR_COOP_GROUP_INSTR_OFFSETS
	.align		4
.L_1651:
        /*00a8*/ 	.byte	0x04, 0x28
        /*00aa*/ 	.short	(.L_1653 - .L_1652)


	//   ....[0]....
.L_1652:
        /*00ac*/ 	.word	0x000003d0


	//   ....[1]....
        /*00b0*/ 	.word	0x00000490


	//   ....[2]....
        /*00b4*/ 	.word	0x00004100


	//   ....[3]....
        /*00b8*/ 	.word	0x00004130


	//   ....[4]....
        /*00bc*/ 	.word	0x000041b0


	//   ....[5]....
        /*00c0*/ 	.word	0x000041c0


	//   ....[6]....
        /*00c4*/ 	.word	0x00004260


	//   ....[7]....
        /*00c8*/ 	.word	0x00004280


	//   ....[8]....
        /*00cc*/ 	.word	0x000042e0


	//   ....[9]....
        /*00d0*/ 	.word	0x000042f0


	//   ....[10]....
        /*00d4*/ 	.word	0x00004380


	//   ....[11]....
        /*00d8*/ 	.word	0x000043a0


	//   ....[12]....
        /*00dc*/ 	.word	0x000043e0


	//   ....[13]....
        /*00e0*/ 	.word	0x000043f0


	//   ....[14]....
        /*00e4*/ 	.word	0x00004480


	//   ....[15]....
        /*00e8*/ 	.word	0x000044b0


	//   ....[16]....
        /*00ec*/ 	.word	0x000044e0


	//   ....[17]....
        /*00f0*/ 	.word	0x000044f0


	//   ....[18]....
        /*00f4*/ 	.word	0x00004590


	//   ....[19]....
        /*00f8*/ 	.word	0x000045d0


	//   ....[20]....
        /*00fc*/ 	.word	0x000045f0


	//   ....[21]....
        /*0100*/ 	.word	0x00004610


	//   ....[22]....
        /*0104*/ 	.word	0x000047a0


	//   ....[23]....
        /*0108*/ 	.word	0x000047c0


	//   ....[24]....
        /*010c*/ 	.word	0x000047d0


	//   ....[25]....
        /*0110*/ 	.word	0x000047e0


	//   ....[26]....
        /*0114*/ 	.word	0x00005540


	//----- nvinfo : EIATTR_EXIT_INSTR_OFFSETS
	.align		4
.L_1653:
        /*0118*/ 	.byte	0x04, 0x1c
        /*011a*/ 	.short	(.L_1655 - .L_1654)


	//   ....[0]....
.L_1654:
        /*011c*/ 	.word	0x00000150


	//   ....[1]....
        /*0120*/ 	.word	0x00005650


	//----- nvinfo : EIATTR_MAX_THREADS
	.align		4
.L_1655:
        /*0124*/ 	.byte	0x04, 0x05
        /*0126*/ 	.short	(.L_1657 - .L_1656)
.L_1656:
        /*0128*/ 	.word	0x00000020
        /*012c*/ 	.word	0x00000001
        /*0130*/ 	.word	0x00000001


	//----- nvinfo : EIATTR_CRS_STACK_SIZE
	.align		4
.L_1657:
        /*0134*/ 	.byte	0x04, 0x1e
        /*0136*/ 	.short	(.L_1659 - .L_1658)
.L_1658:
        /*0138*/ 	.word	0x00000000
.L_1659:


//--------------------- .nv.info._Z25selective_scan_fwd_kernelI32Selective_Scan_fwd_kernel_traitsILi32ELi16ELi1ELb1ELb0ELb0ELb1EN3c104HalfENS1_7complexIfEEEEv13SSMParamsBase --------------------------
	.section	.nv.info._Z25selective_scan_fwd_kernelI32Selective_Scan_fwd_kernel_traitsILi32ELi16ELi1ELb1ELb0ELb0ELb1EN3c104HalfENS1_7complexIfEEEEv13SSMParamsBase,"",@"SHT_CUDA_INFO"
	.sectionflags	@""
	.align	4


	//----- nvinfo : EIATTR_CUDA_API_VERSION
	.align		4
        /*0000*/ 	.byte	0x04, 0x37
        /*0002*/ 	.short	(.L_1661 - .L_1660)
.L_1660:
        /*0004*/ 	.word	0x00000082


	//----- nvinfo : EIATTR_SW2861232_WAR
	.align		4
.L_1661:
        /*0008*/ 	.byte	0x01, 0x35
	.zero		2


	//----- nvinfo : EIATTR_PARAM_CBANK
	.align		4
        /*000c*/ 	.byte	0x04, 0x0a
        /*000e*/ 	.short	(.L_1663 - .L_1662)
	.align		4
.L_1662:
        /*0010*/ 	.word	index@(.nv.constant0._Z25selective_scan_fwd_kernelI32Selective_Scan_fwd_kernel_traitsILi32ELi16ELi1ELb1ELb0ELb0ELb1EN3c104HalfENS1_7complexIfEEEEv13SSMParamsBase)
        /*0014*/ 	.short	0x0160
        /*0016*/ 	.short	0x0118


	//----- nvinfo : EIATTR_CBANK_PARAM_SIZE
	.align		4
.L_1663:
        /*0018*/ 	.byte	0x03, 0x19
        /*001a*/ 	.short	0x0118


	//----- nvinfo : EIATTR_KPARAM_INFO
	.align		4
        /*001c*/ 	.byte	0x04, 0x17
        /*001e*/ 	.short	(.L_1665 - .L_1664)
.L_1664:
        /*0020*/ 	.word	0x00000000
        /*0024*/ 	.short	0x0000
        /*0026*/ 	.short	0x0000
        /*0028*/ 	.byte	0x00, 0xf0, 0x61, 0x04


	//----- nvinfo : EIATTR_MAXREG_COUNT
	.align		4
.L_1665:
        /*002c*/ 	.byte	0x03, 0x1b
        /*002e*/ 	.short	0x00ff


	//----- nvinfo : EIATTR_NUM_BARRIERS
	.align		4
        /*0030*/ 	.byte	0x02, 0x4c
        /*0032*/ 	.byte	0x01
	.zero		1


	//----- nvinfo : EIATTR_MERCURY_ISA_VERSION
	.align		4
        /*0034*/ 	.byte	0x03, 0x5f
        /*0036*/ 	.short	0x0000


	//----- nvinfo : EIATTR_COOP_GROUP_MASK_REGIDS
	.align		4
        /*0038*/ 	.byte	0x04, 0x29
        /*003a*/ 	.short	(.L_1667 - .L_1666)


	//   ....[0]....
.L_1666:
        /*003c*/ 	.word	0xffffffff


	//   ....[1]....
        /*0040*/ 	.word	0xffffffff


	//   ....[2]....
        /*0044*/ 	.word	0xffffffff


	//   ....[3]....
        /*0048*/ 	.word	0xffffffff


	//   ....[4]....
        /*004c*/ 	.word	0xffffffff


	//   ....[5]....
        /*0050*/ 	.word	0xffffffff


	//   ....[6]....
        /*0054*/ 	.word	0xffffffff


	//   ....[7]....
        /*0058*/ 	.word	0xffffffff


	//   ....[8]....
        /*005c*/ 	.word	0xffffffff


	//   ....[9]....
        /*0060*/ 	.word	0xffffffff


	//   ....[10]....
        /*0064*/ 	.word	0xffffffff


	//   ....[11]....
        /*0068*/ 	.word	0xffffffff


	//   ....[12]....
        /*006c*/ 	.word	0xffffffff


	//   ....[13]....
        /*0070*/ 	.word	0xffffffff


	//   ....[14]....
        /*0074*/ 	.word	0xffffffff


	//   ....[15]....
        /*0078*/ 	.word	0xffffffff


	//   ....[16]....
        /*007c*/ 	.word	0xffffffff


	//   ....[17]....
        /*0080*/ 	.word	0xffffffff


	//   ....[18]....
        /*0084*/ 	.word	0xffffffff


	//   ....[19]....
        /*0088*/ 	.word	0xffffffff


	//   ....[20]....
        /*008c*/ 	.word	0xffffffff


	//   ....[21]....
        /*0090*/ 	.word	0xffffffff


	//   ....[22]....
        /*0094*/ 	.word	0xffffffff


	//   ....[23]....
        /*0098*/ 	.word	0xffffffff


	//   ....[24]....
        /*009c*/ 	.word	0xffffffff


	//   ....[25]....
        /*00a0*/ 	.word	0xffffffff


	//   ....[26]....
        /*00a4*/ 	.word	0xffffffff


	//   ....[27]....
        /*00a8*/ 	.word	0xffffffff


	//   ....[28]....
        /*00ac*/ 	.word	0xffffffff


	//----- nvinfo : EIATTR_COOP_GROUP_INSTR_OFFSETS
	.align		4
.L_1667:
        /*00b0*/ 	.byte	0x04, 0x28
        /*00b2*/ 	.short	(.L_1669 - .L_1668)


	//   ....[0]....
.L_1668:
        /*00b4*/ 	.word	0x000003d0


	//   ....[1]....
        /*00b8*/ 	.word	0x00000490


	//   ....[2]....
        /*00bc*/ 	.word	0x000040e0


	//   ....[3]....
        /*00c0*/ 	.word	0x00004110


	//   ....[4]....
        /*00c4*/ 	.word	0x00004190


	//   ....[5]....
        /*00c8*/ 	.word	0x000041a0


	//   ....[6]....
        /*00cc*/ 	.word	0x00004240


	//   ....[7]....
        /*00d0*/ 	.word	0x00004260


	//   ....[8]....
        /*00d4*/ 	.word	0x000042c0


	//   ....[9]....
        /*00d8*/ 	.word	0x000042d0


	//   ....[10]....
        /*00dc*/ 	.word	0x00004360


	//   ....[11]....
        /*00e0*/ 	.word	0x00004380


	//   ....[12]....
        /*00e4*/ 	.word	0x000043c0


	//   ....[13]....
        /*00e8*/ 	.word	0x000043d0


	//   ....[14]....
        /*00ec*/ 	.word	0x00004460


	//   ....[15]....
        /*00f0*/ 	.word	0x00004490


	//   ....[16]....
        /*00f4*/ 	.word	0x000044c0


	//   ....[17]....
        /*00f8*/ 	.word	0x000044d0


	//   ....[18]....
        /*00fc*/ 	.word	0x00004570


	//   ....[19]....
        /*0100*/ 	.word	0x000045b0


	//   ....[20]....
        /*0104*/ 	.word	0x000045d0


	//   ....[21]....
        /*0108*/ 	.word	0x000045f0


	//   ....[22]....
        /*010c*/ 	.word	0x00004780


	//   ....[23]....
        /*0110*/ 	.word	0x000047a0


	//   ....[24]....
        /*0114*/ 	.word	0x000047b0


	//   ....[25]....
        /*0118*/ 	.word	0x000047c0


	//   ....[26]....
        /*011c*/ 	.word	0x000054f0


	//   ....[27]....
        /*0120*/ 	.word	0x00005700


	//   ....[28]....
        /*0124*/ 	.word	0x00005f50


	//----- nvinfo : EIATTR_EXIT_INSTR_OFFSETS
	.align		4
.L_1669:
        /*0128*/ 	.byte	0x04, 0x1c
        /*012a*/ 	.short	(.L_1671 - .L_1670)


	//   ....[0]....
.L_1670:
        /*012c*/ 	.word	0x00000150


	//   ....[1]....
        /*0130*/ 	.word	0x00006000


	//----- nvinfo : EIATTR_MAX_THREADS
	.align		4
.L_1671:
        /*0134*/ 	.byte	0x04, 0x05
        /*0136*/ 	.short	(.L_1673 - .L_1672)
.L_1672:
        /*0138*/ 	.word	0x00000020
        /*013c*/ 	.word	0x00000001
        /*0140*/ 	.word	0x00000001


	//----- nvinfo : EIATTR_CRS_STACK_SIZE
	.align		4
.L_1673:
        /*0144*/ 	.byte	0x04, 0x1e
        /*0146*/ 	.short	(.L_1675 - .L_1674)
.L_1674:
        /*0148*/ 	.word	0x00000000
.L_1675:


//--------------------- .nv.info._Z25selective_scan_fwd_kernelI32Selective_Scan_fwd_kernel_traitsILi32ELi16ELi1ELb1ELb0ELb1ELb0EN3c104HalfENS1_7complexIfEEEEv13SSMParamsBase --------------------------
	.section	.nv.info._Z25selective_scan_fwd_kernelI32Selective_Scan_fwd_kernel_traitsILi32ELi16ELi1ELb1ELb0ELb1ELb0EN3c104HalfENS1_7complexIfEEEEv13SSMParamsBase,"",@"SHT_CUDA_INFO"
	.sectionflags	@""
	.align	4


	//----- nvinfo : EIATTR_CUDA_API_VERSION
	.align		4
        /*0000*/ 	.byte	0x04, 0x37
        /*0002*/ 	.short	(.L_1677 - .L_1676)
.L_1676:
        /*0004*/ 	.word	0x00000082


	//----- nvinfo : EIATTR_SW2861232_WAR
	.align		4
.L_1677:
        /*0008*/ 	.byte	0x01, 0x35
	.zero		2


	//----- nvinfo : EIATTR_PARAM_CBANK
	.align		4
        /*000c*/ 	.byte	0x04, 0x0a
        /*000e*/ 	.short	(.L_1679 - .L_1678)
	.align		4
.L_1678:
        /*0010*/ 	.word	index@(.nv.constant0._Z25selective_scan_fwd_kernelI32Selective_Scan_fwd_kernel_traitsILi32ELi16ELi1ELb1ELb0ELb1ELb0EN3c104HalfENS1_7complexIfEEEEv13SSMParamsBase)
        /*0014*/ 	.short	0x0160
        /*0016*/ 	.short	0x0118


	//----- nvinfo : EIATTR_CBANK_PARAM_SIZE
	.align		4
.L_1679:
        /*0018*/ 	.byte	0x03, 0x19
        /*001a*/ 	.short	0x0118


	//----- nvinfo : EIATTR_KPARAM_INFO
	.align		4
        /*001c*/ 	.byte	0x04, 0x17
        /*001e*/ 	.short	(.L_1681 - .L_1680)
.L_1680:
        /*0020*/ 	.word	0x00000000
        /*0024*/ 	.short	0x0000
        /*0026*/ 	.short	0x0000
        /*0028*/ 	.byte	0x00, 0xf0, 0x61, 0x04


	//----- nvinfo : EIATTR_MAXREG_COUNT
	.align		4
.L_1681:
        /*002c*/ 	.byte	0x03, 0x1b
        /*002e*/ 	.short	0x00ff


	//----- nvinfo : EIATTR_NUM_BARRIERS
	.align		4
        /*0030*/ 	.byte	0x02, 0x4c
        /*0032*/ 	.byte	0x01
	.zero		1


	//----- nvinfo : EIATTR_MERCURY_ISA_VERSION
	.align		4
        /*0034*/ 	.byte	0x03, 0x5f
        /*0036*/ 	.short	0x0000


	//----- nvinfo : EIATTR_COOP_GROUP_MASK_REGIDS
	.align		4
        /*0038*/ 	.byte	0x04, 0x29
        /*003a*/ 	.short	(.L_1683 - .L_1682)


	//   ....[0]....
.L_1682:
        /*003c*/ 	.word	0xffffffff


	//   ....[1]....
        /*0040*/ 	.word	0xffffffff


	//   ....[2]....
        /*0044*/ 	.word	0xffffffff


	//   ....[3]....
        /*0048*/ 	.word	0xffffffff


	//   ....[4]....
        /*004c*/ 	.word	0xffffffff


	//   ....[5]....
        /*0050*/ 	.word	0xffffffff


	//   ....[6]....
        /*0054*/ 	.word	0xffffffff


	//   ....[7]....
        /*0058*/ 	.word	0xffffffff


	//   ....[8]....
        /*005c*/ 	.word	0xffffffff


	//   ....[9]....
        /*0060*/ 	.word	0xffffffff


	//   ....[10]....
        /*0064*/ 	.word	0xffffffff


	//   ....[11]....
        /*0068*/ 	.word	0xffffffff


	//   ....[12]....
        /*006c*/ 	.word	0xffffffff


	//   ....[13]....
        /*0070*/ 	.word	0xffffffff


	//   ....[14]....
        /*0074*/ 	.word	0xffffffff


	//   ....[15]....
        /*0078*/ 	.word	0xffffffff


	//   ....[16]....
        /*007c*/ 	.word	0xffffffff


	//   ....[17]....
        /*0080*/ 	.word	0xffffffff


	//   ....[18]....
        /*0084*/ 	.word	0xffffffff


	//   ....[19]....
        /*0088*/ 	.word	0xffffffff


	//   ....[20]....
        /*008c*/ 	.word	0xffffffff


	//   ....[21]....
        /*0090*/ 	.word	0xffffffff


	//   ....[22]....
        /*0094*/ 	.word	0xffffffff


	//   ....[23]....
        /*0098*/ 	.word	0xffffffff


	//   ....[24]....
        /*009c*/ 	.word	0xffffffff


	//   ....[25]....
        /*00a0*/ 	.word	0xffffffff


	//   ....[26]....
        /*00a4*/ 	.word	0xffffffff


	//   ....[27]....
        /*00a8*/ 	.word	0xffffffff


	//----- nvinfo : EIATTR_COOP_GROUP_INSTR_OFFSETS
	.align		4
.L_1683:
        /*00ac*/ 	.byte	0x04, 0x28
        /*00ae*/ 	.short	(.L_1685 - .L_1684)


	//   ....[0]....
.L_1684:
        /*00b0*/ 	.word	0x000005e0


	//   ....[1]....
        /*00b4*/ 	.word	0x000006a0


	//   ....[2]....
        /*00b8*/ 	.word	0x00003840


	//   ....[3]....
        /*00bc*/ 	.word	0x000043c0


	//   ....[4]....
        /*00c0*/ 	.word	0x000043f0


	//   ....[5]....
        /*00c4*/ 	.word	0x00004400


	//   ....[6]....
        /*00c8*/ 	.word	0x00004410


	//   ....[7]....
        /*00cc*/ 	.word	0x000044d0


	//   ....[8]....
        /*00d0*/ 	.word	0x000044f0


	//   ....[9]....
        /*00d4*/ 	.word	0x00004500


	//   ....[10]....
        /*00d8*/ 	.word	0x00004510


	//   ....[11]....
        /*00dc*/ 	.word	0x000045e0


	//   ....[12]....
        /*00e0*/ 	.word	0x000045f0


	//   ....[13]....
        /*00e4*/ 	.word	0x00004600


	//   ....[14]....
        /*00e8*/ 	.word	0x00004610


	//   ....[15]....
        /*00ec*/ 	.word	0x000046e0


	//   ....[16]....
        /*00f0*/ 	.word	0x000046f0


	//   ....[17]....
        /*00f4*/ 	.word	0x00004700


	//   ....[18]....
        /*00f8*/ 	.word	0x00004710


	//   ....[19]....
        /*00fc*/ 	.word	0x000047e0


	//   ....[20]....
        /*0100*/ 	.word	0x00004800


	//   ....[21]....
        /*0104*/ 	.word	0x00004810


	//   ....[22]....
        /*0108*/ 	.word	0x00004830


	//   ....[23]....
        /*010c*/ 	.word	0x00004a50


	//   ....[24]....
        /*0110*/ 	.word	0x00004a70


	//   ....[25]....
        /*0114*/ 	.word	0x00004a80


	//   ....[26]....
        /*0118*/ 	.word	0x00004a90


	//   ....[27]....
        /*011c*/ 	.word	0x00005d50


	//----- nvinfo : EIATTR_EXIT_INSTR_OFFSETS
	.align		4
.L_1685:
        /*0120*/ 	.byte	0x04, 0x1c
        /*0122*/ 	.short	(.L_1687 - .L_1686)


	//   ....[0]....
.L_1686:
        /*0124*/ 	.word	0x00000320


	//   ....[1]....
        /*0128*/ 	.word	0x00005e80


	//----- nvinfo : EIATTR_MAX_THREADS
	.align		4
.L_1687:
        /*012c*/ 	.byte	0x04, 0x05
        /*012e*/ 	.short	(.L_1689 - .L_1688)
.L_1688:
        /*0130*/ 	.word	0x00000020
        /*0134*/ 	.word	0x00000001
        /*0138*/ 	.word	0x00000001


	//----- nvinfo : EIATTR_CRS_STACK_SIZE
	.align		4
.L_1689:
        /*013c*/ 	.byte	0x04, 0x1e
        /*013e*/ 	.short	(.L_1691 - .L_1690)
.L_1690:
        /*0140*/ 	.word	0x00000000
.L_1691:


//--------------------- .nv.info._Z25selective_scan_fwd_kernelI32Selective_Scan_fwd_kernel_traitsILi32ELi16ELi1ELb1ELb0ELb1ELb1EN3c104HalfENS1_7complexIfEEEEv13SSMParamsBase --------------------------
	.section	.nv.info._Z25selective_scan_fwd_kernelI32Selective_Scan_fwd_kernel_traitsILi32ELi16ELi1ELb1ELb0ELb1ELb1EN3c104HalfENS1_7complexIfEEEEv13SSMParamsBase,"",@"SHT_CUDA_INFO"
	.sectionflags	@""
	.align	4


	//----- nvinfo : EIATTR_CUDA_API_VERSION
	.align		4
        /*0000*/ 	.byte	0x04, 0x37
        /*0002*/ 	.short	(.L_1693 - .L_1692)
.L_1692:
        /*0004*/ 	.word	0x00000082


	//----- nvinfo : EIATTR_SW2861232_WAR
	.align		4
.L_1693:
        /*0008*/ 	.byte	0x01, 0x35
	.zero		2


	//----- nvinfo : EIATTR_PARAM_CBANK
	.align		4
        /*000c*/ 	.byte	0x04, 0x0a
        /*000e*/ 	.short	(.L_1695 - .L_1694)
	.align		4
.L_1694:
        /*0010*/ 	.word	index@(.nv.constant0._Z25selective_scan_fwd_kernelI32Selective_Scan_fwd_kernel_traitsILi32ELi16ELi1ELb1ELb0ELb1ELb1EN3c104HalfENS1_7complexIfEEEEv13SSMParamsBase)
        /*0014*/ 	.short	0x0160
        /*0016*/ 	.short	0x0118


	//----- nvinfo : EIATTR_CBANK_PARAM_SIZE
	.align		4
.L_1695:
        /*0018*/ 	.byte	0x03, 0x19
        /*001a*/ 	.short	0x0118


	//----- nvinfo : EIATTR_KPARAM_INFO
	.align		4
        /*001c*/ 	.byte	0x04, 0x17
        /*001e*/ 	.short	(.L_1697 - .L_1696)
.L_1696:
        /*0020*/ 	.word	0x00000000
        /*0024*/ 	.short	0x0000
        /*0026*/ 	.short	0x0000
        /*0028*/ 	.byte	0x00, 0xf0, 0x61, 0x04


	//----- nvinfo : EIATTR_MAXREG_COUNT
	.align		4
.L_1697:
        /*002c*/ 	.byte	0x03, 0x1b
        /*002e*/ 	.short	0x00ff


	//----- nvinfo : EIATTR_NUM_BARRIERS
	.align		4
        /*0030*/ 	.byte	0x02, 0x4c
        /*0032*/ 	.byte	0x01
	.zero		1


	//----- nvinfo : EIATTR_MERCURY_ISA_VERSION
	.align		4
        /*0034*/ 	.byte	0x03, 0x5f
        /*0036*/ 	.short	0x0000


	//----- nvinfo : EIATTR_COOP_GROUP_MASK_REGIDS
	.align		4
        /*0038*/ 	.byte	0x04, 0x29
        /*003a*/ 	.short	(.L_1699 - .L_1698)


	//   ....[0]....
.L_1698:
        /*003c*/ 	.word	0xffffffff


	//   ....[1]....
        /*0040*/ 	.word	0xffffffff


	//   ....[2]....
        /*0044*/ 	.word	0xffffffff


	//   ....[3]....
        /*0048*/ 	.word	0xffffffff


	//   ....[4]....
        /*004c*/ 	.word	0xffffffff


	//   ....[5]....
        /*0050*/ 	.word	0xffffffff


	//   ....[6]....
        /*0054*/ 	.word	0xffffffff


	//   ....[7]....
        /*0058*/ 	.word	0xffffffff


	//   ....[8]....
        /*005c*/ 	.word	0xffffffff


	//   ....[9]....
        /*0060*/ 	.word	0xffffffff


	//   ....[10]....
        /*0064*/ 	.word	0xffffffff


	//   ....[11]....
        /*0068*/ 	.word	0xffffffff


	//   ....[12]....
        /*006c*/ 	.word	0xffffffff


	//   ....[13]....
        /*0070*/ 	.word	0xffffffff


	//   ....[14]....
        /*0074*/ 	.word	0xffffffff


	//   ....[15]....
        /*0078*/ 	.word	0xffffffff


	//   ....[16]....
        /*007c*/ 	.word	0xffffffff


	//   ....[17]....
        /*0080*/ 	.word	0xffffffff


	//   ....[18]....
        /*0084*/ 	.word	0xffffffff


	//   ....[19]....
        /*0088*/ 	.word	0xffffffff


	//   ....[20]....
        /*008c*/ 	.word	0xffffffff


	//   ....[21]....
        /*0090*/ 	.word	0xffffffff


	//   ....[22]....
        /*0094*/ 	.word	0xffffffff


	//   ....[23]....
        /*0098*/ 	.word	0xffffffff


	//   ....[24]....
        /*009c*/ 	.word	0xffffffff


	//   ....[25]....
        /*00a0*/ 	.word	0xffffffff


	//   ....[26]....
        /*00a4*/ 	.word	0xffffffff


	//   ....[27]....
        /*00a8*/ 	.word	0xffffffff


	//   ....[28]....
        /*00ac*/ 	.word	0xffffffff


	//   ....[29]....
        /*00b0*/ 	.word	0xffffffff


	//----- nvinfo : EIATTR_COOP_GROUP_INSTR_OFFSETS
	.align		4
.L_1699:
        /*00b4*/ 	.byte	0x04, 0x28
        /*00b6*/ 	.short	(.L_1701 - .L_1700)


	//   ....[0]....
.L_1700:
        /*00b8*/ 	.word	0x000005e0


	//   ....[1]....
        /*00bc*/ 	.word	0x000006a0


	//   ....[2]....
        /*00c0*/ 	.word	0x00003840


	//   ....[3]....
        /*00c4*/ 	.word	0x000043c0


	//   ....[4]....
        /*00c8*/ 	.word	0x000043f0


	//   ....[5]....
        /*00cc*/ 	.word	0x00004400


	//   ....[6]....
        /*00d0*/ 	.word	0x00004410


	//   ....[7]....
        /*00d4*/ 	.word	0x000044d0


	//   ....[8]....
        /*00d8*/ 	.word	0x000044f0


	//   ....[9]....
        /*00dc*/ 	.word	0x00004500


	//   ....[10]....
        /*00e0*/ 	.word	0x00004510


	//   ....[11]....
        /*00e4*/ 	.word	0x000045e0


	//   ....[12]....
        /*00e8*/ 	.word	0x000045f0


	//   ....[13]....
        /*00ec*/ 	.word	0x00004600


	//   ....[14]....
        /*00f0*/ 	.word	0x00004610


	//   ....[15]....
        /*00f4*/ 	.word	0x000046e0


	//   ....[16]....
        /*00f8*/ 	.word	0x000046f0


	//   ....[17]....
        /*00fc*/ 	.word	0x00004700


	//   ....[18]....
        /*0100*/ 	.word	0x00004710


	//   ....[19]....
        /*0104*/ 	.word	0x000047e0


	//   ....[20]....
        /*0108*/ 	.word	0x00004800


	//   ....[21]....
        /*010c*/ 	.word	0x00004810


	//   ....[22]....
        /*0110*/ 	.word	0x00004830


	//   ....[23]....
        /*0114*/ 	.word	0x00004a50


	//   ....[24]....
        /*0118*/ 	.word	0x00004a70


	//   ....[25]....
        /*011c*/ 	.word	0x00004a80


	//   ....[26]....
        /*0120*/ 	.word	0x00004a90


	//   ....[27]....
        /*0124*/ 	.word	0x00005d30


	//   ....[28]....
        /*0128*/ 	.word	0x00005f60


	//   ....[29]....
        /*012c*/ 	.word	0x000067f0


	//----- nvinfo : EIATTR_EXIT_INSTR_OFFSETS
	.align		4
.L_1701:
        /*0130*/ 	.byte	0x04, 0x1c
        /*0132*/ 	.short	(.L_1703 - .L_1702)


	//   ....[0]....
.L_1702:
        /*0134*/ 	.word	0x00000320


	//   ....[1]....
        /*0138*/ 	.word	0x00006860


	//----- nvinfo : EIATTR_MAX_THREADS
	.align		4
.L_1703:
        /*013c*/ 	.byte	0x04, 0x05
        /*013e*/ 	.short	(.L_1705 - .L_1704)
.L_1704:
        /*0140*/ 	.word	0x00000020
        /*0144*/ 	.word	0x00000001
        /*0148*/ 	.word	0x00000001


	//----- nvinfo : EIATTR_CRS_STACK_SIZE
	.align		4
.L_1705:
        /*014c*/ 	.byte	0x04, 0x1e
        /*014e*/ 	.short	(.L_1707 - .L_1706)
.L_1706:
        /*0150*/ 	.word	0x00000000
.L_1707:


//--------------------- .nv.info._Z25selective_scan_fwd_kernelI32Selective_Scan_fwd_kernel_traitsILi32ELi16ELi1ELb1ELb1ELb0ELb0EN3c104HalfENS1_7complexIfEEEEv13SSMParamsBase --------------------------
	.section	.nv.info._Z25selective_scan_fwd_kernelI32Selective_Scan_fwd_kernel_traitsILi32ELi16ELi1ELb1ELb1ELb0ELb0EN3c104HalfENS1_7complexIfEEEEv13SSMParamsBase,"",@"SHT_CUDA_INFO"
	.sectionflags	@""
	.align	4


	//----- nvinfo : EIATTR_CUDA_API_VERSION
	.align		4
        /*0000*/ 	.byte	0x04, 0x37
        /*0002*/ 	.short	(.L_1709 - .L_1708)
.L_1708:
        /*0004*/ 	.word	0x00000082


	//----- nvinfo : EIATTR_SW2861232_WAR
	.align		4
.L_1709:
        /*0008*/ 	.byte	0x01, 0x35
	.zero		2


	//----- nvinfo : EIATTR_PARAM_CBANK
	.align		4
        /*000c*/ 	.byte	0x04, 0x0a
        /*000e*/ 	.short	(.L_1711 - .L_1710)
	.align		4
.L_1710:
        /*0010*/ 	.word	index@(.nv.constant0._Z25selective_scan_fwd_kernelI32Selective_Scan_fwd_kernel_traitsILi32ELi16ELi1ELb1ELb1ELb0ELb0EN3c104HalfENS1_7complexIfEEEEv13SSMParamsBase)
        /*0014*/ 	.short	0x0160
        /*0016*/ 	.short	0x0118


	//----- nvinfo : EIATTR_CBANK_PARAM_SIZE
	.align		4
.L_1711:
        /*0018*/ 	.byte	0x03, 0x19
        /*001a*/ 	.short	0x0118


	//----- nvinfo : EIATTR_KPARAM_INFO
	.align		4
        /*001c*/ 	.byte	0x04, 0x17
        /*001e*/ 	.short	(.L_1713 - .L_1712)
.L_1712:
        /*0020*/ 	.word	0x00000000
        /*0024*/ 	.short	0x0000
        /*0026*/ 	.short	0x0000
        /*0028*/ 	.byte	0x00, 0xf0, 0x61, 0x04


	//----- nvinfo : EIATTR_MAXREG_COUNT
	.align		4
.L_1713:
        /*002c*/ 	.byte	0x03, 0x1b
        /*002e*/ 	.short	0x00ff


	//----- nvinfo : EIATTR_NUM_BARRIERS
	.align		4
        /*0030*/ 	.byte	0x02, 0x4c
        /*0032*/ 	.byte	0x01
	.zero		1


	//----- nvinfo : EIATTR_MERCURY_ISA_VERSION
	.align		4
        /*0034*/ 	.byte	0x03, 0x5f
        /*0036*/ 	.short	0x0000


	//----- nvinfo : EIATTR_COOP_GROUP_MASK_REGIDS
	.align		4
        /*0038*/ 	.byte	0x04, 0x29
        /*003a*/ 	.short	(.L_1715 - .L_1714)


	//   ....[0]....
.L_1714:
        /*003c*/ 	.word	0xffffffff


	//   ....[1]....
        /*0040*/ 	.word	0xffffffff


	//   ....[2]....
        /*0044*/ 	.word	0xffffffff


	//   ....[3]....
        /*0048*/ 	.word	0xffffffff


	//   ....[4]....
        /*004c*/ 	.word	0xffffffff


	//   ....[5]....
        /*0050*/ 	.word	0xffffffff


	//   ....[6]....
        /*0054*/ 	.word	0xffffffff


	//   ....[7]....
        /*0058*/ 	.word	0xffffffff


	//   ....[8]....
        /*005c*/ 	.word	0xffffffff


	//   ....[9]....
        /*0060*/ 	.word	0xffffffff


	//   ....[10]....
        /*0064*/ 	.word	0xffffffff


	//   ....[11]....
        /*0068*/ 	.word	0xffffffff


	//   ....[12]....
        /*006c*/ 	.word	0xffffffff


	//   ....[13]....
        /*0070*/ 	.word	0xffffffff


	//   ....[14]....
        /*0074*/ 	.word	0xffffffff


	//   ....[15]....
        /*0078*/ 	.word	0xffffffff


	//   ....[16]....
        /*007c*/ 	.word	0xffffffff


	//   ....[17]....
        /*0080*/ 	.word	0xffffffff


	//   ....[18]....
        /*0084*/ 	.word	0xffffffff


	//   ....[19]....
        /*0088*/ 	.word	0xffffffff


	//   ....[20]....
        /*008c*/ 	.word	0xffffffff


	//   ....[21]....
        /*0090*/ 	.word	0xffffffff


	//   ....[22]....
        /*0094*/ 	.word	0xffffffff


	//   ....[23]....
        /*0098*/ 	.word	0xffffffff


	//   ....[24]....
        /*009c*/ 	.word	0xffffffff


	//   ....[25]....
        /*00a0*/ 	.word	0xffffffff


	//   ....[26]....
        /*00a4*/ 	.word	0xffffffff


	//   ....[27]....
        /*00a8*/ 	.word	0xffffffff


	//----- nvinfo : EIATTR_COOP_GROUP_INSTR_OFFSETS
	.align		4
.L_1715:
        /*00ac*/ 	.byte	0x04, 0x28
        /*00ae*/ 	.short	(.L_1717 - .L_1716)


	//   ....[0]....
.L_1716:
        /*00b0*/ 	.word	0x000005e0


	//   ....[1]....
        /*00b4*/ 	.word	0x000006a0


	//   ....[2]....
        /*00b8*/ 	.word	0x00003740


	//   ....[3]....
        /*00bc*/ 	.word	0x00004750


	//   ....[4]....
        /*00c0*/ 	.word	0x00004770


	//   ....[5]....
        /*00c4*/ 	.word	0x000047a0


	//   ....[6]....
        /*00c8*/ 	.word	0x000047c0


	//   ....[7]....
        /*00cc*/ 	.word	0x00004840


	//   ....[8]....
        /*00d0*/ 	.word	0x00004870


	//   ....[9]....
        /*00d4*/ 	.word	0x000048c0


	//   ....[10]....
        /*00d8*/ 	.word	0x00004920


	//   ....[11]....
        /*00dc*/ 	.word	0x000049e0


	//   ....[12]....
        /*00e0*/ 	.word	0x00004a10


	//   ....[13]....
        /*00e4*/ 	.word	0x00004a80


	//   ....[14]....
        /*00e8*/ 	.word	0x00004ab0


	//   ....[15]....
        /*00ec*/ 	.word	0x00004b30


	//   ....[16]....
        /*00f0*/ 	.word	0x00004b60


	//   ....[17]....
        /*00f4*/ 	.word	0x00004b90


	//   ....[18]....
        /*00f8*/ 	.word	0x00004bc0


	//   ....[19]....
        /*00fc*/ 	.word	0x00004cb0


	//   ....[20]....
        /*0100*/ 	.word	0x00004cd0


	//   ....[21]....
        /*0104*/ 	.word	0x00004ce0


	//   ....[22]....
        /*0108*/ 	.word	0x00004cf0


	//   ....[23]....
        /*010c*/ 	.word	0x00004dd0


	//   ....[24]....
        /*0110*/ 	.word	0x00004e10


	//   ....[25]....
        /*0114*/ 	.word	0x00004e20


	//   ....[26]....
        /*0118*/ 	.word	0x00004e30


	//   ....[27]....
        /*011c*/ 	.word	0x00005b50


	//----- nvinfo : EIATTR_EXIT_INSTR_OFFSETS
	.align		4
.L_1717:
        /*0120*/ 	.byte	0x04, 0x1c
        /*0122*/ 	.short	(.L_1719 - .L_1718)


	//   ....[0]....
.L_1718:
        /*0124*/ 	.word	0x00000320


	//   ....[1]....
        /*0128*/ 	.word	0x00005c80


	//----- nvinfo : EIATTR_MAX_THREADS
	.align		4
.L_1719:
        /*012c*/ 	.byte	0x04, 0x05
        /*012e*/ 	.short	(.L_1721 - .L_1720)
.L_1720:
        /*0130*/ 	.word	0x00000020
        /*0134*/ 	.word	0x00000001
        /*0138*/ 	.word	0x00000001


	//----- nvinfo : EIATTR_CRS_STACK_SIZE
	.align		4
.L_1721:
        /*013c*/ 	.byte	0x04, 0x1e
        /*013e*/ 	.short	(.L_1723 - .L_1722)
.L_1722:
        /*0140*/ 	.word	0x00000000
.L_1723:


//--------------------- .nv.info._Z25selective_scan_fwd_kernelI32Selective_Scan_fwd_kernel_traitsILi32ELi16ELi1ELb1ELb1ELb0ELb1EN3c104HalfENS1_7complexIfEEEEv13SSMParamsBase --------------------------
	.section	.nv.info._Z25selective_scan_fwd_kernelI32Selective_Scan_fwd_kernel_traitsILi32ELi16ELi1ELb1ELb1ELb0ELb1EN3c104HalfENS1_7complexIfEEEEv13SSMParamsBase,"",@"SHT_CUDA_INFO"
	.sectionflags	@""
	.align	4


	//----- nvinfo : EIATTR_CUDA_API_VERSION
	.align		4
        /*0000*/ 	.byte	0x04, 0x37
        /*0002*/ 	.short	(.L_1725 - .L_1724)
.L_1724:
        /*0004*/ 	.word	0x00000082


	//----- nvinfo : EIATTR_SW2861232_WAR
	.align		4
.L_1725:
        /*0008*/ 	.byte	0x01, 0x35
	.zero		2


	//----- nvinfo : EIATTR_PARAM_CBANK
	.align		4
        /*000c*/ 	.byte	0x04, 0x0a
        /*000e*/ 	.short	(.L_1727 - .L_1726)
	.align		4
.L_1726:
        /*0010*/ 	.word	index@(.nv.constant0._Z25selective_scan_fwd_kernelI32Selective_Scan_fwd_kernel_traitsILi32ELi16ELi1ELb1ELb1ELb0ELb1EN3c104HalfENS1_7complexIfEEEEv13SSMParamsBase)
        /*0014*/ 	.short	0x0160
        /*0016*/ 	.short	0x0118


	//----- nvinfo : EIATTR_CBANK_PARAM_SIZE
	.align		4
.L_1727:
        /*0018*/ 	.byte	0x03, 0x19
        /*001a*/ 	.short	0x0118


	//----- nvinfo : EIATTR_KPARAM_INFO
	.align		4
        /*001c*/ 	.byte	0x04, 0x17
        /*001e*/ 	.short	(.L_1729 - .L_1728)
.L_1728:
        /*0020*/ 	.word	0x00000000
        /*0024*/ 	.short	0x0000
        /*0026*/ 	.short	0x0000
        /*0028*/ 	.byte	0x00, 0xf0, 0x61, 0x04


	//----- nvinfo : EIATTR_MAXREG_COUNT
	.align		4
.L_1729:
        /*002c*/ 	.byte	0x03, 0x1b
        /*002e*/ 	.short	0x00ff


	//----- nvinfo : EIATTR_NUM_BARRIERS
	.align		4
        /*0030*/ 	.byte	0x02, 0x4c
        /*0032*/ 	.byte	0x01
	.zero		1


	//----- nvinfo : EIATTR_MERCURY_ISA_VERSION
	.align		4
        /*0034*/ 	.byte	0x03, 0x5f
        /*0036*/ 	.short	0x0000


	//----- nvinfo : EIATTR_COOP_GROUP_MASK_REGIDS
	.align		4
        /*0038*/ 	.byte	0x04, 0x29
        /*003a*/ 	.short	(.L_1731 - .L_1730)


	//   ....[0]....
.L_1730:
        /*003c*/ 	.word	0xffffffff


	//   ....[1]....
        /*0040*/ 	.word	0xffffffff


	//   ....[2]....
        /*0044*/ 	.word	0xffffffff


	//   ....[3]....
        /*0048*/ 	.word	0xffffffff


	//   ....[4]....
        /*004c*/ 	.word	0xffffffff


	//   ....[5]....
        /*0050*/ 	.word	0xffffffff


	//   ....[6]....
        /*0054*/ 	.word	0xffffffff


	//   ....[7]....
        /*0058*/ 	.word	0xffffffff


	//   ....[8]....
        /*005c*/ 	.word	0xffffffff


	//   ....[9]....
        /*0060*/ 	.word	0xffffffff


	//   ....[10]....
        /*0064*/ 	.word	0xffffffff


	//   ....[11]....
        /*0068*/ 	.word	0xffffffff


	//   ....[12]....
        /*006c*/ 	.word	0xffffffff


	//   ....[13]....
        /*0070*/ 	.word	0xffffffff


	//   ....[14]....
        /*0074*/ 	.word	0xffffffff


	//   ....[15]....
        /*0078*/ 	.word	0xffffffff


	//   ....[16]....
        /*007c*/ 	.word	0xffffffff


	//   ....[17]....
        /*0080*/ 	.word	0xffffffff


	//   ....[18]....
        /*0084*/ 	.word	0xffffffff


	//   ....[19]....
        /*0088*/ 	.word	0xffffffff


	//   ....[20]....
        /*008c*/ 	.word	0xffffffff


	//   ....[21]....
        /*0090*/ 	.word	0xffffffff


	//   ....[22]....
        /*0094*/ 	.word	0xffffffff


	//   ....[23]....
        /*0098*/ 	.word	0xffffffff


	//   ....[24]....
        /*009c*/ 	.word	0xffffffff


	//   ....[25]....
        /*00a0*/ 	.word	0xffffffff


	//   ....[26]....
        /*00a4*/ 	.word	0xffffffff


	//   ....[27]....
        /*00a8*/ 	.word	0xffffffff


	//   ....[28]....
        /*00ac*/ 	.word	0xffffffff


	//   ....[29]....
        /*00b0*/ 	.word	0xffffffff


	//----- nvinfo : EIATTR_COOP_GROUP_INSTR_OFFSETS
	.align		4
.L_1731:
        /*00b4*/ 	.byte	0x04, 0x28
        /*00b6*/ 	.short	(.L_1733 - .L_1732)


	//   ....[0]....
.L_1732:
        /*00b8*/ 	.word	0x000005e0


	//   ....[1]....
        /*00bc*/ 	.word	0x000006a0


	//   ....[2]....
        /*00c0*/ 	.word	0x00003740


	//   ....[3]....
        /*00c4*/ 	.word	0x00004750


	//   ....[4]....
        /*00c8*/ 	.word	0x00004770


	//   ....[5]....
        /*00cc*/ 	.word	0x000047a0


	//   ....[6]....
        /*00d0*/ 	.word	0x000047c0


	//   ....[7]....
        /*00d4*/ 	.word	0x00004840


	//   ....[8]....
        /*00d8*/ 	.word	0x00004870


	//   ....[9]....
        /*00dc*/ 	.word	0x000048c0


	//   ....[10]....
        /*00e0*/ 	.word	0x00004920


	//   ....[11]....
        /*00e4*/ 	.word	0x000049e0


	//   ....[12]....
        /*00e8*/ 	.word	0x00004a10


	//   ....[13]....
        /*00ec*/ 	.word	0x00004a80


	//   ....[14]....
        /*00f0*/ 	.word	0x00004ab0


	//   ....[15]....
        /*00f4*/ 	.word	0x00004b30


	//   ....[16]....
        /*00f8*/ 	.word	0x00004b60


	//   ....[17]....
        /*00fc*/ 	.word	0x00004b90


	//   ....[18]....
        /*0100*/ 	.word	0x00004bc0


	//   ....[19]....
        /*0104*/ 	.word	0x00004cb0


	//   ....[20]....
        /*0108*/ 	.word	0x00004cd0


	//   ....[21]....
        /*010c*/ 	.word	0x00004ce0


	//   ....[22]....
        /*0110*/ 	.word	0x00004cf0


	//   ....[23]....
        /*0114*/ 	.word	0x00004dd0


	//   ....[24]....
        /*0118*/ 	.word	0x00004e10


	//   ....[25]....
        /*011c*/ 	.word	0x00004e20


	//   ....[26]....
        /*0120*/ 	.word	0x00004e30


	//   ....[27]....
        /*0124*/ 	.word	0x00005b30


	//   ....[28]....
        /*0128*/ 	.word	0x00005d60


	//   ....[29]....
        /*012c*/ 	.word	0x000065b0


	//----- nvinfo : EIATTR_EXIT_INSTR_OFFSETS
	.align		4
.L_1733:
        /*0130*/ 	.byte	0x04, 0x1c
        /*0132*/ 	.short	(.L_1735 - .L_1734)


	//   ....[0]....
.L_1734:
        /*0134*/ 	.word	0x00000320


	//   ....[1]....
        /*0138*/ 	.word	0x00006660


	//----- nvinfo : EIATTR_MAX_THREADS
	.align		4
.L_1735:
        /*013c*/ 	.byte	0x04, 0x05
        /*013e*/ 	.short	(.L_1737 - .L_1736)
.L_1736:
        /*0140*/ 	.word	0x00000020
        /*0144*/ 	.word	0x00000001
        /*0148*/ 	.word	0x00000001


	//----- nvinfo : EIATTR_CRS_STACK_SIZE
	.align		4
.L_1737:
        /*014c*/ 	.byte	0x04, 0x1e
        /*014e*/ 	.short	(.L_1739 - .L_1738)
.L_1738:
        /*0150*/ 	.word	0x00000000
.L_1739:


//--------------------- .nv.info._Z25selective_scan_fwd_kernelI32Selective_Scan_fwd_kernel_traitsILi32ELi16ELi1ELb1ELb1ELb1ELb0EN3c104HalfENS1_7complexIfEEEEv13SSMParamsBase --------------------------
	.section	.nv.info._Z25selective_scan_fwd_kernelI32Selective_Scan_fwd_kernel_traitsILi32ELi16ELi1ELb1ELb1ELb1ELb0EN3c104HalfENS1_7complexIfEEEEv13SSMParamsBase,"",@"SHT_CUDA_INFO"
	.sectionflags	@""
	.align	4


	//----- nvinfo : EIATTR_CUDA_API_VERSION
	.align		4
        /*0000*/ 	.byte	0x04, 0x37
        /*0002*/ 	.short	(.L_1741 - .L_1740)
.L_1740:
        /*0004*/ 	.word	0x00000082


	//----- nvinfo : EIATTR_SW2861232_WAR
	.align		4
.L_1741:
        /*0008*/ 	.byte	0x01, 0x35
	.zero		2


	//----- nvinfo : EIATTR_PARAM_CBANK
	.align		4
        /*000c*/ 	.byte	0x04, 0x0a
        /*000e*/ 	.short	(.L_1743 - .L_1742)
	.align		4
.L_1742:
        /*0010*/ 	.word	index@(.nv.constant0._Z25selective_scan_fwd_kernelI32Selective_Scan_fwd_kernel_traitsILi32ELi16ELi1ELb1ELb1ELb1ELb0EN3c104HalfENS1_7complexIfEEEEv13SSMParamsBase)
        /*0014*/ 	.short	0x0160
        /*0016*/ 	.short	0x0118


	//----- nvinfo : EIATTR_CBANK_PARAM_SIZE
	.align		4
.L_1743:
        /*0018*/ 	.byte	0x03, 0x19
        /*001a*/ 	.short	0x0118


	//----- nvinfo : EIATTR_KPARAM_INFO
	.align		4
        /*001c*/ 	.byte	0x04, 0x17
        /*001e*/ 	.short	(.L_1745 - .L_1744)
.L_1744:
        /*0020*/ 	.word	0x00000000
        /*0024*/ 	.short	0x0000
        /*0026*/ 	.short	0x0000
        /*0028*/ 	.byte	0x00, 0xf0, 0x61, 0x04


	//----- nvinfo : EIATTR_MAXREG_COUNT
	.align		4
.L_1745:
        /*002c*/ 	.byte	0x03, 0x1b
        /*002e*/ 	.short	0x00ff


	//----- nvinfo : EIATTR_NUM_BARRIERS
	.align		4
        /*0030*/ 	.byte	0x02, 0x4c
        /*0032*/ 	.byte	0x01
	.zero		1


	//----- nvinfo : EIATTR_MERCURY_ISA_VERSION
	.align		4
        /*0034*/ 	.byte	0x03, 0x5f
        /*0036*/ 	.short	0x0000


	//----- nvinfo : EIATTR_COOP_GROUP_MASK_REGIDS
	.align		4
        /*0038*/ 	.byte	0x04, 0x29
        /*003a*/ 	.short	(.L_1747 - .L_1746)


	//   ....[0]....
.L_1746:
        /*003c*/ 	.word	0xffffffff


	//   ....[1]....
        /*0040*/ 	.word	0xffffffff


	//   ....[2]....
        /*0044*/ 	.word	0xffffffff


	//   ....[3]....
        /*0048*/ 	.word	0xffffffff


	//   ....[4]....
        /*004c*/ 	.word	0xffffffff


	//   ....[5]....
        /*0050*/ 	.word	0xffffffff


	//   ....[6]....
        /*0054*/ 	.word	0xffffffff


	//   ....[7]....
        /*0058*/ 	.word	0xffffffff


	//   ....[8]....
        /*005c*/ 	.word	0xffffffff


	//   ....[9]....
        /*0060*/ 	.word	0xffffffff


	//   ....[10]....
        /*0064*/ 	.word	0xffffffff


	//   ....[11]....
        /*0068*/ 	.word	0xffffffff


	//   ....[12]....
        /*006c*/ 	.word	0xffffffff


	//   ....[13]....
        /*0070*/ 	.word	0xffffffff


	//   ....[14]....
        /*0074*/ 	.word	0xffffffff


	//   ....[15]....
        /*0078*/ 	.word	0xffffffff


	//   ....[16]....
        /*007c*/ 	.word	0xffffffff


	//   ....[17]....
        /*0080*/ 	.word	0xffffffff


	//   ....[18]....
        /*0084*/ 	.word	0xffffffff


	//   ....[19]....
        /*0088*/ 	.word	0xffffffff


	//   ....[20]....
        /*008c*/ 	.word	0xffffffff


	//   ....[21]....
        /*0090*/ 	.word	0xffffffff


	//   ....[22]....
        /*0094*/ 	.word	0xffffffff


	//   ....[23]....
        /*0098*/ 	.word	0xffffffff


	//   ....[24]....
        /*009c*/ 	.word	0xffffffff


	//   ....[25]....
        /*00a0*/ 	.word	0xffffffff


	//   ....[26]....
        /*00a4*/ 	.word	0xffffffff


	//   ....[27]....
        /*00a8*/ 	.word	0xffffffff


	//   ....[28]....
        /*00ac*/ 	.word	0xffffffff


	//----- nvinfo : EIATTR_COOP_GROUP_INSTR_OFFSETS
	.align		4
.L_1747:
        /*00b0*/ 	.byte	0x04, 0x28
        /*00b2*/ 	.short	(.L_1749 - .L_1748)


	//   ....[0]....
.L_1748:
        /*00b4*/ 	.word	0x000006f0


	//   ....[1]....
        /*00b8*/ 	.word	0x000007b0


	//   ....[2]....
        /*00bc*/ 	.word	0x00003780


	//   ....[3]....
        /*00c0*/ 	.word	0x00004930


	//   ....[4]....
        /*00c4*/ 	.word	0x00004950


	//   ....[5]....
        /*00c8*/ 	.word	0x00004960


	//   ....[6]....
        /*00cc*/ 	.word	0x00004970


	//   ....[7]....
        /*00d0*/ 	.word	0x00004a30


	//   ....[8]....
        /*00d4*/ 	.word	0x00004a50


	//   ....[9]....
        /*00d8*/ 	.word	0x00004a60


	//   ....[10]....
        /*00dc*/ 	.word	0x00004a70


	//   ....[11]....
        /*00e0*/ 	.word	0x00004b30


	//   ....[12]....
        /*00e4*/ 	.word	0x00004b50


	//   ....[13]....
        /*00e8*/ 	.word	0x00004b60


	//   ....[14]....
        /*00ec*/ 	.word	0x00004b70


	//   ....[15]....
        /*00f0*/ 	.word	0x00004c20


	//   ....[16]....
        /*00f4*/ 	.word	0x00004c50


	//   ....[17]....
        /*00f8*/ 	.word	0x00004c60


	//   ....[18]....
        /*00fc*/ 	.word	0x00004c70


	//   ....[19]....
        /*0100*/ 	.word	0x00004d40


	//   ....[20]....
        /*0104*/ 	.word	0x00004d80


	//   ....[21]....
        /*0108*/ 	.word	0x00004d90


	//   ....[22]....
        /*010c*/ 	.word	0x00004db0


	//   ....[23]....
        /*0110*/ 	.word	0x00004e10


	//   ....[24]....
        /*0114*/ 	.word	0x00004fb0


	//   ....[25]....
        /*0118*/ 	.word	0x00004fd0


	//   ....[26]....
        /*011c*/ 	.word	0x00004fe0


	//   ....[27]....
        /*0120*/ 	.word	0x00004ff0


	//   ....[28]....
        /*0124*/ 	.word	0x00005ef0


	//----- nvinfo : EIATTR_EXIT_INSTR_OFFSETS
	.align		4
.L_1749:
        /*0128*/ 	.byte	0x04, 0x1c
        /*012a*/ 	.short	(.L_1751 - .L_1750)


	//   ....[0]....
.L_1750:
        /*012c*/ 	.word	0x000003a0


	//   ....[1]....
        /*0130*/ 	.word	0x00006040


	//----- nvinfo : EIATTR_MAX_THREADS
	.align		4
.L_1751:
        /*0134*/ 	.byte	0x04, 0x05
        /*0136*/ 	.short	(.L_1753 - .L_1752)
.L_1752:
        /*0138*/ 	.word	0x00000020
        /*013c*/ 	.word	0x00000001
        /*0140*/ 	.word	0x00000001


	//----- nvinfo : EIATTR_CRS_STACK_SIZE
	.align		4
.L_1753:
        /*0144*/ 	.byte	0x04, 0x1e
        /*0146*/ 	.short	(.L_1755 - .L_1754)
.L_1754:
        /*0148*/ 	.word	0x00000000
.L_1755:


//--------------------- .nv.info._Z25selective_scan_fwd_kernelI32Selective_Scan_fwd_kernel_traitsILi32ELi16ELi1ELb1ELb1ELb1ELb1EN3c104HalfENS1_7complexIfEEEEv13SSMParamsBase --------------------------
	.section	.nv.info._Z25selective_scan_fwd_kernelI32Selective_Scan_fwd_kernel_traitsILi32ELi16ELi1ELb1ELb1ELb1ELb1EN3c104HalfENS1_7complexIfEEEEv13SSMParamsBase,"",@"SHT_CUDA_INFO"
	.sectionflags	@""
	.align	4


	//----- nvinfo : EIATTR_CUDA_API_VERSION
	.align		4
        /*0000*/ 	.byte	0x04, 0x37
        /*0002*/ 	.short	(.L_1757 - .L_1756)
.L_1756:
        /*0004*/ 	.word	0x00000082


	//----- nvinfo : EIATTR_SW2861232_WAR
	.align		4
.L_1757:
        /*0008*/ 	.byte	0x01, 0x35
	.zero		2


	//----- nvinfo : EIATTR_PARAM_CBANK
	.align		4
        /*000c*/ 	.byte	0x04, 0x0a
        /*000e*/ 	.short	(.L_1759 - .L_1758)
	.align		4
.L_1758:
        /*0010*/ 	.word	index@(.nv.constant0._Z25selective_scan_fwd_kernelI32Selective_Scan_fwd_kernel_traitsILi32ELi16ELi1ELb1ELb1ELb1ELb1EN3c104HalfENS1_7complexIfEEEEv13SSMParamsBase)
        /*0014*/ 	.short	0x0160
        /*0016*/ 	.short	0x0118


	//----- nvinfo : EIATTR_CBANK_PARAM_SIZE
	.align		4
.L_1759:
        /*0018*/ 	.byte	0x03, 0x19
        /*001a*/ 	.short	0x0118


	//----- nvinfo : EIATTR_KPARAM_INFO
	.align		4
        /*001c*/ 	.byte	0x04, 0x17
        /*001e*/ 	.short	(.L_1761 - .L_1760)
.L_1760:
        /*0020*/ 	.word	0x00000000
        /*0024*/ 	.short	0x0000
        /*0026*/ 	.short	0x0000
        /*0028*/ 	.byte	0x00, 0xf0, 0x61, 0x04


	//----- nvinfo : EIATTR_MAXREG_COUNT
	.align		4
.L_1761:
        /*002c*/ 	.byte	0x03, 0x1b
        /*002e*/ 	.short	0x00ff


	//----- nvinfo : EIATTR_NUM_BARRIERS
	.align		4
        /*0030*/ 	.byte	0x02, 0x4c
        /*0032*/ 	.byte	0x01
	.zero		1


	//----- nvinfo : EIATTR_MERCURY_ISA_VERSION
	.align		4
        /*0034*/ 	.byte	0x03, 0x5f
        /*0036*/ 	.short	0x0000


	//----- nvinfo : EIATTR_COOP_GROUP_MASK_REGIDS
	.align		4
        /*0038*/ 	.byte	0x04, 0x29
        /*003a*/ 	.short	(.L_1763 - .L_1762)


	//   ....[0]....
.L_1762:
        /*003c*/ 	.word	0xffffffff


	//   ....[1]....
        /*0040*/ 	.word	0xffffffff


	//   ....[2]....
        /*0044*/ 	.word	0xffffffff


	//   ....[3]....
        /*0048*/ 	.word	0xffffffff


	//   ....[4]....
        /*004c*/ 	.word	0xffffffff


	//   ....[5]....
        /*0050*/ 	.word	0xffffffff


	//   ....[6]....
        /*0054*/ 	.word	0xffffffff


	//   ....[7]....
        /*0058*/ 	.word	0xffffffff


	//   ....[8]....
        /*005c*/ 	.word	0xffffffff


	//   ....[9]....
        /*0060*/ 	.word	0xffffffff


	//   ....[10]....
        /*0064*/ 	.word	0xffffffff


	//   ....[11]....
        /*0068*/ 	.word	0xffffffff


	//   ....[12]....
        /*006c*/ 	.word	0xffffffff


	//   ....[13]....
        /*0070*/ 	.word	0xffffffff


	//   ....[14]....
        /*0074*/ 	.word	0xffffffff


	//   ....[15]....
        /*0078*/ 	.word	0xffffffff


	//   ....[16]....
        /*007c*/ 	.word	0xffffffff


	//   ....[17]....
        /*0080*/ 	.word	0xffffffff


	//   ....[18]....
        /*0084*/ 	.word	0xffffffff


	//   ....[19]....
        /*0088*/ 	.word	0xffffffff


	//   ....[20]....
        /*008c*/ 	.word	0xffffffff


	//   ....[21]....
        /*0090*/ 	.word	0xffffffff


	//   ....[22]....
        /*0094*/ 	.word	0xffffffff


	//   ....[23]....
        /*0098*/ 	.word	0xffffffff


	//   ....[24]....
        /*009c*/ 	.word	0xffffffff


	//   ....[25]....
        /*00a0*/ 	.word	0xffffffff


	//   ....[26]....
        /*00a4*/ 	.word	0xffffffff


	//   ....[27]....
        /*00a8*/ 	.word	0xffffffff


	//   ....[28]....
        /*00ac*/ 	.word	0xffffffff


	//   ....[29]....
        /*00b0*/ 	.word	0xffffffff


	//   ....[30]....
        /*00b4*/ 	.word	0xffffffff


	//----- nvinfo : EIATTR_COOP_GROUP_INSTR_OFFSETS
	.align		4
.L_1763:
        /*00b8*/ 	.byte	0x04, 0x28
        /*00ba*/ 	.short	(.L_1765 - .L_1764)


	//   ....[0]....
.L_1764:
        /*00bc*/ 	.word	0x000006f0


	//   ....[1]....
        /*00c0*/ 	.word	0x000007b0


	//   ....[2]....
        /*00c4*/ 	.word	0x00003780


	//   ....[3]....
        /*00c8*/ 	.word	0x00004930


	//   ....[4]....
        /*00cc*/ 	.word	0x00004950


	//   ....[5]....
        /*00d0*/ 	.word	0x00004960


	//   ....[6]....
        /*00d4*/ 	.word	0x00004970


	//   ....[7]....
        /*00d8*/ 	.word	0x00004a30


	//   ....[8]....
        /*00dc*/ 	.word	0x00004a50


	//   ....[9]....
        /*00e0*/ 	.word	0x00004a60


	//   ....[10]....
        /*00e4*/ 	.word	0x00004a70


	//   ....[11]....
        /*00e8*/ 	.word	0x00004b30


	//   ....[12]....
        /*00ec*/ 	.word	0x00004b50


	//   ....[13]....
        /*00f0*/ 	.word	0x00004b60


	//   ....[14]....
        /*00f4*/ 	.word	0x00004b70


	//   ....[15]....
        /*00f8*/ 	.word	0x00004c20


	//   ....[16]....
        /*00fc*/ 	.word	0x00004c50


	//   ....[17]....
        /*0100*/ 	.word	0x00004c60


	//   ....[18]....
        /*0104*/ 	.word	0x00004c70


	//   ....[19]....
        /*0108*/ 	.word	0x00004d40


	//   ....[20]....
        /*010c*/ 	.word	0x00004d80


	//   ....[21]....
        /*0110*/ 	.word	0x00004d90


	//   ....[22]....
        /*0114*/ 	.word	0x00004db0


	//   ....[23]....
        /*0118*/ 	.word	0x00004e10


	//   ....[24]....
        /*011c*/ 	.word	0x00004fb0


	//   ....[25]....
        /*0120*/ 	.word	0x00004fd0


	//   ....[26]....
        /*0124*/ 	.word	0x00004fe0


	//   ....[27]....
        /*0128*/ 	.word	0x00004ff0


	//   ....[28]....
        /*012c*/ 	.word	0x00005ed0


	//   ....[29]....
        /*0130*/ 	.word	0x00006120


	//   ....[30]....
        /*0134*/ 	.word	0x00006970


	//----- nvinfo : EIATTR_EXIT_INSTR_OFFSETS
	.align		4
.L_1765:
        /*0138*/ 	.byte	0x04, 0x1c
        /*013a*/ 	.short	(.L_1767 - .L_1766)


	//   ....[0]....
.L_1766:
        /*013c*/ 	.word	0x000003a0


	//   ....[1]....
        /*0140*/ 	.word	0x00006a20


	//----- nvinfo : EIATTR_MAX_THREADS
	.align		4
.L_1767:
        /*0144*/ 	.byte	0x04, 0x05
        /*0146*/ 	.short	(.L_1769 - .L_1768)
.L_1768:
        /*0148*/ 	.word	0x00000020
        /*014c*/ 	.word	0x00000001
        /*0150*/ 	.word	0x00000001


	//----- nvinfo : EIATTR_CRS_STACK_SIZE
	.align		4
.L_1769:
        /*0154*/ 	.byte	0x04, 0x1e
        /*0156*/ 	.short	(.L_1771 - .L_1770)
.L_1770:
        /*0158*/ 	.word	0x00000000
.L_1771:


//--------------------- .nv.info._Z25selective_scan_fwd_kernelI32Selective_Scan_fwd_kernel_traitsILi32ELi8ELi1ELb0ELb0ELb0ELb0EN3c104HalfENS1_7complexIfEEEEv13SSMParamsBase --------------------------
	.section	.nv.info._Z25selective_scan_fwd_kernelI32Selective_Scan_fwd_kernel_traitsILi32ELi8ELi1ELb0ELb0ELb0ELb0EN3c104HalfENS1_7complexIfEEEEv13SSMParamsBase,"",@"SHT_CUDA_INFO"
	.sectionflags	@""
	.align	4


	//----- nvinfo : EIATTR_CUDA_API_VERSION
	.align		4
        /*0000*/ 	.byte	0x04, 0x37
        /*0002*/ 	.short	(.L_1773 - .L_1772)
.L_1772:
        /*0004*/ 	.word	0x00000082


	//----- nvinfo : EIATTR_SW2861232_WAR
	.align		4
.L_1773:
        /*0008*/ 	.byte	0x01, 0x35
	.zero		2


	//----- nvinfo : EIATTR_PARAM_CBANK
	.align		4
        /*000c*/ 	.byte	0x04, 0x0a
        /*000e*/ 	.short	(.L_1775 - .L_1774)
	.align		4
.L_1774:
        /*0010*/ 	.word	index@(.nv.constant0._Z25selective_scan_fwd_kernelI32Selective_Scan_fwd_kernel_traitsILi32ELi8ELi1ELb0ELb0ELb0ELb0EN3c104HalfENS1_7complexIfEEEEv13SSMParamsBase)
        /*0014*/ 	.short	0x0160
        /*0016*/ 	.short	0x0118


	//----- nvinfo : EIATTR_CBANK_PARAM_SIZE
	.align		4
.L_1775:
        /*0018*/ 	.byte	0x03, 0x19
        /*001a*/ 	.short	0x0118


	//----- nvinfo : EIATTR_KPARAM_INFO
	.align		4
        /*001c*/ 	.byte	0x04, 0x17
        /*001e*/ 	.short	(.L_1777 - .L_1776)
.L_1776:
        /*0020*/ 	.word	0x00000000
        /*0024*/ 	.short	0x0000
        /*0026*/ 	.short	0x0000
        /*0028*/ 	.byte	0x00, 0xf0, 0x61, 0x04


	//----- nvinfo : EIATTR_MAXREG_COUNT
	.align		4
.L_1777:
        /*002c*/ 	.byte	0x03, 0x1b
        /*002e*/ 	.short	0x00ff


	//----- nvinfo : EIATTR_NUM_BARRIERS
	.align		4
        /*0030*/ 	.byte	0x02, 0x4c
        /*0032*/ 	.byte	0x01
	.zero		1


	//----- nvinfo : EIATTR_MERCURY_ISA_VERSION
	.align		4
        /*0034*/ 	.byte	0x03, 0x5f
        /*0036*/ 	.short	0x0000


	//----- nvinfo : EIATTR_COOP_GROUP_MASK_REGIDS
	.align		4
        /*0038*/ 	.byte	0x04, 0x29
        /*003a*/ 	.short	(.L_1779 - .L_1778)


	//   ....[0]....
.L_1778:
        /*003c*/ 	.word	0xffffffff


	//   ....[1]....
        /*0040*/ 	.word	0xffffffff


	//   ....[2]....
        /*0044*/ 	.word	0xffffffff


	//   ....[3]....
        /*0048*/ 	.word	0xffffffff


	//   ....[4]....
        /*004c*/ 	.word	0xffffffff


	//   ....[5]....
        /*0050*/ 	.word	0xffffffff


	//   ....[6]....
        /*0054*/ 	.word	0xffffffff


	//   ....[7]....
        /*0058*/ 	.word	0xffffffff


	//   ....[8]....
        /*005c*/ 	.word	0xffffffff


	//   ....[9]....
        /*0060*/ 	.word	0xffffffff


	//   ....[10]....
        /*0064*/ 	.word	0xffffffff


	//   ....[11]....
        /*0068*/ 	.word	0xffffffff


	//   ....[12]....
        /*006c*/ 	.word	0xffffffff


	//   ....[13]....
        /*0070*/ 	.word	0xffffffff


	//   ....[14]....
        /*0074*/ 	.word	0xffffffff


	//   ....[15]....
        /*0078*/ 	.word	0xffffffff


	//   ....[16]....
        /*007c*/ 	.word	0xffffffff


	//   ....[17]....
        /*0080*/ 	.word	0xffffffff


	//   ....[18]....
        /*0084*/ 	.word	0xffffffff


	//   ....[19]....
        /*0088*/ 	.word	0xffffffff


	//   ....[20]....
        /*008c*/ 	.word	0xffffffff


	//   ....[21]....
        /*0090*/ 	.word	0xffffffff


	//   ....[22]....
        /*0094*/ 	.word	0xffffffff


	//   ....[23]....
        /*0098*/ 	.word	0xffffffff


	//   ....[24]....
        /*009c*/ 	.word	0xffffffff


	//   ....[25]....
        /*00a0*/ 	.word	0xffffffff


	//   ....[26]....
        /*00a4*/ 	.word	0xffffffff


	//----- nvinfo : EIATTR_COOP_GROUP_INSTR_OFFSETS
	.align		4
.L_1779:
        /*00a8*/ 	.byte	0x04, 0x28
        /*00aa*/ 	.short	(.L_1781 - .L_1780)


	//   ....[0]....
.L_1780:
        /*00ac*/ 	.word	0x00000870


	//   ....[1]....
        /*00b0*/ 	.word	0x00000b10


	//   ....[2]....
        /*00b4*/ 	.word	0x00002cf0


	//   ....[3]....
        /*00b8*/ 	.word	0x00002d10


	//   ....[4]....
        /*00bc*/ 	.word	0x00002d50


	//   ....[5]....
        /*00c0*/ 	.word	0x00002d60


	//   ....[6]....
        /*00c4*/ 	.word	0x00002df0


	//   ....[7]....
        /*00c8*/ 	.word	0x00002e10


	//   ....[8]....
        /*00cc*/ 	.word	0x00002e50


	//   ....[9]....
        /*00d0*/ 	.word	0x00002e60


	//   ....[10]....
        /*00d4*/ 	.word	0x00002f00


	//   ....[11]....
        /*00d8*/ 	.word	0x00002f20


	//   ....[12]....
        /*00dc*/ 	.word	0x00002f50


	//   ....[13]....
        /*00e0*/ 	.word	0x00002f60


	//   ....[14]....
        /*00e4*/ 	.word	0x00003000


	//   ....[15]....
        /*00e8*/ 	.word	0x00003030


	//   ....[16]....
        /*00ec*/ 	.word	0x00003050


	//   ....[17]....
        /*00f0*/ 	.word	0x00003060


	//   ....[18]....
        /*00f4*/ 	.word	0x00003100


	//   ....[19]....
        /*00f8*/ 	.word	0x00003140


	//   ....[20]....
        /*00fc*/ 	.word	0x00003150


	//   ....[21]....
        /*0100*/ 	.word	0x00003160


	//   ....[22]....
        /*0104*/ 	.word	0x000032f0


	//   ....[23]....
        /*0108*/ 	.word	0x00003310


	//   ....[24]....
        /*010c*/ 	.word	0x00003320


	//   ....[25]....
        /*0110*/ 	.word	0x00003330


	//   ....[26]....
        /*0114*/ 	.word	0x00003c40


	//----- nvinfo : EIATTR_EXIT_INSTR_OFFSETS
	.align		4
.L_1781:
        /*0118*/ 	.byte	0x04, 0x1c
        /*011a*/ 	.short	(.L_1783 - .L_1782)


	//   ....[0]....
.L_1782:
        /*011c*/ 	.word	0x00000130


	//   ....[1]....
        /*0120*/ 	.word	0x00004090


	//----- nvinfo : EIATTR_MAX_THREADS
	.align		4
.L_1783:
        /*0124*/ 	.byte	0x04, 0x05
        /*0126*/ 	.short	(.L_1785 - .L_1784)
.L_1784:
        /*0128*/ 	.word	0x00000020
        /*012c*/ 	.word	0x00000001
        /*0130*/ 	.word	0x00000001


	//----- nvinfo : EIATTR_CRS_STACK_SIZE
	.align		4
.L_1785:
        /*0134*/ 	.byte	0x04, 0x1e
        /*0136*/ 	.short	(.L_1787 - .L_1786)
.L_1786:
        /*0138*/ 	.word	0x00000000
.L_1787:


//--------------------- .nv.info._Z25selective_scan_fwd_kernelI32Selective_Scan_fwd_kernel_traitsILi32ELi8ELi1ELb0ELb0ELb0ELb1EN3c104HalfENS1_7complexIfEEEEv13SSMParamsBase --------------------------
	.section	.nv.info._Z25selective_scan_fwd_kernelI32Selective_Scan_fwd_kernel_traitsILi32ELi8ELi1ELb0ELb0ELb0ELb1EN3c104HalfENS1_7complexIfEEEEv13SSMParamsBase,"",@"SHT_CUDA_INFO"
	.sectionflags	@""
	.align	4


	//----- nvinfo : EIATTR_CUDA_API_VERSION
	.align		4
        /*0000*/ 	.byte	0x04, 0x37
        /*0002*/ 	.short	(.L_1789 - .L_1788)
.L_1788:
        /*0004*/ 	.word	0x00000082


	//----- nvinfo : EIATTR_SW2861232_WAR
	.align		4
.L_1789:
        /*0008*/ 	.byte	0x01, 0x35
	.zero		2


	//----- nvinfo : EIATTR_PARAM_CBANK
	.align		4
        /*000c*/ 	.byte	0x04, 0x0a
        /*000e*/ 	.short	(.L_1791 - .L_1790)
	.align		4
.L_1790:
        /*0010*/ 	.word	index@(.nv.constant0._Z25selective_scan_fwd_kernelI32Selective_Scan_fwd_kernel_traitsILi32ELi8ELi1ELb0ELb0ELb0ELb1EN3c104HalfENS1_7complexIfEEEEv13SSMParamsBase)
        /*0014*/ 	.short	0x0160
        /*0016*/ 	.short	0x0118


	//----- nvinfo : EIATTR_CBANK_PARAM_SIZE
	.align		4
.L_1791:
        /*0018*/ 	.byte	0x03, 0x19
        /*001a*/ 	.short	0x0118


	//----- nvinfo : EIATTR_KPARAM_INFO
	.align		4
        /*001c*/ 	.byte	0x04, 0x17
        /*001e*/ 	.short	(.L_1793 - .L_1792)
.L_1792:
        /*0020*/ 	.word	0x00000000
        /*0024*/ 	.short	0x0000
        /*0026*/ 	.short	0x0000
        /*0028*/ 	.byte	0x00, 0xf0, 0x61, 0x04


	//----- nvinfo : EIATTR_MAXREG_COUNT
	.align		4
.L_1793:
        /*002c*/ 	.byte	0x03, 0x1b
        /*002e*/ 	.short	0x00ff


	//----- nvinfo : EIATTR_NUM_BARRIERS
	.align		4
        /*0030*/ 	.byte	0x02, 0x4c
        /*0032*/ 	.byte	0x01
	.zero		1


	//----- nvinfo : EIATTR_MERCURY_ISA_VERSION
	.align		4
        /*0034*/ 	.byte	0x03, 0x5f
        /*0036*/ 	.short	0x0000


	//----- nvinfo : EIATTR_COOP_GROUP_MASK_REGIDS
	.align		4
        /*0038*/ 	.byte	0x04, 0x29
        /*003a*/ 	.short	(.L_1795 - .L_1794)


	//   ....[0]....
.L_1794:
        /*003c*/ 	.word	0xffffffff


	//   ....[1]....
        /*0040*/ 	.word	0xffffffff


	//   ....[2]....
        /*0044*/ 	.word	0xffffffff


	//   ....[3]....
        /*0048*/ 	.word	0xffffffff


	//   ....[4]....
        /*004c*/ 	.word	0xffffffff


	//   ....[5]....
        /*0050*/ 	.word	0xffffffff


	//   ....[6]....
        /*0054*/ 	.word	0xffffffff


	//   ....[7]....
        /*0058*/ 	.word	0xffffffff


	//   ....[8]....
        /*005c*/ 	.word	0xffffffff


	//   ....[9]....
        /*0060*/ 	.word	0xffffffff


	//   ....[10]....
        /*0064*/ 	.word	0xffffffff


	//   ....[11]....
        /*0068*/ 	.word	0xffffffff


	//   ....[12]....
        /*006c*/ 	.word	0xffffffff


	//   ....[13]....
        /*0070*/ 	.word	0xffffffff


	//   ....[14]....
        /*0074*/ 	.word	0xffffffff


	//   ....[15]....
        /*0078*/ 	.word	0xffffffff


	//   ....[16]....
        /*007c*/ 	.word	0xffffffff


	//   ....[17]....
        /*0080*/ 	.word	0xffffffff


	//   ....[18]....
        /*0084*/ 	.word	0xffffffff


	//   ....[19]....
        /*0088*/ 	.word	0xffffffff


	//   ....[20]....
        /*008c*/ 	.word	0xffffffff


	//   ....[21]....
        /*0090*/ 	.word	0xffffffff


	//   ....[22]....
        /*0094*/ 	.word	0xffffffff


	//   ....[23]....
        /*0098*/ 	.word	0xffffffff


	//   ....[24]....
        /*009c*/ 	.word	0xffffffff


	//   ....[25]....
        /*00a0*/ 	.word	0xffffffff


	//   ....[26]....
        /*00a4*/ 	.word	0xffffffff


	//   ....[27]....
        /*00a8*/ 	.word	0xffffffff


	//   ....[28]....
        /*00ac*/ 	.word	0xffffffff


	//----- nvinfo : EIATTR_COOP_GROUP_INSTR_OFFSETS
	.align		4
.L_1795:
        /*00b0*/ 	.byte	0x04, 0x28
        /*00b2*/ 	.short	(.L_1797 - .L_1796)


	//   ....[0]....
.L_1796:
        /*00b4*/ 	.word	0x00000840


	//   ....[1]....
        /*00b8*/ 	.word	0x00000ab0


	//   ....[2]....
        /*00bc*/ 	.word	0x00002d20


	//   ....[3]....
        /*00c0*/ 	.word	0x00002d60


	//   ....[4]....
        /*00c4*/ 	.word	0x00002db0


	//   ....[5]....
        /*00c8*/ 	.word	0x00002dd0


	//   ....[6]....
        /*00cc*/ 	.word	0x00002e50


	//   ....[7]....
        /*00d0*/ 	.word	0x00002e80


	//   ....[8]....
        /*00d4*/ 	.word	0x00002eb0


	//   ....[9]....
        /*00d8*/ 	.word	0x00002ed0


	//   ....[10]....
        /*00dc*/ 	.word	0x00002f50


	//   ....[11]....
        /*00e0*/ 	.word	0x00002f80


	//   ....[12]....
        /*00e4*/ 	.word	0x00002fc0


	//   ....[13]....
        /*00e8*/ 	.word	0x00002fd0


	//   ....[14]....
        /*00ec*/ 	.word	0x00003050


	//   ....[15]....
        /*00f0*/ 	.word	0x00003070


	//   ....[16]....
        /*00f4*/ 	.word	0x000030c0


	//   ....[17]....
        /*00f8*/ 	.word	0x000030e0


	//   ....[18]....
        /*00fc*/ 	.word	0x00003170


	//   ....[19]....
        /*0100*/ 	.word	0x000031b0


	//   ....[20]....
        /*0104*/ 	.word	0x00003200


	//   ....[21]....
        /*0108*/ 	.word	0x00003210


	//   ....[22]....
        /*010c*/ 	.word	0x00003290


	//   ....[23]....
        /*0110*/ 	.word	0x000032c0


	//   ....[24]....
        /*0114*/ 	.word	0x000032f0


	//   ....[25]....
        /*0118*/ 	.word	0x00003330


	//   ....[26]....
        /*011c*/ 	.word	0x00003c70


	//   ....[27]....
        /*0120*/ 	.word	0x00004330


	//   ....[28]....
        /*0124*/ 	.word	0x00004850


	//----- nvinfo : EIATTR_EXIT_INSTR_OFFSETS
	.align		4
.L_1797:
        /*0128*/ 	.byte	0x04, 0x1c
        /*012a*/ 	.short	(.L_1799 - .L_1798)


	//   ....[0]....
.L_1798:
        /*012c*/ 	.word	0x00000130


	//   ....[1]....
        /*0130*/ 	.word	0x00004c20


	//----- nvinfo : EIATTR_MAX_THREADS
	.align		4
.L_1799:
        /*0134*/ 	.byte	0x04, 0x05
        /*0136*/ 	.short	(.L_1801 - .L_1800)
.L_1800:
        /*0138*/ 	.word	0x00000020
        /*013c*/ 	.word	0x00000001
        /*0140*/ 	.word	0x00000001


	//----- nvinfo : EIATTR_CRS_STACK_SIZE
	.align		4
.L_1801:
        /*0144*/ 	.byte	0x04, 0x1e
        /*0146*/ 	.short	(.L_1803 - .L_1802)
.L_1802:
        /*0148*/ 	.word	0x00000000
.L_1803:


//--------------------- .nv.info._Z25selective_scan_fwd_kernelI32Selective_Scan_fwd_kernel_traitsILi32ELi8ELi1ELb0ELb0ELb1ELb0EN3c104HalfENS1_7complexIfEEEEv13SSMParamsBase --------------------------
	.section	.nv.info._Z25selective_scan_fwd_kernelI32Selective_Scan_fwd_kernel_traitsILi32ELi8ELi1ELb0ELb0ELb1ELb0EN3c104HalfENS1_7complexIfEEEEv13SSMParamsBase,"",@"SHT_CUDA_INFO"
	.sectionflags	@""
	.align	4


	//----- nvinfo : EIATTR_CUDA_API_VERSION
	.align		4
        /*0000*/ 	.byte	0x04, 0x37
        /*0002*/ 	.short	(.L_1805 - .L_1804)
.L_1804:
        /*0004*/ 	.word	0x00000082


	//----- nvinfo : EIATTR_SW2861232_WAR
	.align		4
.L_1805:
        /*0008*/ 	.byte	0x01, 0x35
	.zero		2


	//----- nvinfo : EIATTR_PARAM_CBANK
	.align		4
        /*000c*/ 	.byte	0x04, 0x0a
        /*000e*/ 	.short	(.L_1807 - .L_1806)
	.align		4
.L_1806:
        /*0010*/ 	.word	index@(.nv.constant0._Z25selective_scan_fwd_kernelI32Selective_Scan_fwd_kernel_traitsILi32ELi8ELi1ELb0ELb0ELb1ELb0EN3c104HalfENS1_7complexIfEEEEv13SSMParamsBase)
        /*0014*/ 	.short	0x0160
        /*0016*/ 	.short	0x0118


	//----- nvinfo : EIATTR_CBANK_PARAM_SIZE
	.align		4
.L_1807:
        /*0018*/ 	.byte	0x03, 0x19
        /*001a*/ 	.short	0x0118


	//----- nvinfo : EIATTR_KPARAM_INFO
	.align		4
        /*001c*/ 	.byte	0x04, 0x17
        /*001e*/ 	.short	(.L_1809 - .L_1808)
.L_1808:
        /*0020*/ 	.word	0x00000000
        /*0024*/ 	.short	0x0000
        /*0026*/ 	.short	0x0000
        /*0028*/ 	.byte	0x00, 0xf0, 0x61, 0x04


	//----- nvinfo : EIATTR_MAXREG_COUNT
	.align		4
.L_1809:
        /*002c*/ 	.byte	0x03, 0x1b
        /*002e*/ 	.short	0x00ff


	//----- nvinfo : EIATTR_NUM_BARRIERS
	.align		4
        /*0030*/ 	.byte	0x02, 0x4c
        /*0032*/ 	.byte	0x01
	.zero		1


	//----- nvinfo : EIATTR_MERCURY_ISA_VERSION
	.align		4
        /*0034*/ 	.byte	0x03, 0x5f
        /*0036*/ 	.short	0x0000


	//----- nvinfo : EIATTR_COOP_GROUP_MASK_REGIDS
	.align		4
        /*0038*/ 	.byte	0x04, 0x29
        /*003a*/ 	.short	(.L_1811 - .L_1810)


	//   ....[0]....
.L_1810:
        /*003c*/ 	.word	0xffffffff


	//   ....[1]....
        /*0040*/ 	.word	0xffffffff


	//   ....[2]....
        /*0044*/ 	.word	0xffffffff


	//   ....[3]....
        /*0048*/ 	.word	0xffffffff


	//   ....[4]....
        /*004c*/ 	.word	0xffffffff


	//   ....[5]....
        /*0050*/ 	.word	0xffffffff


	//   ....[6]....
        /*0054*/ 	.word	0xffffffff


	//   ....[7]....
        /*0058*/ 	.word	0xffffffff


	//   ....[8]....
        /*005c*/ 	.word	0xffffffff


	//   ....[9]....
        /*0060*/ 	.word	0xffffffff


	//   ....[10]....
        /*0064*/ 	.word	0xffffffff


	//   ....[11]....
        /*0068*/ 	.word	0xffffffff


	//   ....[12]....
        /*006c*/ 	.word	0xffffffff


	//   ....[13]....
        /*0070*/ 	.word	0xffffffff


	//   ....[14]....
        /*0074*/ 	.word	0xffffffff


	//   ....[15]....
        /*0078*/ 	.word	0xffffffff


	//   ....[16]....
        /*007c*/ 	.word	0xffffffff


	//   ....[17]....
        /*0080*/ 	.word	0xffffffff


	//   ....[18]....
        /*0084*/ 	.word	0xffffffff


	//   ....[19]....
        /*0088*/ 	.word	0xffffffff


	//   ....[20]....
        /*008c*/ 	.word	0xffffffff


	//   ....[21]....
        /*0090*/ 	.word	0xffffffff


	//   ....[22]....
        /*0094*/ 	.word	0xffffffff


	//   ....[23]....
        /*0098*/ 	.word	0xffffffff


	//   ....[24]....
        /*009c*/ 	.word	0xffffffff


	//   ....[25]....
        /*00a0*/ 	.word	0xffffffff


	//   ....[26]....
        /*00a4*/ 	.word	0xffffffff


	//   ....[27]....
        /*00a8*/ 	.word	0xffffffff


	//----- nvinfo : EIATTR_COOP_GROUP_INSTR_OFFSETS
	.align		4
.L_1811:
        /*00ac*/ 	.byte	0x04, 0x28
        /*00ae*/ 	.short	(.L_1813 - .L_1812)


	//   ....[0]....
.L_1812:
        /*00b0*/ 	.word	0x00000b30


	//   ....[1]....
        /*00b4*/ 	.word	0x00000d80


	//   ....[2]....
        /*00b8*/ 	.word	0x00003020


	//   ....[3]....
        /*00bc*/ 	.word	0x00003530


	//   ....[4]....
        /*00c0*/ 	.word	0x00003560


	//   ....[5]....
        /*00c4*/ 	.word	0x000035a0


	//   ....[6]....
        /*00c8*/ 	.word	0x000035b0


	//   ....[7]....
        /*00cc*/ 	.word	0x00003640


	//   ....[8]....
        /*00d0*/ 	.word	0x00003670


	//   ....[9]....
        /*00d4*/ 	.word	0x000036a0


	//   ....[10]....
        /*00d8*/ 	.word	0x000036b0


	//   ....[11]....
        /*00dc*/ 	.word	0x00003740


	//   ....[12]....
        /*00e0*/ 	.word	0x00003770


	//   ....[13]....
        /*00e4*/ 	.word	0x000037a0


	//   ....[14]....
        /*00e8*/ 	.word	0x000037b0


	//   ....[15]....
        /*00ec*/ 	.word	0x00003840


	//   ....[16]....
        /*00f0*/ 	.word	0x00003880


	//   ....[17]....
        /*00f4*/ 	.word	0x000038a0


	//   ....[18]....
        /*00f8*/ 	.word	0x000038b0


	//   ....[19]....
        /*00fc*/ 	.word	0x00003950


	//   ....[20]....
        /*0100*/ 	.word	0x00003990


	//   ....[21]....
        /*0104*/ 	.word	0x000039a0


	//   ....[22]....
        /*0108*/ 	.word	0x000039b0


	//   ....[23]....
        /*010c*/ 	.word	0x00003c80


	//   ....[24]....
        /*0110*/ 	.word	0x00003ca0


	//   ....[25]....
        /*0114*/ 	.word	0x00003cb0


	//   ....[26]....
        /*0118*/ 	.word	0x00003cc0


	//   ....[27]....
        /*011c*/ 	.word	0x00004830


	//----- nvinfo : EIATTR_EXIT_INSTR_OFFSETS
	.align		4
.L_1813:
        /*0120*/ 	.byte	0x04, 0x1c
        /*0122*/ 	.short	(.L_1815 - .L_1814)


	//   ....[0]....
.L_1814:
        /*0124*/ 	.word	0x00000250


	//   ....[1]....
        /*0128*/ 	.word	0x00004cd0


	//----- nvinfo : EIATTR_MAX_THREADS
	.align		4
.L_1815:
        /*012c*/ 	.byte	0x04, 0x05
        /*012e*/ 	.short	(.L_1817 - .L_1816)
.L_1816:
        /*0130*/ 	.word	0x00000020
        /*0134*/ 	.word	0x00000001
        /*0138*/ 	.word	0x00000001


	//----- nvinfo : EIATTR_CRS_STACK_SIZE
	.align		4
.L_1817:
        /*013c*/ 	.byte	0x04, 0x1e
        /*013e*/ 	.short	(.L_1819 - .L_1818)
.L_1818:
        /*0140*/ 	.word	0x00000000
.L_1819:


//--------------------- .nv.info._Z25selective_scan_fwd_kernelI32Selective_Scan_fwd_kernel_traitsILi32ELi8ELi1ELb0ELb0ELb1ELb1EN3c104HalfENS1_7complexIfEEEEv13SSMParamsBase --------------------------
	.section	.nv.info._Z25selective_scan_fwd_kernelI32Selective_Scan_fwd_kernel_traitsILi32ELi8ELi1ELb0ELb0ELb1ELb1EN3c104HalfENS1_7complexIfEEEEv13SSMParamsBase,"",@"SHT_CUDA_INFO"
	.sectionflags	@""
	.align	4


	//----- nvinfo : EIATTR_CUDA_API_VERSION
	.align		4
        /*0000*/ 	.byte	0x04, 0x37
        /*0002*/ 	.short	(.L_1821 - .L_1820)
.L_1820:
        /*0004*/ 	.word	0x00000082


	//----- nvinfo : EIATTR_SW2861232_WAR
	.align		4
.L_1821:
        /*0008*/ 	.byte	0x01, 0x35
	.zero		2


	//----- nvinfo : EIATTR_PARAM_CBANK
	.align		4
        /*000c*/ 	.byte	0x04, 0x0a
        /*000e*/ 	.short	(.L_1823 - .L_1822)
	.align		4
.L_1822:
        /*0010*/ 	.word	index@(.nv.constant0._Z25selective_scan_fwd_kernelI32Selective_Scan_fwd_kernel_traitsILi32ELi8ELi1ELb0ELb0ELb1ELb1EN3c104HalfENS1_7complexIfEEEEv13SSMParamsBase)
        /*0014*/ 	.short	0x0160
        /*0016*/ 	.short	0x0118


	//----- nvinfo : EIATTR_CBANK_PARAM_SIZE
	.align		4
.L_1823:
        /*0018*/ 	.byte	0x03, 0x19
        /*001a*/ 	.short	0x0118


	//----- nvinfo : EIATTR_KPARAM_INFO
	.align		4
        /*001c*/ 	.byte	0x04, 0x17
        /*001e*/ 	.short	(.L_1825 - .L_1824)
.L_1824:
        /*0020*/ 	.word	0x00000000
        /*0024*/ 	.short	0x0000
        /*0026*/ 	.short	0x0000
        /*0028*/ 	.byte	0x00, 0xf0, 0x61, 0x04


	//----- nvinfo : EIATTR_MAXREG_COUNT
	.align		4
.L_1825:
        /*002c*/ 	.byte	0x03, 0x1b
        /*002e*/ 	.short	0x00ff


	//----- nvinfo : EIATTR_NUM_BARRIERS
	.align		4
        /*0030*/ 	.byte	0x02, 0x4c
        /*0032*/ 	.byte	0x01
	.zero		1


	//----- nvinfo : EIATTR_MERCURY_ISA_VERSION
	.align		4
        /*0034*/ 	.byte	0x03, 0x5f
        /*0036*/ 	.short	0x0000


	//----- nvinfo : EIATTR_COOP_GROUP_MASK_REGIDS
	.align		4
        /*0038*/ 	.byte	0x04, 0x29
        /*003a*/ 	.short	(.L_1827 - .L_1826)


	//   ....[0]....
.L_1826:
        /*003c*/ 	.word	0xffffffff


	//   ....[1]....
        /*0040*/ 	.word	0xffffffff


	//   ....[2]....
        /*0044*/ 	.word	0xffffffff


	//   ....[3]....
        /*0048*/ 	.word	0xffffffff


	//   ....[4]....
        /*004c*/ 	.word	0xffffffff


	//   ....[5]....
        /*0050*/ 	.word	0xffffffff


	//   ....[6]....
        /*0054*/ 	.word	0xffffffff


	//   ....[7]....
        /*0058*/ 	.word	0xffffffff


	//   ....[8]....
        /*005c*/ 	.word	0xffffffff


	//   ....[9]....
        /*0060*/ 	.word	0xffffffff


	//   ....[10]....
        /*0064*/ 	.word	0xffffffff


	//   ....[11]....
        /*0068*/ 	.word	0xffffffff


	//   ....[12]....
        /*006c*/ 	.word	0xffffffff


	//   ....[13]....
        /*0070*/ 	.word	0xffffffff


	//   ....[14]....
        /*0074*/ 	.word	0xffffffff


	//   ....[15]....
        /*0078*/ 	.word	0xffffffff


	//   ....[16]....
        /*007c*/ 	.word	0xffffffff


	//   ....[17]....
        /*0080*/ 	.word	0xffffffff


	//   ....[18]....
        /*0084*/ 	.word	0xffffffff


	//   ....[19]....
        /*0088*/ 	.word	0xffffffff


	//   ....[20]....
        /*008c*/ 	.word	0xffffffff


	//   ....[21]....
        /*0090*/ 	.word	0xffffffff


	//   ....[22]....
        /*0094*/ 	.word	0xffffffff


	//   ....[23]....
        /*0098*/ 	.word	0xffffffff


	//   ....[24]....
        /*009c*/ 	.word	0xffffffff


	//   ....[25]....
        /*00a0*/ 	.word	0xffffffff


	//   ....[26]....
        /*00a4*/ 	.word	0xffffffff


	//   ....[27]....
        /*00a8*/ 	.word	0xffffffff


	//   ....[28]....
        /*00ac*/ 	.word	0xffffffff


	//   ....[29]....
        /*00b0*/ 	.word	0xffffffff


	//----- nvinfo : EIATTR_COOP_GROUP_INSTR_OFFSETS
	.align		4
.L_1827:
        /*00b4*/ 	.byte	0x04, 0x28
        /*00b6*/ 	.short	(.L_1829 - .L_1828)


	//   ....[0]....
.L_1828:
        /*00b8*/ 	.word	0x00000b50


	//   ....[1]....
        /*00bc*/ 	.word	0x00000da0


	//   ....[2]....
        /*00c0*/ 	.word	0x00002f80


	//   ....[3]....
        /*00c4*/ 	.word	0x00003550


	//   ....[4]....
        /*00c8*/ 	.word	0x00003580


	//   ....[5]....
        /*00cc*/ 	.word	0x000035c0


	//   ....[6]....
        /*00d0*/ 	.word	0x000035d0


	//   ....[7]....
        /*00d4*/ 	.word	0x00003660


	//   ....[8]....
        /*00d8*/ 	.word	0x00003690


	//   ....[9]....
        /*00dc*/ 	.word	0x000036c0


	//   ....[10]....
        /*00e0*/ 	.word	0x000036d0


	//   ....[11]....
        /*00e4*/ 	.word	0x00003760


	//   ....[12]....
        /*00e8*/ 	.word	0x00003790


	//   ....[13]....
        /*00ec*/ 	.word	0x000037c0


	//   ....[14]....
        /*00f0*/ 	.word	0x000037d0


	//   ....[15]....
        /*00f4*/ 	.word	0x00003880


	//   ....[16]....
        /*00f8*/ 	.word	0x000038a0


	//   ....[17]....
        /*00fc*/ 	.word	0x000038c0


	//   ....[18]....
        /*0100*/ 	.word	0x000038d0


	//   ....[19]....
        /*0104*/ 	.word	0x00003970


	//   ....[20]....
        /*0108*/ 	.word	0x000039b0


	//   ....[21]....
        /*010c*/ 	.word	0x000039c0


	//   ....[22]....
        /*0110*/ 	.word	0x000039d0


	//   ....[23]....
        /*0114*/ 	.word	0x00003c90


	//   ....[24]....
        /*0118*/ 	.word	0x00003cb0


	//   ....[25]....
        /*011c*/ 	.word	0x00003cc0


	//   ....[26]....
        /*0120*/ 	.word	0x00003cd0


	//   ....[27]....
        /*0124*/ 	.word	0x00004920


	//   ....[28]....
        /*0128*/ 	.word	0x00004fe0


	//   ....[29]....
        /*012c*/ 	.word	0x00005540


	//----- nvinfo : EIATTR_EXIT_INSTR_OFFSETS
	.align		4
.L_1829:
        /*0130*/ 	.byte	0x04, 0x1c
        /*0132*/ 	.short	(.L_1831 - .L_1830)


	//   ....[0]....
.L_1830:
        /*0134*/ 	.word	0x00000250


	//   ....[1]....
        /*0138*/ 	.word	0x00005900


	//----- nvinfo : EIATTR_MAX_THREADS
	.align		4
.L_1831:
        /*013c*/ 	.byte	0x04, 0x05
        /*013e*/ 	.short	(.L_1833 - .L_1832)
.L_1832:
        /*0140*/ 	.word	0x00000020
        /*0144*/ 	.word	0x00000001
        /*0148*/ 	.word	0x00000001


	//----- nvinfo : EIATTR_CRS_STACK_SIZE
	.align		4
.L_1833:
        /*014c*/ 	.byte	0x04, 0x1e
        /*014e*/ 	.short	(.L_1835 - .L_1834)
.L_1834:
        /*0150*/ 	.word	0x00000000
.L_1835:


//--------------------- .nv.info._Z25selective_scan_fwd_kernelI32Selective_Scan_fwd_kernel_traitsILi32ELi8ELi1ELb0ELb1ELb0ELb0EN3c104HalfENS1_7complexIfEEEEv13SSMParamsBase --------------------------
	.section	.nv.info._Z25selective_scan_fwd_kernelI32Selective_Scan_fwd_kernel_traitsILi32ELi8ELi1ELb0ELb1ELb0ELb0EN3c104HalfENS1_7complexIfEEEEv13SSMParamsBase,"",@"SHT_CUDA_INFO"
	.sectionflags	@""
	.align	4


	//----- nvinfo : EIATTR_CUDA_API_VERSION
	.align		4
        /*0000*/ 	.byte	0x04, 0x37
        /*0002*/ 	.short	(.L_1837 - .L_1836)
.L_1836:
        /*0004*/ 	.word	0x00000082


	//----- nvinfo : EIATTR_SW2861232_WAR
	.align		4
.L_1837:
        /*0008*/ 	.byte	0x01, 0x35
	.zero		2


	//----- nvinfo : EIATTR_PARAM_CBANK
	.align		4
        /*000c*/ 	.byte	0x04, 0x0a
        /*000e*/ 	.short	(.L_1839 - .L_1838)
	.align		4
.L_1838:
        /*0010*/ 	.word	index@(.nv.constant0._Z25selective_scan_fwd_kernelI32Selective_Scan_fwd_kernel_traitsILi32ELi8ELi1ELb0ELb1ELb0ELb0EN3c104HalfENS1_7complexIfEEEEv13SSMParamsBase)
        /*0014*/ 	.short	0x0160
        /*0016*/ 	.short	0x0118


	//----- nvinfo : EIATTR_CBANK_PARAM_SIZE
	.align		4
.L_1839:
        /*0018*/ 	.byte	0x03, 0x19
        /*001a*/ 	.short	0x0118


	//----- nvinfo : EIATTR_KPARAM_INFO
	.align		4
        /*001c*/ 	.byte	0x04, 0x17
        /*001e*/ 	.short	(.L_1841 - .L_1840)
.L_1840:
        /*0020*/ 	.word	0x00000000
        /*0024*/ 	.short	0x0000
        /*0026*/ 	.short	0x0000
        /*0028*/ 	.byte	0x00, 0xf0, 0x61, 0x04


	//----- nvinfo : EIATTR_MAXREG_COUNT
	.align		4
.L_1841:
        /*002c*/ 	.byte	0x03, 0x1b
        /*002e*/ 	.short	0x00ff


	//----- nvinfo : EIATTR_NUM_BARRIERS
	.align		4
        /*0030*/ 	.byte	0x02, 0x4c
        /*0032*/ 	.byte	0x01
	.zero		1


	//----- nvinfo : EIATTR_MERCURY_ISA_VERSION
	.align		4
        /*0034*/ 	.byte	0x03, 0x5f
        /*0036*/ 	.short	0x0000


	//----- nvinfo : EIATTR_COOP_GROUP_MASK_REGIDS
	.align		4
        /*0038*/ 	.byte	0x04, 0x29
        /*003a*/ 	.short	(.L_1843 - .L_1842)


	//   ....[0]....
.L_1842:
        /*003c*/ 	.word	0xffffffff


	//   ....[1]....
        /*0040*/ 	.word	0xffffffff


	//   ....[2]....
        /*0044*/ 	.word	0xffffffff


	//   ....[3]....
        /*0048*/ 	.word	0xffffffff


	//   ....[4]....
        /*004c*/ 	.word	0xffffffff


	//   ....[5]....
        /*0050*/ 	.word	0xffffffff


	//   ....[6]....
        /*0054*/ 	.word	0xffffffff


	//   ....[7]....
        /*0058*/ 	.word	0xffffffff


	//   ....[8]....
        /*005c*/ 	.word	0xffffffff


	//   ....[9]....
        /*0060*/ 	.word	0xffffffff


	//   ....[10]....
        /*0064*/ 	.word	0xffffffff


	//   ....[11]....
        /*0068*/ 	.word	0xffffffff


	//   ....[12]....
        /*006c*/ 	.word	0xffffffff


	//   ....[13]....
        /*0070*/ 	.word	0xffffffff


	//   ....[14]....
        /*0074*/ 	.word	0xffffffff


	//   ....[15]....
        /*0078*/ 	.word	0xffffffff


	//   ....[16]....
        /*007c*/ 	.word	0xffffffff


	//   ....[17]....
        /*0080*/ 	.word	0xffffffff


	//   ....[18]....
        /*0084*/ 	.word	0xffffffff


	//   ....[19]....
        /*0088*/ 	.word	0xffffffff


	//   ....[20]....
        /*008c*/ 	.word	0xffffffff


	//   ....[21]....
        /*0090*/ 	.word	0xffffffff


	//   ....[22]....
        /*0094*/ 	.word	0xffffffff


	//   ....[23]....
        /*0098*/ 	.word	0xffffffff


	//   ....[24]....
        /*009c*/ 	.word	0xffffffff


	//   ....[25]....
        /*00a0*/ 	.word	0xffffffff


	//   ....[26]....
        /*00a4*/ 	.word	0xffffffff


	//   ....[27]....
        /*00a8*/ 	.word	0xffffffff


	//----- nvinfo : EIATTR_COOP_GROUP_INSTR_OFFSETS
	.align		4
.L_1843:
        /*00ac*/ 	.byte	0x04, 0x28
        /*00ae*/ 	.short	(.L_1845 - .L_1844)


	//   ....[0]....
.L_1844:
        /*00b0*/ 	.word	0x00000c40


	//   ....[1]....
        /*00b4*/ 	.word	0x00000e50


	//   ....[2]....
        /*00b8*/ 	.word	0x00002bf0


	//   ....[3]....
        /*00bc*/ 	.word	0x00003880


	//   ....[4]....
        /*00c0*/ 	.word	0x000038c0


	//   ....[5]....
        /*00c4*/ 	.word	0x00003940


	//   ....[6]....
        /*00c8*/ 	.word	0x00003960


	//   ....[7]....
        /*00cc*/ 	.word	0x00003a40


	//   ....[8]....
        /*00d0*/ 	.word	0x00003a70


	//   ....[9]....
        /*00d4*/ 	.word	0x00003aa0


	//   ....[10]....
        /*00d8*/ 	.word	0x00003ab0


	//   ....[11]....
        /*00dc*/ 	.word	0x00003b50


	//   ....[12]....
        /*00e0*/ 	.word	0x00003b70


	//   ....[13]....
        /*00e4*/ 	.word	0x00003ba0


	//   ....[14]....
        /*00e8*/ 	.word	0x00003bb0


	//   ....[15]....
        /*00ec*/ 	.word	0x00003c40


	//   ....[16]....
        /*00f0*/ 	.word	0x00003c70


	//   ....[17]....
        /*00f4*/ 	.word	0x00003ca0


	//   ....[18]....
        /*00f8*/ 	.word	0x00003cb0


	//   ....[19]....
        /*00fc*/ 	.word	0x00003d60


	//   ....[20]....
        /*0100*/ 	.word	0x00003d90


	//   ....[21]....
        /*0104*/ 	.word	0x00003da0


	//   ....[22]....
        /*0108*/ 	.word	0x00003db0


	//   ....[23]....
        /*010c*/ 	.word	0x00003f50


	//   ....[24]....
        /*0110*/ 	.word	0x00003f70


	//   ....[25]....
        /*0114*/ 	.word	0x00003f80


	//   ....[26]....
        /*0118*/ 	.word	0x00003f90


	//   ....[27]....
        /*011c*/ 	.word	0x000047a0


	//----- nvinfo : EIATTR_EXIT_INSTR_OFFSETS
	.align		4
.L_1845:
        /*0120*/ 	.byte	0x04, 0x1c
        /*0122*/ 	.short	(.L_1847 - .L_1846)


	//   ....[0]....
.L_1846:
        /*0124*/ 	.word	0x00000230


	//   ....[1]....
        /*0128*/ 	.word	0x00004c30


	//----- nvinfo : EIATTR_MAX_THREADS
	.align		4
.L_1847:
        /*012c*/ 	.byte	0x04, 0x05
        /*012e*/ 	.short	(.L_1849 - .L_1848)
.L_1848:
        /*0130*/ 	.word	0x00000020
        /*0134*/ 	.word	0x00000001
        /*0138*/ 	.word	0x00000001


	//----- nvinfo : EIATTR_CRS_STACK_SIZE
	.align		4
.L_1849:
        /*013c*/ 	.byte	0x04, 0x1e
        /*013e*/ 	.short	(.L_1851 - .L_1850)
.L_1850:
        /*0140*/ 	.word	0x00000000
.L_1851:


//--------------------- .nv.info._Z25selective_scan_fwd_kernelI32Selective_Scan_fwd_kernel_traitsILi32ELi8ELi1ELb0ELb1ELb0ELb1EN3c104HalfENS1_7complexIfEEEEv13SSMParamsBase --------------------------
	.section	.nv.info._Z25selective_scan_fwd_kernelI32Selective_Scan_fwd_kernel_traitsILi32ELi8ELi1ELb0ELb1ELb0ELb1EN3c104HalfENS1_7complexIfEEEEv13SSMParamsBase,"",@"SHT_CUDA_INFO"
	.sectionflags	@""
	.align	4


	//----- nvinfo : EIATTR_CUDA_API_VERSION
	.align		4
        /*0000*/ 	.byte	0x04, 0x37
        /*0002*/ 	.short	(.L_1853 - .L_1852)
.L_1852:
        /*0004*/ 	.word	0x00000082


	//----- nvinfo : EIATTR_SW2861232_WAR
	.align		4
.L_1853:
        /*0008*/ 	.byte	0x01, 0x35
	.zero		2


	//----- nvinfo : EIATTR_PARAM_CBANK
	.align		4
        /*000c*/ 	.byte	0x04, 0x0a
        /*000e*/ 	.short	(.L_1855 - .L_1854)
	.align		4
.L_1854:
        /*0010*/ 	.word	index@(.nv.constant0._Z25selective_scan_fwd_kernelI32Selective_Scan_fwd_kernel_traitsILi32ELi8ELi1ELb0ELb1ELb0ELb1EN3c104HalfENS1_7complexIfEEEEv13SSMParamsBase)
        /*0014*/ 	.short	0x0160
        /*0016*/ 	.short	0x0118


	//----- nvinfo : EIATTR_CBANK_PARAM_SIZE
	.align		4
.L_1855:
        /*0018*/ 	.byte	0x03, 0x19
        /*001a*/ 	.short	0x0118


	//----- nvinfo : EIATTR_KPARAM_INFO
	.align		4
        /*001c*/ 	.byte	0x04, 0x17
        /*001e*/ 	.short	(.L_1857 - .L_1856)
.L_1856:
        /*0020*/ 	.word	0x00000000
        /*0024*/ 	.short	0x0000
        /*0026*/ 	.short	0x0000
        /*0028*/ 	.byte	0x00, 0xf0, 0x61, 0x04


	//----- nvinfo : EIATTR_MAXREG_COUNT
	.align		4
.L_1857:
        /*002c*/ 	.byte	0x03, 0x1b
        /*002e*/ 	.short	0x00ff


	//----- nvinfo : EIATTR_NUM_BARRIERS
	.align		4
        /*0030*/ 	.byte	0x02, 0x4c
        /*0032*/ 	.byte	0x01
	.zero		1


	//----- nvinfo : EIATTR_MERCURY_ISA_VERSION
	.align		4
        /*0034*/ 	.byte	0x03, 0x5f
        /*0036*/ 	.short	0x0000


	//----- nvinfo : EIATTR_COOP_GROUP_MASK_REGIDS
	.align		4
        /*0038*/ 	.byte	0x04, 0x29
        /*003a*/ 	.short	(.L_1859 - .L_1858)


	//   ....[0]....
.L_1858:
        /*003c*/ 	.word	0xffffffff


	//   ....[1]....
        /*0040*/ 	.word	0xffffffff


	//   ....[2]....
        /*0044*/ 	.word	0xffffffff


	//   ....[3]....
        /*0048*/ 	.word	0xffffffff


	//   ....[4]....
        /*004c*/ 	.word	0xffffffff


	//   ....[5]....
        /*0050*/ 	.word	0xffffffff


	//   ....[6]....
        /*0054*/ 	.word	0xffffffff


	//   ....[7]....
        /*0058*/ 	.word	0xffffffff


	//   ....[8]....
        /*005c*/ 	.word	0xffffffff


	//   ....[9]....
        /*0060*/ 	.word	0xffffffff


	//   ....[10]....
        /*0064*/ 	.word	0xffffffff


	//   ....[11]....
        /*0068*/ 	.word	0xffffffff


	//   ....[12]....
        /*006c*/ 	.word	0xffffffff


	//   ....[13]....
        /*0070*/ 	.word	0xffffffff


	//   ....[14]....
        /*0074*/ 	.word	0xffffffff


	//   ....[15]....
        /*0078*/ 	.word	0xffffffff


	//   ....[16]....
        /*007c*/ 	.word	0xffffffff


	//   ....[17]....
        /*0080*/ 	.word	0xffffffff


	//   ....[18]....
        /*0084*/ 	.word	0xffffffff


	//   ....[19]....
        /*0088*/ 	.word	0xffffffff


	//   ....[20]....
        /*008c*/ 	.word	0xffffffff


	//   ....[21]....
        /*0090*/ 	.word	0xffffffff


	//   ....[22]....
        /*0094*/ 	.word	0xffffffff


	//   ....[23]....
        /*0098*/ 	.word	0xffffffff


	//   ....[24]....
        /*009c*/ 	.word	0xffffffff


	//   ....[25]....
        /*00a0*/ 	.word	0xffffffff


	//   ....[26]....
        /*00a4*/ 	.word	0xffffffff


	//   ....[27]....
        /*00a8*/ 	.word	0xffffffff


	//   ....[28]....
        /*00ac*/ 	.word	0xffffffff


	//   ....[29]....
        /*00b0*/ 	.word	0xffffffff


	//----- nvinfo : EIATTR_COOP_GROUP_INSTR_OFFSETS
	.align		4
.L_1859:
        /*00b4*/ 	.byte	0x04, 0x28
        /*00b6*/ 	.short	(.L_1861 - .L_1860)


	//   ....[0]....
.L_1860:
        /*00b8*/ 	.word	0x00000be0


	//   ....[1]....
        /*00bc*/ 	.word	0x00000db0


	//   ....[2]....
        /*00c0*/ 	.word	0x00002b50


	//   ....[3]....
        /*00c4*/ 	.word	0x00003860


	//   ....[4]....
        /*00c8*/ 	.word	0x000038c0


	//   ....[5]....
        /*00cc*/ 	.word	0x00003920


	//   ....[6]....
        /*00d0*/ 	.word	0x00003940


	//   ....[7]....
        /*00d4*/ 	.word	0x00003a20


	//   ....[8]....
        /*00d8*/ 	.word	0x00003a50


	//   ....[9]....
        /*00dc*/ 	.word	0x00003a80


	//   ....[10]....
        /*00e0*/ 	.word	0x00003a90


	//   ....[11]....
        /*00e4*/ 	.word	0x00003b30


	//   ....[12]....
        /*00e8*/ 	.word	0x00003b50


	//   ....[13]....
        /*00ec*/ 	.word	0x00003b80


	//   ....[14]....
        /*00f0*/ 	.word	0x00003b90


	//   ....[15]....
        /*00f4*/ 	.word	0x00003c20


	//   ....[16]....
        /*00f8*/ 	.word	0x00003c50


	//   ....[17]....
        /*00fc*/ 	.word	0x00003c80


	//   ....[18]....
        /*0100*/ 	.word	0x00003c90


	//   ....[19]....
        /*0104*/ 	.word	0x00003d40


	//   ....[20]....
        /*0108*/ 	.word	0x00003d70


	//   ....[21]....
        /*010c*/ 	.word	0x00003d80


	//   ....[22]....
        /*0110*/ 	.word	0x00003d90


	//   ....[23]....
        /*0114*/ 	.word	0x00003f30


	//   ....[24]....
        /*0118*/ 	.word	0x00003f50


	//   ....[25]....
        /*011c*/ 	.word	0x00003f60


	//   ....[26]....
        /*0120*/ 	.word	0x00003f70


	//   ....[27]....
        /*0124*/ 	.word	0x00004800


	//   ....[28]....
        /*0128*/ 	.word	0x00004e90


	//   ....[29]....
        /*012c*/ 	.word	0x000053c0


	//----- nvinfo : EIATTR_EXIT_INSTR_OFFSETS
	.align		4
.L_1861:
        /*0130*/ 	.byte	0x04, 0x1c
        /*0132*/ 	.short	(.L_1863 - .L_1862)


	//   ....[0]....
.L_1862:
        /*0134*/ 	.word	0x00000210


	//   ....[1]....
        /*0138*/ 	.word	0x000057a0


	//----- nvinfo : EIATTR_MAX_THREADS
	.align		4
.L_1863:
        /*013c*/ 	.byte	0x04, 0x05
        /*013e*/ 	.short	(.L_1865 - .L_1864)
.L_1864:
        /*0140*/ 	.word	0x00000020
        /*0144*/ 	.word	0x00000001
        /*0148*/ 	.word	0x00000001


	//----- nvinfo : EIATTR_CRS_STACK_SIZE
	.align		4
.L_1865:
        /*014c*/ 	.byte	0x04, 0x1e
        /*014e*/ 	.short	(.L_1867 - .L_1866)
.L_1866:
        /*0150*/ 	.word	0x00000000
.L_1867:


//--------------------- .nv.info._Z25selective_scan_fwd_kernelI32Selective_Scan_fwd_kernel_traitsILi32ELi8ELi1ELb0ELb1ELb1ELb0EN3c104HalfENS1_7complexIfEEEEv13SSMParamsBase --------------------------
	.section	.nv.info._Z25selective_scan_fwd_kernelI32Selective_Scan_fwd_kernel_traitsILi32ELi8ELi1ELb0ELb1ELb1ELb0EN3c104HalfENS1_7complexIfEEEEv13SSMParamsBase,"",@"SHT_CUDA_INFO"
	.sectionflags	@""
	.align	4


	//----- nvinfo : EIATTR_CUDA_API_VERSION
	.align		4
        /*0000*/ 	.byte	0x04, 0x37
        /*0002*/ 	.short	(.L_1869 - .L_1868)
.L_1868:
        /*0004*/ 	.word	0x00000082


	//----- nvinfo : EIATTR_SW2861232_WAR
	.align		4
.L_1869:
        /*0008*/ 	.byte	0x01, 0x35
	.zero		2


	//----- nvinfo : EIATTR_PARAM_CBANK
	.align		4
        /*000c*/ 	.byte	0x04, 0x0a
        /*000e*/ 	.short	(.L_1871 - .L_1870)
	.align		4
.L_1870:
        /*0010*/ 	.word	index@(.nv.constant0._Z25selective_scan_fwd_kernelI32Selective_Scan_fwd_kernel_traitsILi32ELi8ELi1ELb0ELb1ELb1ELb0EN3c104HalfENS1_7complexIfEEEEv13SSMParamsBase)
        /*0014*/ 	.short	0x0160
        /*0016*/ 	.short	0x0118


	//----- nvinfo : EIATTR_CBANK_PARAM_SIZE
	.align		4
.L_1871:
        /*0018*/ 	.byte	0x03, 0x19
        /*001a*/ 	.short	0x0118


	//----- nvinfo : EIATTR_KPARAM_INFO
	.align		4
        /*001c*/ 	.byte	0x04, 0x17
        /*001e*/ 	.short	(.L_1873 - .L_1872)
.L_1872:
        /*0020*/ 	.word	0x00000000
        /*0024*/ 	.short	0x0000
        /*0026*/ 	.short	0x0000
        /*0028*/ 	.byte	0x00, 0xf0, 0x61, 0x04


	//----- nvinfo : EIATTR_MAXREG_COUNT
	.align		4
.L_1873:
        /*002c*/ 	.byte	0x03, 0x1b
        /*002e*/ 	.short	0x00ff


	//----- nvinfo : EIATTR_NUM_BARRIERS
	.align		4
        /*0030*/ 	.byte	0x02, 0x4c
        /*0032*/ 	.byte	0x01
	.zero		1


	//----- nvinfo : EIATTR_MERCURY_ISA_VERSION
	.align		4
        /*0034*/ 	.byte	0x03, 0x5f
        /*0036*/ 	.short	0x0000


	//----- nvinfo : EIATTR_COOP_GROUP_MASK_REGIDS
	.align		4
        /*0038*/ 	.byte	0x04, 0x29
        /*003a*/ 	.short	(.L_1875 - .L_1874)


	//   ....[0]....
.L_1874:
        /*003c*/ 	.word	0xffffffff


	//   ....[1]....
        /*0040*/ 	.word	0xffffffff


	//   ....[2]....
        /*0044*/ 	.word	0xffffffff


	//   ....[3]....
        /*0048*/ 	.word	0xffffffff


	//   ....[4]....
        /*004c*/ 	.word	0xffffffff


	//   ....[5]....
        /*0050*/ 	.word	0xffffffff


	//   ....[6]....
        /*0054*/ 	.word	0xffffffff


	//   ....[7]....
        /*0058*/ 	.word	0xffffffff


	//   ....[8]....
        /*005c*/ 	.word	0xffffffff


	//   ....[9]....
        /*0060*/ 	.word	0xffffffff


	//   ....[10]....
        /*0064*/ 	.word	0xffffffff


	//   ....[11]....
        /*0068*/ 	.word	0xffffffff


	//   ....[12]....
        /*006c*/ 	.word	0xffffffff


	//   ....[13]....
        /*0070*/ 	.word	0xffffffff


	//   ....[14]....
        /*0074*/ 	.word	0xffffffff


	//   ....[15]....
        /*0078*/ 	.word	0xffffffff


	//   ....[16]....
        /*007c*/ 	.word	0xffffffff


	//   ....[17]....
        /*0080*/ 	.word	0xffffffff


	//   ....[18]....
        /*0084*/ 	.word	0xffffffff


	//   ....[19]....
        /*0088*/ 	.word	0xffffffff


	//   ....[20]....
        /*008c*/ 	.word	0xffffffff


	//   ....[21]....
        /*0090*/ 	.word	0xffffffff


	//   ....[22]....
        /*0094*/ 	.word	0xffffffff


	//   ....[23]....
        /*0098*/ 	.word	0xffffffff


	//   ....[24]....
        /*009c*/ 	.word	0xffffffff


	//   ....[25]....
        /*00a0*/ 	.word	0xffffffff


	//   ....[26]....
        /*00a4*/ 	.word	0xffffffff


	//   ....[27]....
        /*00a8*/ 	.word	0xffffffff


	//   ....[28]....
        /*00ac*/ 	.word	0xffffffff


	//----- nvinfo : EIATTR_COOP_GROUP_INSTR_OFFSETS
	.align		4
.L_1875:
        /*00b0*/ 	.byte	0x04, 0x28
        /*00b2*/ 	.short	(.L_1877 - .L_1876)


	//   ....[0]....
.L_1876:
        /*00b4*/ 	.word	0x00000c30


	//   ....[1]....
        /*00b8*/ 	.word	0x00000e20


	//   ....[2]....
        /*00bc*/ 	.word	0x00002d00


	//   ....[3]....
        /*00c0*/ 	.word	0x00003ca0


	//   ....[4]....
        /*00c4*/ 	.word	0x00003cc0


	//   ....[5]....
        /*00c8*/ 	.word	0x00003cd0


	//   ....[6]....
        /*00cc*/ 	.word	0x00003ce0


	//   ....[7]....
        /*00d0*/ 	.word	0x00003db0


	//   ....[8]....
        /*00d4*/ 	.word	0x00003dc0


	//   ....[9]....
        /*00d8*/ 	.word	0x00003dd0


	//   ....[10]....
        /*00dc*/ 	.word	0x00003de0


	//   ....[11]....
        /*00e0*/ 	.word	0x00003eb0


	//   ....[12]....
        /*00e4*/ 	.word	0x00003ec0


	//   ....[13]....
        /*00e8*/ 	.word	0x00003ed0


	//   ....[14]....
        /*00ec*/ 	.word	0x00003ee0


	//   ....[15]....
        /*00f0*/ 	.word	0x00004020


	//   ....[16]....
        /*00f4*/ 	.word	0x00004030


	//   ....[17]....
        /*00f8*/ 	.word	0x00004050


	//   ....[18]....
        /*00fc*/ 	.word	0x00004060


	//   ....[19]....
        /*0100*/ 	.word	0x000042c0


	//   ....[20]....
        /*0104*/ 	.word	0x000042d0


	//   ....[21]....
        /*0108*/ 	.word	0x000042e0


	//   ....[22]....
        /*010c*/ 	.word	0x00004300


	//   ....[23]....
        /*0110*/ 	.word	0x000043b0


	//   ....[24]....
        /*0114*/ 	.word	0x00004610


	//   ....[25]....
        /*0118*/ 	.word	0x00004630


	//   ....[26]....
        /*011c*/ 	.word	0x00004640


	//   ....[27]....
        /*0120*/ 	.word	0x00004650


	//   ....[28]....
        /*0124*/ 	.word	0x00004fd0


	//----- nvinfo : EIATTR_EXIT_INSTR_OFFSETS
	.align		4
.L_1877:
        /*0128*/ 	.byte	0x04, 0x1c
        /*012a*/ 	.short	(.L_1879 - .L_1878)


	//   ....[0]....
.L_1878:
        /*012c*/ 	.word	0x00000250


	//   ....[1]....
        /*0130*/ 	.word	0x00005480


	//----- nvinfo : EIATTR_MAX_THREADS
	.align		4
.L_1879:
        /*0134*/ 	.byte	0x04, 0x05
        /*0136*/ 	.short	(.L_1881 - .L_1880)
.L_1880:
        /*0138*/ 	.word	0x00000020
        /*013c*/ 	.word	0x00000001
        /*0140*/ 	.word	0x00000001


	//----- nvinfo : EIATTR_CRS_STACK_SIZE
	.align		4
.L_1881:
        /*0144*/ 	.byte	0x04, 0x1e
        /*0146*/ 	.short	(.L_1883 - .L_1882)
.L_1882:
        /*0148*/ 	.word	0x00000000
.L_1883:


//--------------------- .nv.info._Z25selective_scan_fwd_kernelI32Selective_Scan_fwd_kernel_traitsILi32ELi8ELi1ELb0ELb1ELb1ELb1EN3c104HalfENS1_7complexIfEEEEv13SSMParamsBase --------------------------
	.section	.nv.info._Z25selective_scan_fwd_kernelI32Selective_Scan_fwd_kernel_traitsILi32ELi8ELi1ELb0ELb1ELb1ELb1EN3c104HalfENS1_7complexIfEEEEv13SSMParamsBase,"",@"SHT_CUDA_INFO"
	.sectionflags	@""
	.align	4


	//----- nvinfo : EIATTR_CUDA_API_VERSION
	.align		4
        /*0000*/ 	.byte	0x04, 0x37
        /*0002*/ 	.short	(.L_1885 - .L_1884)
.L_1884:
        /*0004*/ 	.word	0x00000082


	//----- nvinfo : EIATTR_SW2861232_WAR
	.align		4
.L_1885:
        /*0008*/ 	.byte	0x01, 0x35
	.zero		2


	//----- nvinfo : EIATTR_PARAM_CBANK
	.align		4
        /*000c*/ 	.byte	0x04, 0x0a
        /*000e*/ 	.short	(.L_1887 - .L_1886)
	.align		4
.L_1886:
        /*0010*/ 	.word	index@(.nv.constant0._Z25selective_scan_fwd_kernelI32Selective_Scan_fwd_kernel_traitsILi32ELi8ELi1ELb0ELb1ELb1ELb1EN3c104HalfENS1_7complexIfEEEEv13SSMParamsBase)
        /*0014*/ 	.short	0x0160
        /*0016*/ 	.short	0x0118


	//----- nvinfo : EIATTR_CBANK_PARAM_SIZE
	.align		4
.L_1887:
        /*0018*/ 	.byte	0x03, 0x19
        /*001a*/ 	.short	0x0118


	//----- nvinfo : EIATTR_KPARAM_INFO
	.align		4
        /*001c*/ 	.byte	0x04, 0x17
        /*001e*/ 	.short	(.L_1889 - .L_1888)
.L_1888:
        /*0020*/ 	.word	0x00000000
        /*0024*/ 	.short	0x0000
        /*0026*/ 	.short	0x0000
        /*0028*/ 	.byte	0x00, 0xf0, 0x61, 0x04


	//----- nvinfo : EIATTR_MAXREG_COUNT
	.align		4
.L_1889:
        /*002c*/ 	.byte	0x03, 0x1b
        /*002e*/ 	.short	0x00ff


	//----- nvinfo : EIATTR_NUM_BARRIERS
	.align		4
        /*0030*/ 	.byte	0x02, 0x4c
        /*0032*/ 	.byte	0x01
	.zero		1


	//----- nvinfo : EIATTR_MERCURY_ISA_VERSION
	.align		4
        /*0034*/ 	.byte	0x03, 0x5f
        /*0036*/ 	.short	0x0000


	//----- nvinfo : EIATTR_COOP_GROUP_MASK_REGIDS
	.align		4
        /*0038*/ 	.byte	0x04, 0x29
        /*003a*/ 	.short	(.L_1891 - .L_1890)


	//   ....[0]....
.L_1890:
        /*003c*/ 	.word	0xffffffff


	//   ....[1]....
        /*0040*/ 	.word	0xffffffff


	//   ....[2]....
        /*0044*/ 	.word	0xffffffff


	//   ....[3]....
        /*0048*/ 	.word	0xffffffff


	//   ....[4]....
        /*004c*/ 	.word	0xffffffff


	//   ....[5]....
        /*0050*/ 	.word	0xffffffff


	//   ....[6]....
        /*0054*/ 	.word	0xffffffff


	//   ....[7]....
        /*0058*/ 	.word	0xffffffff


	//   ....[8]....
        /*005c*/ 	.word	0xffffffff


	//   ....[9]....
        /*0060*/ 	.word	0xffffffff


	//   ....[10]....
        /*0064*/ 	.word	0xffffffff


	//   ....[11]....
        /*0068*/ 	.word	0xffffffff


	//   ....[12]....
        /*006c*/ 	.word	0xffffffff


	//   ....[13]....
        /*0070*/ 	.word	0xffffffff


	//   ....[14]....
        /*0074*/ 	.word	0xffffffff


	//   ....[15]....
        /*0078*/ 	.word	0xffffffff


	//   ....[16]....
        /*007c*/ 	.word	0xffffffff


	//   ....[17]....
        /*0080*/ 	.word	0xffffffff


	//   ....[18]....
        /*0084*/ 	.word	0xffffffff


	//   ....[19]....
        /*0088*/ 	.word	0xffffffff


	//   ....[20]....
        /*008c*/ 	.word	0xffffffff


	//   ....[21]....
        /*0090*/ 	.word	0xffffffff


	//   ....[22]....
        /*0094*/ 	.word	0xffffffff


	//   ....[23]....
        /*0098*/ 	.word	0xffffffff


	//   ....[24]....
        /*009c*/ 	.word	0xffffffff


	//   ....[25]....
        /*00a0*/ 	.word	0xffffffff


	//   ....[26]....
        /*00a4*/ 	.word	0xffffffff


	//   ....[27]....
        /*00a8*/ 	.word	0xffffffff


	//   ....[28]....
        /*00ac*/ 	.word	0xffffffff


	//   ....[29]....
        /*00b0*/ 	.word	0xffffffff


	//   ....[30]....
        /*00b4*/ 	.word	0xffffffff


	//----- nvinfo : EIATTR_COOP_GROUP_INSTR_OFFSETS
	.align		4
.L_1891:
        /*00b8*/ 	.byte	0x04, 0x28
        /*00ba*/ 	.short	(.L_1893 - .L_1892)


	//   ....[0]....
.L_1892:
        /*00bc*/ 	.word	0x00000c10


	//   ....[1]....
        /*00c0*/ 	.word	0x00000e00


	//   ....[2]....
        /*00c4*/ 	.word	0x00002d50


	//   ....[3]....
        /*00c8*/ 	.word	0x00003c90


	//   ....[4]....
        /*00cc*/ 	.word	0x00003cb0


	//   ....[5]....
        /*00d0*/ 	.word	0x00003cc0


	//   ....[6]....
        /*00d4*/ 	.word	0x00003cd0


	//   ....[7]....
        /*00d8*/ 	.word	0x00003da0


	//   ....[8]....
        /*00dc*/ 	.word	0x00003db0


	//   ....[9]....
        /*00e0*/ 	.word	0x00003dc0


	//   ....[10]....
        /*00e4*/ 	.word	0x00003dd0


	//   ....[11]....
        /*00e8*/ 	.word	0x00003ea0


	//   ....[12]....
        /*00ec*/ 	.word	0x00003eb0


	//   ....[13]....
        /*00f0*/ 	.word	0x00003ec0


	//   ....[14]....
        /*00f4*/ 	.word	0x00003ed0


	//   ....[15]....
        /*00f8*/ 	.word	0x00003ff0


	//   ....[16]....
        /*00fc*/ 	.word	0x00004010


	//   ....[17]....
        /*0100*/ 	.word	0x00004030


	//   ....[18]....
        /*0104*/ 	.word	0x00004050


	//   ....[19]....
        /*0108*/ 	.word	0x00004280


	//   ....[20]....
        /*010c*/ 	.word	0x000042a0


	//   ....[21]....
        /*0110*/ 	.word	0x000042b0


	//   ....[22]....
        /*0114*/ 	.word	0x000042d0


	//   ....[23]....
        /*0118*/ 	.word	0x000043a0


	//   ....[24]....
        /*011c*/ 	.word	0x00004600


	//   ....[25]....
        /*0120*/ 	.word	0x00004620


	//   ....[26]....
        /*0124*/ 	.word	0x00004630


	//   ....[27]....
        /*0128*/ 	.word	0x00004640


	//   ....[28]....
        /*012c*/ 	.word	0x000050a0


	//   ....[29]....
        /*0130*/ 	.word	0x00005760


	//   ....[30]....
        /*0134*/ 	.word	0x00005c80


	//----- nvinfo : EIATTR_EXIT_INSTR_OFFSETS
	.align		4
.L_1893:
        /*0138*/ 	.byte	0x04, 0x1c
        /*013a*/ 	.short	(.L_1895 - .L_1894)


	//   ....[0]....
.L_1894:
        /*013c*/ 	.word	0x00000230


	//   ....[1]....
        /*0140*/ 	.word	0x00006090


	//----- nvinfo : EIATTR_MAX_THREADS
	.align		4
.L_1895:
        /*0144*/ 	.byte	0x04, 0x05
        /*0146*/ 	.short	(.L_1897 - .L_1896)
.L_1896:
        /*0148*/ 	.word	0x00000020
        /*014c*/ 	.word	0x00000001
        /*0150*/ 	.word	0x00000001


	//----- nvinfo : EIATTR_CRS_STACK_SIZE
	.align		4
.L_1897:
        /*0154*/ 	.byte	0x04, 0x1e
        /*0156*/ 	.short	(.L_1899 - .L_1898)
.L_1898:
        /*0158*/ 	.word	0x00000000
.L_1899:


//--------------------- .nv.info._Z25selective_scan_fwd_kernelI32Selective_Scan_fwd_kernel_traitsILi32ELi8ELi1ELb1ELb0ELb0ELb0EN3c104HalfENS1_7complexIfEEEEv13SSMParamsBase --------------------------
	.section	.nv.info._Z25selective_scan_fwd_kernelI32Selective_Scan_fwd_kernel_traitsILi32ELi8ELi1ELb1ELb0ELb0ELb0EN3c104HalfENS1_7complexIfEEEEv13SSMParamsBase,"",@"SHT_CUDA_INFO"
	.sectionflags	@""
	.align	4


	//----- nvinfo : EIATTR_CUDA_API_VERSION
	.align		4
        /*0000*/ 	.byte	0x04, 0x37
        /*0002*/ 	.short	(.L_1901 - .L_1900)
.L_1900:
        /*0004*/ 	.word	0x00000082


	//----- nvinfo : EIATTR_SW2861232_WAR
	.align		4
.L_1901:
        /*0008*/ 	.byte	0x01, 0x35
	.zero		2


	//----- nvinfo : EIATTR_PARAM_CBANK
	.align		4
        /*000c*/ 	.byte	0x04, 0x0a
        /*000e*/ 	.short	(.L_1903 - .L_1902)
	.align		4
.L_1902:
        /*0010*/ 	.word	index@(.nv.constant0._Z25selective_scan_fwd_kernelI32Selective_Scan_fwd_kernel_traitsILi32ELi8ELi1ELb1ELb0ELb0ELb0EN3c104HalfENS1_7complexIfEEEEv13SSMParamsBase)
        /*0014*/ 	.short	0x0160
        /*0016*/ 	.short	0x0118


	//----- nvinfo : EIATTR_CBANK_PARAM_SIZE
	.align		4
.L_1903:
        /*0018*/ 	.byte	0x03, 0x19
        /*001a*/ 	.short	0x0118


	//----- nvinfo : EIATTR_KPARAM_INFO
	.align		4
        /*001c*/ 	.byte	0x04, 0x17
        /*001e*/ 	.short	(.L_1905 - .L_1904)
.L_1904:
        /*0020*/ 	.word	0x00000000
        /*0024*/ 	.short	0x0000
        /*0026*/ 	.short	0x0000
        /*0028*/ 	.byte	0x00, 0xf0, 0x61, 0x04


	//----- nvinfo : EIATTR_MAXREG_COUNT
	.align		4
.L_1905:
        /*002c*/ 	.byte	0x03, 0x1b
        /*002e*/ 	.short	0x00ff


	//----- nvinfo : EIATTR_NUM_BARRIERS
	.align		4
        /*0030*/ 	.byte	0x02, 0x4c
        /*0032*/ 	.byte	0x01
	.zero		1


	//----- nvinfo : EIATTR_MERCURY_ISA_VERSION
	.align		4
        /*0034*/ 	.byte	0x03, 0x5f
        /*0036*/ 	.short	0x0000


	//----- nvinfo : EIATTR_COOP_GROUP_MASK_REGIDS
	.align		4
        /*0038*/ 	.byte	0x04, 0x29
        /*003a*/ 	.short	(.L_1907 - .L_1906)


	//   ....[0]....
.L_1906:
        /*003c*/ 	.word	0xffffffff


	//   ....[1]....
        /*0040*/ 	.word	0xffffffff


	//   ....[2]....
        /*0044*/ 	.word	0xffffffff


	//   ....[3]....
        /*0048*/ 	.word	0xffffffff


	//   ....[4]....
        /*004c*/ 	.word	0xffffffff


	//   ....[5]....
        /*0050*/ 	.word	0xffffffff


	//   ....[6]....
        /*0054*/ 	.word	0xffffffff


	//   ....[7]....
        /*0058*/ 	.word	0xffffffff


	//   ....[8]....
        /*005c*/ 	.word	0xffffffff


	//   ....[9]....
        /*0060*/ 	.word	0xffffffff


	//   ....[10]....
        /*0064*/ 	.word	0xffffffff


	//   ....[11]....
        /*0068*/ 	.word	0xffffffff


	//   ....[12]....
        /*006c*/ 	.word	0xffffffff


	//   ....[13]....
        /*0070*/ 	.word	0xffffffff


	//   ....[14]....
        /*0074*/ 	.word	0xffffffff


	//   ....[15]....
        /*0078*/ 	.word	0xffffffff


	//   ....[16]....
        /*007c*/ 	.word	0xffffffff


	//   ....[17]....
        /*0080*/ 	.word	0xffffffff


	//   ....[18]....
        /*0084*/ 	.word	0xffffffff


	//   ....[19]....
        /*0088*/ 	.word	0xffffffff


	//   ....[20]....
        /*008c*/ 	.word	0xffffffff


	//   ....[21]....
        /*0090*/ 	.word	0xffffffff


	//   ....[22]....
        /*0094*/ 	.word	0xffffffff


	//   ....[23]....
        /*0098*/ 	.word	0xffffffff


	//----- nvinfo : EIATTR_COOP_GROUP_INSTR_OFFSETS
	.align		4
.L_1907:
        /*009c*/ 	.byte	0x04, 0x28
        /*009e*/ 	.short	(.L_1909 - .L_1908)


	//   ....[0]....
.L_1908:
        /*00a0*/ 	.word	0x000022b0


	//   ....[1]....
        /*00a4*/ 	.word	0x000022d0


	//   ....[2]....
        /*00a8*/ 	.word	0x00002310


	//   ....[3]....
        /*00ac*/ 	.word	0x00002320


	//   ....[4]....
        /*00b0*/ 	.word	0x000023a0


	//   ....[5]....
        /*00b4*/ 	.word	0x000023d0


	//   ....[6]....
        /*00b8*/ 	.word	0x00002400


	//   ....[7]....
        /*00bc*/ 	.word	0x00002410


	//   ....[8]....
        /*00c0*/ 	.word	0x000024a0


	//   ....[9]....
        /*00c4*/ 	.word	0x000024d0


	//   ....[10]....
        /*00c8*/ 	.word	0x00002500


	//   ....[11]....
        /*00cc*/ 	.word	0x00002510


	//   ....[12]....
        /*00d0*/ 	.word	0x000025b0


	//   ....[13]....
        /*00d4*/ 	.word	0x000025e0


	//   ....[14]....
        /*00d8*/ 	.word	0x00002600


	//   ....[15]....
        /*00dc*/ 	.word	0x00002610


	//   ....[16]....
        /*00e0*/ 	.word	0x000026a0


	//   ....[17]....
        /*00e4*/ 	.word	0x000026e0


	//   ....[18]....
        /*00e8*/ 	.word	0x00002700


	//   ....[19]....
        /*00ec*/ 	.word	0x00002720


	//   ....[20]....
        /*00f0*/ 	.word	0x000028b0


	//   ....[21]....
        /*00f4*/ 	.word	0x000028d0


	//   ....[22]....
        /*00f8*/ 	.word	0x000028e0


	//   ....[23]....
        /*00fc*/ 	.word	0x000028f0


	//----- nvinfo : EIATTR_EXIT_INSTR_OFFSETS
	.align		4
.L_1909:
        /*0100*/ 	.byte	0x04, 0x1c
        /*0102*/ 	.short	(.L_1911 - .L_1910)


	//   ....[0]....
.L_1910:
        /*0104*/ 	.word	0x00000210


	//   ....[1]....
        /*0108*/ 	.word	0x00003230


	//----- nvinfo : EIATTR_MAX_THREADS
	.align		4
.L_1911:
        /*010c*/ 	.byte	0x04, 0x05
        /*010e*/ 	.short	(.L_1913 - .L_1912)
.L_1912:
        /*0110*/ 	.word	0x00000020
        /*0114*/ 	.word	0x00000001
        /*0118*/ 	.word	0x00000001


	//----- nvinfo : EIATTR_CRS_STACK_SIZE
	.align		4
.L_1913:
        /*011c*/ 	.byte	0x04, 0x1e
        /*011e*/ 	.short	(.L_1915 - .L_1914)
.L_1914:
        /*0120*/ 	.word	0x00000000
.L_1915:


//--------------------- .nv.info._Z25selective_scan_fwd_kernelI32Selective_Scan_fwd_kernel_traitsILi32ELi8ELi1ELb1ELb0ELb0ELb1EN3c104HalfENS1_7complexIfEEEEv13SSMParamsBase --------------------------
	.section	.nv.info._Z25selective_scan_fwd_kernelI32Selective_Scan_fwd_kernel_traitsILi32ELi8ELi1ELb1ELb0ELb0ELb1EN3c104HalfENS1_7complexIfEEEEv13SSMParamsBase,"",@"SHT_CUDA_INFO"
	.sectionflags	@""
	.align	4


	//----- nvinfo : EIATTR_CUDA_API_VERSION
	.align		4
        /*0000*/ 	.byte	0x04, 0x37
        /*0002*/ 	.short	(.L_1917 - .L_1916)
.L_1916:
        /*0004*/ 	.word	0x00000082


	//----- nvinfo : EIATTR_SW2861232_WAR
	.align		4
.L_1917:
        /*0008*/ 	.byte	0x01, 0x35
	.zero		2


	//----- nvinfo : EIATTR_PARAM_CBANK
	.align		4
        /*000c*/ 	.byte	0x04, 0x0a
        /*000e*/ 	.short	(.L_1919 - .L_1918)
	.align		4
.L_1918:
        /*0010*/ 	.word	index@(.nv.constant0._Z25selective_scan_fwd_kernelI32Selective_Scan_fwd_kernel_traitsILi32ELi8ELi1ELb1ELb0ELb0ELb1EN3c104HalfENS1_7complexIfEEEEv13SSMParamsBase)
        /*0014*/ 	.short	0x0160
        /*0016*/ 	.short	0x0118


	//----- nvinfo : EIATTR_CBANK_PARAM_SIZE
	.align		4
.L_1919:
        /*0018*/ 	.byte	0x03, 0x19
        /*001a*/ 	.short	0x0118


	//----- nvinfo : EIATTR_KPARAM_INFO
	.align		4
        /*001c*/ 	.byte	0x04, 0x17
        /*001e*/ 	.short	(.L_1921 - .L_1920)
.L_1920:
        /*0020*/ 	.word	0x00000000
        /*0024*/ 	.short	0x0000
        /*0026*/ 	.short	0x0000
        /*0028*/ 	.byte	0x00, 0xf0, 0x61, 0x04


	//----- nvinfo : EIATTR_MAXREG_COUNT
	.align		4
.L_1921:
        /*002c*/ 	.byte	0x03, 0x1b
        /*002e*/ 	.short	0x00ff


	//----- nvinfo : EIATTR_NUM_BARRIERS
	.align		4
        /*0030*/ 	.byte	0x02, 0x4c
        /*0032*/ 	.byte	0x01
	.zero		1


	//----- nvinfo : EIATTR_MERCURY_ISA_VERSION
	.align		4
        /*0034*/ 	.byte	0x03, 0x5f
        /*0036*/ 	.short	0x0000


	//----- nvinfo : EIATTR_COOP_GROUP_MASK_REGIDS
	.align		4
        /*0038*/ 	.byte	0x04, 0x29
        /*003a*/ 	.short	(.L_1923 - .L_1922)


	//   ....[0]....
.L_1922:
        /*003c*/ 	.word	0xffffffff


	//   ....[1]....
        /*0040*/ 	.word	0xffffffff


	//   ....[2]....
        /*0044*/ 	.word	0xffffffff


	//   ....[3]....
        /*0048*/ 	.word	0xffffffff


	//   ....[4]....
        /*004c*/ 	.word	0xffffffff


	//   ....[5]....
        /*0050*/ 	.word	0xffffffff


	//   ....[6]....
        /*0054*/ 	.word	0xffffffff


	//   ....[7]....
        /*0058*/ 	.word	0xffffffff


	//   ....[8]....
        /*005c*/ 	.word	0xffffffff


	//   ....[9]....
        /*0060*/ 	.word	0xffffffff


	//   ....[10]....
        /*0064*/ 	.word	0xffffffff


	//   ....[11]....
        /*0068*/ 	.word	0xffffffff


	//   ....[12]....
        /*006c*/ 	.word	0xffffffff


	//   ....[13]....
        /*0070*/ 	.word	0xffffffff


	//   ....[14]....
        /*0074*/ 	.word	0xffffffff


	//   ....[15]....
        /*0078*/ 	.word	0xffffffff


	//   ....[16]....
        /*007c*/ 	.word	0xffffffff


	//   ....[17]....
        /*0080*/ 	.word	0xffffffff


	//   ....[18]....
        /*0084*/ 	.word	0xffffffff


	//   ....[19]....
        /*0088*/ 	.word	0xffffffff


	//   ....[20]....
        /*008c*/ 	.word	0xffffffff


	//   ....[21]....
        /*0090*/ 	.word	0xffffffff


	//   ....[22]....
        /*0094*/ 	.word	0xffffffff


	//   ....[23]....
        /*0098*/ 	.word	0xffffffff


	//----- nvinfo : EIATTR_COOP_GROUP_INSTR_OFFSETS
	.align		4
.L_1923:
        /*009c*/ 	.byte	0x04, 0x28
        /*009e*/ 	.short	(.L_1925 - .L_1924)


	//   ....[0]....
.L_1924:
        /*00a0*/ 	.word	0x000022b0


	//   ....[1]....
        /*00a4*/ 	.word	0x000022d0


	//   ....[2]....
        /*00a8*/ 	.word	0x00002310


	//   ....[3]....
        /*00ac*/ 	.word	0x00002320


	//   ....[4]....
        /*00b0*/ 	.word	0x000023a0


	//   ....[5]....
        /*00b4*/ 	.word	0x000023d0


	//   ....[6]....
        /*00b8*/ 	.word	0x00002400


	//   ....[7]....
        /*00bc*/ 	.word	0x00002410


	//   ....[8]....
        /*00c0*/ 	.word	0x000024a0


	//   ....[9]....
        /*00c4*/ 	.word	0x000024d0


	//   ....[10]....
        /*00c8*/ 	.word	0x00002500


	//   ....[11]....
        /*00cc*/ 	.word	0x00002510


	//   ....[12]....
        /*00d0*/ 	.word	0x000025b0


	//   ....[13]....
        /*00d4*/ 	.word	0x000025e0


	//   ....[14]....
        /*00d8*/ 	.word	0x00002600


	//   ....[15]....
        /*00dc*/ 	.word	0x00002610


	//   ....[16]....
        /*00e0*/ 	.word	0x000026a0


	//   ....[17]....
        /*00e4*/ 	.word	0x000026e0


	//   ....[18]....
        /*00e8*/ 	.word	0x00002700


	//   ....[19]....
        /*00ec*/ 	.word	0x00002720


	//   ....[20]....
        /*00f0*/ 	.word	0x000028b0


	//   ....[21]....
        /*00f4*/ 	.word	0x000028d0


	//   ....[22]....
        /*00f8*/ 	.word	0x000028e0


	//   ....[23]....
        /*00fc*/ 	.word	0x000028f0


	//----- nvinfo : EIATTR_EXIT_INSTR_OFFSETS
	.align		4
.L_1925:
        /*0100*/ 	.byte	0x04, 0x1c
        /*0102*/ 	.short	(.L_1927 - .L_1926)


	//   ....[0]....
.L_1926:
        /*0104*/ 	.word	0x00000210


	//   ....[1]....
        /*0108*/ 	.word	0x00003790


	//----- nvinfo : EIATTR_MAX_THREADS
	.align		4
.L_1927:
        /*010c*/ 	.byte	0x04, 0x05
        /*010e*/ 	.short	(.L_1929 - .L_1928)
.L_1928:
        /*0110*/ 	.word	0x00000020
        /*0114*/ 	.word	0x00000001
        /*0118*/ 	.word	0x00000001


	//----- nvinfo : EIATTR_CRS_STACK_SIZE
	.align		4
.L_1929:
        /*011c*/ 	.byte	0x04, 0x1e
        /*011e*/ 	.short	(.L_1931 - .L_1930)
.L_1930:
        /*0120*/ 	.word	0x00000000
.L_1931:


//--------------------- .nv.info._Z25selective_scan_fwd_kernelI32Selective_Scan_fwd_kernel_traitsILi32ELi8ELi1ELb1ELb0ELb1ELb0EN3c104HalfENS1_7complexIfEEEEv13SSMParamsBase --------------------------
	.section	.nv.info._Z25selective_scan_fwd_kernelI32Selective_Scan_fwd_kernel_traitsILi32ELi8ELi1ELb1ELb0ELb1ELb0EN3c104HalfENS1_7complexIfEEEEv13SSMParamsBase,"",@"SHT_CUDA_INFO"
	.sectionflags	@""
	.align	4


	//----- nvinfo : EIATTR_CUDA_API_VERSION
	.align		4
        /*0000*/ 	.byte	0x04, 0x37
        /*0002*/ 	.short	(.L_1933 - .L_1932)
.L_1932:
        /*0004*/ 	.word	0x00000082


	//----- nvinfo : EIATTR_SW2861232_WAR
	.align		4
.L_1933:
        /*0008*/ 	.byte	0x01, 0x35
	.zero		2


	//----- nvinfo : EIATTR_PARAM_CBANK
	.align		4
        /*000c*/ 	.byte	0x04, 0x0a
        /*000e*/ 	.short	(.L_1935 - .L_1934)
	.align		4
.L_1934:
        /*0010*/ 	.word	index@(.nv.constant0._Z25selective_scan_fwd_kernelI32Selective_Scan_fwd_kernel_traitsILi32ELi8ELi1ELb1ELb0ELb1ELb0EN3c104HalfENS1_7complexIfEEEEv13SSMParamsBase)
        /*0014*/ 	.short	0x0160
        /*0016*/ 	.short	0x0118


	//----- nvinfo : EIATTR_CBANK_PARAM_SIZE
	.align		4
.L_1935:
        /*0018*/ 	.byte	0x03, 0x19
        /*001a*/ 	.short	0x0118


	//----- nvinfo : EIATTR_KPARAM_INFO
	.align		4
        /*001c*/ 	.byte	0x04, 0x17
        /*001e*/ 	.short	(.L_1937 - .L_1936)
.L_1936:
        /*0020*/ 	.word	0x00000000
        /*0024*/ 	.short	0x0000
        /*0026*/ 	.short	0x0000
        /*0028*/ 	.byte	0x00, 0xf0, 0x61, 0x04


	//----- nvinfo : EIATTR_MAXREG_COUNT
	.align		4
.L_1937:
        /*002c*/ 	.byte	0x03, 0x1b
        /*002e*/ 	.short	0x00ff


	//----- nvinfo : EIATTR_NUM_BARRIERS
	.align		4
        /*0030*/ 	.byte	0x02, 0x4c
        /*0032*/ 	.byte	0x01
	.zero		1


	//----- nvinfo : EIATTR_MERCURY_ISA_VERSION
	.align		4
        /*0034*/ 	.byte	0x03, 0x5f
        /*0036*/ 	.short	0x0000


	//----- nvinfo : EIATTR_COOP_GROUP_MASK_REGIDS
	.align		4
        /*0038*/ 	.byte	0x04, 0x29
        /*003a*/ 	.short	(.L_1939 - .L_1938)


	//   ....[0]....
.L_1938:
        /*003c*/ 	.word	0xffffffff


	//   ....[1]....
        /*0040*/ 	.word	0xffffffff


	//   ....[2]....
        /*0044*/ 	.word	0xffffffff


	//   ....[3]....
        /*0048*/ 	.word	0xffffffff


	//   ....[4]....
        /*004c*/ 	.word	0xffffffff


	//   ....[5]....
        /*0050*/ 	.word	0xffffffff


	//   ....[6]....
        /*0054*/ 	.word	0xffffffff


	//   ....[7]....
        /*0058*/ 	.word	0xffffffff


	//   ....[8]....
        /*005c*/ 	.word	0xffffffff


	//   ....[9]....
        /*0060*/ 	.word	0xffffffff


	//   ....[10]....
        /*0064*/ 	.word	0xffffffff


	//   ....[11]....
        /*0068*/ 	.word	0xffffffff


	//   ....[12]....
        /*006c*/ 	.word	0xffffffff


	//   ....[13]....
        /*0070*/ 	.word	0xffffffff


	//   ....[14]....
        /*0074*/ 	.word	0xffffffff


	//   ....[15]....
        /*0078*/ 	.word	0xffffffff


	//   ....[16]....
        /*007c*/ 	.word	0xffffffff


	//   ....[17]....
        /*0080*/ 	.word	0xffffffff


	//   ....[18]....
        /*0084*/ 	.word	0xffffffff


	//   ....[19]....
        /*0088*/ 	.word	0xffffffff


	//   ....[20]....
        /*008c*/ 	.word	0xffffffff


	//   ....[21]....
        /*0090*/ 	.word	0xffffffff


	//   ....[22]....
        /*0094*/ 	.word	0xffffffff


	//   ....[23]....
        /*0098*/ 	.word	0xffffffff


	//----- nvinfo : EIATTR_COOP_GROUP_INSTR_OFFSETS
	.align		4
.L_1939:
        /*009c*/ 	.byte	0x04, 0x28
        /*009e*/ 	.short	(.L_1941 - .L_1940)


	//   ....[0]....
.L_1940:
        /*00a0*/ 	.word	0x00002470


	//   ....[1]....
        /*00a4*/ 	.word	0x000024a0


	//   ....[2]....
        /*00a8*/ 	.word	0x000024e0


	//   ....[3]....
        /*00ac*/ 	.word	0x000024f0


	//   ....[4]....
        /*00b0*/ 	.word	0x00002580


	//   ....[5]....
        /*00b4*/ 	.word	0x000025b0


	//   ....[6]....
        /*00b8*/ 	.word	0x000025e0


	//   ....[7]....
        /*00bc*/ 	.word	0x000025f0


	//   ....[8]....
        /*00c0*/ 	.word	0x00002690


	//   ....[9]....
        /*00c4*/ 	.word	0x000026b0


	//   ....[10]....
        /*00c8*/ 	.word	0x000026e0


	//   ....[11]....
        /*00cc*/ 	.word	0x000026f0


	//   ....[12]....
        /*00d0*/ 	.word	0x00002790


	//   ....[13]....
        /*00d4*/ 	.word	0x000027c0


	//   ....[14]....
        /*00d8*/ 	.word	0x000027e0


	//   ....[15]....
        /*00dc*/ 	.word	0x000027f0


	//   ....[16]....
        /*00e0*/ 	.word	0x00002880


	//   ....[17]....
        /*00e4*/ 	.word	0x000028c0


	//   ....[18]....
        /*00e8*/ 	.word	0x000028e0


	//   ....[19]....
        /*00ec*/ 	.word	0x00002900


	//   ....[20]....
        /*00f0*/ 	.word	0x00002a90


	//   ....[21]....
        /*00f4*/ 	.word	0x00002ab0


	//   ....[22]....
        /*00f8*/ 	.word	0x00002ac0


	//   ....[23]....
        /*00fc*/ 	.word	0x00002ad0


	//----- nvinfo : EIATTR_EXIT_INSTR_OFFSETS
	.align		4
.L_1941:
        /*0100*/ 	.byte	0x04, 0x1c
        /*0102*/ 	.short	(.L_1943 - .L_1942)


	//   ....[0]....
.L_1942:
        /*0104*/ 	.word	0x00000430


	//   ....[1]....
        /*0108*/ 	.word	0x000036e0


	//----- nvinfo : EIATTR_MAX_THREADS
	.align		4
.L_1943:
        /*010c*/ 	.byte	0x04, 0x05
        /*010e*/ 	.short	(.L_1945 - .L_1944)
.L_1944:
        /*0110*/ 	.word	0x00000020
        /*0114*/ 	.word	0x00000001
        /*0118*/ 	.word	0x00000001


	//----- nvinfo : EIATTR_CRS_STACK_SIZE
	.align		4
.L_1945:
        /*011c*/ 	.byte	0x04, 0x1e
        /*011e*/ 	.short	(.L_1947 - .L_1946)
.L_1946:
        /*0120*/ 	.word	0x00000000
.L_1947:


//--------------------- .nv.info._Z25selective_scan_fwd_kernelI32Selective_Scan_fwd_kernel_traitsILi32ELi8ELi1ELb1ELb0ELb1ELb1EN3c104HalfENS1_7complexIfEEEEv13SSMParamsBase --------------------------
	.section	.nv.info._Z25selective_scan_fwd_kernelI32Selective_Scan_fwd_kernel_traitsILi32ELi8ELi1ELb1ELb0ELb1ELb1EN3c104HalfENS1_7complexIfEEEEv13SSMParamsBase,"",@"SHT_CUDA_INFO"
	.sectionflags	@""
	.align	4


	//----- nvinfo : EIATTR_CUDA_API_VERSION
	.align		4
        /*0000*/ 	.byte	0x04, 0x37
        /*0002*/ 	.short	(.L_1949 - .L_1948)
.L_1948:
        /*0004*/ 	.word	0x00000082


	//----- nvinfo : EIATTR_SW2861232_WAR
	.align		4
.L_1949:
        /*0008*/ 	.byte	0x01, 0x35
	.zero		2


	//----- nvinfo : EIATTR_PARAM_CBANK
	.align		4
        /*000c*/ 	.byte	0x04, 0x0a
        /*000e*/ 	.short	(.L_1951 - .L_1950)
	.align		4
.L_1950:
        /*0010*/ 	.word	index@(.nv.constant0._Z25selective_scan_fwd_kernelI32Selective_Scan_fwd_kernel_traitsILi32ELi8ELi1ELb1ELb0ELb1ELb1EN3c104HalfENS1_7complexIfEEEEv13SSMParamsBase)
        /*0014*/ 	.short	0x0160
        /*0016*/ 	.short	0x0118


	//----- nvinfo : EIATTR_CBANK_PARAM_SIZE
	.align		4
.L_1951:
        /*0018*/ 	.byte	0x03, 0x19
        /*001a*/ 	.short	0x0118


	//----- nvinfo : EIATTR_KPARAM_INFO
	.align		4
        /*001c*/ 	.byte	0x04, 0x17
        /*001e*/ 	.short	(.L_1953 - .L_1952)
.L_1952:
        /*0020*/ 	.word	0x00000000
        /*0024*/ 	.short	0x0000
        /*0026*/ 	.short	0x0000
        /*0028*/ 	.byte	0x00, 0xf0, 0x61, 0x04


	//----- nvinfo : EIATTR_MAXREG_COUNT
	.align		4
.L_1953:
        /*002c*/ 	.byte	0x03, 0x1b
        /*002e*/ 	.short	0x00ff


	//----- nvinfo : EIATTR_NUM_BARRIERS
	.align		4
        /*0030*/ 	.byte	0x02, 0x4c
        /*0032*/ 	.byte	0x01
	.zero		1


	//----- nvinfo : EIATTR_MERCURY_ISA_VERSION
	.align		4
        /*0034*/ 	.byte	0x03, 0x5f
        /*0036*/ 	.short	0x0000


	//----- nvinfo : EIATTR_COOP_GROUP_MASK_REGIDS
	.align		4
        /*0038*/ 	.byte	0x04, 0x29
        /*003a*/ 	.short	(.L_1955 - .L_1954)


	//   ....[0]....
.L_1954:
        /*003c*/ 	.word	0xffffffff


	//   ....[1]....
        /*0040*/ 	.word	0xffffffff


	//   ....[2]....
        /*0044*/ 	.word	0xffffffff


	//   ....[3]....
        /*0048*/ 	.word	0xffffffff


	//   ....[4]....
        /*004c*/ 	.word	0xffffffff


	//   ....[5]....
        /*0050*/ 	.word	0xffffffff


	//   ....[6]....
        /*0054*/ 	.word	0xffffffff


	//   ....[7]....
        /*0058*/ 	.word	0xffffffff


	//   ....[8]....
        /*005c*/ 	.word	0xffffffff


	//   ....[9]....
        /*0060*/ 	.word	0xffffffff


	//   ....[10]....
        /*0064*/ 	.word	0xffffffff


	//   ....[11]....
        /*0068*/ 	.word	0xffffffff


	//   ....[12]....
        /*006c*/ 	.word	0xffffffff


	//   ....[13]....
        /*0070*/ 	.word	0xffffffff


	//   ....[14]....
        /*0074*/ 	.word	0xffffffff


	//   ....[15]....
        /*0078*/ 	.word	0xffffffff


	//   ....[16]....
        /*007c*/ 	.word	0xffffffff


	//   ....[17]....
        /*0080*/ 	.word	0xffffffff


	//   ....[18]....
        /*0084*/ 	.word	0xffffffff


	//   ....[19]....
        /*0088*/ 	.word	0xffffffff


	//   ....[20]....
        /*008c*/ 	.word	0xffffffff


	//   ....[21]....
        /*0090*/ 	.word	0xffffffff


	//   ....[22]....
        /*0094*/ 	.word	0xffffffff


	//   ....[23]....
        /*0098*/ 	.word	0xffffffff


	//----- nvinfo : EIATTR_COOP_GROUP_INSTR_OFFSETS
	.align		4
.L_1955:
        /*009c*/ 	.byte	0x04, 0x28
        /*009e*/ 	.short	(.L_1957 - .L_1956)


	//   ....[0]....
.L_1956:
        /*00a0*/ 	.word	0x00002490


	//   ....[1]....
        /*00a4*/ 	.word	0x000024c0


	//   ....[2]....
        /*00a8*/ 	.word	0x00002510


	//   ....[3]....
        /*00ac*/ 	.word	0x00002520


	//   ....[4]....
        /*00b0*/ 	.word	0x000025b0


	//   ....[5]....
        /*00b4*/ 	.word	0x000025d0


	//   ....[6]....
        /*00b8*/ 	.word	0x00002610


	//   ....[7]....
        /*00bc*/ 	.word	0x00002620


	//   ....[8]....
        /*00c0*/ 	.word	0x000026b0


	//   ....[9]....
        /*00c4*/ 	.word	0x000026e0


	//   ....[10]....
        /*00c8*/ 	.word	0x00002710


	//   ....[11]....
        /*00cc*/ 	.word	0x00002720


	//   ....[12]....
        /*00d0*/ 	.word	0x000027c0


	//   ....[13]....
        /*00d4*/ 	.word	0x000027f0


	//   ....[14]....
        /*00d8*/ 	.word	0x00002810


	//   ....[15]....
        /*00dc*/ 	.word	0x00002820


	//   ....[16]....
        /*00e0*/ 	.word	0x000028b0


	//   ....[17]....
        /*00e4*/ 	.word	0x000028f0


	//   ....[18]....
        /*00e8*/ 	.word	0x00002910


	//   ....[19]....
        /*00ec*/ 	.word	0x00002930


	//   ....[20]....
        /*00f0*/ 	.word	0x00002ac0


	//   ....[21]....
        /*00f4*/ 	.word	0x00002ae0


	//   ....[22]....
        /*00f8*/ 	.word	0x00002af0


	//   ....[23]....
        /*00fc*/ 	.word	0x00002b00


	//----- nvinfo : EIATTR_EXIT_INSTR_OFFSETS
	.align		4
.L_1957:
        /*0100*/ 	.byte	0x04, 0x1c
        /*0102*/ 	.short	(.L_1959 - .L_1958)


	//   ....[0]....
.L_1958:
        /*0104*/ 	.word	0x00000420


	//   ....[1]....
        /*0108*/ 	.word	0x00003c70


	//----- nvinfo : EIATTR_MAX_THREADS
	.align		4
.L_1959:
        /*010c*/ 	.byte	0x04, 0x05
        /*010e*/ 	.short	(.L_1961 - .L_1960)
.L_1960:
        /*0110*/ 	.word	0x00000020
        /*0114*/ 	.word	0x00000001
        /*0118*/ 	.word	0x00000001


	//----- nvinfo : EIATTR_CRS_STACK_SIZE
	.align		4
.L_1961:
        /*011c*/ 	.byte	0x04, 0x1e
        /*011e*/ 	.short	(.L_1963 - .L_1962)
.L_1962:
        /*0120*/ 	.word	0x00000000
.L_1963:


//--------------------- .nv.info._Z25selective_scan_fwd_kernelI32Selective_Scan_fwd_kernel_traitsILi32ELi8ELi1ELb1ELb1ELb0ELb0EN3c104HalfENS1_7complexIfEEEEv13SSMParamsBase --------------------------
	.section	.nv.info._Z25selective_scan_fwd_kernelI32Selective_Scan_fwd_kernel_traitsILi32ELi8ELi1ELb1ELb1ELb0ELb0EN3c104HalfENS1_7complexIfEEEEv13SSMParamsBase,"",@"SHT_CUDA_INFO"
	.sectionflags	@""
	.align	4


	//----- nvinfo : EIATTR_CUDA_API_VERSION
	.align		4
        /*0000*/ 	.byte	0x04, 0x37
        /*0002*/ 	.short	(.L_1965 - .L_1964)
.L_1964:
        /*0004*/ 	.word	0x00000082


	//----- nvinfo : EIATTR_SW2861232_WAR
	.align		4
.L_1965:
        /*0008*/ 	.byte	0x01, 0x35
	.zero		2


	//----- nvinfo : EIATTR_PARAM_CBANK
	.align		4
        /*000c*/ 	.byte	0x04, 0x0a
        /*000e*/ 	.short	(.L_1967 - .L_1966)
	.align		4
.L_1966:
        /*0010*/ 	.word	index@(.nv.constant0._Z25selective_scan_fwd_kernelI32Selective_Scan_fwd_kernel_traitsILi32ELi8ELi1ELb1ELb1ELb0ELb0EN3c104HalfENS1_7complexIfEEEEv13SSMParamsBase)
        /*0014*/ 	.short	0x0160
        /*0016*/ 	.short	0x0118


	//----- nvinfo : EIATTR_CBANK_PARAM_SIZE
	.align		4
.L_1967:
        /*0018*/ 	.byte	0x03, 0x19
        /*001a*/ 	.short	0x0118


	//----- nvinfo : EIATTR_KPARAM_INFO
	.align		4
        /*001c*/ 	.byte	0x04, 0x17
        /*001e*/ 	.short	(.L_1969 - .L_1968)
.L_1968:
        /*0020*/ 	.word	0x00000000
        /*0024*/ 	.short	0x0000
        /*0026*/ 	.short	0x0000
        /*0028*/ 	.byte	0x00, 0xf0, 0x61, 0x04


	//----- nvinfo : EIATTR_MAXREG_COUNT
	.align		4
.L_1969:
        /*002c*/ 	.byte	0x03, 0x1b
        /*002e*/ 	.short	0x00ff


	//----- nvinfo : EIATTR_NUM_BARRIERS
	.align		4
        /*0030*/ 	.byte	0x02, 0x4c
        /*0032*/ 	.byte	0x01
	.zero		1


	//----- nvinfo : EIATTR_MERCURY_ISA_VERSION
	.align		4
        /*0034*/ 	.byte	0x03, 0x5f
        /*0036*/ 	.short	0x0000


	//----- nvinfo : EIATTR_COOP_GROUP_MASK_REGIDS
	.align		4
        /*0038*/ 	.byte	0x04, 0x29
        /*003a*/ 	.short	(.L_1971 - .L_1970)


	//   ....[0]....
.L_1970:
        /*003c*/ 	.word	0xffffffff


	//   ....[1]....
        /*0040*/ 	.word	0xffffffff


	//   ....[2]....
        /*0044*/ 	.word	0xffffffff


	//   ....[3]....
        /*0048*/ 	.word	0xffffffff


	//   ....[4]....
        /*004c*/ 	.word	0xffffffff


	//   ....[5]....
        /*0050*/ 	.word	0xffffffff


	//   ....[6]....
        /*0054*/ 	.word	0xffffffff


	//   ....[7]....
        /*0058*/ 	.word	0xffffffff


	//   ....[8]....
        /*005c*/ 	.word	0xffffffff


	//   ....[9]....
        /*0060*/ 	.word	0xffffffff


	//   ....[10]....
        /*0064*/ 	.word	0xffffffff


	//   ....[11]....
        /*0068*/ 	.word	0xffffffff


	//   ....[12]....
        /*006c*/ 	.word	0xffffffff


	//   ....[13]....
        /*0070*/ 	.word	0xffffffff


	//   ....[14]....
        /*0074*/ 	.word	0xffffffff


	//   ....[15]....
        /*0078*/ 	.word	0xffffffff


	//   ....[16]....
        /*007c*/ 	.word	0xffffffff


	//   ....[17]....
        /*0080*/ 	.word	0xffffffff


	//   ....[18]....
        /*0084*/ 	.word	0xffffffff


	//   ....[19]....
        /*0088*/ 	.word	0xffffffff


	//   ....[20]....
        /*008c*/ 	.word	0xffffffff


	//   ....[21]....
        /*0090*/ 	.word	0xffffffff


	//   ....[22]....
        /*0094*/ 	.word	0xffffffff


	//   ....[23]....
        /*0098*/ 	.word	0xffffffff


	//----- nvinfo : EIATTR_COOP_GROUP_INSTR_OFFSETS
	.align		4
.L_1971:
        /*009c*/ 	.byte	0x04, 0x28
        /*009e*/ 	.short	(.L_1973 - .L_1972)


	//   ....[0]....
.L_1972:
        /*00a0*/ 	.word	0x000026c0


	//   ....[1]....
        /*00a4*/ 	.word	0x000026f0


	//   ....[2]....
        /*00a8*/ 	.word	0x00002750


	//   ....[3]....
        /*00ac*/ 	.word	0x00002770


	//   ....[4]....
        /*00b0*/ 	.word	0x00002800


	//   ....[5]....
        /*00b4*/ 	.word	0x00002820


	//   ....[6]....
        /*00b8*/ 	.word	0x00002860


	//   ....[7]....
        /*00bc*/ 	.word	0x00002870


	//   ....[8]....
        /*00c0*/ 	.word	0x00002910


	//   ....[9]....
        /*00c4*/ 	.word	0x00002940


	//   ....[10]....
        /*00c8*/ 	.word	0x00002960


	//   ....[11]....
        /*00cc*/ 	.word	0x00002970


	//   ....[12]....
        /*00d0*/ 	.word	0x00002a20


	//   ....[13]....
        /*00d4*/ 	.word	0x00002a40


	//   ....[14]....
        /*00d8*/ 	.word	0x00002a60


	//   ....[15]....
        /*00dc*/ 	.word	0x00002a70


	//   ....[16]....
        /*00e0*/ 	.word	0x00002b30


	//   ....[17]....
        /*00e4*/ 	.word	0x00002b60


	//   ....[18]....
        /*00e8*/ 	.word	0x00002b70


	//   ....[19]....
        /*00ec*/ 	.word	0x00002b90


	//   ....[20]....
        /*00f0*/ 	.word	0x00002d20


	//   ....[21]....
        /*00f4*/ 	.word	0x00002d40


	//   ....[22]....
        /*00f8*/ 	.word	0x00002d50


	//   ....[23]....
        /*00fc*/ 	.word	0x00002d60


	//----- nvinfo : EIATTR_EXIT_INSTR_OFFSETS
	.align		4
.L_1973:
        /*0100*/ 	.byte	0x04, 0x1c
        /*0102*/ 	.short	(.L_1975 - .L_1974)


	//   ....[0]....
.L_1974:
        /*0104*/ 	.word	0x00000420


	//   ....[1]....
        /*0108*/ 	.word	0x00003670


	//----- nvinfo : EIATTR_MAX_THREADS
	.align		4
.L_1975:
        /*010c*/ 	.byte	0x04, 0x05
        /*010e*/ 	.short	(.L_1977 - .L_1976)
.L_1976:
        /*0110*/ 	.word	0x00000020
        /*0114*/ 	.word	0x00000001
        /*0118*/ 	.word	0x00000001


	//----- nvinfo : EIATTR_CRS_STACK_SIZE
	.align		4
.L_1977:
        /*011c*/ 	.byte	0x04, 0x1e
        /*011e*/ 	.short	(.L_1979 - .L_1978)
.L_1978:
        /*0120*/ 	.word	0x00000000
.L_1979:


//--------------------- .nv.info._Z25selective_scan_fwd_kernelI32Selective_Scan_fwd_kernel_traitsILi32ELi8ELi1ELb1ELb1ELb0ELb1EN3c104HalfENS1_7complexIfEEEEv13SSMParamsBase --------------------------
	.section	.nv.info._Z25selective_scan_fwd_kernelI32Selective_Scan_fwd_kernel_traitsILi32ELi8ELi1ELb1ELb1ELb0ELb1EN3c104HalfENS1_7complexIfEEEEv13SSMParamsBase,"",@"SHT_CUDA_INFO"
	.sectionflags	@""
	.align	4


	//----- nvinfo : EIATTR_CUDA_API_VERSION
	.align		4
        /*0000*/ 	.byte	0x04, 0x37
        /*0002*/ 	.short	(.L_1981 - .L_1980)
.L_1980:
        /*0004*/ 	.word	0x00000082


	//----- nvinfo : EIATTR_SW2861232_WAR
	.align		4
.L_1981:
        /*0008*/ 	.byte	0x01, 0x35
	.zero		2


	//----- nvinfo : EIATTR_PARAM_CBANK
	.align		4
        /*000c*/ 	.byte	0x04, 0x0a
        /*000e*/ 	.short	(.L_1983 - .L_1982)
	.align		4
.L_1982:
        /*0010*/ 	.word	index@(.nv.constant0._Z25selective_scan_fwd_kernelI32Selective_Scan_fwd_kernel_traitsILi32ELi8ELi1ELb1ELb1ELb0ELb1EN3c104HalfENS1_7complexIfEEEEv13SSMParamsBase)
        /*0014*/ 	.short	0x0160
        /*0016*/ 	.short	0x0118


	//----- nvinfo : EIATTR_CBANK_PARAM_SIZE
	.align		4
.L_1983:
        /*0018*/ 	.byte	0x03, 0x19
        /*001a*/ 	.short	0x0118


	//----- nvinfo : EIATTR_KPARAM_INFO
	.align		4
        /*001c*/ 	.byte	0x04, 0x17
        /*001e*/ 	.short	(.L_1985 - .L_1984)
.L_1984:
        /*0020*/ 	.word	0x00000000
        /*0024*/ 	.short	0x0000
        /*0026*/ 	.short	0x0000
        /*0028*/ 	.byte	0x00, 0xf0, 0x61, 0x04


	//----- nvinfo : EIATTR_MAXREG_COUNT
	.align		4
.L_1985:
        /*002c*/ 	.byte	0x03, 0x1b
        /*002e*/ 	.short	0x00ff


	//----- nvinfo : EIATTR_NUM_BARRIERS
	.align		4
        /*0030*/ 	.byte	0x02, 0x4c
        /*0032*/ 	.byte	0x01
	.zero		1


	//----- nvinfo : EIATTR_MERCURY_ISA_VERSION
	.align		4
        /*0034*/ 	.byte	0x03, 0x5f
        /*0036*/ 	.short	0x0000


	//----- nvinfo : EIATTR_COOP_GROUP_MASK_REGIDS
	.align		4
        /*0038*/ 	.byte	0x04, 0x29
        /*003a*/ 	.short	(.L_1987 - .L_1986)


	//   ....[0]....
.L_1986:
        /*003c*/ 	.word	0xffffffff


	//   ....[1]....
        /*0040*/ 	.word	0xffffffff


	//   ....[2]....
        /*0044*/ 	.word	0xffffffff


	//   ....[3]....
        /*0048*/ 	.word	0xffffffff


	//   ....[4]....
        /*004c*/ 	.word	0xffffffff


	//   ....[5]....
        /*0050*/ 	.word	0xffffffff


	//   ....[6]....
        /*0054*/ 	.word	0xffffffff


	//   ....[7]....
        /*0058*/ 	.word	0xffffffff


	//   ....[8]....
        /*005c*/ 	.word	0xffffffff


	//   ....[9]....
        /*0060*/ 	.word	0xffffffff


	//   ....[10]....
        /*0064*/ 	.word	0xffffffff


	//   ....[11]....
        /*0068*/ 	.word	0xffffffff


	//   ....[12]....
        /*006c*/ 	.word	0xffffffff


	//   ....[13]....
        /*0070*/ 	.word	0xffffffff


	//   ....[14]....
        /*0074*/ 	.word	0xffffffff


	//   ....[15]....
        /*0078*/ 	.word	0xffffffff


	//   ....[16]....
        /*007c*/ 	.word	0xffffffff


	//   ....[17]....
        /*0080*/ 	.word	0xffffffff


	//   ....[18]....
        /*0084*/ 	.word	0xffffffff


	//   ....[19]....
        /*0088*/ 	.word	0xffffffff


	//   ....[20]....
        /*008c*/ 	.word	0xffffffff


	//   ....[21]....
        /*0090*/ 	.word	0xffffffff


	//   ....[22]....
        /*0094*/ 	.word	0xffffffff


	//   ....[23]....
        /*0098*/ 	.word	0xffffffff


	//----- nvinfo : EIATTR_COOP_GROUP_INSTR_OFFSETS
	.align		4
.L_1987:
        /*009c*/ 	.byte	0x04, 0x28
        /*009e*/ 	.short	(.L_1989 - .L_1988)


	//   ....[0]....
.L_1988:
        /*00a0*/ 	.word	0x00002690


	//   ....[1]....
        /*00a4*/ 	.word	0x000026c0


	//   ....[2]....
        /*00a8*/ 	.word	0x00002720


	//   ....[3]....
        /*00ac*/ 	.word	0x00002740


	//   ....[4]....
        /*00b0*/ 	.word	0x000027d0


	//   ....[5]....
        /*00b4*/ 	.word	0x000027f0


	//   ....[6]....
        /*00b8*/ 	.word	0x00002830


	//   ....[7]....
        /*00bc*/ 	.word	0x00002840


	//   ....[8]....
        /*00c0*/ 	.word	0x000028e0


	//   ....[9]....
        /*00c4*/ 	.word	0x00002910


	//   ....[10]....
        /*00c8*/ 	.word	0x00002930


	//   ....[11]....
        /*00cc*/ 	.word	0x00002940


	//   ....[12]....
        /*00d0*/ 	.word	0x000029f0


	//   ....[13]....
        /*00d4*/ 	.word	0x00002a10


	//   ....[14]....
        /*00d8*/ 	.word	0x00002a30


	//   ....[15]....
        /*00dc*/ 	.word	0x00002a40


	//   ....[16]....
        /*00e0*/ 	.word	0x00002b00


	//   ....[17]....
        /*00e4*/ 	.word	0x00002b30


	//   ....[18]....
        /*00e8*/ 	.word	0x00002b40


	//   ....[19]....
        /*00ec*/ 	.word	0x00002b60


	//   ....[20]....
        /*00f0*/ 	.word	0x00002cf0


	//   ....[21]....
        /*00f4*/ 	.word	0x00002d10


	//   ....[22]....
        /*00f8*/ 	.word	0x00002d20


	//   ....[23]....
        /*00fc*/ 	.word	0x00002d30


	//----- nvinfo : EIATTR_EXIT_INSTR_OFFSETS
	.align		4
.L_1989:
        /*0100*/ 	.byte	0x04, 0x1c
        /*0102*/ 	.short	(.L_1991 - .L_1990)


	//   ....[0]....
.L_1990:
        /*0104*/ 	.word	0x00000450


	//   ....[1]....
        /*0108*/ 	.word	0x00003ba0


	//----- nvinfo : EIATTR_MAX_THREADS
	.align		4
.L_1991:
        /*010c*/ 	.byte	0x04, 0x05
        /*010e*/ 	.short	(.L_1993 - .L_1992)
.L_1992:
        /*0110*/ 	.word	0x00000020
        /*0114*/ 	.word	0x00000001
        /*0118*/ 	.word	0x00000001


	//----- nvinfo : EIATTR_CRS_STACK_SIZE
	.align		4
.L_1993:
        /*011c*/ 	.byte	0x04, 0x1e
        /*011e*/ 	.short	(.L_1995 - .L_1994)
.L_1994:
        /*0120*/ 	.word	0x00000000
.L_1995:


//--------------------- .nv.info._Z25selective_scan_fwd_kernelI32Selective_Scan_fwd_kernel_traitsILi32ELi8ELi1ELb1ELb1ELb1ELb0EN3c104HalfENS1_7complexIfEEEEv13SSMParamsBase --------------------------
	.section	.nv.info._Z25selective_scan_fwd_kernelI32Selective_Scan_fwd_kernel_traitsILi32ELi8ELi1ELb1ELb1ELb1ELb0EN3c104HalfENS1_7complexIfEEEEv13SSMParamsBase,"",@"SHT_CUDA_INFO"
	.sectionflags	@""
	.align	4


	//----- nvinfo : EIATTR_CUDA_API_VERSION
	.align		4
        /*0000*/ 	.byte	0x04, 0x37
        /*0002*/ 	.short	(.L_1997 - .L_1996)
.L_1996:
        /*0004*/ 	.word	0x00000082


	//----- nvinfo : EIATTR_SW2861232_WAR
	.align		4
.L_1997:
        /*0008*/ 	.byte	0x01, 0x35
	.zero		2


	//----- nvinfo : EIATTR_PARAM_CBANK
	.align		4
        /*000c*/ 	.byte	0x04, 0x0a
        /*000e*/ 	.short	(.L_1999 - .L_1998)
	.align		4
.L_1998:
        /*0010*/ 	.word	index@(.nv.constant0._Z25selective_scan_fwd_kernelI32Selective_Scan_fwd_kernel_traitsILi32ELi8ELi1ELb1ELb1ELb1ELb0EN3c104HalfENS1_7complexIfEEEEv13SSMParamsBase)
        /*0014*/ 	.short	0x0160
        /*0016*/ 	.short	0x0118


	//----- nvinfo : EIATTR_CBANK_PARAM_SIZE
	.align		4
.L_1999:
        /*0018*/ 	.byte	0x03, 0x19
        /*001a*/ 	.short	0x0118


	//----- nvinfo : EIATTR_KPARAM_INFO
	.align		4
        /*001c*/ 	.byte	0x04, 0x17
        /*001e*/ 	.short	(.L_2001 - .L_2000)
.L_2000:
        /*0020*/ 	.word	0x00000000
        /*0024*/ 	.short	0x0000
        /*0026*/ 	.short	0x0000
        /*0028*/ 	.byte	0x00, 0xf0, 0x61, 0x04


	//----- nvinfo : EIATTR_MAXREG_COUNT
	.align		4
.L_2001:
        /*002c*/ 	.byte	0x03, 0x1b
        /*002e*/ 	.short	0x00ff


	//----- nvinfo : EIATTR_NUM_BARRIERS
	.align		4
        /*0030*/ 	.byte	0x02, 0x4c
        /*0032*/ 	.byte	0x01
	.zero		1


	//----- nvinfo : EIATTR_MERCURY_ISA_VERSION
	.align		4
        /*0034*/ 	.byte	0x03, 0x5f
        /*0036*/ 	.short	0x0000


	//----- nvinfo : EIATTR_COOP_GROUP_MASK_REGIDS
	.align		4
        /*0038*/ 	.byte	0x04, 0x29
        /*003a*/ 	.short	(.L_2003 - .L_2002)


	//   ....[0]....
.L_2002:
        /*003c*/ 	.word	0xffffffff


	//   ....[1]....
        /*0040*/ 	.word	0xffffffff


	//   ....[2]....
        /*0044*/ 	.word	0xffffffff


	//   ....[3]....
        /*0048*/ 	.word	0xffffffff


	//   ....[4]....
        /*004c*/ 	.word	0xffffffff


	//   ....[5]....
        /*0050*/ 	.word	0xffffffff


	//   ....[6]....
        /*0054*/ 	.word	0xffffffff


	//   ....[7]....
        /*0058*/ 	.word	0xffffffff


	//   ....[8]....
        /*005c*/ 	.word	0xffffffff


	//   ....[9]....
        /*0060*/ 	.word	0xffffffff


	//   ....[10]....
        /*0064*/ 	.word	0xffffffff


	//   ....[11]....
        /*0068*/ 	.word	0xffffffff


	//   ....[12]....
        /*006c*/ 	.word	0xffffffff


	//   ....[13]....
        /*0070*/ 	.word	0xffffffff


	//   ....[14]....
        /*0074*/ 	.word	0xffffffff


	//   ....[15]....
        /*0078*/ 	.word	0xffffffff


	//   ....[16]....
        /*007c*/ 	.word	0xffffffff


	//   ....[17]....
        /*0080*/ 	.word	0xffffffff


	//   ....[18]....
        /*0084*/ 	.word	0xffffffff


	//   ....[19]....
        /*0088*/ 	.word	0xffffffff


	//   ....[20]....
        /*008c*/ 	.word	0xffffffff


	//   ....[21]....
        /*0090*/ 	.word	0xffffffff


	//   ....[22]....
        /*0094*/ 	.word	0xffffffff


	//   ....[23]....
        /*0098*/ 	.word	0xffffffff


	//----- nvinfo : EIATTR_COOP_GROUP_INSTR_OFFSETS
	.align		4
.L_2003:
        /*009c*/ 	.byte	0x04, 0x28
        /*009e*/ 	.short	(.L_2005 - .L_2004)


	//   ....[0]....
.L_2004:
        /*00a0*/ 	.word	0x000026d0


	//   ....[1]....
        /*00a4*/ 	.word	0x00002700


	//   ....[2]....
        /*00a8*/ 	.word	0x00002770


	//   ....[3]....
        /*00ac*/ 	.word	0x00002780


	//   ....[4]....
        /*00b0*/ 	.word	0x000027f0


	//   ....[5]....
        /*00b4*/ 	.word	0x00002810


	//   ....[6]....
        /*00b8*/ 	.word	0x00002860


	//   ....[7]....
        /*00bc*/ 	.word	0x00002870


	//   ....[8]....
        /*00c0*/ 	.word	0x00002900


	//   ....[9]....
        /*00c4*/ 	.word	0x00002920


	//   ....[10]....
        /*00c8*/ 	.word	0x00002960


	//   ....[11]....
        /*00cc*/ 	.word	0x00002970


	//   ....[12]....
        /*00d0*/ 	.word	0x00002a10


	//   ....[13]....
        /*00d4*/ 	.word	0x00002a40


	//   ....[14]....
        /*00d8*/ 	.word	0x00002a60


	//   ....[15]....
        /*00dc*/ 	.word	0x00002a70


	//   ....[16]....
        /*00e0*/ 	.word	0x00002b00


	//   ....[17]....
        /*00e4*/ 	.word	0x00002b40


	//   ....[18]....
        /*00e8*/ 	.word	0x00002b60


	//   ....[19]....
        /*00ec*/ 	.word	0x00002b80


	//   ....[20]....
        /*00f0*/ 	.word	0x00002d10


	//   ....[21]....
        /*00f4*/ 	.word	0x00002d30


	//   ....[22]....
        /*00f8*/ 	.word	0x00002d40


	//   ....[23]....
        /*00fc*/ 	.word	0x00002d50


	//----- nvinfo : EIATTR_EXIT_INSTR_OFFSETS
	.align		4
.L_2005:
        /*0100*/ 	.byte	0x04, 0x1c
        /*0102*/ 	.short	(.L_2007 - .L_2006)


	//   ....[0]....
.L_2006:
        /*0104*/ 	.word	0x000004a0


	//   ....[1]....
        /*0108*/ 	.word	0x00003780


	//----- nvinfo : EIATTR_MAX_THREADS
	.align		4
.L_2007:
        /*010c*/ 	.byte	0x04, 0x05
        /*010e*/ 	.short	(.L_2009 - .L_2008)
.L_2008:
        /*0110*/ 	.word	0x00000020
        /*0114*/ 	.word	0x00000001
        /*0118*/ 	.word	0x00000001


	//----- nvinfo : EIATTR_CRS_STACK_SIZE
	.align		4
.L_2009:
        /*011c*/ 	.byte	0x04, 0x1e
        /*011e*/ 	.short	(.L_2011 - .L_2010)
.L_2010:
        /*0120*/ 	.word	0x00000000
.L_2011:


//--------------------- .nv.info._Z25selective_scan_fwd_kernelI32Selective_Scan_fwd_kernel_traitsILi32ELi8ELi1ELb1ELb1ELb1ELb1EN3c104HalfENS1_7complexIfEEEEv13SSMParamsBase --------------------------
	.section	.nv.info._Z25selective_scan_fwd_kernelI32Selective_Scan_fwd_kernel_traitsILi32ELi8ELi1ELb1ELb1ELb1ELb1EN3c104HalfENS1_7complexIfEEEEv13SSMParamsBase,"",@"SHT_CUDA_INFO"
	.sectionflags	@""
	.align	4


	//----- nvinfo : EIATTR_CUDA_API_VERSION
	.align		4
        /*0000*/ 	.byte	0x04, 0x37
        /*0002*/ 	.short	(.L_2013 - .L_2012)
.L_2012:
        /*0004*/ 	.word	0x00000082


	//----- nvinfo : EIATTR_SW2861232_WAR
	.align		4
.L_2013:
        /*0008*/ 	.byte	0x01, 0x35
	.zero		2


	//----- nvinfo : EIATTR_PARAM_CBANK
	.align		4
        /*000c*/ 	.byte	0x04, 0x0a
        /*000e*/ 	.short	(.L_2015 - .L_2014)
	.align		4
.L_2014:
        /*0010*/ 	.word	index@(.nv.constant0._Z25selective_scan_fwd_kernelI32Selective_Scan_fwd_kernel_traitsILi32ELi8ELi1ELb1ELb1ELb1ELb1EN3c104HalfENS1_7complexIfEEEEv13SSMParamsBase)
        /*0014*/ 	.short	0x0160
        /*0016*/ 	.short	0x0118


	//----- nvinfo : EIATTR_CBANK_PARAM_SIZE
	.align		4
.L_2015:
        /*0018*/ 	.byte	0x03, 0x19
        /*001a*/ 	.short	0x0118


	//----- nvinfo : EIATTR_KPARAM_INFO
	.align		4
        /*001c*/ 	.byte	0x04, 0x17
        /*001e*/ 	.short	(.L_2017 - .L_2016)
.L_2016:
        /*0020*/ 	.word	0x00000000
        /*0024*/ 	.short	0x0000
        /*0026*/ 	.short	0x0000
        /*0028*/ 	.byte	0x00, 0xf0, 0x61, 0x04


	//----- nvinfo : EIATTR_MAXREG_COUNT
	.align		4
.L_2017:
        /*002c*/ 	.byte	0x03, 0x1b
        /*002e*/ 	.short	0x00ff


	//----- nvinfo : EIATTR_NUM_BARRIERS
	.align		4
        /*0030*/ 	.byte	0x02, 0x4c
        /*0032*/ 	.byte	0x01
	.zero		1


	//----- nvinfo : EIATTR_MERCURY_ISA_VERSION
	.align		4
        /*0034*/ 	.byte	0x03, 0x5f
        /*0036*/ 	.short	0x0000


	//----- nvinfo : EIATTR_COOP_GROUP_MASK_REGIDS
	.align		4
        /*0038*/ 	.byte	0x04, 0x29
        /*003a*/ 	.short	(.L_2019 - .L_2018)


	//   ....[0]....
.L_2018:
        /*003c*/ 	.word	0xffffffff


	//   ....[1]....
        /*0040*/ 	.word	0xffffffff


	//   ....[2]....
        /*0044*/ 	.word	0xffffffff


	//   ....[3]....
        /*0048*/ 	.word	0xffffffff


	//   ....[4]....
        /*004c*/ 	.word	0xffffffff


	//   ....[5]....
        /*0050*/ 	.word	0xffffffff


	//   ....[6]....
        /*0054*/ 	.word	0xffffffff


	//   ....[7]....
        /*0058*/ 	.word	0xffffffff


	//   ....[8]....
        /*005c*/ 	.word	0xffffffff


	//   ....[9]....
        /*0060*/ 	.word	0xffffffff


	//   ....[10]....
        /*0064*/ 	.word	0xffffffff


	//   ....[11]....
        /*0068*/ 	.word	0xffffffff


	//   ....[12]....
        /*006c*/ 	.word	0xffffffff


	//   ....[13]....
        /*0070*/ 	.word	0xffffffff


	//   ....[14]....
        /*0074*/ 	.word	0xffffffff


	//   ....[15]....
        /*0078*/ 	.word	0xffffffff


	//   ....[16]....
        /*007c*/ 	.word	0xffffffff


	//   ....[17]....
        /*0080*/ 	.word	0xffffffff


	//   ....[18]....
        /*0084*/ 	.word	0xffffffff


	//   ....[19]....
        /*0088*/ 	.word	0xffffffff


	//   ....[20]....
        /*008c*/ 	.word	0xffffffff


	//   ....[21]....
        /*0090*/ 	.word	0xffffffff


	//   ....[22]....
        /*0094*/ 	.word	0xffffffff


	//   ....[23]....
        /*0098*/ 	.word	0xffffffff


	//----- nvinfo : EIATTR_COOP_GROUP_INSTR_OFFSETS
	.align		4
.L_2019:
        /*009c*/ 	.byte	0x04, 0x28
        /*009e*/ 	.short	(.L_2021 - .L_2020)


	//   ....[0]....
.L_2020:
        /*00a0*/ 	.word	0x000026d0


	//   ....[1]....
        /*00a4*/ 	.word	0x00002700


	//   ....[2]....
        /*00a8*/ 	.word	0x00002770


	//   ....[3]....
        /*00ac*/ 	.word	0x00002780


	//   ....[4]....
        /*00b0*/ 	.word	0x000027f0


	//   ....[5]....
        /*00b4*/ 	.word	0x00002810


	//   ....[6]....
        /*00b8*/ 	.word	0x00002860


	//   ....[7]....
        /*00bc*/ 	.word	0x00002870


	//   ....[8]....
        /*00c0*/ 	.word	0x00002900


	//   ....[9]....
        /*00c4*/ 	.word	0x00002920


	//   ....[10]....
        /*00c8*/ 	.word	0x00002960


	//   ....[11]....
        /*00cc*/ 	.word	0x00002970


	//   ....[12]....
        /*00d0*/ 	.word	0x00002a10


	//   ....[13]....
        /*00d4*/ 	.word	0x00002a40


	//   ....[14]....
        /*00d8*/ 	.word	0x00002a60


	//   ....[15]....
        /*00dc*/ 	.word	0x00002a70


	//   ....[16]....
        /*00e0*/ 	.word	0x00002b00


	//   ....[17]....
        /*00e4*/ 	.word	0x00002b40


	//   ....[18]....
        /*00e8*/ 	.word	0x00002b60


	//   ....[19]....
        /*00ec*/ 	.word	0x00002b80


	//   ....[20]....
        /*00f0*/ 	.word	0x00002d10


	//   ....[21]....
        /*00f4*/ 	.word	0x00002d30


	//   ....[22]....
        /*00f8*/ 	.word	0x00002d40


	//   ....[23]....
        /*00fc*/ 	.word	0x00002d50


	//----- nvinfo : EIATTR_EXIT_INSTR_OFFSETS
	.align		4
.L_2021:
        /*0100*/ 	.byte	0x04, 0x1c
        /*0102*/ 	.short	(.L_2023 - .L_2022)


	//   ....[0]....
.L_2022:
        /*0104*/ 	.word	0x000004a0


	//   ....[1]....
        /*0108*/ 	.word	0x00003ce0


	//----- nvinfo : EIATTR_MAX_THREADS
	.align		4
.L_2023:
        /*010c*/ 	.byte	0x04, 0x05
        /*010e*/ 	.short	(.L_2025 - .L_2024)
.L_2024:
        /*0110*/ 	.word	0x00000020
        /*0114*/ 	.word	0x00000001
        /*0118*/ 	.word	0x00000001


	//----- nvinfo : EIATTR_CRS_STACK_SIZE
	.align		4
.L_2025:
        /*011c*/ 	.byte	0x04, 0x1e
        /*011e*/ 	.short	(.L_2027 - .L_2026)
.L_2026:
        /*0120*/ 	.word	0x00000000
.L_2027:


//--------------------- .nv.info._Z25selective_scan_fwd_kernelI32Selective_Scan_fwd_kernel_traitsILi32ELi4ELi1ELb0ELb0ELb0ELb0EN3c104HalfENS1_7complexIfEEEEv13SSMParamsBase --------------------------
	.section	.nv.info._Z25selective_scan_fwd_kernelI32Selective_Scan_fwd_kernel_traitsILi32ELi4ELi1ELb0ELb0ELb0ELb0EN3c104HalfENS1_7complexIfEEEEv13SSMParamsBase,"",@"SHT_CUDA_INFO"
	.sectionflags	@""
	.align	4


	//----- nvinfo : EIATTR_CUDA_API_VERSION
	.align		4
        /*0000*/ 	.byte	0x04, 0x37
        /*0002*/ 	.short	(.L_2029 - .L_2028)
.L_2028:
        /*0004*/ 	.word	0x00000082


	//----- nvinfo : EIATTR_SW2861232_WAR
	.align		4
.L_2029:
        /*0008*/ 	.byte	0x01, 0x35
	.zero		2


	//----- nvinfo : EIATTR_PARAM_CBANK
	.align		4
        /*000c*/ 	.byte	0x04, 0x0a
        /*000e*/ 	.short	(.L_2031 - .L_2030)
	.align		4
.L_2030:
        /*0010*/ 	.word	index@(.nv.constant0._Z25selective_scan_fwd_kernelI32Selective_Scan_fwd_kernel_traitsILi32ELi4ELi1ELb0ELb0ELb0ELb0EN3c104HalfENS1_7complexIfEEEEv13SSMParamsBase)
        /*0014*/ 	.short	0x0160
        /*0016*/ 	.short	0x0118


	//----- nvinfo : EIATTR_CBANK_PARAM_SIZE
	.align		4
.L_2031:
        /*0018*/ 	.byte	0x03, 0x19
        /*001a*/ 	.short	0x0118


	//----- nvinfo : EIATTR_KPARAM_INFO
	.align		4
        /*001c*/ 	.byte	0x04, 0x17
        /*001e*/ 	.short	(.L_2033 - .L_2032)
.L_2032:
        /*0020*/ 	.word	0x00000000
        /*0024*/ 	.short	0x0000
        /*0026*/ 	.short	0x0000
        /*0028*/ 	.byte	0x00, 0xf0, 0x61, 0x04


	//----- nvinfo : EIATTR_MAXREG_COUNT
	.align		4
.L_2033:
        /*002c*/ 	.byte	0x03, 0x1b
        /*002e*/ 	.short	0x00ff


	//----- nvinfo : EIATTR_NUM_BARRIERS
	.align		4
        /*0030*/ 	.byte	0x02, 0x4c
        /*0032*/ 	.byte	0x01
	.zero		1


	//----- nvinfo : EIATTR_MERCURY_ISA_VERSION
	.align		4
        /*0034*/ 	.byte	0x03, 0x5f
        /*0036*/ 	.short	0x0000


	//----- nvinfo : EIATTR_COOP_GROUP_MASK_REGIDS
	.align		4
        /*0038*/ 	.byte	0x04, 0x29
        /*003a*/ 	.short	(.L_2035 - .L_2034)


	//   ....[0]....
.L_2034:
        /*003c*/ 	.word	0xffffffff


	//   ....[1]....
        /*0040*/ 	.word	0xffffffff


	//   ....[2]....
        /*0044*/ 	.word	0xffffffff


	//   ....[3]....
        /*0048*/ 	.word	0xffffffff


	//   ....[4]....
        /*004c*/ 	.word	0xffffffff


	//   ....[5]....
        /*0050*/ 	.word	0xffffffff


	//   ....[6]....
        /*0054*/ 	.word	0xffffffff


	//   ....[7]....
        /*0058*/ 	.word	0xffffffff


	//   ....[8]....
        /*005c*/ 	.word	0xffffffff


	//   ....[9]....
        /*0060*/ 	.word	0xffffffff


	//   ....[10]....
        /*0064*/ 	.word	0xffffffff


	//   ....[11]....
        /*0068*/ 	.word	0xffffffff


	//   ....[12]....
        /*006c*/ 	.word	0xffffffff


	//   ....[13]....
        /*0070*/ 	.word	0xffffffff


	//   ....[14]....
        /*0074*/ 	.word	0xffffffff


	//   ....[15]....
        /*0078*/ 	.word	0xffffffff


	//   ....[16]....
        /*007c*/ 	.word	0xffffffff


	//   ....[17]....
        /*0080*/ 	.word	0xffffffff


	//   ....[18]....
        /*0084*/ 	.word	0xffffffff


	//   ....[19]....
        /*0088*/ 	.word	0xffffffff


	//   ....[20]....
        /*008c*/ 	.word	0xffffffff


	//   ....[21]....
        /*0090*/ 	.word	0xffffffff


	//   ....[22]....
        /*0094*/ 	.word	0xffffffff


	//   ....[23]....
        /*0098*/ 	.word	0xffffffff


	//   ....[24]....
        /*009c*/ 	.word	0xffffffff


	//   ....[25]....
        /*00a0*/ 	.word	0xffffffff


	//   ....[26]....
        /*00a4*/ 	.word	0xffffffff


	//----- nvinfo : EIATTR_COOP_GROUP_INSTR_OFFSETS
	.align		4
.L_2035:
        /*00a8*/ 	.byte	0x04, 0x28
        /*00aa*/ 	.short	(.L_2037 - .L_2036)


	//   ....[0]....
.L_2036:
        /*00ac*/ 	.word	0x00000540


	//   ....[1]....
        /*00b0*/ 	.word	0x000006a0


	//   ....[2]....
        /*00b4*/ 	.word	0x00001860


	//   ....[3]....
        /*00b8*/ 	.word	0x00001890


	//   ....[4]....
        /*00bc*/ 	.word	0x000018d0


	//   ....[5]....
        /*00c0*/ 	.word	0x000018e0


	//   ....[6]....
        /*00c4*/ 	.word	0x00001960


	//   ....[7]....
        /*00c8*/ 	.word	0x00001990


	//   ....[8]....
        /*00cc*/ 	.word	0x000019c0


	//   ....[9]....
        /*00d0*/ 	.word	0x000019e0


	//   ....[10]....
        /*00d4*/ 	.word	0x00001a70


	//   ....[11]....
        /*00d8*/ 	.word	0x00001a90


	//   ....[12]....
        /*00dc*/ 	.word	0x00001ad0


	//   ....[13]....
        /*00e0*/ 	.word	0x00001ae0


	//   ....[14]....
        /*00e4*/ 	.word	0x00001b60


	//   ....[15]....
        /*00e8*/ 	.word	0x00001b90


	//   ....[16]....
        /*00ec*/ 	.word	0x00001bc0


	//   ....[17]....
        /*00f0*/ 	.word	0x00001bf0


	//   ....[18]....
        /*00f4*/ 	.word	0x00001ca0


	//   ....[19]....
        /*00f8*/ 	.word	0x00001ce0


	//   ....[20]....
        /*00fc*/ 	.word	0x00001d00


	//   ....[21]....
        /*0100*/ 	.word	0x00001d10


	//   ....[22]....
        /*0104*/ 	.word	0x00001de0


	//   ....[23]....
        /*0108*/ 	.word	0x00001e10


	//   ....[24]....
        /*010c*/ 	.word	0x00001e20


	//   ....[25]....
        /*0110*/ 	.word	0x00001e30


	//   ....[26]....
        /*0114*/ 	.word	0x00002460


	//----- nvinfo : EIATTR_EXIT_INSTR_OFFSETS
	.align		4
.L_2037:
        /*0118*/ 	.byte	0x04, 0x1c
        /*011a*/ 	.short	(.L_2039 - .L_2038)


	//   ....[0]....
.L_2038:
        /*011c*/ 	.word	0x00000120


	//   ....[1]....
        /*0120*/ 	.word	0x00002790


	//----- nvinfo : EIATTR_MAX_THREADS
	.align		4
.L_2039:
        /*0124*/ 	.byte	0x04, 0x05
        /*0126*/ 	.short	(.L_2041 - .L_2040)
.L_2040:
        /*0128*/ 	.word	0x00000020
        /*012c*/ 	.word	0x00000001
        /*0130*/ 	.word	0x00000001


	//----- nvinfo : EIATTR_CRS_STACK_SIZE
	.align		4
.L_2041:
        /*0134*/ 	.byte	0x04, 0x1e
        /*0136*/ 	.short	(.L_2043 - .L_2042)
.L_2042:
        /*0138*/ 	.word	0x00000000
.L_2043:


//--------------------- .nv.info._Z25selective_scan_fwd_kernelI32Selective_Scan_fwd_kernel_traitsILi32ELi4ELi1ELb0ELb0ELb0ELb1EN3c104HalfENS1_7complexIfEEEEv13SSMParamsBase --------------------------
	.section	.nv.info._Z25selective_scan_fwd_kernelI32Selective_Scan_fwd_kernel_traitsILi32ELi4ELi1ELb0ELb0ELb0ELb1EN3c104HalfENS1_7complexIfEEEEv13SSMParamsBase,"",@"SHT_CUDA_INFO"
	.sectionflags	@""
	.align	4


	//----- nvinfo : EIATTR_CUDA_API_VERSION
	.align		4
        /*0000*/ 	.byte	0x04, 0x37
        /*0002*/ 	.short	(.L_2045 - .L_2044)
.L_2044:
        /*0004*/ 	.word	0x00000082


	//----- nvinfo : EIATTR_SW2861232_WAR
	.align		4
.L_2045:
        /*0008*/ 	.byte	0x01, 0x35
	.zero		2


	//----- nvinfo : EIATTR_PARAM_CBANK
	.align		4
        /*000c*/ 	.byte	0x04, 0x0a
        /*000e*/ 	.short	(.L_2047 - .L_2046)
	.align		4
.L_2046:
        /*0010*/ 	.word	index@(.nv.constant0._Z25selective_scan_fwd_kernelI32Selective_Scan_fwd_kernel_traitsILi32ELi4ELi1ELb0ELb0ELb0ELb1EN3c104HalfENS1_7complexIfEEEEv13SSMParamsBase)
        /*0014*/ 	.short	0x0160
        /*0016*/ 	.short	0x0118


	//----- nvinfo : EIATTR_CBANK_PARAM_SIZE
	.align		4
.L_2047:
        /*0018*/ 	.byte	0x03, 0x19
        /*001a*/ 	.short	0x0118


	//----- nvinfo : EIATTR_KPARAM_INFO
	.align		4
        /*001c*/ 	.byte	0x04, 0x17
        /*001e*/ 	.short	(.L_2049 - .L_2048)
.L_2048:
        /*0020*/ 	.word	0x00000000
        /*0024*/ 	.short	0x0000
        /*0026*/ 	.short	0x0000
        /*0028*/ 	.byte	0x00, 0xf0, 0x61, 0x04


	//----- nvinfo : EIATTR_MAXREG_COUNT
	.align		4
.L_2049:
        /*002c*/ 	.byte	0x03, 0x1b
        /*002e*/ 	.short	0x00ff


	//----- nvinfo : EIATTR_NUM_BARRIERS
	.align		4
        /*0030*/ 	.byte	0x02, 0x4c
        /*0032*/ 	.byte	0x01
	.zero		1


	//----- nvinfo : EIATTR_MERCURY_ISA_VERSION
	.align		4
        /*0034*/ 	.byte	0x03, 0x5f
        /*0036*/ 	.short	0x0000


	//----- nvinfo : EIATTR_COOP_GROUP_MASK_REGIDS
	.align		4
        /*0038*/ 	.byte	0x04, 0x29
        /*003a*/ 	.short	(.L_2051 - .L_2050)


	//   ....[0]....
.L_2050:
        /*003c*/ 	.word	0xffffffff


	//   ....[1]....
        /*0040*/ 	.word	0xffffffff


	//   ....[2]....
        /*0044*/ 	.word	0xffffffff


	//   ....[3]....
        /*0048*/ 	.word	0xffffffff


	//   ....[4]....
        /*004c*/ 	.word	0xffffffff


	//   ....[5]....
        /*0050*/ 	.word	0xffffffff


	//   ....[6]....
        /*0054*/ 	.word	0xffffffff


	//   ....[7]....
        /*0058*/ 	.word	0xffffffff


	//   ....[8]....
        /*005c*/ 	.word	0xffffffff


	//   ....[9]....
        /*0060*/ 	.word	0xffffffff


	//   ....[10]....
        /*0064*/ 	.word	0xffffffff


	//   ....[11]....
        /*0068*/ 	.word	0xffffffff


	//   ....[12]....
        /*006c*/ 	.word	0xffffffff


	//   ....[13]....
        /*0070*/ 	.word	0xffffffff


	//   ....[14]....
        /*0074*/ 	.word	0xffffffff


	//   ....[15]....
        /*0078*/ 	.word	0xffffffff


	//   ....[16]....
        /*007c*/ 	.word	0xffffffff


	//   ....[17]....
        /*0080*/ 	.word	0xffffffff


	//   ....[18]....
        /*0084*/ 	.word	0xffffffff


	//   ....[19]....
        /*0088*/ 	.word	0xffffffff


	//   ....[20]....
        /*008c*/ 	.word	0xffffffff


	//   ....[21]....
        /*0090*/ 	.word	0xffffffff


	//   ....[22]....
        /*0094*/ 	.word	0xffffffff


	//   ....[23]....
        /*0098*/ 	.word	0xffffffff


	//   ....[24]....
        /*009c*/ 	.word	0xffffffff


	//   ....[25]....
        /*00a0*/ 	.word	0xffffffff


	//   ....[26]....
        /*00a4*/ 	.word	0xffffffff


	//   ....[27]....
        /*00a8*/ 	.word	0xffffffff


	//   ....[28]....
        /*00ac*/ 	.word	0xffffffff


	//----- nvinfo : EIATTR_COOP_GROUP_INSTR_OFFSETS
	.align		4
.L_2051:
        /*00b0*/ 	.byte	0x04, 0x28
        /*00b2*/ 	.short	(.L_2053 - .L_2052)


	//   ....[0]....
.L_2052:
        /*00b4*/ 	.word	0x00000510


	//   ....[1]....
        /*00b8*/ 	.word	0x000006c0


	//   ....[2]....
        /*00bc*/ 	.word	0x00001840


	//   ....[3]....
        /*00c0*/ 	.word	0x00001860


	//   ....[4]....
        /*00c4*/ 	.word	0x000018a0


	//   ....[5]....
        /*00c8*/ 	.word	0x000018b0


	//   ....[6]....
        /*00cc*/ 	.word	0x00001950


	//   ....[7]....
        /*00d0*/ 	.word	0x00001970


	//   ....[8]....
        /*00d4*/ 	.word	0x000019a0


	//   ....[9]....
        /*00d8*/ 	.word	0x000019b0


	//   ....[10]....
        /*00dc*/ 	.word	0x00001a50


	//   ....[11]....
        /*00e0*/ 	.word	0x00001a70


	//   ....[12]....
        /*00e4*/ 	.word	0x00001aa0


	//   ....[13]....
        /*00e8*/ 	.word	0x00001ab0


	//   ....[14]....
        /*00ec*/ 	.word	0x00001b50


	//   ....[15]....
        /*00f0*/ 	.word	0x00001b80


	//   ....[16]....
        /*00f4*/ 	.word	0x00001ba0


	//   ....[17]....
        /*00f8*/ 	.word	0x00001bb0


	//   ....[18]....
        /*00fc*/ 	.word	0x00001c60


	//   ....[19]....
        /*0100*/ 	.word	0x00001c90


	//   ....[20]....
        /*0104*/ 	.word	0x00001ca0


	//   ....[21]....
        /*0108*/ 	.word	0x00001cb0


	//   ....[22]....
        /*010c*/ 	.word	0x00001e40


	//   ....[23]....
        /*0110*/ 	.word	0x00001e60


	//   ....[24]....
        /*0114*/ 	.word	0x00001e70


	//   ....[25]....
        /*0118*/ 	.word	0x00001e80


	//   ....[26]....
        /*011c*/ 	.word	0x000024a0


	//   ....[27]....
        /*0120*/ 	.word	0x000029a0


	//   ....[28]....
        /*0124*/ 	.word	0x00002bd0


	//----- nvinfo : EIATTR_EXIT_INSTR_OFFSETS
	.align		4
.L_2053:
        /*0128*/ 	.byte	0x04, 0x1c
        /*012a*/ 	.short	(.L_2055 - .L_2054)


	//   ....[0]....
.L_2054:
        /*012c*/ 	.word	0x00000130


	//   ....[1]....
        /*0130*/ 	.word	0x00002ed0


	//----- nvinfo : EIATTR_MAX_THREADS
	.align		4
.L_2055:
        /*0134*/ 	.byte	0x04, 0x05
        /*0136*/ 	.short	(.L_2057 - .L_2056)
.L_2056:
        /*0138*/ 	.word	0x00000020
        /*013c*/ 	.word	0x00000001
        /*0140*/ 	.word	0x00000001


	//----- nvinfo : EIATTR_CRS_STACK_SIZE
	.align		4
.L_2057:
        /*0144*/ 	.byte	0x04, 0x1e
        /*0146*/ 	.short	(.L_2059 - .L_2058)
.L_2058:
        /*0148*/ 	.word	0x00000000
.L_2059:


//--------------------- .nv.info._Z25selective_scan_fwd_kernelI32Selective_Scan_fwd_kernel_traitsILi32ELi4ELi1ELb0ELb0ELb1ELb0EN3c104HalfENS1_7complexIfEEEEv13SSMParamsBase --------------------------
	.section	.nv.info._Z25selective_scan_fwd_kernelI32Selective_Scan_fwd_kernel_traitsILi32ELi4ELi1ELb0ELb0ELb1ELb0EN3c104HalfENS1_7complexIfEEEEv13SSMParamsBase,"",@"SHT_CUDA_INFO"
	.sectionflags	@""
	.align	4


	//----- nvinfo : EIATTR_CUDA_API_VERSION
	.align		4
        /*0000*/ 	.byte	0x04, 0x37
        /*0002*/ 	.short	(.L_2061 - .L_2060)
.L_2060:
        /*0004*/ 	.word	0x00000082


	//----- nvinfo : EIATTR_SW2861232_WAR
	.align		4
.L_2061:
        /*0008*/ 	.byte	0x01, 0x35
	.zero		2


	//----- nvinfo : EIATTR_PARAM_CBANK
	.align		4
        /*000c*/ 	.byte	0x04, 0x0a
        /*000e*/ 	.short	(.L_2063 - .L_2062)
	.align		4
.L_2062:
        /*0010*/ 	.word	index@(.nv.constant0._Z25selective_scan_fwd_kernelI32Selective_Scan_fwd_kernel_traitsILi32ELi4ELi1ELb0ELb0ELb1ELb0EN3c104HalfENS1_7complexIfEEEEv13SSMParamsBase)
        /*0014*/ 	.short	0x0160
        /*0016*/ 	.short	0x0118


	//----- nvinfo : EIATTR_CBANK_PARAM_SIZE
	.align		4
.L_2063:
        /*0018*/ 	.byte	0x03, 0x19
        /*001a*/ 	.short	0x0118


	//----- nvinfo : EIATTR_KPARAM_INFO
	.align		4
        /*001c*/ 	.byte	0x04, 0x17
        /*001e*/ 	.short	(.L_2065 - .L_2064)
.L_2064:
        /*0020*/ 	.word	0x00000000
        /*0024*/ 	.short	0x0000
        /*0026*/ 	.short	0x0000
        /*0028*/ 	.byte	0x00, 0xf0, 0x61, 0x04


	//----- nvinfo : EIATTR_MAXREG_COUNT
	.align		4
.L_2065:
        /*002c*/ 	.byte	0x03, 0x1b
        /*002e*/ 	.short	0x00ff


	//----- nvinfo : EIATTR_NUM_BARRIERS
	.align		4
        /*0030*/ 	.byte	0x02, 0x4c
        /*0032*/ 	.byte	0x01
	.zero		1


	//----- nvinfo : EIATTR_MERCURY_ISA_VERSION
	.align		4
        /*0034*/ 	.byte	0x03, 0x5f
        /*0036*/ 	.short	0x0000


	//----- nvinfo : EIATTR_COOP_GROUP_MASK_REGIDS
	.align		4
        /*0038*/ 	.byte	0x04, 0x29
        /*003a*/ 	.short	(.L_2067 - .L_2066)


	//   ....[0]....
.L_2066:
        /*003c*/ 	.word	0xffffffff


	//   ....[1]....
        /*0040*/ 	.word	0xffffffff


	//   ....[2]....
        /*0044*/ 	.word	0xffffffff


	//   ....[3]....
        /*0048*/ 	.word	0xffffffff


	//   ....[4]....
        /*004c*/ 	.word	0xffffffff


	//   ....[5]....
        /*0050*/ 	.word	0xffffffff


	//   ....[6]....
        /*0054*/ 	.word	0xffffffff


	//   ....[7]....
        /*0058*/ 	.word	0xffffffff


	//   ....[8]....
        /*005c*/ 	.word	0xffffffff


	//   ....[9]....
        /*0060*/ 	.word	0xffffffff


	//   ....[10]....
        /*0064*/ 	.word	0xffffffff


	//   ....[11]....
        /*0068*/ 	.word	0xffffffff


	//   ....[12]....
        /*006c*/ 	.word	0xffffffff


	//   ....[13]....
        /*0070*/ 	.word	0xffffffff


	//   ....[14]....
        /*0074*/ 	.word	0xffffffff


	//   ....[15]....
        /*0078*/ 	.word	0xffffffff


	//   ....[16]....
        /*007c*/ 	.word	0xffffffff


	//   ....[17]....
        /*0080*/ 	.word	0xffffffff


	//   ....[18]....
        /*0084*/ 	.word	0xffffffff


	//   ....[19]....
        /*0088*/ 	.word	0xffffffff


	//   ....[20]....
        /*008c*/ 	.word	0xffffffff


	//   ....[21]....
        /*0090*/ 	.word	0xffffffff


	//   ....[22]....
        /*0094*/ 	.word	0xffffffff


	//   ....[23]....
        /*0098*/ 	.word	0xffffffff


	//   ....[24]....
        /*009c*/ 	.word	0xffffffff


	//   ....[25]....
        /*00a0*/ 	.word	0xffffffff


	//   ....[26]....
        /*00a4*/ 	.word	0xffffffff


	//   ....[27]....
        /*00a8*/ 	.word	0xffffffff


	//----- nvinfo : EIATTR_COOP_GROUP_INSTR_OFFSETS
	.align		4
.L_2067:
        /*00ac*/ 	.byte	0x04, 0x28
        /*00ae*/ 	.short	(.L_2069 - .L_2068)


	//   ....[0]....
.L_2068:
        /*00b0*/ 	.word	0x00000850


	//   ....[1]....
        /*00b4*/ 	.word	0x00000930


	//   ....[2]....
        /*00b8*/ 	.word	0x00001b90


	//   ....[3]....
        /*00bc*/ 	.word	0x00001ec0


	//   ....[4]....
        /*00c0*/ 	.word	0x00001ef0


	//   ....[5]....
        /*00c4*/ 	.word	0x00001f20


	//   ....[6]....
        /*00c8*/ 	.word	0x00001f30


	//   ....[7]....
        /*00cc*/ 	.word	0x00001fb0


	//   ....[8]....
        /*00d0*/ 	.word	0x00001ff0


	//   ....[9]....
        /*00d4*/ 	.word	0x00002020


	//   ....[10]....
        /*00d8*/ 	.word	0x00002030


	//   ....[11]....
        /*00dc*/ 	.word	0x000020d0


	//   ....[12]....
        /*00e0*/ 	.word	0x00002100


	//   ....[13]....
        /*00e4*/ 	.word	0x00002120


	//   ....[14]....
        /*00e8*/ 	.word	0x00002130


	//   ....[15]....
        /*00ec*/ 	.word	0x000021e0


	//   ....[16]....
        /*00f0*/ 	.word	0x00002210


	//   ....[17]....
        /*00f4*/ 	.word	0x00002220


	//   ....[18]....
        /*00f8*/ 	.word	0x00002230


	//   ....[19]....
        /*00fc*/ 	.word	0x00002300


	//   ....[20]....
        /*0100*/ 	.word	0x00002330


	//   ....[21]....
        /*0104*/ 	.word	0x00002350


	//   ....[22]....
        /*0108*/ 	.word	0x00002360


	//   ....[23]....
        /*010c*/ 	.word	0x00002450


	//   ....[24]....
        /*0110*/ 	.word	0x00002530


	//   ....[25]....
        /*0114*/ 	.word	0x00002550


	//   ....[26]....
        /*0118*/ 	.word	0x00002580


	//   ....[27]....
        /*011c*/ 	.word	0x00002c20


	//----- nvinfo : EIATTR_EXIT_INSTR_OFFSETS
	.align		4
.L_2069:
        /*0120*/ 	.byte	0x04, 0x1c
        /*0122*/ 	.short	(.L_2071 - .L_2070)


	//   ....[0]....
.L_2070:
        /*0124*/ 	.word	0x00000210


	//   ....[1]....
        /*0128*/ 	.word	0x00002f80


	//----- nvinfo : EIATTR_MAX_THREADS
	.align		4
.L_2071:
        /*012c*/ 	.byte	0x04, 0x05
        /*012e*/ 	.short	(.L_2073 - .L_2072)
.L_2072:
        /*0130*/ 	.word	0x00000020
        /*0134*/ 	.word	0x00000001
        /*0138*/ 	.word	0x00000001


	//----- nvinfo : EIATTR_CRS_STACK_SIZE
	.align		4
.L_2073:
        /*013c*/ 	.byte	0x04, 0x1e
        /*013e*/ 	.short	(.L_2075 - .L_2074)
.L_2074:
        /*0140*/ 	.word	0x00000000
.L_2075:


//--------------------- .nv.info._Z25selective_scan_fwd_kernelI32Selective_Scan_fwd_kernel_traitsILi32ELi4ELi1ELb0ELb0ELb1ELb1EN3c104HalfENS1_7complexIfEEEEv13SSMParamsBase --------------------------
	.section	.nv.info._Z25selective_scan_fwd_kernelI32Selective_Scan_fwd_kernel_traitsILi32ELi4ELi1ELb0ELb0ELb1ELb1EN3c104HalfENS1_7complexIfEEEEv13SSMParamsBase,"",@"SHT_CUDA_INFO"
	.sectionflags	@""
	.align	4


	//----- nvinfo : EIATTR_CUDA_API_VERSION
	.align		4
        /*0000*/ 	.byte	0x04, 0x37
        /*0002*/ 	.short	(.L_2077 - .L_2076)
.L_2076:
        /*0004*/ 	.word	0x00000082


	//----- nvinfo : EIATTR_SW2861232_WAR
	.align		4
.L_2077:
        /*0008*/ 	.byte	0x01, 0x35
	.zero		2


	//----- nvinfo : EIATTR_PARAM_CBANK
	.align		4
        /*000c*/ 	.byte	0x04, 0x0a
        /*000e*/ 	.short	(.L_2079 - .L_2078)
	.align		4
.L_2078:
        /*0010*/ 	.word	index@(.nv.constant0._Z25selective_scan_fwd_kernelI32Selective_Scan_fwd_kernel_traitsILi32ELi4ELi1ELb0ELb0ELb1ELb1EN3c104HalfENS1_7complexIfEEEEv13SSMParamsBase)
        /*0014*/ 	.short	0x0160
        /*0016*/ 	.short	0x0118


	//----- nvinfo : EIATTR_CBANK_PARAM_SIZE
	.align		4
.L_2079:
        /*0018*/ 	.byte	0x03, 0x19
        /*001a*/ 	.short	0x0118


	//----- nvinfo : EIATTR_KPARAM_INFO
	.align		4
        /*001c*/ 	.byte	0x04, 0x17
        /*001e*/ 	.short	(.L_2081 - .L_2080)
.L_2080:
        /*0020*/ 	.word	0x00000000
        /*0024*/ 	.short	0x0000
        /*0026*/ 	.short	0x0000
        /*0028*/ 	.byte	0x00, 0xf0, 0x61, 0x04


	//----- nvinfo : EIATTR_MAXREG_COUNT
	.align		4
.L_2081:
        /*002c*/ 	.byte	0x03, 0x1b
        /*002e*/ 	.short	0x00ff


	//----- nvinfo : EIATTR_NUM_BARRIERS
	.align		4
        /*0030*/ 	.byte	0x02, 0x4c
        /*0032*/ 	.byte	0x01
	.zero		1


	//----- nvinfo : EIATTR_MERCURY_ISA_VERSION
	.align		4
        /*0034*/ 	.byte	0x03, 0x5f
        /*0036*/ 	.short	0x0000


	//----- nvinfo : EIATTR_COOP_GROUP_MASK_REGIDS
	.align		4
        /*0038*/ 	.byte	0x04, 0x29
        /*003a*/ 	.short	(.L_2083 - .L_2082)


	//   ....[0]....
.L_2082:
        /*003c*/ 	.word	0xffffffff


	//   ....[1]....
        /*0040*/ 	.word	0xffffffff


	//   ....[2]....
        /*0044*/ 	.word	0xffffffff


	//   ....[3]....
        /*0048*/ 	.word	0xffffffff


	//   ....[4]....
        /*004c*/ 	.word	0xffffffff


	//   ....[5]....
        /*0050*/ 	.word	0xffffffff


	//   ....[6]....
        /*0054*/ 	.word	0xffffffff


	//   ....[7]....
        /*0058*/ 	.word	0xffffffff


	//   ....[8]....
        /*005c*/ 	.word	0xffffffff


	//   ....[9]....
        /*0060*/ 	.word	0xffffffff


	//   ....[10]....
        /*0064*/ 	.word	0xffffffff


	//   ....[11]....
        /*0068*/ 	.word	0xffffffff


	//   ....[12]....
        /*006c*/ 	.word	0xffffffff


	//   ....[13]....
        /*0070*/ 	.word	0xffffffff


	//   ....[14]....
        /*0074*/ 	.word	0xffffffff


	//   ....[15]....
        /*0078*/ 	.word	0xffffffff


	//   ....[16]....
        /*007c*/ 	.word	0xffffffff


	//   ....[17]....
        /*0080*/ 	.word	0xffffffff


	//   ....[18]....
        /*0084*/ 	.word	0xffffffff


	//   ....[19]....
        /*0088*/ 	.word	0xffffffff


	//   ....[20]....
        /*008c*/ 	.word	0xffffffff


	//   ....[21]....
        /*0090*/ 	.word	0xffffffff


	//   ....[22]....
        /*0094*/ 	.word	0xffffffff


	//   ....[23]....
        /*0098*/ 	.word	0xffffffff


	//   ....[24]....
        /*009c*/ 	.word	0xffffffff


	//   ....[25]....
        /*00a0*/ 	.word	0xffffffff


	//   ....[26]....
        /*00a4*/ 	.word	0xffffffff


	//   ....[27]....
        /*00a8*/ 	.word	0xffffffff


	//   ....[28]....
        /*00ac*/ 	.word	0xffffffff


	//   ....[29]....
        /*00b0*/ 	.word	0xffffffff


	//----- nvinfo : EIATTR_COOP_GROUP_INSTR_OFFSETS
	.align		4
.L_2083:
        /*00b4*/ 	.byte	0x04, 0x28
        /*00b6*/ 	.short	(.L_2085 - .L_2084)


	//   ....[0]....
.L_2084:
        /*00b8*/ 	.word	0x000007f0


	//   ....[1]....
        /*00bc*/ 	.word	0x000008f0


	//   ....[2]....
        /*00c0*/ 	.word	0x00001d30


	//   ....[3]....
        /*00c4*/ 	.word	0x00001e40


	//   ....[4]....
        /*00c8*/ 	.word	0x00001e70


	//   ....[5]....
        /*00cc*/ 	.word	0x00001e90


	//   ....[6]....
        /*00d0*/ 	.word	0x00001ea0


	//   ....[7]....
        /*00d4*/ 	.word	0x00001f50


	//   ....[8]....
        /*00d8*/ 	.word	0x00001f70


	//   ....[9]....
        /*00dc*/ 	.word	0x00001f90


	//   ....[10]....
        /*00e0*/ 	.word	0x00001fa0


	//   ....[11]....
        /*00e4*/ 	.word	0x00002050


	//   ....[12]....
        /*00e8*/ 	.word	0x00002080


	//   ....[13]....
        /*00ec*/ 	.word	0x00002090


	//   ....[14]....
        /*00f0*/ 	.word	0x000020a0


	//   ....[15]....
        /*00f4*/ 	.word	0x00002160


	//   ....[16]....
        /*00f8*/ 	.word	0x00002180


	//   ....[17]....
        /*00fc*/ 	.word	0x00002190


	//   ....[18]....
        /*0100*/ 	.word	0x000021a0


	//   ....[19]....
        /*0104*/ 	.word	0x00002260


	//   ....[20]....
        /*0108*/ 	.word	0x00002280


	//   ....[21]....
        /*010c*/ 	.word	0x00002290


	//   ....[22]....
        /*0110*/ 	.word	0x000022a0


	//   ....[23]....
        /*0114*/ 	.word	0x000024f0


	//   ....[24]....
        /*0118*/ 	.word	0x00002510


	//   ....[25]....
        /*011c*/ 	.word	0x00002520


	//   ....[26]....
        /*0120*/ 	.word	0x00002530


	//   ....[27]....
        /*0124*/ 	.word	0x00002d00


	//   ....[28]....
        /*0128*/ 	.word	0x00003180


	//   ....[29]....
        /*012c*/ 	.word	0x000033d0


	//----- nvinfo : EIATTR_EXIT_INSTR_OFFSETS
	.align		4
.L_2085:
        /*0130*/ 	.byte	0x04, 0x1c
        /*0132*/ 	.short	(.L_2087 - .L_2086)


	//   ....[0]....
.L_2086:
        /*0134*/ 	.word	0x00000250


	//   ....[1]....
        /*0138*/ 	.word	0x000036c0


	//----- nvinfo : EIATTR_MAX_THREADS
	.align		4
.L_2087:
        /*013c*/ 	.byte	0x04, 0x05
        /*013e*/ 	.short	(.L_2089 - .L_2088)
.L_2088:
        /*0140*/ 	.word	0x00000020
        /*0144*/ 	.word	0x00000001
        /*0148*/ 	.word	0x00000001


	//----- nvinfo : EIATTR_CRS_STACK_SIZE
	.align		4
.L_2089:
        /*014c*/ 	.byte	0x04, 0x1e
        /*014e*/ 	.short	(.L_2091 - .L_2090)
.L_2090:
        /*0150*/ 	.word	0x00000000
.L_2091:


//--------------------- .nv.info._Z25selective_scan_fwd_kernelI32Selective_Scan_fwd_kernel_traitsILi32ELi4ELi1ELb0ELb1ELb0ELb0EN3c104HalfENS1_7complexIfEEEEv13SSMParamsBase --------------------------
	.section	.nv.info._Z25selective_scan_fwd_kernelI32Selective_Scan_fwd_kernel_traitsILi32ELi4ELi1ELb0ELb1ELb0ELb0EN3c104HalfENS1_7complexIfEEEEv13SSMParamsBase,"",@"SHT_CUDA_INFO"
	.sectionflags	@""
	.align	4


	//----- nvinfo : EIATTR_CUDA_API_VERSION
	.align		4
        /*0000*/ 	.byte	0x04, 0x37
        /*0002*/ 	.short	(.L_2093 - .L_2092)
.L_2092:
        /*0004*/ 	.word	0x00000082


	//----- nvinfo : EIATTR_SW2861232_WAR
	.align		4
.L_2093:
        /*0008*/ 	.byte	0x01, 0x35
	.zero		2


	//----- nvinfo : EIATTR_PARAM_CBANK
	.align		4
        /*000c*/ 	.byte	0x04, 0x0a
        /*000e*/ 	.short	(.L_2095 - .L_2094)
	.align		4
.L_2094:
        /*0010*/ 	.word	index@(.nv.constant0._Z25selective_scan_fwd_kernelI32Selective_Scan_fwd_kernel_traitsILi32ELi4ELi1ELb0ELb1ELb0ELb0EN3c104HalfENS1_7complexIfEEEEv13SSMParamsBase)
        /*0014*/ 	.short	0x0160
        /*0016*/ 	.short	0x0118


	//----- nvinfo : EIATTR_CBANK_PARAM_SIZE
	.align		4
.L_2095:
        /*0018*/ 	.byte	0x03, 0x19
        /*001a*/ 	.short	0x0118


	//----- nvinfo : EIATTR_KPARAM_INFO
	.align		4
        /*001c*/ 	.byte	0x04, 0x17
        /*001e*/ 	.short	(.L_2097 - .L_2096)
.L_2096:
        /*0020*/ 	.word	0x00000000
        /*0024*/ 	.short	0x0000
        /*0026*/ 	.short	0x0000
        /*0028*/ 	.byte	0x00, 0xf0, 0x61, 0x04


	//----- nvinfo : EIATTR_MAXREG_COUNT
	.align		4
.L_2097:
        /*002c*/ 	.byte	0x03, 0x1b
        /*002e*/ 	.short	0x00ff


	//----- nvinfo : EIATTR_NUM_BARRIERS
	.align		4
        /*0030*/ 	.byte	0x02, 0x4c
        /*0032*/ 	.byte	0x01
	.zero		1


	//----- nvinfo : EIATTR_MERCURY_ISA_VERSION
	.align		4
        /*0034*/ 	.byte	0x03, 0x5f
        /*0036*/ 	.short	0x0000


	//----- nvinfo : EIATTR_COOP_GROUP_MASK_REGIDS
	.align		4
        /*0038*/ 	.byte	0x04, 0x29
        /*003a*/ 	.short	(.L_2099 - .L_2098)


	//   ....[0]....
.L_2098:
        /*003c*/ 	.word	0xffffffff


	//   ....[1]....
        /*0040*/ 	.word	0xffffffff


	//   ....[2]....
        /*0044*/ 	.word	0xffffffff


	//   ....[3]....
        /*0048*/ 	.word	0xffffffff


	//   ....[4]....
        /*004c*/ 	.word	0xffffffff


	//   ....[5]....
        /*0050*/ 	.word	0xffffffff


	//   ....[6]....
        /*0054*/ 	.word	0xffffffff


	//   ....[7]....
        /*0058*/ 	.word	0xffffffff


	//   ....[8]....
        /*005c*/ 	.word	0xffffffff


	//   ....[9]....
        /*0060*/ 	.word	0xffffffff


	//   ....[10]....
        /*0064*/ 	.word	0xffffffff


	//   ....[11]....
        /*0068*/ 	.word	0xffffffff


	//   ....[12]....
        /*006c*/ 	.word	0xffffffff


	//   ....[13]....
        /*0070*/ 	.word	0xffffffff


	//   ....[14]....
        /*0074*/ 	.word	0xffffffff


	//   ....[15]....
        /*0078*/ 	.word	0xffffffff


	//   ....[16]....
        /*007c*/ 	.word	0xffffffff


	//   ....[17]....
        /*0080*/ 	.word	0xffffffff


	//   ....[18]....
        /*0084*/ 	.word	0xffffffff


	//   ....[19]....
        /*0088*/ 	.word	0xffffffff


	//   ....[20]....
        /*008c*/ 	.word	0xffffffff


	//   ....[21]....
        /*0090*/ 	.word	0xffffffff


	//   ....[22]....
        /*0094*/ 	.word	0xffffffff


	//   ....[23]....
        /*0098*/ 	.word	0xffffffff


	//   ....[24]....
        /*009c*/ 	.word	0xffffffff


	//   ....[25]....
        /*00a0*/ 	.word	0xffffffff


	//   ....[26]....
        /*00a4*/ 	.word	0xffffffff


	//   ....[27]....
        /*00a8*/ 	.word	0xffffffff


	//----- nvinfo : EIATTR_COOP_GROUP_INSTR_OFFSETS
	.align		4
.L_2099:
        /*00ac*/ 	.byte	0x04, 0x28
        /*00ae*/ 	.short	(.L_2101 - .L_2100)


	//   ....[0]....
.L_2100:
        /*00b0*/ 	.word	0x000008c0


	//   ....[1]....
        /*00b4*/ 	.word	0x00000990


	//   ....[2]....
        /*00b8*/ 	.word	0x00001990


	//   ....[3]....
        /*00bc*/ 	.word	0x00002050


	//   ....[4]....
        /*00c0*/ 	.word	0x00002080


	//   ....[5]....
        /*00c4*/ 	.word	0x000020b0


	//   ....[6]....
        /*00c8*/ 	.word	0x000020c0


	//   ....[7]....
        /*00cc*/ 	.word	0x00002160


	//   ....[8]....
        /*00d0*/ 	.word	0x00002180


	//   ....[9]....
        /*00d4*/ 	.word	0x000021b0


	//   ....[10]....
        /*00d8*/ 	.word	0x000021c0


	//   ....[11]....
        /*00dc*/ 	.word	0x00002260


	//   ....[12]....
        /*00e0*/ 	.word	0x00002280


	//   ....[13]....
        /*00e4*/ 	.word	0x000022b0


	//   ....[14]....
        /*00e8*/ 	.word	0x000022c0


	//   ....[15]....
        /*00ec*/ 	.word	0x00002360


	//   ....[16]....
        /*00f0*/ 	.word	0x00002390


	//   ....[17]....
        /*00f4*/ 	.word	0x000023b0


	//   ....[18]....
        /*00f8*/ 	.word	0x000023c0


	//   ....[19]....
        /*00fc*/ 	.word	0x00002480


	//   ....[20]....
        /*0100*/ 	.word	0x000024a0


	//   ....[21]....
        /*0104*/ 	.word	0x000024b0


	//   ....[22]....
        /*0108*/ 	.word	0x000024c0


	//   ....[23]....
        /*010c*/ 	.word	0x00002660


	//   ....[24]....
        /*0110*/ 	.word	0x00002680


	//   ....[25]....
        /*0114*/ 	.word	0x00002690


	//   ....[26]....
        /*0118*/ 	.word	0x000026a0


	//   ....[27]....
        /*011c*/ 	.word	0x00002be0


	//----- nvinfo : EIATTR_EXIT_INSTR_OFFSETS
	.align		4
.L_2101:
        /*0120*/ 	.byte	0x04, 0x1c
        /*0122*/ 	.short	(.L_2103 - .L_2102)


	//   ....[0]....
.L_2102:
        /*0124*/ 	.word	0x00000230


	//   ....[1]....
        /*0128*/ 	.word	0x00002f40


	//----- nvinfo : EIATTR_MAX_THREADS
	.align		4
.L_2103:
        /*012c*/ 	.byte	0x04, 0x05
        /*012e*/ 	.short	(.L_2105 - .L_2104)
.L_2104:
        /*0130*/ 	.word	0x00000020
        /*0134*/ 	.word	0x00000001
        /*0138*/ 	.word	0x00000001


	//----- nvinfo : EIATTR_CRS_STACK_SIZE
	.align		4
.L_2105:
        /*013c*/ 	.byte	0x04, 0x1e
        /*013e*/ 	.short	(.L_2107 - .L_2106)
.L_2106:
        /*0140*/ 	.word	0x00000000
.L_2107:


//--------------------- .nv.info._Z25selective_scan_fwd_kernelI32Selective_Scan_fwd_kernel_traitsILi32ELi4ELi1ELb0ELb1ELb0ELb1EN3c104HalfENS1_7complexIfEEEEv13SSMParamsBase --------------------------
	.section	.nv.info._Z25selective_scan_fwd_kernelI32Selective_Scan_fwd_kernel_traitsILi32ELi4ELi1ELb0ELb1ELb0ELb1EN3c104HalfENS1_7complexIfEEEEv13SSMParamsBase,"",@"SHT_CUDA_INFO"
	.sectionflags	@""
	.align	4


	//----- nvinfo : EIATTR_CUDA_API_VERSION
	.align		4
        /*0000*/ 	.byte	0x04, 0x37
        /*0002*/ 	.short	(.L_2109 - .L_2108)
.L_2108:
        /*0004*/ 	.word	0x00000082


	//----- nvinfo : EIATTR_SW2861232_WAR
	.align		4
.L_2109:
        /*0008*/ 	.byte	0x01, 0x35
	.zero		2


	//----- nvinfo : EIATTR_PARAM_CBANK
	.align		4
        /*000c*/ 	.byte	0x04, 0x0a
        /*000e*/ 	.short	(.L_2111 - .L_2110)
	.align		4
.L_2110:
        /*0010*/ 	.word	index@(.nv.constant0._Z25selective_scan_fwd_kernelI32Selective_Scan_fwd_kernel_traitsILi32ELi4ELi1ELb0ELb1ELb0ELb1EN3c104HalfENS1_7complexIfEEEEv13SSMParamsBase)
        /*0014*/ 	.short	0x0160
        /*0016*/ 	.short	0x0118


	//----- nvinfo : EIATTR_CBANK_PARAM_SIZE
	.align		4
.L_2111:
        /*0018*/ 	.byte	0x03, 0x19
        /*001a*/ 	.short	0x0118


	//----- nvinfo : EIATTR_KPARAM_INFO
	.align		4
        /*001c*/ 	.byte	0x04, 0x17
        /*001e*/ 	.short	(.L_2113 - .L_2112)
.L_2112:
        /*0020*/ 	.word	0x00000000
        /*0024*/ 	.short	0x0000
        /*0026*/ 	.short	0x0000
        /*0028*/ 	.byte	0x00, 0xf0, 0x61, 0x04


	//----- nvinfo : EIATTR_MAXREG_COUNT
	.align		4
.L_2113:
        /*002c*/ 	.byte	0x03, 0x1b
        /*002e*/ 	.short	0x00ff


	//----- nvinfo : EIATTR_NUM_BARRIERS
	.align		4
        /*0030*/ 	.byte	0x02, 0x4c
        /*0032*/ 	.byte	0x01
	.zero		1


	//----- nvinfo : EIATTR_MERCURY_ISA_VERSION
	.align		4
        /*0034*/ 	.byte	0x03, 0x5f
        /*0036*/ 	.short	0x0000


	//----- nvinfo : EIATTR_COOP_GROUP_MASK_REGIDS
	.align		4
        /*0038*/ 	.byte	0x04, 0x29
        /*003a*/ 	.short	(.L_2115 - .L_2114)


	//   ....[0]....
.L_2114:
        /*003c*/ 	.word	0xffffffff


	//   ....[1]....
        /*0040*/ 	.word	0xffffffff


	//   ....[2]....
        /*0044*/ 	.word	0xffffffff


	//   ....[3]....
        /*0048*/ 	.word	0xffffffff


	//   ....[4]....
        /*004c*/ 	.word	0xffffffff


	//   ....[5]....
        /*0050*/ 	.word	0xffffffff


	//   ....[6]....
        /*0054*/ 	.word	0xffffffff


	//   ....[7]....
        /*0058*/ 	.word	0xffffffff


	//   ....[8]....
        /*005c*/ 	.word	0xffffffff


	//   ....[9]....
        /*0060*/ 	.word	0xffffffff


	//   ....[10]....
        /*0064*/ 	.word	0xffffffff


	//   ....[11]....
        /*0068*/ 	.word	0xffffffff


	//   ....[12]....
        /*006c*/ 	.word	0xffffffff


	//   ....[13]....
        /*0070*/ 	.word	0xffffffff


	//   ....[14]....
        /*0074*/ 	.word	0xffffffff


	//   ....[15]....
        /*0078*/ 	.word	0xffffffff


	//   ....[16]....
        /*007c*/ 	.word	0xffffffff


	//   ....[17]....
        /*0080*/ 	.word	0xffffffff


	//   ....[18]....
        /*0084*/ 	.word	0xffffffff


	//   ....[19]....
        /*0088*/ 	.word	0xffffffff


	//   ....[20]....
        /*008c*/ 	.word	0xffffffff


	//   ....[21]....
        /*0090*/ 	.word	0xffffffff


	//   ....[22]....
        /*0094*/ 	.word	0xffffffff


	//   ....[23]....
        /*0098*/ 	.word	0xffffffff


	//   ....[24]....
        /*009c*/ 	.word	0xffffffff


	//   ....[25]....
        /*00a0*/ 	.word	0xffffffff


	//   ....[26]....
        /*00a4*/ 	.word	0xffffffff


	//   ....[27]....
        /*00a8*/ 	.word	0xffffffff


	//   ....[28]....
        /*00ac*/ 	.word	0xffffffff


	//   ....[29]....
        /*00b0*/ 	.word	0xffffffff


	//----- nvinfo : EIATTR_COOP_GROUP_INSTR_OFFSETS
	.align		4
.L_2115:
        /*00b4*/ 	.byte	0x04, 0x28
        /*00b6*/ 	.short	(.L_2117 - .L_2116)


	//   ....[0]....
.L_2116:
        /*00b8*/ 	.word	0x00000810


	//   ....[1]....
        /*00bc*/ 	.word	0x000008e0


	//   ....[2]....
        /*00c0*/ 	.word	0x00001970


	//   ....[3]....
        /*00c4*/ 	.word	0x00001fd0


	//   ....[4]....
        /*00c8*/ 	.word	0x00002000


	//   ....[5]....
        /*00cc*/ 	.word	0x00002060


	//   ....[6]....
        /*00d0*/ 	.word	0x00002080


	//   ....[7]....
        /*00d4*/ 	.word	0x000020f0


	//   ....[8]....
        /*00d8*/ 	.word	0x00002110


	//   ....[9]....
        /*00dc*/ 	.word	0x00002160


	//   ....[10]....
        /*00e0*/ 	.word	0x00002180


	//   ....[11]....
        /*00e4*/ 	.word	0x00002200


	//   ....[12]....
        /*00e8*/ 	.word	0x00002210


	//   ....[13]....
        /*00ec*/ 	.word	0x00002260


	//   ....[14]....
        /*00f0*/ 	.word	0x00002270


	//   ....[15]....
        /*00f4*/ 	.word	0x00002300


	//   ....[16]....
        /*00f8*/ 	.word	0x00002320


	//   ....[17]....
        /*00fc*/ 	.word	0x00002360


	//   ....[18]....
        /*0100*/ 	.word	0x00002370


	//   ....[19]....
        /*0104*/ 	.word	0x00002420


	//   ....[20]....
        /*0108*/ 	.word	0x00002450


	//   ....[21]....
        /*010c*/ 	.word	0x00002460


	//   ....[22]....
        /*0110*/ 	.word	0x00002470


	//   ....[23]....
        /*0114*/ 	.word	0x00002610


	//   ....[24]....
        /*0118*/ 	.word	0x00002630


	//   ....[25]....
        /*011c*/ 	.word	0x00002640


	//   ....[26]....
        /*0120*/ 	.word	0x00002650


	//   ....[27]....
        /*0124*/ 	.word	0x00002c30


	//   ....[28]....
        /*0128*/ 	.word	0x00003090


	//   ....[29]....
        /*012c*/ 	.word	0x000032d0


	//----- nvinfo : EIATTR_EXIT_INSTR_OFFSETS
	.align		4
.L_2117:
        /*0130*/ 	.byte	0x04, 0x1c
        /*0132*/ 	.short	(.L_2119 - .L_2118)


	//   ....[0]....
.L_2118:
        /*0134*/ 	.word	0x00000220


	//   ....[1]....
        /*0138*/ 	.word	0x000035e0


	//----- nvinfo : EIATTR_MAX_THREADS
	.align		4
.L_2119:
        /*013c*/ 	.byte	0x04, 0x05
        /*013e*/ 	.short	(.L_2121 - .L_2120)
.L_2120:
        /*0140*/ 	.word	0x00000020
        /*0144*/ 	.word	0x00000001
        /*0148*/ 	.word	0x00000001


	//----- nvinfo : EIATTR_CRS_STACK_SIZE
	.align		4
.L_2121:
        /*014c*/ 	.byte	0x04, 0x1e
        /*014e*/ 	.short	(.L_2123 - .L_2122)
.L_2122:
        /*0150*/ 	.word	0x00000000
.L_2123:


//--------------------- .nv.info._Z25selective_scan_fwd_kernelI32Selective_Scan_fwd_kernel_traitsILi32ELi4ELi1ELb0ELb1ELb1ELb0EN3c104HalfENS1_7complexIfEEEEv13SSMParamsBase --------------------------
	.section	.nv.info._Z25selective_scan_fwd_kernelI32Selective_Scan_fwd_kernel_traitsILi32ELi4ELi1ELb0ELb1ELb1ELb0EN3c104HalfENS1_7complexIfEEEEv13SSMParamsBase,"",@"SHT_CUDA_INFO"
	.sectionflags	@""
	.align	4


	//----- nvinfo : EIATTR_CUDA_API_VERSION
	.align		4
        /*0000*/ 	.byte	0x04, 0x37
        /*0002*/ 	.short	(.L_2125 - .L_2124)
.L_2124:
        /*0004*/ 	.word	0x00000082


	//----- nvinfo : EIATTR_SW2861232_WAR
	.align		4
.L_2125:
        /*0008*/ 	.byte	0x01, 0x35
	.zero		2


	//----- nvinfo : EIATTR_PARAM_CBANK
	.align		4
        /*000c*/ 	.byte	0x04, 0x0a
        /*000e*/ 	.short	(.L_2127 - .L_2126)
	.align		4
.L_2126:
        /*0010*/ 	.word	index@(.nv.constant0._Z25selective_scan_fwd_kernelI32Selective_Scan_fwd_kernel_traitsILi32ELi4ELi1ELb0ELb1ELb1ELb0EN3c104HalfENS1_7complexIfEEEEv13SSMParamsBase)
        /*0014*/ 	.short	0x0160
        /*0016*/ 	.short	0x0118


	//----- nvinfo : EIATTR_CBANK_PARAM_SIZE
	.align		4
.L_2127:
        /*0018*/ 	.byte	0x03, 0x19
        /*001a*/ 	.short	0x0118


	//----- nvinfo : EIATTR_KPARAM_INFO
	.align		4
        /*001c*/ 	.byte	0x04, 0x17
        /*001e*/ 	.short	(.L_2129 - .L_2128)
.L_2128:
        /*0020*/ 	.word	0x00000000
        /*0024*/ 	.short	0x0000
        /*0026*/ 	.short	0x0000
        /*0028*/ 	.byte	0x00, 0xf0, 0x61, 0x04


	//----- nvinfo : EIATTR_MAXREG_COUNT
	.align		4
.L_2129:
        /*002c*/ 	.byte	0x03, 0x1b
        /*002e*/ 	.short	0x00ff


	//----- nvinfo : EIATTR_NUM_BARRIERS
	.align		4
        /*0030*/ 	.byte	0x02, 0x4c
        /*0032*/ 	.byte	0x01
	.zero		1


	//----- nvinfo : EIATTR_MERCURY_ISA_VERSION
	.align		4
        /*0034*/ 	.byte	0x03, 0x5f
        /*0036*/ 	.short	0x0000


	//----- nvinfo : EIATTR_COOP_GROUP_MASK_REGIDS
	.align		4
        /*0038*/ 	.byte	0x04, 0x29
        /*003a*/ 	.short	(.L_2131 - .L_2130)


	//   ....[0]....
.L_2130:
        /*003c*/ 	.word	0xffffffff


	//   ....[1]....
        /*0040*/ 	.word	0xffffffff


	//   ....[2]....
        /*0044*/ 	.word	0xffffffff


	//   ....[3]....
        /*0048*/ 	.word	0xffffffff


	//   ....[4]....
        /*004c*/ 	.word	0xffffffff


	//   ....[5]....
        /*0050*/ 	.word	0xffffffff


	//   ....[6]....
        /*0054*/ 	.word	0xffffffff


	//   ....[7]....
        /*0058*/ 	.word	0xffffffff


	//   ....[8]....
        /*005c*/ 	.word	0xffffffff


	//   ....[9]....
        /*0060*/ 	.word	0xffffffff


	//   ....[10]....
        /*0064*/ 	.word	0xffffffff


	//   ....[11]....
        /*0068*/ 	.word	0xffffffff


	//   ....[12]....
        /*006c*/ 	.word	0xffffffff


	//   ....[13]....
        /*0070*/ 	.word	0xffffffff


	//   ....[14]....
        /*0074*/ 	.word	0xffffffff


	//   ....[15]....
        /*0078*/ 	.word	0xffffffff


	//   ....[16]....
        /*007c*/ 	.word	0xffffffff


	//   ....[17]....
        /*0080*/ 	.word	0xffffffff


	//   ....[18]....
        /*0084*/ 	.word	0xffffffff


	//   ....[19]....
        /*0088*/ 	.word	0xffffffff


	//   ....[20]....
        /*008c*/ 	.word	0xffffffff


	//   ....[21]....
        /*0090*/ 	.word	0xffffffff


	//   ....[22]....
        /*0094*/ 	.word	0xffffffff


	//   ....[23]....
        /*0098*/ 	.word	0xffffffff


	//   ....[24]....
        /*009c*/ 	.word	0xffffffff


	//   ....[25]....
        /*00a0*/ 	.word	0xffffffff


	//   ....[26]....
        /*00a4*/ 	.word	0xffffffff


	//   ....[27]....
        /*00a8*/ 	.word	0xffffffff


	//   ....[28]....
        /*00ac*/ 	.word	0xffffffff


	//----- nvinfo : EIATTR_COOP_GROUP_INSTR_OFFSETS
	.align		4
.L_2131:
        /*00b0*/ 	.byte	0x04, 0x28
        /*00b2*/ 	.short	(.L_2133 - .L_2132)


	//   ....[0]....
.L_2132:
        /*00b4*/ 	.word	0x000008c0


	//   ....[1]....
        /*00b8*/ 	.word	0x000009b0


	//   ....[2]....
        /*00bc*/ 	.word	0x00001a60


	//   ....[3]....
        /*00c0*/ 	.word	0x00002210


	//   ....[4]....
        /*00c4*/ 	.word	0x00002240


	//   ....[5]....
        /*00c8*/ 	.word	0x00002250


	//   ....[6]....
        /*00cc*/ 	.word	0x00002260


	//   ....[7]....
        /*00d0*/ 	.word	0x00002330


	//   ....[8]....
        /*00d4*/ 	.word	0x00002340


	//   ....[9]....
        /*00d8*/ 	.word	0x00002350


	//   ....[10]....
        /*00dc*/ 	.word	0x00002360


	//   ....[11]....
        /*00e0*/ 	.word	0x00002430


	//   ....[12]....
        /*00e4*/ 	.word	0x00002440


	//   ....[13]....
        /*00e8*/ 	.word	0x00002450


	//   ....[14]....
        /*00ec*/ 	.word	0x00002460


	//   ....[15]....
        /*00f0*/ 	.word	0x00002530


	//   ....[16]....
        /*00f4*/ 	.word	0x00002540


	//   ....[17]....
        /*00f8*/ 	.word	0x00002550


	//   ....[18]....
        /*00fc*/ 	.word	0x00002560


	//   ....[19]....
        /*0100*/ 	.word	0x000026c0


	//   ....[20]....
        /*0104*/ 	.word	0x000026d0


	//   ....[21]....
        /*0108*/ 	.word	0x000026e0


	//   ....[22]....
        /*010c*/ 	.word	0x00002720


	//   ....[23]....
        /*0110*/ 	.word	0x00002740


	//   ....[24]....
        /*0114*/ 	.word	0x00002920


	//   ....[25]....
        /*0118*/ 	.word	0x00002940


	//   ....[26]....
        /*011c*/ 	.word	0x00002950


	//   ....[27]....
        /*0120*/ 	.word	0x00002960


	//   ....[28]....
        /*0124*/ 	.word	0x00002f80


	//----- nvinfo : EIATTR_EXIT_INSTR_OFFSETS
	.align		4
.L_2133:
        /*0128*/ 	.byte	0x04, 0x1c
        /*012a*/ 	.short	(.L_2135 - .L_2134)


	//   ....[0]....
.L_2134:
        /*012c*/ 	.word	0x00000200


	//   ....[1]....
        /*0130*/ 	.word	0x00003310


	//----- nvinfo : EIATTR_MAX_THREADS
	.align		4
.L_2135:
        /*0134*/ 	.byte	0x04, 0x05
        /*0136*/ 	.short	(.L_2137 - .L_2136)
.L_2136:
        /*0138*/ 	.word	0x00000020
        /*013c*/ 	.word	0x00000001
        /*0140*/ 	.word	0x00000001


	//----- nvinfo : EIATTR_CRS_STACK_SIZE
	.align		4
.L_2137:
        /*0144*/ 	.byte	0x04, 0x1e
        /*0146*/ 	.short	(.L_2139 - .L_2138)
.L_2138:
        /*0148*/ 	.word	0x00000000
.L_2139:


//--------------------- .nv.info._Z25selective_scan_fwd_kernelI32Selective_Scan_fwd_kernel_traitsILi32ELi4ELi1ELb0ELb1ELb1ELb1EN3c104HalfENS1_7complexIfEEEEv13SSMParamsBase --------------------------
	.section	.nv.info._Z25selective_scan_fwd_kernelI32Selective_Scan_fwd_kernel_traitsILi32ELi4ELi1ELb0ELb1ELb1ELb1EN3c104HalfENS1_7complexIfEEEEv13SSMParamsBase,"",@"SHT_CUDA_INFO"
	.sectionflags	@""
	.align	4


	//----- nvinfo : EIATTR_CUDA_API_VERSION
	.align		4
        /*0000*/ 	.byte	0x04, 0x37
        /*0002*/ 	.short	(.L_2141 - .L_2140)
.L_2140:
        /*0004*/ 	.word	0x00000082


	//----- nvinfo : EIATTR_SW2861232_WAR
	.align		4
.L_2141:
        /*0008*/ 	.byte	0x01, 0x35
	.zero		2


	//----- nvinfo : EIATTR_PARAM_CBANK
	.align		4
        /*000c*/ 	.byte	0x04, 0x0a
        /*000e*/ 	.short	(.L_2143 - .L_2142)
	.align		4
.L_2142:
        /*0010*/ 	.word	index@(.nv.constant0._Z25selective_scan_fwd_kernelI32Selective_Scan_fwd_kernel_traitsILi32ELi4ELi1ELb0ELb1ELb1ELb1EN3c104HalfENS1_7complexIfEEEEv13SSMParamsBase)
        /*0014*/ 	.short	0x0160
        /*0016*/ 	.short	0x0118


	//----- nvinfo : EIATTR_CBANK_PARAM_SIZE
	.align		4
.L_2143:
        /*0018*/ 	.byte	0x03, 0x19
        /*001a*/ 	.short	0x0118


	//----- nvinfo : EIATTR_KPARAM_INFO
	.align		4
        /*001c*/ 	.byte	0x04, 0x17
        /*001e*/ 	.short	(.L_2145 - .L_2144)
.L_2144:
        /*0020*/ 	.word	0x00000000
        /*0024*/ 	.short	0x0000
        /*0026*/ 	.short	0x0000
        /*0028*/ 	.byte	0x00, 0xf0, 0x61, 0x04


	//----- nvinfo : EIATTR_MAXREG_COUNT
	.align		4
.L_2145:
        /*002c*/ 	.byte	0x03, 0x1b
        /*002e*/ 	.short	0x00ff


	//----- nvinfo : EIATTR_NUM_BARRIERS
	.align		4
        /*0030*/ 	.byte	0x02, 0x4c
        /*0032*/ 	.byte	0x01
	.zero		1


	//----- nvinfo : EIATTR_MERCURY_ISA_VERSION
	.align		4
        /*0034*/ 	.byte	0x03, 0x5f
        /*0036*/ 	.short	0x0000


	//----- nvinfo : EIATTR_COOP_GROUP_MASK_REGIDS
	.align		4
        /*0038*/ 	.byte	0x04, 0x29
        /*003a*/ 	.short	(.L_2147 - .L_2146)


	//   ....[0]....
.L_2146:
        /*003c*/ 	.word	0xffffffff


	//   ....[1]....
        /*0040*/ 	.word	0xffffffff


	//   ....[2]....
        /*0044*/ 	.word	0xffffffff


	//   ....[3]....
        /*0048*/ 	.word	0xffffffff


	//   ....[4]....
        /*004c*/ 	.word	0xffffffff


	//   ....[5]....
        /*0050*/ 	.word	0xffffffff


	//   ....[6]....
        /*0054*/ 	.word	0xffffffff


	//   ....[7]....
        /*0058*/ 	.word	0xffffffff


	//   ....[8]....
        /*005c*/ 	.word	0xffffffff


	//   ....[9]....
        /*0060*/ 	.word	0xffffffff


	//   ....[10]....
        /*0064*/ 	.word	0xffffffff


	//   ....[11]....
        /*0068*/ 	.word	0xffffffff


	//   ....[12]....
        /*006c*/ 	.word	0xffffffff


	//   ....[13]....
        /*0070*/ 	.word	0xffffffff


	//   ....[14]....
        /*0074*/ 	.word	0xffffffff


	//   ....[15]....
        /*0078*/ 	.word	0xffffffff


	//   ....[16]....
        /*007c*/ 	.word	0xffffffff


	//   ....[17]....
        /*0080*/ 	.word	0xffffffff


	//   ....[18]....
        /*0084*/ 	.word	0xffffffff


	//   ....[19]....
        /*0088*/ 	.word	0xffffffff


	//   ....[20]....
        /*008c*/ 	.word	0xffffffff


	//   ....[21]....
        /*0090*/ 	.word	0xffffffff


	//   ....[22]....
        /*0094*/ 	.word	0xffffffff


	//   ....[23]....
        /*0098*/ 	.word	0xffffffff


	//   ....[24]....
        /*009c*/ 	.word	0xffffffff


	//   ....[25]....
        /*00a0*/ 	.word	0xffffffff


	//   ....[26]....
        /*00a4*/ 	.word	0xffffffff


	//   ....[27]....
        /*00a8*/ 	.word	0xffffffff


	//   ....[28]....
        /*00ac*/ 	.word	0xffffffff


	//   ....[29]....
        /*00b0*/ 	.word	0xffffffff


	//   ....[30]....
        /*00b4*/ 	.word	0xffffffff


	//----- nvinfo : EIATTR_COOP_GROUP_INSTR_OFFSETS
	.align		4
.L_2147:
        /*00b8*/ 	.byte	0x04, 0x28
        /*00ba*/ 	.short	(.L_2149 - .L_2148)


	//   ....[0]....
.L_2148:
        /*00bc*/ 	.word	0x000008c0


	//   ....[1]....
        /*00c0*/ 	.word	0x000009b0


	//   ....[2]....
        /*00c4*/ 	.word	0x00001a60


	//   ....[3]....
        /*00c8*/ 	.word	0x00002210


	//   ....[4]....
        /*00cc*/ 	.word	0x00002240


	//   ....[5]....
        /*00d0*/ 	.word	0x00002250


	//   ....[6]....
        /*00d4*/ 	.word	0x00002260


	//   ....[7]....
        /*00d8*/ 	.word	0x00002330


	//   ....[8]....
        /*00dc*/ 	.word	0x00002340


	//   ....[9]....
        /*00e0*/ 	.word	0x00002350


	//   ....[10]....
        /*00e4*/ 	.word	0x00002360


	//   ....[11]....
        /*00e8*/ 	.word	0x00002430


	//   ....[12]....
        /*00ec*/ 	.word	0x00002440


	//   ....[13]....
        /*00f0*/ 	.word	0x00002450


	//   ....[14]....
        /*00f4*/ 	.word	0x00002460


	//   ....[15]....
        /*00f8*/ 	.word	0x00002530


	//   ....[16]....
        /*00fc*/ 	.word	0x00002540


	//   ....[17]....
        /*0100*/ 	.word	0x00002550


	//   ....[18]....
        /*0104*/ 	.word	0x00002560


	//   ....[19]....
        /*0108*/ 	.word	0x000026c0


	//   ....[20]....
        /*010c*/ 	.word	0x000026d0


	//   ....[21]....
        /*0110*/ 	.word	0x000026e0


	//   ....[22]....
        /*0114*/ 	.word	0x00002720


	//   ....[23]....
        /*0118*/ 	.word	0x00002740


	//   ....[24]....
        /*011c*/ 	.word	0x00002920


	//   ....[25]....
        /*0120*/ 	.word	0x00002940


	//   ....[26]....
        /*0124*/ 	.word	0x00002950


	//   ....[27]....
        /*0128*/ 	.word	0x00002960


	//   ....[28]....
        /*012c*/ 	.word	0x00003050


	//   ....[29]....
        /*0130*/ 	.word	0x000034e0


	//   ....[30]....
        /*0134*/ 	.word	0x00003720


	//----- nvinfo : EIATTR_EXIT_INSTR_OFFSETS
	.align		4
.L_2149:
        /*0138*/ 	.byte	0x04, 0x1c
        /*013a*/ 	.short	(.L_2151 - .L_2150)


	//   ....[0]....
.L_2150:
        /*013c*/ 	.word	0x00000200


	//   ....[1]....
        /*0140*/ 	.word	0x00003a50


	//----- nvinfo : EIATTR_MAX_THREADS
	.align		4
.L_2151:
        /*0144*/ 	.byte	0x04, 0x05
        /*0146*/ 	.short	(.L_2153 - .L_2152)
.L_2152:
        /*0148*/ 	.word	0x00000020
        /*014c*/ 	.word	0x00000001
        /*0150*/ 	.word	0x00000001


	//----- nvinfo : EIATTR_CRS_STACK_SIZE
	.align		4
.L_2153:
        /*0154*/ 	.byte	0x04, 0x1e
        /*0156*/ 	.short	(.L_2155 - .L_2154)
.L_2154:
        /*0158*/ 	.word	0x00000000
.L_2155:


//--------------------- .nv.info._Z25selective_scan_fwd_kernelI32Selective_Scan_fwd_kernel_traitsILi32ELi4ELi1ELb1ELb0ELb0ELb0EN3c104HalfENS1_7complexIfEEEEv13SSMParamsBase --------------------------
	.section	.nv.info._Z25selective_scan_fwd_kernelI32Selective_Scan_fwd_kernel_traitsILi32ELi4ELi1ELb1ELb0ELb0ELb0EN3c104HalfENS1_7complexIfEEEEv13SSMParamsBase,"",@"SHT_CUDA_INFO"
	.sectionflags	@""
	.align	4


	//----- nvinfo : EIATTR_CUDA_API_VERSION
	.align		4
        /*0000*/ 	.byte	0x04, 0x37
        /*0002*/ 	.short	(.L_2157 - .L_2156)
.L_2156:
        /*0004*/ 	.word	0x00000082


	//----- nvinfo : EIATTR_SW2861232_WAR
	.align		4
.L_2157:
        /*0008*/ 	.byte	0x01, 0x35
	.zero		2


	//----- nvinfo : EIATTR_PARAM_CBANK
	.align		4
        /*000c*/ 	.byte	0x04, 0x0a
        /*000e*/ 	.short	(.L_2159 - .L_2158)
	.align		4
.L_2158:
        /*0010*/ 	.word	index@(.nv.constant0._Z25selective_scan_fwd_kernelI32Selective_Scan_fwd_kernel_traitsILi32ELi4ELi1ELb1ELb0ELb0ELb0EN3c104HalfENS1_7complexIfEEEEv13SSMParamsBase)
        /*0014*/ 	.short	0x0160
        /*0016*/ 	.short	0x0118


	//----- nvinfo : EIATTR_CBANK_PARAM_SIZE
	.align		4
.L_2159:
        /*0018*/ 	.byte	0x03, 0x19
        /*001a*/ 	.short	0x0118


	//----- nvinfo : EIATTR_KPARAM_INFO
	.align		4
        /*001c*/ 	.byte	0x04, 0x17
        /*001e*/ 	.short	(.L_2161 - .L_2160)
.L_2160:
        /*0020*/ 	.word	0x00000000
        /*0024*/ 	.short	0x0000
        /*0026*/ 	.short	0x0000
        /*0028*/ 	.byte	0x00, 0xf0, 0x61, 0x04


	//----- nvinfo : EIATTR_MAXREG_COUNT
	.align		4
.L_2161:
        /*002c*/ 	.byte	0x03, 0x1b
        /*002e*/ 	.short	0x00ff


	//----- nvinfo : EIATTR_NUM_BARRIERS
	.align		4
        /*0030*/ 	.byte	0x02, 0x4c
        /*0032*/ 	.byte	0x01
	.zero		1


	//----- nvinfo : EIATTR_MERCURY_ISA_VERSION
	.align		4
        /*0034*/ 	.byte	0x03, 0x5f
        /*0036*/ 	.short	0x0000


	//----- nvinfo : EIATTR_COOP_GROUP_MASK_REGIDS
	.align		4
        /*0038*/ 	.byte	0x04, 0x29
        /*003a*/ 	.short	(.L_2163 - .L_2162)


	//   ....[0]....
.L_2162:
        /*003c*/ 	.word	0xffffffff


	//   ....[1]....
        /*0040*/ 	.word	0xffffffff


	//   ....[2]....
        /*0044*/ 	.word	0xffffffff


	//   ....[3]....
        /*0048*/ 	.word	0xffffffff


	//   ....[4]....
        /*004c*/ 	.word	0xffffffff


	//   ....[5]....
        /*0050*/ 	.word	0xffffffff


	//   ....[6]....
        /*0054*/ 	.word	0xffffffff


	//   ....[7]....
        /*0058*/ 	.word	0xffffffff


	//   ....[8]....
        /*005c*/ 	.word	0xffffffff


	//   ....[9]....
        /*0060*/ 	.word	0xffffffff


	//   ....[10]....
        /*0064*/ 	.word	0xffffffff


	//   ....[11]....
        /*0068*/ 	.word	0xffffffff


	//   ....[12]....
        /*006c*/ 	.word	0xffffffff


	//   ....[13]....
        /*0070*/ 	.word	0xffffffff


	//   ....[14]....
        /*0074*/ 	.word	0xffffffff


	//   ....[15]....
        /*0078*/ 	.word	0xffffffff


	//   ....[16]....
        /*007c*/ 	.word	0xffffffff


	//   ....[17]....
        /*0080*/ 	.word	0xffffffff


	//   ....[18]....
        /*0084*/ 	.word	0xffffffff


	//   ....[19]....
        /*0088*/ 	.word	0xffffffff


	//   ....[20]....
        /*008c*/ 	.word	0xffffffff


	//   ....[21]....
        /*0090*/ 	.word	0xffffffff


	//   ....[22]....
        /*0094*/ 	.word	0xffffffff


	//   ....[23]....
        /*0098*/ 	.word	0xffffffff


	//----- nvinfo : EIATTR_COOP_GROUP_INSTR_OFFSETS
	.align		4
.L_2163:
        /*009c*/ 	.byte	0x04, 0x28
        /*009e*/ 	.short	(.L_2165 - .L_2164)


	//   ....[0]....
.L_2164:
        /*00a0*/ 	.word	0x00001460


	//   ....[1]....
        /*00a4*/ 	.word	0x00001490


	//   ....[2]....
        /*00a8*/ 	.word	0x000014e0


	//   ....[3]....
        /*00ac*/ 	.word	0x000014f0


	//   ....[4]....
        /*00b0*/ 	.word	0x00001570


	//   ....[5]....
        /*00b4*/ 	.word	0x00001590


	//   ....[6]....
        /*00b8*/ 	.word	0x000015d0


	//   ....[7]....
        /*00bc*/ 	.word	0x000015e0


	//   ....[8]....
        /*00c0*/ 	.word	0x00001670


	//   ....[9]....
        /*00c4*/ 	.word	0x000016a0


	//   ....[10]....
        /*00c8*/ 	.word	0x000016d0


	//   ....[11]....
        /*00cc*/ 	.word	0x000016e0


	//   ....[12]....
        /*00d0*/ 	.word	0x00001780


	//   ....[13]....
        /*00d4*/ 	.word	0x000017b0


	//   ....[14]....
        /*00d8*/ 	.word	0x000017d0


	//   ....[15]....
        /*00dc*/ 	.word	0x000017e0


	//   ....[16]....
        /*00e0*/ 	.word	0x00001870


	//   ....[17]....
        /*00e4*/ 	.word	0x000018b0


	//   ....[18]....
        /*00e8*/ 	.word	0x000018d0


	//   ....[19]....
        /*00ec*/ 	.word	0x000018f0


	//   ....[20]....
        /*00f0*/ 	.word	0x00001a70


	//   ....[21]....
        /*00f4*/ 	.word	0x00001a90


	//   ....[22]....
        /*00f8*/ 	.word	0x00001aa0


	//   ....[23]....
        /*00fc*/ 	.word	0x00001ab0


	//----- nvinfo : EIATTR_EXIT_INSTR_OFFSETS
	.align		4
.L_2165:
        /*0100*/ 	.byte	0x04, 0x1c
        /*0102*/ 	.short	(.L_2167 - .L_2166)


	//   ....[0]....
.L_2166:
        /*0104*/ 	.word	0x00000210


	//   ....[1]....
        /*0108*/ 	.word	0x000021e0


	//----- nvinfo : EIATTR_MAX_THREADS
	.align		4
.L_2167:
        /*010c*/ 	.byte	0x04, 0x05
        /*010e*/ 	.short	(.L_2169 - .L_2168)
.L_2168:
        /*0110*/ 	.word	0x00000020
        /*0114*/ 	.word	0x00000001
        /*0118*/ 	.word	0x00000001


	//----- nvinfo : EIATTR_CRS_STACK_SIZE
	.align		4
.L_2169:
        /*011c*/ 	.byte	0x04, 0x1e
        /*011e*/ 	.short	(.L_2171 - .L_2170)
.L_2170:
        /*0120*/ 	.word	0x00000000
.L_2171:


//--------------------- .nv.info._Z25selective_scan_fwd_kernelI32Selective_Scan_fwd_kernel_traitsILi32ELi4ELi1ELb1ELb0ELb0ELb1EN3c104HalfENS1_7complexIfEEEEv13SSMParamsBase --------------------------
	.section	.nv.info._Z25selective_scan_fwd_kernelI32Selective_Scan_fwd_kernel_traitsILi32ELi4ELi1ELb1ELb0ELb0ELb1EN3c104HalfENS1_7complexIfEEEEv13SSMParamsBase,"",@"SHT_CUDA_INFO"
	.sectionflags	@""
	.align	4


	//----- nvinfo : EIATTR_CUDA_API_VERSION
	.align		4
        /*0000*/ 	.byte	0x04, 0x37
        /*0002*/ 	.short	(.L_2173 - .L_2172)
.L_2172:
        /*0004*/ 	.word	0x00000082


	//----- nvinfo : EIATTR_SW2861232_WAR
	.align		4
.L_2173:
        /*0008*/ 	.byte	0x01, 0x35
	.zero		2


	//----- nvinfo : EIATTR_PARAM_CBANK
	.align		4
        /*000c*/ 	.byte	0x04, 0x0a
        /*000e*/ 	.short	(.L_2175 - .L_2174)
	.align		4
.L_2174:
        /*0010*/ 	.word	index@(.nv.constant0._Z25selective_scan_fwd_kernelI32Selective_Scan_fwd_kernel_traitsILi32ELi4ELi1ELb1ELb0ELb0ELb1EN3c104HalfENS1_7complexIfEEEEv13SSMParamsBase)
        /*0014*/ 	.short	0x0160
        /*0016*/ 	.short	0x0118


	//----- nvinfo : EIATTR_CBANK_PARAM_SIZE
	.align		4
.L_2175:
        /*0018*/ 	.byte	0x03, 0x19
        /*001a*/ 	.short	0x0118


	//----- nvinfo : EIATTR_KPARAM_INFO
	.align		4
        /*001c*/ 	.byte	0x04, 0x17
        /*001e*/ 	.short	(.L_2177 - .L_2176)
.L_2176:
        /*0020*/ 	.word	0x00000000
        /*0024*/ 	.short	0x0000
        /*0026*/ 	.short	0x0000
        /*0028*/ 	.byte	0x00, 0xf0, 0x61, 0x04


	//----- nvinfo : EIATTR_MAXREG_COUNT
	.align		4
.L_2177:
        /*002c*/ 	.byte	0x03, 0x1b
        /*002e*/ 	.short	0x00ff


	//----- nvinfo : EIATTR_NUM_BARRIERS
	.align		4
        /*0030*/ 	.byte	0x02, 0x4c
        /*0032*/ 	.byte	0x01
	.zero		1


	//----- nvinfo : EIATTR_MERCURY_ISA_VERSION
	.align		4
        /*0034*/ 	.byte	0x03, 0x5f
        /*0036*/ 	.short	0x0000


	//----- nvinfo : EIATTR_COOP_GROUP_MASK_REGIDS
	.align		4
        /*0038*/ 	.byte	0x04, 0x29
        /*003a*/ 	.short	(.L_2179 - .L_2178)


	//   ....[0]....
.L_2178:
        /*003c*/ 	.word	0xffffffff


	//   ....[1]....
        /*0040*/ 	.word	0xffffffff


	//   ....[2]....
        /*0044*/ 	.word	0xffffffff


	//   ....[3]....
        /*0048*/ 	.word	0xffffffff


	//   ....[4]....
        /*004c*/ 	.word	0xffffffff


	//   ....[5]....
        /*0050*/ 	.word	0xffffffff


	//   ....[6]....
        /*0054*/ 	.word	0xffffffff


	//   ....[7]....
        /*0058*/ 	.word	0xffffffff


	//   ....[8]....
        /*005c*/ 	.word	0xffffffff


	//   ....[9]....
        /*0060*/ 	.word	0xffffffff


	//   ....[10]....
        /*0064*/ 	.word	0xffffffff


	//   ....[11]....
        /*0068*/ 	.word	0xffffffff


	//   ....[12]....
        /*006c*/ 	.word	0xffffffff


	//   ....[13]....
        /*0070*/ 	.word	0xffffffff


	//   ....[14]....
        /*0074*/ 	.word	0xffffffff


	//   ....[15]....
        /*0078*/ 	.word	0xffffffff


	//   ....[16]....
        /*007c*/ 	.word	0xffffffff


	//   ....[17]....
        /*0080*/ 	.word	0xffffffff


	//   ....[18]....
        /*0084*/ 	.word	0xffffffff


	//   ....[19]....
        /*0088*/ 	.word	0xffffffff


	//   ....[20]....
        /*008c*/ 	.word	0xffffffff


	//   ....[21]....
        /*0090*/ 	.word	0xffffffff


	//   ....[22]....
        /*0094*/ 	.word	0xffffffff


	//   ....[23]....
        /*0098*/ 	.word	0xffffffff


	//----- nvinfo : EIATTR_COOP_GROUP_INSTR_OFFSETS
	.align		4
.L_2179:
        /*009c*/ 	.byte	0x04, 0x28
        /*009e*/ 	.short	(.L_2181 - .L_2180)


	//   ....[0]....
.L_2180:
        /*00a0*/ 	.word	0x00001460


	//   ....[1]....
        /*00a4*/ 	.word	0x00001490


	//   ....[2]....
        /*00a8*/ 	.word	0x000014e0


	//   ....[3]....
        /*00ac*/ 	.word	0x000014f0


	//   ....[4]....
        /*00b0*/ 	.word	0x00001570


	//   ....[5]....
        /*00b4*/ 	.word	0x00001590


	//   ....[6]....
        /*00b8*/ 	.word	0x000015d0


	//   ....[7]....
        /*00bc*/ 	.word	0x000015e0


	//   ....[8]....
        /*00c0*/ 	.word	0x00001670


	//   ....[9]....
        /*00c4*/ 	.word	0x000016a0


	//   ....[10]....
        /*00c8*/ 	.word	0x000016d0


	//   ....[11]....
        /*00cc*/ 	.word	0x000016e0


	//   ....[12]....
        /*00d0*/ 	.word	0x00001780


	//   ....[13]....
        /*00d4*/ 	.word	0x000017b0


	//   ....[14]....
        /*00d8*/ 	.word	0x000017d0


	//   ....[15]....
        /*00dc*/ 	.word	0x000017e0


	//   ....[16]....
        /*00e0*/ 	.word	0x00001870


	//   ....[17]....
        /*00e4*/ 	.word	0x000018b0


	//   ....[18]....
        /*00e8*/ 	.word	0x000018d0


	//   ....[19]....
        /*00ec*/ 	.word	0x000018f0


	//   ....[20]....
        /*00f0*/ 	.word	0x00001a70


	//   ....[21]....
        /*00f4*/ 	.word	0x00001a90


	//   ....[22]....
        /*00f8*/ 	.word	0x00001aa0


	//   ....[23]....
        /*00fc*/ 	.word	0x00001ab0


	//----- nvinfo : EIATTR_EXIT_INSTR_OFFSETS
	.align		4
.L_2181:
        /*0100*/ 	.byte	0x04, 0x1c
        /*0102*/ 	.short	(.L_2183 - .L_2182)


	//   ....[0]....
.L_2182:
        /*0104*/ 	.word	0x00000210


	//   ....[1]....
        /*0108*/ 	.word	0x000025f0


	//----- nvinfo : EIATTR_MAX_THREADS
	.align		4
.L_2183:
        /*010c*/ 	.byte	0x04, 0x05
        /*010e*/ 	.short	(.L_2185 - .L_2184)
.L_2184:
        /*0110*/ 	.word	0x00000020
        /*0114*/ 	.word	0x00000001
        /*0118*/ 	.word	0x00000001


	//----- nvinfo : EIATTR_CRS_STACK_SIZE
	.align		4
.L_2185:
        /*011c*/ 	.byte	0x04, 0x1e
        /*011e*/ 	.short	(.L_2187 - .L_2186)
.L_2186:
        /*0120*/ 	.word	0x00000000
.L_2187:


//--------------------- .nv.info._Z25selective_scan_fwd_kernelI32Selective_Scan_fwd_kernel_traitsILi32ELi4ELi1ELb1ELb0ELb1ELb0EN3c104HalfENS1_7complexIfEEEEv13SSMParamsBase --------------------------
	.section	.nv.info._Z25selective_scan_fwd_kernelI32Selective_Scan_fwd_kernel_traitsILi32ELi4ELi1ELb1ELb0ELb1ELb0EN3c104HalfENS1_7complexIfEEEEv13SSMParamsBase,"",@"SHT_CUDA_INFO"
	.sectionflags	@""
	.align	4


	//----- nvinfo : EIATTR_CUDA_API_VERSION
	.align		4
        /*0000*/ 	.byte	0x04, 0x37
        /*0002*/ 	.short	(.L_2189 - .L_2188)
.L_2188:
        /*0004*/ 	.word	0x00000082


	//----- nvinfo : EIATTR_SW2861232_WAR
	.align		4
.L_2189:
        /*0008*/ 	.byte	0x01, 0x35
	.zero		2


	//----- nvinfo : EIATTR_PARAM_CBANK
	.align		4
        /*000c*/ 	.byte	0x04, 0x0a
        /*000e*/ 	.short	(.L_2191 - .L_2190)
	.align		4
.L_2190:
        /*0010*/ 	.word	index@(.nv.constant0._Z25selective_scan_fwd_kernelI32Selective_Scan_fwd_kernel_traitsILi32ELi4ELi1ELb1ELb0ELb1ELb0EN3c104HalfENS1_7complexIfEEEEv13SSMParamsBase)
        /*0014*/ 	.short	0x0160
        /*0016*/ 	.short	0x0118


	//----- nvinfo : EIATTR_CBANK_PARAM_SIZE
	.align		4
.L_2191:
        /*0018*/ 	.byte	0x03, 0x19
        /*001a*/ 	.short	0x0118


	//----- nvinfo : EIATTR_KPARAM_INFO
	.align		4
        /*001c*/ 	.byte	0x04, 0x17
        /*001e*/ 	.short	(.L_2193 - .L_2192)
.L_2192:
        /*0020*/ 	.word	0x00000000
        /*0024*/ 	.short	0x0000
        /*0026*/ 	.short	0x0000
        /*0028*/ 	.byte	0x00, 0xf0, 0x61, 0x04


	//----- nvinfo : EIATTR_MAXREG_COUNT
	.align		4
.L_2193:
        /*002c*/ 	.byte	0x03, 0x1b
        /*002e*/ 	.short	0x00ff


	//----- nvinfo : EIATTR_NUM_BARRIERS
	.align		4
        /*0030*/ 	.byte	0x02, 0x4c
        /*0032*/ 	.byte	0x01
	.zero		1


	//----- nvinfo : EIATTR_MERCURY_ISA_VERSION
	.align		4
        /*0034*/ 	.byte	0x03, 0x5f
        /*0036*/ 	.short	0x0000


	//----- nvinfo : EIATTR_COOP_GROUP_MASK_REGIDS
	.align		4
        /*0038*/ 	.byte	0x04, 0x29
        /*003a*/ 	.short	(.L_2195 - .L_2194)


	//   ....[0]....
.L_2194:
        /*003c*/ 	.word	0xffffffff


	//   ....[1]....
        /*0040*/ 	.word	0xffffffff


	//   ....[2]....
        /*0044*/ 	.word	0xffffffff


	//   ....[3]....
        /*0048*/ 	.word	0xffffffff


	//   ....[4]....
        /*004c*/ 	.word	0xffffffff


	//   ....[5]....
        /*0050*/ 	.word	0xffffffff


	//   ....[6]....
        /*0054*/ 	.word	0xffffffff


	//   ....[7]....
        /*0058*/ 	.word	0xffffffff


	//   ....[8]....
        /*005c*/ 	.word	0xffffffff


	//   ....[9]....
        /*0060*/ 	.word	0xffffffff


	//   ....[10]....
        /*0064*/ 	.word	0xffffffff


	//   ....[11]....
        /*0068*/ 	.word	0xffffffff


	//   ....[12]....
        /*006c*/ 	.word	0xffffffff


	//   ....[13]....
        /*0070*/ 	.word	0xffffffff


	//   ....[14]....
        /*0074*/ 	.word	0xffffffff


	//   ....[15]....
        /*0078*/ 	.word	0xffffffff


	//   ....[16]....
        /*007c*/ 	.word	0xffffffff


	//   ....[17]....
        /*0080*/ 	.word	0xffffffff


	//   ....[18]....
        /*0084*/ 	.word	0xffffffff


	//   ....[19]....
        /*0088*/ 	.word	0xffffffff


	//   ....[20]....
        /*008c*/ 	.word	0xffffffff


	//   ....[21]....
        /*0090*/ 	.word	0xffffffff


	//   ....[22]....
        /*0094*/ 	.word	0xffffffff


	//   ....[23]....
        /*0098*/ 	.word	0xffffffff


	//----- nvinfo : EIATTR_COOP_GROUP_INSTR_OFFSETS
	.align		4
.L_2195:
        /*009c*/ 	.byte	0x04, 0x28
        /*009e*/ 	.short	(.L_2197 - .L_2196)


	//   ....[0]....
.L_2196:
        /*00a0*/ 	.word	0x000016a0


	//   ....[1]....
        /*00a4*/ 	.word	0x000016d0


	//   ....[2]....
        /*00a8*/ 	.word	0x00001710


	//   ....[3]....
        /*00ac*/ 	.word	0x00001720


	//   ....[4]....
        /*00b0*/ 	.word	0x000017a0


	//   ....[5]....
        /*00b4*/ 	.word	0x000017d0


	//   ....[6]....
        /*00b8*/ 	.word	0x00001800


	//   ....[7]....
        /*00bc*/ 	.word	0x00001810


	//   ....[8]....
        /*00c0*/ 	.word	0x000018b0


	//   ....[9]....
        /*00c4*/ 	.word	0x000018e0


	//   ....[10]....
        /*00c8*/ 	.word	0x00001900


	//   ....[11]....
        /*00cc*/ 	.word	0x00001910


	//   ....[12]....
        /*00d0*/ 	.word	0x000019c0


	//   ....[13]....
        /*00d4*/ 	.word	0x000019e0


	//   ....[14]....
        /*00d8*/ 	.word	0x00001a00


	//   ....[15]....
        /*00dc*/ 	.word	0x00001a10


	//   ....[16]....
        /*00e0*/ 	.word	0x00001ac0


	//   ....[17]....
        /*00e4*/ 	.word	0x00001af0


	//   ....[18]....
        /*00e8*/ 	.word	0x00001b00


	//   ....[19]....
        /*00ec*/ 	.word	0x00001b20


	//   ....[20]....
        /*00f0*/ 	.word	0x00001cb0


	//   ....[21]....
        /*00f4*/ 	.word	0x00001cd0


	//   ....[22]....
        /*00f8*/ 	.word	0x00001ce0


	//   ....[23]....
        /*00fc*/ 	.word	0x00001cf0


	//----- nvinfo : EIATTR_EXIT_INSTR_OFFSETS
	.align		4
.L_2197:
        /*0100*/ 	.byte	0x04, 0x1c
        /*0102*/ 	.short	(.L_2199 - .L_2198)


	//   ....[0]....
.L_2198:
        /*0104*/ 	.word	0x00000450


	//   ....[1]....
        /*0108*/ 	.word	0x000025c0


	//----- nvinfo : EIATTR_MAX_THREADS
	.align		4
.L_2199:
        /*010c*/ 	.byte	0x04, 0x05
        /*010e*/ 	.short	(.L_2201 - .L_2200)
.L_2200:
        /*0110*/ 	.word	0x00000020
        /*0114*/ 	.word	0x00000001
        /*0118*/ 	.word	0x00000001


	//----- nvinfo : EIATTR_CRS_STACK_SIZE
	.align		4
.L_2201:
        /*011c*/ 	.byte	0x04, 0x1e
        /*011e*/ 	.short	(.L_2203 - .L_2202)
.L_2202:
        /*0120*/ 	.word	0x00000000
.L_2203:


//--------------------- .nv.info._Z25selective_scan_fwd_kernelI32Selective_Scan_fwd_kernel_traitsILi32ELi4ELi1ELb1ELb0ELb1ELb1EN3c104HalfENS1_7complexIfEEEEv13SSMParamsBase --------------------------
	.section	.nv.info._Z25selective_scan_fwd_kernelI32Selective_Scan_fwd_kernel_traitsILi32ELi4ELi1ELb1ELb0ELb1ELb1EN3c104HalfENS1_7complexIfEEEEv13SSMParamsBase,"",@"SHT_CUDA_INFO"
	.sectionflags	@""
	.align	4


	//----- nvinfo : EIATTR_CUDA_API_VERSION
	.align		4
        /*0000*/ 	.byte	0x04, 0x37
        /*0002*/ 	.short	(.L_2205 - .L_2204)
.L_2204:
        /*0004*/ 	.word	0x00000082


	//----- nvinfo : EIATTR_SW2861232_WAR
	.align		4
.L_2205:
        /*0008*/ 	.byte	0x01, 0x35
	.zero		2


	//----- nvinfo : EIATTR_PARAM_CBANK
	.align		4
        /*000c*/ 	.byte	0x04, 0x0a
        /*000e*/ 	.short	(.L_2207 - .L_2206)
	.align		4
.L_2206:
        /*0010*/ 	.word	index@(.nv.constant0._Z25selective_scan_fwd_kernelI32Selective_Scan_fwd_kernel_traitsILi32ELi4ELi1ELb1ELb0ELb1ELb1EN3c104HalfENS1_7complexIfEEEEv13SSMParamsBase)
        /*0014*/ 	.short	0x0160
        /*0016*/ 	.short	0x0118


	//----- nvinfo : EIATTR_CBANK_PARAM_SIZE
	.align		4
.L_2207:
        /*0018*/ 	.byte	0x03, 0x19
        /*001a*/ 	.short	0x0118


	//----- nvinfo : EIATTR_KPARAM_INFO
	.align		4
        /*001c*/ 	.byte	0x04, 0x17
        /*001e*/ 	.short	(.L_2209 - .L_2208)
.L_2208:
        /*0020*/ 	.word	0x00000000
        /*0024*/ 	.short	0x0000
        /*0026*/ 	.short	0x0000
        /*0028*/ 	.byte	0x00, 0xf0, 0x61, 0x04


	//----- nvinfo : EIATTR_MAXREG_COUNT
	.align		4
.L_2209:
        /*002c*/ 	.byte	0x03, 0x1b
        /*002e*/ 	.short	0x00ff


	//----- nvinfo : EIATTR_NUM_BARRIERS
	.align		4
        /*0030*/ 	.byte	0x02, 0x4c
        /*0032*/ 	.byte	0x01
	.zero		1


	//----- nvinfo : EIATTR_MERCURY_ISA_VERSION
	.align		4
        /*0034*/ 	.byte	0x03, 0x5f
        /*0036*/ 	.short	0x0000


	//----- nvinfo : EIATTR_COOP_GROUP_MASK_REGIDS
	.align		4
        /*0038*/ 	.byte	0x04, 0x29
        /*003a*/ 	.short	(.L_2211 - .L_2210)


	//   ....[0]....
.L_2210:
        /*003c*/ 	.word	0xffffffff


	//   ....[1]....
        /*0040*/ 	.word	0xffffffff


	//   ....[2]....
        /*0044*/ 	.word	0xffffffff


	//   ....[3]....
        /*0048*/ 	.word	0xffffffff


	//   ....[4]....
        /*004c*/ 	.word	0xffffffff


	//   ....[5]....
        /*0050*/ 	.word	0xffffffff


	//   ....[6]....
        /*0054*/ 	.word	0xffffffff


	//   ....[7]....
        /*0058*/ 	.word	0xffffffff


	//   ....[8]....
        /*005c*/ 	.word	0xffffffff


	//   ....[9]....
        /*0060*/ 	.word	0xffffffff


	//   ....[10]....
        /*0064*/ 	.word	0xffffffff


	//   ....[11]....
        /*0068*/ 	.word	0xffffffff


	//   ....[12]....
        /*006c*/ 	.word	0xffffffff


	//   ....[13]....
        /*0070*/ 	.word	0xffffffff


	//   ....[14]....
        /*0074*/ 	.word	0xffffffff


	//   ....[15]....
        /*0078*/ 	.word	0xffffffff


	//   ....[16]....
        /*007c*/ 	.word	0xffffffff


	//   ....[17]....
        /*0080*/ 	.word	0xffffffff


	//   ....[18]....
        /*0084*/ 	.word	0xffffffff


	//   ....[19]....
        /*0088*/ 	.word	0xffffffff


	//   ....[20]....
        /*008c*/ 	.word	0xffffffff


	//   ....[21]....
        /*0090*/ 	.word	0xffffffff


	//   ....[22]....
        /*0094*/ 	.word	0xffffffff


	//   ....[23]....
        /*0098*/ 	.word	0xffffffff


	//----- nvinfo : EIATTR_COOP_GROUP_INSTR_OFFSETS
	.align		4
.L_2211:
        /*009c*/ 	.byte	0x04, 0x28
        /*009e*/ 	.short	(.L_2213 - .L_2212)


	//   ....[0]....
.L_2212:
        /*00a0*/ 	.word	0x000016a0


	//   ....[1]....
        /*00a4*/ 	.word	0x000016d0


	//   ....[2]....
        /*00a8*/ 	.word	0x00001710


	//   ....[3]....
        /*00ac*/ 	.word	0x00001720


	//   ....[4]....
        /*00b0*/ 	.word	0x000017a0


	//   ....[5]....
        /*00b4*/ 	.word	0x000017d0


	//   ....[6]....
        /*00b8*/ 	.word	0x00001800


	//   ....[7]....
        /*00bc*/ 	.word	0x00001810


	//   ....[8]....
        /*00c0*/ 	.word	0x000018b0


	//   ....[9]....
        /*00c4*/ 	.word	0x000018e0


	//   ....[10]....
        /*00c8*/ 	.word	0x00001900


	//   ....[11]....
        /*00cc*/ 	.word	0x00001910


	//   ....[12]....
        /*00d0*/ 	.word	0x000019c0


	//   ....[13]....
        /*00d4*/ 	.word	0x000019e0


	//   ....[14]....
        /*00d8*/ 	.word	0x00001a00


	//   ....[15]....
        /*00dc*/ 	.word	0x00001a10


	//   ....[16]....
        /*00e0*/ 	.word	0x00001ac0


	//   ....[17]....
        /*00e4*/ 	.word	0x00001af0


	//   ....[18]....
        /*00e8*/ 	.word	0x00001b00


	//   ....[19]....
        /*00ec*/ 	.word	0x00001b20


	//   ....[20]....
        /*00f0*/ 	.word	0x00001cb0


	//   ....[21]....
        /*00f4*/ 	.word	0x00001cd0


	//   ....[22]....
        /*00f8*/ 	.word	0x00001ce0


	//   ....[23]....
        /*00fc*/ 	.word	0x00001cf0


	//----- nvinfo : EIATTR_EXIT_INSTR_OFFSETS
	.align		4
.L_2213:
        /*0100*/ 	.byte	0x04, 0x1c
        /*0102*/ 	.short	(.L_2215 - .L_2214)


	//   ....[0]....
.L_2214:
        /*0104*/ 	.word	0x00000450


	//   ....[1]....
        /*0108*/ 	.word	0x000029c0


	//----- nvinfo : EIATTR_MAX_THREADS
	.align		4
.L_2215:
        /*010c*/ 	.byte	0x04, 0x05
        /*010e*/ 	.short	(.L_2217 - .L_2216)
.L_2216:
        /*0110*/ 	.word	0x00000020
        /*0114*/ 	.word	0x00000001
        /*0118*/ 	.word	0x00000001


	//----- nvinfo : EIATTR_CRS_STACK_SIZE
	.align		4
.L_2217:
        /*011c*/ 	.byte	0x04, 0x1e
        /*011e*/ 	.short	(.L_2219 - .L_2218)
.L_2218:
        /*0120*/ 	.word	0x00000000
.L_2219:


//--------------------- .nv.info._Z25selective_scan_fwd_kernelI32Selective_Scan_fwd_kernel_traitsILi32ELi4ELi1ELb1ELb1ELb0ELb0EN3c104HalfENS1_7complexIfEEEEv13SSMParamsBase --------------------------
	.section	.nv.info._Z25selective_scan_fwd_kernelI32Selective_Scan_fwd_kernel_traitsILi32ELi4ELi1ELb1ELb1ELb0ELb0EN3c104HalfENS1_7complexIfEEEEv13SSMParamsBase,"",@"SHT_CUDA_INFO"
	.sectionflags	@""
	.align	4


	//----- nvinfo : EIATTR_CUDA_API_VERSION
	.align		4
        /*0000*/ 	.byte	0x04, 0x37
        /*0002*/ 	.short	(.L_2221 - .L_2220)
.L_2220:
        /*0004*/ 	.word	0x00000082


	//----- nvinfo : EIATTR_SW2861232_WAR
	.align		4
.L_2221:
        /*0008*/ 	.byte	0x01, 0x35
	.zero		2


	//----- nvinfo : EIATTR_PARAM_CBANK
	.align		4
        /*000c*/ 	.byte	0x04, 0x0a
        /*000e*/ 	.short	(.L_2223 - .L_2222)
	.align		4
.L_2222:
        /*0010*/ 	.word	index@(.nv.constant0._Z25selective_scan_fwd_kernelI32Selective_Scan_fwd_kernel_traitsILi32ELi4ELi1ELb1ELb1ELb0ELb0EN3c104HalfENS1_7complexIfEEEEv13SSMParamsBase)
        /*0014*/ 	.short	0x0160
        /*0016*/ 	.short	0x0118


	//----- nvinfo : EIATTR_CBANK_PARAM_SIZE
	.align		4
.L_2223:
        /*0018*/ 	.byte	0x03, 0x19
        /*001a*/ 	.short	0x0118


	//----- nvinfo : EIATTR_KPARAM_INFO
	.align		4
        /*001c*/ 	.byte	0x04, 0x17
        /*001e*/ 	.short	(.L_2225 - .L_2224)
.L_2224:
        /*0020*/ 	.word	0x00000000
        /*0024*/ 	.short	0x0000
        /*0026*/ 	.short	0x0000
        /*0028*/ 	.byte	0x00, 0xf0, 0x61, 0x04


	//----- nvinfo : EIATTR_MAXREG_COUNT
	.align		4
.L_2225:
        /*002c*/ 	.byte	0x03, 0x1b
        /*002e*/ 	.short	0x00ff


	//----- nvinfo : EIATTR_NUM_BARRIERS
	.align		4
        /*0030*/ 	.byte	0x02, 0x4c
        /*0032*/ 	.byte	0x01
	.zero		1


	//----- nvinfo : EIATTR_MERCURY_ISA_VERSION
	.align		4
        /*0034*/ 	.byte	0x03, 0x5f
        /*0036*/ 	.short	0x0000


	//----- nvinfo : EIATTR_COOP_GROUP_MASK_REGIDS
	.align		4
        /*0038*/ 	.byte	0x04, 0x29
        /*003a*/ 	.short	(.L_2227 - .L_2226)


	//   ....[0]....
.L_2226:
        /*003c*/ 	.word	0xffffffff


	//   ....[1]....
        /*0040*/ 	.word	0xffffffff


	//   ....[2]....
        /*0044*/ 	.word	0xffffffff


	//   ....[3]....
        /*0048*/ 	.word	0xffffffff


	//   ....[4]....
        /*004c*/ 	.word	0xffffffff


	//   ....[5]....
        /*0050*/ 	.word	0xffffffff


	//   ....[6]....
        /*0054*/ 	.word	0xffffffff


	//   ....[7]....
        /*0058*/ 	.word	0xffffffff


	//   ....[8]....
        /*005c*/ 	.word	0xffffffff


	//   ....[9]....
        /*0060*/ 	.word	0xffffffff


	//   ....[10]....
        /*0064*/ 	.word	0xffffffff


	//   ....[11]....
        /*0068*/ 	.word	0xffffffff


	//   ....[12]....
        /*006c*/ 	.word	0xffffffff


	//   ....[13]....
        /*0070*/ 	.word	0xffffffff


	//   ....[14]....
        /*0074*/ 	.word	0xffffffff


	//   ....[15]....
        /*0078*/ 	.word	0xffffffff


	//   ....[16]....
        /*007c*/ 	.word	0xffffffff


	//   ....[17]....
        /*0080*/ 	.word	0xffffffff


	//   ....[18]....
        /*0084*/ 	.word	0xffffffff


	//   ....[19]....
        /*0088*/ 	.word	0xffffffff


	//   ....[20]....
        /*008c*/ 	.word	0xffffffff


	//   ....[21]....
        /*0090*/ 	.word	0xffffffff


	//   ....[22]....
        /*0094*/ 	.word	0xffffffff


	//   ....[23]....
        /*0098*/ 	.word	0xffffffff


	//----- nvinfo : EIATTR_COOP_GROUP_INSTR_OFFSETS
	.align		4
.L_2227:
        /*009c*/ 	.byte	0x04, 0x28
        /*009e*/ 	.short	(.L_2229 - .L_2228)


	//   ....[0]....
.L_2228:
        /*00a0*/ 	.word	0x000017f0


	//   ....[1]....
        /*00a4*/ 	.word	0x00001810


	//   ....[2]....
        /*00a8*/ 	.word	0x00001850


	//   ....[3]....
        /*00ac*/ 	.word	0x00001860


	//   ....[4]....
        /*00b0*/ 	.word	0x000018e0


	//   ....[5]....
        /*00b4*/ 	.word	0x00001900


	//   ....[6]....
        /*00b8*/ 	.word	0x00001940


	//   ....[7]....
        /*00bc*/ 	.word	0x00001950


	//   ....[8]....
        /*00c0*/ 	.word	0x000019e0


	//   ....[9]....
        /*00c4*/ 	.word	0x00001a00


	//   ....[10]....
        /*00c8*/ 	.word	0x00001a40


	//   ....[11]....
        /*00cc*/ 	.word	0x00001a50


	//   ....[12]....
        /*00d0*/ 	.word	0x00001ae0


	//   ....[13]....
        /*00d4*/ 	.word	0x00001b10


	//   ....[14]....
        /*00d8*/ 	.word	0x00001b40


	//   ....[15]....
        /*00dc*/ 	.word	0x00001b50


	//   ....[16]....
        /*00e0*/ 	.word	0x00001bd0


	//   ....[17]....
        /*00e4*/ 	.word	0x00001c10


	//   ....[18]....
        /*00e8*/ 	.word	0x00001c30


	//   ....[19]....
        /*00ec*/ 	.word	0x00001c50


	//   ....[20]....
        /*00f0*/ 	.word	0x00001df0


	//   ....[21]....
        /*00f4*/ 	.word	0x00001e10


	//   ....[22]....
        /*00f8*/ 	.word	0x00001e20


	//   ....[23]....
        /*00fc*/ 	.word	0x00001e30


	//----- nvinfo : EIATTR_EXIT_INSTR_OFFSETS
	.align		4
.L_2229:
        /*0100*/ 	.byte	0x04, 0x1c
        /*0102*/ 	.short	(.L_2231 - .L_2230)


	//   ....[0]....
.L_2230:
        /*0104*/ 	.word	0x00000450


	//   ....[1]....
        /*0108*/ 	.word	0x00002540


	//----- nvinfo : EIATTR_MAX_THREADS
	.align		4
.L_2231:
        /*010c*/ 	.byte	0x04, 0x05
        /*010e*/ 	.short	(.L_2233 - .L_2232)
.L_2232:
        /*0110*/ 	.word	0x00000020
        /*0114*/ 	.word	0x00000001
        /*0118*/ 	.word	0x00000001


	//----- nvinfo : EIATTR_CRS_STACK_SIZE
	.align		4
.L_2233:
        /*011c*/ 	.byte	0x04, 0x1e
        /*011e*/ 	.short	(.L_2235 - .L_2234)
.L_2234:
        /*0120*/ 	.word	0x00000000
.L_2235:


//--------------------- .nv.info._Z25selective_scan_fwd_kernelI32Selective_Scan_fwd_kernel_traitsILi32ELi4ELi1ELb1ELb1ELb0ELb1EN3c104HalfENS1_7complexIfEEEEv13SSMParamsBase --------------------------
	.section	.nv.info._Z25selective_scan_fwd_kernelI32Selective_Scan_fwd_kernel_traitsILi32ELi4ELi1ELb1ELb1ELb0ELb1EN3c104HalfENS1_7complexIfEEEEv13SSMParamsBase,"",@"SHT_CUDA_INFO"
	.sectionflags	@""
	.align	4


	//----- nvinfo : EIATTR_CUDA_API_VERSION
	.align		4
        /*0000*/ 	.byte	0x04, 0x37
        /*0002*/ 	.short	(.L_2237 - .L_2236)
.L_2236:
        /*0004*/ 	.word	0x00000082


	//----- nvinfo : EIATTR_SW2861232_WAR
	.align		4
.L_2237:
        /*0008*/ 	.byte	0x01, 0x35
	.zero		2


	//----- nvinfo : EIATTR_PARAM_CBANK
	.align		4
        /*000c*/ 	.byte	0x04, 0x0a
        /*000e*/ 	.short	(.L_2239 - .L_2238)
	.align		4
.L_2238:
        /*0010*/ 	.word	index@(.nv.constant0._Z25selective_scan_fwd_kernelI32Selective_Scan_fwd_kernel_traitsILi32ELi4ELi1ELb1ELb1ELb0ELb1EN3c104HalfENS1_7complexIfEEEEv13SSMParamsBase)
        /*0014*/ 	.short	0x0160
        /*0016*/ 	.short	0x0118


	//----- nvinfo : EIATTR_CBANK_PARAM_SIZE
	.align		4
.L_2239:
        /*0018*/ 	.byte	0x03, 0x19
        /*001a*/ 	.short	0x0118


	//----- nvinfo : EIATTR_KPARAM_INFO
	.align		4
        /*001c*/ 	.byte	0x04, 0x17
        /*001e*/ 	.short	(.L_2241 - .L_2240)
.L_2240:
        /*0020*/ 	.word	0x00000000
        /*0024*/ 	.short	0x0000
        /*0026*/ 	.short	0x0000
        /*0028*/ 	.byte	0x00, 0xf0, 0x61, 0x04


	//----- nvinfo : EIATTR_MAXREG_COUNT
	.align		4
.L_2241:
        /*002c*/ 	.byte	0x03, 0x1b
        /*002e*/ 	.short	0x00ff


	//----- nvinfo : EIATTR_NUM_BARRIERS
	.align		4
        /*0030*/ 	.byte	0x02, 0x4c
        /*0032*/ 	.byte	0x01
	.zero		1


	//----- nvinfo : EIATTR_MERCURY_ISA_VERSION
	.align		4
        /*0034*/ 	.byte	0x03, 0x5f
        /*0036*/ 	.short	0x0000


	//----- nvinfo : EIATTR_COOP_GROUP_MASK_REGIDS
	.align		4
        /*0038*/ 	.byte	0x04, 0x29
        /*003a*/ 	.short	(.L_2243 - .L_2242)


	//   ....[0]....
.L_2242:
        /*003c*/ 	.word	0xffffffff


	//   ....[1]....
        /*0040*/ 	.word	0xffffffff


	//   ....[2]....
        /*0044*/ 	.word	0xffffffff


	//   ....[3]....
        /*0048*/ 	.word	0xffffffff


	//   ....[4]....
        /*004c*/ 	.word	0xffffffff


	//   ....[5]....
        /*0050*/ 	.word	0xffffffff


	//   ....[6]....
        /*0054*/ 	.word	0xffffffff


	//   ....[7]....
        /*0058*/ 	.word	0xffffffff


	//   ....[8]....
        /*005c*/ 	.word	0xffffffff


	//   ....[9]....
        /*0060*/ 	.word	0xffffffff


	//   ....[10]....
        /*0064*/ 	.word	0xffffffff


	//   ....[11]....
        /*0068*/ 	.word	0xffffffff


	//   ....[12]....
        /*006c*/ 	.word	0xffffffff


	//   ....[13]....
        /*0070*/ 	.word	0xffffffff


	//   ....[14]....
        /*0074*/ 	.word	0xffffffff


	//   ....[15]....
        /*0078*/ 	.word	0xffffffff


	//   ....[16]....
        /*007c*/ 	.word	0xffffffff


	//   ....[17]....
        /*0080*/ 	.word	0xffffffff


	//   ....[18]....
        /*0084*/ 	.word	0xffffffff


	//   ....[19]....
        /*0088*/ 	.word	0xffffffff


	//   ....[20]....
        /*008c*/ 	.word	0xffffffff


	//   ....[21]....
        /*0090*/ 	.word	0xffffffff


	//   ....[22]....
        /*0094*/ 	.word	0xffffffff


	//   ....[23]....
        /*0098*/ 	.word	0xffffffff


	//----- nvinfo : EIATTR_COOP_GROUP_INSTR_OFFSETS
	.align		4
.L_2243:
        /*009c*/ 	.byte	0x04, 0x28
        /*009e*/ 	.short	(.L_2245 - .L_2244)


	//   ....[0]....
.L_2244:
        /*00a0*/ 	.word	0x000017f0


	//   ....[1]....
        /*00a4*/ 	.word	0x00001810


	//   ....[2]....
        /*00a8*/ 	.word	0x00001850


	//   ....[3]....
        /*00ac*/ 	.word	0x00001860


	//   ....[4]....
        /*00b0*/ 	.word	0x000018e0


	//   ....[5]....
        /*00b4*/ 	.word	0x00001900


	//   ....[6]....
        /*00b8*/ 	.word	0x00001940


	//   ....[7]....
        /*00bc*/ 	.word	0x00001950


	//   ....[8]....
        /*00c0*/ 	.word	0x000019e0


	//   ....[9]....
        /*00c4*/ 	.word	0x00001a00


	//   ....[10]....
        /*00c8*/ 	.word	0x00001a40


	//   ....[11]....
        /*00cc*/ 	.word	0x00001a50


	//   ....[12]....
        /*00d0*/ 	.word	0x00001ae0


	//   ....[13]....
        /*00d4*/ 	.word	0x00001b10


	//   ....[14]....
        /*00d8*/ 	.word	0x00001b40


	//   ....[15]....
        /*00dc*/ 	.word	0x00001b50


	//   ....[16]....
        /*00e0*/ 	.word	0x00001bd0


	//   ....[17]....
        /*00e4*/ 	.word	0x00001c10


	//   ....[18]....
        /*00e8*/ 	.word	0x00001c30


	//   ....[19]....
        /*00ec*/ 	.word	0x00001c50


	//   ....[20]....
        /*00f0*/ 	.word	0x00001df0


	//   ....[21]....
        /*00f4*/ 	.word	0x00001e10


	//   ....[22]....
        /*00f8*/ 	.word	0x00001e20


	//   ....[23]....
        /*00fc*/ 	.word	0x00001e30


	//----- nvinfo : EIATTR_EXIT_INSTR_OFFSETS
	.align		4
.L_2245:
        /*0100*/ 	.byte	0x04, 0x1c
        /*0102*/ 	.short	(.L_2247 - .L_2246)


	//   ....[0]....
.L_2246:
        /*0104*/ 	.word	0x00000450


	//   ....[1]....
        /*0108*/ 	.word	0x00002940


	//----- nvinfo : EIATTR_MAX_THREADS
	.align		4
.L_2247:
        /*010c*/ 	.byte	0x04, 0x05
        /*010e*/ 	.short	(.L_2249 - .L_2248)
.L_2248:
        /*0110*/ 	.word	0x00000020
        /*0114*/ 	.word	0x00000001
        /*0118*/ 	.word	0x00000001


	//----- nvinfo : EIATTR_CRS_STACK_SIZE
	.align		4
.L_2249:
        /*011c*/ 	.byte	0x04, 0x1e
        /*011e*/ 	.short	(.L_2251 - .L_2250)
.L_2250:
        /*0120*/ 	.word	0x00000000
.L_2251:


//--------------------- .nv.info._Z25selective_scan_fwd_kernelI32Selective_Scan_fwd_kernel_traitsILi32ELi4ELi1ELb1ELb1ELb1ELb0EN3c104HalfENS1_7complexIfEEEEv13SSMParamsBase --------------------------
	.section	.nv.info._Z25selective_scan_fwd_kernelI32Selective_Scan_fwd_kernel_traitsILi32ELi4ELi1ELb1ELb1ELb1ELb0EN3c104HalfENS1_7complexIfEEEEv13SSMParamsBase,"",@"SHT_CUDA_INFO"
	.sectionflags	@""
	.align	4


	//----- nvinfo : EIATTR_CUDA_API_VERSION
	.align		4
        /*0000*/ 	.byte	0x04, 0x37
        /*0002*/ 	.short	(.L_2253 - .L_2252)
.L_2252:
        /*0004*/ 	.word	0x00000082


	//----- nvinfo : EIATTR_SW2861232_WAR
	.align		4
.L_2253:
        /*0008*/ 	.byte	0x01, 0x35
	.zero		2


	//----- nvinfo : EIATTR_PARAM_CBANK
	.align		4
        /*000c*/ 	.byte	0x04, 0x0a
        /*000e*/ 	.short	(.L_2255 - .L_2254)
	.align		4
.L_2254:
        /*0010*/ 	.word	index@(.nv.constant0._Z25selective_scan_fwd_kernelI32Selective_Scan_fwd_kernel_traitsILi32ELi4ELi1ELb1ELb1ELb1ELb0EN3c104HalfENS1_7complexIfEEEEv13SSMParamsBase)
        /*0014*/ 	.short	0x0160
        /*0016*/ 	.short	0x0118


	//----- nvinfo : EIATTR_CBANK_PARAM_SIZE
	.align		4
.L_2255:
        /*0018*/ 	.byte	0x03, 0x19
        /*001a*/ 	.short	0x0118


	//----- nvinfo : EIATTR_KPARAM_INFO
	.align		4
        /*001c*/ 	.byte	0x04, 0x17
        /*001e*/ 	.short	(.L_2257 - .L_2256)
.L_2256:
        /*0020*/ 	.word	0x00000000
        /*0024*/ 	.short	0x0000
        /*0026*/ 	.short	0x0000
        /*0028*/ 	.byte	0x00, 0xf0, 0x61, 0x04


	//----- nvinfo : EIATTR_MAXREG_COUNT
	.align		4
.L_2257:
        /*002c*/ 	.byte	0x03, 0x1b
        /*002e*/ 	.short	0x00ff


	//----- nvinfo : EIATTR_NUM_BARRIERS
	.align		4
        /*0030*/ 	.byte	0x02, 0x4c
        /*0032*/ 	.byte	0x01
	.zero		1


	//----- nvinfo : EIATTR_MERCURY_ISA_VERSION
	.align		4
        /*0034*/ 	.byte	0x03, 0x5f
        /*0036*/ 	.short	0x0000


	//----- nvinfo : EIATTR_COOP_GROUP_MASK_REGIDS
	.align		4
        /*0038*/ 	.byte	0x04, 0x29
        /*003a*/ 	.short	(.L_2259 - .L_2258)


	//   ....[0]....
.L_2258:
        /*003c*/ 	.word	0xffffffff


	//   ....[1]....
        /*0040*/ 	.word	0xffffffff


	//   ....[2]....
        /*0044*/ 	.word	0xffffffff


	//   ....[3]....
        /*0048*/ 	.word	0xffffffff


	//   ....[4]....
        /*004c*/ 	.word	0xffffffff


	//   ....[5]....
        /*0050*/ 	.word	0xffffffff


	//   ....[6]....
        /*0054*/ 	.word	0xffffffff


	//   ....[7]....
        /*0058*/ 	.word	0xffffffff


	//   ....[8]....
        /*005c*/ 	.word	0xffffffff


	//   ....[9]....
        /*0060*/ 	.word	0xffffffff


	//   ....[10]....
        /*0064*/ 	.word	0xffffffff


	//   ....[11]....
        /*0068*/ 	.word	0xffffffff


	//   ....[12]....
        /*006c*/ 	.word	0xffffffff


	//   ....[13]....
        /*0070*/ 	.word	0xffffffff


	//   ....[14]....
        /*0074*/ 	.word	0xffffffff


	//   ....[15]....
        /*0078*/ 	.word	0xffffffff


	//   ....[16]....
        /*007c*/ 	.word	0xffffffff


	//   ....[17]....
        /*0080*/ 	.word	0xffffffff


	//   ....[18]....
        /*0084*/ 	.word	0xffffffff


	//   ....[19]....
        /*0088*/ 	.word	0xffffffff


	//   ....[20]....
        /*008c*/ 	.word	0xffffffff


	//   ....[21]....
        /*0090*/ 	.word	0xffffffff


	//   ....[22]....
        /*0094*/ 	.word	0xffffffff


	//   ....[23]....
        /*0098*/ 	.word	0xffffffff


	//----- nvinfo : EIATTR_COOP_GROUP_INSTR_OFFSETS
	.align		4
.L_2259:
        /*009c*/ 	.byte	0x04, 0x28
        /*009e*/ 	.short	(.L_2261 - .L_2260)


	//   ....[0]....
.L_2260:
        /*00a0*/ 	.word	0x000017e0


	//   ....[1]....
        /*00a4*/ 	.word	0x00001810


	//   ....[2]....
        /*00a8*/ 	.word	0x00001870


	//   ....[3]....
        /*00ac*/ 	.word	0x00001880


	//   ....[4]....
        /*00b0*/ 	.word	0x000018f0


	//   ....[5]....
        /*00b4*/ 	.word	0x00001910


	//   ....[6]....
        /*00b8*/ 	.word	0x00001960


	//   ....[7]....
        /*00bc*/ 	.word	0x00001970


	//   ....[8]....
        /*00c0*/ 	.word	0x00001a00


	//   ....[9]....
        /*00c4*/ 	.word	0x00001a20


	//   ....[10]....
        /*00c8*/ 	.word	0x00001a60


	//   ....[11]....
        /*00cc*/ 	.word	0x00001a70


	//   ....[12]....
        /*00d0*/ 	.word	0x00001b00


	//   ....[13]....
        /*00d4*/ 	.word	0x00001b30


	//   ....[14]....
        /*00d8*/ 	.word	0x00001b60


	//   ....[15]....
        /*00dc*/ 	.word	0x00001b70


	//   ....[16]....
        /*00e0*/ 	.word	0x00001c20


	//   ....[17]....
        /*00e4*/ 	.word	0x00001c40


	//   ....[18]....
        /*00e8*/ 	.word	0x00001c60


	//   ....[19]....
        /*00ec*/ 	.word	0x00001c80


	//   ....[20]....
        /*00f0*/ 	.word	0x00001e10


	//   ....[21]....
        /*00f4*/ 	.word	0x00001e30


	//   ....[22]....
        /*00f8*/ 	.word	0x00001e40


	//   ....[23]....
        /*00fc*/ 	.word	0x00001e50


	//----- nvinfo : EIATTR_EXIT_INSTR_OFFSETS
	.align		4
.L_2261:
        /*0100*/ 	.byte	0x04, 0x1c
        /*0102*/ 	.short	(.L_2263 - .L_2262)


	//   ....[0]....
.L_2262:
        /*0104*/ 	.word	0x000004a0


	//   ....[1]....
        /*0108*/ 	.word	0x00002640


	//----- nvinfo : EIATTR_MAX_THREADS
	.align		4
.L_2263:
        /*010c*/ 	.byte	0x04, 0x05
        /*010e*/ 	.short	(.L_2265 - .L_2264)
.L_2264:
        /*0110*/ 	.word	0x00000020
        /*0114*/ 	.word	0x00000001
        /*0118*/ 	.word	0x00000001


	//----- nvinfo : EIATTR_CRS_STACK_SIZE
	.align		4
.L_2265:
        /*011c*/ 	.byte	0x04, 0x1e
        /*011e*/ 	.short	(.L_2267 - .L_2266)
.L_2266:
        /*0120*/ 	.word	0x00000000
.L_2267:


//--------------------- .nv.info._Z25selective_scan_fwd_kernelI32Selective_Scan_fwd_kernel_traitsILi32ELi4ELi1ELb1ELb1ELb1ELb1EN3c104HalfENS1_7complexIfEEEEv13SSMParamsBase --------------------------
	.section	.nv.info._Z25selective_scan_fwd_kernelI32Selective_Scan_fwd_kernel_traitsILi32ELi4ELi1ELb1ELb1ELb1ELb1EN3c104HalfENS1_7complexIfEEEEv13SSMParamsBase,"",@"SHT_CUDA_INFO"
	.sectionflags	@""
	.align	4


	//----- nvinfo : EIATTR_CUDA_API_VERSION
	.align		4
        /*0000*/ 	.byte	0x04, 0x37
        /*0002*/ 	.short	(.L_2269 - .L_2268)
.L_2268:
        /*0004*/ 	.word	0x00000082


	//----- nvinfo : EIATTR_SW2861232_WAR
	.align		4
.L_2269:
        /*0008*/ 	.byte	0x01, 0x35
	.zero		2


	//----- nvinfo : EIATTR_PARAM_CBANK
	.align		4
        /*000c*/ 	.byte	0x04, 0x0a
        /*000e*/ 	.short	(.L_2271 - .L_2270)
	.align		4
.L_2270:
        /*0010*/ 	.word	index@(.nv.constant0._Z25selective_scan_fwd_kernelI32Selective_Scan_fwd_kernel_traitsILi32ELi4ELi1ELb1ELb1ELb1ELb1EN3c104HalfENS1_7complexIfEEEEv13SSMParamsBase)
        /*0014*/ 	.short	0x0160
        /*0016*/ 	.short	0x0118


	//----- nvinfo : EIATTR_CBANK_PARAM_SIZE
	.align		4
.L_2271:
        /*0018*/ 	.byte	0x03, 0x19
        /*001a*/ 	.short	0x0118


	//----- nvinfo : EIATTR_KPARAM_INFO
	.align		4
        /*001c*/ 	.byte	0x04, 0x17
        /*001e*/ 	.short	(.L_2273 - .L_2272)
.L_2272:
        /*0020*/ 	.word	0x00000000
        /*0024*/ 	.short	0x0000
        /*0026*/ 	.short	0x0000
        /*0028*/ 	.byte	0x00, 0xf0, 0x61, 0x04


	//----- nvinfo : EIATTR_MAXREG_COUNT
	.align		4
.L_2273:
        /*002c*/ 	.byte	0x03, 0x1b
        /*002e*/ 	.short	0x00ff


	//----- nvinfo : EIATTR_NUM_BARRIERS
	.align		4
        /*0030*/ 	.byte	0x02, 0x4c
        /*0032*/ 	.byte	0x01
	.zero		1


	//----- nvinfo : EIATTR_MERCURY_ISA_VERSION
	.align		4
        /*0034*/ 	.byte	0x03, 0x5f
        /*0036*/ 	.short	0x0000


	//----- nvinfo : EIATTR_COOP_GROUP_MASK_REGIDS
	.align		4
        /*0038*/ 	.byte	0x04, 0x29
        /*003a*/ 	.short	(.L_2275 - .L_2274)


	//   ....[0]....
.L_2274:
        /*003c*/ 	.word	0xffffffff


	//   ....[1]....
        /*0040*/ 	.word	0xffffffff


	//   ....[2]....
        /*0044*/ 	.word	0xffffffff


	//   ....[3]....
        /*0048*/ 	.word	0xffffffff


	//   ....[4]....
        /*004c*/ 	.word	0xffffffff


	//   ....[5]....
        /*0050*/ 	.word	0xffffffff


	//   ....[6]....
        /*0054*/ 	.word	0xffffffff


	//   ....[7]....
        /*0058*/ 	.word	0xffffffff


	//   ....[8]....
        /*005c*/ 	.word	0xffffffff


	//   ....[9]....
        /*0060*/ 	.word	0xffffffff


	//   ....[10]....
        /*0064*/ 	.word	0xffffffff


	//   ....[11]....
        /*0068*/ 	.word	0xffffffff


	//   ....[12]....
        /*006c*/ 	.word	0xffffffff


	//   ....[13]....
        /*0070*/ 	.word	0xffffffff


	//   ....[14]....
        /*0074*/ 	.word	0xffffffff


	//   ....[15]....
        /*0078*/ 	.word	0xffffffff


	//   ....[16]....
        /*007c*/ 	.word	0xffffffff


	//   ....[17]....
        /*0080*/ 	.word	0xffffffff


	//   ....[18]....
        /*0084*/ 	.word	0xffffffff


	//   ....[19]....
        /*0088*/ 	.word	0xffffffff


	//   ....[20]....
        /*008c*/ 	.word	0xffffffff


	//   ....[21]....
        /*0090*/ 	.word	0xffffffff


	//   ....[22]....
        /*0094*/ 	.word	0xffffffff


	//   ....[23]....
        /*0098*/ 	.word	0xffffffff


	//----- nvinfo : EIATTR_COOP_GROUP_INSTR_OFFSETS
	.align		4
.L_2275:
        /*009c*/ 	.byte	0x04, 0x28
        /*009e*/ 	.short	(.L_2277 - .L_2276)


	//   ....[0]....
.L_2276:
        /*00a0*/ 	.word	0x000017e0


	//   ....[1]....
        /*00a4*/ 	.word	0x00001810


	//   ....[2]....
        /*00a8*/ 	.word	0x00001870


	//   ....[3]....
        /*00ac*/ 	.word	0x00001880


	//   ....[4]....
        /*00b0*/ 	.word	0x000018f0


	//   ....[5]....
        /*00b4*/ 	.word	0x00001910


	//   ....[6]....
        /*00b8*/ 	.word	0x00001960


	//   ....[7]....
        /*00bc*/ 	.word	0x00001970


	//   ....[8]....
        /*00c0*/ 	.word	0x00001a00


	//   ....[9]....
        /*00c4*/ 	.word	0x00001a20


	//   ....[10]....
        /*00c8*/ 	.word	0x00001a60


	//   ....[11]....
        /*00cc*/ 	.word	0x00001a70


	//   ....[12]....
        /*00d0*/ 	.word	0x00001b00


	//   ....[13]....
        /*00d4*/ 	.word	0x00001b30


	//   ....[14]....
        /*00d8*/ 	.word	0x00001b60


	//   ....[15]....
        /*00dc*/ 	.word	0x00001b70


	//   ....[16]....
        /*00e0*/ 	.word	0x00001c20


	//   ....[17]....
        /*00e4*/ 	.word	0x00001c40


	//   ....[18]....
        /*00e8*/ 	.word	0x00001c60


	//   ....[19]....
        /*00ec*/ 	.word	0x00001c80


	//   ....[20]....
        /*00f0*/ 	.word	0x00001e10


	//   ....[21]....
        /*00f4*/ 	.word	0x00001e30


	//   ....[22]....
        /*00f8*/ 	.word	0x00001e40


	//   ....[23]....
        /*00fc*/ 	.word	0x00001e50


	//----- nvinfo : EIATTR_EXIT_INSTR_OFFSETS
	.align		4
.L_2277:
        /*0100*/ 	.byte	0x04, 0x1c
        /*0102*/ 	.short	(.L_2279 - .L_2278)


	//   ....[0]....
.L_2278:
        /*0104*/ 	.word	0x000004a0


	//   ....[1]....
        /*0108*/ 	.word	0x00002a40


	//----- nvinfo : EIATTR_MAX_THREADS
	.align		4
.L_2279:
        /*010c*/ 	.byte	0x04, 0x05
        /*010e*/ 	.short	(.L_2281 - .L_2280)
.L_2280:
        /*0110*/ 	.word	0x00000020
        /*0114*/ 	.word	0x00000001
        /*0118*/ 	.word	0x00000001


	//----- nvinfo : EIATTR_CRS_STACK_SIZE
	.align		4
.L_2281:
        /*011c*/ 	.byte	0x04, 0x1e
        /*011e*/ 	.short	(.L_2283 - .L_2282)
.L_2282:
        /*0120*/ 	.word	0x00000000
.L_2283:


//--------------------- .nv.info._Z25selective_scan_fwd_kernelI32Selective_Scan_fwd_kernel_traitsILi128ELi16ELi1ELb0ELb0ELb0ELb0EN3c104HalfEfEEv13SSMParamsBase --------------------------
	.section	.nv.info._Z25selective_scan_fwd_kernelI32Selective_Scan_fwd_kernel_traitsILi128ELi16ELi1ELb0ELb0ELb0ELb0EN3c104HalfEfEEv13SSMParamsBase,"",@"SHT_CUDA_INFO"
	.sectionflags	@""
	.align	4


	//----- nvinfo : EIATTR_CUDA_API_VERSION
	.align		4
        /*0000*/ 	.byte	0x04, 0x37
        /*0002*/ 	.short	(.L_2285 - .L_2284)
.L_2284:
        /*0004*/ 	.word	0x00000082


	//----- nvinfo : EIATTR_SW2861232_WAR
	.align		4
.L_2285:
        /*0008*/ 	.byte	0x01, 0x35
	.zero		2


	//----- nvinfo : EIATTR_PARAM_CBANK
	.align		4
        /*000c*/ 	.byte	0x04, 0x0a
        /*000e*/ 	.short	(.L_2287 - .L_2286)
	.align		4
.L_2286:
        /*0010*/ 	.word	index@(.nv.constant0._Z25selective_scan_fwd_kernelI32Selective_Scan_fwd_kernel_traitsILi128ELi16ELi1ELb0ELb0ELb0ELb0EN3c104HalfEfEEv13SSMParamsBase)
        /*0014*/ 	.short	0x0160
        /*0016*/ 	.short	0x0118


	//----- nvinfo : EIATTR_CBANK_PARAM_SIZE
	.align		4
.L_2287:
        /*0018*/ 	.byte	0x03, 0x19
        /*001a*/ 	.short	0x0118


	//----- nvinfo : EIATTR_KPARAM_INFO
	.align		4
        /*001c*/ 	.byte	0x04, 0x17
        /*001e*/ 	.short	(.L_2289 - .L_2288)
.L_2288:
        /*0020*/ 	.word	0x00000000
        /*0024*/ 	.short	0x0000
        /*0026*/ 	.short	0x0000
        /*0028*/ 	.byte	0x00, 0xf0, 0x61, 0x04


	//----- nvinfo : EIATTR_MAXREG_COUNT
	.align		4
.L_2289:
        /*002c*/ 	.byte	0x03, 0x1b
        /*002e*/ 	.short	0x00a8


	//----- nvinfo : EIATTR_NUM_BARRIERS
	.align		4
        /*0030*/ 	.byte	0x02, 0x4c
        /*0032*/ 	.byte	0x01
	.zero		1


	//----- nvinfo : EIATTR_MERCURY_ISA_VERSION
	.align		4
        /*0034*/ 	.byte	0x03, 0x5f
        /*0036*/ 	.short	0x0000


	//----- nvinfo : EIATTR_COOP_GROUP_MASK_REGIDS
	.align		4
        /*0038*/ 	.byte	0x04, 0x29
        /*003a*/ 	.short	(.L_2291 - .L_2290)


	//   ....[0]....
.L_2290:
        /*003c*/ 	.word	0xffffffff


	//   ....[1]....
        /*0040*/ 	.word	0xffffffff


	//   ....[2]....
        /*0044*/ 	.word	0xffffffff


	//   ....[3]....
        /*0048*/ 	.word	0xffffffff


	//   ....[4]....
        /*004c*/ 	.word	0xffffffff


	//   ....[5]....
        /*0050*/ 	.word	0xffffffff


	//   ....[6]....
        /*0054*/ 	.word	0xffffffff


	//   ....[7]....
        /*0058*/ 	.word	0xffffffff


	//   ....[8]....
        /*005c*/ 	.word	0xffffffff


	//   ....[9]....
        /*0060*/ 	.word	0xffffffff


	//   ....[10]....
        /*0064*/ 	.word	0xffffffff


	//   ....[11]....
        /*0068*/ 	.word	0xffffffff


	//   ....[12]....
        /*006c*/ 	.word	0xffffffff


	//   ....[13]....
        /*0070*/ 	.word	0xffffffff


	//   ....[14]....
        /*0074*/ 	.word	0xffffffff


	//----- nvinfo : EIATTR_COOP_GROUP_INSTR_OFFSETS
	.align		4
.L_2291:
        /*0078*/ 	.byte	0x04, 0x28
        /*007a*/ 	.short	(.L_2293 - .L_2292)


	//   ....[0]....
.L_2292:
        /*007c*/ 	.word	0x00001030


	//   ....[1]....
        /*0080*/ 	.word	0x00001450


	//   ....[2]....
        /*0084*/ 	.word	0x000048a0


	//   ....[3]....
        /*0088*/ 	.word	0x000048b0


	//   ....[4]....
        /*008c*/ 	.word	0x000048f0


	//   ....[5]....
        /*0090*/ 	.word	0x00004900


	//   ....[6]....
        /*0094*/ 	.word	0x00004940


	//   ....[7]....
        /*0098*/ 	.word	0x00004950


	//   ....[8]....
        /*009c*/ 	.word	0x00004990


	//   ....[9]....
        /*00a0*/ 	.word	0x000049a0


	//   ....[10]....
        /*00a4*/ 	.word	0x000049e0


	//   ....[11]....
        /*00a8*/ 	.word	0x000049f0


	//   ....[12]....
        /*00ac*/ 	.word	0x00004a80


	//   ....[13]....
        /*00b0*/ 	.word	0x00004a90


	//   ....[14]....
        /*00b4*/ 	.word	0x000052e0


	//----- nvinfo : EIATTR_EXIT_INSTR_OFFSETS
	.align		4
.L_2293:
        /*00b8*/ 	.byte	0x04, 0x1c
        /*00ba*/ 	.short	(.L_2295 - .L_2294)


	//   ....[0]....
.L_2294:
        /*00bc*/ 	.word	0x000002d0


	//   ....[1]....
        /*00c0*/ 	.word	0x000058c0


	//----- nvinfo : EIATTR_MAX_THREADS
	.align		4
.L_2295:
        /*00c4*/ 	.byte	0x04, 0x05
        /*00c6*/ 	.short	(.L_2297 - .L_2296)
.L_2296:
        /*00c8*/ 	.word	0x00000080
        /*00cc*/ 	.word	0x00000001
        /*00d0*/ 	.word	0x00000001


	//----- nvinfo : EIATTR_CRS_STACK_SIZE
	.align		4
.L_2297:
        /*00d4*/ 	.byte	0x04, 0x1e
        /*00d6*/ 	.short	(.L_2299 - .L_2298)
.L_2298:
        /*00d8*/ 	.word	0x00000000
.L_2299:


//--------------------- .nv.info._Z25selective_scan_fwd_kernelI32Selective_Scan_fwd_kernel_traitsILi128ELi16ELi1ELb0ELb0ELb0ELb1EN3c104HalfEfEEv13SSMParamsBase --------------------------
	.section	.nv.info._Z25selective_scan_fwd_kernelI32Selective_Scan_fwd_kernel_traitsILi128ELi16ELi1ELb0ELb0ELb0ELb1EN3c104HalfEfEEv13SSMParamsBase,"",@"SHT_CUDA_INFO"
	.sectionflags	@""
	.align	4


	//----- nvinfo : EIATTR_CUDA_API_VERSION
	.align		4
        /*0000*/ 	.byte	0x04, 0x37
        /*0002*/ 	.short	(.L_2301 - .L_2300)
.L_2300:
        /*0004*/ 	.word	0x00000082


	//----- nvinfo : EIATTR_SW2861232_WAR
	.align		4
.L_2301:
        /*0008*/ 	.byte	0x01, 0x35
	.zero		2


	//----- nvinfo : EIATTR_PARAM_CBANK
	.align		4
        /*000c*/ 	.byte	0x04, 0x0a
        /*000e*/ 	.short	(.L_2303 - .L_2302)
	.align		4
.L_2302:
        /*0010*/ 	.word	index@(.nv.constant0._Z25selective_scan_fwd_kernelI32Selective_Scan_fwd_kernel_traitsILi128ELi16ELi1ELb0ELb0ELb0ELb1EN3c104HalfEfEEv13SSMParamsBase)
        /*0014*/ 	.short	0x0160
        /*0016*/ 	.short	0x0118


	//----- nvinfo : EIATTR_CBANK_PARAM_SIZE
	.align		4
.L_2303:
        /*0018*/ 	.byte	0x03, 0x19
        /*001a*/ 	.short	0x0118


	//----- nvinfo : EIATTR_KPARAM_INFO
	.align		4
        /*001c*/ 	.byte	0x04, 0x17
        /*001e*/ 	.short	(.L_2305 - .L_2304)
.L_2304:
        /*0020*/ 	.word	0x00000000
        /*0024*/ 	.short	0x0000
        /*0026*/ 	.short	0x0000
        /*0028*/ 	.byte	0x00, 0xf0, 0x61, 0x04


	//----- nvinfo : EIATTR_MAXREG_COUNT
	.align		4
.L_2305:
        /*002c*/ 	.byte	0x03, 0x1b
        /*002e*/ 	.short	0x00a8


	//----- nvinfo : EIATTR_NUM_BARRIERS
	.align		4
        /*0030*/ 	.byte	0x02, 0x4c
        /*0032*/ 	.byte	0x01
	.zero		1


	//----- nvinfo : EIATTR_MERCURY_ISA_VERSION
	.align		4
        /*0034*/ 	.byte	0x03, 0x5f
        /*0036*/ 	.short	0x0000


	//----- nvinfo : EIATTR_COOP_GROUP_MASK_REGIDS
	.align		4
        /*0038*/ 	.byte	0x04, 0x29
        /*003a*/ 	.short	(.L_2307 - .L_2306)


	//   ....[0]....
.L_2306:
        /*003c*/ 	.word	0xffffffff


	//   ....[1]....
        /*0040*/ 	.word	0xffffffff


	//   ....[2]....
        /*0044*/ 	.word	0xffffffff


	//   ....[3]....
        /*0048*/ 	.word	0xffffffff


	//   ....[4]....
        /*004c*/ 	.word	0xffffffff


	//   ....[5]....
        /*0050*/ 	.word	0xffffffff


	//   ....[6]....
        /*0054*/ 	.word	0xffffffff


	//   ....[7]....
        /*0058*/ 	.word	0xffffffff


	//   ....[8]....
        /*005c*/ 	.word	0xffffffff


	//   ....[9]....
        /*0060*/ 	.word	0xffffffff


	//   ....[10]....
        /*0064*/ 	.word	0xffffffff


	//   ....[11]....
        /*0068*/ 	.word	0xffffffff


	//   ....[12]....
        /*006c*/ 	.word	0xffffffff


	//   ....[13]....
        /*0070*/ 	.word	0xffffffff


	//   ....[14]....
        /*0074*/ 	.word	0xffffffff


	//   ....[15]....
        /*0078*/ 	.word	0xffffffff


	//   ....[16]....
        /*007c*/ 	.word	0xffffffff


	//----- nvinfo : EIATTR_COOP_GROUP_INSTR_OFFSETS
	.align		4
.L_2307:
        /*0080*/ 	.byte	0x04, 0x28
        /*0082*/ 	.short	(.L_2309 - .L_2308)


	//   ....[0]....
.L_2308:
        /*0084*/ 	.word	0x000012b0


	//   ....[1]....
        /*0088*/ 	.word	0x00001730


	//   ....[2]....
        /*008c*/ 	.word	0x00004b20


	//   ....[3]....
        /*0090*/ 	.word	0x00004b30


	//   ....[4]....
        /*0094*/ 	.word	0x00004b80


	//   ....[5]....
        /*0098*/ 	.word	0x00004ba0


	//   ....[6]....
        /*009c*/ 	.word	0x00004c10


	//   ....[7]....
        /*00a0*/ 	.word	0x00004c30


	//   ....[8]....
        /*00a4*/ 	.word	0x00004c60


	//   ....[9]....
        /*00a8*/ 	.word	0x00004c80


	//   ....[10]....
        /*00ac*/ 	.word	0x00004cb0


	//   ....[11]....
        /*00b0*/ 	.word	0x00004cd0


	//   ....[12]....
        /*00b4*/ 	.word	0x00004d10


	//   ....[13]....
        /*00b8*/ 	.word	0x00004d50


	//   ....[14]....
        /*00bc*/ 	.word	0x00005640


	//   ....[15]....
        /*00c0*/ 	.word	0x00006180


	//   ....[16]....
        /*00c4*/ 	.word	0x00006be0


	//----- nvinfo : EIATTR_EXIT_INSTR_OFFSETS
	.align		4
.L_2309:
        /*00c8*/ 	.byte	0x04, 0x1c
        /*00ca*/ 	.short	(.L_2311 - .L_2310)


	//   ....[0]....
.L_2310:
        /*00cc*/ 	.word	0x000002c0


	//   ....[1]....
        /*00d0*/ 	.word	0x000071d0


	//----- nvinfo : EIATTR_MAX_THREADS
	.align		4
.L_2311:
        /*00d4*/ 	.byte	0x04, 0x05
        /*00d6*/ 	.short	(.L_2313 - .L_2312)
.L_2312:
        /*00d8*/ 	.word	0x00000080
        /*00dc*/ 	.word	0x00000001
        /*00e0*/ 	.word	0x00000001


	//----- nvinfo : EIATTR_CRS_STACK_SIZE
	.align		4
.L_2313:
        /*00e4*/ 	.byte	0x04, 0x1e
        /*00e6*/ 	.short	(.L_2315 - .L_2314)
.L_2314:
        /*00e8*/ 	.word	0x00000000
.L_2315:


//--------------------- .nv.info._Z25selective_scan_fwd_kernelI32Selective_Scan_fwd_kernel_traitsILi128ELi16ELi1ELb0ELb0ELb1ELb0EN3c104HalfEfEEv13SSMParamsBase --------------------------
	.section	.nv.info._Z25selective_scan_fwd_kernelI32Selective_Scan_fwd_kernel_traitsILi128ELi16ELi1ELb0ELb0ELb1ELb0EN3c104HalfEfEEv13SSMParamsBase,"",@"SHT_CUDA_INFO"
	.sectionflags	@""
	.align	4


	//----- nvinfo : EIATTR_CUDA_API_VERSION
	.align		4
        /*0000*/ 	.byte	0x04, 0x37
        /*0002*/ 	.short	(.L_2317 - .L_2316)
.L_2316:
        /*0004*/ 	.word	0x00000082


	//----- nvinfo : EIATTR_SW2861232_WAR
	.align		4
.L_2317:
        /*0008*/ 	.byte	0x01, 0x35
	.zero		2


	//----- nvinfo : EIATTR_PARAM_CBANK
	.align		4
        /*000c*/ 	.byte	0x04, 0x0a
        /*000e*/ 	.short	(.L_2319 - .L_2318)
	.align		4
.L_2318:
        /*0010*/ 	.word	index@(.nv.constant0._Z25selective_scan_fwd_kernelI32Selective_Scan_fwd_kernel_traitsILi128ELi16ELi1ELb0ELb0ELb1ELb0EN3c104HalfEfEEv13SSMParamsBase)
        /*0014*/ 	.short	0x0160
        /*0016*/ 	.short	0x0118


	//----- nvinfo : EIATTR_CBANK_PARAM_SIZE
	.align		4
.L_2319:
        /*0018*/ 	.byte	0x03, 0x19
        /*001a*/ 	.short	0x0118


	//----- nvinfo : EIATTR_KPARAM_INFO
	.align		4
        /*001c*/ 	.byte	0x04, 0x17
        /*001e*/ 	.short	(.L_2321 - .L_2320)
.L_2320:
        /*0020*/ 	.word	0x00000000
        /*0024*/ 	.short	0x0000
        /*0026*/ 	.short	0x0000
        /*0028*/ 	.byte	0x00, 0xf0, 0x61, 0x04


	//----- nvinfo : EIATTR_MAXREG_COUNT
	.align		4
.L_2321:
        /*002c*/ 	.byte	0x03, 0x1b
        /*002e*/ 	.short	0x00a8


	//----- nvinfo : EIATTR_NUM_BARRIERS
	.align		4
        /*0030*/ 	.byte	0x02, 0x4c
        /*0032*/ 	.byte	0x01
	.zero		1


	//----- nvinfo : EIATTR_MERCURY_ISA_VERSION
	.align		4
        /*0034*/ 	.byte	0x03, 0x5f
        /*0036*/ 	.short	0x0000


	//----- nvinfo : EIATTR_COOP_GROUP_MASK_REGIDS
	.align		4
        /*0038*/ 	.byte	0x04, 0x29
        /*003a*/ 	.short	(.L_2323 - .L_2322)


	//   ....[0]....
.L_2322:
        /*003c*/ 	.word	0xffffffff


	//   ....[1]....
        /*0040*/ 	.word	0xffffffff


	//   ....[2]....
        /*0044*/ 	.word	0xffffffff


	//   ....[3]....
        /*0048*/ 	.word	0xffffffff


	//   ....[4]....
        /*004c*/ 	.word	0xffffffff


	//   ....[5]....
        /*0050*/ 	.word	0xffffffff


	//   ....[6]....
        /*0054*/ 	.word	0xffffffff


	//   ....[7]....
        /*0058*/ 	.word	0xffffffff


	//   ....[8]....
        /*005c*/ 	.word	0xffffffff


	//   ....[9]....
        /*0060*/ 	.word	0xffffffff


	//   ....[10]....
        /*0064*/ 	.word	0xffffffff


	//   ....[11]....
        /*0068*/ 	.word	0xffffffff


	//   ....[12]....
        /*006c*/ 	.word	0xffffffff


	//   ....[13]....
        /*0070*/ 	.word	0xffffffff


	//   ....[14]....
        /*0074*/ 	.word	0xffffffff


	//   ....[15]....
        /*0078*/ 	.word	0xffffffff


	//----- nvinfo : EIATTR_COOP_GROUP_INSTR_OFFSETS
	.align		4
.L_2323:
        /*007c*/ 	.byte	0x04, 0x28
        /*007e*/ 	.short	(.L_2325 - .L_2324)


	//   ....[0]....
.L_2324:
        /*0080*/ 	.word	0x00001340


	//   ....[1]....
        /*0084*/ 	.word	0x000017d0


	//   ....[2]....
        /*0088*/ 	.word	0x00005030


	//   ....[3]....
        /*008c*/ 	.word	0x000050a0


	//   ....[4]....
        /*0090*/ 	.word	0x00005100


	//   ....[5]....
        /*0094*/ 	.word	0x00005180


	//   ....[6]....
        /*0098*/ 	.word	0x000051d0


	//   ....[7]....
        /*009c*/ 	.word	0x00005280


	//   ....[8]....
        /*00a0*/ 	.word	0x000052c0


	//   ....[9]....
        /*00a4*/ 	.word	0x00005320


	//   ....[10]....
        /*00a8*/ 	.word	0x00005370


	//   ....[11]....
        /*00ac*/ 	.word	0x000053d0


	//   ....[12]....
        /*00b0*/ 	.word	0x00005400


	//   ....[13]....
        /*00b4*/ 	.word	0x00005480


	//   ....[14]....
        /*00b8*/ 	.word	0x00005490


	//   ....[15]....
        /*00bc*/ 	.word	0x00005ee0


	//----- nvinfo : EIATTR_EXIT_INSTR_OFFSETS
	.align		4
.L_2325:
        /*00c0*/ 	.byte	0x04, 0x1c
        /*00c2*/ 	.short	(.L_2327 - .L_2326)


	//   ....[0]....
.L_2326:
        /*00c4*/ 	.word	0x00000470


	//   ....[1]....
        /*00c8*/ 	.word	0x00006520


	//----- nvinfo : EIATTR_MAX_THREADS
	.align		4
.L_2327:
        /*00cc*/ 	.byte	0x04, 0x05
        /*00ce*/ 	.short	(.L_2329 - .L_2328)
.L_2328:
        /*00d0*/ 	.word	0x00000080
        /*00d4*/ 	.word	0x00000001
        /*00d8*/ 	.word	0x00000001


	//----- nvinfo : EIATTR_CRS_STACK_SIZE
	.align		4
.L_2329:
        /*00dc*/ 	.byte	0x04, 0x1e
        /*00de*/ 	.short	(.L_2331 - .L_2330)
.L_2330:
        /*00e0*/ 	.word	0x00000000
.L_2331:


//--------------------- .nv.info._Z25selective_scan_fwd_kernelI32Selective_Scan_fwd_kernel_traitsILi128ELi16ELi1ELb0ELb0ELb1ELb1EN3c104HalfEfEEv13SSMParamsBase --------------------------
	.section	.nv.info._Z25selective_scan_fwd_kernelI32Selective_Scan_fwd_kernel_traitsILi128ELi16ELi1ELb0ELb0ELb1ELb1EN3c104HalfEfEEv13SSMParamsBase,"",@"SHT_CUDA_INFO"
	.sectionflags	@""
	.align	4


	//----- nvinfo : EIATTR_CUDA_API_VERSION
	.align		4
        /*0000*/ 	.byte	0x04, 0x37
        /*0002*/ 	.short	(.L_2333 - .L_2332)
.L_2332:
        /*0004*/ 	.word	0x00000082


	//----- nvinfo : EIATTR_SW2861232_WAR
	.align		4
.L_2333:
        /*0008*/ 	.byte	0x01, 0x35
	.zero		2


	//----- nvinfo : EIATTR_PARAM_CBANK
	.align		4
        /*000c*/ 	.byte	0x04, 0x0a
        /*000e*/ 	.short	(.L_2335 - .L_2334)
	.align		4
.L_2334:
        /*0010*/ 	.word	index@(.nv.constant0._Z25selective_scan_fwd_kernelI32Selective_Scan_fwd_kernel_traitsILi128ELi16ELi1ELb0ELb0ELb1ELb1EN3c104HalfEfEEv13SSMParamsBase)
        /*0014*/ 	.short	0x0160
        /*0016*/ 	.short	0x0118


	//----- nvinfo : EIATTR_CBANK_PARAM_SIZE
	.align		4
.L_2335:
        /*0018*/ 	.byte	0x03, 0x19
        /*001a*/ 	.short	0x0118


	//----- nvinfo : EIATTR_KPARAM_INFO
	.align		4
        /*001c*/ 	.byte	0x04, 0x17
        /*001e*/ 	.short	(.L_2337 - .L_2336)
.L_2336:
        /*0020*/ 	.word	0x00000000
        /*0024*/ 	.short	0x0000
        /*0026*/ 	.short	0x0000
        /*0028*/ 	.byte	0x00, 0xf0, 0x61, 0x04


	//----- nvinfo : EIATTR_MAXREG_COUNT
	.align		4
.L_2337:
        /*002c*/ 	.byte	0x03, 0x1b
        /*002e*/ 	.short	0x00a8


	//----- nvinfo : EIATTR_NUM_BARRIERS
	.align		4
        /*0030*/ 	.byte	0x02, 0x4c
        /*0032*/ 	.byte	0x01
	.zero		1


	//----- nvinfo : EIATTR_MERCURY_ISA_VERSION
	.align		4
        /*0034*/ 	.byte	0x03, 0x5f
        /*0036*/ 	.short	0x0000


	//----- nvinfo : EIATTR_COOP_GROUP_MASK_REGIDS
	.align		4
        /*0038*/ 	.byte	0x04, 0x29
        /*003a*/ 	.short	(.L_2339 - .L_2338)


	//   ....[0]....
.L_2338:
        /*003c*/ 	.word	0xffffffff


	//   ....[1]....
        /*0040*/ 	.word	0xffffffff


	//   ....[2]....
        /*0044*/ 	.word	0xffffffff


	//   ....[3]....
        /*0048*/ 	.word	0xffffffff


	//   ....[4]....
        /*004c*/ 	.word	0xffffffff


	//   ....[5]....
        /*0050*/ 	.word	0xffffffff


	//   ....[6]....
        /*0054*/ 	.word	0xffffffff


	//   ....[7]....
        /*0058*/ 	.word	0xffffffff


	//   ....[8]....
        /*005c*/ 	.word	0xffffffff


	//   ....[9]....
        /*0060*/ 	.word	0xffffffff


	//   ....[10]....
        /*0064*/ 	.word	0xffffffff


	//   ....[11]....
        /*0068*/ 	.word	0xffffffff


	//   ....[12]....
        /*006c*/ 	.word	0xffffffff


	//   ....[13]....
        /*0070*/ 	.word	0xffffffff


	//   ....[14]....
        /*0074*/ 	.word	0xffffffff


	//   ....[15]....
        /*0078*/ 	.word	0xffffffff


	//   ....[16]....
        /*007c*/ 	.word	0xffffffff


	//   ....[17]....
        /*0080*/ 	.word	0xffffffff


	//----- nvinfo : EIATTR_COOP_GROUP_INSTR_OFFSETS
	.align		4
.L_2339:
        /*0084*/ 	.byte	0x04, 0x28
        /*0086*/ 	.short	(.L_2341 - .L_2340)


	//   ....[0]....
.L_2340:
        /*0088*/ 	.word	0x00001340


	//   ....[1]....
        /*008c*/ 	.word	0x000017d0


	//   ....[2]....
        /*0090*/ 	.word	0x00004f60


	//   ....[3]....
        /*0094*/ 	.word	0x000050e0


	//   ....[4]....
        /*0098*/ 	.word	0x00005100


	//   ....[5]....
        /*009c*/ 	.word	0x000051c0


	//   ....[6]....
        /*00a0*/ 	.word	0x000051f0


	//   ....[7]....
        /*00a4*/ 	.word	0x000052d0


	//   ....[8]....
        /*00a8*/ 	.word	0x000052e0


	//   ....[9]....
        /*00ac*/ 	.word	0x00005360


	//   ....[10]....
        /*00b0*/ 	.word	0x00005390


	//   ....[11]....
        /*00b4*/ 	.word	0x000053e0


	//   ....[12]....
        /*00b8*/ 	.word	0x00005400


	//   ....[13]....
        /*00bc*/ 	.word	0x00005480


	//   ....[14]....
        /*00c0*/ 	.word	0x00005490


	//   ....[15]....
        /*00c4*/ 	.word	0x00005f80


	//   ....[16]....
        /*00c8*/ 	.word	0x00006a60


	//   ....[17]....
        /*00cc*/ 	.word	0x000074b0


	//----- nvinfo : EIATTR_EXIT_INSTR_OFFSETS
	.align		4
.L_2341:
        /*00d0*/ 	.byte	0x04, 0x1c
        /*00d2*/ 	.short	(.L_2343 - .L_2342)


	//   ....[0]....
.L_2342:
        /*00d4*/ 	.word	0x00000470


	//   ....[1]....
        /*00d8*/ 	.word	0x00007ac0


	//----- nvinfo : EIATTR_MAX_THREADS
	.align		4
.L_2343:
        /*00dc*/ 	.byte	0x04, 0x05
        /*00de*/ 	.short	(.L_2345 - .L_2344)
.L_2344:
        /*00e0*/ 	.word	0x00000080
        /*00e4*/ 	.word	0x00000001
        /*00e8*/ 	.word	0x00000001


	//----- nvinfo : EIATTR_CRS_STACK_SIZE
	.align		4
.L_2345:
        /*00ec*/ 	.byte	0x04, 0x1e
        /*00ee*/ 	.short	(.L_2347 - .L_2346)
.L_2346:
        /*00f0*/ 	.word	0x00000000
.L_2347:


//--------------------- .nv.info._Z25selective_scan_fwd_kernelI32Selective_Scan_fwd_kernel_traitsILi128ELi16ELi1ELb0ELb1ELb0ELb0EN3c104HalfEfEEv13SSMParamsBase --------------------------
	.section	.nv.info._Z25selective_scan_fwd_kernelI32Selective_Scan_fwd_kernel_traitsILi128ELi16ELi1ELb0ELb1ELb0ELb0EN3c104HalfEfEEv13SSMParamsBase,"",@"SHT_CUDA_INFO"
	.sectionflags	@""
	.align	4


	//----- nvinfo : EIATTR_CUDA_API_VERSION
	.align		4
        /*0000*/ 	.byte	0x04, 0x37
        /*0002*/ 	.short	(.L_2349 - .L_2348)
.L_2348:
        /*0004*/ 	.word	0x00000082


	//----- nvinfo : EIATTR_SW2861232_WAR
	.align		4
.L_2349:
        /*0008*/ 	.byte	0x01, 0x35
	.zero		2


	//----- nvinfo : EIATTR_PARAM_CBANK
	.align		4
        /*000c*/ 	.byte	0x04, 0x0a
        /*000e*/ 	.short	(.L_2351 - .L_2350)
	.align		4
.L_2350:
        /*0010*/ 	.word	index@(.nv.constant0._Z25selective_scan_fwd_kernelI32Selective_Scan_fwd_kernel_traitsILi128ELi16ELi1ELb0ELb1ELb0ELb0EN3c104HalfEfEEv13SSMParamsBase)
        /*0014*/ 	.short	0x0160
        /*0016*/ 	.short	0x0118


	//----- nvinfo : EIATTR_CBANK_PARAM_SIZE
	.align		4
.L_2351:
        /*0018*/ 	.byte	0x03, 0x19
        /*001a*/ 	.short	0x0118


	//----- nvinfo : EIATTR_KPARAM_INFO
	.align		4
        /*001c*/ 	.byte	0x04, 0x17
        /*001e*/ 	.short	(.L_2353 - .L_2352)
.L_2352:
        /*0020*/ 	.word	0x00000000
        /*0024*/ 	.short	0x0000
        /*0026*/ 	.short	0x0000
        /*0028*/ 	.byte	0x00, 0xf0, 0x61, 0x04


	//----- nvinfo : EIATTR_MAXREG_COUNT
	.align		4
.L_2353:
        /*002c*/ 	.byte	0x03, 0x1b
        /*002e*/ 	.short	0x00a8


	//----- nvinfo : EIATTR_NUM_BARRIERS
	.align		4
        /*0030*/ 	.byte	0x02, 0x4c
        /*0032*/ 	.byte	0x01
	.zero		1


	//----- nvinfo : EIATTR_MERCURY_ISA_VERSION
	.align		4
        /*0034*/ 	.byte	0x03, 0x5f
        /*0036*/ 	.short	0x0000


	//----- nvinfo : EIATTR_COOP_GROUP_MASK_REGIDS
	.align		4
        /*0038*/ 	.byte	0x04, 0x29
        /*003a*/ 	.short	(.L_2355 - .L_2354)


	//   ....[0]....
.L_2354:
        /*003c*/ 	.word	0xffffffff


	//   ....[1]....
        /*0040*/ 	.word	0xffffffff


	//   ....[2]....
        /*0044*/ 	.word	0xffffffff


	//   ....[3]....
        /*0048*/ 	.word	0xffffffff


	//   ....[4]....
        /*004c*/ 	.word	0xffffffff


	//   ....[5]....
        /*0050*/ 	.word	0xffffffff


	//   ....[6]....
        /*0054*/ 	.word	0xffffffff


	//   ....[7]....
        /*0058*/ 	.word	0xffffffff


	//   ....[8]....
        /*005c*/ 	.word	0xffffffff


	//   ....[9]....
        /*0060*/ 	.word	0xffffffff


	//   ....[10]....
        /*0064*/ 	.word	0xffffffff


	//   ....[11]....
        /*0068*/ 	.word	0xffffffff


	//   ....[12]....
        /*006c*/ 	.word	0xffffffff


	//   ....[13]....
        /*0070*/ 	.word	0xffffffff


	//   ....[14]....
        /*0074*/ 	.word	0xffffffff


	//   ....[15]....
        /*0078*/ 	.word	0xffffffff


	//----- nvinfo : EIATTR_COOP_GROUP_INSTR_OFFSETS
	.align		4
.L_2355:
        /*007c*/ 	.byte	0x04, 0x28
        /*007e*/ 	.short	(.L_2357 - .L_2356)


	//   ....[0]....
.L_2356:
        /*0080*/ 	.word	0x00001520


	//   ....[1]....
        /*0084*/ 	.word	0x00001920


	//   ....[2]....
        /*0088*/ 	.word	0x00004960


	//   ....[3]....
        /*008c*/ 	.word	0x00005360


	//   ....[4]....
        /*0090*/ 	.word	0x00005380


	//   ....[5]....
        /*0094*/ 	.word	0x000053b0


	//   ....[6]....
        /*0098*/ 	.word	0x000053d0


	//   ....[7]....
        /*009c*/ 	.word	0x00005400


	//   ....[8]....
        /*00a0*/ 	.word	0x00005420


	//   ....[9]....
        /*00a4*/ 	.word	0x00005480


	//   ....[10]....
        /*00a8*/ 	.word	0x000054b0


	//   ....[11]....
        /*00ac*/ 	.word	0x00005570


	//   ....[12]....
        /*00b0*/ 	.word	0x00005580


	//   ....[13]....
        /*00b4*/ 	.word	0x00005680


	//   ....[14]....
        /*00b8*/ 	.word	0x00005690


	//   ....[15]....
        /*00bc*/ 	.word	0x00005ea0


	//----- nvinfo : EIATTR_EXIT_INSTR_OFFSETS
	.align		4
.L_2357:
        /*00c0*/ 	.byte	0x04, 0x1c
        /*00c2*/ 	.short	(.L_2359 - .L_2358)


	//   ....[0]....
.L_2358:
        /*00c4*/ 	.word	0x00000420


	//   ....[1]....
        /*00c8*/ 	.word	0x000064a0


	//----- nvinfo : EIATTR_MAX_THREADS
	.align		4
.L_2359:
        /*00cc*/ 	.byte	0x04, 0x05
        /*00ce*/ 	.short	(.L_2361 - .L_2360)
.L_2360:
        /*00d0*/ 	.word	0x00000080
        /*00d4*/ 	.word	0x00000001
        /*00d8*/ 	.word	0x00000001


	//----- nvinfo : EIATTR_CRS_STACK_SIZE
	.align		4
.L_2361:
        /*00dc*/ 	.byte	0x04, 0x1e
        /*00de*/ 	.short	(.L_2363 - .L_2362)
.L_2362:
        /*00e0*/ 	.word	0x00000000
.L_2363:


//--------------------- .nv.info._Z25selective_scan_fwd_kernelI32Selective_Scan_fwd_kernel_traitsILi128ELi16ELi1ELb0ELb1ELb0ELb1EN3c104HalfEfEEv13SSMParamsBase --------------------------
	.section	.nv.info._Z25selective_scan_fwd_kernelI32Selective_Scan_fwd_kernel_traitsILi128ELi16ELi1ELb0ELb1ELb0ELb1EN3c104HalfEfEEv13SSMParamsBase,"",@"SHT_CUDA_INFO"
	.sectionflags	@""
	.align	4


	//----- nvinfo : EIATTR_CUDA_API_VERSION
	.align		4
        /*0000*/ 	.byte	0x04, 0x37
        /*0002*/ 	.short	(.L_2365 - .L_2364)
.L_2364:
        /*0004*/ 	.word	0x00000082


	//----- nvinfo : EIATTR_SW2861232_WAR
	.align		4
.L_2365:
        /*0008*/ 	.byte	0x01, 0x35
	.zero		2


	//----- nvinfo : EIATTR_PARAM_CBANK
	.align		4
        /*000c*/ 	.byte	0x04, 0x0a
        /*000e*/ 	.short	(.L_2367 - .L_2366)
	.align		4
.L_2366:
        /*0010*/ 	.word	index@(.nv.constant0._Z25selective_scan_fwd_kernelI32Selective_Scan_fwd_kernel_traitsILi128ELi16ELi1ELb0ELb1ELb0ELb1EN3c104HalfEfEEv13SSMParamsBase)
        /*0014*/ 	.short	0x0160
        /*0016*/ 	.short	0x0118


	//----- nvinfo : EIATTR_CBANK_PARAM_SIZE
	.align		4
.L_2367:
        /*0018*/ 	.byte	0x03, 0x19
        /*001a*/ 	.short	0x0118


	//----- nvinfo : EIATTR_KPARAM_INFO
	.align		4
        /*001c*/ 	.byte	0x04, 0x17
        /*001e*/ 	.short	(.L_2369 - .L_2368)
.L_2368:
        /*0020*/ 	.word	0x00000000
        /*0024*/ 	.short	0x0000
        /*0026*/ 	.short	0x0000
        /*0028*/ 	.byte	0x00, 0xf0, 0x61, 0x04


	//----- nvinfo : EIATTR_MAXREG_COUNT
	.align		4
.L_2369:
        /*002c*/ 	.byte	0x03, 0x1b
        /*002e*/ 	.short	0x00a8


	//----- nvinfo : EIATTR_NUM_BARRIERS
	.align		4
        /*0030*/ 	.byte	0x02, 0x4c
        /*0032*/ 	.byte	0x01
	.zero		1


	//----- nvinfo : EIATTR_MERCURY_ISA_VERSION
	.align		4
        /*0034*/ 	.byte	0x03, 0x5f
        /*0036*/ 	.short	0x0000


	//----- nvinfo : EIATTR_COOP_GROUP_MASK_REGIDS
	.align		4
        /*0038*/ 	.byte	0x04, 0x29
        /*003a*/ 	.short	(.L_2371 - .L_2370)


	//   ....[0]....
.L_2370:
        /*003c*/ 	.word	0xffffffff


	//   ....[1]....
        /*0040*/ 	.word	0xffffffff


	//   ....[2]....
        /*0044*/ 	.word	0xffffffff


	//   ....[3]....
        /*0048*/ 	.word	0xffffffff


	//   ....[4]....
        /*004c*/ 	.word	0xffffffff


	//   ....[5]....
        /*0050*/ 	.word	0xffffffff


	//   ....[6]....
        /*0054*/ 	.word	0xffffffff


	//   ....[7]....
        /*0058*/ 	.word	0xffffffff


	//   ....[8]....
        /*005c*/ 	.word	0xffffffff


	//   ....[9]....
        /*0060*/ 	.word	0xffffffff


	//   ....[10]....
        /*0064*/ 	.word	0xffffffff


	//   ....[11]....
        /*0068*/ 	.word	0xffffffff


	//   ....[12]....
        /*006c*/ 	.word	0xffffffff


	//   ....[13]....
        /*0070*/ 	.word	0xffffffff


	//   ....[14]....
        /*0074*/ 	.word	0xffffffff


	//   ....[15]....
        /*0078*/ 	.word	0xffffffff


	//   ....[16]....
        /*007c*/ 	.word	0xffffffff


	//   ....[17]....
        /*0080*/ 	.word	0xffffffff


	//----- nvinfo : EIATTR_COOP_GROUP_INSTR_OFFSETS
	.align		4
.L_2371:
        /*0084*/ 	.byte	0x04, 0x28
        /*0086*/ 	.short	(.L_2373 - .L_2372)


	//   ....[0]....
.L_2372:
        /*0088*/ 	.word	0x00001520


	//   ....[1]....
        /*008c*/ 	.word	0x00001920


	//   ....[2]....
        /*0090*/ 	.word	0x00004960


	//   ....[3]....
        /*0094*/ 	.word	0x00005360


	//   ....[4]....
        /*0098*/ 	.word	0x00005380


	//   ....[5]....
        /*009c*/ 	.word	0x000053b0


	//   ....[6]....
        /*00a0*/ 	.word	0x000053d0


	//   ....[7]....
        /*00a4*/ 	.word	0x00005400


	//   ....[8]....
        /*00a8*/ 	.word	0x00005420


	//   ....[9]....
        /*00ac*/ 	.word	0x00005480


	//   ....[10]....
        /*00b0*/ 	.word	0x000054b0


	//   ....[11]....
        /*00b4*/ 	.word	0x00005570


	//   ....[12]....
        /*00b8*/ 	.word	0x00005580


	//   ....[13]....
        /*00bc*/ 	.word	0x00005680


	//   ....[14]....
        /*00c0*/ 	.word	0x00005690


	//   ....[15]....
        /*00c4*/ 	.word	0x00005f30


	//   ....[16]....
        /*00c8*/ 	.word	0x00006a50


	//   ....[17]....
        /*00cc*/ 	.word	0x000074a0


	//----- nvinfo : EIATTR_EXIT_INSTR_OFFSETS
	.align		4
.L_2373:
        /*00d0*/ 	.byte	0x04, 0x1c
        /*00d2*/ 	.short	(.L_2375 - .L_2374)


	//   ....[0]....
.L_2374:
        /*00d4*/ 	.word	0x00000420


	//   ....[1]....
        /*00d8*/ 	.word	0x00007a90


	//----- nvinfo : EIATTR_MAX_THREADS
	.align		4
.L_2375:
        /*00dc*/ 	.byte	0x04, 0x05
        /*00de*/ 	.short	(.L_2377 - .L_2376)
.L_2376:
        /*00e0*/ 	.word	0x00000080
        /*00e4*/ 	.word	0x00000001
        /*00e8*/ 	.word	0x00000001


	//----- nvinfo : EIATTR_CRS_STACK_SIZE
	.align		4
.L_2377:
        /*00ec*/ 	.byte	0x04, 0x1e
        /*00ee*/ 	.short	(.L_2379 - .L_2378)
.L_2378:
        /*00f0*/ 	.word	0x00000000
.L_2379:


//--------------------- .nv.info._Z25selective_scan_fwd_kernelI32Selective_Scan_fwd_kernel_traitsILi128ELi16ELi1ELb0ELb1ELb1ELb0EN3c104HalfEfEEv13SSMParamsBase --------------------------
	.section	.nv.info._Z25selective_scan_fwd_kernelI32Selective_Scan_fwd_kernel_traitsILi128ELi16ELi1ELb0ELb1ELb1ELb0EN3c104HalfEfEEv13SSMParamsBase,"",@"SHT_CUDA_INFO"
	.sectionflags	@""
	.align	4


	//----- nvinfo : EIATTR_CUDA_API_VERSION
	.align		4
        /*0000*/ 	.byte	0x04, 0x37
        /*0002*/ 	.short	(.L_2381 - .L_2380)
.L_2380:
        /*0004*/ 	.word	0x00000082


	//----- nvinfo : EIATTR_SW2861232_WAR
	.align		4
.L_2381:
        /*0008*/ 	.byte	0x01, 0x35
	.zero		2


	//----- nvinfo : EIATTR_PARAM_CBANK
	.align		4
        /*000c*/ 	.byte	0x04, 0x0a
        /*000e*/ 	.short	(.L_2383 - .L_2382)
	.align		4
.L_2382:
        /*0010*/ 	.word	index@(.nv.constant0._Z25selective_scan_fwd_kernelI32Selective_Scan_fwd_kernel_traitsILi128ELi16ELi1ELb0ELb1ELb1ELb0EN3c104HalfEfEEv13SSMParamsBase)
        /*0014*/ 	.short	0x0160
        /*0016*/ 	.short	0x0118


	//----- nvinfo : EIATTR_CBANK_PARAM_SIZE
	.align		4
.L_2383:
        /*0018*/ 	.byte	0x03, 0x19
        /*001a*/ 	.short	0x0118


	//----- nvinfo : EIATTR_KPARAM_INFO
	.align		4
        /*001c*/ 	.byte	0x04, 0x17
        /*001e*/ 	.short	(.L_2385 - .L_2384)
.L_2384:
        /*0020*/ 	.word	0x00000000
        /*0024*/ 	.short	0x0000
        /*0026*/ 	.short	0x0000
        /*0028*/ 	.byte	0x00, 0xf0, 0x61, 0x04


	//----- nvinfo : EIATTR_MAXREG_COUNT
	.align		4
.L_2385:
        /*002c*/ 	.byte	0x03, 0x1b
        /*002e*/ 	.short	0x00a8


	//----- nvinfo : EIATTR_NUM_BARRIERS
	.align		4
        /*0030*/ 	.byte	0x02, 0x4c
        /*0032*/ 	.byte	0x01
	.zero		1


	//----- nvinfo : EIATTR_MERCURY_ISA_VERSION
	.align		4
        /*0034*/ 	.byte	0x03, 0x5f
        /*0036*/ 	.short	0x0000


	//----- nvinfo : EIATTR_COOP_GROUP_MASK_REGIDS
	.align		4
        /*0038*/ 	.byte	0x04, 0x29
        /*003a*/ 	.short	(.L_2387 - .L_2386)


	//   ....[0]....
.L_2386:
        /*003c*/ 	.word	0xffffffff


	//   ....[1]....
        /*0040*/ 	.word	0xffffffff


	//   ....[2]....
        /*0044*/ 	.word	0xffffffff


	//   ....[3]....
        /*0048*/ 	.word	0xffffffff


	//   ....[4]....
        /*004c*/ 	.word	0xffffffff


	//   ....[5]....
        /*0050*/ 	.word	0xffffffff


	//   ....[6]....
        /*0054*/ 	.word	0xffffffff


	//   ....[7]....
        /*0058*/ 	.word	0xffffffff


	//   ....[8]....
        /*005c*/ 	.word	0xffffffff


	//   ....[9]....
        /*0060*/ 	.word	0xffffffff


	//   ....[10]....
        /*0064*/ 	.word	0xffffffff


	//   ....[11]....
        /*0068*/ 	.word	0xffffffff


	//   ....[12]....
        /*006c*/ 	.word	0xffffffff


	//   ....[13]....
        /*0070*/ 	.word	0xffffffff


	//   ....[14]....
        /*0074*/ 	.word	0xffffffff


	//   ....[15]....
        /*0078*/ 	.word	0xffffffff


	//   ....[16]....
        /*007c*/ 	.word	0xffffffff


	//----- nvinfo : EIATTR_COOP_GROUP_INSTR_OFFSETS
	.align		4
.L_2387:
        /*0080*/ 	.byte	0x04, 0x28
        /*0082*/ 	.short	(.L_2389 - .L_2388)


	//   ....[0]....
.L_2388:
        /*0084*/ 	.word	0x00001020


	//   ....[1]....
        /*0088*/ 	.word	0x00001400


	//   ....[2]....
        /*008c*/ 	.word	0x000044d0


	//   ....[3]....
        /*0090*/ 	.word	0x00005240


	//   ....[4]....
        /*0094*/ 	.word	0x00005250


	//   ....[5]....
        /*0098*/ 	.word	0x00005290


	//   ....[6]....
        /*009c*/ 	.word	0x000052a0


	//   ....[7]....
        /*00a0*/ 	.word	0x000052f0


	//   ....[8]....
        /*00a4*/ 	.word	0x00005300


	//   ....[9]....
        /*00a8*/ 	.word	0x000053b0


	//   ....[10]....
        /*00ac*/ 	.word	0x000053c0


	//   ....[11]....
        /*00b0*/ 	.word	0x00005570


	//   ....[12]....
        /*00b4*/ 	.word	0x00005630


	//   ....[13]....
        /*00b8*/ 	.word	0x000058b0


	//   ....[14]....
        /*00bc*/ 	.word	0x00005a10


	//   ....[15]....
        /*00c0*/ 	.word	0x00005a20


	//   ....[16]....
        /*00c4*/ 	.word	0x000062e0


	//----- nvinfo : EIATTR_EXIT_INSTR_OFFSETS
	.align		4
.L_2389:
        /*00c8*/ 	.byte	0x04, 0x1c
        /*00ca*/ 	.short	(.L_2391 - .L_2390)


	//   ....[0]....
.L_2390:
        /*00cc*/ 	.word	0x00000390


	//   ....[1]....
        /*00d0*/ 	.word	0x00006890


	//----- nvinfo : EIATTR_MAX_THREADS
	.align		4
.L_2391:
        /*00d4*/ 	.byte	0x04, 0x05
        /*00d6*/ 	.short	(.L_2393 - .L_2392)
.L_2392:
        /*00d8*/ 	.word	0x00000080
        /*00dc*/ 	.word	0x00000001
        /*00e0*/ 	.word	0x00000001


	//----- nvinfo : EIATTR_CRS_STACK_SIZE
	.align		4
.L_2393:
        /*00e4*/ 	.byte	0x04, 0x1e
        /*00e6*/ 	.short	(.L_2395 - .L_2394)
.L_2394:
        /*00e8*/ 	.word	0x00000000
.L_2395:


//--------------------- .nv.info._Z25selective_scan_fwd_kernelI32Selective_Scan_fwd_kernel_traitsILi128ELi16ELi1ELb0ELb1ELb1ELb1EN3c104HalfEfEEv13SSMParamsBase --------------------------
	.section	.nv.info._Z25selective_scan_fwd_kernelI32Selective_Scan_fwd_kernel_traitsILi128ELi16ELi1ELb0ELb1ELb1ELb1EN3c104HalfEfEEv13SSMParamsBase,"",@"SHT_CUDA_INFO"
	.sectionflags	@""
	.align	4


	//----- nvinfo : EIATTR_CUDA_API_VERSION
	.align		4
        /*0000*/ 	.byte	0x04, 0x37
        /*0002*/ 	.short	(.L_2397 - .L_2396)
.L_2396:
        /*0004*/ 	.word	0x00000082


	//----- nvinfo : EIATTR_SW2861232_WAR
	.align		4
.L_2397:
        /*0008*/ 	.byte	0x01, 0x35
	.zero		2


	//----- nvinfo : EIATTR_PARAM_CBANK
	.align		4
        /*000c*/ 	.byte	0x04, 0x0a
        /*000e*/ 	.short	(.L_2399 - .L_2398)
	.align		4
.L_2398:
        /*0010*/ 	.word	index@(.nv.constant0._Z25selective_scan_fwd_kernelI32Selective_Scan_fwd_kernel_traitsILi128ELi16ELi1ELb0ELb1ELb1ELb1EN3c104HalfEfEEv13SSMParamsBase)
        /*0014*/ 	.short	0x0160
        /*0016*/ 	.short	0x0118


	//----- nvinfo : EIATTR_CBANK_PARAM_SIZE
	.align		4
.L_2399:
        /*0018*/ 	.byte	0x03, 0x19
        /*001a*/ 	.short	0x0118


	//----- nvinfo : EIATTR_KPARAM_INFO
	.align		4
        /*001c*/ 	.byte	0x04, 0x17
        /*001e*/ 	.short	(.L_2401 - .L_2400)
.L_2400:
        /*0020*/ 	.word	0x00000000
        /*0024*/ 	.short	0x0000
        /*0026*/ 	.short	0x0000
        /*0028*/ 	.byte	0x00, 0xf0, 0x61, 0x04


	//----- nvinfo : EIATTR_MAXREG_COUNT
	.align		4
.L_2401:
        /*002c*/ 	.byte	0x03, 0x1b
        /*002e*/ 	.short	0x00a8


	//----- nvinfo : EIATTR_NUM_BARRIERS
	.align		4
        /*0030*/ 	.byte	0x02, 0x4c
        /*0032*/ 	.byte	0x01
	.zero		1


	//----- nvinfo : EIATTR_MERCURY_ISA_VERSION
	.align		4
        /*0034*/ 	.byte	0x03, 0x5f
        /*0036*/ 	.short	0x0000


	//----- nvinfo : EIATTR_COOP_GROUP_MASK_REGIDS
	.align		4
        /*0038*/ 	.byte	0x04, 0x29
        /*003a*/ 	.short	(.L_2403 - .L_2402)


	//   ....[0]....
.L_2402:
        /*003c*/ 	.word	0xffffffff


	//   ....[1]....
        /*0040*/ 	.word	0xffffffff


	//   ....[2]....
        /*0044*/ 	.word	0xffffffff


	//   ....[3]....
        /*0048*/ 	.word	0xffffffff


	//   ....[4]....
        /*004c*/ 	.word	0xffffffff


	//   ....[5]....
        /*0050*/ 	.word	0xffffffff


	//   ....[6]....
        /*0054*/ 	.word	0xffffffff


	//   ....[7]....
        /*0058*/ 	.word	0xffffffff


	//   ....[8]....
        /*005c*/ 	.word	0xffffffff


	//   ....[9]....
        /*0060*/ 	.word	0xffffffff


	//   ....[10]....
        /*0064*/ 	.word	0xffffffff


	//   ....[11]....
        /*0068*/ 	.word	0xffffffff


	//   ....[12]....
        /*006c*/ 	.word	0xffffffff


	//   ....[13]....
        /*0070*/ 	.word	0xffffffff


	//   ....[14]....
        /*0074*/ 	.word	0xffffffff


	//   ....[15]....
        /*0078*/ 	.word	0xffffffff


	//   ....[16]....
        /*007c*/ 	.word	0xffffffff


	//   ....[17]....
        /*0080*/ 	.word	0xffffffff


	//   ....[18]....
        /*0084*/ 	.word	0xffffffff


	//----- nvinfo : EIATTR_COOP_GROUP_INSTR_OFFSETS
	.align		4
.L_2403:
        /*0088*/ 	.byte	0x04, 0x28
        /*008a*/ 	.short	(.L_2405 - .L_2404)


	//   ....[0]....
.L_2404:
        /*008c*/ 	.word	0x00001020


	//   ....[1]....
        /*0090*/ 	.word	0x00001400


	//   ....[2]....
        /*0094*/ 	.word	0x00004570


	//   ....[3]....
        /*0098*/ 	.word	0x00005250


	//   ....[4]....
        /*009c*/ 	.word	0x00005260


	//   ....[5]....
        /*00a0*/ 	.word	0x000052a0


	//   ....[6]....
        /*00a4*/ 	.word	0x000052b0


	//   ....[7]....
        /*00a8*/ 	.word	0x000052f0


	//   ....[8]....
        /*00ac*/ 	.word	0x00005300


	//   ....[9]....
        /*00b0*/ 	.word	0x00005340


	//   ....[10]....
        /*00b4*/ 	.word	0x00005350


	//   ....[11]....
        /*00b8*/ 	.word	0x00005400


	//   ....[12]....
        /*00bc*/ 	.word	0x00005410


	//   ....[13]....
        /*00c0*/ 	.word	0x000055c0


	//   ....[14]....
        /*00c4*/ 	.word	0x00005720


	//   ....[15]....
        /*00c8*/ 	.word	0x00005730


	//   ....[16]....
        /*00cc*/ 	.word	0x000060a0


	//   ....[17]....
        /*00d0*/ 	.word	0x00006b60


	//   ....[18]....
        /*00d4*/ 	.word	0x000077b0


	//----- nvinfo : EIATTR_EXIT_INSTR_OFFSETS
	.align		4
.L_2405:
        /*00d8*/ 	.byte	0x04, 0x1c
        /*00da*/ 	.short	(.L_2407 - .L_2406)


	//   ....[0]....
.L_2406:
        /*00dc*/ 	.word	0x00000390


	//   ....[1]....
        /*00e0*/ 	.word	0x00007d40


	//----- nvinfo : EIATTR_MAX_THREADS
	.align		4
.L_2407:
        /*00e4*/ 	.byte	0x04, 0x05
        /*00e6*/ 	.short	(.L_2409 - .L_2408)
.L_2408:
        /*00e8*/ 	.word	0x00000080
        /*00ec*/ 	.word	0x00000001
        /*00f0*/ 	.word	0x00000001


	//----- nvinfo : EIATTR_CRS_STACK_SIZE
	.align		4
.L_2409:
        /*00f4*/ 	.byte	0x04, 0x1e
        /*00f6*/ 	.short	(.L_2411 - .L_2410)
.L_2410:
        /*00f8*/ 	.word	0x00000000
.L_2411:


//--------------------- .nv.info._Z25selective_scan_fwd_kernelI32Selective_Scan_fwd_kernel_traitsILi128ELi16ELi1ELb1ELb0ELb0ELb0EN3c104HalfEfEEv13SSMParamsBase --------------------------
	.section	.nv.info._Z25selective_scan_fwd_kernelI32Selective_Scan_fwd_kernel_traitsILi128ELi16ELi1ELb1ELb0ELb0ELb0EN3c104HalfEfEEv13SSMParamsBase,"",@"SHT_CUDA_INFO"
	.sectionflags	@""
	.align	4


	//----- nvinfo : EIATTR_CUDA_API_VERSION
	.align		4
        /*0000*/ 	.byte	0x04, 0x37
        /*0002*/ 	.short	(.L_2413 - .L_2412)
.L_2412:
        /*0004*/ 	.word	0x00000082


	//----- nvinfo : EIATTR_SW2861232_WAR
	.align		4
.L_2413:
        /*0008*/ 	.byte	0x01, 0x35
	.zero		2


	//----- nvinfo : EIATTR_PARAM_CBANK
	.align		4
        /*000c*/ 	.byte	0x04, 0x0a
        /*000e*/ 	.short	(.L_2415 - .L_2414)
	.align		4
.L_2414:
        /*0010*/ 	.word	index@(.nv.constant0._Z25selective_scan_fwd_kernelI32Selective_Scan_fwd_kernel_traitsILi128ELi16ELi1ELb1ELb0ELb0ELb0EN3c104HalfEfEEv13SSMParamsBase)
        /*0014*/ 	.short	0x0160
        /*0016*/ 	.short	0x0118


	//----- nvinfo : EIATTR_CBANK_PARAM_SIZE
	.align		4
.L_2415:
        /*0018*/ 	.byte	0x03, 0x19
        /*001a*/ 	.short	0x0118


	//----- nvinfo : EIATTR_KPARAM_INFO
	.align		4
        /*001c*/ 	.byte	0x04, 0x17
        /*001e*/ 	.short	(.L_2417 - .L_2416)
.L_2416:
        /*0020*/ 	.word	0x00000000
        /*0024*/ 	.short	0x0000
        /*0026*/ 	.short	0x0000
        /*0028*/ 	.byte	0x00, 0xf0, 0x61, 0x04


	//----- nvinfo : EIATTR_MAXREG_COUNT
	.align		4
.L_2417:
        /*002c*/ 	.byte	0x03, 0x1b
        /*002e*/ 	.short	0x00a8


	//----- nvinfo : EIATTR_NUM_BARRIERS
	.align		4
        /*0030*/ 	.byte	0x02, 0x4c
        /*0032*/ 	.byte	0x01
	.zero		1


	//----- nvinfo : EIATTR_MERCURY_ISA_VERSION
	.align		4
        /*0034*/ 	.byte	0x03, 0x5f
        /*0036*/ 	.short	0x0000


	//----- nvinfo : EIATTR_COOP_GROUP_MASK_REGIDS
	.align		4
        /*0038*/ 	.byte	0x04, 0x29
        /*003a*/ 	.short	(.L_2419 - .L_2418)


	//   ....[0]....
.L_2418:
        /*003c*/ 	.word	0xffffffff


	//   ....[1]....
        /*0040*/ 	.word	0xffffffff


	//   ....[2]....
        /*0044*/ 	.word	0xffffffff


	//   ....[3]....
        /*0048*/ 	.word	0xffffffff


	//   ....[4]....
        /*004c*/ 	.word	0xffffffff


	//   ....[5]....
        /*0050*/ 	.word	0xffffffff


	//   ....[6]....
        /*0054*/ 	.word	0xffffffff


	//   ....[7]....
        /*0058*/ 	.word	0xffffffff


	//   ....[8]....
        /*005c*/ 	.word	0xffffffff


	//   ....[9]....
        /*0060*/ 	.word	0xffffffff


	//   ....[10]....
        /*0064*/ 	.word	0xffffffff


	//   ....[11]....
        /*0068*/ 	.word	0xffffffff


	//   ....[12]....
        /*006c*/ 	.word	0xffffffff


	//   ....[13]....
        /*0070*/ 	.word	0xffffffff


	//   ....[14]....
        /*0074*/ 	.word	0xffffffff


	//----- nvinfo : EIATTR_COOP_GROUP_INSTR_OFFSETS
	.align		4
.L_2419:
        /*0078*/ 	.byte	0x04, 0x28
        /*007a*/ 	.short	(.L_2421 - .L_2420)


	//   ....[0]....
.L_2420:
        /*007c*/ 	.word	0x00000480


	//   ....[1]....
        /*0080*/ 	.word	0x00000540


	//   ....[2]....
        /*0084*/ 	.word	0x000033d0


	//   ....[3]....
        /*0088*/ 	.word	0x000033f0


	//   ....[4]....
        /*008c*/ 	.word	0x000034b0


	//   ....[5]....
        /*0090*/ 	.word	0x000034c0


	//   ....[6]....
        /*0094*/ 	.word	0x00003580


	//   ....[7]....
        /*0098*/ 	.word	0x000035a0


	//   ....[8]....
        /*009c*/ 	.word	0x000035d0


	//   ....[9]....
        /*00a0*/ 	.word	0x000035f0


	//   ....[10]....
        /*00a4*/ 	.word	0x00003620


	//   ....[11]....
        /*00a8*/ 	.word	0x00003640


	//   ....[12]....
        /*00ac*/ 	.word	0x00003690


	//   ....[13]....
        /*00b0*/ 	.word	0x000036e0


	//   ....[14]....
        /*00b4*/ 	.word	0x00003d00


	//----- nvinfo : EIATTR_EXIT_INSTR_OFFSETS
	.align		4
.L_2421:
        /*00b8*/ 	.byte	0x04, 0x1c
        /*00ba*/ 	.short	(.L_2423 - .L_2422)


	//   ....[0]....
.L_2422:
        /*00bc*/ 	.word	0x00000200


	//   ....[1]....
        /*00c0*/ 	.word	0x00003e70


	//----- nvinfo : EIATTR_MAX_THREADS
	.align		4
.L_2423:
        /*00c4*/ 	.byte	0x04, 0x05
        /*00c6*/ 	.short	(.L_2425 - .L_2424)
.L_2424:
        /*00c8*/ 	.word	0x00000080
        /*00cc*/ 	.word	0x00000001
        /*00d0*/ 	.word	0x00000001


	//----- nvinfo : EIATTR_CRS_STACK_SIZE
	.align		4
.L_2425:
        /*00d4*/ 	.byte	0x04, 0x1e
        /*00d6*/ 	.short	(.L_2427 - .L_2426)
.L_2426:
        /*00d8*/ 	.word	0x00000000
.L_2427:


//--------------------- .nv.info._Z25selective_scan_fwd_kernelI32Selective_Scan_fwd_kernel_traitsILi128ELi16ELi1ELb1ELb0ELb0ELb1EN3c104HalfEfEEv13SSMParamsBase --------------------------
	.section	.nv.info._Z25selective_scan_fwd_kernelI32Selective_Scan_fwd_kernel_traitsILi128ELi16ELi1ELb1ELb0ELb0ELb1EN3c104HalfEfEEv13SSMParamsBase,"",@"SHT_CUDA_INFO"
	.sectionflags	@""
	.align	4


	//----- nvinfo : EIATTR_CUDA_API_VERSION
	.align		4
        /*0000*/ 	.byte	0x04, 0x37
        /*0002*/ 	.short	(.L_2429 - .L_2428)
.L_2428:
        /*0004*/ 	.word	0x00000082


	//----- nvinfo : EIATTR_SW2861232_WAR
	.align		4
.L_2429:
        /*0008*/ 	.byte	0x01, 0x35
	.zero		2


	//----- nvinfo : EIATTR_PARAM_CBANK
	.align		4
        /*000c*/ 	.byte	0x04, 0x0a
        /*000e*/ 	.short	(.L_2431 - .L_2430)
	.align		4
.L_2430:
        /*0010*/ 	.word	index@(.nv.constant0._Z25selective_scan_fwd_kernelI32Selective_Scan_fwd_kernel_traitsILi128ELi16ELi1ELb1ELb0ELb0ELb1EN3c104HalfEfEEv13SSMParamsBase)
        /*0014*/ 	.short	0x0160
        /*0016*/ 	.short	0x0118


	//----- nvinfo : EIATTR_CBANK_PARAM_SIZE
	.align		4
.L_2431:
        /*0018*/ 	.byte	0x03, 0x19
        /*001a*/ 	.short	0x0118


	//----- nvinfo : EIATTR_KPARAM_INFO
	.align		4
        /*001c*/ 	.byte	0x04, 0x17
        /*001e*/ 	.short	(.L_2433 - .L_2432)
.L_2432:
        /*0020*/ 	.word	0x00000000
        /*0024*/ 	.short	0x0000
        /*0026*/ 	.short	0x0000
        /*0028*/ 	.byte	0x00, 0xf0, 0x61, 0x04


	//----- nvinfo : EIATTR_MAXREG_COUNT
	.align		4
.L_2433:
        /*002c*/ 	.byte	0x03, 0x1b
        /*002e*/ 	.short	0x00a8


	//----- nvinfo : EIATTR_NUM_BARRIERS
	.align		4
        /*0030*/ 	.byte	0x02, 0x4c
        /*0032*/ 	.byte	0x01
	.zero		1


	//----- nvinfo : EIATTR_MERCURY_ISA_VERSION
	.align		4
        /*0034*/ 	.byte	0x03, 0x5f
        /*0036*/ 	.short	0x0000


	//----- nvinfo : EIATTR_COOP_GROUP_MASK_REGIDS
	.align		4
        /*0038*/ 	.byte	0x04, 0x29
        /*003a*/ 	.short	(.L_2435 - .L_2434)


	//   ....[0]....
.L_2434:
        /*003c*/ 	.word	0xffffffff


	//   ....[1]....
        /*0040*/ 	.word	0xffffffff


	//   ....[2]....
        /*0044*/ 	.word	0xffffffff


	//   ....[3]....
        /*0048*/ 	.word	0xffffffff


	//   ....[4]....
        /*004c*/ 	.word	0xffffffff


	//   ....[5]....
        /*0050*/ 	.word	0xffffffff


	//   ....[6]....
        /*0054*/ 	.word	0xffffffff


	//   ....[7]....
        /*0058*/ 	.word	0xffffffff


	//   ....[8]....
        /*005c*/ 	.word	0xffffffff


	//   ....[9]....
        /*0060*/ 	.word	0xffffffff


	//   ....[10]....
        /*0064*/ 	.word	0xffffffff


	//   ....[11]....
        /*0068*/ 	.word	0xffffffff


	//   ....[12]....
        /*006c*/ 	.word	0xffffffff


	//   ....[13]....
        /*0070*/ 	.word	0xffffffff


	//   ....[14]....
        /*0074*/ 	.word	0xffffffff


	//   ....[15]....
        /*0078*/ 	.word	0xffffffff


	//   ....[16]....
        /*007c*/ 	.word	0xffffffff


	//----- nvinfo : EIATTR_COOP_GROUP_INSTR_OFFSETS
	.align		4
.L_2435:
        /*0080*/ 	.byte	0x04, 0x28
        /*0082*/ 	.short	(.L_2437 - .L_2436)


	//   ....[0]....
.L_2436:
        /*0084*/ 	.word	0x00000480


	//   ....[1]....
        /*0088*/ 	.word	0x00000540


	//   ....[2]....
        /*008c*/ 	.word	0x000033d0


	//   ....[3]....
        /*0090*/ 	.word	0x000033f0


	//   ....[4]....
        /*0094*/ 	.word	0x000034b0


	//   ....[5]....
        /*0098*/ 	.word	0x000034c0


	//   ....[6]....
        /*009c*/ 	.word	0x00003580


	//   ....[7]....
        /*00a0*/ 	.word	0x000035a0


	//   ....[8]....
        /*00a4*/ 	.word	0x000035d0


	//   ....[9]....
        /*00a8*/ 	.word	0x000035f0


	//   ....[10]....
        /*00ac*/ 	.word	0x00003620


	//   ....[11]....
        /*00b0*/ 	.word	0x00003640


	//   ....[12]....
        /*00b4*/ 	.word	0x00003690


	//   ....[13]....
        /*00b8*/ 	.word	0x000036e0


	//   ....[14]....
        /*00bc*/ 	.word	0x00003d20


	//   ....[15]....
        /*00c0*/ 	.word	0x00003f60


	//   ....[16]....
        /*00c4*/ 	.word	0x00004790


	//----- nvinfo : EIATTR_EXIT_INSTR_OFFSETS
	.align		4
.L_2437:
        /*00c8*/ 	.byte	0x04, 0x1c
        /*00ca*/ 	.short	(.L_2439 - .L_2438)


	//   ....[0]....
.L_2438:
        /*00cc*/ 	.word	0x00000200


	//   ....[1]....
        /*00d0*/ 	.word	0x00004860


	//----- nvinfo : EIATTR_MAX_THREADS
	.align		4
.L_2439:
        /*00d4*/ 	.byte	0x04, 0x05
        /*00d6*/ 	.short	(.L_2441 - .L_2440)
.L_2440:
        /*00d8*/ 	.word	0x00000080
        /*00dc*/ 	.word	0x00000001
        /*00e0*/ 	.word	0x00000001


	//----- nvinfo : EIATTR_CRS_STACK_SIZE
	.align		4
.L_2441:
        /*00e4*/ 	.byte	0x04, 0x1e
        /*00e6*/ 	.short	(.L_2443 - .L_2442)
.L_2442:
        /*00e8*/ 	.word	0x00000000
.L_2443:


//--------------------- .nv.info._Z25selective_scan_fwd_kernelI32Selective_Scan_fwd_kernel_traitsILi128ELi16ELi1ELb1ELb0ELb1ELb0EN3c104HalfEfEEv13SSMParamsBase --------------------------
	.section	.nv.info._Z25selective_scan_fwd_kernelI32Selective_Scan_fwd_kernel_traitsILi128ELi16ELi1ELb1ELb0ELb1ELb0EN3c104HalfEfEEv13SSMParamsBase,"",@"SHT_CUDA_INFO"
	.sectionflags	@""
	.align	4


	//----- nvinfo : EIATTR_CUDA_API_VERSION
	.align		4
        /*0000*/ 	.byte	0x04, 0x37
        /*0002*/ 	.short	(.L_2445 - .L_2444)
.L_2444:
        /*0004*/ 	.word	0x00000082


	//----- nvinfo : EIATTR_SW2861232_WAR
	.align		4
.L_2445:
        /*0008*/ 	.byte	0x01, 0x35
	.zero		2


	//----- nvinfo : EIATTR_PARAM_CBANK
	.align		4
        /*000c*/ 	.byte	0x04, 0x0a
        /*000e*/ 	.short	(.L_2447 - .L_2446)
	.align		4
.L_2446:
        /*0010*/ 	.word	index@(.nv.constant0._Z25selective_scan_fwd_kernelI32Selective_Scan_fwd_kernel_traitsILi128ELi16ELi1ELb1ELb0ELb1ELb0EN3c104HalfEfEEv13SSMParamsBase)
        /*0014*/ 	.short	0x0160
        /*0016*/ 	.short	0x0118


	//----- nvinfo : EIATTR_CBANK_PARAM_SIZE
	.align		4
.L_2447:
        /*0018*/ 	.byte	0x03, 0x19
        /*001a*/ 	.short	0x0118


	//----- nvinfo : EIATTR_KPARAM_INFO
	.align		4
        /*001c*/ 	.byte	0x04, 0x17
        /*001e*/ 	.short	(.L_2449 - .L_2448)
.L_2448:
        /*0020*/ 	.word	0x00000000
        /*0024*/ 	.short	0x0000
        /*0026*/ 	.short	0x0000
        /*0028*/ 	.byte	0x00, 0xf0, 0x61, 0x04


	//----- nvinfo : EIATTR_MAXREG_COUNT
	.align		4
.L_2449:
        /*002c*/ 	.byte	0x03, 0x1b
        /*002e*/ 	.short	0x00a8


	//----- nvinfo : EIATTR_NUM_BARRIERS
	.align		4
        /*0030*/ 	.byte	0x02, 0x4c
        /*0032*/ 	.byte	0x01
	.zero		1


	//----- nvinfo : EIATTR_MERCURY_ISA_VERSION
	.align		4
        /*0034*/ 	.byte	0x03, 0x5f
        /*0036*/ 	.short	0x0000


	//----- nvinfo : EIATTR_COOP_GROUP_MASK_REGIDS
	.align		4
        /*0038*/ 	.byte	0x04, 0x29
        /*003a*/ 	.short	(.L_2451 - .L_2450)


	//   ....[0]....
.L_2450:
        /*003c*/ 	.word	0xffffffff


	//   ....[1]....
        /*0040*/ 	.word	0xffffffff


	//   ....[2]....
        /*0044*/ 	.word	0xffffffff


	//   ....[3]....
        /*0048*/ 	.word	0xffffffff


	//   ....[4]....
        /*004c*/ 	.word	0xffffffff


	//   ....[5]....
        /*0050*/ 	.word	0xffffffff


	//   ....[6]....
        /*0054*/ 	.word	0xffffffff


	//   ....[7]....
        /*0058*/ 	.word	0xffffffff


	//   ....[8]....
        /*005c*/ 	.word	0xffffffff


	//   ....[9]....
        /*0060*/ 	.word	0xffffffff


	//   ....[10]....
        /*0064*/ 	.word	0xffffffff


	//   ....[11]....
        /*0068*/ 	.word	0xffffffff


	//   ....[12]....
        /*006c*/ 	.word	0xffffffff


	//   ....[13]....
        /*0070*/ 	.word	0xffffffff


	//   ....[14]....
        /*0074*/ 	.word	0xffffffff


	//   ....[15]....
        /*0078*/ 	.word	0xffffffff


	//----- nvinfo : EIATTR_COOP_GROUP_INSTR_OFFSETS
	.align		4
.L_2451:
        /*007c*/ 	.byte	0x04, 0x28
        /*007e*/ 	.short	(.L_2453 - .L_2452)


	//   ....[0]....
.L_2452:
        /*0080*/ 	.word	0x00000630


	//   ....[1]....
        /*0084*/ 	.word	0x000006f0


	//   ....[2]....
        /*0088*/ 	.word	0x00003360


	//   ....[3]....
        /*008c*/ 	.word	0x00003650


	//   ....[4]....
        /*0090*/ 	.word	0x00003660


	//   ....[5]....
        /*0094*/ 	.word	0x00003710


	//   ....[6]....
        /*0098*/ 	.word	0x00003720


	//   ....[7]....
        /*009c*/ 	.word	0x00003760


	//   ....[8]....
        /*00a0*/ 	.word	0x00003770


	//   ....[9]....
        /*00a4*/ 	.word	0x000037b0


	//   ....[10]....
        /*00a8*/ 	.word	0x000037c0


	//   ....[11]....
        /*00ac*/ 	.word	0x00003800


	//   ....[12]....
        /*00b0*/ 	.word	0x00003810


	//   ....[13]....
        /*00b4*/ 	.word	0x000038e0


	//   ....[14]....
        /*00b8*/ 	.word	0x000038f0


	//   ....[15]....
        /*00bc*/ 	.word	0x000041c0


	//----- nvinfo : EIATTR_EXIT_INSTR_OFFSETS
	.align		4
.L_2453:
        /*00c0*/ 	.byte	0x04, 0x1c
        /*00c2*/ 	.short	(.L_2455 - .L_2454)


	//   ....[0]....
.L_2454:
        /*00c4*/ 	.word	0x00000310


	//   ....[1]....
        /*00c8*/ 	.word	0x00004300


	//----- nvinfo : EIATTR_MAX_THREADS
	.align		4
.L_2455:
        /*00cc*/ 	.byte	0x04, 0x05
        /*00ce*/ 	.short	(.L_2457 - .L_2456)
.L_2456:
        /*00d0*/ 	.word	0x00000080
        /*00d4*/ 	.word	0x00000001
        /*00d8*/ 	.word	0x00000001


	//----- nvinfo : EIATTR_CRS_STACK_SIZE
	.align		4
.L_2457:
        /*00dc*/ 	.byte	0x04, 0x1e
        /*00de*/ 	.short	(.L_2459 - .L_2458)
.L_2458:
        /*00e0*/ 	.word	0x00000000
.L_2459:


//--------------------- .nv.info._Z25selective_scan_fwd_kernelI32Selective_Scan_fwd_kernel_traitsILi128ELi16ELi1ELb1ELb0ELb1ELb1EN3c104HalfEfEEv13SSMParamsBase --------------------------
	.section	.nv.info._Z25selective_scan_fwd_kernelI32Selective_Scan_fwd_kernel_traitsILi128ELi16ELi1ELb1ELb0ELb1ELb1EN3c104HalfEfEEv13SSMParamsBase,"",@"SHT_CUDA_INFO"
	.sectionflags	@""
	.align	4


	//----- nvinfo : EIATTR_CUDA_API_VERSION
	.align		4
        /*0000*/ 	.byte	0x04, 0x37
        /*0002*/ 	.short	(.L_2461 - .L_2460)
.L_2460:
        /*0004*/ 	.word	0x00000082


	//----- nvinfo : EIATTR_SW2861232_WAR
	.align		4
.L_2461:
        /*0008*/ 	.byte	0x01, 0x35
	.zero		2


	//----- nvinfo : EIATTR_PARAM_CBANK
	.align		4
        /*000c*/ 	.byte	0x04, 0x0a
        /*000e*/ 	.short	(.L_2463 - .L_2462)
	.align		4
.L_2462:
        /*0010*/ 	.word	index@(.nv.constant0._Z25selective_scan_fwd_kernelI32Selective_Scan_fwd_kernel_traitsILi128ELi16ELi1ELb1ELb0ELb1ELb1EN3c104HalfEfEEv13SSMParamsBase)
        /*0014*/ 	.short	0x0160
        /*0016*/ 	.short	0x0118


	//----- nvinfo : EIATTR_CBANK_PARAM_SIZE
	.align		4
.L_2463:
        /*0018*/ 	.byte	0x03, 0x19
        /*001a*/ 	.short	0x0118


	//----- nvinfo : EIATTR_KPARAM_INFO
	.align		4
        /*001c*/ 	.byte	0x04, 0x17
        /*001e*/ 	.short	(.L_2465 - .L_2464)
.L_2464:
        /*0020*/ 	.word	0x00000000
        /*0024*/ 	.short	0x0000
        /*0026*/ 	.short	0x0000
        /*0028*/ 	.byte	0x00, 0xf0, 0x61, 0x04


	//----- nvinfo : EIATTR_MAXREG_COUNT
	.align		4
.L_2465:
        /*002c*/ 	.byte	0x03, 0x1b
        /*002e*/ 	.short	0x00a8


	//----- nvinfo : EIATTR_NUM_BARRIERS
	.align		4
        /*0030*/ 	.byte	0x02, 0x4c
        /*0032*/ 	.byte	0x01
	.zero		1


	//----- nvinfo : EIATTR_MERCURY_ISA_VERSION
	.align		4
        /*0034*/ 	.byte	0x03, 0x5f
        /*0036*/ 	.short	0x0000


	//----- nvinfo : EIATTR_COOP_GROUP_MASK_REGIDS
	.align		4
        /*0038*/ 	.byte	0x04, 0x29
        /*003a*/ 	.short	(.L_2467 - .L_2466)


	//   ....[0]....
.L_2466:
        /*003c*/ 	.word	0xffffffff


	//   ....[1]....
        /*0040*/ 	.word	0xffffffff


	//   ....[2]....
        /*0044*/ 	.word	0xffffffff


	//   ....[3]....
        /*0048*/ 	.word	0xffffffff


	//   ....[4]....
        /*004c*/ 	.word	0xffffffff


	//   ....[5]....
        /*0050*/ 	.word	0xffffffff


	//   ....[6]....
        /*0054*/ 	.word	0xffffffff


	//   ....[7]....
        /*0058*/ 	.word	0xffffffff


	//   ....[8]....
        /*005c*/ 	.word	0xffffffff


	//   ....[9]....
        /*0060*/ 	.word	0xffffffff


	//   ....[10]....
        /*0064*/ 	.word	0xffffffff


	//   ....[11]....
        /*0068*/ 	.word	0xffffffff


	//   ....[12]....
        /*006c*/ 	.word	0xffffffff


	//   ....[13]....
        /*0070*/ 	.word	0xffffffff


	//   ....[14]....
        /*0074*/ 	.word	0xffffffff


	//   ....[15]....
        /*0078*/ 	.word	0xffffffff


	//   ....[16]....
        /*007c*/ 	.word	0xffffffff


	//   ....[17]....
        /*0080*/ 	.word	0xffffffff


	//----- nvinfo : EIATTR_COOP_GROUP_INSTR_OFFSETS
	.align		4
.L_2467:
        /*0084*/ 	.byte	0x04, 0x28
        /*0086*/ 	.short	(.L_2469 - .L_2468)


	//   ....[0]....
.L_2468:
        /*0088*/ 	.word	0x00000640


	//   ....[1]....
        /*008c*/ 	.word	0x00000700


	//   ....[2]....
        /*0090*/ 	.word	0x00003380


	//   ....[3]....
        /*0094*/ 	.word	0x00003680


	//   ....[4]....
        /*0098*/ 	.word	0x000036a0


	//   ....[5]....
        /*009c*/ 	.word	0x00003720


	//   ....[6]....
        /*00a0*/ 	.word	0x00003730


	//   ....[7]....
        /*00a4*/ 	.word	0x00003770


	//   ....[8]....
        /*00a8*/ 	.word	0x00003780


	//   ....[9]....
        /*00ac*/ 	.word	0x000037c0


	//   ....[10]....
        /*00b0*/ 	.word	0x000037d0


	//   ....[11]....
        /*00b4*/ 	.word	0x00003810


	//   ....[12]....
        /*00b8*/ 	.word	0x00003820


	//   ....[13]....
        /*00bc*/ 	.word	0x000038f0


	//   ....[14]....
        /*00c0*/ 	.word	0x00003900


	//   ....[15]....
        /*00c4*/ 	.word	0x000041b0


	//   ....[16]....
        /*00c8*/ 	.word	0x000043f0


	//   ....[17]....
        /*00cc*/ 	.word	0x00004c10


	//----- nvinfo : EIATTR_EXIT_INSTR_OFFSETS
	.align		4
.L_2469:
        /*00d0*/ 	.byte	0x04, 0x1c
        /*00d2*/ 	.short	(.L_2471 - .L_2470)


	//   ....[0]....
.L_2470:
        /*00d4*/ 	.word	0x00000300


	//   ....[1]....
        /*00d8*/ 	.word	0x00004cf0


	//----- nvinfo : EIATTR_MAX_THREADS
	.align		4
.L_2471:
        /*00dc*/ 	.byte	0x04, 0x05
        /*00de*/ 	.short	(.L_2473 - .L_2472)
.L_2472:
        /*00e0*/ 	.word	0x00000080
        /*00e4*/ 	.word	0x00000001
        /*00e8*/ 	.word	0x00000001


	//----- nvinfo : EIATTR_CRS_STACK_SIZE
	.align		4
.L_2473:
        /*00ec*/ 	.byte	0x04, 0x1e
        /*00ee*/ 	.short	(.L_2475 - .L_2474)
.L_2474:
        /*00f0*/ 	.word	0x00000000
.L_2475:


//--------------------- .nv.info._Z25selective_scan_fwd_kernelI32Selective_Scan_fwd_kernel_traitsILi128ELi16ELi1ELb1ELb1ELb0ELb0EN3c104HalfEfEEv13SSMParamsBase --------------------------
	.section	.nv.info._Z25selective_scan_fwd_kernelI32Selective_Scan_fwd_kernel_traitsILi128ELi16ELi1ELb1ELb1ELb0ELb0EN3c104HalfEfEEv13SSMParamsBase,"",@"SHT_CUDA_INFO"
	.sectionflags	@""
	.align	4


	//----- nvinfo : EIATTR_CUDA_API_VERSION
	.align		4
        /*0000*/ 	.byte	0x04, 0x37
        /*0002*/ 	.short	(.L_2477 - .L_2476)
.L_2476:
        /*0004*/ 	.word	0x00000082


	//----- nvinfo : EIATTR_SW2861232_WAR
	.align		4
.L_2477:
        /*0008*/ 	.byte	0x01, 0x35
	.zero		2


	//----- nvinfo : EIATTR_PARAM_CBANK
	.align		4
        /*000c*/ 	.byte	0x04, 0x0a
        /*000e*/ 	.short	(.L_2479 - .L_2478)
	.align		4
.L_2478:
        /*0010*/ 	.word	index@(.nv.constant0._Z25selective_scan_fwd_kernelI32Selective_Scan_fwd_kernel_traitsILi128ELi16ELi1ELb1ELb1ELb0ELb0EN3c104HalfEfEEv13SSMParamsBase)
        /*0014*/ 	.short	0x0160
        /*0016*/ 	.short	0x0118


	//----- nvinfo : EIATTR_CBANK_PARAM_SIZE
	.align		4
.L_2479:
        /*0018*/ 	.byte	0x03, 0x19
        /*001a*/ 	.short	0x0118


	//----- nvinfo : EIATTR_KPARAM_INFO
	.align		4
        /*001c*/ 	.byte	0x04, 0x17
        /*001e*/ 	.short	(.L_2481 - .L_2480)
.L_2480:
        /*0020*/ 	.word	0x00000000
        /*0024*/ 	.short	0x0000
        /*0026*/ 	.short	0x0000
        /*0028*/ 	.byte	0x00, 0xf0, 0x61, 0x04


	//----- nvinfo : EIATTR_MAXREG_COUNT
	.align		4
.L_2481:
        /*002c*/ 	.byte	0x03, 0x1b
        /*002e*/ 	.short	0x00a8


	//----- nvinfo : EIATTR_NUM_BARRIERS
	.align		4
        /*0030*/ 	.byte	0x02, 0x4c
        /*0032*/ 	.byte	0x01
	.zero		1


	//----- nvinfo : EIATTR_MERCURY_ISA_VERSION
	.align		4
        /*0034*/ 	.byte	0x03, 0x5f
        /*0036*/ 	.short	0x0000


	//----- nvinfo : EIATTR_COOP_GROUP_MASK_REGIDS
	.align		4
        /*0038*/ 	.byte	0x04, 0x29
        /*003a*/ 	.short	(.L_2483 - .L_2482)


	//   ....[0]....
.L_2482:
        /*003c*/ 	.word	0xffffffff


	//   ....[1]....
        /*0040*/ 	.word	0xffffffff


	//   ....[2]....
        /*0044*/ 	.word	0xffffffff


	//   ....[3]....
        /*0048*/ 	.word	0xffffffff


	//   ....[4]....
        /*004c*/ 	.word	0xffffffff


	//   ....[5]....
        /*0050*/ 	.word	0xffffffff


	//   ....[6]....
        /*0054*/ 	.word	0xffffffff


	//   ....[7]....
        /*0058*/ 	.word	0xffffffff


	//   ....[8]....
        /*005c*/ 	.word	0xffffffff


	//   ....[9]....
        /*0060*/ 	.word	0xffffffff


	//   ....[10]....
        /*0064*/ 	.word	0xffffffff


	//   ....[11]....
        /*0068*/ 	.word	0xffffffff


	//   ....[12]....
        /*006c*/ 	.word	0xffffffff


	//   ....[13]....
        /*0070*/ 	.word	0xffffffff


	//   ....[14]....
        /*0074*/ 	.word	0xffffffff


	//   ....[15]....
        /*0078*/ 	.word	0xffffffff


	//----- nvinfo : EIATTR_COOP_GROUP_INSTR_OFFSETS
	.align		4
.L_2483:
        /*007c*/ 	.byte	0x04, 0x28
        /*007e*/ 	.short	(.L_2485 - .L_2484)


	//   ....[0]....
.L_2484:
        /*0080*/ 	.word	0x00000630


	//   ....[1]....
        /*0084*/ 	.word	0x000006f0


	//   ....[2]....
        /*0088*/ 	.word	0x00003270


	//   ....[3]....
        /*008c*/ 	.word	0x00003810


	//   ....[4]....
        /*0090*/ 	.word	0x00003830


	//   ....[5]....
        /*0094*/ 	.word	0x000038d0


	//   ....[6]....
        /*0098*/ 	.word	0x000038e0


	//   ....[7]....
        /*009c*/ 	.word	0x00003980


	//   ....[8]....
        /*00a0*/ 	.word	0x000039a0


	//   ....[9]....
        /*00a4*/ 	.word	0x000039d0


	//   ....[10]....
        /*00a8*/ 	.word	0x000039f0


	//   ....[11]....
        /*00ac*/ 	.word	0x00003a20


	//   ....[12]....
        /*00b0*/ 	.word	0x00003a40


	//   ....[13]....
        /*00b4*/ 	.word	0x00003ac0


	//   ....[14]....
        /*00b8*/ 	.word	0x00003b20


	//   ....[15]....
        /*00bc*/ 	.word	0x000041c0


	//----- nvinfo : EIATTR_EXIT_INSTR_OFFSETS
	.align		4
.L_2485:
        /*00c0*/ 	.byte	0x04, 0x1c
        /*00c2*/ 	.short	(.L_2487 - .L_2486)


	//   ....[0]....
.L_2486:
        /*00c4*/ 	.word	0x00000310


	//   ....[1]....
        /*00c8*/ 	.word	0x00004300


	//----- nvinfo : EIATTR_MAX_THREADS
	.align		4
.L_2487:
        /*00cc*/ 	.byte	0x04, 0x05
        /*00ce*/ 	.short	(.L_2489 - .L_2488)
.L_2488:
        /*00d0*/ 	.word	0x00000080
        /*00d4*/ 	.word	0x00000001
        /*00d8*/ 	.word	0x00000001


	//----- nvinfo : EIATTR_CRS_STACK_SIZE
	.align		4
.L_2489:
        /*00dc*/ 	.byte	0x04, 0x1e
        /*00de*/ 	.short	(.L_2491 - .L_2490)
.L_2490:
        /*00e0*/ 	.word	0x00000000
.L_2491:


//--------------------- .nv.info._Z25selective_scan_fwd_kernelI32Selective_Scan_fwd_kernel_traitsILi128ELi16ELi1ELb1ELb1ELb0ELb1EN3c104HalfEfEEv13SSMParamsBase --------------------------
	.section	.nv.info._Z25selective_scan_fwd_kernelI32Selective_Scan_fwd_kernel_traitsILi128ELi16ELi1ELb1ELb1ELb0ELb1EN3c104HalfEfEEv13SSMParamsBase,"",@"SHT_CUDA_INFO"
	.sectionflags	@""
	.align	4


	//----- nvinfo : EIATTR_CUDA_API_VERSION
	.align		4
        /*0000*/ 	.byte	0x04, 0x37
        /*0002*/ 	.short	(.L_2493 - .L_2492)
.L_2492:
        /*0004*/ 	.word	0x00000082


	//----- nvinfo : EIATTR_SW2861232_WAR
	.align		4
.L_2493:
        /*0008*/ 	.byte	0x01, 0x35
	.zero		2


	//----- nvinfo : EIATTR_PARAM_CBANK
	.align		4
        /*000c*/ 	.byte	0x04, 0x0a
        /*000e*/ 	.short	(.L_2495 - .L_2494)
	.align		4
.L_2494:
        /*0010*/ 	.word	index@(.nv.constant0._Z25selective_scan_fwd_kernelI32Selective_Scan_fwd_kernel_traitsILi128ELi16ELi1ELb1ELb1ELb0ELb1EN3c104HalfEfEEv13SSMParamsBase)
        /*0014*/ 	.short	0x0160
        /*0016*/ 	.short	0x0118


	//----- nvinfo : EIATTR_CBANK_PARAM_SIZE
	.align		4
.L_2495:
        /*0018*/ 	.byte	0x03, 0x19
        /*001a*/ 	.short	0x0118


	//----- nvinfo : EIATTR_KPARAM_INFO
	.align		4
        /*001c*/ 	.byte	0x04, 0x17
        /*001e*/ 	.short	(.L_2497 - .L_2496)
.L_2496:
        /*0020*/ 	.word	0x00000000
        /*0024*/ 	.short	0x0000
        /*0026*/ 	.short	0x0000
        /*0028*/ 	.byte	0x00, 0xf0, 0x61, 0x04


	//----- nvinfo : EIATTR_MAXREG_COUNT
	.align		4
.L_2497:
        /*002c*/ 	.byte	0x03, 0x1b
        /*002e*/ 	.short	0x00a8


	//----- nvinfo : EIATTR_NUM_BARRIERS
	.align		4
        /*0030*/ 	.byte	0x02, 0x4c
        /*0032*/ 	.byte	0x01
	.zero		1


	//----- nvinfo : EIATTR_MERCURY_ISA_VERSION
	.align		4
        /*0034*/ 	.byte	0x03, 0x5f
        /*0036*/ 	.short	0x0000


	//----- nvinfo : EIATTR_COOP_GROUP_MASK_REGIDS
	.align		4
        /*0038*/ 	.byte	0x04, 0x29
        /*003a*/ 	.short	(.L_2499 - .L_2498)


	//   ....[0]....
.L_2498:
        /*003c*/ 	.word	0xffffffff


	//   ....[1]....
        /*0040*/ 	.word	0xffffffff


	//   ....[2]....
        /*0044*/ 	.word	0xffffffff


	//   ....[3]....
        /*0048*/ 	.word	0xffffffff


	//   ....[4]....
        /*004c*/ 	.word	0xffffffff


	//   ....[5]....
        /*0050*/ 	.word	0xffffffff


	//   ....[6]....
        /*0054*/ 	.word	0xffffffff


	//   ....[7]....
        /*0058*/ 	.word	0xffffffff


	//   ....[8]....
        /*005c*/ 	.word	0xffffffff


	//   ....[9]....
        /*0060*/ 	.word	0xffffffff


	//   ....[10]....
        /*0064*/ 	.word	0xffffffff


	//   ....[11]....
        /*0068*/ 	.word	0xffffffff


	//   ....[12]....
        /*006c*/ 	.word	0xffffffff


	//   ....[13]....
        /*0070*/ 	.word	0xffffffff


	//   ....[14]....
        /*0074*/ 	.word	0xffffffff


	//   ....[15]....
        /*0078*/ 	.word	0xffffffff


	//   ....[16]....
        /*007c*/ 	.word	0xffffffff


	//   ....[17]....
        /*0080*/ 	.word	0xffffffff


	//----- nvinfo : EIATTR_COOP_GROUP_INSTR_OFFSETS
	.align		4
.L_2499:
        /*0084*/ 	.byte	0x04, 0x28
        /*0086*/ 	.short	(.L_2501 - .L_2500)


	//   ....[0]....
.L_2500:
        /*0088*/ 	.word	0x00000640


	//   ....[1]....
        /*008c*/ 	.word	0x00000700


	//   ....[2]....
        /*0090*/ 	.word	0x00003280


	//   ....[3]....
        /*0094*/ 	.word	0x00003820


	//   ....[4]....
        /*0098*/ 	.word	0x00003840


	//   ....[5]....
        /*009c*/ 	.word	0x000038e0


	//   ....[6]....
        /*00a0*/ 	.word	0x000038f0


	//   ....[7]....
        /*00a4*/ 	.word	0x00003990


	//   ....[8]....
        /*00a8*/ 	.word	0x000039b0


	//   ....[9]....
        /*00ac*/ 	.word	0x000039e0


	//   ....[10]....
        /*00b0*/ 	.word	0x00003a00


	//   ....[11]....
        /*00b4*/ 	.word	0x00003a30


	//   ....[12]....
        /*00b8*/ 	.word	0x00003a50


	//   ....[13]....
        /*00bc*/ 	.word	0x00003ad0


	//   ....[14]....
        /*00c0*/ 	.word	0x00003b30


	//   ....[15]....
        /*00c4*/ 	.word	0x000041b0


	//   ....[16]....
        /*00c8*/ 	.word	0x000043f0


	//   ....[17]....
        /*00cc*/ 	.word	0x00004c10


	//----- nvinfo : EIATTR_EXIT_INSTR_OFFSETS
	.align		4
.L_2501:
        /*00d0*/ 	.byte	0x04, 0x1c
        /*00d2*/ 	.short	(.L_2503 - .L_2502)


	//   ....[0]....
.L_2502:
        /*00d4*/ 	.word	0x00000300


	//   ....[1]....
        /*00d8*/ 	.word	0x00004cf0


	//----- nvinfo : EIATTR_MAX_THREADS
	.align		4
.L_2503:
        /*00dc*/ 	.byte	0x04, 0x05
        /*00de*/ 	.short	(.L_2505 - .L_2504)
.L_2504:
        /*00e0*/ 	.word	0x00000080
        /*00e4*/ 	.word	0x00000001
        /*00e8*/ 	.word	0x00000001


	//----- nvinfo : EIATTR_CRS_STACK_SIZE
	.align		4
.L_2505:
        /*00ec*/ 	.byte	0x04, 0x1e
        /*00ee*/ 	.short	(.L_2507 - .L_2506)
.L_2506:
        /*00f0*/ 	.word	0x00000000
.L_2507:


//--------------------- .nv.info._Z25selective_scan_fwd_kernelI32Selective_Scan_fwd_kernel_traitsILi128ELi16ELi1ELb1ELb1ELb1ELb0EN3c104HalfEfEEv13SSMParamsBase --------------------------
	.section	.nv.info._Z25selective_scan_fwd_kernelI32Selective_Scan_fwd_kernel_traitsILi128ELi16ELi1ELb1ELb1ELb1ELb0EN3c104HalfEfEEv13SSMParamsBase,"",@"SHT_CUDA_INFO"
	.sectionflags	@""
	.align	4


	//----- nvinfo : EIATTR_CUDA_API_VERSION
	.align		4
        /*0000*/ 	.byte	0x04, 0x37
        /*0002*/ 	.short	(.L_2509 - .L_2508)
.L_2508:
        /*0004*/ 	.word	0x00000082


	//----- nvinfo : EIATTR_SW2861232_WAR
	.align		4
.L_2509:
        /*0008*/ 	.byte	0x01, 0x35
	.zero		2


	//----- nvinfo : EIATTR_PARAM_CBANK
	.align		4
        /*000c*/ 	.byte	0x04, 0x0a
        /*000e*/ 	.short	(.L_2511 - .L_2510)
	.align		4
.L_2510:
        /*0010*/ 	.word	index@(.nv.constant0._Z25selective_scan_fwd_kernelI32Selective_Scan_fwd_kernel_traitsILi128ELi16ELi1ELb1ELb1ELb1ELb0EN3c104HalfEfEEv13SSMParamsBase)
        /*0014*/ 	.short	0x0160
        /*0016*/ 	.short	0x0118


	//----- nvinfo : EIATTR_CBANK_PARAM_SIZE
	.align		4
.L_2511:
        /*0018*/ 	.byte	0x03, 0x19
        /*001a*/ 	.short	0x0118


	//----- nvinfo : EIATTR_KPARAM_INFO
	.align		4
        /*001c*/ 	.byte	0x04, 0x17
        /*001e*/ 	.short	(.L_2513 - .L_2512)
.L_2512:
        /*0020*/ 	.word	0x00000000
        /*0024*/ 	.short	0x0000
        /*0026*/ 	.short	0x0000
        /*0028*/ 	.byte	0x00, 0xf0, 0x61, 0x04


	//----- nvinfo : EIATTR_MAXREG_COUNT
	.align		4
.L_2513:
        /*002c*/ 	.byte	0x03, 0x1b
        /*002e*/ 	.short	0x00a8


	//----- nvinfo : EIATTR_NUM_BARRIERS
	.align		4
        /*0030*/ 	.byte	0x02, 0x4c
        /*0032*/ 	.byte	0x01
	.zero		1


	//----- nvinfo : EIATTR_MERCURY_ISA_VERSION
	.align		4
        /*0034*/ 	.byte	0x03, 0x5f
        /*0036*/ 	.short	0x0000


	//----- nvinfo : EIATTR_COOP_GROUP_MASK_REGIDS
	.align		4
        /*0038*/ 	.byte	0x04, 0x29
        /*003a*/ 	.short	(.L_2515 - .L_2514)


	//   ....[0]....
.L_2514:
        /*003c*/ 	.word	0xffffffff


	//   ....[1]....
        /*0040*/ 	.word	0xffffffff


	//   ....[2]....
        /*0044*/ 	.word	0xffffffff


	//   ....[3]....
        /*0048*/ 	.word	0xffffffff


	//   ....[4]....
        /*004c*/ 	.word	0xffffffff


	//   ....[5]....
        /*0050*/ 	.word	0xffffffff


	//   ....[6]....
        /*0054*/ 	.word	0xffffffff


	//   ....[7]....
        /*0058*/ 	.word	0xffffffff


	//   ....[8]....
        /*005c*/ 	.word	0xffffffff


	//   ....[9]....
        /*0060*/ 	.word	0xffffffff


	//   ....[10]....
        /*0064*/ 	.word	0xffffffff


	//   ....[11]....
        /*0068*/ 	.word	0xffffffff


	//   ....[12]....
        /*006c*/ 	.word	0xffffffff


	//   ....[13]....
        /*0070*/ 	.word	0xffffffff


	//   ....[14]....
        /*0074*/ 	.word	0xffffffff


	//   ....[15]....
        /*0078*/ 	.word	0xffffffff


	//   ....[16]....
        /*007c*/ 	.word	0xffffffff


	//----- nvinfo : EIATTR_COOP_GROUP_INSTR_OFFSETS
	.align		4
.L_2515:
        /*0080*/ 	.byte	0x04, 0x28
        /*0082*/ 	.short	(.L_2517 - .L_2516)


	//   ....[0]....
.L_2516:
        /*0084*/ 	.word	0x00000730


	//   ....[1]....
        /*0088*/ 	.word	0x000007f0


	//   ....[2]....
        /*008c*/ 	.word	0x00003330


	//   ....[3]....
        /*0090*/ 	.word	0x000039c0


	//   ....[4]....
        /*0094*/ 	.word	0x000039d0


	//   ....[5]....
        /*0098*/ 	.word	0x00003a00


	//   ....[6]....
        /*009c*/ 	.word	0x00003a20


	//   ....[7]....
        /*00a0*/ 	.word	0x00003a50


	//   ....[8]....
        /*00a4*/ 	.word	0x00003a70


	//   ....[9]....
        /*00a8*/ 	.word	0x00003aa0


	//   ....[10]....
        /*00ac*/ 	.word	0x00003ac0


	//   ....[11]....
        /*00b0*/ 	.word	0x00003af0


	//   ....[12]....
        /*00b4*/ 	.word	0x00003b10


	//   ....[13]....
        /*00b8*/ 	.word	0x00003b50


	//   ....[14]....
        /*00bc*/ 	.word	0x00003bd0


	//   ....[15]....
        /*00c0*/ 	.word	0x00003c00


	//   ....[16]....
        /*00c4*/ 	.word	0x000043e0


	//----- nvinfo : EIATTR_EXIT_INSTR_OFFSETS
	.align		4
.L_2517:
        /*00c8*/ 	.byte	0x04, 0x1c
        /*00ca*/ 	.short	(.L_2519 - .L_2518)


	//   ....[0]....
.L_2518:
        /*00cc*/ 	.word	0x00000390


	//   ....[1]....
        /*00d0*/ 	.word	0x00004550


	//----- nvinfo : EIATTR_MAX_THREADS
	.align		4
.L_2519:
        /*00d4*/ 	.byte	0x04, 0x05
        /*00d6*/ 	.short	(.L_2521 - .L_2520)
.L_2520:
        /*00d8*/ 	.word	0x00000080
        /*00dc*/ 	.word	0x00000001
        /*00e0*/ 	.word	0x00000001


	//----- nvinfo : EIATTR_CRS_STACK_SIZE
	.align		4
.L_2521:
        /*00e4*/ 	.byte	0x04, 0x1e
        /*00e6*/ 	.short	(.L_2523 - .L_2522)
.L_2522:
        /*00e8*/ 	.word	0x00000000
.L_2523:


//--------------------- .nv.info._Z25selective_scan_fwd_kernelI32Selective_Scan_fwd_kernel_traitsILi128ELi16ELi1ELb1ELb1ELb1ELb1EN3c104HalfEfEEv13SSMParamsBase --------------------------
	.section	.nv.info._Z25selective_scan_fwd_kernelI32Selective_Scan_fwd_kernel_traitsILi128ELi16ELi1ELb1ELb1ELb1ELb1EN3c104HalfEfEEv13SSMParamsBase,"",@"SHT_CUDA_INFO"
	.sectionflags	@""
	.align	4


	//----- nvinfo : EIATTR_CUDA_API_VERSION
	.align		4
        /*0000*/ 	.byte	0x04, 0x37
        /*0002*/ 	.short	(.L_2525 - .L_2524)
.L_2524:
        /*0004*/ 	.word	0x00000082


	//----- nvinfo : EIATTR_SW2861232_WAR
	.align		4
.L_2525:
        /*0008*/ 	.byte	0x01, 0x35
	.zero		2


	//----- nvinfo : EIATTR_PARAM_CBANK
	.align		4
        /*000c*/ 	.byte	0x04, 0x0a
        /*000e*/ 	.short	(.L_2527 - .L_2526)
	.align		4
.L_2526:
        /*0010*/ 	.word	index@(.nv.constant0._Z25selective_scan_fwd_kernelI32Selective_Scan_fwd_kernel_traitsILi128ELi16ELi1ELb1ELb1ELb1ELb1EN3c104HalfEfEEv13SSMParamsBase)
        /*0014*/ 	.short	0x0160
        /*0016*/ 	.short	0x0118


	//----- nvinfo : EIATTR_CBANK_PARAM_SIZE
	.align		4
.L_2527:
        /*0018*/ 	.byte	0x03, 0x19
        /*001a*/ 	.short	0x0118


	//----- nvinfo : EIATTR_KPARAM_INFO
	.align		4
        /*001c*/ 	.byte	0x04, 0x17
        /*001e*/ 	.short	(.L_2529 - .L_2528)
.L_2528:
        /*0020*/ 	.word	0x00000000
        /*0024*/ 	.short	0x0000
        /*0026*/ 	.short	0x0000
        /*0028*/ 	.byte	0x00, 0xf0, 0x61, 0x04


	//----- nvinfo : EIATTR_MAXREG_COUNT
	.align		4
.L_2529:
        /*002c*/ 	.byte	0x03, 0x1b
        /*002e*/ 	.short	0x00a8


	//----- nvinfo : EIATTR_NUM_BARRIERS
	.align		4
        /*0030*/ 	.byte	0x02, 0x4c
        /*0032*/ 	.byte	0x01
	.zero		1


	//----- nvinfo : EIATTR_MERCURY_ISA_VERSION
	.align		4
        /*0034*/ 	.byte	0x03, 0x5f
        /*0036*/ 	.short	0x0000


	//----- nvinfo : EIATTR_COOP_GROUP_MASK_REGIDS
	.align		4
        /*0038*/ 	.byte	0x04, 0x29
        /*003a*/ 	.short	(.L_2531 - .L_2530)


	//   ....[0]....
.L_2530:
        /*003c*/ 	.word	0xffffffff


	//   ....[1]....
        /*0040*/ 	.word	0xffffffff


	//   ....[2]....
        /*0044*/ 	.word	0xffffffff


	//   ....[3]....
        /*0048*/ 	.word	0xffffffff


	//   ....[4]....
        /*004c*/ 	.word	0xffffffff


	//   ....[5]....
        /*0050*/ 	.word	0xffffffff


	//   ....[6]....
        /*0054*/ 	.word	0xffffffff


	//   ....[7]....
        /*0058*/ 	.word	0xffffffff


	//   ....[8]....
        /*005c*/ 	.word	0xffffffff


	//   ....[9]....
        /*0060*/ 	.word	0xffffffff


	//   ....[10]....
        /*0064*/ 	.word	0xffffffff


	//   ....[11]....
        /*0068*/ 	.word	0xffffffff


	//   ....[12]....
        /*006c*/ 	.word	0xffffffff


	//   ....[13]....
        /*0070*/ 	.word	0xffffffff


	//   ....[14]....
        /*0074*/ 	.word	0xffffffff


	//   ....[15]....
        /*0078*/ 	.word	0xffffffff


	//   ....[16]....
        /*007c*/ 	.word	0xffffffff


	//   ....[17]....
        /*0080*/ 	.word	0xffffffff


	//   ....[18]....
        /*0084*/ 	.word	0xffffffff


	//----- nvinfo : EIATTR_COOP_GROUP_INSTR_OFFSETS
	.align		4
.L_2531:
        /*0088*/ 	.byte	0x04, 0x28
        /*008a*/ 	.short	(.L_2533 - .L_2532)


	//   ....[0]....
.L_2532:
        /*008c*/ 	.word	0x000006f0


	//   ....[1]....
        /*0090*/ 	.word	0x000007b0


	//   ....[2]....
        /*0094*/ 	.word	0x000032f0


	//   ....[3]....
        /*0098*/ 	.word	0x00003980


	//   ....[4]....
        /*009c*/ 	.word	0x00003990


	//   ....[5]....
        /*00a0*/ 	.word	0x000039c0


	//   ....[6]....
        /*00a4*/ 	.word	0x000039e0


	//   ....[7]....
        /*00a8*/ 	.word	0x00003a10


	//   ....[8]....
        /*00ac*/ 	.word	0x00003a30


	//   ....[9]....
        /*00b0*/ 	.word	0x00003a60


	//   ....[10]....
        /*00b4*/ 	.word	0x00003a80


	//   ....[11]....
        /*00b8*/ 	.word	0x00003ab0


	//   ....[12]....
        /*00bc*/ 	.word	0x00003ad0


	//   ....[13]....
        /*00c0*/ 	.word	0x00003b10


	//   ....[14]....
        /*00c4*/ 	.word	0x00003b90


	//   ....[15]....
        /*00c8*/ 	.word	0x00003bc0


	//   ....[16]....
        /*00cc*/ 	.word	0x00004390


	//   ....[17]....
        /*00d0*/ 	.word	0x000045f0


	//   ....[18]....
        /*00d4*/ 	.word	0x00004e80


	//----- nvinfo : EIATTR_EXIT_INSTR_OFFSETS
	.align		4
.L_2533:
        /*00d8*/ 	.byte	0x04, 0x1c
        /*00da*/ 	.short	(.L_2535 - .L_2534)


	//   ....[0]....
.L_2534:
        /*00dc*/ 	.word	0x00000380


	//   ....[1]....
        /*00e0*/ 	.word	0x00004ef0


	//----- nvinfo : EIATTR_MAX_THREADS
	.align		4
.L_2535:
        /*00e4*/ 	.byte	0x04, 0x05
        /*00e6*/ 	.short	(.L_2537 - .L_2536)
.L_2536:
        /*00e8*/ 	.word	0x00000080
        /*00ec*/ 	.word	0x00000001
        /*00f0*/ 	.word	0x00000001


	//----- nvinfo : EIATTR_CRS_STACK_SIZE
	.align		4
.L_2537:
        /*00f4*/ 	.byte	0x04, 0x1e
        /*00f6*/ 	.short	(.L_2539 - .L_2538)
.L_2538:
        /*00f8*/ 	.word	0x00000000
.L_2539:


//--------------------- .nv.info._Z25selective_scan_fwd_kernelI32Selective_Scan_fwd_kernel_traitsILi64ELi16ELi1ELb0ELb0ELb0ELb0EN3c104HalfEfEEv13SSMParamsBase --------------------------
	.section	.nv.info._Z25selective_scan_fwd_kernelI32Selective_Scan_fwd_kernel_traitsILi64ELi16ELi1ELb0ELb0ELb0ELb0EN3c104HalfEfEEv13SSMParamsBase,"",@"SHT_CUDA_INFO"
	.sectionflags	@""
	.align	4


	//----- nvinfo : EIATTR_CUDA_API_VERSION
	.align		4
        /*0000*/ 	.byte	0x04, 0x37
        /*0002*/ 	.short	(.L_2541 - .L_2540)
.L_2540:
        /*0004*/ 	.word	0x00000082


	//----- nvinfo : EIATTR_SW2861232_WAR
	.align		4
.L_2541:
        /*0008*/ 	.byte	0x01, 0x35
	.zero		2


	//----- nvinfo : EIATTR_PARAM_CBANK
	.align		4
        /*000c*/ 	.byte	0x04, 0x0a
        /*000e*/ 	.short	(.L_2543 - .L_2542)
	.align		4
.L_2542:
        /*0010*/ 	.word	index@(.nv.constant0._Z25selective_scan_fwd_kernelI32Selective_Scan_fwd_kernel_traitsILi64ELi16ELi1ELb0ELb0ELb0ELb0EN3c104HalfEfEEv13SSMParamsBase)
        /*0014*/ 	.short	0x0160
        /*0016*/ 	.short	0x0118


	//----- nvinfo : EIATTR_CBANK_PARAM_SIZE
	.align		4
.L_2543:
        /*0018*/ 	.byte	0x03, 0x19
        /*001a*/ 	.short	0x0118


	//----- nvinfo : EIATTR_KPARAM_INFO
	.align		4
        /*001c*/ 	.byte	0x04, 0x17
        /*001e*/ 	.short	(.L_2545 - .L_2544)
.L_2544:
        /*0020*/ 	.word	0x00000000
        /*0024*/ 	.short	0x0000
        /*0026*/ 	.short	0x0000
        /*0028*/ 	.byte	0x00, 0xf0, 0x61, 0x04


	//----- nvinfo : EIATTR_MAXREG_COUNT
	.align		4
.L_2545:
        /*002c*/ 	.byte	0x03, 0x1b
        /*002e*/ 	.short	0x00a8


	//----- nvinfo : EIATTR_NUM_BARRIERS
	.align		4
        /*0030*/ 	.byte	0x02, 0x4c
        /*0032*/ 	.byte	0x01
	.zero		1


	//----- nvinfo : EIATTR_MERCURY_ISA_VERSION
	.align		4
        /*0034*/ 	.byte	0x03, 0x5f
        /*0036*/ 	.short	0x0000


	//----- nvinfo : EIATTR_COOP_GROUP_MASK_REGIDS
	.align		4
        /*0038*/ 	.byte	0x04, 0x29
        /*003a*/ 	.short	(.L_2547 - .L_2546)


	//   ....[0]....
.L_2546:
        /*003c*/ 	.word	0xffffffff


	//   ....[1]....
        /*0040*/ 	.word	0xffffffff


	//   ....[2]....
        /*0044*/ 	.word	0xffffffff


	//   ....[3]....
        /*0048*/ 	.word	0xffffffff


	//   ....[4]....
        /*004c*/ 	.word	0xffffffff


	//   ....[5]....
        /*0050*/ 	.word	0xffffffff


	//   ....[6]....
        /*0054*/ 	.word	0xffffffff


	//   ....[7]....
        /*0058*/ 	.word	0xffffffff


	//   ....[8]....
        /*005c*/ 	.word	0xffffffff


	//   ....[9]....
        /*0060*/ 	.word	0xffffffff


	//   ....[10]....
        /*0064*/ 	.word	0xffffffff


	//   ....[11]....
        /*0068*/ 	.word	0xffffffff


	//   ....[12]....
        /*006c*/ 	.word	0xffffffff


	//   ....[13]....
        /*0070*/ 	.word	0xffffffff


	//   ....[14]....
        /*0074*/ 	.word	0xffffffff


	//----- nvinfo : EIATTR_COOP_GROUP_INSTR_OFFSETS
	.align		4
.L_2547:
        /*0078*/ 	.byte	0x04, 0x28
        /*007a*/ 	.short	(.L_2549 - .L_2548)


	//   ....[0]....
.L_2548:
        /*007c*/ 	.word	0x00001010


	//   ....[1]....
        /*0080*/ 	.word	0x00001450


	//   ....[2]....
        /*0084*/ 	.word	0x00004870


	//   ....[3]....
        /*0088*/ 	.word	0x00004880


	//   ....[4]....
        /*008c*/ 	.word	0x000048c0


	//   ....[5]....
        /*0090*/ 	.word	0x000048d0


	//   ....[6]....
        /*0094*/ 	.word	0x00004910


	//   ....[7]....
        /*0098*/ 	.word	0x00004920


	//   ....[8]....
        /*009c*/ 	.word	0x00004960


	//   ....[9]....
        /*00a0*/ 	.word	0x00004970


	//   ....[10]....
        /*00a4*/ 	.word	0x000049b0


	//   ....[11]....
        /*00a8*/ 	.word	0x000049c0


	//   ....[12]....
        /*00ac*/ 	.word	0x00004a50


	//   ....[13]....
        /*00b0*/ 	.word	0x00004a80


	//   ....[14]....
        /*00b4*/ 	.word	0x00005250


	//----- nvinfo : EIATTR_EXIT_INSTR_OFFSETS
	.align		4
.L_2549:
        /*00b8*/ 	.byte	0x04, 0x1c
        /*00ba*/ 	.short	(.L_2551 - .L_2550)


	//   ....[0]....
.L_2550:
        /*00bc*/ 	.word	0x000002d0


	//   ....[1]....
        /*00c0*/ 	.word	0x00005830


	//----- nvinfo : EIATTR_MAX_THREADS
	.align		4
.L_2551:
        /*00c4*/ 	.byte	0x04, 0x05
        /*00c6*/ 	.short	(.L_2553 - .L_2552)
.L_2552:
        /*00c8*/ 	.word	0x00000040
        /*00cc*/ 	.word	0x00000001
        /*00d0*/ 	.word	0x00000001


	//----- nvinfo : EIATTR_CRS_STACK_SIZE
	.align		4
.L_2553:
        /*00d4*/ 	.byte	0x04, 0x1e
        /*00d6*/ 	.short	(.L_2555 - .L_2554)
.L_2554:
        /*00d8*/ 	.word	0x00000000
.L_2555:


//--------------------- .nv.info._Z25selective_scan_fwd_kernelI32Selective_Scan_fwd_kernel_traitsILi64ELi16ELi1ELb0ELb0ELb0ELb1EN3c104HalfEfEEv13SSMParamsBase --------------------------
	.section	.nv.info._Z25selective_scan_fwd_kernelI32Selective_Scan_fwd_kernel_traitsILi64ELi16ELi1ELb0ELb0ELb0ELb1EN3c104HalfEfEEv13SSMParamsBase,"",@"SHT_CUDA_INFO"
	.sectionflags	@""
	.align	4


	//----- nvinfo : EIATTR_CUDA_API_VERSION
	.align		4
        /*0000*/ 	.byte	0x04, 0x37
        /*0002*/ 	.short	(.L_2557 - .L_2556)
.L_2556:
        /*0004*/ 	.word	0x00000082


	//----- nvinfo : EIATTR_SW2861232_WAR
	.align		4
.L_2557:
        /*0008*/ 	.byte	0x01, 0x35
	.zero		2


	//----- nvinfo : EIATTR_PARAM_CBANK
	.align		4
        /*000c*/ 	.byte	0x04, 0x0a
        /*000e*/ 	.short	(.L_2559 - .L_2558)
	.align		4
.L_2558:
        /*0010*/ 	.word	index@(.nv.constant0._Z25selective_scan_fwd_kernelI32Selective_Scan_fwd_kernel_traitsILi64ELi16ELi1ELb0ELb0ELb0ELb1EN3c104HalfEfEEv13SSMParamsBase)
        /*0014*/ 	.short	0x0160
        /*0016*/ 	.short	0x0118


	//----- nvinfo : EIATTR_CBANK_PARAM_SIZE
	.align		4
.L_2559:
        /*0018*/ 	.byte	0x03, 0x19
        /*001a*/ 	.short	0x0118


	//----- nvinfo : EIATTR_KPARAM_INFO
	.align		4
        /*001c*/ 	.byte	0x04, 0x17
        /*001e*/ 	.short	(.L_2561 - .L_2560)
.L_2560:
        /*0020*/ 	.word	0x00000000
        /*0024*/ 	.short	0x0000
        /*0026*/ 	.short	0x0000
        /*0028*/ 	.byte	0x00, 0xf0, 0x61, 0x04


	//----- nvinfo : EIATTR_MAXREG_COUNT
	.align		4
.L_2561:
        /*002c*/ 	.byte	0x03, 0x1b
        /*002e*/ 	.short	0x00a8


	//----- nvinfo : EIATTR_NUM_BARRIERS
	.align		4
        /*0030*/ 	.byte	0x02, 0x4c
        /*0032*/ 	.byte	0x01
	.zero		1


	//----- nvinfo : EIATTR_MERCURY_ISA_VERSION
	.align		4
        /*0034*/ 	.byte	0x03, 0x5f
        /*0036*/ 	.short	0x0000


	//----- nvinfo : EIATTR_COOP_GROUP_MASK_REGIDS
	.align		4
        /*0038*/ 	.byte	0x04, 0x29
        /*003a*/ 	.short	(.L_2563 - .L_2562)


	//   ....[0]....
.L_2562:
        /*003c*/ 	.word	0xffffffff


	//   ....[1]....
        /*0040*/ 	.word	0xffffffff


	//   ....[2]....
        /*0044*/ 	.word	0xffffffff


	//   ....[3]....
        /*0048*/ 	.word	0xffffffff


	//   ....[4]....
        /*004c*/ 	.word	0xffffffff


	//   ....[5]....
        /*0050*/ 	.word	0xffffffff


	//   ....[6]....
        /*0054*/ 	.word	0xffffffff


	//   ....[7]....
        /*0058*/ 	.word	0xffffffff


	//   ....[8]....
        /*005c*/ 	.word	0xffffffff


	//   ....[9]....
        /*0060*/ 	.word	0xffffffff


	//   ....[10]....
        /*0064*/ 	.word	0xffffffff


	//   ....[11]....
        /*0068*/ 	.word	0xffffffff


	//   ....[12]....
        /*006c*/ 	.word	0xffffffff


	//   ....[13]....
        /*0070*/ 	.word	0xffffffff


	//   ....[14]....
        /*0074*/ 	.word	0xffffffff


	//   ....[15]....
        /*0078*/ 	.word	0xffffffff


	//   ....[16]....
        /*007c*/ 	.word	0xffffffff


	//----- nvinfo : EIATTR_COOP_GROUP_INSTR_OFFSETS
	.align		4
.L_2563:
        /*0080*/ 	.byte	0x04, 0x28
        /*0082*/ 	.short	(.L_2565 - .L_2564)


	//   ....[0]....
.L_2564:
        /*0084*/ 	.word	0x000012f0


	//   ....[1]....
        /*0088*/ 	.word	0x00001730


	//   ....[2]....
        /*008c*/ 	.word	0x00004b10


	//   ....[3]....
        /*0090*/ 	.word	0x00004b20


	//   ....[4]....
        /*0094*/ 	.word	0x00004bb0


	//   ....[5]....
        /*0098*/ 	.word	0x00004bd0


	//   ....[6]....
        /*009c*/ 	.word	0x00004c10


	//   ....[7]....
        /*00a0*/ 	.word	0x00004c40


	//   ....[8]....
        /*00a4*/ 	.word	0x00004c80


	//   ....[9]....
        /*00a8*/ 	.word	0x00004ca0


	//   ....[10]....
        /*00ac*/ 	.word	0x00004cd0


	//   ....[11]....
        /*00b0*/ 	.word	0x00004cf0


	//   ....[12]....
        /*00b4*/ 	.word	0x00004d20


	//   ....[13]....
        /*00b8*/ 	.word	0x00004d50


	//   ....[14]....
        /*00bc*/ 	.word	0x000055b0


	//   ....[15]....
        /*00c0*/ 	.word	0x000060f0


	//   ....[16]....
        /*00c4*/ 	.word	0x00006b50


	//----- nvinfo : EIATTR_EXIT_INSTR_OFFSETS
	.align		4
.L_2565:
        /*00c8*/ 	.byte	0x04, 0x1c
        /*00ca*/ 	.short	(.L_2567 - .L_2566)


	//   ....[0]....
.L_2566:
        /*00cc*/ 	.word	0x000002c0


	//   ....[1]....
        /*00d0*/ 	.word	0x00007120


	//----- nvinfo : EIATTR_MAX_THREADS
	.align		4
.L_2567:
        /*00d4*/ 	.byte	0x04, 0x05
        /*00d6*/ 	.short	(.L_2569 - .L_2568)
.L_2568:
        /*00d8*/ 	.word	0x00000040
        /*00dc*/ 	.word	0x00000001
        /*00e0*/ 	.word	0x00000001


	//----- nvinfo : EIATTR_CRS_STACK_SIZE
	.align		4
.L_2569:
        /*00e4*/ 	.byte	0x04, 0x1e
        /*00e6*/ 	.short	(.L_2571 - .L_2570)
.L_2570:
        /*00e8*/ 	.word	0x00000000
.L_2571:


//--------------------- .nv.info._Z25selective_scan_fwd_kernelI32Selective_Scan_fwd_kernel_traitsILi64ELi16ELi1ELb0ELb0ELb1ELb0EN3c104HalfEfEEv13SSMParamsBase --------------------------
	.section	.nv.info._Z25selective_scan_fwd_kernelI32Selective_Scan_fwd_kernel_traitsILi64ELi16ELi1ELb0ELb0ELb1ELb0EN3c104HalfEfEEv13SSMParamsBase,"",@"SHT_CUDA_INFO"
	.sectionflags	@""
	.align	4


	//----- nvinfo : EIATTR_CUDA_API_VERSION
	.align		4
        /*0000*/ 	.byte	0x04, 0x37
        /*0002*/ 	.short	(.L_2573 - .L_2572)
.L_2572:
        /*0004*/ 	.word	0x00000082


	//----- nvinfo : EIATTR_SW2861232_WAR
	.align		4
.L_2573:
        /*0008*/ 	.byte	0x01, 0x35
	.zero		2


	//----- nvinfo : EIATTR_PARAM_CBANK
	.align		4
        /*000c*/ 	.byte	0x04, 0x0a
        /*000e*/ 	.short	(.L_2575 - .L_2574)
	.align		4
.L_2574:
        /*0010*/ 	.word	index@(.nv.constant0._Z25selective_scan_fwd_kernelI32Selective_Scan_fwd_kernel_traitsILi64ELi16ELi1ELb0ELb0ELb1ELb0EN3c104HalfEfEEv13SSMParamsBase)
        /*0014*/ 	.short	0x0160
        /*0016*/ 	.short	0x0118


	//----- nvinfo : EIATTR_CBANK_PARAM_SIZE
	.align		4
.L_2575:
        /*0018*/ 	.byte	0x03, 0x19
        /*001a*/ 	.short	0x0118


	//----- nvinfo : EIATTR_KPARAM_INFO
	.align		4
        /*001c*/ 	.byte	0x04, 0x17
        /*001e*/ 	.short	(.L_2577 - .L_2576)
.L_2576:
        /*0020*/ 	.word	0x00000000
        /*0024*/ 	.short	0x0000
        /*0026*/ 	.short	0x0000
        /*0028*/ 	.byte	0x00, 0xf0, 0x61, 0x04


	//----- nvinfo : EIATTR_MAXREG_COUNT
	.align		4
.L_2577:
        /*002c*/ 	.byte	0x03, 0x1b
        /*002e*/ 	.short	0x00a8


	//----- nvinfo : EIATTR_NUM_BARRIERS
	.align		4
        /*0030*/ 	.byte	0x02, 0x4c
        /*0032*/ 	.byte	0x01
	.zero		1


	//----- nvinfo : EIATTR_MERCURY_ISA_VERSION
	.align		4
        /*0034*/ 	.byte	0x03, 0x5f
        /*0036*/ 	.short	0x0000


	//----- nvinfo : EIATTR_COOP_GROUP_MASK_REGIDS
	.align		4
        /*0038*/ 	.byte	0x04, 0x29
        /*003a*/ 	.short	(.L_2579 - .L_2578)


	//   ....[0]....
.L_2578:
        /*003c*/ 	.word	0xffffffff


	//   ....[1]....
        /*0040*/ 	.word	0xffffffff


	//   ....[2]....
        /*0044*/ 	.word	0xffffffff


	//   ....[3]....
        /*0048*/ 	.word	0xffffffff


	//   ....[4]....
        /*004c*/ 	.word	0xffffffff


	//   ....[5]....
        /*0050*/ 	.word	0xffffffff


	//   ....[6]....
        /*0054*/ 	.word	0xffffffff


	//   ....[7]....
        /*0058*/ 	.word	0xffffffff


	//   ....[8]....
        /*005c*/ 	.word	0xffffffff


	//   ....[9]....
        /*0060*/ 	.word	0xffffffff


	//   ....[10]....
        /*0064*/ 	.word	0xffffffff


	//   ....[11]....
        /*0068*/ 	.word	0xffffffff


	//   ....[12]....
        /*006c*/ 	.word	0xffffffff


	//   ....[13]....
        /*0070*/ 	.word	0xffffffff


	//   ....[14]....
        /*0074*/ 	.word	0xffffffff


	//   ....[15]....
        /*0078*/ 	.word	0xffffffff


	//----- nvinfo : EIATTR_COOP_GROUP_INSTR_OFFSETS
	.align		4
.L_2579:
        /*007c*/ 	.byte	0x04, 0x28
        /*007e*/ 	.short	(.L_2581 - .L_2580)


	//   ....[0]....
.L_2580:
        /*0080*/ 	.word	0x00001320


	//   ....[1]....
        /*0084*/ 	.word	0x000017c0


	//   ....[2]....
        /*0088*/ 	.word	0x00005030


	//   ....[3]....
        /*008c*/ 	.word	0x000050d0


	//   ....[4]....
        /*0090*/ 	.word	0x000050f0


	//   ....[5]....
        /*0094*/ 	.word	0x00005200


	//   ....[6]....
        /*0098*/ 	.word	0x00005210


	//   ....[7]....
        /*009c*/ 	.word	0x00005290


	//   ....[8]....
        /*00a0*/ 	.word	0x000052a0


	//   ....[9]....
        /*00a4*/ 	.word	0x00005330


	//   ....[10]....
        /*00a8*/ 	.word	0x00005350


	//   ....[11]....
        /*00ac*/ 	.word	0x00005380


	//   ....[12]....
        /*00b0*/ 	.word	0x000053a0


	//   ....[13]....
        /*00b4*/ 	.word	0x000053f0


	//   ....[14]....
        /*00b8*/ 	.word	0x00005450


	//   ....[15]....
        /*00bc*/ 	.word	0x00005e30


	//----- nvinfo : EIATTR_EXIT_INSTR_OFFSETS
	.align		4
.L_2581:
        /*00c0*/ 	.byte	0x04, 0x1c
        /*00c2*/ 	.short	(.L_2583 - .L_2582)


	//   ....[0]....
.L_2582:
        /*00c4*/ 	.word	0x00000470


	//   ....[1]....
        /*00c8*/ 	.word	0x00006450


	//----- nvinfo : EIATTR_MAX_THREADS
	.align		4
.L_2583:
        /*00cc*/ 	.byte	0x04, 0x05
        /*00ce*/ 	.short	(.L_2585 - .L_2584)
.L_2584:
        /*00d0*/ 	.word	0x00000040
        /*00d4*/ 	.word	0x00000001
        /*00d8*/ 	.word	0x00000001


	//----- nvinfo : EIATTR_CRS_STACK_SIZE
	.align		4
.L_2585:
        /*00dc*/ 	.byte	0x04, 0x1e
        /*00de*/ 	.short	(.L_2587 - .L_2586)
.L_2586:
        /*00e0*/ 	.word	0x00000000
.L_2587:


//--------------------- .nv.info._Z25selective_scan_fwd_kernelI32Selective_Scan_fwd_kernel_traitsILi64ELi16ELi1ELb0ELb0ELb1ELb1EN3c104HalfEfEEv13SSMParamsBase --------------------------
	.section	.nv.info._Z25selective_scan_fwd_kernelI32Selective_Scan_fwd_kernel_traitsILi64ELi16ELi1ELb0ELb0ELb1ELb1EN3c104HalfEfEEv13SSMParamsBase,"",@"SHT_CUDA_INFO"
	.sectionflags	@""
	.align	4


	//----- nvinfo : EIATTR_CUDA_API_VERSION
	.align		4
        /*0000*/ 	.byte	0x04, 0x37
        /*0002*/ 	.short	(.L_2589 - .L_2588)
.L_2588:
        /*0004*/ 	.word	0x00000082


	//----- nvinfo : EIATTR_SW2861232_WAR
	.align		4
.L_2589:
        /*0008*/ 	.byte	0x01, 0x35
	.zero		2


	//----- nvinfo : EIATTR_PARAM_CBANK
	.align		4
        /*000c*/ 	.byte	0x04, 0x0a
        /*000e*/ 	.short	(.L_2591 - .L_2590)
	.align		4
.L_2590:
        /*0010*/ 	.word	index@(.nv.constant0._Z25selective_scan_fwd_kernelI32Selective_Scan_fwd_kernel_traitsILi64ELi16ELi1ELb0ELb0ELb1ELb1EN3c104HalfEfEEv13SSMParamsBase)
        /*0014*/ 	.short	0x0160
        /*0016*/ 	.short	0x0118


	//----- nvinfo : EIATTR_CBANK_PARAM_SIZE
	.align		4
.L_2591:
        /*0018*/ 	.byte	0x03, 0x19
        /*001a*/ 	.short	0x0118


	//----- nvinfo : EIATTR_KPARAM_INFO
	.align		4
        /*001c*/ 	.byte	0x04, 0x17
        /*001e*/ 	.short	(.L_2593 - .L_2592)
.L_2592:
        /*0020*/ 	.word	0x00000000
        /*0024*/ 	.short	0x0000
        /*0026*/ 	.short	0x0000
        /*0028*/ 	.byte	0x00, 0xf0, 0x61, 0x04


	//----- nvinfo : EIATTR_MAXREG_COUNT
	.align		4
.L_2593:
        /*002c*/ 	.byte	0x03, 0x1b
        /*002e*/ 	.short	0x00a8


	//----- nvinfo : EIATTR_NUM_BARRIERS
	.align		4
        /*0030*/ 	.byte	0x02, 0x4c
        /*0032*/ 	.byte	0x01
	.zero		1


	//----- nvinfo : EIATTR_MERCURY_ISA_VERSION
	.align		4
        /*0034*/ 	.byte	0x03, 0x5f
        /*0036*/ 	.short	0x0000


	//----- nvinfo : EIATTR_COOP_GROUP_MASK_REGIDS
	.align		4
        /*0038*/ 	.byte	0x04, 0x29
        /*003a*/ 	.short	(.L_2595 - .L_2594)


	//   ....[0]....
.L_2594:
        /*003c*/ 	.word	0xffffffff


	//   ....[1]....
        /*0040*/ 	.word	0xffffffff


	//   ....[2]....
        /*0044*/ 	.word	0xffffffff


	//   ....[3]....
        /*0048*/ 	.word	0xffffffff


	//   ....[4]....
        /*004c*/ 	.word	0xffffffff


	//   ....[5]....
        /*0050*/ 	.word	0xffffffff


	//   ....[6]....
        /*0054*/ 	.word	0xffffffff


	//   ....[7]....
        /*0058*/ 	.word	0xffffffff


	//   ....[8]....
        /*005c*/ 	.word	0xffffffff


	//   ....[9]....
        /*0060*/ 	.word	0xffffffff


	//   ....[10]....
        /*0064*/ 	.word	0xffffffff


	//   ....[11]....
        /*0068*/ 	.word	0xffffffff


	//   ....[12]....
        /*006c*/ 	.word	0xffffffff


	//   ....[13]....
        /*0070*/ 	.word	0xffffffff


	//   ....[14]....
        /*0074*/ 	.word	0xffffffff


	//   ....[15]....
        /*0078*/ 	.word	0xffffffff


	//   ....[16]....
        /*007c*/ 	.word	0xffffffff


	//   ....[17]....
        /*0080*/ 	.word	0xffffffff


	//----- nvinfo : EIATTR_COOP_GROUP_INSTR_OFFSETS
	.align		4
.L_2595:
        /*0084*/ 	.byte	0x04, 0x28
        /*0086*/ 	.short	(.L_2597 - .L_2596)


	//   ....[0]....
.L_2596:
        /*0088*/ 	.word	0x00001320


	//   ....[1]....
        /*008c*/ 	.word	0x000017c0


	//   ....[2]....
        /*0090*/ 	.word	0x00005030


	//   ....[3]....
        /*0094*/ 	.word	0x000050e0


	//   ....[4]....
        /*0098*/ 	.word	0x000050f0


	//   ....[5]....
        /*009c*/ 	.word	0x00005210


	//   ....[6]....
        /*00a0*/ 	.word	0x00005220


	//   ....[7]....
        /*00a4*/ 	.word	0x000052a0


	//   ....[8]....
        /*00a8*/ 	.word	0x000052b0


	//   ....[9]....
        /*00ac*/ 	.word	0x00005330


	//   ....[10]....
        /*00b0*/ 	.word	0x00005350


	//   ....[11]....
        /*00b4*/ 	.word	0x00005380


	//   ....[12]....
        /*00b8*/ 	.word	0x000053a0


	//   ....[13]....
        /*00bc*/ 	.word	0x000053f0


	//   ....[14]....
        /*00c0*/ 	.word	0x00005450


	//   ....[15]....
        /*00c4*/ 	.word	0x00005ec0


	//   ....[16]....
        /*00c8*/ 	.word	0x00006990


	//   ....[17]....
        /*00cc*/ 	.word	0x000073d0


	//----- nvinfo : EIATTR_EXIT_INSTR_OFFSETS
	.align		4
.L_2597:
        /*00d0*/ 	.byte	0x04, 0x1c
        /*00d2*/ 	.short	(.L_2599 - .L_2598)


	//   ....[0]....
.L_2598:
        /*00d4*/ 	.word	0x00000470


	//   ....[1]....
        /*00d8*/ 	.word	0x000079d0


	//----- nvinfo : EIATTR_MAX_THREADS
	.align		4
.L_2599:
        /*00dc*/ 	.byte	0x04, 0x05
        /*00de*/ 	.short	(.L_2601 - .L_2600)
.L_2600:
        /*00e0*/ 	.word	0x00000040
        /*00e4*/ 	.word	0x00000001
        /*00e8*/ 	.word	0x00000001


	//----- nvinfo : EIATTR_CRS_STACK_SIZE
	.align		4
.L_2601:
        /*00ec*/ 	.byte	0x04, 0x1e
        /*00ee*/ 	.short	(.L_2603 - .L_2602)
.L_2602:
        /*00f0*/ 	.word	0x00000000
.L_2603:


//--------------------- .nv.info._Z25selective_scan_fwd_kernelI32Selective_Scan_fwd_kernel_traitsILi64ELi16ELi1ELb0ELb1ELb0ELb0EN3c104HalfEfEEv13SSMParamsBase --------------------------
	.section	.nv.info._Z25selective_scan_fwd_kernelI32Selective_Scan_fwd_kernel_traitsILi64ELi16ELi1ELb0ELb1ELb0ELb0EN3c104HalfEfEEv13SSMParamsBase,"",@"SHT_CUDA_INFO"
	.sectionflags	@""
	.align	4


	//----- nvinfo : EIATTR_CUDA_API_VERSION
	.align		4
        /*0000*/ 	.byte	0x04, 0x37
        /*0002*/ 	.short	(.L_2605 - .L_2604)
.L_2604:
        /*0004*/ 	.word	0x00000082


	//----- nvinfo : EIATTR_SW2861232_WAR
	.align		4
.L_2605:
        /*0008*/ 	.byte	0x01, 0x35
	.zero		2


	//----- nvinfo : EIATTR_PARAM_CBANK
	.align		4
        /*000c*/ 	.byte	0x04, 0x0a
        /*000e*/ 	.short	(.L_2607 - .L_2606)
	.align		4
.L_2606:
        /*0010*/ 	.word	index@(.nv.constant0._Z25selective_scan_fwd_kernelI32Selective_Scan_fwd_kernel_traitsILi64ELi16ELi1ELb0ELb1ELb0ELb0EN3c104HalfEfEEv13SSMParamsBase)
        /*0014*/ 	.short	0x0160
        /*0016*/ 	.short	0x0118


	//----- nvinfo : EIATTR_CBANK_PARAM_SIZE
	.align		4
.L_2607:
        /*0018*/ 	.byte	0x03, 0x19
        /*001a*/ 	.short	0x0118


	//----- nvinfo : EIATTR_KPARAM_INFO
	.align		4
        /*001c*/ 	.byte	0x04, 0x17
        /*001e*/ 	.short	(.L_2609 - .L_2608)
.L_2608:
        /*0020*/ 	.word	0x00000000
        /*0024*/ 	.short	0x0000
        /*0026*/ 	.short	0x0000
        /*0028*/ 	.byte	0x00, 0xf0, 0x61, 0x04


	//----- nvinfo : EIATTR_MAXREG_COUNT
	.align		4
.L_2609:
        /*002c*/ 	.byte	0x03, 0x1b
        /*002e*/ 	.short	0x00a8


	//----- nvinfo : EIATTR_NUM_BARRIERS
	.align		4
        /*0030*/ 	.byte	0x02, 0x4c
        /*0032*/ 	.byte	0x01
	.zero		1


	//----- nvinfo : EIATTR_MERCURY_ISA_VERSION
	.align		4
        /*0034*/ 	.byte	0x03, 0x5f
        /*0036*/ 	.short	0x0000


	//----- nvinfo : EIATTR_COOP_GROUP_MASK_REGIDS
	.align		4
        /*0038*/ 	.byte	0x04, 0x29
        /*003a*/ 	.short	(.L_2611 - .L_2610)


	//   ....[0]....
.L_2610:
        /*003c*/ 	.word	0xffffffff


	//   ....[1]....
        /*0040*/ 	.word	0xffffffff


	//   ....[2]....
        /*0044*/ 	.word	0xffffffff


	//   ....[3]....
        /*0048*/ 	.word	0xffffffff


	//   ....[4]....
        /*004c*/ 	.word	0xffffffff


	//   ....[5]....
        /*0050*/ 	.word	0xffffffff


	//   ....[6]....
        /*0054*/ 	.word	0xffffffff


	//   ....[7]....
        /*0058*/ 	.word	0xffffffff


	//   ....[8]....
        /*005c*/ 	.word	0xffffffff


	//   ....[9]....
        /*0060*/ 	.word	0xffffffff


	//   ....[10]....
        /*0064*/ 	.word	0xffffffff


	//   ....[11]....
        /*0068*/ 	.word	0xffffffff


	//   ....[12]....
        /*006c*/ 	.word	0xffffffff


	//   ....[13]....
        /*0070*/ 	.word	0xffffffff


	//   ....[14]....
        /*0074*/ 	.word	0xffffffff


	//   ....[15]....
        /*0078*/ 	.word	0xffffffff


	//----- nvinfo : EIATTR_COOP_GROUP_INSTR_OFFSETS
	.align		4
.L_2611:
        /*007c*/ 	.byte	0x04, 0x28
        /*007e*/ 	.short	(.L_2613 - .L_2612)


	//   ....[0]....
.L_2612:
        /*0080*/ 	.word	0x000014e0


	//   ....[1]....
        /*0084*/ 	.word	0x00001920


	//   ....[2]....
        /*0088*/ 	.word	0x00004960


	//   ....[3]....
        /*008c*/ 	.word	0x00005360


	//   ....[4]....
        /*0090*/ 	.word	0x00005380


	//   ....[5]....
        /*0094*/ 	.word	0x000053b0


	//   ....[6]....
        /*0098*/ 	.word	0x000053d0


	//   ....[7]....
        /*009c*/ 	.word	0x00005430


	//   ....[8]....
        /*00a0*/ 	.word	0x00005460


	//   ....[9]....
        /*00a4*/ 	.word	0x00005520


	//   ....[10]....
        /*00a8*/ 	.word	0x00005530


	//   ....[11]....
        /*00ac*/ 	.word	0x00005580


	//   ....[12]....
        /*00b0*/ 	.word	0x00005590


	//   ....[13]....
        /*00b4*/ 	.word	0x00005650


	//   ....[14]....
        /*00b8*/ 	.word	0x00005680


	//   ....[15]....
        /*00bc*/ 	.word	0x00005e10


	//----- nvinfo : EIATTR_EXIT_INSTR_OFFSETS
	.align		4
.L_2613:
        /*00c0*/ 	.byte	0x04, 0x1c
        /*00c2*/ 	.short	(.L_2615 - .L_2614)


	//   ....[0]....
.L_2614:
        /*00c4*/ 	.word	0x00000420


	//   ....[1]....
        /*00c8*/ 	.word	0x00006410


	//----- nvinfo : EIATTR_MAX_THREADS
	.align		4
.L_2615:
        /*00cc*/ 	.byte	0x04, 0x05
        /*00ce*/ 	.short	(.L_2617 - .L_2616)
.L_2616:
        /*00d0*/ 	.word	0x00000040
        /*00d4*/ 	.word	0x00000001
        /*00d8*/ 	.word	0x00000001


	//----- nvinfo : EIATTR_CRS_STACK_SIZE
	.align		4
.L_2617:
        /*00dc*/ 	.byte	0x04, 0x1e
        /*00de*/ 	.short	(.L_2619 - .L_2618)
.L_2618:
        /*00e0*/ 	.word	0x00000000
.L_2619:


//--------------------- .nv.info._Z25selective_scan_fwd_kernelI32Selective_Scan_fwd_kernel_traitsILi64ELi16ELi1ELb0ELb1ELb0ELb1EN3c104HalfEfEEv13SSMParamsBase --------------------------
	.section	.nv.info._Z25selective_scan_fwd_kernelI32Selective_Scan_fwd_kernel_traitsILi64ELi16ELi1ELb0ELb1ELb0ELb1EN3c104HalfEfEEv13SSMParamsBase,"",@"SHT_CUDA_INFO"
	.sectionflags	@""
	.align	4


	//----- nvinfo : EIATTR_CUDA_API_VERSION
	.align		4
        /*0000*/ 	.byte	0x04, 0x37
        /*0002*/ 	.short	(.L_2621 - .L_2620)
.L_2620:
        /*0004*/ 	.word	0x00000082


	//----- nvinfo : EIATTR_SW2861232_WAR
	.align		4
.L_2621:
        /*0008*/ 	.byte	0x01, 0x35
	.zero		2


	//----- nvinfo : EIATTR_PARAM_CBANK
	.align		4
        /*000c*/ 	.byte	0x04, 0x0a
        /*000e*/ 	.short	(.L_2623 - .L_2622)
	.align		4
.L_2622:
        /*0010*/ 	.word	index@(.nv.constant0._Z25selective_scan_fwd_kernelI32Selective_Scan_fwd_kernel_traitsILi64ELi16ELi1ELb0ELb1ELb0ELb1EN3c104HalfEfEEv13SSMParamsBase)
        /*0014*/ 	.short	0x0160
        /*0016*/ 	.short	0x0118


	//----- nvinfo : EIATTR_CBANK_PARAM_SIZE
	.align		4
.L_2623:
        /*0018*/ 	.byte	0x03, 0x19
        /*001a*/ 	.short	0x0118


	//----- nvinfo : EIATTR_KPARAM_INFO
	.align		4
        /*001c*/ 	.byte	0x04, 0x17
        /*001e*/ 	.short	(.L_2625 - .L_2624)
.L_2624:
        /*0020*/ 	.word	0x00000000
        /*0024*/ 	.short	0x0000
        /*0026*/ 	.short	0x0000
        /*0028*/ 	.byte	0x00, 0xf0, 0x61, 0x04


	//----- nvinfo : EIATTR_MAXREG_COUNT
	.align		4
.L_2625:
        /*002c*/ 	.byte	0x03, 0x1b
        /*002e*/ 	.short	0x00a8


	//----- nvinfo : EIATTR_NUM_BARRIERS
	.align		4
        /*0030*/ 	.byte	0x02, 0x4c
        /*0032*/ 	.byte	0x01
	.zero		1


	//----- nvinfo : EIATTR_MERCURY_ISA_VERSION
	.align		4
        /*0034*/ 	.byte	0x03, 0x5f
        /*0036*/ 	.short	0x0000


	//----- nvinfo : EIATTR_COOP_GROUP_MASK_REGIDS
	.align		4
        /*0038*/ 	.byte	0x04, 0x29
        /*003a*/ 	.short	(.L_2627 - .L_2626)


	//   ....[0]....
.L_2626:
        /*003c*/ 	.word	0xffffffff


	//   ....[1]....
        /*0040*/ 	.word	0xffffffff


	//   ....[2]....
        /*0044*/ 	.word	0xffffffff


	//   ....[3]....
        /*0048*/ 	.word	0xffffffff


	//   ....[4]....
        /*004c*/ 	.word	0xffffffff


	//   ....[5]....
        /*0050*/ 	.word	0xffffffff


	//   ....[6]....
        /*0054*/ 	.word	0xffffffff


	//   ....[7]....
        /*0058*/ 	.word	0xffffffff


	//   ....[8]....
        /*005c*/ 	.word	0xffffffff


	//   ....[9]....
        /*0060*/ 	.word	0xffffffff


	//   ....[10]....
        /*0064*/ 	.word	0xffffffff


	//   ....[11]....
        /*0068*/ 	.word	0xffffffff


	//   ....[12]....
        /*006c*/ 	.word	0xffffffff


	//   ....[13]....
        /*0070*/ 	.word	0xffffffff


	//   ....[14]....
        /*0074*/ 	.word	0xffffffff


	//   ....[15]....
        /*0078*/ 	.word	0xffffffff


	//   ....[16]....
        /*007c*/ 	.word	0xffffffff


	//   ....[17]....
        /*0080*/ 	.word	0xffffffff


	//----- nvinfo : EIATTR_COOP_GROUP_INSTR_OFFSETS
	.align		4
.L_2627:
        /*0084*/ 	.byte	0x04, 0x28
        /*0086*/ 	.short	(.L_2629 - .L_2628)


	//   ....[0]....
.L_2628:
        /*0088*/ 	.word	0x00001520


	//   ....[1]....
        /*008c*/ 	.word	0x00001920


	//   ....[2]....
        /*0090*/ 	.word	0x00004960


	//   ....[3]....
        /*0094*/ 	.word	0x00005360


	//   ....[4]....
        /*0098*/ 	.word	0x00005380


	//   ....[5]....
        /*009c*/ 	.word	0x000053b0


	//   ....[6]....
        /*00a0*/ 	.word	0x000053d0


	//   ....[7]....
        /*00a4*/ 	.word	0x00005430


	//   ....[8]....
        /*00a8*/ 	.word	0x00005460


	//   ....[9]....
        /*00ac*/ 	.word	0x00005520


	//   ....[10]....
        /*00b0*/ 	.word	0x00005530


	//   ....[11]....
        /*00b4*/ 	.word	0x00005580


	//   ....[12]....
        /*00b8*/ 	.word	0x00005590


	//   ....[13]....
        /*00bc*/ 	.word	0x00005650


	//   ....[14]....
        /*00c0*/ 	.word	0x00005680


	//   ....[15]....
        /*00c4*/ 	.word	0x00005ea0


	//   ....[16]....
        /*00c8*/ 	.word	0x000069c0


	//   ....[17]....
        /*00cc*/ 	.word	0x00007400


	//----- nvinfo : EIATTR_EXIT_INSTR_OFFSETS
	.align		4
.L_2629:
        /*00d0*/ 	.byte	0x04, 0x1c
        /*00d2*/ 	.short	(.L_2631 - .L_2630)


	//   ....[0]....
.L_2630:
        /*00d4*/ 	.word	0x00000420


	//   ....[1]....
        /*00d8*/ 	.word	0x000079f0


	//----- nvinfo : EIATTR_MAX_THREADS
	.align		4
.L_2631:
        /*00dc*/ 	.byte	0x04, 0x05
        /*00de*/ 	.short	(.L_2633 - .L_2632)
.L_2632:
        /*00e0*/ 	.word	0x00000040
        /*00e4*/ 	.word	0x00000001
        /*00e8*/ 	.word	0x00000001


	//----- nvinfo : EIATTR_CRS_STACK_SIZE
	.align		4
.L_2633:
        /*00ec*/ 	.byte	0x04, 0x1e
        /*00ee*/ 	.short	(.L_2635 - .L_2634)
.L_2634:
        /*00f0*/ 	.word	0x00000000
.L_2635:


//--------------------- .nv.info._Z25selective_scan_fwd_kernelI32Selective_Scan_fwd_kernel_traitsILi64ELi16ELi1ELb0ELb1ELb1ELb0EN3c104HalfEfEEv13SSMParamsBase --------------------------
	.section	.nv.info._Z25selective_scan_fwd_kernelI32Selective_Scan_fwd_kernel_traitsILi64ELi16ELi1ELb0ELb1ELb1ELb0EN3c104HalfEfEEv13SSMParamsBase,"",@"SHT_CUDA_INFO"
	.sectionflags	@""
	.align	4


	//----- nvinfo : EIATTR_CUDA_API_VERSION
	.align		4
        /*0000*/ 	.byte	0x04, 0x37
        /*0002*/ 	.short	(.L_2637 - .L_2636)
.L_2636:
        /*0004*/ 	.word	0x00000082


	//----- nvinfo : EIATTR_SW2861232_WAR
	.align		4
.L_2637:
        /*0008*/ 	.byte	0x01, 0x35
	.zero		2


	//----- nvinfo : EIATTR_PARAM_CBANK
	.align		4
        /*000c*/ 	.byte	0x04, 0x0a
        /*000e*/ 	.short	(.L_2639 - .L_2638)
	.align		4
.L_2638:
        /*0010*/ 	.word	index@(.nv.constant0._Z25selective_scan_fwd_kernelI32Selective_Scan_fwd_kernel_traitsILi64ELi16ELi1ELb0ELb1ELb1ELb0EN3c104HalfEfEEv13SSMParamsBase)
        /*0014*/ 	.short	0x0160
        /*0016*/ 	.short	0x0118


	//----- nvinfo : EIATTR_CBANK_PARAM_SIZE
	.align		4
.L_2639:
        /*0018*/ 	.byte	0x03, 0x19
        /*001a*/ 	.short	0x0118


	//----- nvinfo : EIATTR_KPARAM_INFO
	.align		4
        /*001c*/ 	.byte	0x04, 0x17
        /*001e*/ 	.short	(.L_2641 - .L_2640)
.L_2640:
        /*0020*/ 	.word	0x00000000
        /*0024*/ 	.short	0x0000
        /*0026*/ 	.short	0x0000
        /*0028*/ 	.byte	0x00, 0xf0, 0x61, 0x04


	//----- nvinfo : EIATTR_MAXREG_COUNT
	.align		4
.L_2641:
        /*002c*/ 	.byte	0x03, 0x1b
        /*002e*/ 	.short	0x00a8


	//----- nvinfo : EIATTR_NUM_BARRIERS
	.align		4
        /*0030*/ 	.byte	0x02, 0x4c
        /*0032*/ 	.byte	0x01
	.zero		1


	//----- nvinfo : EIATTR_MERCURY_ISA_VERSION
	.align		4
        /*0034*/ 	.byte	0x03, 0x5f
        /*0036*/ 	.short	0x0000


	//----- nvinfo : EIATTR_COOP_GROUP_MASK_REGIDS
	.align		4
        /*0038*/ 	.byte	0x04, 0x29
        /*003a*/ 	.short	(.L_2643 - .L_2642)


	//   ....[0]....
.L_2642:
        /*003c*/ 	.word	0xffffffff


	//   ....[1]....
        /*0040*/ 	.word	0xffffffff


	//   ....[2]....
        /*0044*/ 	.word	0xffffffff


	//   ....[3]....
        /*0048*/ 	.word	0xffffffff


	//   ....[4]....
        /*004c*/ 	.word	0xffffffff


	//   ....[5]....
        /*0050*/ 	.word	0xffffffff


	//   ....[6]....
        /*0054*/ 	.word	0xffffffff


	//   ....[7]....
        /*0058*/ 	.word	0xffffffff


	//   ....[8]....
        /*005c*/ 	.word	0xffffffff


	//   ....[9]....
        /*0060*/ 	.word	0xffffffff


	//   ....[10]....
        /*0064*/ 	.word	0xffffffff


	//   ....[11]....
        /*0068*/ 	.word	0xffffffff


	//   ....[12]....
        /*006c*/ 	.word	0xffffffff


	//   ....[13]....
        /*0070*/ 	.word	0xffffffff


	//   ....[14]....
        /*0074*/ 	.word	0xffffffff


	//   ....[15]....
        /*0078*/ 	.word	0xffffffff


	//   ....[16]....
        /*007c*/ 	.word	0xffffffff


	//----- nvinfo : EIATTR_COOP_GROUP_INSTR_OFFSETS
	.align		4
.L_2643:
        /*0080*/ 	.byte	0x04, 0x28
        /*0082*/ 	.short	(.L_2645 - .L_2644)


	//   ....[0]....
.L_2644:
        /*0084*/ 	.word	0x00001020


	//   ....[1]....
        /*0088*/ 	.word	0x00001400


	//   ....[2]....
        /*008c*/ 	.word	0x00004530


	//   ....[3]....
        /*0090*/ 	.word	0x00005240


	//   ....[4]....
        /*0094*/ 	.word	0x00005250


	//   ....[5]....
        /*0098*/ 	.word	0x00005290


	//   ....[6]....
        /*009c*/ 	.word	0x000052a0


	//   ....[7]....
        /*00a0*/ 	.word	0x000052f0


	//   ....[8]....
        /*00a4*/ 	.word	0x00005300


	//   ....[9]....
        /*00a8*/ 	.word	0x000053b0


	//   ....[10]....
        /*00ac*/ 	.word	0x000053c0


	//   ....[11]....
        /*00b0*/ 	.word	0x000055e0


	//   ....[12]....
        /*00b4*/ 	.word	0x000055f0


	//   ....[13]....
        /*00b8*/ 	.word	0x00005870


	//   ....[14]....
        /*00bc*/ 	.word	0x000059b0


	//   ....[15]....
        /*00c0*/ 	.word	0x000059e0


	//   ....[16]....
        /*00c4*/ 	.word	0x00006250


	//----- nvinfo : EIATTR_EXIT_INSTR_OFFSETS
	.align		4
.L_2645:
        /*00c8*/ 	.byte	0x04, 0x1c
        /*00ca*/ 	.short	(.L_2647 - .L_2646)


	//   ....[0]....
.L_2646:
        /*00cc*/ 	.word	0x00000390


	//   ....[1]....
        /*00d0*/ 	.word	0x00006800


	//----- nvinfo : EIATTR_MAX_THREADS
	.align		4
.L_2647:
        /*00d4*/ 	.byte	0x04, 0x05
        /*00d6*/ 	.short	(.L_2649 - .L_2648)
.L_2648:
        /*00d8*/ 	.word	0x00000040
        /*00dc*/ 	.word	0x00000001
        /*00e0*/ 	.word	0x00000001


	//----- nvinfo : EIATTR_CRS_STACK_SIZE
	.align		4
.L_2649:
        /*00e4*/ 	.byte	0x04, 0x1e
        /*00e6*/ 	.short	(.L_2651 - .L_2650)
.L_2650:
        /*00e8*/ 	.word	0x00000000
.L_2651:


//--------------------- .nv.info._Z25selective_scan_fwd_kernelI32Selective_Scan_fwd_kernel_traitsILi64ELi16ELi1ELb0ELb1ELb1ELb1EN3c104HalfEfEEv13SSMParamsBase --------------------------
	.section	.nv.info._Z25selective_scan_fwd_kernelI32Selective_Scan_fwd_kernel_traitsILi64ELi16ELi1ELb0ELb1ELb1ELb1EN3c104HalfEfEEv13SSMParamsBase,"",@"SHT_CUDA_INFO"
	.sectionflags	@""
	.align	4


	//----- nvinfo : EIATTR_CUDA_API_VERSION
	.align		4
        /*0000*/ 	.byte	0x04, 0x37
        /*0002*/ 	.short	(.L_2653 - .L_2652)
.L_2652:
        /*0004*/ 	.word	0x00000082


	//----- nvinfo : EIATTR_SW2861232_WAR
	.align		4
.L_2653:
        /*0008*/ 	.byte	0x01, 0x35
	.zero		2


	//----- nvinfo : EIATTR_PARAM_CBANK
	.align		4
        /*000c*/ 	.byte	0x04, 0x0a
        /*000e*/ 	.short	(.L_2655 - .L_2654)
	.align		4
.L_2654:
        /*0010*/ 	.word	index@(.nv.constant0._Z25selective_scan_fwd_kernelI32Selective_Scan_fwd_kernel_traitsILi64ELi16ELi1ELb0ELb1ELb1ELb1EN3c104HalfEfEEv13SSMParamsBase)
        /*0014*/ 	.short	0x0160
        /*0016*/ 	.short	0x0118


	//----- nvinfo : EIATTR_CBANK_PARAM_SIZE
	.align		4
.L_2655:
        /*0018*/ 	.byte	0x03, 0x19
        /*001a*/ 	.short	0x0118


	//----- nvinfo : EIATTR_KPARAM_INFO
	.align		4
        /*001c*/ 	.byte	0x04, 0x17
        /*001e*/ 	.short	(.L_2657 - .L_2656)
.L_2656:
        /*0020*/ 	.word	0x00000000
        /*0024*/ 	.short	0x0000
        /*0026*/ 	.short	0x0000
        /*0028*/ 	.byte	0x00, 0xf0, 0x61, 0x04


	//----- nvinfo : EIATTR_MAXREG_COUNT
	.align		4
.L_2657:
        /*002c*/ 	.byte	0x03, 0x1b
        /*002e*/ 	.short	0x00a8


	//----- nvinfo : EIATTR_NUM_BARRIERS
	.align		4
        /*0030*/ 	.byte	0x02, 0x4c
        /*0032*/ 	.byte	0x01
	.zero		1


	//----- nvinfo : EIATTR_MERCURY_ISA_VERSION
	.align		4
        /*0034*/ 	.byte	0x03, 0x5f
        /*0036*/ 	.short	0x0000


	//----- nvinfo : EIATTR_COOP_GROUP_MASK_REGIDS
	.align		4
        /*0038*/ 	.byte	0x04, 0x29
        /*003a*/ 	.short	(.L_2659 - .L_2658)


	//   ....[0]....
.L_2658:
        /*003c*/ 	.word	0xffffffff


	//   ....[1]....
        /*0040*/ 	.word	0xffffffff


	//   ....[2]....
        /*0044*/ 	.word	0xffffffff


	//   ....[3]....
        /*0048*/ 	.word	0xffffffff


	//   ....[4]....
        /*004c*/ 	.word	0xffffffff


	//   ....[5]....
        /*0050*/ 	.word	0xffffffff


	//   ....[6]....
        /*0054*/ 	.word	0xffffffff


	//   ....[7]....
        /*0058*/ 	.word	0xffffffff


	//   ....[8]....
        /*005c*/ 	.word	0xffffffff


	//   ....[9]....
        /*0060*/ 	.word	0xffffffff


	//   ....[10]....
        /*0064*/ 	.word	0xffffffff


	//   ....[11]....
        /*0068*/ 	.word	0xffffffff


	//   ....[12]....
        /*006c*/ 	.word	0xffffffff


	//   ....[13]....
        /*0070*/ 	.word	0xffffffff


	//   ....[14]....
        /*0074*/ 	.word	0xffffffff


	//   ....[15]....
        /*0078*/ 	.word	0xffffffff


	//   ....[16]....
        /*007c*/ 	.word	0xffffffff


	//   ....[17]....
        /*0080*/ 	.word	0xffffffff


	//   ....[18]....
        /*0084*/ 	.word	0xffffffff


	//----- nvinfo : EIATTR_COOP_GROUP_INSTR_OFFSETS
	.align		4
.L_2659:
        /*0088*/ 	.byte	0x04, 0x28
        /*008a*/ 	.short	(.L_2661 - .L_2660)


	//   ....[0]....
.L_2660:
        /*008c*/ 	.word	0x00001020


	//   ....[1]....
        /*0090*/ 	.word	0x00001400


	//   ....[2]....
        /*0094*/ 	.word	0x00004600


	//   ....[3]....
        /*0098*/ 	.word	0x00005250


	//   ....[4]....
        /*009c*/ 	.word	0x00005270


	//   ....[5]....
        /*00a0*/ 	.word	0x00005290


	//   ....[6]....
        /*00a4*/ 	.word	0x000052c0


	//   ....[7]....
        /*00a8*/ 	.word	0x000052e0


	//   ....[8]....
        /*00ac*/ 	.word	0x00005310


	//   ....[9]....
        /*00b0*/ 	.word	0x00005330


	//   ....[10]....
        /*00b4*/ 	.word	0x00005360


	//   ....[11]....
        /*00b8*/ 	.word	0x000053c0


	//   ....[12]....
        /*00bc*/ 	.word	0x000053d0


	//   ....[13]....
        /*00c0*/ 	.word	0x00005580


	//   ....[14]....
        /*00c4*/ 	.word	0x000056c0


	//   ....[15]....
        /*00c8*/ 	.word	0x000056f0


	//   ....[16]....
        /*00cc*/ 	.word	0x00005ff0


	//   ....[17]....
        /*00d0*/ 	.word	0x00006ad0


	//   ....[18]....
        /*00d4*/ 	.word	0x00007720


	//----- nvinfo : EIATTR_EXIT_INSTR_OFFSETS
	.align		4
.L_2661:
        /*00d8*/ 	.byte	0x04, 0x1c
        /*00da*/ 	.short	(.L_2663 - .L_2662)


	//   ....[0]....
.L_2662:
        /*00dc*/ 	.word	0x00000390


	//   ....[1]....
        /*00e0*/ 	.word	0x00007cb0


	//----- nvinfo : EIATTR_MAX_THREADS
	.align		4
.L_2663:
        /*00e4*/ 	.byte	0x04, 0x05
        /*00e6*/ 	.short	(.L_2665 - .L_2664)
.L_2664:
        /*00e8*/ 	.word	0x00000040
        /*00ec*/ 	.word	0x00000001
        /*00f0*/ 	.word	0x00000001


	//----- nvinfo : EIATTR_CRS_STACK_SIZE
	.align		4
.L_2665:
        /*00f4*/ 	.byte	0x04, 0x1e
        /*00f6*/ 	.short	(.L_2667 - .L_2666)
.L_2666:
        /*00f8*/ 	.word	0x00000000
.L_2667:


//--------------------- .nv.info._Z25selective_scan_fwd_kernelI32Selective_Scan_fwd_kernel_traitsILi64ELi16ELi1ELb1ELb0ELb0ELb0EN3c104HalfEfEEv13SSMParamsBase --------------------------
	.section	.nv.info._Z25selective_scan_fwd_kernelI32Selective_Scan_fwd_kernel_traitsILi64ELi16ELi1ELb1ELb0ELb0ELb0EN3c104HalfEfEEv13SSMParamsBase,"",@"SHT_CUDA_INFO"
	.sectionflags	@""
	.align	4


	//----- nvinfo : EIATTR_CUDA_API_VERSION
	.align		4
        /*0000*/ 	.byte	0x04, 0x37
        /*0002*/ 	.short	(.L_2669 - .L_2668)
.L_2668:
        /*0004*/ 	.word	0x00000082


	//----- nvinfo : EIATTR_SW2861232_WAR
	.align		4
.L_2669:
        /*0008*/ 	.byte	0x01, 0x35
	.zero		2


	//----- nvinfo : EIATTR_PARAM_CBANK
	.align		4
        /*000c*/ 	.byte	0x04, 0x0a
        /*000e*/ 	.short	(.L_2671 - .L_2670)
	.align		4
.L_2670:
        /*0010*/ 	.word	index@(.nv.constant0._Z25selective_scan_fwd_kernelI32Selective_Scan_fwd_kernel_traitsILi64ELi16ELi1ELb1ELb0ELb0ELb0EN3c104HalfEfEEv13SSMParamsBase)
        /*0014*/ 	.short	0x0160
        /*0016*/ 	.short	0x0118


	//----- nvinfo : EIATTR_CBANK_PARAM_SIZE
	.align		4
.L_2671:
        /*0018*/ 	.byte	0x03, 0x19
        /*001a*/ 	.short	0x0118


	//----- nvinfo : EIATTR_KPARAM_INFO
	.align		4
        /*001c*/ 	.byte	0x04, 0x17
        /*001e*/ 	.short	(.L_2673 - .L_2672)
.L_2672:
        /*0020*/ 	.word	0x00000000
        /*0024*/ 	.short	0x0000
        /*0026*/ 	.short	0x0000
        /*0028*/ 	.byte	0x00, 0xf0, 0x61, 0x04


	//----- nvinfo : EIATTR_MAXREG_COUNT
	.align		4
.L_2673:
        /*002c*/ 	.byte	0x03, 0x1b
        /*002e*/ 	.short	0x00a8


	//----- nvinfo : EIATTR_NUM_BARRIERS
	.align		4
        /*0030*/ 	.byte	0x02, 0x4c
        /*0032*/ 	.byte	0x01
	.zero		1


	//----- nvinfo : EIATTR_MERCURY_ISA_VERSION
	.align		4
        /*0034*/ 	.byte	0x03, 0x5f
        /*0036*/ 	.short	0x0000


	//----- nvinfo : EIATTR_COOP_GROUP_MASK_REGIDS
	.align		4
        /*0038*/ 	.byte	0x04, 0x29
        /*003a*/ 	.short	(.L_2675 - .L_2674)


	//   ....[0]....
.L_2674:
        /*003c*/ 	.word	0xffffffff


	//   ....[1]....
        /*0040*/ 	.word	0xffffffff


	//   ....[2]....
        /*0044*/ 	.word	0xffffffff


	//   ....[3]....
        /*0048*/ 	.word	0xffffffff


	//   ....[4]....
        /*004c*/ 	.word	0xffffffff


	//   ....[5]....
        /*0050*/ 	.word	0xffffffff


	//   ....[6]....
        /*0054*/ 	.word	0xffffffff


	//   ....[7]....
        /*0058*/ 	.word	0xffffffff


	//   ....[8]....
        /*005c*/ 	.word	0xffffffff


	//   ....[9]....
        /*0060*/ 	.word	0xffffffff


	//   ....[10]....
        /*0064*/ 	.word	0xffffffff


	//   ....[11]....
        /*0068*/ 	.word	0xffffffff


	//   ....[12]....
        /*006c*/ 	.word	0xffffffff


	//   ....[13]....
        /*0070*/ 	.word	0xffffffff


	//   ....[14]....
        /*0074*/ 	.word	0xffffffff


	//----- nvinfo : EIATTR_COOP_GROUP_INSTR_OFFSETS
	.align		4
.L_2675:
        /*0078*/ 	.byte	0x04, 0x28
        /*007a*/ 	.short	(.L_2677 - .L_2676)


	//   ....[0]....
.L_2676:
        /*007c*/ 	.word	0x000004b0


	//   ....[1]....
        /*0080*/ 	.word	0x00000570


	//   ....[2]....
        /*0084*/ 	.word	0x00003460


	//   ....[3]....
        /*0088*/ 	.word	0x00003480


	//   ....[4]....
        /*008c*/ 	.word	0x00003550


	//   ....[5]....
        /*0090*/ 	.word	0x00003560


	//   ....[6]....
        /*0094*/ 	.word	0x00003590


	//   ....[7]....
        /*0098*/ 	.word	0x000035b0


	//   ....[8]....
        /*009c*/ 	.word	0x000035e0


	//   ....[9]....
        /*00a0*/ 	.word	0x00003600


	//   ....[10]....
        /*00a4*/ 	.word	0x00003630


	//   ....[11]....
        /*00a8*/ 	.word	0x00003650


	//   ....[12]....
        /*00ac*/ 	.word	0x000036a0


	//   ....[13]....
        /*00b0*/ 	.word	0x000036f0


	//   ....[14]....
        /*00b4*/ 	.word	0x00003ca0


	//----- nvinfo : EIATTR_EXIT_INSTR_OFFSETS
	.align		4
.L_2677:
        /*00b8*/ 	.byte	0x04, 0x1c
        /*00ba*/ 	.short	(.L_2679 - .L_2678)


	//   ....[0]....
.L_2678:
        /*00bc*/ 	.word	0x00000200


	//   ....[1]....
        /*00c0*/ 	.word	0x00003e10


	//----- nvinfo : EIATTR_MAX_THREADS
	.align		4
.L_2679:
        /*00c4*/ 	.byte	0x04, 0x05
        /*00c6*/ 	.short	(.L_2681 - .L_2680)
.L_2680:
        /*00c8*/ 	.word	0x00000040
        /*00cc*/ 	.word	0x00000001
        /*00d0*/ 	.word	0x00000001


	//----- nvinfo : EIATTR_CRS_STACK_SIZE
	.align		4
.L_2681:
        /*00d4*/ 	.byte	0x04, 0x1e
        /*00d6*/ 	.short	(.L_2683 - .L_2682)
.L_2682:
        /*00d8*/ 	.word	0x00000000
.L_2683:


//--------------------- .nv.info._Z25selective_scan_fwd_kernelI32Selective_Scan_fwd_kernel_traitsILi64ELi16ELi1ELb1ELb0ELb0ELb1EN3c104HalfEfEEv13SSMParamsBase --------------------------
	.section	.nv.info._Z25selective_scan_fwd_kernelI32Selective_Scan_fwd_kernel_traitsILi64ELi16ELi1ELb1ELb0ELb0ELb1EN3c104HalfEfEEv13SSMParamsBase,"",@"SHT_CUDA_INFO"
	.sectionflags	@""
	.align	4


	//----- nvinfo : EIATTR_CUDA_API_VERSION
	.align		4
        /*0000*/ 	.byte	0x04, 0x37
        /*0002*/ 	.short	(.L_2685 - .L_2684)
.L_2684:
        /*0004*/ 	.word	0x00000082


	//----- nvinfo : EIATTR_SW2861232_WAR
	.align		4
.L_2685:
        /*0008*/ 	.byte	0x01, 0x35
	.zero		2


	//----- nvinfo : EIATTR_PARAM_CBANK
	.align		4
        /*000c*/ 	.byte	0x04, 0x0a
        /*000e*/ 	.short	(.L_2687 - .L_2686)
	.align		4
.L_2686:
        /*0010*/ 	.word	index@(.nv.constant0._Z25selective_scan_fwd_kernelI32Selective_Scan_fwd_kernel_traitsILi64ELi16ELi1ELb1ELb0ELb0ELb1EN3c104HalfEfEEv13SSMParamsBase)
        /*0014*/ 	.short	0x0160
        /*0016*/ 	.short	0x0118


	//----- nvinfo : EIATTR_CBANK_PARAM_SIZE
	.align		4
.L_2687:
        /*0018*/ 	.byte	0x03, 0x19
        /*001a*/ 	.short	0x0118


	//----- nvinfo : EIATTR_KPARAM_INFO
	.align		4
        /*001c*/ 	.byte	0x04, 0x17
        /*001e*/ 	.short	(.L_2689 - .L_2688)
.L_2688:
        /*0020*/ 	.word	0x00000000
        /*0024*/ 	.short	0x0000
        /*0026*/ 	.short	0x0000
        /*0028*/ 	.byte	0x00, 0xf0, 0x61, 0x04


	//----- nvinfo : EIATTR_MAXREG_COUNT
	.align		4
.L_2689:
        /*002c*/ 	.byte	0x03, 0x1b
        /*002e*/ 	.short	0x00a8


	//----- nvinfo : EIATTR_NUM_BARRIERS
	.align		4
        /*0030*/ 	.byte	0x02, 0x4c
        /*0032*/ 	.byte	0x01
	.zero		1


	//----- nvinfo : EIATTR_MERCURY_ISA_VERSION
	.align		4
        /*0034*/ 	.byte	0x03, 0x5f
        /*0036*/ 	.short	0x0000


	//----- nvinfo : EIATTR_COOP_GROUP_MASK_REGIDS
	.align		4
        /*0038*/ 	.byte	0x04, 0x29
        /*003a*/ 	.short	(.L_2691 - .L_2690)


	//   ....[0]....
.L_2690:
        /*003c*/ 	.word	0xffffffff


	//   ....[1]....
        /*0040*/ 	.word	0xffffffff


	//   ....[2]....
        /*0044*/ 	.word	0xffffffff


	//   ....[3]....
        /*0048*/ 	.word	0xffffffff


	//   ....[4]....
        /*004c*/ 	.word	0xffffffff


	//   ....[5]....
        /*0050*/ 	.word	0xffffffff


	//   ....[6]....
        /*0054*/ 	.word	0xffffffff


	//   ....[7]....
        /*0058*/ 	.word	0xffffffff


	//   ....[8]....
        /*005c*/ 	.word	0xffffffff


	//   ....[9]....
        /*0060*/ 	.word	0xffffffff


	//   ....[10]....
        /*0064*/ 	.word	0xffffffff


	//   ....[11]....
        /*0068*/ 	.word	0xffffffff


	//   ....[12]....
        /*006c*/ 	.word	0xffffffff


	//   ....[13]....
        /*0070*/ 	.word	0xffffffff


	//   ....[14]....
        /*0074*/ 	.word	0xffffffff


	//   ....[15]....
        /*0078*/ 	.word	0xffffffff


	//   ....[16]....
        /*007c*/ 	.word	0xffffffff


	//----- nvinfo : EIATTR_COOP_GROUP_INSTR_OFFSETS
	.align		4
.L_2691:
        /*0080*/ 	.byte	0x04, 0x28
        /*0082*/ 	.short	(.L_2693 - .L_2692)


	//   ....[0]....
.L_2692:
        /*0084*/ 	.word	0x00000480


	//   ....[1]....
        /*0088*/ 	.word	0x00000540


	//   ....[2]....
        /*008c*/ 	.word	0x00003410


	//   ....[3]....
        /*0090*/ 	.word	0x00003440


	//   ....[4]....
        /*0094*/ 	.word	0x000034e0


	//   ....[5]....
        /*0098*/ 	.word	0x00003510


	//   ....[6]....
        /*009c*/ 	.word	0x00003560


	//   ....[7]....
        /*00a0*/ 	.word	0x00003580


	//   ....[8]....
        /*00a4*/ 	.word	0x000035b0


	//   ....[9]....
        /*00a8*/ 	.word	0x000035d0


	//   ....[10]....
        /*00ac*/ 	.word	0x00003600


	//   ....[11]....
        /*00b0*/ 	.word	0x00003620


	//   ....[12]....
        /*00b4*/ 	.word	0x00003670


	//   ....[13]....
        /*00b8*/ 	.word	0x000036c0


	//   ....[14]....
        /*00bc*/ 	.word	0x00003c90


	//   ....[15]....
        /*00c0*/ 	.word	0x00003ed0


	//   ....[16]....
        /*00c4*/ 	.word	0x00004700


	//----- nvinfo : EIATTR_EXIT_INSTR_OFFSETS
	.align		4
.L_2693:
        /*00c8*/ 	.byte	0x04, 0x1c
        /*00ca*/ 	.short	(.L_2695 - .L_2694)


	//   ....[0]....
.L_2694:
        /*00cc*/ 	.word	0x00000200


	//   ....[1]....
        /*00d0*/ 	.word	0x000047d0


	//----- nvinfo : EIATTR_MAX_THREADS
	.align		4
.L_2695:
        /*00d4*/ 	.byte	0x04, 0x05
        /*00d6*/ 	.short	(.L_2697 - .L_2696)
.L_2696:
        /*00d8*/ 	.word	0x00000040
        /*00dc*/ 	.word	0x00000001
        /*00e0*/ 	.word	0x00000001


	//----- nvinfo : EIATTR_CRS_STACK_SIZE
	.align		4
.L_2697:
        /*00e4*/ 	.byte	0x04, 0x1e
        /*00e6*/ 	.short	(.L_2699 - .L_2698)
.L_2698:
        /*00e8*/ 	.word	0x00000000
.L_2699:


//--------------------- .nv.info._Z25selective_scan_fwd_kernelI32Selective_Scan_fwd_kernel_traitsILi64ELi16ELi1ELb1ELb0ELb1ELb0EN3c104HalfEfEEv13SSMParamsBase --------------------------
	.section	.nv.info._Z25selective_scan_fwd_kernelI32Selective_Scan_fwd_kernel_traitsILi64ELi16ELi1ELb1ELb0ELb1ELb0EN3c104HalfEfEEv13SSMParamsBase,"",@"SHT_CUDA_INFO"
	.sectionflags	@""
	.align	4


	//----- nvinfo : EIATTR_CUDA_API_VERSION
	.align		4
        /*0000*/ 	.byte	0x04, 0x37
        /*0002*/ 	.short	(.L_2701 - .L_2700)
.L_2700:
        /*0004*/ 	.word	0x00000082


	//----- nvinfo : EIATTR_SW2861232_WAR
	.align		4
.L_2701:
        /*0008*/ 	.byte	0x01, 0x35
	.zero		2


	//----- nvinfo : EIATTR_PARAM_CBANK
	.align		4
        /*000c*/ 	.byte	0x04, 0x0a
        /*000e*/ 	.short	(.L_2703 - .L_2702)
	.align		4
.L_2702:
        /*0010*/ 	.word	index@(.nv.constant0._Z25selective_scan_fwd_kernelI32Selective_Scan_fwd_kernel_traitsILi64ELi16ELi1ELb1ELb0ELb1ELb0EN3c104HalfEfEEv13SSMParamsBase)
        /*0014*/ 	.short	0x0160
        /*0016*/ 	.short	0x0118


	//----- nvinfo : EIATTR_CBANK_PARAM_SIZE
	.align		4
.L_2703:
        /*0018*/ 	.byte	0x03, 0x19
        /*001a*/ 	.short	0x0118


	//----- nvinfo : EIATTR_KPARAM_INFO
	.align		4
        /*001c*/ 	.byte	0x04, 0x17
        /*001e*/ 	.short	(.L_2705 - .L_2704)
.L_2704:
        /*0020*/ 	.word	0x00000000
        /*0024*/ 	.short	0x0000
        /*0026*/ 	.short	0x0000
        /*0028*/ 	.byte	0x00, 0xf0, 0x61, 0x04


	//----- nvinfo : EIATTR_MAXREG_COUNT
	.align		4
.L_2705:
        /*002c*/ 	.byte	0x03, 0x1b
        /*002e*/ 	.short	0x00a8


	//----- nvinfo : EIATTR_NUM_BARRIERS
	.align		4
        /*0030*/ 	.byte	0x02, 0x4c
        /*0032*/ 	.byte	0x01
	.zero		1


	//----- nvinfo : EIATTR_MERCURY_ISA_VERSION
	.align		4
        /*0034*/ 	.byte	0x03, 0x5f
        /*0036*/ 	.short	0x0000


	//----- nvinfo : EIATTR_COOP_GROUP_MASK_REGIDS
	.align		4
        /*0038*/ 	.byte	0x04, 0x29
        /*003a*/ 	.short	(.L_2707 - .L_2706)


	//   ....[0]....
.L_2706:
        /*003c*/ 	.word	0xffffffff


	//   ....[1]....
        /*0040*/ 	.word	0xffffffff


	//   ....[2]....
        /*0044*/ 	.word	0xffffffff


	//   ....[3]....
        /*0048*/ 	.word	0xffffffff


	//   ....[4]....
        /*004c*/ 	.word	0xffffffff


	//   ....[5]....
        /*0050*/ 	.word	0xffffffff


	//   ....[6]....
        /*0054*/ 	.word	0xffffffff


	//   ....[7]....
        /*0058*/ 	.word	0xffffffff


	//   ....[8]....
        /*005c*/ 	.word	0xffffffff


	//   ....[9]....
        /*0060*/ 	.word	0xffffffff


	//   ....[10]....
        /*0064*/ 	.word	0xffffffff


	//   ....[11]....
        /*0068*/ 	.word	0xffffffff


	//   ....[12]....
        /*006c*/ 	.word	0xffffffff


	//   ....[13]....
        /*0070*/ 	.word	0xffffffff


	//   ....[14]....
        /*0074*/ 	.word	0xffffffff


	//   ....[15]....
        /*0078*/ 	.word	0xffffffff


	//----- nvinfo : EIATTR_COOP_GROUP_INSTR_OFFSETS
	.align		4
.L_2707:
        /*007c*/ 	.byte	0x04, 0x28
        /*007e*/ 	.short	(.L_2709 - .L_2708)


	//   ....[0]....
.L_2708:
        /*0080*/ 	.word	0x00000630


	//   ....[1]....
        /*0084*/ 	.word	0x000006f0


	//   ....[2]....
        /*0088*/ 	.word	0x00003350


	//   ....[3]....
        /*008c*/ 	.word	0x00003680


	//   ....[4]....
        /*0090*/ 	.word	0x000036a0


	//   ....[5]....
        /*0094*/ 	.word	0x00003740


	//   ....[6]....
        /*0098*/ 	.word	0x00003760


	//   ....[7]....
        /*009c*/ 	.word	0x00003790


	//   ....[8]....
        /*00a0*/ 	.word	0x000037b0


	//   ....[9]....
        /*00a4*/ 	.word	0x000037e0


	//   ....[10]....
        /*00a8*/ 	.word	0x00003800


	//   ....[11]....
        /*00ac*/ 	.word	0x00003830


	//   ....[12]....
        /*00b0*/ 	.word	0x00003850


	//   ....[13]....
        /*00b4*/ 	.word	0x000038b0


	//   ....[14]....
        /*00b8*/ 	.word	0x00003910


	//   ....[15]....
        /*00bc*/ 	.word	0x00004140


	//----- nvinfo : EIATTR_EXIT_INSTR_OFFSETS
	.align		4
.L_2709:
        /*00c0*/ 	.byte	0x04, 0x1c
        /*00c2*/ 	.short	(.L_2711 - .L_2710)


	//   ....[0]....
.L_2710:
        /*00c4*/ 	.word	0x00000310


	//   ....[1]....
        /*00c8*/ 	.word	0x00004280


	//----- nvinfo : EIATTR_MAX_THREADS
	.align		4
.L_2711:
        /*00cc*/ 	.byte	0x04, 0x05
        /*00ce*/ 	.short	(.L_2713 - .L_2712)
.L_2712:
        /*00d0*/ 	.word	0x00000040
        /*00d4*/ 	.word	0x00000001
        /*00d8*/ 	.word	0x00000001


	//----- nvinfo : EIATTR_CRS_STACK_SIZE
	.align		4
.L_2713:
        /*00dc*/ 	.byte	0x04, 0x1e
        /*00de*/ 	.short	(.L_2715 - .L_2714)
.L_2714:
        /*00e0*/ 	.word	0x00000000
.L_2715:


//--------------------- .nv.info._Z25selective_scan_fwd_kernelI32Selective_Scan_fwd_kernel_traitsILi64ELi16ELi1ELb1ELb0ELb1ELb1EN3c104HalfEfEEv13SSMParamsBase --------------------------
	.section	.nv.info._Z25selective_scan_fwd_kernelI32Selective_Scan_fwd_kernel_traitsILi64ELi16ELi1ELb1ELb0ELb1ELb1EN3c104HalfEfEEv13SSMParamsBase,"",@"SHT_CUDA_INFO"
	.sectionflags	@""
	.align	4


	//----- nvinfo : EIATTR_CUDA_API_VERSION
	.align		4
        /*0000*/ 	.byte	0x04, 0x37
        /*0002*/ 	.short	(.L_2717 - .L_2716)
.L_2716:
        /*0004*/ 	.word	0x00000082


	//----- nvinfo : EIATTR_SW2861232_WAR
	.align		4
.L_2717:
        /*0008*/ 	.byte	0x01, 0x35
	.zero		2


	//----- nvinfo : EIATTR_PARAM_CBANK
	.align		4
        /*000c*/ 	.byte	0x04, 0x0a
        /*000e*/ 	.short	(.L_2719 - .L_2718)
	.align		4
.L_2718:
        /*0010*/ 	.word	index@(.nv.constant0._Z25selective_scan_fwd_kernelI32Selective_Scan_fwd_kernel_traitsILi64ELi16ELi1ELb1ELb0ELb1ELb1EN3c104HalfEfEEv13SSMParamsBase)
        /*0014*/ 	.short	0x0160
        /*0016*/ 	.short	0x0118


	//----- nvinfo : EIATTR_CBANK_PARAM_SIZE
	.align		4
.L_2719:
        /*0018*/ 	.byte	0x03, 0x19
        /*001a*/ 	.short	0x0118


	//----- nvinfo : EIATTR_KPARAM_INFO
	.align		4
        /*001c*/ 	.byte	0x04, 0x17
        /*001e*/ 	.short	(.L_2721 - .L_2720)
.L_2720:
        /*0020*/ 	.word	0x00000000
        /*0024*/ 	.short	0x0000
        /*0026*/ 	.short	0x0000
        /*0028*/ 	.byte	0x00, 0xf0, 0x61, 0x04


	//----- nvinfo : EIATTR_MAXREG_COUNT
	.align		4
.L_2721:
        /*002c*/ 	.byte	0x03, 0x1b
        /*002e*/ 	.short	0x00a8


	//----- nvinfo : EIATTR_NUM_BARRIERS
	.align		4
        /*0030*/ 	.byte	0x02, 0x4c
        /*0032*/ 	.byte	0x01
	.zero		1


	//----- nvinfo : EIATTR_MERCURY_ISA_VERSION
	.align		4
        /*0034*/ 	.byte	0x03, 0x5f
        /*0036*/ 	.short	0x0000


	//----- nvinfo : EIATTR_COOP_GROUP_MASK_REGIDS
	.align		4
        /*0038*/ 	.byte	0x04, 0x29
        /*003a*/ 	.short	(.L_2723 - .L_2722)


	//   ....[0]....
.L_2722:
        /*003c*/ 	.word	0xffffffff


	//   ....[1]....
        /*0040*/ 	.word	0xffffffff


	//   ....[2]....
        /*0044*/ 	.word	0xffffffff


	//   ....[3]....
        /*0048*/ 	.word	0xffffffff


	//   ....[4]....
        /*004c*/ 	.word	0xffffffff


	//   ....[5]....
        /*0050*/ 	.word	0xffffffff


	//   ....[6]....
        /*0054*/ 	.word	0xffffffff


	//   ....[7]....
        /*0058*/ 	.word	0xffffffff


	//   ....[8]....
        /*005c*/ 	.word	0xffffffff


	//   ....[9]....
        /*0060*/ 	.word	0xffffffff


	//   ....[10]....
        /*0064*/ 	.word	0xffffffff


	//   ....[11]....
        /*0068*/ 	.word	0xffffffff


	//   ....[12]....
        /*006c*/ 	.word	0xffffffff


	//   ....[13]....
        /*0070*/ 	.word	0xffffffff


	//   ....[14]....
        /*0074*/ 	.word	0xffffffff


	//   ....[15]....
        /*0078*/ 	.word	0xffffffff


	//   ....[16]....
        /*007c*/ 	.word	0xffffffff


	//   ....[17]....
        /*0080*/ 	.word	0xffffffff


	//----- nvinfo : EIATTR_COOP_GROUP_INSTR_OFFSETS
	.align		4
.L_2723:
        /*0084*/ 	.byte	0x04, 0x28
        /*0086*/ 	.short	(.L_2725 - .L_2724)


	//   ....[0]....
.L_2724:
        /*0088*/ 	.word	0x000005e0


	//   ....[1]....
        /*008c*/ 	.word	0x000006a0


	//   ....[2]....
        /*0090*/ 	.word	0x000032f0


	//   ....[3]....
        /*0094*/ 	.word	0x00003630


	//   ....[4]....
        /*0098*/ 	.word	0x00003650


	//   ....[5]....
        /*009c*/ 	.word	0x000036f0


	//   ....[6]....
        /*00a0*/ 	.word	0x00003710


	//   ....[7]....
        /*00a4*/ 	.word	0x00003740


	//   ....[8]....
        /*00a8*/ 	.word	0x00003760


	//   ....[9]....
        /*00ac*/ 	.word	0x00003790


	//   ....[10]....
        /*00b0*/ 	.word	0x000037b0


	//   ....[11]....
        /*00b4*/ 	.word	0x000037e0


	//   ....[12]....
        /*00b8*/ 	.word	0x00003800


	//   ....[13]....
        /*00bc*/ 	.word	0x00003860


	//   ....[14]....
        /*00c0*/ 	.word	0x000038c0


	//   ....[15]....
        /*00c4*/ 	.word	0x000040c0


	//   ....[16]....
        /*00c8*/ 	.word	0x00004300


	//   ....[17]....
        /*00cc*/ 	.word	0x00004b30


	//----- nvinfo : EIATTR_EXIT_INSTR_OFFSETS
	.align		4
.L_2725:
        /*00d0*/ 	.byte	0x04, 0x1c
        /*00d2*/ 	.short	(.L_2727 - .L_2726)


	//   ....[0]....
.L_2726:
        /*00d4*/ 	.word	0x00000310


	//   ....[1]....
        /*00d8*/ 	.word	0x00004c00


	//----- nvinfo : EIATTR_MAX_THREADS
	.align		4
.L_2727:
        /*00dc*/ 	.byte	0x04, 0x05
        /*00de*/ 	.short	(.L_2729 - .L_2728)
.L_2728:
        /*00e0*/ 	.word	0x00000040
        /*00e4*/ 	.word	0x00000001
        /*00e8*/ 	.word	0x00000001


	//----- nvinfo : EIATTR_CRS_STACK_SIZE
	.align		4
.L_2729:
        /*00ec*/ 	.byte	0x04, 0x1e
        /*00ee*/ 	.short	(.L_2731 - .L_2730)
.L_2730:
        /*00f0*/ 	.word	0x00000000
.L_2731:


//--------------------- .nv.info._Z25selective_scan_fwd_kernelI32Selective_Scan_fwd_kernel_traitsILi64ELi16ELi1ELb1ELb1ELb0ELb0EN3c104HalfEfEEv13SSMParamsBase --------------------------
	.section	.nv.info._Z25selective_scan_fwd_kernelI32Selective_Scan_fwd_kernel_traitsILi64ELi16ELi1ELb1ELb1ELb0ELb0EN3c104HalfEfEEv13SSMParamsBase,"",@"SHT_CUDA_INFO"
	.sectionflags	@""
	.align	4


	//----- nvinfo : EIATTR_CUDA_API_VERSION
	.align		4
        /*0000*/ 	.byte	0x04, 0x37
        /*0002*/ 	.short	(.L_2733 - .L_2732)
.L_2732:
        /*0004*/ 	.word	0x00000082


	//----- nvinfo : EIATTR_SW2861232_WAR
	.align		4
.L_2733:
        /*0008*/ 	.byte	0x01, 0x35
	.zero		2


	//----- nvinfo : EIATTR_PARAM_CBANK
	.align		4
        /*000c*/ 	.byte	0x04, 0x0a
        /*000e*/ 	.short	(.L_2735 - .L_2734)
	.align		4
.L_2734:
        /*0010*/ 	.word	index@(.nv.constant0._Z25selective_scan_fwd_kernelI32Selective_Scan_fwd_kernel_traitsILi64ELi16ELi1ELb1ELb1ELb0ELb0EN3c104HalfEfEEv13SSMParamsBase)
        /*0014*/ 	.short	0x0160
        /*0016*/ 	.short	0x0118


	//----- nvinfo : EIATTR_CBANK_PARAM_SIZE
	.align		4
.L_2735:
        /*0018*/ 	.byte	0x03, 0x19
        /*001a*/ 	.short	0x0118


	//----- nvinfo : EIATTR_KPARAM_INFO
	.align		4
        /*001c*/ 	.byte	0x04, 0x17
        /*001e*/ 	.short	(.L_2737 - .L_2736)
.L_2736:
        /*0020*/ 	.word	0x00000000
        /*0024*/ 	.short	0x0000
        /*0026*/ 	.short	0x0000
        /*0028*/ 	.byte	0x00, 0xf0, 0x61, 0x04


	//----- nvinfo : EIATTR_MAXREG_COUNT
	.align		4
.L_2737:
        /*002c*/ 	.byte	0x03, 0x1b
        /*002e*/ 	.short	0x00a8


	//----- nvinfo : EIATTR_NUM_BARRIERS
	.align		4
        /*0030*/ 	.byte	0x02, 0x4c
        /*0032*/ 	.byte	0x01
	.zero		1


	//----- nvinfo : EIATTR_MERCURY_ISA_VERSION
	.align		4
        /*0034*/ 	.byte	0x03, 0x5f
        /*0036*/ 	.short	0x0000


	//----- nvinfo : EIATTR_COOP_GROUP_MASK_REGIDS
	.align		4
        /*0038*/ 	.byte	0x04, 0x29
        /*003a*/ 	.short	(.L_2739 - .L_2738)


	//   ....[0]....
.L_2738:
        /*003c*/ 	.word	0xffffffff


	//   ....[1]....
        /*0040*/ 	.word	0xffffffff


	//   ....[2]....
        /*0044*/ 	.word	0xffffffff


	//   ....[3]....
        /*0048*/ 	.word	0xffffffff


	//   ....[4]....
        /*004c*/ 	.word	0xffffffff


	//   ....[5]....
        /*0050*/ 	.word	0xffffffff


	//   ....[6]....
        /*0054*/ 	.word	0xffffffff


	//   ....[7]....
        /*0058*/ 	.word	0xffffffff


	//   ....[8]....
        /*005c*/ 	.word	0xffffffff


	//   ....[9]....
        /*0060*/ 	.word	0xffffffff


	//   ....[10]....
        /*0064*/ 	.word	0xffffffff


	//   ....[11]....
        /*0068*/ 	.word	0xffffffff


	//   ....[12]....
        /*006c*/ 	.word	0xffffffff


	//   ....[13]....
        /*0070*/ 	.word	0xffffffff


	//   ....[14]....
        /*0074*/ 	.word	0xffffffff


	//   ....[15]....
        /*0078*/ 	.word	0xffffffff


	//----- nvinfo : EIATTR_COOP_GROUP_INSTR_OFFSETS
	.align		4
.L_2739:
        /*007c*/ 	.byte	0x04, 0x28
        /*007e*/ 	.short	(.L_2741 - .L_2740)


	//   ....[0]....
.L_2740:
        /*0080*/ 	.word	0x00000630


	//   ....[1]....
        /*0084*/ 	.word	0x000006f0


	//   ....[2]....
        /*0088*/ 	.word	0x00003260


	//   ....[3]....
        /*008c*/ 	.word	0x00003800


	//   ....[4]....
        /*0090*/ 	.word	0x00003830


	//   ....[5]....
        /*0094*/ 	.word	0x000038d0


	//   ....[6]....
        /*0098*/ 	.word	0x000038e0


	//   ....[7]....
        /*009c*/ 	.word	0x00003980


	//   ....[8]....
        /*00a0*/ 	.word	0x000039a0


	//   ....[9]....
        /*00a4*/ 	.word	0x000039d0


	//   ....[10]....
        /*00a8*/ 	.word	0x000039f0


	//   ....[11]....
        /*00ac*/ 	.word	0x00003a20


	//   ....[12]....
        /*00b0*/ 	.word	0x00003a40


	//   ....[13]....
        /*00b4*/ 	.word	0x00003ac0


	//   ....[14]....
        /*00b8*/ 	.word	0x00003b10


	//   ....[15]....
        /*00bc*/ 	.word	0x00004130


	//----- nvinfo : EIATTR_EXIT_INSTR_OFFSETS
	.align		4
.L_2741:
        /*00c0*/ 	.byte	0x04, 0x1c
        /*00c2*/ 	.short	(.L_2743 - .L_2742)


	//   ....[0]....
.L_2742:
        /*00c4*/ 	.word	0x00000310


	//   ....[1]....
        /*00c8*/ 	.word	0x00004270


	//----- nvinfo : EIATTR_MAX_THREADS
	.align		4
.L_2743:
        /*00cc*/ 	.byte	0x04, 0x05
        /*00ce*/ 	.short	(.L_2745 - .L_2744)
.L_2744:
        /*00d0*/ 	.word	0x00000040
        /*00d4*/ 	.word	0x00000001
        /*00d8*/ 	.word	0x00000001


	//----- nvinfo : EIATTR_CRS_STACK_SIZE
	.align		4
.L_2745:
        /*00dc*/ 	.byte	0x04, 0x1e
        /*00de*/ 	.short	(.L_2747 - .L_2746)
.L_2746:
        /*00e0*/ 	.word	0x00000000
.L_2747:


//--------------------- .nv.info._Z25selective_scan_fwd_kernelI32Selective_Scan_fwd_kernel_traitsILi64ELi16ELi1ELb1ELb1ELb0ELb1EN3c104HalfEfEEv13SSMParamsBase --------------------------
	.section	.nv.info._Z25selective_scan_fwd_kernelI32Selective_Scan_fwd_kernel_traitsILi64ELi16ELi1ELb1ELb1ELb0ELb1EN3c104HalfEfEEv13SSMParamsBase,"",@"SHT_CUDA_INFO"
	.sectionflags	@""
	.align	4


	//----- nvinfo : EIATTR_CUDA_API_VERSION
	.align		4
        /*0000*/ 	.byte	0x04, 0x37
        /*0002*/ 	.short	(.L_2749 - .L_2748)
.L_2748:
        /*0004*/ 	.word	0x00000082


	//----- nvinfo : EIATTR_SW2861232_WAR
	.align		4
.L_2749:
        /*0008*/ 	.byte	0x01, 0x35
	.zero		2


	//----- nvinfo : EIATTR_PARAM_CBANK
	.align		4
        /*000c*/ 	.byte	0x04, 0x0a
        /*000e*/ 	.short	(.L_2751 - .L_2750)
	.align		4
.L_2750:
        /*0010*/ 	.word	index@(.nv.constant0._Z25selective_scan_fwd_kernelI32Selective_Scan_fwd_kernel_traitsILi64ELi16ELi1ELb1ELb1ELb0ELb1EN3c104HalfEfEEv13SSMParamsBase)
        /*0014*/ 	.short	0x0160
        /*0016*/ 	.short	0x0118


	//----- nvinfo : EIATTR_CBANK_PARAM_SIZE
	.align		4
.L_2751:
        /*0018*/ 	.byte	0x03, 0x19
        /*001a*/ 	.short	0x0118


	//----- nvinfo : EIATTR_KPARAM_INFO
	.align		4
        /*001c*/ 	.byte	0x04, 0x17
        /*001e*/ 	.short	(.L_2753 - .L_2752)
.L_2752:
        /*0020*/ 	.word	0x00000000
        /*0024*/ 	.short	0x0000
        /*0026*/ 	.short	0x0000
        /*0028*/ 	.byte	0x00, 0xf0, 0x61, 0x04


	//----- nvinfo : EIATTR_MAXREG_COUNT
	.align		4
.L_2753:
        /*002c*/ 	.byte	0x03, 0x1b
        /*002e*/ 	.short	0x00a8


	//----- nvinfo : EIATTR_NUM_BARRIERS
	.align		4
        /*0030*/ 	.byte	0x02, 0x4c
        /*0032*/ 	.byte	0x01
	.zero		1


	//----- nvinfo : EIATTR_MERCURY_ISA_VERSION
	.align		4
        /*0034*/ 	.byte	0x03, 0x5f
        /*0036*/ 	.short	0x0000


	//----- nvinfo : EIATTR_COOP_GROUP_MASK_REGIDS
	.align		4
        /*0038*/ 	.byte	0x04, 0x29
        /*003a*/ 	.short	(.L_2755 - .L_2754)


	//   ....[0]....
.L_2754:
        /*003c*/ 	.word	0xffffffff


	//   ....[1]....
        /*0040*/ 	.word	0xffffffff


	//   ....[2]....
        /*0044*/ 	.word	0xffffffff


	//   ....[3]....
        /*0048*/ 	.word	0xffffffff


	//   ....[4]....
        /*004c*/ 	.word	0xffffffff


	//   ....[5]....
        /*0050*/ 	.word	0xffffffff


	//   ....[6]....
        /*0054*/ 	.word	0xffffffff


	//   ....[7]....
        /*0058*/ 	.word	0xffffffff


	//   ....[8]....
        /*005c*/ 	.word	0xffffffff


	//   ....[9]....
        /*0060*/ 	.word	0xffffffff


	//   ....[10]....
        /*0064*/ 	.word	0xffffffff


	//   ....[11]....
        /*0068*/ 	.word	0xffffffff


	//   ....[12]....
        /*006c*/ 	.word	0xffffffff


	//   ....[13]....
        /*0070*/ 	.word	0xffffffff


	//   ....[14]....
        /*0074*/ 	.word	0xffffffff


	//   ....[15]....
        /*0078*/ 	.word	0xffffffff


	//   ....[16]....
        /*007c*/ 	.word	0xffffffff


	//   ....[17]....
        /*0080*/ 	.word	0xffffffff


	//----- nvinfo : EIATTR_COOP_GROUP_INSTR_OFFSETS
	.align		4
.L_2755:
        /*0084*/ 	.byte	0x04, 0x28
        /*0086*/ 	.short	(.L_2757 - .L_2756)


	//   ....[0]....
.L_2756:
        /*0088*/ 	.word	0x000005e0


	//   ....[1]....
        /*008c*/ 	.word	0x000006a0


	//   ....[2]....
        /*0090*/ 	.word	0x00003220


	//   ....[3]....
        /*0094*/ 	.word	0x000037c0


	//   ....[4]....
        /*0098*/ 	.word	0x00003810


	//   ....[5]....
        /*009c*/ 	.word	0x00003870


	//   ....[6]....
        /*00a0*/ 	.word	0x000038e0


	//   ....[7]....
        /*00a4*/ 	.word	0x00003920


	//   ....[8]....
        /*00a8*/ 	.word	0x00003950


	//   ....[9]....
        /*00ac*/ 	.word	0x00003970


	//   ....[10]....
        /*00b0*/ 	.word	0x000039a0


	//   ....[11]....
        /*00b4*/ 	.word	0x000039c0


	//   ....[12]....
        /*00b8*/ 	.word	0x000039f0


	//   ....[13]....
        /*00bc*/ 	.word	0x00003a60


	//   ....[14]....
        /*00c0*/ 	.word	0x00003ac0


	//   ....[15]....
        /*00c4*/ 	.word	0x000040c0


	//   ....[16]....
        /*00c8*/ 	.word	0x00004300


	//   ....[17]....
        /*00cc*/ 	.word	0x00004b30


	//----- nvinfo : EIATTR_EXIT_INSTR_OFFSETS
	.align		4
.L_2757:
        /*00d0*/ 	.byte	0x04, 0x1c
        /*00d2*/ 	.short	(.L_2759 - .L_2758)


	//   ....[0]....
.L_2758:
        /*00d4*/ 	.word	0x00000310


	//   ....[1]....
        /*00d8*/ 	.word	0x00004c00


	//----- nvinfo : EIATTR_MAX_THREADS
	.align		4
.L_2759:
        /*00dc*/ 	.byte	0x04, 0x05
        /*00de*/ 	.short	(.L_2761 - .L_2760)
.L_2760:
        /*00e0*/ 	.word	0x00000040
        /*00e4*/ 	.word	0x00000001
        /*00e8*/ 	.word	0x00000001


	//----- nvinfo : EIATTR_CRS_STACK_SIZE
	.align		4
.L_2761:
        /*00ec*/ 	.byte	0x04, 0x1e
        /*00ee*/ 	.short	(.L_2763 - .L_2762)
.L_2762:
        /*00f0*/ 	.word	0x00000000
.L_2763:


//--------------------- .nv.info._Z25selective_scan_fwd_kernelI32Selective_Scan_fwd_kernel_traitsILi64ELi16ELi1ELb1ELb1ELb1ELb0EN3c104HalfEfEEv13SSMParamsBase --------------------------
	.section	.nv.info._Z25selective_scan_fwd_kernelI32Selective_Scan_fwd_kernel_traitsILi64ELi16ELi1ELb1ELb1ELb1ELb0EN3c104HalfEfEEv13SSMParamsBase,"",@"SHT_CUDA_INFO"
	.sectionflags	@""
	.align	4


	//----- nvinfo : EIATTR_CUDA_API_VERSION
	.align		4
        /*0000*/ 	.byte	0x04, 0x37
        /*0002*/ 	.short	(.L_2765 - .L_2764)
.L_2764:
        /*0004*/ 	.word	0x00000082


	//----- nvinfo : EIATTR_SW2861232_WAR
	.align		4
.L_2765:
        /*0008*/ 	.byte	0x01, 0x35
	.zero		2


	//----- nvinfo : EIATTR_PARAM_CBANK
	.align		4
        /*000c*/ 	.byte	0x04, 0x0a
        /*000e*/ 	.short	(.L_2767 - .L_2766)
	.align		4
.L_2766:
        /*0010*/ 	.word	index@(.nv.constant0._Z25selective_scan_fwd_kernelI32Selective_Scan_fwd_kernel_traitsILi64ELi16ELi1ELb1ELb1ELb1ELb0EN3c104HalfEfEEv13SSMParamsBase)
        /*0014*/ 	.short	0x0160
        /*0016*/ 	.short	0x0118


	//----- nvinfo : EIATTR_CBANK_PARAM_SIZE
	.align		4
.L_2767:
        /*0018*/ 	.byte	0x03, 0x19
        /*001a*/ 	.short	0x0118


	//----- nvinfo : EIATTR_KPARAM_INFO
	.align		4
        /*001c*/ 	.byte	0x04, 0x17
        /*001e*/ 	.short	(.L_2769 - .L_2768)
.L_2768:
        /*0020*/ 	.word	0x00000000
        /*0024*/ 	.short	0x0000
        /*0026*/ 	.short	0x0000
        /*0028*/ 	.byte	0x00, 0xf0, 0x61, 0x04


	//----- nvinfo : EIATTR_MAXREG_COUNT
	.align		4
.L_2769:
        /*002c*/ 	.byte	0x03, 0x1b
        /*002e*/ 	.short	0x00a8


	//----- nvinfo : EIATTR_NUM_BARRIERS
	.align		4
        /*0030*/ 	.byte	0x02, 0x4c
        /*0032*/ 	.byte	0x01
	.zero		1


	//----- nvinfo : EIATTR_MERCURY_ISA_VERSION
	.align		4
        /*0034*/ 	.byte	0x03, 0x5f
        /*0036*/ 	.short	0x0000


	//----- nvinfo : EIATTR_COOP_GROUP_MASK_REGIDS
	.align		4
        /*0038*/ 	.byte	0x04, 0x29
        /*003a*/ 	.short	(.L_2771 - .L_2770)


	//   ....[0]....
.L_2770:
        /*003c*/ 	.word	0xffffffff


	//   ....[1]....
        /*0040*/ 	.word	0xffffffff


	//   ....[2]....
        /*0044*/ 	.word	0xffffffff


	//   ....[3]....
        /*0048*/ 	.word	0xffffffff


	//   ....[4]....
        /*004c*/ 	.word	0xffffffff


	//   ....[5]....
        /*0050*/ 	.word	0xffffffff


	//   ....[6]....
        /*0054*/ 	.word	0xffffffff


	//   ....[7]....
        /*0058*/ 	.word	0xffffffff


	//   ....[8]....
        /*005c*/ 	.word	0xffffffff


	//   ....[9]....
        /*0060*/ 	.word	0xffffffff


	//   ....[10]....
        /*0064*/ 	.word	0xffffffff


	//   ....[11]....
        /*0068*/ 	.word	0xffffffff


	//   ....[12]....
        /*006c*/ 	.word	0xffffffff


	//   ....[13]....
        /*0070*/ 	.word	0xffffffff


	//   ....[14]....
        /*0074*/ 	.word	0xffffffff


	//   ....[15]....
        /*0078*/ 	.word	0xffffffff


	//   ....[16]....
        /*007c*/ 	.word	0xffffffff


	//----- nvinfo : EIATTR_COOP_GROUP_INSTR_OFFSETS
	.align		4
.L_2771:
        /*0080*/ 	.byte	0x04, 0x28
        /*0082*/ 	.short	(.L_2773 - .L_2772)


	//   ....[0]....
.L_2772:
        /*0084*/ 	.word	0x00000730


	//   ....[1]....
        /*0088*/ 	.word	0x000007f0


	//   ....[2]....
        /*008c*/ 	.word	0x00003330


	//   ....[3]....
        /*0090*/ 	.word	0x000039d0


	//   ....[4]....
        /*0094*/ 	.word	0x000039e0


	//   ....[5]....
        /*0098*/ 	.word	0x00003a10


	//   ....[6]....
        /*009c*/ 	.word	0x00003a30


	//   ....[7]....
        /*00a0*/ 	.word	0x00003a60


	//   ....[8]....
        /*00a4*/ 	.word	0x00003a80


	//   ....[9]....
        /*00a8*/ 	.word	0x00003ab0


	//   ....[10]....
        /*00ac*/ 	.word	0x00003ad0


	//   ....[11]....
        /*00b0*/ 	.word	0x00003b00


	//   ....[12]....
        /*00b4*/ 	.word	0x00003b20


	//   ....[13]....
        /*00b8*/ 	.word	0x00003b60


	//   ....[14]....
        /*00bc*/ 	.word	0x00003bf0


	//   ....[15]....
        /*00c0*/ 	.word	0x00003c40


	//   ....[16]....
        /*00c4*/ 	.word	0x00004350


	//----- nvinfo : EIATTR_EXIT_INSTR_OFFSETS
	.align		4
.L_2773:
        /*00c8*/ 	.byte	0x04, 0x1c
        /*00ca*/ 	.short	(.L_2775 - .L_2774)


	//   ....[0]....
.L_2774:
        /*00cc*/ 	.word	0x00000390


	//   ....[1]....
        /*00d0*/ 	.word	0x000044c0


	//----- nvinfo : EIATTR_MAX_THREADS
	.align		4
.L_2775:
        /*00d4*/ 	.byte	0x04, 0x05
        /*00d6*/ 	.short	(.L_2777 - .L_2776)
.L_2776:
        /*00d8*/ 	.word	0x00000040
        /*00dc*/ 	.word	0x00000001
        /*00e0*/ 	.word	0x00000001


	//----- nvinfo : EIATTR_CRS_STACK_SIZE
	.align		4
.L_2777:
        /*00e4*/ 	.byte	0x04, 0x1e
        /*00e6*/ 	.short	(.L_2779 - .L_2778)
.L_2778:
        /*00e8*/ 	.word	0x00000000
.L_2779:


//--------------------- .nv.info._Z25selective_scan_fwd_kernelI32Selective_Scan_fwd_kernel_traitsILi64ELi16ELi1ELb1ELb1ELb1ELb1EN3c104HalfEfEEv13SSMParamsBase --------------------------
	.section	.nv.info._Z25selective_scan_fwd_kernelI32Selective_Scan_fwd_kernel_traitsILi64ELi16ELi1ELb1ELb1ELb1ELb1EN3c104HalfEfEEv13SSMParamsBase,"",@"SHT_CUDA_INFO"
	.sectionflags	@""
	.align	4


	//----- nvinfo : EIATTR_CUDA_API_VERSION
	.align		4
        /*0000*/ 	.byte	0x04, 0x37
        /*0002*/ 	.short	(.L_2781 - .L_2780)
.L_2780:
        /*0004*/ 	.word	0x00000082


	//----- nvinfo : EIATTR_SW2861232_WAR
	.align		4
.L_2781:
        /*0008*/ 	.byte	0x01, 0x35
	.zero		2


	//----- nvinfo : EIATTR_PARAM_CBANK
	.align		4
        /*000c*/ 	.byte	0x04, 0x0a
        /*000e*/ 	.short	(.L_2783 - .L_2782)
	.align		4
.L_2782:
        /*0010*/ 	.word	index@(.nv.constant0._Z25selective_scan_fwd_kernelI32Selective_Scan_fwd_kernel_traitsILi64ELi16ELi1ELb1ELb1ELb1ELb1EN3c104HalfEfEEv13SSMParamsBase)
        /*0014*/ 	.short	0x0160
        /*0016*/ 	.short	0x0118


	//----- nvinfo : EIATTR_CBANK_PARAM_SIZE
	.align		4
.L_2783:
        /*0018*/ 	.byte	0x03, 0x19
        /*001a*/ 	.short	0x0118


	//----- nvinfo : EIATTR_KPARAM_INFO
	.align		4
        /*001c*/ 	.byte	0x04, 0x17
        /*001e*/ 	.short	(.L_2785 - .L_2784)
.L_2784:
        /*0020*/ 	.word	0x00000000
        /*0024*/ 	.short	0x0000
        /*0026*/ 	.short	0x0000
        /*0028*/ 	.byte	0x00, 0xf0, 0x61, 0x04


	//----- nvinfo : EIATTR_MAXREG_COUNT
	.align		4
.L_2785:
        /*002c*/ 	.byte	0x03, 0x1b
        /*002e*/ 	.short	0x00a8


	//----- nvinfo : EIATTR_NUM_BARRIERS
	.align		4
        /*0030*/ 	.byte	0x02, 0x4c
        /*0032*/ 	.byte	0x01
	.zero		1


	//----- nvinfo : EIATTR_MERCURY_ISA_VERSION
	.align		4
        /*0034*/ 	.byte	0x03, 0x5f
        /*0036*/ 	.short	0x0000


	//----- nvinfo : EIATTR_COOP_GROUP_MASK_REGIDS
	.align		4
        /*0038*/ 	.byte	0x04, 0x29
        /*003a*/ 	.short	(.L_2787 - .L_2786)


	//   ....[0]....
.L_2786:
        /*003c*/ 	.word	0xffffffff


	//   ....[1]....
        /*0040*/ 	.word	0xffffffff


	//   ....[2]....
        /*0044*/ 	.word	0xffffffff


	//   ....[3]....
        /*0048*/ 	.word	0xffffffff


	//   ....[4]....
        /*004c*/ 	.word	0xffffffff


	//   ....[5]....
        /*0050*/ 	.word	0xffffffff


	//   ....[6]....
        /*0054*/ 	.word	0xffffffff


	//   ....[7]....
        /*0058*/ 	.word	0xffffffff


	//   ....[8]....
        /*005c*/ 	.word	0xffffffff


	//   ....[9]....
        /*0060*/ 	.word	0xffffffff


	//   ....[10]....
        /*0064*/ 	.word	0xffffffff


	//   ....[11]....
        /*0068*/ 	.word	0xffffffff


	//   ....[12]....
        /*006c*/ 	.word	0xffffffff


	//   ....[13]....
        /*0070*/ 	.word	0xffffffff


	//   ....[14]....
        /*0074*/ 	.word	0xffffffff


	//   ....[15]....
        /*0078*/ 	.word	0xffffffff


	//   ....[16]....
        /*007c*/ 	.word	0xffffffff


	//   ....[17]....
        /*0080*/ 	.word	0xffffffff


	//   ....[18]....
        /*0084*/ 	.word	0xffffffff


	//----- nvinfo : EIATTR_COOP_GROUP_INSTR_OFFSETS
	.align		4
.L_2787:
        /*0088*/ 	.byte	0x04, 0x28
        /*008a*/ 	.short	(.L_2789 - .L_2788)


	//   ....[0]....
.L_2788:
        /*008c*/ 	.word	0x000006f0


	//   ....[1]....
        /*0090*/ 	.word	0x000007b0


	//   ....[2]....
        /*0094*/ 	.word	0x000032f0


	//   ....[3]....
        /*0098*/ 	.word	0x00003990


	//   ....[4]....
        /*009c*/ 	.word	0x000039a0


	//   ....[5]....
        /*00a0*/ 	.word	0x000039d0


	//   ....[6]....
        /*00a4*/ 	.word	0x000039f0


	//   ....[7]....
        /*00a8*/ 	.word	0x00003a20


	//   ....[8]....
        /*00ac*/ 	.word	0x00003a40


	//   ....[9]....
        /*00b0*/ 	.word	0x00003a70


	//   ....[10]....
        /*00b4*/ 	.word	0x00003a90


	//   ....[11]....
        /*00b8*/ 	.word	0x00003ac0


	//   ....[12]....
        /*00bc*/ 	.word	0x00003ae0


	//   ....[13]....
        /*00c0*/ 	.word	0x00003b20


	//   ....[14]....
        /*00c4*/ 	.word	0x00003bb0


	//   ....[15]....
        /*00c8*/ 	.word	0x00003c00


	//   ....[16]....
        /*00cc*/ 	.word	0x00004300


	//   ....[17]....
        /*00d0*/ 	.word	0x00004560


	//   ....[18]....
        /*00d4*/ 	.word	0x00004d80


	//----- nvinfo : EIATTR_EXIT_INSTR_OFFSETS
	.align		4
.L_2789:
        /*00d8*/ 	.byte	0x04, 0x1c
        /*00da*/ 	.short	(.L_2791 - .L_2790)


	//   ....[0]....
.L_2790:
        /*00dc*/ 	.word	0x00000380


	//   ....[1]....
        /*00e0*/ 	.word	0x00004e60


	//----- nvinfo : EIATTR_MAX_THREADS
	.align		4
.L_2791:
        /*00e4*/ 	.byte	0x04, 0x05
        /*00e6*/ 	.short	(.L_2793 - .L_2792)
.L_2792:
        /*00e8*/ 	.word	0x00000040
        /*00ec*/ 	.word	0x00000001
        /*00f0*/ 	.word	0x00000001


	//----- nvinfo : EIATTR_CRS_STACK_SIZE
	.align		4
.L_2793:
        /*00f4*/ 	.byte	0x04, 0x1e
        /*00f6*/ 	.short	(.L_2795 - .L_2794)
.L_2794:
        /*00f8*/ 	.word	0x00000000
.L_2795:


//--------------------- .nv.info._Z25selective_scan_fwd_kernelI32Selective_Scan_fwd_kernel_traitsILi32ELi16ELi1ELb0ELb0ELb0ELb0EN3c104HalfEfEEv13SSMParamsBase --------------------------
	.section	.nv.info._Z25selective_scan_fwd_kernelI32Selective_Scan_fwd_kernel_traitsILi32ELi16ELi1ELb0ELb0ELb0ELb0EN3c104HalfEfEEv13SSMParamsBase,"",@"SHT_CUDA_INFO"
	.sectionflags	@""
	.align	4


	//----- nvinfo : EIATTR_CUDA_API_VERSION
	.align		4
        /*0000*/ 	.byte	0x04, 0x37
        /*0002*/ 	.short	(.L_2797 - .L_2796)
.L_2796:
        /*0004*/ 	.word	0x00000082


	//----- nvinfo : EIATTR_SW2861232_WAR
	.align		4
.L_2797:
        /*0008*/ 	.byte	0x01, 0x35
	.zero		2


	//----- nvinfo : EIATTR_PARAM_CBANK
	.align		4
        /*000c*/ 	.byte	0x04, 0x0a
        /*000e*/ 	.short	(.L_2799 - .L_2798)
	.align		4
.L_2798:
        /*0010*/ 	.word	index@(.nv.constant0._Z25selective_scan_fwd_kernelI32Selective_Scan_fwd_kernel_traitsILi32ELi16ELi1ELb0ELb0ELb0ELb0EN3c104HalfEfEEv13SSMParamsBase)
        /*0014*/ 	.short	0x0160
        /*0016*/ 	.short	0x0118


	//----- nvinfo : EIATTR_CBANK_PARAM_SIZE
	.align		4
.L_2799:
        /*0018*/ 	.byte	0x03, 0x19
        /*001a*/ 	.short	0x0118


	//----- nvinfo : EIATTR_KPARAM_INFO
	.align		4
        /*001c*/ 	.byte	0x04, 0x17
        /*001e*/ 	.short	(.L_2801 - .L_2800)
.L_2800:
        /*0020*/ 	.word	0x00000000
        /*0024*/ 	.short	0x0000
        /*0026*/ 	.short	0x0000
        /*0028*/ 	.byte	0x00, 0xf0, 0x61, 0x04


	//----- nvinfo : EIATTR_MAXREG_COUNT
	.align		4
.L_2801:
        /*002c*/ 	.byte	0x03, 0x1b
        /*002e*/ 	.short	0x00ff


	//----- nvinfo : EIATTR_NUM_BARRIERS
	.align		4
        /*0030*/ 	.byte	0x02, 0x4c
        /*0032*/ 	.byte	0x01
	.zero		1


	//----- nvinfo : EIATTR_MERCURY_ISA_VERSION
	.align		4
        /*0034*/ 	.byte	0x03, 0x5f
        /*0036*/ 	.short	0x0000


	//----- nvinfo : EIATTR_COOP_GROUP_MASK_REGIDS
	.align		4
        /*0038*/ 	.byte	0x04, 0x29
        /*003a*/ 	.short	(.L_2803 - .L_2802)


	//   ....[0]....
.L_2802:
        /*003c*/ 	.word	0xffffffff


	//   ....[1]....
        /*0040*/ 	.word	0xffffffff


	//   ....[2]....
        /*0044*/ 	.word	0xffffffff


	//   ....[3]....
        /*0048*/ 	.word	0xffffffff


	//   ....[4]....
        /*004c*/ 	.word	0xffffffff


	//   ....[5]....
        /*0050*/ 	.word	0xffffffff


	//   ....[6]....
        /*0054*/ 	.word	0xffffffff


	//   ....[7]....
        /*0058*/ 	.word	0xffffffff


	//   ....[8]....
        /*005c*/ 	.word	0xffffffff


	//   ....[9]....
        /*0060*/ 	.word	0xffffffff


	//   ....[10]....
        /*0064*/ 	.word	0xffffffff


	//   ....[11]....
        /*0068*/ 	.word	0xffffffff


	//   ....[12]....
        /*006c*/ 	.word	0xffffffff


	//   ....[13]....
        /*0070*/ 	.word	0xffffffff


	//   ....[14]....
        /*0074*/ 	.word	0xffffffff


	//----- nvinfo : EIATTR_COOP_GROUP_INSTR_OFFSETS
	.align		4
.L_2803:
        /*0078*/ 	.byte	0x04, 0x28
        /*007a*/ 	.short	(.L_2805 - .L_2804)


	//   ....[0]....
.L_2804:
        /*007c*/ 	.word	0x00000e50


	//   ....[1]....
        /*0080*/ 	.word	0x000012c0


	//   ....[2]....
        /*0084*/ 	.word	0x000045e0


	//   ....[3]....
        /*0088*/ 	.word	0x000045f0


	//   ....[4]....
        /*008c*/ 	.word	0x00004630


	//   ....[5]....
        /*0090*/ 	.word	0x00004640


	//   ....[6]....
        /*0094*/ 	.word	0x00004680


	//   ....[7]....
        /*0098*/ 	.word	0x00004690


	//   ....[8]....
        /*009c*/ 	.word	0x000046d0


	//   ....[9]....
        /*00a0*/ 	.word	0x000046e0


	//   ....[10]....
        /*00a4*/ 	.word	0x00004760


	//   ....[11]....
        /*00a8*/ 	.word	0x00004770


	//   ....[12]....
        /*00ac*/ 	.word	0x00004810


	//   ....[13]....
        /*00b0*/ 	.word	0x00004820


	//   ....[14]....
        /*00b4*/ 	.word	0x00004e30


	//----- nvinfo : EIATTR_EXIT_INSTR_OFFSETS
	.align		4
.L_2805:
        /*00b8*/ 	.byte	0x04, 0x1c
        /*00ba*/ 	.short	(.L_2807 - .L_2806)


	//   ....[0]....
.L_2806:
        /*00bc*/ 	.word	0x00000120


	//   ....[1]....
        /*00c0*/ 	.word	0x000053b0


	//----- nvinfo : EIATTR_MAX_THREADS
	.align		4
.L_2807:
        /*00c4*/ 	.byte	0x04, 0x05
        /*00c6*/ 	.short	(.L_2809 - .L_2808)
.L_2808:
        /*00c8*/ 	.word	0x00000020
        /*00cc*/ 	.word	0x00000001
        /*00d0*/ 	.word	0x00000001


	//----- nvinfo : EIATTR_CRS_STACK_SIZE
	.align		4
.L_2809:
        /*00d4*/ 	.byte	0x04, 0x1e
        /*00d6*/ 	.short	(.L_2811 - .L_2810)
.L_2810:
        /*00d8*/ 	.word	0x00000000
.L_2811:


//--------------------- .nv.info._Z25selective_scan_fwd_kernelI32Selective_Scan_fwd_kernel_traitsILi32ELi16ELi1ELb0ELb0ELb0ELb1EN3c104HalfEfEEv13SSMParamsBase --------------------------
	.section	.nv.info._Z25selective_scan_fwd_kernelI32Selective_Scan_fwd_kernel_traitsILi32ELi16ELi1ELb0ELb0ELb0ELb1EN3c104HalfEfEEv13SSMParamsBase,"",@"SHT_CUDA_INFO"
	.sectionflags	@""
	.align	4


	//----- nvinfo : EIATTR_CUDA_API_VERSION
	.align		4
        /*0000*/ 	.byte	0x04, 0x37
        /*0002*/ 	.short	(.L_2813 - .L_2812)
.L_2812:
        /*0004*/ 	.word	0x00000082


	//----- nvinfo : EIATTR_SW2861232_WAR
	.align		4
.L_2813:
        /*0008*/ 	.byte	0x01, 0x35
	.zero		2


	//----- nvinfo : EIATTR_PARAM_CBANK
	.align		4
        /*000c*/ 	.byte	0x04, 0x0a
        /*000e*/ 	.short	(.L_2815 - .L_2814)
	.align		4
.L_2814:
        /*0010*/ 	.word	index@(.nv.constant0._Z25selective_scan_fwd_kernelI32Selective_Scan_fwd_kernel_traitsILi32ELi16ELi1ELb0ELb0ELb0ELb1EN3c104HalfEfEEv13SSMParamsBase)
        /*0014*/ 	.short	0x0160
        /*0016*/ 	.short	0x0118


	//----- nvinfo : EIATTR_CBANK_PARAM_SIZE
	.align		4
.L_2815:
        /*0018*/ 	.byte	0x03, 0x19
        /*001a*/ 	.short	0x0118


	//----- nvinfo : EIATTR_KPARAM_INFO
	.align		4
        /*001c*/ 	.byte	0x04, 0x17
        /*001e*/ 	.short	(.L_2817 - .L_2816)
.L_2816:
        /*0020*/ 	.word	0x00000000
        /*0024*/ 	.short	0x0000
        /*0026*/ 	.short	0x0000
        /*0028*/ 	.byte	0x00, 0xf0, 0x61, 0x04


	//----- nvinfo : EIATTR_MAXREG_COUNT
	.align		4
.L_2817:
        /*002c*/ 	.byte	0x03, 0x1b
        /*002e*/ 	.short	0x00ff


	//----- nvinfo : EIATTR_NUM_BARRIERS
	.align		4
        /*0030*/ 	.byte	0x02, 0x4c
        /*0032*/ 	.byte	0x01
	.zero		1


	//----- nvinfo : EIATTR_MERCURY_ISA_VERSION
	.align		4
        /*0034*/ 	.byte	0x03, 0x5f
        /*0036*/ 	.short	0x0000


	//----- nvinfo : EIATTR_COOP_GROUP_MASK_REGIDS
	.align		4
        /*0038*/ 	.byte	0x04, 0x29
        /*003a*/ 	.short	(.L_2819 - .L_2818)


	//   ....[0]....
.L_2818:
        /*003c*/ 	.word	0xffffffff


	//   ....[1]....
        /*0040*/ 	.word	0xffffffff


	//   ....[2]....
        /*0044*/ 	.word	0xffffffff


	//   ....[3]....
        /*0048*/ 	.word	0xffffffff


	//   ....[4]....
        /*004c*/ 	.word	0xffffffff


	//   ....[5]....
        /*0050*/ 	.word	0xffffffff


	//   ....[6]....
        /*0054*/ 	.word	0xffffffff


	//   ....[7]....
        /*0058*/ 	.word	0xffffffff


	//   ....[8]....
        /*005c*/ 	.word	0xffffffff


	//   ....[9]....
        /*0060*/ 	.word	0xffffffff


	//   ....[10]....
        /*0064*/ 	.word	0xffffffff


	//   ....[11]....
        /*0068*/ 	.word	0xffffffff


	//   ....[12]....
        /*006c*/ 	.word	0xffffffff


	//   ....[13]....
        /*0070*/ 	.word	0xffffffff


	//   ....[14]....
        /*0074*/ 	.word	0xffffffff


	//   ....[15]....
        /*0078*/ 	.word	0xffffffff


	//   ....[16]....
        /*007c*/ 	.word	0xffffffff


	//----- nvinfo : EIATTR_COOP_GROUP_INSTR_OFFSETS
	.align		4
.L_2819:
        /*0080*/ 	.byte	0x04, 0x28
        /*0082*/ 	.short	(.L_2821 - .L_2820)


	//   ....[0]....
.L_2820:
        /*0084*/ 	.word	0x00000ea0


	//   ....[1]....
        /*0088*/ 	.word	0x000012a0


	//   ....[2]....
        /*008c*/ 	.word	0x000045e0


	//   ....[3]....
        /*0090*/ 	.word	0x000045f0


	//   ....[4]....
        /*0094*/ 	.word	0x00004630


	//   ....[5]....
        /*0098*/ 	.word	0x00004640


	//   ....[6]....
        /*009c*/ 	.word	0x00004680


	//   ....[7]....
        /*00a0*/ 	.word	0x00004690


	//   ....[8]....
        /*00a4*/ 	.word	0x000046d0


	//   ....[9]....
        /*00a8*/ 	.word	0x000046e0


	//   ....[10]....
        /*00ac*/ 	.word	0x00004760


	//   ....[11]....
        /*00b0*/ 	.word	0x00004770


	//   ....[12]....
        /*00b4*/ 	.word	0x00004810


	//   ....[13]....
        /*00b8*/ 	.word	0x00004820


	//   ....[14]....
        /*00bc*/ 	.word	0x00004ee0


	//   ....[15]....
        /*00c0*/ 	.word	0x000058f0


	//   ....[16]....
        /*00c4*/ 	.word	0x00006320


	//----- nvinfo : EIATTR_EXIT_INSTR_OFFSETS
	.align		4
.L_2821:
        /*00c8*/ 	.byte	0x04, 0x1c
        /*00ca*/ 	.short	(.L_2823 - .L_2822)


	//   ....[0]....
.L_2822:
        /*00cc*/ 	.word	0x00000120


	//   ....[1]....
        /*00d0*/ 	.word	0x00006870


	//----- nvinfo : EIATTR_MAX_THREADS
	.align		4
.L_2823:
        /*00d4*/ 	.byte	0x04, 0x05
        /*00d6*/ 	.short	(.L_2825 - .L_2824)
.L_2824:
        /*00d8*/ 	.word	0x00000020
        /*00dc*/ 	.word	0x00000001
        /*00e0*/ 	.word	0x00000001


	//----- nvinfo : EIATTR_CRS_STACK_SIZE
	.align		4
.L_2825:
        /*00e4*/ 	.byte	0x04, 0x1e
        /*00e6*/ 	.short	(.L_2827 - .L_2826)
.L_2826:
        /*00e8*/ 	.word	0x00000000
.L_2827:


//--------------------- .nv.info._Z25selective_scan_fwd_kernelI32Selective_Scan_fwd_kernel_traitsILi32ELi16ELi1ELb0ELb0ELb1ELb0EN3c104HalfEfEEv13SSMParamsBase --------------------------
	.section	.nv.info._Z25selective_scan_fwd_kernelI32Selective_Scan_fwd_kernel_traitsILi32ELi16ELi1ELb0ELb0ELb1ELb0EN3c104HalfEfEEv13SSMParamsBase,"",@"SHT_CUDA_INFO"
	.sectionflags	@""
	.align	4


	//----- nvinfo : EIATTR_CUDA_API_VERSION
	.align		4
        /*0000*/ 	.byte	0x04, 0x37
        /*0002*/ 	.short	(.L_2829 - .L_2828)
.L_2828:
        /*0004*/ 	.word	0x00000082


	//----- nvinfo : EIATTR_SW2861232_WAR
	.align		4
.L_2829:
        /*0008*/ 	.byte	0x01, 0x35
	.zero		2


	//----- nvinfo : EIATTR_PARAM_CBANK
	.align		4
        /*000c*/ 	.byte	0x04, 0x0a
        /*000e*/ 	.short	(.L_2831 - .L_2830)
	.align		4
.L_2830:
        /*0010*/ 	.word	index@(.nv.constant0._Z25selective_scan_fwd_kernelI32Selective_Scan_fwd_kernel_traitsILi32ELi16ELi1ELb0ELb0ELb1ELb0EN3c104HalfEfEEv13SSMParamsBase)
        /*0014*/ 	.short	0x0160
        /*0016*/ 	.short	0x0118


	//----- nvinfo : EIATTR_CBANK_PARAM_SIZE
	.align		4
.L_2831:
        /*0018*/ 	.byte	0x03, 0x19
        /*001a*/ 	.short	0x0118


	//----- nvinfo : EIATTR_KPARAM_INFO
	.align		4
        /*001c*/ 	.byte	0x04, 0x17
        /*001e*/ 	.short	(.L_2833 - .L_2832)
.L_2832:
        /*0020*/ 	.word	0x00000000
        /*0024*/ 	.short	0x0000
        /*0026*/ 	.short	0x0000
        /*0028*/ 	.byte	0x00, 0xf0, 0x61, 0x04


	//----- nvinfo : EIATTR_MAXREG_COUNT
	.align		4
.L_2833:
        /*002c*/ 	.byte	0x03, 0x1b
        /*002e*/ 	.short	0x00ff


	//----- nvinfo : EIATTR_NUM_BARRIERS
	.align		4
        /*0030*/ 	.byte	0x02, 0x4c
        /*0032*/ 	.byte	0x01
	.zero		1


	//----- nvinfo : EIATTR_MERCURY_ISA_VERSION
	.align		4
        /*0034*/ 	.byte	0x03, 0x5f
        /*0036*/ 	.short	0x0000


	//----- nvinfo : EIATTR_COOP_GROUP_MASK_REGIDS
	.align		4
        /*0038*/ 	.byte	0x04, 0x29
        /*003a*/ 	.short	(.L_2835 - .L_2834)


	//   ....[0]....
.L_2834:
        /*003c*/ 	.word	0xffffffff


	//   ....[1]....
        /*0040*/ 	.word	0xffffffff


	//   ....[2]....
        /*0044*/ 	.word	0xffffffff


	//   ....[3]....
        /*0048*/ 	.word	0xffffffff


	//   ....[4]....
        /*004c*/ 	.word	0xffffffff


	//   ....[5]....
        /*0050*/ 	.word	0xffffffff


	//   ....[6]....
        /*0054*/ 	.word	0xffffffff


	//   ....[7]....
        /*0058*/ 	.word	0xffffffff


	//   ....[8]....
        /*005c*/ 	.word	0xffffffff


	//   ....[9]....
        /*0060*/ 	.word	0xffffffff


	//   ....[10]....
        /*0064*/ 	.word	0xffffffff


	//   ....[11]....
        /*0068*/ 	.word	0xffffffff


	//   ....[12]....
        /*006c*/ 	.word	0xffffffff


	//   ....[13]....
        /*0070*/ 	.word	0xffffffff


	//   ....[14]....
        /*0074*/ 	.word	0xffffffff


	//   ....[15]....
        /*0078*/ 	.word	0xffffffff


	//----- nvinfo : EIATTR_COOP_GROUP_INSTR_OFFSETS
	.align		4
.L_2835:
        /*007c*/ 	.byte	0x04, 0x28
        /*007e*/ 	.short	(.L_2837 - .L_2836)


	//   ....[0]....
.L_2836:
        /*0080*/ 	.word	0x00000e70


	//   ....[1]....
        /*0084*/ 	.word	0x00001330


	//   ....[2]....
        /*0088*/ 	.word	0x00004780


	//   ....[3]....
        /*008c*/ 	.word	0x00004c70


	//   ....[4]....
        /*0090*/ 	.word	0x00004c80


	//   ....[5]....
        /*0094*/ 	.word	0x00004cf0


	//   ....[6]....
        /*0098*/ 	.word	0x00004d00


	//   ....[7]....
        /*009c*/ 	.word	0x00004d40


	//   ....[8]....
        /*00a0*/ 	.word	0x00004d50


	//   ....[9]....
        /*00a4*/ 	.word	0x00004d90


	//   ....[10]....
        /*00a8*/ 	.word	0x00004da0


	//   ....[11]....
        /*00ac*/ 	.word	0x00004de0


	//   ....[12]....
        /*00b0*/ 	.word	0x00004df0


	//   ....[13]....
        /*00b4*/ 	.word	0x00004ee0


	//   ....[14]....
        /*00b8*/ 	.word	0x00004ef0


	//   ....[15]....
        /*00bc*/ 	.word	0x000056b0


	//----- nvinfo : EIATTR_EXIT_INSTR_OFFSETS
	.align		4
.L_2837:
        /*00c0*/ 	.byte	0x04, 0x1c
        /*00c2*/ 	.short	(.L_2839 - .L_2838)


	//   ....[0]....
.L_2838:
        /*00c4*/ 	.word	0x00000220


	//   ....[1]....
        /*00c8*/ 	.word	0x00005c60


	//----- nvinfo : EIATTR_MAX_THREADS
	.align		4
.L_2839:
        /*00cc*/ 	.byte	0x04, 0x05
        /*00ce*/ 	.short	(.L_2841 - .L_2840)
.L_2840:
        /*00d0*/ 	.word	0x00000020
        /*00d4*/ 	.word	0x00000001
        /*00d8*/ 	.word	0x00000001


	//----- nvinfo : EIATTR_CRS_STACK_SIZE
	.align		4
.L_2841:
        /*00dc*/ 	.byte	0x04, 0x1e
        /*00de*/ 	.short	(.L_2843 - .L_2842)
.L_2842:
        /*00e0*/ 	.word	0x00000000
.L_2843:


//--------------------- .nv.info._Z25selective_scan_fwd_kernelI32Selective_Scan_fwd_kernel_traitsILi32ELi16ELi1ELb0ELb0ELb1ELb1EN3c104HalfEfEEv13SSMParamsBase --------------------------
	.section	.nv.info._Z25selective_scan_fwd_kernelI32Selective_Scan_fwd_kernel_traitsILi32ELi16ELi1ELb0ELb0ELb1ELb1EN3c104HalfEfEEv13SSMParamsBase,"",@"SHT_CUDA_INFO"
	.sectionflags	@""
	.align	4


	//----- nvinfo : EIATTR_CUDA_API_VERSION
	.align		4
        /*0000*/ 	.byte	0x04, 0x37
        /*0002*/ 	.short	(.L_2845 - .L_2844)
.L_2844:
        /*0004*/ 	.word	0x00000082


	//----- nvinfo : EIATTR_SW2861232_WAR
	.align		4
.L_2845:
        /*0008*/ 	.byte	0x01, 0x35
	.zero		2


	//----- nvinfo : EIATTR_PARAM_CBANK
	.align		4
        /*000c*/ 	.byte	0x04, 0x0a
        /*000e*/ 	.short	(.L_2847 - .L_2846)
	.align		4
.L_2846:
        /*0010*/ 	.word	index@(.nv.constant0._Z25selective_scan_fwd_kernelI32Selective_Scan_fwd_kernel_traitsILi32ELi16ELi1ELb0ELb0ELb1ELb1EN3c104HalfEfEEv13SSMParamsBase)
        /*0014*/ 	.short	0x0160
        /*0016*/ 	.short	0x0118


	//----- nvinfo : EIATTR_CBANK_PARAM_SIZE
	.align		4
.L_2847:
        /*0018*/ 	.byte	0x03, 0x19
        /*001a*/ 	.short	0x0118


	//----- nvinfo : EIATTR_KPARAM_INFO
	.align		4
        /*001c*/ 	.byte	0x04, 0x17
        /*001e*/ 	.short	(.L_2849 - .L_2848)
.L_2848:
        /*0020*/ 	.word	0x00000000
        /*0024*/ 	.short	0x0000
        /*0026*/ 	.short	0x0000
        /*0028*/ 	.byte	0x00, 0xf0, 0x61, 0x04


	//----- nvinfo : EIATTR_MAXREG_COUNT
	.align		4
.L_2849:
        /*002c*/ 	.byte	0x03, 0x1b
        /*002e*/ 	.short	0x00ff


	//----- nvinfo : EIATTR_NUM_BARRIERS
	.align		4
        /*0030*/ 	.byte	0x02, 0x4c
        /*0032*/ 	.byte	0x01
	.zero		1


	//----- nvinfo : EIATTR_MERCURY_ISA_VERSION
	.align		4
        /*0034*/ 	.byte	0x03, 0x5f
        /*0036*/ 	.short	0x0000


	//----- nvinfo : EIATTR_COOP_GROUP_MASK_REGIDS
	.align		4
        /*0038*/ 	.byte	0x04, 0x29
        /*003a*/ 	.short	(.L_2851 - .L_2850)


	//   ....[0]....
.L_2850:
        /*003c*/ 	.word	0xffffffff


	//   ....[1]....
        /*0040*/ 	.word	0xffffffff


	//   ....[2]....
        /*0044*/ 	.word	0xffffffff


	//   ....[3]....
        /*0048*/ 	.word	0xffffffff


	//   ....[4]....
        /*004c*/ 	.word	0xffffffff


	//   ....[5]....
        /*0050*/ 	.word	0xffffffff


	//   ....[6]....
        /*0054*/ 	.word	0xffffffff


	//   ....[7]....
        /*0058*/ 	.word	0xffffffff


	//   ....[8]....
        /*005c*/ 	.word	0xffffffff


	//   ....[9]....
        /*0060*/ 	.word	0xffffffff


	//   ....[10]....
        /*0064*/ 	.word	0xffffffff


	//   ....[11]....
        /*0068*/ 	.word	0xffffffff


	//   ....[12]....
        /*006c*/ 	.word	0xffffffff


	//   ....[13]....
        /*0070*/ 	.word	0xffffffff


	//   ....[14]....
        /*0074*/ 	.word	0xffffffff


	//   ....[15]....
        /*0078*/ 	.word	0xffffffff


	//   ....[16]....
        /*007c*/ 	.word	0xffffffff


	//   ....[17]....
        /*0080*/ 	.word	0xffffffff


	//----- nvinfo : EIATTR_COOP_GROUP_INSTR_OFFSETS
	.align		4
.L_2851:
        /*0084*/ 	.byte	0x04, 0x28
        /*0086*/ 	.short	(.L_2853 - .L_2852)


	//   ....[0]....
.L_2852:
        /*0088*/ 	.word	0x00000e70


	//   ....[1]....
        /*008c*/ 	.word	0x00001330


	//   ....[2]....
        /*0090*/ 	.word	0x00004780


	//   ....[3]....
        /*0094*/ 	.word	0x00004c70


	//   ....[4]....
        /*0098*/ 	.word	0x00004c80


	//   ....[5]....
        /*009c*/ 	.word	0x00004cf0


	//   ....[6]....
        /*00a0*/ 	.word	0x00004d00


	//   ....[7]....
        /*00a4*/ 	.word	0x00004d40


	//   ....[8]....
        /*00a8*/ 	.word	0x00004d50


	//   ....[9]....
        /*00ac*/ 	.word	0x00004d90


	//   ....[10]....
        /*00b0*/ 	.word	0x00004da0


	//   ....[11]....
        /*00b4*/ 	.word	0x00004de0


	//   ....[12]....
        /*00b8*/ 	.word	0x00004df0


	//   ....[13]....
        /*00bc*/ 	.word	0x00004ee0


	//   ....[14]....
        /*00c0*/ 	.word	0x00004ef0


	//   ....[15]....
        /*00c4*/ 	.word	0x00005740


	//   ....[16]....
        /*00c8*/ 	.word	0x00006160


	//   ....[17]....
        /*00cc*/ 	.word	0x00006b80


	//----- nvinfo : EIATTR_EXIT_INSTR_OFFSETS
	.align		4
.L_2853:
        /*00d0*/ 	.byte	0x04, 0x1c
        /*00d2*/ 	.short	(.L_2855 - .L_2854)


	//   ....[0]....
.L_2854:
        /*00d4*/ 	.word	0x00000220


	//   ....[1]....
        /*00d8*/ 	.word	0x00007100


	//----- nvinfo : EIATTR_MAX_THREADS
	.align		4
.L_2855:
        /*00dc*/ 	.byte	0x04, 0x05
        /*00de*/ 	.short	(.L_2857 - .L_2856)
.L_2856:
        /*00e0*/ 	.word	0x00000020
        /*00e4*/ 	.word	0x00000001
        /*00e8*/ 	.word	0x00000001


	//----- nvinfo : EIATTR_CRS_STACK_SIZE
	.align		4
.L_2857:
        /*00ec*/ 	.byte	0x04, 0x1e
        /*00ee*/ 	.short	(.L_2859 - .L_2858)
.L_2858:
        /*00f0*/ 	.word	0x00000000
.L_2859:


//--------------------- .nv.info._Z25selective_scan_fwd_kernelI32Selective_Scan_fwd_kernel_traitsILi32ELi16ELi1ELb0ELb1ELb0ELb0EN3c104HalfEfEEv13SSMParamsBase --------------------------
	.section	.nv.info._Z25selective_scan_fwd_kernelI32Selective_Scan_fwd_kernel_traitsILi32ELi16ELi1ELb0ELb1ELb0ELb0EN3c104HalfEfEEv13SSMParamsBase,"",@"SHT_CUDA_INFO"
	.sectionflags	@""
	.align	4


	//----- nvinfo : EIATTR_CUDA_API_VERSION
	.align		4
        /*0000*/ 	.byte	0x04, 0x37
        /*0002*/ 	.short	(.L_2861 - .L_2860)
.L_2860:
        /*0004*/ 	.word	0x00000082


	//----- nvinfo : EIATTR_SW2861232_WAR
	.align		4
.L_2861:
        /*0008*/ 	.byte	0x01, 0x35
	.zero		2


	//----- nvinfo : EIATTR_PARAM_CBANK
	.align		4
        /*000c*/ 	.byte	0x04, 0x0a
        /*000e*/ 	.short	(.L_2863 - .L_2862)
	.align		4
.L_2862:
        /*0010*/ 	.word	index@(.nv.constant0._Z25selective_scan_fwd_kernelI32Selective_Scan_fwd_kernel_traitsILi32ELi16ELi1ELb0ELb1ELb0ELb0EN3c104HalfEfEEv13SSMParamsBase)
        /*0014*/ 	.short	0x0160
        /*0016*/ 	.short	0x0118


	//----- nvinfo : EIATTR_CBANK_PARAM_SIZE
	.align		4
.L_2863:
        /*0018*/ 	.byte	0x03, 0x19
        /*001a*/ 	.short	0x0118


	//----- nvinfo : EIATTR_KPARAM_INFO
	.align		4
        /*001c*/ 	.byte	0x04, 0x17
        /*001e*/ 	.short	(.L_2865 - .L_2864)
.L_2864:
        /*0020*/ 	.word	0x00000000
        /*0024*/ 	.short	0x0000
        /*0026*/ 	.short	0x0000
        /*0028*/ 	.byte	0x00, 0xf0, 0x61, 0x04


	//----- nvinfo : EIATTR_MAXREG_COUNT
	.align		4
.L_2865:
        /*002c*/ 	.byte	0x03, 0x1b
        /*002e*/ 	.short	0x00ff


	//----- nvinfo : EIATTR_NUM_BARRIERS
	.align		4
        /*0030*/ 	.byte	0x02, 0x4c
        /*0032*/ 	.byte	0x01
	.zero		1


	//----- nvinfo : EIATTR_MERCURY_ISA_VERSION
	.align		4
        /*0034*/ 	.byte	0x03, 0x5f
        /*0036*/ 	.short	0x0000


	//----- nvinfo : EIATTR_COOP_GROUP_MASK_REGIDS
	.align		4
        /*0038*/ 	.byte	0x04, 0x29
        /*003a*/ 	.short	(.L_2867 - .L_2866)


	//   ....[0]....
.L_2866:
        /*003c*/ 	.word	0xffffffff


	//   ....[1]....
        /*0040*/ 	.word	0xffffffff


	//   ....[2]....
        /*0044*/ 	.word	0xffffffff


	//   ....[3]....
        /*0048*/ 	.word	0xffffffff


	//   ....[4]....
        /*004c*/ 	.word	0xffffffff


	//   ....[5]....
        /*0050*/ 	.word	0xffffffff


	//   ....[6]....
        /*0054*/ 	.word	0xffffffff


	//   ....[7]....
        /*0058*/ 	.word	0xffffffff


	//   ....[8]....
        /*005c*/ 	.word	0xffffffff


	//   ....[9]....
        /*0060*/ 	.word	0xffffffff


	//   ....[10]....
        /*0064*/ 	.word	0xffffffff


	//   ....[11]....
        /*0068*/ 	.word	0xffffffff


	//   ....[12]....
        /*006c*/ 	.word	0xffffffff


	//   ....[13]....
        /*0070*/ 	.word	0xffffffff


	//   ....[14]....
        /*0074*/ 	.word	0xffffffff


	//   ....[15]....
        /*0078*/ 	.word	0xffffffff


	//----- nvinfo : EIATTR_COOP_GROUP_INSTR_OFFSETS
	.align		4
.L_2867:
        /*007c*/ 	.byte	0x04, 0x28
        /*007e*/ 	.short	(.L_2869 - .L_2868)


	//   ....[0]....
.L_2868:
        /*0080*/ 	.word	0x00001010


	//   ....[1]....
        /*0084*/ 	.word	0x00001490


	//   ....[2]....
        /*0088*/ 	.word	0x000044e0


	//   ....[3]....
        /*008c*/ 	.word	0x00004ec0


	//   ....[4]....
        /*0090*/ 	.word	0x00004ed0


	//   ....[5]....
        /*0094*/ 	.word	0x00004f10


	//   ....[6]....
        /*0098*/ 	.word	0x00004f20


	//   ....[7]....
        /*009c*/ 	.word	0x00004f60


	//   ....[8]....
        /*00a0*/ 	.word	0x00004f70


	//   ....[9]....
        /*00a4*/ 	.word	0x00004fb0


	//   ....[10]....
        /*00a8*/ 	.word	0x00004fc0


	//   ....[11]....
        /*00ac*/ 	.word	0x00005050


	//   ....[12]....
        /*00b0*/ 	.word	0x00005060


	//   ....[13]....
        /*00b4*/ 	.word	0x00005100


	//   ....[14]....
        /*00b8*/ 	.word	0x00005110


	//   ....[15]....
        /*00bc*/ 	.word	0x000056d0


	//----- nvinfo : EIATTR_EXIT_INSTR_OFFSETS
	.align		4
.L_2869:
        /*00c0*/ 	.byte	0x04, 0x1c
        /*00c2*/ 	.short	(.L_2871 - .L_2870)


	//   ....[0]....
.L_2870:
        /*00c4*/ 	.word	0x00000230


	//   ....[1]....
        /*00c8*/ 	.word	0x00005c80


	//----- nvinfo : EIATTR_MAX_THREADS
	.align		4
.L_2871:
        /*00cc*/ 	.byte	0x04, 0x05
        /*00ce*/ 	.short	(.L_2873 - .L_2872)
.L_2872:
        /*00d0*/ 	.word	0x00000020
        /*00d4*/ 	.word	0x00000001
        /*00d8*/ 	.word	0x00000001


	//----- nvinfo : EIATTR_CRS_STACK_SIZE
	.align		4
.L_2873:
        /*00dc*/ 	.byte	0x04, 0x1e
        /*00de*/ 	.short	(.L_2875 - .L_2874)
.L_2874:
        /*00e0*/ 	.word	0x00000000
.L_2875:


//--------------------- .nv.info._Z25selective_scan_fwd_kernelI32Selective_Scan_fwd_kernel_traitsILi32ELi16ELi1ELb0ELb1ELb0ELb1EN3c104HalfEfEEv13SSMParamsBase --------------------------
	.section	.nv.info._Z25selective_scan_fwd_kernelI32Selective_Scan_fwd_kernel_traitsILi32ELi16ELi1ELb0ELb1ELb0ELb1EN3c104HalfEfEEv13SSMParamsBase,"",@"SHT_CUDA_INFO"
	.sectionflags	@""
	.align	4


	//----- nvinfo : EIATTR_CUDA_API_VERSION
	.align		4
        /*0000*/ 	.byte	0x04, 0x37
        /*0002*/ 	.short	(.L_2877 - .L_2876)
.L_2876:
        /*0004*/ 	.word	0x00000082


	//----- nvinfo : EIATTR_SW2861232_WAR
	.align		4
.L_2877:
        /*0008*/ 	.byte	0x01, 0x35
	.zero		2


	//----- nvinfo : EIATTR_PARAM_CBANK
	.align		4
        /*000c*/ 	.byte	0x04, 0x0a
        /*000e*/ 	.short	(.L_2879 - .L_2878)
	.align		4
.L_2878:
        /*0010*/ 	.word	index@(.nv.constant0._Z25selective_scan_fwd_kernelI32Selective_Scan_fwd_kernel_traitsILi32ELi16ELi1ELb0ELb1ELb0ELb1EN3c104HalfEfEEv13SSMParamsBase)
        /*0014*/ 	.short	0x0160
        /*0016*/ 	.short	0x0118


	//----- nvinfo : EIATTR_CBANK_PARAM_SIZE
	.align		4
.L_2879:
        /*0018*/ 	.byte	0x03, 0x19
        /*001a*/ 	.short	0x0118


	//----- nvinfo : EIATTR_KPARAM_INFO
	.align		4
        /*001c*/ 	.byte	0x04, 0x17
        /*001e*/ 	.short	(.L_2881 - .L_2880)
.L_2880:
        /*0020*/ 	.word	0x00000000
        /*0024*/ 	.short	0x0000
        /*0026*/ 	.short	0x0000
        /*0028*/ 	.byte	0x00, 0xf0, 0x61, 0x04


	//----- nvinfo : EIATTR_MAXREG_COUNT
	.align		4
.L_2881:
        /*002c*/ 	.byte	0x03, 0x1b
        /*002e*/ 	.short	0x00ff


	//----- nvinfo : EIATTR_NUM_BARRIERS
	.align		4
        /*0030*/ 	.byte	0x02, 0x4c
        /*0032*/ 	.byte	0x01
	.zero		1


	//----- nvinfo : EIATTR_MERCURY_ISA_VERSION
	.align		4
        /*0034*/ 	.byte	0x03, 0x5f
        /*0036*/ 	.short	0x0000


	//----- nvinfo : EIATTR_COOP_GROUP_MASK_REGIDS
	.align		4
        /*0038*/ 	.byte	0x04, 0x29
        /*003a*/ 	.short	(.L_2883 - .L_2882)


	//   ....[0]....
.L_2882:
        /*003c*/ 	.word	0xffffffff


	//   ....[1]....
        /*0040*/ 	.word	0xffffffff


	//   ....[2]....
        /*0044*/ 	.word	0xffffffff


	//   ....[3]....
        /*0048*/ 	.word	0xffffffff


	//   ....[4]....
        /*004c*/ 	.word	0xffffffff


	//   ....[5]....
        /*0050*/ 	.word	0xffffffff


	//   ....[6]....
        /*0054*/ 	.word	0xffffffff


	//   ....[7]....
        /*0058*/ 	.word	0xffffffff


	//   ....[8]....
        /*005c*/ 	.word	0xffffffff


	//   ....[9]....
        /*0060*/ 	.word	0xffffffff


	//   ....[10]....
        /*0064*/ 	.word	0xffffffff


	//   ....[11]....
        /*0068*/ 	.word	0xffffffff


	//   ....[12]....
        /*006c*/ 	.word	0xffffffff


	//   ....[13]....
        /*0070*/ 	.word	0xffffffff


	//   ....[14]....
        /*0074*/ 	.word	0xffffffff


	//   ....[15]....
        /*0078*/ 	.word	0xffffffff


	//   ....[16]....
        /*007c*/ 	.word	0xffffffff


	//   ....[17]....
        /*0080*/ 	.word	0xffffffff


	//----- nvinfo : EIATTR_COOP_GROUP_INSTR_OFFSETS
	.align		4
.L_2883:
        /*0084*/ 	.byte	0x04, 0x28
        /*0086*/ 	.short	(.L_2885 - .L_2884)


	//   ....[0]....
.L_2884:
        /*0088*/ 	.word	0x00001060


	//   ....[1]....
        /*008c*/ 	.word	0x00001480


	//   ....[2]....
        /*0090*/ 	.word	0x00004510


	//   ....[3]....
        /*0094*/ 	.word	0x00004ed0


	//   ....[4]....
        /*0098*/ 	.word	0x00004ee0


	//   ....[5]....
        /*009c*/ 	.word	0x00004f20


	//   ....[6]....
        /*00a0*/ 	.word	0x00004f30


	//   ....[7]....
        /*00a4*/ 	.word	0x00004f70


	//   ....[8]....
        /*00a8*/ 	.word	0x00004f80


	//   ....[9]....
        /*00ac*/ 	.word	0x00004fc0


	//   ....[10]....
        /*00b0*/ 	.word	0x00004fd0


	//   ....[11]....
        /*00b4*/ 	.word	0x00005060


	//   ....[12]....
        /*00b8*/ 	.word	0x00005070


	//   ....[13]....
        /*00bc*/ 	.word	0x00005110


	//   ....[14]....
        /*00c0*/ 	.word	0x00005120


	//   ....[15]....
        /*00c4*/ 	.word	0x00005780


	//   ....[16]....
        /*00c8*/ 	.word	0x00006190


	//   ....[17]....
        /*00cc*/ 	.word	0x00006bb0


	//----- nvinfo : EIATTR_EXIT_INSTR_OFFSETS
	.align		4
.L_2885:
        /*00d0*/ 	.byte	0x04, 0x1c
        /*00d2*/ 	.short	(.L_2887 - .L_2886)


	//   ....[0]....
.L_2886:
        /*00d4*/ 	.word	0x00000230


	//   ....[1]....
        /*00d8*/ 	.word	0x00007130


	//----- nvinfo : EIATTR_MAX_THREADS
	.align		4
.L_2887:
        /*00dc*/ 	.byte	0x04, 0x05
        /*00de*/ 	.short	(.L_2889 - .L_2888)
.L_2888:
        /*00e0*/ 	.word	0x00000020
        /*00e4*/ 	.word	0x00000001
        /*00e8*/ 	.word	0x00000001


	//----- nvinfo : EIATTR_CRS_STACK_SIZE
	.align		4
.L_2889:
        /*00ec*/ 	.byte	0x04, 0x1e
        /*00ee*/ 	.short	(.L_2891 - .L_2890)
.L_2890:
        /*00f0*/ 	.word	0x00000000
.L_2891:


//--------------------- .nv.info._Z25selective_scan_fwd_kernelI32Selective_Scan_fwd_kernel_traitsILi32ELi16ELi1ELb0ELb1ELb1ELb0EN3c104HalfEfEEv13SSMParamsBase --------------------------
	.section	.nv.info._Z25selective_scan_fwd_kernelI32Selective_Scan_fwd_kernel_traitsILi32ELi16ELi1ELb0ELb1ELb1ELb0EN3c104HalfEfEEv13SSMParamsBase,"",@"SHT_CUDA_INFO"
	.sectionflags	@""
	.align	4


	//----- nvinfo : EIATTR_CUDA_API_VERSION
	.align		4
        /*0000*/ 	.byte	0x04, 0x37
        /*0002*/ 	.short	(.L_2893 - .L_2892)
.L_2892:
        /*0004*/ 	.word	0x00000082


	//----- nvinfo : EIATTR_SW2861232_WAR
	.align		4
.L_2893:
        /*0008*/ 	.byte	0x01, 0x35
	.zero		2


	//----- nvinfo : EIATTR_PARAM_CBANK
	.align		4
        /*000c*/ 	.byte	0x04, 0x0a
        /*000e*/ 	.short	(.L_2895 - .L_2894)
	.align		4
.L_2894:
        /*0010*/ 	.word	index@(.nv.constant0._Z25selective_scan_fwd_kernelI32Selective_Scan_fwd_kernel_traitsILi32ELi16ELi1ELb0ELb1ELb1ELb0EN3c104HalfEfEEv13SSMParamsBase)
        /*0014*/ 	.short	0x0160
        /*0016*/ 	.short	0x0118


	//----- nvinfo : EIATTR_CBANK_PARAM_SIZE
	.align		4
.L_2895:
        /*0018*/ 	.byte	0x03, 0x19
        /*001a*/ 	.short	0x0118


	//----- nvinfo : EIATTR_KPARAM_INFO
	.align		4
        /*001c*/ 	.byte	0x04, 0x17
        /*001e*/ 	.short	(.L_2897 - .L_2896)
.L_2896:
        /*0020*/ 	.word	0x00000000
        /*0024*/ 	.short	0x0000
        /*0026*/ 	.short	0x0000
        /*0028*/ 	.byte	0x00, 0xf0, 0x61, 0x04


	//----- nvinfo : EIATTR_MAXREG_COUNT
	.align		4
.L_2897:
        /*002c*/ 	.byte	0x03, 0x1b
        /*002e*/ 	.short	0x00ff


	//----- nvinfo : EIATTR_NUM_BARRIERS
	.align		4
        /*0030*/ 	.byte	0x02, 0x4c
        /*0032*/ 	.byte	0x01
	.zero		1


	//----- nvinfo : EIATTR_MERCURY_ISA_VERSION
	.align		4
        /*0034*/ 	.byte	0x03, 0x5f
        /*0036*/ 	.short	0x0000


	//----- nvinfo : EIATTR_COOP_GROUP_MASK_REGIDS
	.align		4
        /*0038*/ 	.byte	0x04, 0x29
        /*003a*/ 	.short	(.L_2899 - .L_2898)


	//   ....[0]....
.L_2898:
        /*003c*/ 	.word	0xffffffff


	//   ....[1]....
        /*0040*/ 	.word	0xffffffff


	//   ....[2]....
        /*0044*/ 	.word	0xffffffff


	//   ....[3]....
        /*0048*/ 	.word	0xffffffff


	//   ....[4]....
        /*004c*/ 	.word	0xffffffff


	//   ....[5]....
        /*0050*/ 	.word	0xffffffff


	//   ....[6]....
        /*0054*/ 	.word	0xffffffff


	//   ....[7]....
        /*0058*/ 	.word	0xffffffff


	//   ....[8]....
        /*005c*/ 	.word	0xffffffff


	//   ....[9]....
        /*0060*/ 	.word	0xffffffff


	//   ....[10]....
        /*0064*/ 	.word	0xffffffff


	//   ....[11]....
        /*0068*/ 	.word	0xffffffff


	//   ....[12]....
        /*006c*/ 	.word	0xffffffff


	//   ....[13]....
        /*0070*/ 	.word	0xffffffff


	//   ....[14]....
        /*0074*/ 	.word	0xffffffff


	//   ....[15]....
        /*0078*/ 	.word	0xffffffff


	//   ....[16]....
        /*007c*/ 	.word	0xffffffff


	//----- nvinfo : EIATTR_COOP_GROUP_INSTR_OFFSETS
	.align		4
.L_2899:
        /*0080*/ 	.byte	0x04, 0x28
        /*0082*/ 	.short	(.L_2901 - .L_2900)


	//   ....[0]....
.L_2900:
        /*0084*/ 	.word	0x00000fb0


	//   ....[1]....
        /*0088*/ 	.word	0x000013c0


	//   ....[2]....
        /*008c*/ 	.word	0x000044a0


	//   ....[3]....
        /*0090*/ 	.word	0x000051f0


	//   ....[4]....
        /*0094*/ 	.word	0x00005200


	//   ....[5]....
        /*0098*/ 	.word	0x00005240


	//   ....[6]....
        /*009c*/ 	.word	0x00005250


	//   ....[7]....
        /*00a0*/ 	.word	0x000052d0


	//   ....[8]....
        /*00a4*/ 	.word	0x000052e0


	//   ....[9]....
        /*00a8*/ 	.word	0x00005400


	//   ....[10]....
        /*00ac*/ 	.word	0x00005420


	//   ....[11]....
        /*00b0*/ 	.word	0x00005720


	//   ....[12]....
        /*00b4*/ 	.word	0x00005740


	//   ....[13]....
        /*00b8*/ 	.word	0x00005780


	//   ....[14]....
        /*00bc*/ 	.word	0x00005970


	//   ....[15]....
        /*00c0*/ 	.word	0x00005980


	//   ....[16]....
        /*00c4*/ 	.word	0x000060c0


	//----- nvinfo : EIATTR_EXIT_INSTR_OFFSETS
	.align		4
.L_2901:
        /*00c8*/ 	.byte	0x04, 0x1c
        /*00ca*/ 	.short	(.L_2903 - .L_2902)


	//   ....[0]....
.L_2902:
        /*00cc*/ 	.word	0x00000210


	//   ....[1]....
        /*00d0*/ 	.word	0x00006670


	//----- nvinfo : EIATTR_MAX_THREADS
	.align		4
.L_2903:
        /*00d4*/ 	.byte	0x04, 0x05
        /*00d6*/ 	.short	(.L_2905 - .L_2904)
.L_2904:
        /*00d8*/ 	.word	0x00000020
        /*00dc*/ 	.word	0x00000001
        /*00e0*/ 	.word	0x00000001


	//----- nvinfo : EIATTR_CRS_STACK_SIZE
	.align		4
.L_2905:
        /*00e4*/ 	.byte	0x04, 0x1e
        /*00e6*/ 	.short	(.L_2907 - .L_2906)
.L_2906:
        /*00e8*/ 	.word	0x00000000
.L_2907:


//--------------------- .nv.info._Z25selective_scan_fwd_kernelI32Selective_Scan_fwd_kernel_traitsILi32ELi16ELi1ELb0ELb1ELb1ELb1EN3c104HalfEfEEv13SSMParamsBase --------------------------
	.section	.nv.info._Z25selective_scan_fwd_kernelI32Selective_Scan_fwd_kernel_traitsILi32ELi16ELi1ELb0ELb1ELb1ELb1EN3c104HalfEfEEv13SSMParamsBase,"",@"SHT_CUDA_INFO"
	.sectionflags	@""
	.align	4


	//----- nvinfo : EIATTR_CUDA_API_VERSION
	.align		4
        /*0000*/ 	.byte	0x04, 0x37
        /*0002*/ 	.short	(.L_2909 - .L_2908)
.L_2908:
        /*0004*/ 	.word	0x00000082


	//----- nvinfo : EIATTR_SW2861232_WAR
	.align		4
.L_2909:
        /*0008*/ 	.byte	0x01, 0x35
	.zero		2


	//----- nvinfo : EIATTR_PARAM_CBANK
	.align		4
        /*000c*/ 	.byte	0x04, 0x0a
        /*000e*/ 	.short	(.L_2911 - .L_2910)
	.align		4
.L_2910:
        /*0010*/ 	.word	index@(.nv.constant0._Z25selective_scan_fwd_kernelI32Selective_Scan_fwd_kernel_traitsILi32ELi16ELi1ELb0ELb1ELb1ELb1EN3c104HalfEfEEv13SSMParamsBase)
        /*0014*/ 	.short	0x0160
        /*0016*/ 	.short	0x0118


	//----- nvinfo : EIATTR_CBANK_PARAM_SIZE
	.align		4
.L_2911:
        /*0018*/ 	.byte	0x03, 0x19
        /*001a*/ 	.short	0x0118


	//----- nvinfo : EIATTR_KPARAM_INFO
	.align		4
        /*001c*/ 	.byte	0x04, 0x17
        /*001e*/ 	.short	(.L_2913 - .L_2912)
.L_2912:
        /*0020*/ 	.word	0x00000000
        /*0024*/ 	.short	0x0000
        /*0026*/ 	.short	0x0000
        /*0028*/ 	.byte	0x00, 0xf0, 0x61, 0x04


	//----- nvinfo : EIATTR_MAXREG_COUNT
	.align		4
.L_2913:
        /*002c*/ 	.byte	0x03, 0x1b
        /*002e*/ 	.short	0x00ff


	//----- nvinfo : EIATTR_NUM_BARRIERS
	.align		4
        /*0030*/ 	.byte	0x02, 0x4c
        /*0032*/ 	.byte	0x01
	.zero		1


	//----- nvinfo : EIATTR_MERCURY_ISA_VERSION
	.align		4
        /*0034*/ 	.byte	0x03, 0x5f
        /*0036*/ 	.short	0x0000


	//----- nvinfo : EIATTR_COOP_GROUP_MASK_REGIDS
	.align		4
        /*0038*/ 	.byte	0x04, 0x29
        /*003a*/ 	.short	(.L_2915 - .L_2914)


	//   ....[0]....
.L_2914:
        /*003c*/ 	.word	0xffffffff


	//   ....[1]....
        /*0040*/ 	.word	0xffffffff


	//   ....[2]....
        /*0044*/ 	.word	0xffffffff


	//   ....[3]....
        /*0048*/ 	.word	0xffffffff


	//   ....[4]....
        /*004c*/ 	.word	0xffffffff


	//   ....[5]....
        /*0050*/ 	.word	0xffffffff


	//   ....[6]....
        /*0054*/ 	.word	0xffffffff


	//   ....[7]....
        /*0058*/ 	.word	0xffffffff


	//   ....[8]....
        /*005c*/ 	.word	0xffffffff


	//   ....[9]....
        /*0060*/ 	.word	0xffffffff


	//   ....[10]....
        /*0064*/ 	.word	0xffffffff


	//   ....[11]....
        /*0068*/ 	.word	0xffffffff


	//   ....[12]....
        /*006c*/ 	.word	0xffffffff


	//   ....[13]....
        /*0070*/ 	.word	0xffffffff


	//   ....[14]....
        /*0074*/ 	.word	0xffffffff


	//   ....[15]....
        /*0078*/ 	.word	0xffffffff


	//   ....[16]....
        /*007c*/ 	.word	0xffffffff


	//   ....[17]....
        /*0080*/ 	.word	0xffffffff


	//   ....[18]....
        /*0084*/ 	.word	0xffffffff


	//----- nvinfo : EIATTR_COOP_GROUP_INSTR_OFFSETS
	.align		4
.L_2915:
        /*0088*/ 	.byte	0x04, 0x28
        /*008a*/ 	.short	(.L_2917 - .L_2916)


	//   ....[0]....
.L_2916:
        /*008c*/ 	.word	0x00000ff0


	//   ....[1]....
        /*0090*/ 	.word	0x00001400


	//   ....[2]....
        /*0094*/ 	.word	0x000044e0


	//   ....[3]....
        /*0098*/ 	.word	0x00005220


	//   ....[4]....
        /*009c*/ 	.word	0x00005230


	//   ....[5]....
        /*00a0*/ 	.word	0x00005270


	//   ....[6]....
        /*00a4*/ 	.word	0x00005280


	//   ....[7]....
        /*00a8*/ 	.word	0x00005300


	//   ....[8]....
        /*00ac*/ 	.word	0x00005310


	//   ....[9]....
        /*00b0*/ 	.word	0x00005430


	//   ....[10]....
        /*00b4*/ 	.word	0x00005450


	//   ....[11]....
        /*00b8*/ 	.word	0x00005750


	//   ....[12]....
        /*00bc*/ 	.word	0x00005770


	//   ....[13]....
        /*00c0*/ 	.word	0x000057b0


	//   ....[14]....
        /*00c4*/ 	.word	0x000059a0


	//   ....[15]....
        /*00c8*/ 	.word	0x000059b0


	//   ....[16]....
        /*00cc*/ 	.word	0x000061a0


	//   ....[17]....
        /*00d0*/ 	.word	0x00006ba0


	//   ....[18]....
        /*00d4*/ 	.word	0x000075c0


	//----- nvinfo : EIATTR_EXIT_INSTR_OFFSETS
	.align		4
.L_2917:
        /*00d8*/ 	.byte	0x04, 0x1c
        /*00da*/ 	.short	(.L_2919 - .L_2918)


	//   ....[0]....
.L_2918:
        /*00dc*/ 	.word	0x00000280


	//   ....[1]....
        /*00e0*/ 	.word	0x00007b60


	//----- nvinfo : EIATTR_MAX_THREADS
	.align		4
.L_2919:
        /*00e4*/ 	.byte	0x04, 0x05
        /*00e6*/ 	.short	(.L_2921 - .L_2920)
.L_2920:
        /*00e8*/ 	.word	0x00000020
        /*00ec*/ 	.word	0x00000001
        /*00f0*/ 	.word	0x00000001


	//----- nvinfo : EIATTR_CRS_STACK_SIZE
	.align		4
.L_2921:
        /*00f4*/ 	.byte	0x04, 0x1e
        /*00f6*/ 	.short	(.L_2923 - .L_2922)
.L_2922:
        /*00f8*/ 	.word	0x00000000
.L_2923:


//--------------------- .nv.info._Z25selective_scan_fwd_kernelI32Selective_Scan_fwd_kernel_traitsILi32ELi16ELi1ELb1ELb0ELb0ELb0EN3c104HalfEfEEv13SSMParamsBase --------------------------
	.section	.nv.info._Z25selective_scan_fwd_kernelI32Selective_Scan_fwd_kernel_traitsILi32ELi16ELi1ELb1ELb0ELb0ELb0EN3c104HalfEfEEv13SSMParamsBase,"",@"SHT_CUDA_INFO"
	.sectionflags	@""
	.align	4


	//----- nvinfo : EIATTR_CUDA_API_VERSION
	.align		4
        /*0000*/ 	.byte	0x04, 0x37
        /*0002*/ 	.short	(.L_2925 - .L_2924)
.L_2924:
        /*0004*/ 	.word	0x00000082


	//----- nvinfo : EIATTR_SW2861232_WAR
	.align		4
.L_2925:
        /*0008*/ 	.byte	0x01, 0x35
	.zero		2


	//----- nvinfo : EIATTR_PARAM_CBANK
	.align		4
        /*000c*/ 	.byte	0x04, 0x0a
        /*000e*/ 	.short	(.L_2927 - .L_2926)
	.align		4
.L_2926:
        /*0010*/ 	.word	index@(.nv.constant0._Z25selective_scan_fwd_kernelI32Selective_Scan_fwd_kernel_traitsILi32ELi16ELi1ELb1ELb0ELb0ELb0EN3c104HalfEfEEv13SSMParamsBase)
        /*0014*/ 	.short	0x0160
        /*0016*/ 	.short	0x0118


	//----- nvinfo : EIATTR_CBANK_PARAM_SIZE
	.align		4
.L_2927:
        /*0018*/ 	.byte	0x03, 0x19
        /*001a*/ 	.short	0x0118


	//----- nvinfo : EIATTR_KPARAM_INFO
	.align		4
        /*001c*/ 	.byte	0x04, 0x17
        /*001e*/ 	.short	(.L_2929 - .L_2928)
.L_2928:
        /*0020*/ 	.word	0x00000000
        /*0024*/ 	.short	0x0000
        /*0026*/ 	.short	0x0000
        /*0028*/ 	.byte	0x00, 0xf0, 0x61, 0x04


	//----- nvinfo : EIATTR_MAXREG_COUNT
	.align		4
.L_2929:
        /*002c*/ 	.byte	0x03, 0x1b
        /*002e*/ 	.short	0x00ff


	//----- nvinfo : EIATTR_NUM_BARRIERS
	.align		4
        /*0030*/ 	.byte	0x02, 0x4c
        /*0032*/ 	.byte	0x01
	.zero		1


	//----- nvinfo : EIATTR_MERCURY_ISA_VERSION
	.align		4
        /*0034*/ 	.byte	0x03, 0x5f
        /*0036*/ 	.short	0x0000


	//----- nvinfo : EIATTR_COOP_GROUP_MASK_REGIDS
	.align		4
        /*0038*/ 	.byte	0x04, 0x29
        /*003a*/ 	.short	(.L_2931 - .L_2930)


	//   ....[0]....
.L_2930:
        /*003c*/ 	.word	0xffffffff


	//   ....[1]....
        /*0040*/ 	.word	0xffffffff


	//   ....[2]....
        /*0044*/ 	.word	0xffffffff


	//   ....[3]....
        /*0048*/ 	.word	0xffffffff


	//   ....[4]....
        /*004c*/ 	.word	0xffffffff


	//   ....[5]....
        /*0050*/ 	.word	0xffffffff


	//   ....[6]....
        /*0054*/ 	.word	0xffffffff


	//   ....[7]....
        /*0058*/ 	.word	0xffffffff


	//   ....[8]....
        /*005c*/ 	.word	0xffffffff


	//   ....[9]....
        /*0060*/ 	.word	0xffffffff


	//   ....[10]....
        /*0064*/ 	.word	0xffffffff


	//   ....[11]....
        /*0068*/ 	.word	0xffffffff


	//   ....[12]....
        /*006c*/ 	.word	0xffffffff


	//   ....[13]....
        /*0070*/ 	.word	0xffffffff


	//   ....[14]....
        /*0074*/ 	.word	0xffffffff


	//----- nvinfo : EIATTR_COOP_GROUP_INSTR_OFFSETS
	.align		4
.L_2931:
        /*0078*/ 	.byte	0x04, 0x28
        /*007a*/ 	.short	(.L_2933 - .L_2932)


	//   ....[0]....
.L_2932:
        /*007c*/ 	.word	0x00000380


	//   ....[1]....
        /*0080*/ 	.word	0x00000440


	//   ....[2]....
        /*0084*/ 	.word	0x00003400


	//   ....[3]....
        /*0088*/ 	.word	0x00003410


	//   ....[4]....
        /*008c*/ 	.word	0x00003440


	//   ....[5]....
        /*0090*/ 	.word	0x00003450


	//   ....[6]....
        /*0094*/ 	.word	0x00003490


	//   ....[7]....
        /*0098*/ 	.word	0x000034a0


	//   ....[8]....
        /*009c*/ 	.word	0x000034e0


	//   ....[9]....
        /*00a0*/ 	.word	0x000034f0


	//   ....[10]....
        /*00a4*/ 	.word	0x00003570


	//   ....[11]....
        /*00a8*/ 	.word	0x00003580


	//   ....[12]....
        /*00ac*/ 	.word	0x00003630


	//   ....[13]....
        /*00b0*/ 	.word	0x00003650


	//   ....[14]....
        /*00b4*/ 	.word	0x00003b90


	//----- nvinfo : EIATTR_EXIT_INSTR_OFFSETS
	.align		4
.L_2933:
        /*00b8*/ 	.byte	0x04, 0x1c
        /*00ba*/ 	.short	(.L_2935 - .L_2934)


	//   ....[0]....
.L_2934:
        /*00bc*/ 	.word	0x00000140


	//   ....[1]....
        /*00c0*/ 	.word	0x00003c90


	//----- nvinfo : EIATTR_MAX_THREADS
	.align		4
.L_2935:
        /*00c4*/ 	.byte	0x04, 0x05
        /*00c6*/ 	.short	(.L_2937 - .L_2936)
.L_2936:
        /*00c8*/ 	.word	0x00000020
        /*00cc*/ 	.word	0x00000001
        /*00d0*/ 	.word	0x00000001


	//----- nvinfo : EIATTR_CRS_STACK_SIZE
	.align		4
.L_2937:
        /*00d4*/ 	.byte	0x04, 0x1e
        /*00d6*/ 	.short	(.L_2939 - .L_2938)
.L_2938:
        /*00d8*/ 	.word	0x00000000
.L_2939:


//--------------------- .nv.info._Z25selective_scan_fwd_kernelI32Selective_Scan_fwd_kernel_traitsILi32ELi16ELi1ELb1ELb0ELb0ELb1EN3c104HalfEfEEv13SSMParamsBase --------------------------
	.section	.nv.info._Z25selective_scan_fwd_kernelI32Selective_Scan_fwd_kernel_traitsILi32ELi16ELi1ELb1ELb0ELb0ELb1EN3c104HalfEfEEv13SSMParamsBase,"",@"SHT_CUDA_INFO"
	.sectionflags	@""
	.align	4


	//----- nvinfo : EIATTR_CUDA_API_VERSION
	.align		4
        /*0000*/ 	.byte	0x04, 0x37
        /*0002*/ 	.short	(.L_2941 - .L_2940)
.L_2940:
        /*0004*/ 	.word	0x00000082


	//----- nvinfo : EIATTR_SW2861232_WAR
	.align		4
.L_2941:
        /*0008*/ 	.byte	0x01, 0x35
	.zero		2


	//----- nvinfo : EIATTR_PARAM_CBANK
	.align		4
        /*000c*/ 	.byte	0x04, 0x0a
        /*000e*/ 	.short	(.L_2943 - .L_2942)
	.align		4
.L_2942:
        /*0010*/ 	.word	index@(.nv.constant0._Z25selective_scan_fwd_kernelI32Selective_Scan_fwd_kernel_traitsILi32ELi16ELi1ELb1ELb0ELb0ELb1EN3c104HalfEfEEv13SSMParamsBase)
        /*0014*/ 	.short	0x0160
        /*0016*/ 	.short	0x0118


	//----- nvinfo : EIATTR_CBANK_PARAM_SIZE
	.align		4
.L_2943:
        /*0018*/ 	.byte	0x03, 0x19
        /*001a*/ 	.short	0x0118


	//----- nvinfo : EIATTR_KPARAM_INFO
	.align		4
        /*001c*/ 	.byte	0x04, 0x17
        /*001e*/ 	.short	(.L_2945 - .L_2944)
.L_2944:
        /*0020*/ 	.word	0x00000000
        /*0024*/ 	.short	0x0000
        /*0026*/ 	.short	0x0000
        /*0028*/ 	.byte	0x00, 0xf0, 0x61, 0x04


	//----- nvinfo : EIATTR_MAXREG_COUNT
	.align		4
.L_2945:
        /*002c*/ 	.byte	0x03, 0x1b
        /*002e*/ 	.short	0x00ff


	//----- nvinfo : EIATTR_NUM_BARRIERS
	.align		4
        /*0030*/ 	.byte	0x02, 0x4c
        /*0032*/ 	.byte	0x01
	.zero		1


	//----- nvinfo : EIATTR_MERCURY_ISA_VERSION
	.align		4
        /*0034*/ 	.byte	0x03, 0x5f
        /*0036*/ 	.short	0x0000


	//----- nvinfo : EIATTR_COOP_GROUP_MASK_REGIDS
	.align		4
        /*0038*/ 	.byte	0x04, 0x29
        /*003a*/ 	.short	(.L_2947 - .L_2946)


	//   ....[0]....
.L_2946:
        /*003c*/ 	.word	0xffffffff


	//   ....[1]....
        /*0040*/ 	.word	0xffffffff


	//   ....[2]....
        /*0044*/ 	.word	0xffffffff


	//   ....[3]....
        /*0048*/ 	.word	0xffffffff


	//   ....[4]....
        /*004c*/ 	.word	0xffffffff


	//   ....[5]....
        /*0050*/ 	.word	0xffffffff


	//   ....[6]....
        /*0054*/ 	.word	0xffffffff


	//   ....[7]....
        /*0058*/ 	.word	0xffffffff


	//   ....[8]....
        /*005c*/ 	.word	0xffffffff


	//   ....[9]....
        /*0060*/ 	.word	0xffffffff


	//   ....[10]....
        /*0064*/ 	.word	0xffffffff


	//   ....[11]....
        /*0068*/ 	.word	0xffffffff


	//   ....[12]....
        /*006c*/ 	.word	0xffffffff


	//   ....[13]....
        /*0070*/ 	.word	0xffffffff


	//   ....[14]....
        /*0074*/ 	.word	0xffffffff


	//   ....[15]....
        /*0078*/ 	.word	0xffffffff


	//   ....[16]....
        /*007c*/ 	.word	0xffffffff


	//----- nvinfo : EIATTR_COOP_GROUP_INSTR_OFFSETS
	.align		4
.L_2947:
        /*0080*/ 	.byte	0x04, 0x28
        /*0082*/ 	.short	(.L_2949 - .L_2948)


	//   ....[0]....
.L_2948:
        /*0084*/ 	.word	0x00000390


	//   ....[1]....
        /*0088*/ 	.word	0x00000450


	//   ....[2]....
        /*008c*/ 	.word	0x00003410


	//   ....[3]....
        /*0090*/ 	.word	0x00003420


	//   ....[4]....
        /*0094*/ 	.word	0x00003450


	//   ....[5]....
        /*0098*/ 	.word	0x00003460


	//   ....[6]....
        /*009c*/ 	.word	0x000034a0


	//   ....[7]....
        /*00a0*/ 	.word	0x000034b0


	//   ....[8]....
        /*00a4*/ 	.word	0x000034f0


	//   ....[9]....
        /*00a8*/ 	.word	0x00003500


	//   ....[10]....
        /*00ac*/ 	.word	0x00003580


	//   ....[11]....
        /*00b0*/ 	.word	0x00003590


	//   ....[12]....
        /*00b4*/ 	.word	0x00003640


	//   ....[13]....
        /*00b8*/ 	.word	0x00003660


	//   ....[14]....
        /*00bc*/ 	.word	0x00003b70


	//   ....[15]....
        /*00c0*/ 	.word	0x00003d80


	//   ....[16]....
        /*00c4*/ 	.word	0x000045c0


	//----- nvinfo : EIATTR_EXIT_INSTR_OFFSETS
	.align		4
.L_2949:
        /*00c8*/ 	.byte	0x04, 0x1c
        /*00ca*/ 	.short	(.L_2951 - .L_2950)


	//   ....[0]....
.L_2950:
        /*00cc*/ 	.word	0x00000150


	//   ....[1]....
        /*00d0*/ 	.word	0x00004680


	//----- nvinfo : EIATTR_MAX_THREADS
	.align		4
.L_2951:
        /*00d4*/ 	.byte	0x04, 0x05
        /*00d6*/ 	.short	(.L_2953 - .L_2952)
.L_2952:
        /*00d8*/ 	.word	0x00000020
        /*00dc*/ 	.word	0x00000001
        /*00e0*/ 	.word	0x00000001


	//----- nvinfo : EIATTR_CRS_STACK_SIZE
	.align		4
.L_2953:
        /*00e4*/ 	.byte	0x04, 0x1e
        /*00e6*/ 	.short	(.L_2955 - .L_2954)
.L_2954:
        /*00e8*/ 	.word	0x00000000
.L_2955:


//--------------------- .nv.info._Z25selective_scan_fwd_kernelI32Selective_Scan_fwd_kernel_traitsILi32ELi16ELi1ELb1ELb0ELb1ELb0EN3c104HalfEfEEv13SSMParamsBase --------------------------
	.section	.nv.info._Z25selective_scan_fwd_kernelI32Selective_Scan_fwd_kernel_traitsILi32ELi16ELi1ELb1ELb0ELb1ELb0EN3c104HalfEfEEv13SSMParamsBase,"",@"SHT_CUDA_INFO"
	.sectionflags	@""
	.align	4


	//----- nvinfo : EIATTR_CUDA_API_VERSION
	.align		4
        /*0000*/ 	.byte	0x04, 0x37
        /*0002*/ 	.short	(.L_2957 - .L_2956)
.L_2956:
        /*0004*/ 	.word	0x00000082


	//----- nvinfo : EIATTR_SW2861232_WAR
	.align		4
.L_2957:
        /*0008*/ 	.byte	0x01, 0x35
	.zero		2


	//----- nvinfo : EIATTR_PARAM_CBANK
	.align		4
        /*000c*/ 	.byte	0x04, 0x0a
        /*000e*/ 	.short	(.L_2959 - .L_2958)
	.align		4
.L_2958:
        /*0010*/ 	.word	index@(.nv.constant0._Z25selective_scan_fwd_kernelI32Selective_Scan_fwd_kernel_traitsILi32ELi16ELi1ELb1ELb0ELb1ELb0EN3c104HalfEfEEv13SSMParamsBase)
        /*0014*/ 	.short	0x0160
        /*0016*/ 	.short	0x0118


	//----- nvinfo : EIATTR_CBANK_PARAM_SIZE
	.align		4
.L_2959:
        /*0018*/ 	.byte	0x03, 0x19
        /*001a*/ 	.short	0x0118


	//----- nvinfo : EIATTR_KPARAM_INFO
	.align		4
        /*001c*/ 	.byte	0x04, 0x17
        /*001e*/ 	.short	(.L_2961 - .L_2960)
.L_2960:
        /*0020*/ 	.word	0x00000000
        /*0024*/ 	.short	0x0000
        /*0026*/ 	.short	0x0000
        /*0028*/ 	.byte	0x00, 0xf0, 0x61, 0x04


	//----- nvinfo : EIATTR_MAXREG_COUNT
	.align		4
.L_2961:
        /*002c*/ 	.byte	0x03, 0x1b
        /*002e*/ 	.short	0x00ff


	//----- nvinfo : EIATTR_NUM_BARRIERS
	.align		4
        /*0030*/ 	.byte	0x02, 0x4c
        /*0032*/ 	.byte	0x01
	.zero		1


	//----- nvinfo : EIATTR_MERCURY_ISA_VERSION
	.align		4
        /*0034*/ 	.byte	0x03, 0x5f
        /*0036*/ 	.short	0x0000


	//----- nvinfo : EIATTR_COOP_GROUP_MASK_REGIDS
	.align		4
        /*0038*/ 	.byte	0x04, 0x29
        /*003a*/ 	.short	(.L_2963 - .L_2962)


	//   ....[0]....
.L_2962:
        /*003c*/ 	.word	0xffffffff


	//   ....[1]....
        /*0040*/ 	.word	0xffffffff


	//   ....[2]....
        /*0044*/ 	.word	0xffffffff


	//   ....[3]....
        /*0048*/ 	.word	0xffffffff


	//   ....[4]....
        /*004c*/ 	.word	0xffffffff


	//   ....[5]....
        /*0050*/ 	.word	0xffffffff


	//   ....[6]....
        /*0054*/ 	.word	0xffffffff


	//   ....[7]....
        /*0058*/ 	.word	0xffffffff


	//   ....[8]....
        /*005c*/ 	.word	0xffffffff


	//   ....[9]....
        /*0060*/ 	.word	0xffffffff


	//   ....[10]....
        /*0064*/ 	.word	0xffffffff


	//   ....[11]....
        /*0068*/ 	.word	0xffffffff


	//   ....[12]....
        /*006c*/ 	.word	0xffffffff


	//   ....[13]....
        /*0070*/ 	.word	0xffffffff


	//   ....[14]....
        /*0074*/ 	.word	0xffffffff


	//   ....[15]....
        /*0078*/ 	.word	0xffffffff


	//----- nvinfo : EIATTR_COOP_GROUP_INSTR_OFFSETS
	.align		4
.L_2963:
        /*007c*/ 	.byte	0x04, 0x28
        /*007e*/ 	.short	(.L_2965 - .L_2964)


	//   ....[0]....
.L_2964:
        /*0080*/ 	.word	0x000005c0


	//   ....[1]....
        /*0084*/ 	.word	0x00000680


	//   ....[2]....
        /*0088*/ 	.word	0x000032c0


	//   ....[3]....
        /*008c*/ 	.word	0x00003620


	//   ....[4]....
        /*0090*/ 	.word	0x00003630


	//   ....[5]....
        /*0094*/ 	.word	0x00003660


	//   ....[6]....
        /*0098*/ 	.word	0x00003670


	//   ....[7]....
        /*009c*/ 	.word	0x000036b0


	//   ....[8]....
        /*00a0*/ 	.word	0x000036c0


	//   ....[9]....
        /*00a4*/ 	.word	0x00003700


	//   ....[10]....
        /*00a8*/ 	.word	0x00003710


	//   ....[11]....
        /*00ac*/ 	.word	0x00003790


	//   ....[12]....
        /*00b0*/ 	.word	0x000037a0


	//   ....[13]....
        /*00b4*/ 	.word	0x00003870


	//   ....[14]....
        /*00b8*/ 	.word	0x00003890


	//   ....[15]....
        /*00bc*/ 	.word	0x00003fa0


	//----- nvinfo : EIATTR_EXIT_INSTR_OFFSETS
	.align		4
.L_2965:
        /*00c0*/ 	.byte	0x04, 0x1c
        /*00c2*/ 	.short	(.L_2967 - .L_2966)


	//   ....[0]....
.L_2966:
        /*00c4*/ 	.word	0x00000320


	//   ....[1]....
        /*00c8*/ 	.word	0x000040d0


	//----- nvinfo : EIATTR_MAX_THREADS
	.align		4
.L_2967:
        /*00cc*/ 	.byte	0x04, 0x05
        /*00ce*/ 	.short	(.L_2969 - .L_2968)
.L_2968:
        /*00d0*/ 	.word	0x00000020
        /*00d4*/ 	.word	0x00000001
        /*00d8*/ 	.word	0x00000001


	//----- nvinfo : EIATTR_CRS_STACK_SIZE
	.align		4
.L_2969:
        /*00dc*/ 	.byte	0x04, 0x1e
        /*00de*/ 	.short	(.L_2971 - .L_2970)
.L_2970:
        /*00e0*/ 	.word	0x00000000
.L_2971:


//--------------------- .nv.info._Z25selective_scan_fwd_kernelI32Selective_Scan_fwd_kernel_traitsILi32ELi16ELi1ELb1ELb0ELb1ELb1EN3c104HalfEfEEv13SSMParamsBase --------------------------
	.section	.nv.info._Z25selective_scan_fwd_kernelI32Selective_Scan_fwd_kernel_traitsILi32ELi16ELi1ELb1ELb0ELb1ELb1EN3c104HalfEfEEv13SSMParamsBase,"",@"SHT_CUDA_INFO"
	.sectionflags	@""
	.align	4


	//----- nvinfo : EIATTR_CUDA_API_VERSION
	.align		4
        /*0000*/ 	.byte	0x04, 0x37
        /*0002*/ 	.short	(.L_2973 - .L_2972)
.L_2972:
        /*0004*/ 	.word	0x00000082


	//----- nvinfo : EIATTR_SW2861232_WAR
	.align		4
.L_2973:
        /*0008*/ 	.byte	0x01, 0x35
	.zero		2


	//----- nvinfo : EIATTR_PARAM_CBANK
	.align		4
        /*000c*/ 	.byte	0x04, 0x0a
        /*000e*/ 	.short	(.L_2975 - .L_2974)
	.align		4
.L_2974:
        /*0010*/ 	.word	index@(.nv.constant0._Z25selective_scan_fwd_kernelI32Selective_Scan_fwd_kernel_traitsILi32ELi16ELi1ELb1ELb0ELb1ELb1EN3c104HalfEfEEv13SSMParamsBase)
        /*0014*/ 	.short	0x0160
        /*0016*/ 	.short	0x0118


	//----- nvinfo : EIATTR_CBANK_PARAM_SIZE
	.align		4
.L_2975:
        /*0018*/ 	.byte	0x03, 0x19
        /*001a*/ 	.short	0x0118


	//----- nvinfo : EIATTR_KPARAM_INFO
	.align		4
        /*001c*/ 	.byte	0x04, 0x17
        /*001e*/ 	.short	(.L_2977 - .L_2976)
.L_2976:
        /*0020*/ 	.word	0x00000000
        /*0024*/ 	.short	0x0000
        /*0026*/ 	.short	0x0000
        /*0028*/ 	.byte	0x00, 0xf0, 0x61, 0x04


	//----- nvinfo : EIATTR_MAXREG_COUNT
	.align		4
.L_2977:
        /*002c*/ 	.byte	0x03, 0x1b
        /*002e*/ 	.short	0x00ff


	//----- nvinfo : EIATTR_NUM_BARRIERS
	.align		4
        /*0030*/ 	.byte	0x02, 0x4c
        /*0032*/ 	.byte	0x01
	.zero		1


	//----- nvinfo : EIATTR_MERCURY_ISA_VERSION
	.align		4
        /*0034*/ 	.byte	0x03, 0x5f
        /*0036*/ 	.short	0x0000


	//----- nvinfo : EIATTR_COOP_GROUP_MASK_REGIDS
	.align		4
        /*0038*/ 	.byte	0x04, 0x29
        /*003a*/ 	.short	(.L_2979 - .L_2978)


	//   ....[0]....
.L_2978:
        /*003c*/ 	.word	0xffffffff


	//   ....[1]....
        /*0040*/ 	.word	0xffffffff


	//   ....[2]....
        /*0044*/ 	.word	0xffffffff


	//   ....[3]....
        /*0048*/ 	.word	0xffffffff


	//   ....[4]....
        /*004c*/ 	.word	0xffffffff


	//   ....[5]....
        /*0050*/ 	.word	0xffffffff


	//   ....[6]....
        /*0054*/ 	.word	0xffffffff


	//   ....[7]....
        /*0058*/ 	.word	0xffffffff


	//   ....[8]....
        /*005c*/ 	.word	0xffffffff


	//   ....[9]....
        /*0060*/ 	.word	0xffffffff


	//   ....[10]....
        /*0064*/ 	.word	0xffffffff


	//   ....[11]....
        /*0068*/ 	.word	0xffffffff


	//   ....[12]....
        /*006c*/ 	.word	0xffffffff


	//   ....[13]....
        /*0070*/ 	.word	0xffffffff


	//   ....[14]....
        /*0074*/ 	.word	0xffffffff


	//   ....[15]....
        /*0078*/ 	.word	0xffffffff


	//   ....[16]....
        /*007c*/ 	.word	0xffffffff


	//   ....[17]....
        /*0080*/ 	.word	0xffffffff


	//----- nvinfo : EIATTR_COOP_GROUP_INSTR_OFFSETS
	.align		4
.L_2979:
        /*0084*/ 	.byte	0x04, 0x28
        /*0086*/ 	.short	(.L_2981 - .L_2980)


	//   ....[0]....
.L_2980:
        /*0088*/ 	.word	0x000005c0


	//   ....[1]....
        /*008c*/ 	.word	0x00000680


	//   ....[2]....
        /*0090*/ 	.word	0x000032c0


	//   ....[3]....
        /*0094*/ 	.word	0x000036e0


	//   ....[4]....
        /*0098*/ 	.word	0x000036f0


	//   ....[5]....
        /*009c*/ 	.word	0x00003720


	//   ....[6]....
        /*00a0*/ 	.word	0x00003740


	//   ....[7]....
        /*00a4*/ 	.word	0x00003770


	//   ....[8]....
        /*00a8*/ 	.word	0x00003790


	//   ....[9]....
        /*00ac*/ 	.word	0x000037c0


	//   ....[10]....
        /*00b0*/ 	.word	0x000037e0


	//   ....[11]....
        /*00b4*/ 	.word	0x00003840


	//   ....[12]....
        /*00b8*/ 	.word	0x00003860


	//   ....[13]....
        /*00bc*/ 	.word	0x00003890


	//   ....[14]....
        /*00c0*/ 	.word	0x000038e0


	//   ....[15]....
        /*00c4*/ 	.word	0x00003f80


	//   ....[16]....
        /*00c8*/ 	.word	0x000041b0


	//   ....[17]....
        /*00cc*/ 	.word	0x000049b0


	//----- nvinfo : EIATTR_EXIT_INSTR_OFFSETS
	.align		4
.L_2981:
        /*00d0*/ 	.byte	0x04, 0x1c
        /*00d2*/ 	.short	(.L_2983 - .L_2982)


	//   ....[0]....
.L_2982:
        /*00d4*/ 	.word	0x00000320


	//   ....[1]....
        /*00d8*/ 	.word	0x00004ab0


	//----- nvinfo : EIATTR_MAX_THREADS
	.align		4
.L_2983:
        /*00dc*/ 	.byte	0x04, 0x05
        /*00de*/ 	.short	(.L_2985 - .L_2984)
.L_2984:
        /*00e0*/ 	.word	0x00000020
        /*00e4*/ 	.word	0x00000001
        /*00e8*/ 	.word	0x00000001


	//----- nvinfo : EIATTR_CRS_STACK_SIZE
	.align		4
.L_2985:
        /*00ec*/ 	.byte	0x04, 0x1e
        /*00ee*/ 	.short	(.L_2987 - .L_2986)
.L_2986:
        /*00f0*/ 	.word	0x00000000
.L_2987:


//--------------------- .nv.info._Z25selective_scan_fwd_kernelI32Selective_Scan_fwd_kernel_traitsILi32ELi16ELi1ELb1ELb1ELb0ELb0EN3c104HalfEfEEv13SSMParamsBase --------------------------
	.section	.nv.info._Z25selective_scan_fwd_kernelI32Selective_Scan_fwd_kernel_traitsILi32ELi16ELi1ELb1ELb1ELb0ELb0EN3c104HalfEfEEv13SSMParamsBase,"",@"SHT_CUDA_INFO"
	.sectionflags	@""
	.align	4


	//----- nvinfo : EIATTR_CUDA_API_VERSION
	.align		4
        /*0000*/ 	.byte	0x04, 0x37
        /*0002*/ 	.short	(.L_2989 - .L_2988)
.L_2988:
        /*0004*/ 	.word	0x00000082


	//----- nvinfo : EIATTR_SW2861232_WAR
	.align		4
.L_2989:
        /*0008*/ 	.byte	0x01, 0x35
	.zero		2


	//----- nvinfo : EIATTR_PARAM_CBANK
	.align		4
        /*000c*/ 	.byte	0x04, 0x0a
        /*000e*/ 	.short	(.L_2991 - .L_2990)
	.align		4
.L_2990:
        /*0010*/ 	.word	index@(.nv.constant0._Z25selective_scan_fwd_kernelI32Selective_Scan_fwd_kernel_traitsILi32ELi16ELi1ELb1ELb1ELb0ELb0EN3c104HalfEfEEv13SSMParamsBase)
        /*0014*/ 	.short	0x0160
        /*0016*/ 	.short	0x0118


	//----- nvinfo : EIATTR_CBANK_PARAM_SIZE
	.align		4
.L_2991:
        /*0018*/ 	.byte	0x03, 0x19
        /*001a*/ 	.short	0x0118


	//----- nvinfo : EIATTR_KPARAM_INFO
	.align		4
        /*001c*/ 	.byte	0x04, 0x17
        /*001e*/ 	.short	(.L_2993 - .L_2992)
.L_2992:
        /*0020*/ 	.word	0x00000000
        /*0024*/ 	.short	0x0000
        /*0026*/ 	.short	0x0000
        /*0028*/ 	.byte	0x00, 0xf0, 0x61, 0x04


	//----- nvinfo : EIATTR_MAXREG_COUNT
	.align		4
.L_2993:
        /*002c*/ 	.byte	0x03, 0x1b
        /*002e*/ 	.short	0x00ff


	//----- nvinfo : EIATTR_NUM_BARRIERS
	.align		4
        /*0030*/ 	.byte	0x02, 0x4c
        /*0032*/ 	.byte	0x01
	.zero		1


	//----- nvinfo : EIATTR_MERCURY_ISA_VERSION
	.align		4
        /*0034*/ 	.byte	0x03, 0x5f
        /*0036*/ 	.short	0x0000


	//----- nvinfo : EIATTR_COOP_GROUP_MASK_REGIDS
	.align		4
        /*0038*/ 	.byte	0x04, 0x29
        /*003a*/ 	.short	(.L_2995 - .L_2994)


	//   ....[0]....
.L_2994:
        /*003c*/ 	.word	0xffffffff


	//   ....[1]....
        /*0040*/ 	.word	0xffffffff


	//   ....[2]....
        /*0044*/ 	.word	0xffffffff


	//   ....[3]....
        /*0048*/ 	.word	0xffffffff


	//   ....[4]....
        /*004c*/ 	.word	0xffffffff


	//   ....[5]....
        /*0050*/ 	.word	0xffffffff


	//   ....[6]....
        /*0054*/ 	.word	0xffffffff


	//   ....[7]....
        /*0058*/ 	.word	0xffffffff


	//   ....[8]....
        /*005c*/ 	.word	0xffffffff


	//   ....[9]....
        /*0060*/ 	.word	0xffffffff


	//   ....[10]....
        /*0064*/ 	.word	0xffffffff


	//   ....[11]....
        /*0068*/ 	.word	0xffffffff


	//   ....[12]....
        /*006c*/ 	.word	0xffffffff


	//   ....[13]....
        /*0070*/ 	.word	0xffffffff


	//   ....[14]....
        /*0074*/ 	.word	0xffffffff


	//   ....[15]....
        /*0078*/ 	.word	0xffffffff


	//----- nvinfo : EIATTR_COOP_GROUP_INSTR_OFFSETS
	.align		4
.L_2995:
        /*007c*/ 	.byte	0x04, 0x28
        /*007e*/ 	.short	(.L_2997 - .L_2996)


	//   ....[0]....
.L_2996:
        /*0080*/ 	.word	0x000005c0


	//   ....[1]....
        /*0084*/ 	.word	0x00000680


	//   ....[2]....
        /*0088*/ 	.word	0x00003230


	//   ....[3]....
        /*008c*/ 	.word	0x00003830


	//   ....[4]....
        /*0090*/ 	.word	0x00003840


	//   ....[5]....
        /*0094*/ 	.word	0x00003880


	//   ....[6]....
        /*0098*/ 	.word	0x00003890


	//   ....[7]....
        /*009c*/ 	.word	0x000038d0


	//   ....[8]....
        /*00a0*/ 	.word	0x000038e0


	//   ....[9]....
        /*00a4*/ 	.word	0x00003920


	//   ....[10]....
        /*00a8*/ 	.word	0x00003930


	//   ....[11]....
        /*00ac*/ 	.word	0x000039b0


	//   ....[12]....
        /*00b0*/ 	.word	0x000039c0


	//   ....[13]....
        /*00b4*/ 	.word	0x00003a70


	//   ....[14]....
        /*00b8*/ 	.word	0x00003a90


	//   ....[15]....
        /*00bc*/ 	.word	0x00003fa0


	//----- nvinfo : EIATTR_EXIT_INSTR_OFFSETS
	.align		4
.L_2997:
        /*00c0*/ 	.byte	0x04, 0x1c
        /*00c2*/ 	.short	(.L_2999 - .L_2998)


	//   ....[0]....
.L_2998:
        /*00c4*/ 	.word	0x00000320


	//   ....[1]....
        /*00c8*/ 	.word	0x000040d0


	//----- nvinfo : EIATTR_MAX_THREADS
	.align		4
.L_2999:
        /*00cc*/ 	.byte	0x04, 0x05
        /*00ce*/ 	.short	(.L_3001 - .L_3000)
.L_3000:
        /*00d0*/ 	.word	0x00000020
        /*00d4*/ 	.word	0x00000001
        /*00d8*/ 	.word	0x00000001


	//----- nvinfo : EIATTR_CRS_STACK_SIZE
	.align		4
.L_3001:
        /*00dc*/ 	.byte	0x04, 0x1e
        /*00de*/ 	.short	(.L_3003 - .L_3002)
.L_3002:
        /*00e0*/ 	.word	0x00000000
.L_3003:


//--------------------- .nv.info._Z25selective_scan_fwd_kernelI32Selective_Scan_fwd_kernel_traitsILi32ELi16ELi1ELb1ELb1ELb0ELb1EN3c104HalfEfEEv13SSMParamsBase --------------------------
	.section	.nv.info._Z25selective_scan_fwd_kernelI32Selective_Scan_fwd_kernel_traitsILi32ELi16ELi1ELb1ELb1ELb0ELb1EN3c104HalfEfEEv13SSMParamsBase,"",@"SHT_CUDA_INFO"
	.sectionflags	@""
	.align	4


	//----- nvinfo : EIATTR_CUDA_API_VERSION
	.align		4
        /*0000*/ 	.byte	0x04, 0x37
        /*0002*/ 	.short	(.L_3005 - .L_3004)
.L_3004:
        /*0004*/ 	.word	0x00000082


	//----- nvinfo : EIATTR_SW2861232_WAR
	.align		4
.L_3005:
        /*0008*/ 	.byte	0x01, 0x35
	.zero		2


	//----- nvinfo : EIATTR_PARAM_CBANK
	.align		4
        /*000c*/ 	.byte	0x04, 0x0a
        /*000e*/ 	.short	(.L_3007 - .L_3006)
	.align		4
.L_3006:
        /*0010*/ 	.word	index@(.nv.constant0._Z25selective_scan_fwd_kernelI32Selective_Scan_fwd_kernel_traitsILi32ELi16ELi1ELb1ELb1ELb0ELb1EN3c104HalfEfEEv13SSMParamsBase)
        /*0014*/ 	.short	0x0160
        /*0016*/ 	.short	0x0118


	//----- nvinfo : EIATTR_CBANK_PARAM_SIZE
	.align		4
.L_3007:
        /*0018*/ 	.byte	0x03, 0x19
        /*001a*/ 	.short	0x0118


	//----- nvinfo : EIATTR_KPARAM_INFO
	.align		4
        /*001c*/ 	.byte	0x04, 0x17
        /*001e*/ 	.short	(.L_3009 - .L_3008)
.L_3008:
        /*0020*/ 	.word	0x00000000
        /*0024*/ 	.short	0x0000
        /*0026*/ 	.short	0x0000
        /*0028*/ 	.byte	0x00, 0xf0, 0x61, 0x04


	//----- nvinfo : EIATTR_MAXREG_COUNT
	.align		4
.L_3009:
        /*002c*/ 	.byte	0x03, 0x1b
        /*002e*/ 	.short	0x00ff


	//----- nvinfo : EIATTR_NUM_BARRIERS
	.align		4
        /*0030*/ 	.byte	0x02, 0x4c
        /*0032*/ 	.byte	0x01
	.zero		1


	//----- nvinfo : EIATTR_MERCURY_ISA_VERSION
	.align		4
        /*0034*/ 	.byte	0x03, 0x5f
        /*0036*/ 	.short	0x0000


	//----- nvinfo : EIATTR_COOP_GROUP_MASK_REGIDS
	.align		4
        /*0038*/ 	.byte	0x04, 0x29
        /*003a*/ 	.short	(.L_3011 - .L_3010)


	//   ....[0]....
.L_3010:
        /*003c*/ 	.word	0xffffffff


	//   ....[1]....
        /*0040*/ 	.word	0xffffffff


	//   ....[2]....
        /*0044*/ 	.word	0xffffffff


	//   ....[3]....
        /*0048*/ 	.word	0xffffffff


	//   ....[4]....
        /*004c*/ 	.word	0xffffffff


	//   ....[5]....
        /*0050*/ 	.word	0xffffffff


	//   ....[6]....
        /*0054*/ 	.word	0xffffffff


	//   ....[7]....
        /*0058*/ 	.word	0xffffffff


	//   ....[8]....
        /*005c*/ 	.word	0xffffffff


	//   ....[9]....
        /*0060*/ 	.word	0xffffffff


	//   ....[10]....
        /*0064*/ 	.word	0xffffffff


	//   ....[11]....
        /*0068*/ 	.word	0xffffffff


	//   ....[12]....
        /*006c*/ 	.word	0xffffffff


	//   ....[13]....
        /*0070*/ 	.word	0xffffffff


	//   ....[14]....
        /*0074*/ 	.word	0xffffffff


	//   ....[15]....
        /*0078*/ 	.word	0xffffffff


	//   ....[16]....
        /*007c*/ 	.word	0xffffffff


	//   ....[17]....
        /*0080*/ 	.word	0xffffffff


	//----- nvinfo : EIATTR_COOP_GROUP_INSTR_OFFSETS
	.align		4
.L_3011:
        /*0084*/ 	.byte	0x04, 0x28
        /*0086*/ 	.short	(.L_3013 - .L_3012)


	//   ....[0]....
.L_3012:
        /*0088*/ 	.word	0x000005c0


	//   ....[1]....
        /*008c*/ 	.word	0x00000680


	//   ....[2]....
        /*0090*/ 	.word	0x00003240


	//   ....[3]....
        /*0094*/ 	.word	0x00003820


	//   ....[4]....
        /*0098*/ 	.word	0x00003830


	//   ....[5]....
        /*009c*/ 	.word	0x00003870


	//   ....[6]....
        /*00a0*/ 	.word	0x00003880


	//   ....[7]....
        /*00a4*/ 	.word	0x000038c0


	//   ....[8]....
        /*00a8*/ 	.word	0x000038d0


	//   ....[9]....
        /*00ac*/ 	.word	0x00003910


	//   ....[10]....
        /*00b0*/ 	.word	0x00003920


	//   ....[11]....
        /*00b4*/ 	.word	0x000039a0


	//   ....[12]....
        /*00b8*/ 	.word	0x000039b0


	//   ....[13]....
        /*00bc*/ 	.word	0x00003a70


	//   ....[14]....
        /*00c0*/ 	.word	0x00003a90


	//   ....[15]....
        /*00c4*/ 	.word	0x00003f80


	//   ....[16]....
        /*00c8*/ 	.word	0x000041b0


	//   ....[17]....
        /*00cc*/ 	.word	0x000049b0


	//----- nvinfo : EIATTR_EXIT_INSTR_OFFSETS
	.align		4
.L_3013:
        /*00d0*/ 	.byte	0x04, 0x1c
        /*00d2*/ 	.short	(.L_3015 - .L_3014)


	//   ....[0]....
.L_3014:
        /*00d4*/ 	.word	0x00000320


	//   ....[1]....
        /*00d8*/ 	.word	0x00004ab0


	//----- nvinfo : EIATTR_MAX_THREADS
	.align		4
.L_3015:
        /*00dc*/ 	.byte	0x04, 0x05
        /*00de*/ 	.short	(.L_3017 - .L_3016)
.L_3016:
        /*00e0*/ 	.word	0x00000020
        /*00e4*/ 	.word	0x00000001
        /*00e8*/ 	.word	0x00000001


	//----- nvinfo : EIATTR_CRS_STACK_SIZE
	.align		4
.L_3017:
        /*00ec*/ 	.byte	0x04, 0x1e
        /*00ee*/ 	.short	(.L_3019 - .L_3018)
.L_3018:
        /*00f0*/ 	.word	0x00000000
.L_3019:


//--------------------- .nv.info._Z25selective_scan_fwd_kernelI32Selective_Scan_fwd_kernel_traitsILi32ELi16ELi1ELb1ELb1ELb1ELb0EN3c104HalfEfEEv13SSMParamsBase --------------------------
	.section	.nv.info._Z25selective_scan_fwd_kernelI32Selective_Scan_fwd_kernel_traitsILi32ELi16ELi1ELb1ELb1ELb1ELb0EN3c104HalfEfEEv13SSMParamsBase,"",@"SHT_CUDA_INFO"
	.sectionflags	@""
	.align	4


	//----- nvinfo : EIATTR_CUDA_API_VERSION
	.align		4
        /*0000*/ 	.byte	0x04, 0x37
        /*0002*/ 	.short	(.L_3021 - .L_3020)
.L_3020:
        /*0004*/ 	.word	0x00000082


	//----- nvinfo : EIATTR_SW2861232_WAR
	.align		4
.L_3021:
        /*0008*/ 	.byte	0x01, 0x35
	.zero		2


	//----- nvinfo : EIATTR_PARAM_CBANK
	.align		4
        /*000c*/ 	.byte	0x04, 0x0a
        /*000e*/ 	.short	(.L_3023 - .L_3022)
	.align		4
.L_3022:
        /*0010*/ 	.word	index@(.nv.constant0._Z25selective_scan_fwd_kernelI32Selective_Scan_fwd_kernel_traitsILi32ELi16ELi1ELb1ELb1ELb1ELb0EN3c104HalfEfEEv13SSMParamsBase)
        /*0014*/ 	.short	0x0160
        /*0016*/ 	.short	0x0118


	//----- nvinfo : EIATTR_CBANK_PARAM_SIZE
	.align		4
.L_3023:
        /*0018*/ 	.byte	0x03, 0x19
        /*001a*/ 	.short	0x0118


	//----- nvinfo : EIATTR_KPARAM_INFO
	.align		4
        /*001c*/ 	.byte	0x04, 0x17
        /*001e*/ 	.short	(.L_3025 - .L_3024)
.L_3024:
        /*0020*/ 	.word	0x00000000
        /*0024*/ 	.short	0x0000
        /*0026*/ 	.short	0x0000
        /*0028*/ 	.byte	0x00, 0xf0, 0x61, 0x04


	//----- nvinfo : EIATTR_MAXREG_COUNT
	.align		4
.L_3025:
        /*002c*/ 	.byte	0x03, 0x1b
        /*002e*/ 	.short	0x00ff


	//----- nvinfo : EIATTR_NUM_BARRIERS
	.align		4
        /*0030*/ 	.byte	0x02, 0x4c
        /*0032*/ 	.byte	0x01
	.zero		1


	//----- nvinfo : EIATTR_MERCURY_ISA_VERSION
	.align		4
        /*0034*/ 	.byte	0x03, 0x5f
        /*0036*/ 	.short	0x0000


	//----- nvinfo : EIATTR_COOP_GROUP_MASK_REGIDS
	.align		4
        /*0038*/ 	.byte	0x04, 0x29
        /*003a*/ 	.short	(.L_3027 - .L_3026)


	//   ....[0]....
.L_3026:
        /*003c*/ 	.word	0xffffffff


	//   ....[1]....
        /*0040*/ 	.word	0xffffffff


	//   ....[2]....
        /*0044*/ 	.word	0xffffffff


	//   ....[3]....
        /*0048*/ 	.word	0xffffffff


	//   ....[4]....
        /*004c*/ 	.word	0xffffffff


	//   ....[5]....
        /*0050*/ 	.word	0xffffffff


	//   ....[6]....
        /*0054*/ 	.word	0xffffffff


	//   ....[7]....
        /*0058*/ 	.word	0xffffffff


	//   ....[8]....
        /*005c*/ 	.word	0xffffffff


	//   ....[9]....
        /*0060*/ 	.word	0xffffffff


	//   ....[10]....
        /*0064*/ 	.word	0xffffffff


	//   ....[11]....
        /*0068*/ 	.word	0xffffffff


	//   ....[12]....
        /*006c*/ 	.word	0xffffffff


	//   ....[13]....
        /*0070*/ 	.word	0xffffffff


	//   ....[14]....
        /*0074*/ 	.word	0xffffffff


	//   ....[15]....
        /*0078*/ 	.word	0xffffffff


	//   ....[16]....
        /*007c*/ 	.word	0xffffffff


	//----- nvinfo : EIATTR_COOP_GROUP_INSTR_OFFSETS
	.align		4
.L_3027:
        /*0080*/ 	.byte	0x04, 0x28
        /*0082*/ 	.short	(.L_3029 - .L_3028)


	//   ....[0]....
.L_3028:
        /*0084*/ 	.word	0x000006d0


	//   ....[1]....
        /*0088*/ 	.word	0x00000790


	//   ....[2]....
        /*008c*/ 	.word	0x000032d0


	//   ....[3]....
        /*0090*/ 	.word	0x00003950


	//   ....[4]....
        /*0094*/ 	.word	0x00003960


	//   ....[5]....
        /*0098*/ 	.word	0x00003990


	//   ....[6]....
        /*009c*/ 	.word	0x000039b0


	//   ....[7]....
        /*00a0*/ 	.word	0x000039e0


	//   ....[8]....
        /*00a4*/ 	.word	0x00003a00


	//   ....[9]....
        /*00a8*/ 	.word	0x00003a40


	//   ....[10]....
        /*00ac*/ 	.word	0x00003a70


	//   ....[11]....
        /*00b0*/ 	.word	0x00003ab0


	//   ....[12]....
        /*00b4*/ 	.word	0x00003ad0


	//   ....[13]....
        /*00b8*/ 	.word	0x00003b00


	//   ....[14]....
        /*00bc*/ 	.word	0x00003b80


	//   ....[15]....
        /*00c0*/ 	.word	0x00003bb0


	//   ....[16]....
        /*00c4*/ 	.word	0x000041f0


	//----- nvinfo : EIATTR_EXIT_INSTR_OFFSETS
	.align		4
.L_3029:
        /*00c8*/ 	.byte	0x04, 0x1c
        /*00ca*/ 	.short	(.L_3031 - .L_3030)


	//   ....[0]....
.L_3030:
        /*00cc*/ 	.word	0x00000390


	//   ....[1]....
        /*00d0*/ 	.word	0x00004340


	//----- nvinfo : EIATTR_MAX_THREADS
	.align		4
.L_3031:
        /*00d4*/ 	.byte	0x04, 0x05
        /*00d6*/ 	.short	(.L_3033 - .L_3032)
.L_3032:
        /*00d8*/ 	.word	0x00000020
        /*00dc*/ 	.word	0x00000001
        /*00e0*/ 	.word	0x00000001


	//----- nvinfo : EIATTR_CRS_STACK_SIZE
	.align		4
.L_3033:
        /*00e4*/ 	.byte	0x04, 0x1e
        /*00e6*/ 	.short	(.L_3035 - .L_3034)
.L_3034:
        /*00e8*/ 	.word	0x00000000
.L_3035:


//--------------------- .nv.info._Z25selective_scan_fwd_kernelI32Selective_Scan_fwd_kernel_traitsILi32ELi16ELi1ELb1ELb1ELb1ELb1EN3c104HalfEfEEv13SSMParamsBase --------------------------
	.section	.nv.info._Z25selective_scan_fwd_kernelI32Selective_Scan_fwd_kernel_traitsILi32ELi16ELi1ELb1ELb1ELb1ELb1EN3c104HalfEfEEv13SSMParamsBase,"",@"SHT_CUDA_INFO"
	.sectionflags	@""
	.align	4


	//----- nvinfo : EIATTR_CUDA_API_VERSION
	.align		4
        /*0000*/ 	.byte	0x04, 0x37
        /*0002*/ 	.short	(.L_3037 - .L_3036)
.L_3036:
        /*0004*/ 	.word	0x00000082


	//----- nvinfo : EIATTR_SW2861232_WAR
	.align		4
.L_3037:
        /*0008*/ 	.byte	0x01, 0x35
	.zero		2


	//----- nvinfo : EIATTR_PARAM_CBANK
	.align		4
        /*000c*/ 	.byte	0x04, 0x0a
        /*000e*/ 	.short	(.L_3039 - .L_3038)
	.align		4
.L_3038:
        /*0010*/ 	.word	index@(.nv.constant0._Z25selective_scan_fwd_kernelI32Selective_Scan_fwd_kernel_traitsILi32ELi16ELi1ELb1ELb1ELb1ELb1EN3c104HalfEfEEv13SSMParamsBase)
        /*0014*/ 	.short	0x0160
        /*0016*/ 	.short	0x0118


	//----- nvinfo : EIATTR_CBANK_PARAM_SIZE
	.align		4
.L_3039:
        /*0018*/ 	.byte	0x03, 0x19
        /*001a*/ 	.short	0x0118


	//----- nvinfo : EIATTR_KPARAM_INFO
	.align		4
        /*001c*/ 	.byte	0x04, 0x17
        /*001e*/ 	.short	(.L_3041 - .L_3040)
.L_3040:
        /*0020*/ 	.word	0x00000000
        /*0024*/ 	.short	0x0000
        /*0026*/ 	.short	0x0000
        /*0028*/ 	.byte	0x00, 0xf0, 0x61, 0x04


	//----- nvinfo : EIATTR_MAXREG_COUNT
	.align		4
.L_3041:
        /*002c*/ 	.byte	0x03, 0x1b
        /*002e*/ 	.short	0x00ff


	//----- nvinfo : EIATTR_NUM_BARRIERS
	.align		4
        /*0030*/ 	.byte	0x02, 0x4c
        /*0032*/ 	.byte	0x01
	.zero		1


	//----- nvinfo : EIATTR_MERCURY_ISA_VERSION
	.align		4
        /*0034*/ 	.byte	0x03, 0x5f
        /*0036*/ 	.short	0x0000


	//----- nvinfo : EIATTR_COOP_GROUP_MASK_REGIDS
	.align		4
        /*0038*/ 	.byte	0x04, 0x29
        /*003a*/ 	.short	(.L_3043 - .L_3042)


	//   ....[0]....
.L_3042:
        /*003c*/ 	.word	0xffffffff


	//   ....[1]....
        /*0040*/ 	.word	0xffffffff


	//   ....[2]....
        /*0044*/ 	.word	0xffffffff


	//   ....[3]....
        /*0048*/ 	.word	0xffffffff


	//   ....[4]....
        /*004c*/ 	.word	0xffffffff


	//   ....[5]....
        /*0050*/ 	.word	0xffffffff


	//   ....[6]....
        /*0054*/ 	.word	0xffffffff


	//   ....[7]....
        /*0058*/ 	.word	0xffffffff


	//   ....[8]....
        /*005c*/ 	.word	0xffffffff


	//   ....[9]....
        /*0060*/ 	.word	0xffffffff


	//   ....[10]....
        /*0064*/ 	.word	0xffffffff


	//   ....[11]....
        /*0068*/ 	.word	0xffffffff


	//   ....[12]....
        /*006c*/ 	.word	0xffffffff


	//   ....[13]....
        /*0070*/ 	.word	0xffffffff


	//   ....[14]....
        /*0074*/ 	.word	0xffffffff


	//   ....[15]....
        /*0078*/ 	.word	0xffffffff


	//   ....[16]....
        /*007c*/ 	.word	0xffffffff


	//   ....[17]....
        /*0080*/ 	.word	0xffffffff


	//   ....[18]....
        /*0084*/ 	.word	0xffffffff


	//----- nvinfo : EIATTR_COOP_GROUP_INSTR_OFFSETS
	.align		4
.L_3043:
        /*0088*/ 	.byte	0x04, 0x28
        /*008a*/ 	.short	(.L_3045 - .L_3044)


	//   ....[0]....
.L_3044:
        /*008c*/ 	.word	0x000006b0


	//   ....[1]....
        /*0090*/ 	.word	0x00000770


	//   ....[2]....
        /*0094*/ 	.word	0x000032b0


	//   ....[3]....
        /*0098*/ 	.word	0x00003930


	//   ....[4]....
        /*009c*/ 	.word	0x00003940


	//   ....[5]....
        /*00a0*/ 	.word	0x00003970


	//   ....[6]....
        /*00a4*/ 	.word	0x00003990


	//   ....[7]....
        /*00a8*/ 	.word	0x000039c0


	//   ....[8]....
        /*00ac*/ 	.word	0x000039e0


	//   ....[9]....
        /*00b0*/ 	.word	0x00003a20


	//   ....[10]....
        /*00b4*/ 	.word	0x00003a50


	//   ....[11]....
        /*00b8*/ 	.word	0x00003a90


	//   ....[12]....
        /*00bc*/ 	.word	0x00003ab0


	//   ....[13]....
        /*00c0*/ 	.word	0x00003ae0


	//   ....[14]....
        /*00c4*/ 	.word	0x00003b60


	//   ....[15]....
        /*00c8*/ 	.word	0x00003b90


	//   ....[16]....
        /*00cc*/ 	.word	0x000041b0


	//   ....[17]....
        /*00d0*/ 	.word	0x00004400


	//   ....[18]....
        /*00d4*/ 	.word	0x00004c20


	//----- nvinfo : EIATTR_EXIT_INSTR_OFFSETS
	.align		4
.L_3045:
        /*00d8*/ 	.byte	0x04, 0x1c
        /*00da*/ 	.short	(.L_3047 - .L_3046)


	//   ....[0]....
.L_3046:
        /*00dc*/ 	.word	0x00000380


	//   ....[1]....
        /*00e0*/ 	.word	0x00004d00


	//----- nvinfo : EIATTR_MAX_THREADS
	.align		4
.L_3047:
        /*00e4*/ 	.byte	0x04, 0x05
        /*00e6*/ 	.short	(.L_3049 - .L_3048)
.L_3048:
        /*00e8*/ 	.word	0x00000020
        /*00ec*/ 	.word	0x00000001
        /*00f0*/ 	.word	0x00000001


	//----- nvinfo : EIATTR_CRS_STACK_SIZE
	.align		4
.L_3049:
        /*00f4*/ 	.byte	0x04, 0x1e
        /*00f6*/ 	.short	(.L_3051 - .L_3050)
.L_3050:
        /*00f8*/ 	.word	0x00000000
.L_3051:


//--------------------- .nv.info._Z25selective_scan_fwd_kernelI32Selective_Scan_fwd_kernel_traitsILi32ELi8ELi1ELb0ELb0ELb0ELb0EN3c104HalfEfEEv13SSMParamsBase --------------------------
	.section	.nv.info._Z25selective_scan_fwd_kernelI32Selective_Scan_fwd_kernel_traitsILi32ELi8ELi1ELb0ELb0ELb0ELb0EN3c104HalfEfEEv13SSMParamsBase,"",@"SHT_CUDA_INFO"
	.sectionflags	@""
	.align	4


	//----- nvinfo : EIATTR_CUDA_API_VERSION
	.align		4
        /*0000*/ 	.byte	0x04, 0x37
        /*0002*/ 	.short	(.L_3053 - .L_3052)
.L_3052:
        /*0004*/ 	.word	0x00000082


	//----- nvinfo : EIATTR_SW2861232_WAR
	.align		4
.L_3053:
        /*0008*/ 	.byte	0x01, 0x35
	.zero		2


	//----- nvinfo : EIATTR_PARAM_CBANK
	.align		4
        /*000c*/ 	.byte	0x04, 0x0a
        /*000e*/ 	.short	(.L_3055 - .L_3054)
	.align		4
.L_3054:
        /*0010*/ 	.word	index@(.nv.constant0._Z25selective_scan_fwd_kernelI32Selective_Scan_fwd_kernel_traitsILi32ELi8ELi1ELb0ELb0ELb0ELb0EN3c104HalfEfEEv13SSMParamsBase)
        /*0014*/ 	.short	0x0160
        /*0016*/ 	.short	0x0118


	//----- nvinfo : EIATTR_CBANK_PARAM_SIZE
	.align		4
.L_3055:
        /*0018*/ 	.byte	0x03, 0x19
        /*001a*/ 	.short	0x0118


	//----- nvinfo : EIATTR_KPARAM_INFO
	.align		4
        /*001c*/ 	.byte	0x04, 0x17
        /*001e*/ 	.short	(.L_3057 - .L_3056)
.L_3056:
        /*0020*/ 	.word	0x00000000
        /*0024*/ 	.short	0x0000
        /*0026*/ 	.short	0x0000
        /*0028*/ 	.byte	0x00, 0xf0, 0x61, 0x04


	//----- nvinfo : EIATTR_MAXREG_COUNT
	.align		4
.L_3057:
        /*002c*/ 	.byte	0x03, 0x1b
        /*002e*/ 	.short	0x00ff


	//----- nvinfo : EIATTR_NUM_BARRIERS
	.align		4
        /*0030*/ 	.byte	0x02, 0x4c
        /*0032*/ 	.byte	0x01
	.zero		1


	//----- nvinfo : EIATTR_MERCURY_ISA_VERSION
	.align		4
        /*0034*/ 	.byte	0x03, 0x5f
        /*0036*/ 	.short	0x0000


	//----- nvinfo : EIATTR_COOP_GROUP_MASK_REGIDS
	.align		4
        /*0038*/ 	.byte	0x04, 0x29
        /*003a*/ 	.short	(.L_3059 - .L_3058)


	//   ....[0]....
.L_3058:
        /*003c*/ 	.word	0xffffffff


	//   ....[1]....
        /*0040*/ 	.word	0xffffffff


	//   ....[2]....
        /*0044*/ 	.word	0xffffffff


	//   ....[3]....
        /*0048*/ 	.word	0xffffffff


	//   ....[4]....
        /*004c*/ 	.word	0xffffffff


	//   ....[5]....
        /*0050*/ 	.word	0xffffffff


	//   ....[6]....
        /*0054*/ 	.word	0xffffffff


	//   ....[7]....
        /*0058*/ 	.word	0xffffffff


	//   ....[8]....
        /*005c*/ 	.word	0xffffffff


	//   ....[9]....
        /*0060*/ 	.word	0xffffffff


	//   ....[10]....
        /*0064*/ 	.word	0xffffffff


	//   ....[11]....
        /*0068*/ 	.word	0xffffffff


	//   ....[12]....
        /*006c*/ 	.word	0xffffffff


	//   ....[13]....
        /*0070*/ 	.word	0xffffffff


	//   ....[14]....
        /*0074*/ 	.word	0xffffffff


	//----- nvinfo : EIATTR_COOP_GROUP_INSTR_OFFSETS
	.align		4
.L_3059:
        /*0078*/ 	.byte	0x04, 0x28
        /*007a*/ 	.short	(.L_3061 - .L_3060)


	//   ....[0]....
.L_3060:
        /*007c*/ 	.word	0x00000890


	//   ....[1]....
        /*0080*/ 	.word	0x00000b10


	//   ....[2]....
        /*0084*/ 	.word	0x00002620


	//   ....[3]....
        /*0088*/ 	.word	0x00002630


	//   ....[4]....
        /*008c*/ 	.word	0x00002670


	//   ....[5]....
        /*0090*/ 	.word	0x00002680


	//   ....[6]....
        /*0094*/ 	.word	0x000026c0


	//   ....[7]....
        /*0098*/ 	.word	0x000026d0


	//   ....[8]....
        /*009c*/ 	.word	0x00002710


	//   ....[9]....
        /*00a0*/ 	.word	0x00002720


	//   ....[10]....
        /*00a4*/ 	.word	0x000027a0


	//   ....[11]....
        /*00a8*/ 	.word	0x000027b0


	//   ....[12]....
        /*00ac*/ 	.word	0x00002850


	//   ....[13]....
        /*00b0*/ 	.word	0x00002860


	//   ....[14]....
        /*00b4*/ 	.word	0x00002ce0


	//----- nvinfo : EIATTR_EXIT_INSTR_OFFSETS
	.align		4
.L_3061:
        /*00b8*/ 	.byte	0x04, 0x1c
        /*00ba*/ 	.short	(.L_3063 - .L_3062)


	//   ....[0]....
.L_3062:
        /*00bc*/ 	.word	0x00000130


	//   ....[1]....
        /*00c0*/ 	.word	0x000030f0


	//----- nvinfo : EIATTR_MAX_THREADS
	.align		4
.L_3063:
        /*00c4*/ 	.byte	0x04, 0x05
        /*00c6*/ 	.short	(.L_3065 - .L_3064)
.L_3064:
        /*00c8*/ 	.word	0x00000020
        /*00cc*/ 	.word	0x00000001
        /*00d0*/ 	.word	0x00000001


	//----- nvinfo : EIATTR_CRS_STACK_SIZE
	.align		4
.L_3065:
        /*00d4*/ 	.byte	0x04, 0x1e
        /*00d6*/ 	.short	(.L_3067 - .L_3066)
.L_3066:
        /*00d8*/ 	.word	0x00000000
.L_3067:


//--------------------- .nv.info._Z25selective_scan_fwd_kernelI32Selective_Scan_fwd_kernel_traitsILi32ELi8ELi1ELb0ELb0ELb0ELb1EN3c104HalfEfEEv13SSMParamsBase --------------------------
	.section	.nv.info._Z25selective_scan_fwd_kernelI32Selective_Scan_fwd_kernel_traitsILi32ELi8ELi1ELb0ELb0ELb0ELb1EN3c104HalfEfEEv13SSMParamsBase,"",@"SHT_CUDA_INFO"
	.sectionflags	@""
	.align	4


	//----- nvinfo : EIATTR_CUDA_API_VERSION
	.align		4
        /*0000*/ 	.byte	0x04, 0x37
        /*0002*/ 	.short	(.L_3069 - .L_3068)
.L_3068:
        /*0004*/ 	.word	0x00000082


	//----- nvinfo : EIATTR_SW2861232_WAR
	.align		4
.L_3069:
        /*0008*/ 	.byte	0x01, 0x35
	.zero		2


	//----- nvinfo : EIATTR_PARAM_CBANK
	.align		4
        /*000c*/ 	.byte	0x04, 0x0a
        /*000e*/ 	.short	(.L_3071 - .L_3070)
	.align		4
.L_3070:
        /*0010*/ 	.word	index@(.nv.constant0._Z25selective_scan_fwd_kernelI32Selective_Scan_fwd_kernel_traitsILi32ELi8ELi1ELb0ELb0ELb0ELb1EN3c104HalfEfEEv13SSMParamsBase)
        /*0014*/ 	.short	0x0160
        /*0016*/ 	.short	0x0118


	//----- nvinfo : EIATTR_CBANK_PARAM_SIZE
	.align		4
.L_3071:
        /*0018*/ 	.byte	0x03, 0x19
        /*001a*/ 	.short	0x0118


	//----- nvinfo : EIATTR_KPARAM_INFO
	.align		4
        /*001c*/ 	.byte	0x04, 0x17
        /*001e*/ 	.short	(.L_3073 - .L_3072)
.L_3072:
        /*0020*/ 	.word	0x00000000
        /*0024*/ 	.short	0x0000
        /*0026*/ 	.short	0x0000
        /*0028*/ 	.byte	0x00, 0xf0, 0x61, 0x04


	//----- nvinfo : EIATTR_MAXREG_COUNT
	.align		4
.L_3073:
        /*002c*/ 	.byte	0x03, 0x1b
        /*002e*/ 	.short	0x00ff


	//----- nvinfo : EIATTR_NUM_BARRIERS
	.align		4
        /*0030*/ 	.byte	0x02, 0x4c
        /*0032*/ 	.byte	0x01
	.zero		1


	//----- nvinfo : EIATTR_MERCURY_ISA_VERSION
	.align		4
        /*0034*/ 	.byte	0x03, 0x5f
        /*0036*/ 	.short	0x0000


	//----- nvinfo : EIATTR_COOP_GROUP_MASK_REGIDS
	.align		4
        /*0038*/ 	.byte	0x04, 0x29
        /*003a*/ 	.short	(.L_3075 - .L_3074)


	//   ....[0]....
.L_3074:
        /*003c*/ 	.word	0xffffffff


	//   ....[1]....
        /*0040*/ 	.word	0xffffffff


	//   ....[2]....
        /*0044*/ 	.word	0xffffffff


	//   ....[3]....
        /*0048*/ 	.word	0xffffffff


	//   ....[4]....
        /*004c*/ 	.word	0xffffffff


	//   ....[5]....
        /*0050*/ 	.word	0xffffffff


	//   ....[6]....
        /*0054*/ 	.word	0xffffffff


	//   ....[7]....
        /*0058*/ 	.word	0xffffffff


	//   ....[8]....
        /*005c*/ 	.word	0xffffffff


	//   ....[9]....
        /*0060*/ 	.word	0xffffffff


	//   ....[10]....
        /*0064*/ 	.word	0xffffffff


	//   ....[11]....
        /*0068*/ 	.word	0xffffffff


	//   ....[12]....
        /*006c*/ 	.word	0xffffffff


	//   ....[13]....
        /*0070*/ 	.word	0xffffffff


	//   ....[14]....
        /*0074*/ 	.word	0xffffffff


	//   ....[15]....
        /*0078*/ 	.word	0xffffffff


	//   ....[16]....
        /*007c*/ 	.word	0xffffffff


	//----- nvinfo : EIATTR_COOP_GROUP_INSTR_OFFSETS
	.align		4
.L_3075:
        /*0080*/ 	.byte	0x04, 0x28
        /*0082*/ 	.short	(.L_3077 - .L_3076)


	//   ....[0]....
.L_3076:
        /*0084*/ 	.word	0x000008a0


	//   ....[1]....
        /*0088*/ 	.word	0x00000b10


	//   ....[2]....
        /*008c*/ 	.word	0x00002620


	//   ....[3]....
        /*0090*/ 	.word	0x00002630


	//   ....[4]....
        /*0094*/ 	.word	0x00002670


	//   ....[5]....
        /*0098*/ 	.word	0x00002680


	//   ....[6]....
        /*009c*/ 	.word	0x000026c0


	//   ....[7]....
        /*00a0*/ 	.word	0x000026d0


	//   ....[8]....
        /*00a4*/ 	.word	0x00002710


	//   ....[9]....
        /*00a8*/ 	.word	0x00002720


	//   ....[10]....
        /*00ac*/ 	.word	0x000027a0


	//   ....[11]....
        /*00b0*/ 	.word	0x000027b0


	//   ....[12]....
        /*00b4*/ 	.word	0x00002850


	//   ....[13]....
        /*00b8*/ 	.word	0x00002860


	//   ....[14]....
        /*00bc*/ 	.word	0x00002d00


	//   ....[15]....
        /*00c0*/ 	.word	0x00003400


	//   ....[16]....
        /*00c4*/ 	.word	0x00003920


	//----- nvinfo : EIATTR_EXIT_INSTR_OFFSETS
	.align		4
.L_3077:
        /*00c8*/ 	.byte	0x04, 0x1c
        /*00ca*/ 	.short	(.L_3079 - .L_3078)


	//   ....[0]....
.L_3078:
        /*00cc*/ 	.word	0x00000130


	//   ....[1]....
        /*00d0*/ 	.word	0x00003cf0


	//----- nvinfo : EIATTR_MAX_THREADS
	.align		4
.L_3079:
        /*00d4*/ 	.byte	0x04, 0x05
        /*00d6*/ 	.short	(.L_3081 - .L_3080)
.L_3080:
        /*00d8*/ 	.word	0x00000020
        /*00dc*/ 	.word	0x00000001
        /*00e0*/ 	.word	0x00000001


	//----- nvinfo : EIATTR_CRS_STACK_SIZE
	.align		4
.L_3081:
        /*00e4*/ 	.byte	0x04, 0x1e
        /*00e6*/ 	.short	(.L_3083 - .L_3082)
.L_3082:
        /*00e8*/ 	.word	0x00000000
.L_3083:


//--------------------- .nv.info._Z25selective_scan_fwd_kernelI32Selective_Scan_fwd_kernel_traitsILi32ELi8ELi1ELb0ELb0ELb1ELb0EN3c104HalfEfEEv13SSMParamsBase --------------------------
	.section	.nv.info._Z25selective_scan_fwd_kernelI32Selective_Scan_fwd_kernel_traitsILi32ELi8ELi1ELb0ELb0ELb1ELb0EN3c104HalfEfEEv13SSMParamsBase,"",@"SHT_CUDA_INFO"
	.sectionflags	@""
	.align	4


	//----- nvinfo : EIATTR_CUDA_API_VERSION
	.align		4
        /*0000*/ 	.byte	0x04, 0x37
        /*0002*/ 	.short	(.L_3085 - .L_3084)
.L_3084:
        /*0004*/ 	.word	0x00000082


	//----- nvinfo : EIATTR_SW2861232_WAR
	.align		4
.L_3085:
        /*0008*/ 	.byte	0x01, 0x35
	.zero		2


	//----- nvinfo : EIATTR_PARAM_CBANK
	.align		4
        /*000c*/ 	.byte	0x04, 0x0a
        /*000e*/ 	.short	(.L_3087 - .L_3086)
	.align		4
.L_3086:
        /*0010*/ 	.word	index@(.nv.constant0._Z25selective_scan_fwd_kernelI32Selective_Scan_fwd_kernel_traitsILi32ELi8ELi1ELb0ELb0ELb1ELb0EN3c104HalfEfEEv13SSMParamsBase)
        /*0014*/ 	.short	0x0160
        /*0016*/ 	.short	0x0118


	//----- nvinfo : EIATTR_CBANK_PARAM_SIZE
	.align		4
.L_3087:
        /*0018*/ 	.byte	0x03, 0x19
        /*001a*/ 	.short	0x0118


	//----- nvinfo : EIATTR_KPARAM_INFO
	.align		4
        /*001c*/ 	.byte	0x04, 0x17
        /*001e*/ 	.short	(.L_3089 - .L_3088)
.L_3088:
        /*0020*/ 	.word	0x00000000
        /*0024*/ 	.short	0x0000
        /*0026*/ 	.short	0x0000
        /*0028*/ 	.byte	0x00, 0xf0, 0x61, 0x04


	//----- nvinfo : EIATTR_MAXREG_COUNT
	.align		4
.L_3089:
        /*002c*/ 	.byte	0x03, 0x1b
        /*002e*/ 	.short	0x00ff


	//----- nvinfo : EIATTR_NUM_BARRIERS
	.align		4
        /*0030*/ 	.byte	0x02, 0x4c
        /*0032*/ 	.byte	0x01
	.zero		1


	//----- nvinfo : EIATTR_MERCURY_ISA_VERSION
	.align		4
        /*0034*/ 	.byte	0x03, 0x5f
        /*0036*/ 	.short	0x0000


	//----- nvinfo : EIATTR_COOP_GROUP_MASK_REGIDS
	.align		4
        /*0038*/ 	.byte	0x04, 0x29
        /*003a*/ 	.short	(.L_3091 - .L_3090)


	//   ....[0]....
.L_3090:
        /*003c*/ 	.word	0xffffffff


	//   ....[1]....
        /*0040*/ 	.word	0xffffffff


	//   ....[2]....
        /*0044*/ 	.word	0xffffffff


	//   ....[3]....
        /*0048*/ 	.word	0xffffffff


	//   ....[4]....
        /*004c*/ 	.word	0xffffffff


	//   ....[5]....
        /*0050*/ 	.word	0xffffffff


	//   ....[6]....
        /*0054*/ 	.word	0xffffffff


	//   ....[7]....
        /*0058*/ 	.word	0xffffffff


	//   ....[8]....
        /*005c*/ 	.word	0xffffffff


	//   ....[9]....
        /*0060*/ 	.word	0xffffffff


	//   ....[10]....
        /*0064*/ 	.word	0xffffffff


	//   ....[11]....
        /*0068*/ 	.word	0xffffffff


	//   ....[12]....
        /*006c*/ 	.word	0xffffffff


	//   ....[13]....
        /*0070*/ 	.word	0xffffffff


	//   ....[14]....
        /*0074*/ 	.word	0xffffffff


	//   ....[15]....
        /*0078*/ 	.word	0xffffffff


	//----- nvinfo : EIATTR_COOP_GROUP_INSTR_OFFSETS
	.align		4
.L_3091:
        /*007c*/ 	.byte	0x04, 0x28
        /*007e*/ 	.short	(.L_3093 - .L_3092)


	//   ....[0]....
.L_3092:
        /*0080*/ 	.word	0x00000b20


	//   ....[1]....
        /*0084*/ 	.word	0x00000cf0


	//   ....[2]....
        /*0088*/ 	.word	0x000026b0


	//   ....[3]....
        /*008c*/ 	.word	0x00002ab0


	//   ....[4]....
        /*0090*/ 	.word	0x00002ac0


	//   ....[5]....
        /*0094*/ 	.word	0x00002b00


	//   ....[6]....
        /*0098*/ 	.word	0x00002b10


	//   ....[7]....
        /*009c*/ 	.word	0x00002b50


	//   ....[8]....
        /*00a0*/ 	.word	0x00002b60


	//   ....[9]....
        /*00a4*/ 	.word	0x00002ba0


	//   ....[10]....
        /*00a8*/ 	.word	0x00002bb0


	//   ....[11]....
        /*00ac*/ 	.word	0x00002c30


	//   ....[12]....
        /*00b0*/ 	.word	0x00002c40


	//   ....[13]....
        /*00b4*/ 	.word	0x00002ce0


	//   ....[14]....
        /*00b8*/ 	.word	0x00002cf0


	//   ....[15]....
        /*00bc*/ 	.word	0x000031a0


	//----- nvinfo : EIATTR_EXIT_INSTR_OFFSETS
	.align		4
.L_3093:
        /*00c0*/ 	.byte	0x04, 0x1c
        /*00c2*/ 	.short	(.L_3095 - .L_3094)


	//   ....[0]....
.L_3094:
        /*00c4*/ 	.word	0x00000210


	//   ....[1]....
        /*00c8*/ 	.word	0x000035d0


	//----- nvinfo : EIATTR_MAX_THREADS
	.align		4
.L_3095:
        /*00cc*/ 	.byte	0x04, 0x05
        /*00ce*/ 	.short	(.L_3097 - .L_3096)
.L_3096:
        /*00d0*/ 	.word	0x00000020
        /*00d4*/ 	.word	0x00000001
        /*00d8*/ 	.word	0x00000001


	//----- nvinfo : EIATTR_CRS_STACK_SIZE
	.align		4
.L_3097:
        /*00dc*/ 	.byte	0x04, 0x1e
        /*00de*/ 	.short	(.L_3099 - .L_3098)
.L_3098:
        /*00e0*/ 	.word	0x00000000
.L_3099:


//--------------------- .nv.info._Z25selective_scan_fwd_kernelI32Selective_Scan_fwd_kernel_traitsILi32ELi8ELi1ELb0ELb0ELb1ELb1EN3c104HalfEfEEv13SSMParamsBase --------------------------
	.section	.nv.info._Z25selective_scan_fwd_kernelI32Selective_Scan_fwd_kernel_traitsILi32ELi8ELi1ELb0ELb0ELb1ELb1EN3c104HalfEfEEv13SSMParamsBase,"",@"SHT_CUDA_INFO"
	.sectionflags	@""
	.align	4


	//----- nvinfo : EIATTR_CUDA_API_VERSION
	.align		4
        /*0000*/ 	.byte	0x04, 0x37
        /*0002*/ 	.short	(.L_3101 - .L_3100)
.L_3100:
        /*0004*/ 	.word	0x00000082


	//----- nvinfo : EIATTR_SW2861232_WAR
	.align		4
.L_3101:
        /*0008*/ 	.byte	0x01, 0x35
	.zero		2


	//----- nvinfo : EIATTR_PARAM_CBANK
	.align		4
        /*000c*/ 	.byte	0x04, 0x0a
        /*000e*/ 	.short	(.L_3103 - .L_3102)
	.align		4
.L_3102:
        /*0010*/ 	.word	index@(.nv.constant0._Z25selective_scan_fwd_kernelI32Selective_Scan_fwd_kernel_traitsILi32ELi8ELi1ELb0ELb0ELb1ELb1EN3c104HalfEfEEv13SSMParamsBase)
        /*0014*/ 	.short	0x0160
        /*0016*/ 	.short	0x0118


	//----- nvinfo : EIATTR_CBANK_PARAM_SIZE
	.align		4
.L_3103:
        /*0018*/ 	.byte	0x03, 0x19
        /*001a*/ 	.short	0x0118


	//----- nvinfo : EIATTR_KPARAM_INFO
	.align		4
        /*001c*/ 	.byte	0x04, 0x17
        /*001e*/ 	.short	(.L_3105 - .L_3104)
.L_3104:
        /*0020*/ 	.word	0x00000000
        /*0024*/ 	.short	0x0000
        /*0026*/ 	.short	0x0000
        /*0028*/ 	.byte	0x00, 0xf0, 0x61, 0x04


	//----- nvinfo : EIATTR_MAXREG_COUNT
	.align		4
.L_3105:
        /*002c*/ 	.byte	0x03, 0x1b
        /*002e*/ 	.short	0x00ff


	//----- nvinfo : EIATTR_NUM_BARRIERS
	.align		4
        /*0030*/ 	.byte	0x02, 0x4c
        /*0032*/ 	.byte	0x01
	.zero		1


	//----- nvinfo : EIATTR_MERCURY_ISA_VERSION
	.align		4
        /*0034*/ 	.byte	0x03, 0x5f
        /*0036*/ 	.short	0x0000


	//----- nvinfo : EIATTR_COOP_GROUP_MASK_REGIDS
	.align		4
        /*0038*/ 	.byte	0x04, 0x29
        /*003a*/ 	.short	(.L_3107 - .L_3106)


	//   ....[0]....
.L_3106:
        /*003c*/ 	.word	0xffffffff


	//   ....[1]....
        /*0040*/ 	.word	0xffffffff


	//   ....[2]....
        /*0044*/ 	.word	0xffffffff


	//   ....[3]....
        /*0048*/ 	.word	0xffffffff


	//   ....[4]....
        /*004c*/ 	.word	0xffffffff


	//   ....[5]....
        /*0050*/ 	.word	0xffffffff


	//   ....[6]....
        /*0054*/ 	.word	0xffffffff


	//   ....[7]....
        /*0058*/ 	.word	0xffffffff


	//   ....[8]....
        /*005c*/ 	.word	0xffffffff


	//   ....[9]....
        /*0060*/ 	.word	0xffffffff


	//   ....[10]....
        /*0064*/ 	.word	0xffffffff


	//   ....[11]....
        /*0068*/ 	.word	0xffffffff


	//   ....[12]....
        /*006c*/ 	.word	0xffffffff


	//   ....[13]....
        /*0070*/ 	.word	0xffffffff


	//   ....[14]....
        /*0074*/ 	.word	0xffffffff


	//   ....[15]....
        /*0078*/ 	.word	0xffffffff


	//   ....[16]....
        /*007c*/ 	.word	0xffffffff


	//   ....[17]....
        /*0080*/ 	.word	0xffffffff


	//----- nvinfo : EIATTR_COOP_GROUP_INSTR_OFFSETS
	.align		4
.L_3107:
        /*0084*/ 	.byte	0x04, 0x28
        /*0086*/ 	.short	(.L_3109 - .L_3108)


	//   ....[0]....
.L_3108:
        /*0088*/ 	.word	0x00000b00


	//   ....[1]....
        /*008c*/ 	.word	0x00000ce0


	//   ....[2]....
        /*0090*/ 	.word	0x000026a0


	//   ....[3]....
        /*0094*/ 	.word	0x00002aa0


	//   ....[4]....
        /*0098*/ 	.word	0x00002ab0


	//   ....[5]....
        /*009c*/ 	.word	0x00002af0


	//   ....[6]....
        /*00a0*/ 	.word	0x00002b00


	//   ....[7]....
        /*00a4*/ 	.word	0x00002b40


	//   ....[8]....
        /*00a8*/ 	.word	0x00002b50


	//   ....[9]....
        /*00ac*/ 	.word	0x00002b90


	//   ....[10]....
        /*00b0*/ 	.word	0x00002ba0


	//   ....[11]....
        /*00b4*/ 	.word	0x00002c20


	//   ....[12]....
        /*00b8*/ 	.word	0x00002c30


	//   ....[13]....
        /*00bc*/ 	.word	0x00002cd0


	//   ....[14]....
        /*00c0*/ 	.word	0x00002ce0


	//   ....[15]....
        /*00c4*/ 	.word	0x00003200


	//   ....[16]....
        /*00c8*/ 	.word	0x000038a0


	//   ....[17]....
        /*00cc*/ 	.word	0x00003dc0


	//----- nvinfo : EIATTR_EXIT_INSTR_OFFSETS
	.align		4
.L_3109:
        /*00d0*/ 	.byte	0x04, 0x1c
        /*00d2*/ 	.short	(.L_3111 - .L_3110)


	//   ....[0]....
.L_3110:
        /*00d4*/ 	.word	0x00000210


	//   ....[1]....
        /*00d8*/ 	.word	0x000041a0


	//----- nvinfo : EIATTR_MAX_THREADS
	.align		4
.L_3111:
        /*00dc*/ 	.byte	0x04, 0x05
        /*00de*/ 	.short	(.L_3113 - .L_3112)
.L_3112:
        /*00e0*/ 	.word	0x00000020
        /*00e4*/ 	.word	0x00000001
        /*00e8*/ 	.word	0x00000001


	//----- nvinfo : EIATTR_CRS_STACK_SIZE
	.align		4
.L_3113:
        /*00ec*/ 	.byte	0x04, 0x1e
        /*00ee*/ 	.short	(.L_3115 - .L_3114)
.L_3114:
        /*00f0*/ 	.word	0x00000000
.L_3115:


//--------------------- .nv.info._Z25selective_scan_fwd_kernelI32Selective_Scan_fwd_kernel_traitsILi32ELi8ELi1ELb0ELb1ELb0ELb0EN3c104HalfEfEEv13SSMParamsBase --------------------------
	.section	.nv.info._Z25selective_scan_fwd_kernelI32Selective_Scan_fwd_kernel_traitsILi32ELi8ELi1ELb0ELb1ELb0ELb0EN3c104HalfEfEEv13SSMParamsBase,"",@"SHT_CUDA_INFO"
	.sectionflags	@""
	.align	4


	//----- nvinfo : EIATTR_CUDA_API_VERSION
	.align		4
        /*0000*/ 	.byte	0x04, 0x37
        /*0002*/ 	.short	(.L_3117 - .L_3116)
.L_3116:
        /*0004*/ 	.word	0x00000082


	//----- nvinfo : EIATTR_SW2861232_WAR
	.align		4
.L_3117:
        /*0008*/ 	.byte	0x01, 0x35
	.zero		2


	//----- nvinfo : EIATTR_PARAM_CBANK
	.align		4
        /*000c*/ 	.byte	0x04, 0x0a
        /*000e*/ 	.short	(.L_3119 - .L_3118)
	.align		4
.L_3118:
        /*0010*/ 	.word	index@(.nv.constant0._Z25selective_scan_fwd_kernelI32Selective_Scan_fwd_kernel_traitsILi32ELi8ELi1ELb0ELb1ELb0ELb0EN3c104HalfEfEEv13SSMParamsBase)
        /*0014*/ 	.short	0x0160
        /*0016*/ 	.short	0x0118


	//----- nvinfo : EIATTR_CBANK_PARAM_SIZE
	.align		4
.L_3119:
        /*0018*/ 	.byte	0x03, 0x19
        /*001a*/ 	.short	0x0118


	//----- nvinfo : EIATTR_KPARAM_INFO
	.align		4
        /*001c*/ 	.byte	0x04, 0x17
        /*001e*/ 	.short	(.L_3121 - .L_3120)
.L_3120:
        /*0020*/ 	.word	0x00000000
        /*0024*/ 	.short	0x0000
        /*0026*/ 	.short	0x0000
        /*0028*/ 	.byte	0x00, 0xf0, 0x61, 0x04


	//----- nvinfo : EIATTR_MAXREG_COUNT
	.align		4
.L_3121:
        /*002c*/ 	.byte	0x03, 0x1b
        /*002e*/ 	.short	0x00ff


	//----- nvinfo : EIATTR_NUM_BARRIERS
	.align		4
        /*0030*/ 	.byte	0x02, 0x4c
        /*0032*/ 	.byte	0x01
	.zero		1


	//----- nvinfo : EIATTR_MERCURY_ISA_VERSION
	.align		4
        /*0034*/ 	.byte	0x03, 0x5f
        /*0036*/ 	.short	0x0000


	//----- nvinfo : EIATTR_COOP_GROUP_MASK_REGIDS
	.align		4
        /*0038*/ 	.byte	0x04, 0x29
        /*003a*/ 	.short	(.L_3123 - .L_3122)


	//   ....[0]....
.L_3122:
        /*003c*/ 	.word	0xffffffff


	//   ....[1]....
        /*0040*/ 	.word	0xffffffff


	//   ....[2]....
        /*0044*/ 	.word	0xffffffff


	//   ....[3]....
        /*0048*/ 	.word	0xffffffff


	//   ....[4]....
        /*004c*/ 	.word	0xffffffff


	//   ....[5]....
        /*0050*/ 	.word	0xffffffff


	//   ....[6]....
        /*0054*/ 	.word	0xffffffff


	//   ....[7]....
        /*0058*/ 	.word	0xffffffff


	//   ....[8]....
        /*005c*/ 	.word	0xffffffff


	//   ....[9]....
        /*0060*/ 	.word	0xffffffff


	//   ....[10]....
        /*0064*/ 	.word	0xffffffff


	//   ....[11]....
        /*0068*/ 	.word	0xffffffff


	//   ....[12]....
        /*006c*/ 	.word	0xffffffff


	//   ....[13]....
        /*0070*/ 	.word	0xffffffff


	//   ....[14]....
        /*0074*/ 	.word	0xffffffff


	//   ....[15]....
        /*0078*/ 	.word	0xffffffff


	//----- nvinfo : EIATTR_COOP_GROUP_INSTR_OFFSETS
	.align		4
.L_3123:
        /*007c*/ 	.byte	0x04, 0x28
        /*007e*/ 	.short	(.L_3125 - .L_3124)


	//   ....[0]....
.L_3124:
        /*0080*/ 	.word	0x00000ba0


	//   ....[1]....
        /*0084*/ 	.word	0x00000d80


	//   ....[2]....
        /*0088*/ 	.word	0x000026c0


	//   ....[3]....
        /*008c*/ 	.word	0x00002bd0


	//   ....[4]....
        /*0090*/ 	.word	0x00002be0


	//   ....[5]....
        /*0094*/ 	.word	0x00002c20


	//   ....[6]....
        /*0098*/ 	.word	0x00002c30


	//   ....[7]....
        /*009c*/ 	.word	0x00002c70


	//   ....[8]....
        /*00a0*/ 	.word	0x00002c80


	//   ....[9]....
        /*00a4*/ 	.word	0x00002cc0


	//   ....[10]....
        /*00a8*/ 	.word	0x00002cd0


	//   ....[11]....
        /*00ac*/ 	.word	0x00002d50


	//   ....[12]....
        /*00b0*/ 	.word	0x00002d60


	//   ....[13]....
        /*00b4*/ 	.word	0x00002e00


	//   ....[14]....
        /*00b8*/ 	.word	0x00002e10


	//   ....[15]....
        /*00bc*/ 	.word	0x000031c0


	//----- nvinfo : EIATTR_EXIT_INSTR_OFFSETS
	.align		4
.L_3125:
        /*00c0*/ 	.byte	0x04, 0x1c
        /*00c2*/ 	.short	(.L_3127 - .L_3126)


	//   ....[0]....
.L_3126:
        /*00c4*/ 	.word	0x00000230


	//   ....[1]....
        /*00c8*/ 	.word	0x000035f0


	//----- nvinfo : EIATTR_MAX_THREADS
	.align		4
.L_3127:
        /*00cc*/ 	.byte	0x04, 0x05
        /*00ce*/ 	.short	(.L_3129 - .L_3128)
.L_3128:
        /*00d0*/ 	.word	0x00000020
        /*00d4*/ 	.word	0x00000001
        /*00d8*/ 	.word	0x00000001


	//----- nvinfo : EIATTR_CRS_STACK_SIZE
	.align		4
.L_3129:
        /*00dc*/ 	.byte	0x04, 0x1e
        /*00de*/ 	.short	(.L_3131 - .L_3130)
.L_3130:
        /*00e0*/ 	.word	0x00000000
.L_3131:


//--------------------- .nv.info._Z25selective_scan_fwd_kernelI32Selective_Scan_fwd_kernel_traitsILi32ELi8ELi1ELb0ELb1ELb0ELb1EN3c104HalfEfEEv13SSMParamsBase --------------------------
	.section	.nv.info._Z25selective_scan_fwd_kernelI32Selective_Scan_fwd_kernel_traitsILi32ELi8ELi1ELb0ELb1ELb0ELb1EN3c104HalfEfEEv13SSMParamsBase,"",@"SHT_CUDA_INFO"
	.sectionflags	@""
	.align	4


	//----- nvinfo : EIATTR_CUDA_API_VERSION
	.align		4
        /*0000*/ 	.byte	0x04, 0x37
        /*0002*/ 	.short	(.L_3133 - .L_3132)
.L_3132:
        /*0004*/ 	.word	0x00000082


	//----- nvinfo : EIATTR_SW2861232_WAR
	.align		4
.L_3133:
        /*0008*/ 	.byte	0x01, 0x35
	.zero		2


	//----- nvinfo : EIATTR_PARAM_CBANK
	.align		4
        /*000c*/ 	.byte	0x04, 0x0a
        /*000e*/ 	.short	(.L_3135 - .L_3134)
	.align		4
.L_3134:
        /*0010*/ 	.word	index@(.nv.constant0._Z25selective_scan_fwd_kernelI32Selective_Scan_fwd_kernel_traitsILi32ELi8ELi1ELb0ELb1ELb0ELb1EN3c104HalfEfEEv13SSMParamsBase)
        /*0014*/ 	.short	0x0160
        /*0016*/ 	.short	0x0118


	//----- nvinfo : EIATTR_CBANK_PARAM_SIZE
	.align		4
.L_3135:
        /*0018*/ 	.byte	0x03, 0x19
        /*001a*/ 	.short	0x0118


	//----- nvinfo : EIATTR_KPARAM_INFO
	.align		4
        /*001c*/ 	.byte	0x04, 0x17
        /*001e*/ 	.short	(.L_3137 - .L_3136)
.L_3136:
        /*0020*/ 	.word	0x00000000
        /*0024*/ 	.short	0x0000
        /*0026*/ 	.short	0x0000
        /*0028*/ 	.byte	0x00, 0xf0, 0x61, 0x04


	//----- nvinfo : EIATTR_MAXREG_COUNT
	.align		4
.L_3137:
        /*002c*/ 	.byte	0x03, 0x1b
        /*002e*/ 	.short	0x00ff


	//----- nvinfo : EIATTR_NUM_BARRIERS
	.align		4
        /*0030*/ 	.byte	0x02, 0x4c
        /*0032*/ 	.byte	0x01
	.zero		1


	//----- nvinfo : EIATTR_MERCURY_ISA_VERSION
	.align		4
        /*0034*/ 	.byte	0x03, 0x5f
        /*0036*/ 	.short	0x0000


	//----- nvinfo : EIATTR_COOP_GROUP_MASK_REGIDS
	.align		4
        /*0038*/ 	.byte	0x04, 0x29
        /*003a*/ 	.short	(.L_3139 - .L_3138)


	//   ....[0]....
.L_3138:
        /*003c*/ 	.word	0xffffffff


	//   ....[1]....
        /*0040*/ 	.word	0xffffffff


	//   ....[2]....
        /*0044*/ 	.word	0xffffffff


	//   ....[3]....
        /*0048*/ 	.word	0xffffffff


	//   ....[4]....
        /*004c*/ 	.word	0xffffffff


	//   ....[5]....
        /*0050*/ 	.word	0xffffffff


	//   ....[6]....
        /*0054*/ 	.word	0xffffffff


	//   ....[7]....
        /*0058*/ 	.word	0xffffffff


	//   ....[8]....
        /*005c*/ 	.word	0xffffffff


	//   ....[9]....
        /*0060*/ 	.word	0xffffffff


	//   ....[10]....
        /*0064*/ 	.word	0xffffffff


	//   ....[11]....
        /*0068*/ 	.word	0xffffffff


	//   ....[12]....
        /*006c*/ 	.word	0xffffffff


	//   ....[13]....
        /*0070*/ 	.word	0xffffffff


	//   ....[14]....
        /*0074*/ 	.word	0xffffffff


	//   ....[15]....
        /*0078*/ 	.word	0xffffffff


	//   ....[16]....
        /*007c*/ 	.word	0xffffffff


	//   ....[17]....
        /*0080*/ 	.word	0xffffffff


	//----- nvinfo : EIATTR_COOP_GROUP_INSTR_OFFSETS
	.align		4
.L_3139:
        /*0084*/ 	.byte	0x04, 0x28
        /*0086*/ 	.short	(.L_3141 - .L_3140)


	//   ....[0]....
.L_3140:
        /*0088*/ 	.word	0x00000ba0


	//   ....[1]....
        /*008c*/ 	.word	0x00000d80


	//   ....[2]....
        /*0090*/ 	.word	0x000026d0


	//   ....[3]....
        /*0094*/ 	.word	0x00002bd0


	//   ....[4]....
        /*0098*/ 	.word	0x00002be0


	//   ....[5]....
        /*009c*/ 	.word	0x00002c20


	//   ....[6]....
        /*00a0*/ 	.word	0x00002c30


	//   ....[7]....
        /*00a4*/ 	.word	0x00002c70


	//   ....[8]....
        /*00a8*/ 	.word	0x00002c80


	//   ....[9]....
        /*00ac*/ 	.word	0x00002cc0


	//   ....[10]....
        /*00b0*/ 	.word	0x00002cd0


	//   ....[11]....
        /*00b4*/ 	.word	0x00002d50


	//   ....[12]....
        /*00b8*/ 	.word	0x00002d60


	//   ....[13]....
        /*00bc*/ 	.word	0x00002e00


	//   ....[14]....
        /*00c0*/ 	.word	0x00002e10


	//   ....[15]....
        /*00c4*/ 	.word	0x00003280


	//   ....[16]....
        /*00c8*/ 	.word	0x000038e0


	//   ....[17]....
        /*00cc*/ 	.word	0x00003e10


	//----- nvinfo : EIATTR_EXIT_INSTR_OFFSETS
	.align		4
.L_3141:
        /*00d0*/ 	.byte	0x04, 0x1c
        /*00d2*/ 	.short	(.L_3143 - .L_3142)


	//   ....[0]....
.L_3142:
        /*00d4*/ 	.word	0x00000230


	//   ....[1]....
        /*00d8*/ 	.word	0x000041f0


	//----- nvinfo : EIATTR_MAX_THREADS
	.align		4
.L_3143:
        /*00dc*/ 	.byte	0x04, 0x05
        /*00de*/ 	.short	(.L_3145 - .L_3144)
.L_3144:
        /*00e0*/ 	.word	0x00000020
        /*00e4*/ 	.word	0x00000001
        /*00e8*/ 	.word	0x00000001


	//----- nvinfo : EIATTR_CRS_STACK_SIZE
	.align		4
.L_3145:
        /*00ec*/ 	.byte	0x04, 0x1e
        /*00ee*/ 	.short	(.L_3147 - .L_3146)
.L_3146:
        /*00f0*/ 	.word	0x00000000
.L_3147:


//--------------------- .nv.info._Z25selective_scan_fwd_kernelI32Selective_Scan_fwd_kernel_traitsILi32ELi8ELi1ELb0ELb1ELb1ELb0EN3c104HalfEfEEv13SSMParamsBase --------------------------
	.section	.nv.info._Z25selective_scan_fwd_kernelI32Selective_Scan_fwd_kernel_traitsILi32ELi8ELi1ELb0ELb1ELb1ELb0EN3c104HalfEfEEv13SSMParamsBase,"",@"SHT_CUDA_INFO"
	.sectionflags	@""
	.align	4


	//----- nvinfo : EIATTR_CUDA_API_VERSION
	.align		4
        /*0000*/ 	.byte	0x04, 0x37
        /*0002*/ 	.short	(.L_3149 - .L_3148)
.L_3148:
        /*0004*/ 	.word	0x00000082


	//----- nvinfo : EIATTR_SW2861232_WAR
	.align		4
.L_3149:
        /*0008*/ 	.byte	0x01, 0x35
	.zero		2


	//----- nvinfo : EIATTR_PARAM_CBANK
	.align		4
        /*000c*/ 	.byte	0x04, 0x0a
        /*000e*/ 	.short	(.L_3151 - .L_3150)
	.align		4
.L_3150:
        /*0010*/ 	.word	index@(.nv.constant0._Z25selective_scan_fwd_kernelI32Selective_Scan_fwd_kernel_traitsILi32ELi8ELi1ELb0ELb1ELb1ELb0EN3c104HalfEfEEv13SSMParamsBase)
        /*0014*/ 	.short	0x0160
        /*0016*/ 	.short	0x0118


	//----- nvinfo : EIATTR_CBANK_PARAM_SIZE
	.align		4
.L_3151:
        /*0018*/ 	.byte	0x03, 0x19
        /*001a*/ 	.short	0x0118


	//----- nvinfo : EIATTR_KPARAM_INFO
	.align		4
        /*001c*/ 	.byte	0x04, 0x17
        /*001e*/ 	.short	(.L_3153 - .L_3152)
.L_3152:
        /*0020*/ 	.word	0x00000000
        /*0024*/ 	.short	0x0000
        /*0026*/ 	.short	0x0000
        /*0028*/ 	.byte	0x00, 0xf0, 0x61, 0x04


	//----- nvinfo : EIATTR_MAXREG_COUNT
	.align		4
.L_3153:
        /*002c*/ 	.byte	0x03, 0x1b
        /*002e*/ 	.short	0x00ff


	//----- nvinfo : EIATTR_NUM_BARRIERS
	.align		4
        /*0030*/ 	.byte	0x02, 0x4c
        /*0032*/ 	.byte	0x01
	.zero		1


	//----- nvinfo : EIATTR_MERCURY_ISA_VERSION
	.align		4
        /*0034*/ 	.byte	0x03, 0x5f
        /*0036*/ 	.short	0x0000


	//----- nvinfo : EIATTR_COOP_GROUP_MASK_REGIDS
	.align		4
        /*0038*/ 	.byte	0x04, 0x29
        /*003a*/ 	.short	(.L_3155 - .L_3154)


	//   ....[0]....
.L_3154:
        /*003c*/ 	.word	0xffffffff


	//   ....[1]....
        /*0040*/ 	.word	0xffffffff


	//   ....[2]....
        /*0044*/ 	.word	0xffffffff


	//   ....[3]....
        /*0048*/ 	.word	0xffffffff


	//   ....[4]....
        /*004c*/ 	.word	0xffffffff


	//   ....[5]....
        /*0050*/ 	.word	0xffffffff


	//   ....[6]....
        /*0054*/ 	.word	0xffffffff


	//   ....[7]....
        /*0058*/ 	.word	0xffffffff


	//   ....[8]....
        /*005c*/ 	.word	0xffffffff


	//   ....[9]....
        /*0060*/ 	.word	0xffffffff


	//   ....[10]....
        /*0064*/ 	.word	0xffffffff


	//   ....[11]....
        /*0068*/ 	.word	0xffffffff


	//   ....[12]....
        /*006c*/ 	.word	0xffffffff


	//   ....[13]....
        /*0070*/ 	.word	0xffffffff


	//   ....[14]....
        /*0074*/ 	.word	0xffffffff


	//   ....[15]....
        /*0078*/ 	.word	0xffffffff


	//   ....[16]....
        /*007c*/ 	.word	0xffffffff


	//----- nvinfo : EIATTR_COOP_GROUP_INSTR_OFFSETS
	.align		4
.L_3155:
        /*0080*/ 	.byte	0x04, 0x28
        /*0082*/ 	.short	(.L_3157 - .L_3156)


	//   ....[0]....
.L_3156:
        /*0084*/ 	.word	0x00000c20


	//   ....[1]....
        /*0088*/ 	.word	0x00000e00


	//   ....[2]....
        /*008c*/ 	.word	0x000027b0


	//   ....[3]....
        /*0090*/ 	.word	0x00002d90


	//   ....[4]....
        /*0094*/ 	.word	0x00002da0


	//   ....[5]....
        /*0098*/ 	.word	0x00002de0


	//   ....[6]....
        /*009c*/ 	.word	0x00002df0


	//   ....[7]....
        /*00a0*/ 	.word	0x00002e30


	//   ....[8]....
        /*00a4*/ 	.word	0x00002e40


	//   ....[9]....
        /*00a8*/ 	.word	0x00002f00


	//   ....[10]....
        /*00ac*/ 	.word	0x00002ff0


	//   ....[11]....
        /*00b0*/ 	.word	0x00003080


	//   ....[12]....
        /*00b4*/ 	.word	0x000030a0


	//   ....[13]....
        /*00b8*/ 	.word	0x00003120


	//   ....[14]....
        /*00bc*/ 	.word	0x00003280


	//   ....[15]....
        /*00c0*/ 	.word	0x00003290


	//   ....[16]....
        /*00c4*/ 	.word	0x000036e0


	//----- nvinfo : EIATTR_EXIT_INSTR_OFFSETS
	.align		4
.L_3157:
        /*00c8*/ 	.byte	0x04, 0x1c
        /*00ca*/ 	.short	(.L_3159 - .L_3158)


	//   ....[0]....
.L_3158:
        /*00cc*/ 	.word	0x00000260


	//   ....[1]....
        /*00d0*/ 	.word	0x00003b20


	//----- nvinfo : EIATTR_MAX_THREADS
	.align		4
.L_3159:
        /*00d4*/ 	.byte	0x04, 0x05
        /*00d6*/ 	.short	(.L_3161 - .L_3160)
.L_3160:
        /*00d8*/ 	.word	0x00000020
        /*00dc*/ 	.word	0x00000001
        /*00e0*/ 	.word	0x00000001


	//----- nvinfo : EIATTR_CRS_STACK_SIZE
	.align		4
.L_3161:
        /*00e4*/ 	.byte	0x04, 0x1e
        /*00e6*/ 	.short	(.L_3163 - .L_3162)
.L_3162:
        /*00e8*/ 	.word	0x00000000
.L_3163:


//--------------------- .nv.info._Z25selective_scan_fwd_kernelI32Selective_Scan_fwd_kernel_traitsILi32ELi8ELi1ELb0ELb1ELb1ELb1EN3c104HalfEfEEv13SSMParamsBase --------------------------
	.section	.nv.info._Z25selective_scan_fwd_kernelI32Selective_Scan_fwd_kernel_traitsILi32ELi8ELi1ELb0ELb1ELb1ELb1EN3c104HalfEfEEv13SSMParamsBase,"",@"SHT_CUDA_INFO"
	.sectionflags	@""
	.align	4


	//----- nvinfo : EIATTR_CUDA_API_VERSION
	.align		4
        /*0000*/ 	.byte	0x04, 0x37
        /*0002*/ 	.short	(.L_3165 - .L_3164)
.L_3164:
        /*0004*/ 	.word	0x00000082


	//----- nvinfo : EIATTR_SW2861232_WAR
	.align		4
.L_3165:
        /*0008*/ 	.byte	0x01, 0x35
	.zero		2


	//----- nvinfo : EIATTR_PARAM_CBANK
	.align		4
        /*000c*/ 	.byte	0x04, 0x0a
        /*000e*/ 	.short	(.L_3167 - .L_3166)
	.align		4
.L_3166:
        /*0010*/ 	.word	index@(.nv.constant0._Z25selective_scan_fwd_kernelI32Selective_Scan_fwd_kernel_traitsILi32ELi8ELi1ELb0ELb1ELb1ELb1EN3c104HalfEfEEv13SSMParamsBase)
        /*0014*/ 	.short	0x0160
        /*0016*/ 	.short	0x0118


	//----- nvinfo : EIATTR_CBANK_PARAM_SIZE
	.align		4
.L_3167:
        /*0018*/ 	.byte	0x03, 0x19
        /*001a*/ 	.short	0x0118


	//----- nvinfo : EIATTR_KPARAM_INFO
	.align		4
        /*001c*/ 	.byte	0x04, 0x17
        /*001e*/ 	.short	(.L_3169 - .L_3168)
.L_3168:
        /*0020*/ 	.word	0x00000000
        /*0024*/ 	.short	0x0000
        /*0026*/ 	.short	0x0000
        /*0028*/ 	.byte	0x00, 0xf0, 0x61, 0x04


	//----- nvinfo : EIATTR_MAXREG_COUNT
	.align		4
.L_3169:
        /*002c*/ 	.byte	0x03, 0x1b
        /*002e*/ 	.short	0x00ff


	//----- nvinfo : EIATTR_NUM_BARRIERS
	.align		4
        /*0030*/ 	.byte	0x02, 0x4c
        /*0032*/ 	.byte	0x01
	.zero		1


	//----- nvinfo : EIATTR_MERCURY_ISA_VERSION
	.align		4
        /*0034*/ 	.byte	0x03, 0x5f
        /*0036*/ 	.short	0x0000


	//----- nvinfo : EIATTR_COOP_GROUP_MASK_REGIDS
	.align		4
        /*0038*/ 	.byte	0x04, 0x29
        /*003a*/ 	.short	(.L_3171 - .L_3170)


	//   ....[0]....
.L_3170:
        /*003c*/ 	.word	0xffffffff


	//   ....[1]....
        /*0040*/ 	.word	0xffffffff


	//   ....[2]....
        /*0044*/ 	.word	0xffffffff


	//   ....[3]....
        /*0048*/ 	.word	0xffffffff


	//   ....[4]....
        /*004c*/ 	.word	0xffffffff


	//   ....[5]....
        /*0050*/ 	.word	0xffffffff


	//   ....[6]....
        /*0054*/ 	.word	0xffffffff


	//   ....[7]....
        /*0058*/ 	.word	0xffffffff


	//   ....[8]....
        /*005c*/ 	.word	0xffffffff


	//   ....[9]....
        /*0060*/ 	.word	0xffffffff


	//   ....[10]....
        /*0064*/ 	.word	0xffffffff


	//   ....[11]....
        /*0068*/ 	.word	0xffffffff


	//   ....[12]....
        /*006c*/ 	.word	0xffffffff


	//   ....[13]....
        /*0070*/ 	.word	0xffffffff


	//   ....[14]....
        /*0074*/ 	.word	0xffffffff


	//   ....[15]....
        /*0078*/ 	.word	0xffffffff


	//   ....[16]....
        /*007c*/ 	.word	0xffffffff


	//   ....[17]....
        /*0080*/ 	.word	0xffffffff


	//   ....[18]....
        /*0084*/ 	.word	0xffffffff


	//----- nvinfo : EIATTR_COOP_GROUP_INSTR_OFFSETS
	.align		4
.L_3171:
        /*0088*/ 	.byte	0x04, 0x28
        /*008a*/ 	.short	(.L_3173 - .L_3172)


	//   ....[0]....
.L_3172:
        /*008c*/ 	.word	0x00000c10


	//   ....[1]....
        /*0090*/ 	.word	0x00000e00


	//   ....[2]....
        /*0094*/ 	.word	0x000027a0


	//   ....[3]....
        /*0098*/ 	.word	0x00002d90


	//   ....[4]....
        /*009c*/ 	.word	0x00002da0


	//   ....[5]....
        /*00a0*/ 	.word	0x00002de0


	//   ....[6]....
        /*00a4*/ 	.word	0x00002df0


	//   ....[7]....
        /*00a8*/ 	.word	0x00002e30


	//   ....[8]....
        /*00ac*/ 	.word	0x00002e40


	//   ....[9]....
        /*00b0*/ 	.word	0x00002f00


	//   ....[10]....
        /*00b4*/ 	.word	0x00002fe0


	//   ....[11]....
        /*00b8*/ 	.word	0x00003080


	//   ....[12]....
        /*00bc*/ 	.word	0x000030a0


	//   ....[13]....
        /*00c0*/ 	.word	0x00003130


	//   ....[14]....
        /*00c4*/ 	.word	0x00003280


	//   ....[15]....
        /*00c8*/ 	.word	0x00003290


	//   ....[16]....
        /*00cc*/ 	.word	0x00003780


	//   ....[17]....
        /*00d0*/ 	.word	0x00003df0


	//   ....[18]....
        /*00d4*/ 	.word	0x00004310


	//----- nvinfo : EIATTR_EXIT_INSTR_OFFSETS
	.align		4
.L_3173:
        /*00d8*/ 	.byte	0x04, 0x1c
        /*00da*/ 	.short	(.L_3175 - .L_3174)


	//   ....[0]....
.L_3174:
        /*00dc*/ 	.word	0x00000260


	//   ....[1]....
        /*00e0*/ 	.word	0x00004710


	//----- nvinfo : EIATTR_MAX_THREADS
	.align		4
.L_3175:
        /*00e4*/ 	.byte	0x04, 0x05
        /*00e6*/ 	.short	(.L_3177 - .L_3176)
.L_3176:
        /*00e8*/ 	.word	0x00000020
        /*00ec*/ 	.word	0x00000001
        /*00f0*/ 	.word	0x00000001


	//----- nvinfo : EIATTR_CRS_STACK_SIZE
	.align		4
.L_3177:
        /*00f4*/ 	.byte	0x04, 0x1e
        /*00f6*/ 	.short	(.L_3179 - .L_3178)
.L_3178:
        /*00f8*/ 	.word	0x00000000
.L_3179:


//--------------------- .nv.info._Z25selective_scan_fwd_kernelI32Selective_Scan_fwd_kernel_traitsILi32ELi8ELi1ELb1ELb0ELb0ELb0EN3c104HalfEfEEv13SSMParamsBase --------------------------
	.section	.nv.info._Z25selective_scan_fwd_kernelI32Selective_Scan_fwd_kernel_traitsILi32ELi8ELi1ELb1ELb0ELb0ELb0EN3c104HalfEfEEv13SSMParamsBase,"",@"SHT_CUDA_INFO"
	.sectionflags	@""
	.align	4


	//----- nvinfo : EIATTR_CUDA_API_VERSION
	.align		4
        /*0000*/ 	.byte	0x04, 0x37
        /*0002*/ 	.short	(.L_3181 - .L_3180)
.L_3180:
        /*0004*/ 	.word	0x00000082


	//----- nvinfo : EIATTR_SW2861232_WAR
	.align		4
.L_3181:
        /*0008*/ 	.byte	0x01, 0x35
	.zero		2


	//----- nvinfo : EIATTR_PARAM_CBANK
	.align		4
        /*000c*/ 	.byte	0x04, 0x0a
        /*000e*/ 	.short	(.L_3183 - .L_3182)
	.align		4
.L_3182:
        /*0010*/ 	.word	index@(.nv.constant0._Z25selective_scan_fwd_kernelI32Selective_Scan_fwd_kernel_traitsILi32ELi8ELi1ELb1ELb0ELb0ELb0EN3c104HalfEfEEv13SSMParamsBase)
        /*0014*/ 	.short	0x0160
        /*0016*/ 	.short	0x0118


	//----- nvinfo : EIATTR_CBANK_PARAM_SIZE
	.align		4
.L_3183:
        /*0018*/ 	.byte	0x03, 0x19
        /*001a*/ 	.short	0x0118


	//----- nvinfo : EIATTR_KPARAM_INFO
	.align		4
        /*001c*/ 	.byte	0x04, 0x17
        /*001e*/ 	.short	(.L_3185 - .L_3184)
.L_3184:
        /*0020*/ 	.word	0x00000000
        /*0024*/ 	.short	0x0000
        /*0026*/ 	.short	0x0000
        /*0028*/ 	.byte	0x00, 0xf0, 0x61, 0x04


	//----- nvinfo : EIATTR_MAXREG_COUNT
	.align		4
.L_3185:
        /*002c*/ 	.byte	0x03, 0x1b
        /*002e*/ 	.short	0x00ff


	//----- nvinfo : EIATTR_NUM_BARRIERS
	.align		4
        /*0030*/ 	.byte	0x02, 0x4c
        /*0032*/ 	.byte	0x01
	.zero		1


	//----- nvinfo : EIATTR_MERCURY_ISA_VERSION
	.align		4
        /*0034*/ 	.byte	0x03, 0x5f
        /*0036*/ 	.short	0x0000


	//----- nvinfo : EIATTR_COOP_GROUP_MASK_REGIDS
	.align		4
        /*0038*/ 	.byte	0x04, 0x29
        /*003a*/ 	.short	(.L_3187 - .L_3186)


	//   ....[0]....
.L_3186:
        /*003c*/ 	.word	0xffffffff


	//   ....[1]....
        /*0040*/ 	.word	0xffffffff


	//   ....[2]....
        /*0044*/ 	.word	0xffffffff


	//   ....[3]....
        /*0048*/ 	.word	0xffffffff


	//   ....[4]....
        /*004c*/ 	.word	0xffffffff


	//   ....[5]....
        /*0050*/ 	.word	0xffffffff


	//   ....[6]....
        /*0054*/ 	.word	0xffffffff


	//   ....[7]....
        /*0058*/ 	.word	0xffffffff


	//   ....[8]....
        /*005c*/ 	.word	0xffffffff


	//   ....[9]....
        /*0060*/ 	.word	0xffffffff


	//   ....[10]....
        /*0064*/ 	.word	0xffffffff


	//   ....[11]....
        /*0068*/ 	.word	0xffffffff


	//----- nvinfo : EIATTR_COOP_GROUP_INSTR_OFFSETS
	.align		4
.L_3187:
        /*006c*/ 	.byte	0x04, 0x28
        /*006e*/ 	.short	(.L_3189 - .L_3188)


	//   ....[0]....
.L_3188:
        /*0070*/ 	.word	0x00001cd0


	//   ....[1]....
        /*0074*/ 	.word	0x00001ce0


	//   ....[2]....
        /*0078*/ 	.word	0x00001d10


	//   ....[3]....
        /*007c*/ 	.word	0x00001d20


	//   ....[4]....
        /*0080*/ 	.word	0x00001d60


	//   ....[5]....
        /*0084*/ 	.word	0x00001d70


	//   ....[6]....
        /*0088*/ 	.word	0x00001db0


	//   ....[7]....
        /*008c*/ 	.word	0x00001dc0


	//   ....[8]....
        /*0090*/ 	.word	0x00001e40


	//   ....[9]....
        /*0094*/ 	.word	0x00001e50


	//   ....[10]....
        /*0098*/ 	.word	0x00001ef0


	//   ....[11]....
        /*009c*/ 	.word	0x00001f00


	//----- nvinfo : EIATTR_EXIT_INSTR_OFFSETS
	.align		4
.L_3189:
        /*00a0*/ 	.byte	0x04, 0x1c
        /*00a2*/ 	.short	(.L_3191 - .L_3190)


	//   ....[0]....
.L_3190:
        /*00a4*/ 	.word	0x00000190


	//   ....[1]....
        /*00a8*/ 	.word	0x000023c0


	//----- nvinfo : EIATTR_MAX_THREADS
	.align		4
.L_3191:
        /*00ac*/ 	.byte	0x04, 0x05
        /*00ae*/ 	.short	(.L_3193 - .L_3192)
.L_3192:
        /*00b0*/ 	.word	0x00000020
        /*00b4*/ 	.word	0x00000001
        /*00b8*/ 	.word	0x00000001


	//----- nvinfo : EIATTR_CRS_STACK_SIZE
	.align		4
.L_3193:
        /*00bc*/ 	.byte	0x04, 0x1e
        /*00be*/ 	.short	(.L_3195 - .L_3194)
.L_3194:
        /*00c0*/ 	.word	0x00000000
.L_3195:


//--------------------- .nv.info._Z25selective_scan_fwd_kernelI32Selective_Scan_fwd_kernel_traitsILi32ELi8ELi1ELb1ELb0ELb0ELb1EN3c104HalfEfEEv13SSMParamsBase --------------------------
	.section	.nv.info._Z25selective_scan_fwd_kernelI32Selective_Scan_fwd_kernel_traitsILi32ELi8ELi1ELb1ELb0ELb0ELb1EN3c104HalfEfEEv13SSMParamsBase,"",@"SHT_CUDA_INFO"
	.sectionflags	@""
	.align	4


	//----- nvinfo : EIATTR_CUDA_API_VERSION
	.align		4
        /*0000*/ 	.byte	0x04, 0x37
        /*0002*/ 	.short	(.L_3197 - .L_3196)
.L_3196:
        /*0004*/ 	.word	0x00000082


	//----- nvinfo : EIATTR_SW2861232_WAR
	.align		4
.L_3197:
        /*0008*/ 	.byte	0x01, 0x35
	.zero		2


	//----- nvinfo : EIATTR_PARAM_CBANK
	.align		4
        /*000c*/ 	.byte	0x04, 0x0a
        /*000e*/ 	.short	(.L_3199 - .L_3198)
	.align		4
.L_3198:
        /*0010*/ 	.word	index@(.nv.constant0._Z25selective_scan_fwd_kernelI32Selective_Scan_fwd_kernel_traitsILi32ELi8ELi1ELb1ELb0ELb0ELb1EN3c104HalfEfEEv13SSMParamsBase)
        /*0014*/ 	.short	0x0160
        /*0016*/ 	.short	0x0118


	//----- nvinfo : EIATTR_CBANK_PARAM_SIZE
	.align		4
.L_3199:
        /*0018*/ 	.byte	0x03, 0x19
        /*001a*/ 	.short	0x0118


	//----- nvinfo : EIATTR_KPARAM_INFO
	.align		4
        /*001c*/ 	.byte	0x04, 0x17
        /*001e*/ 	.short	(.L_3201 - .L_3200)
.L_3200:
        /*0020*/ 	.word	0x00000000
        /*0024*/ 	.short	0x0000
        /*0026*/ 	.short	0x0000
        /*0028*/ 	.byte	0x00, 0xf0, 0x61, 0x04


	//----- nvinfo : EIATTR_MAXREG_COUNT
	.align		4
.L_3201:
        /*002c*/ 	.byte	0x03, 0x1b
        /*002e*/ 	.short	0x00ff


	//----- nvinfo : EIATTR_NUM_BARRIERS
	.align		4
        /*0030*/ 	.byte	0x02, 0x4c
        /*0032*/ 	.byte	0x01
	.zero		1


	//----- nvinfo : EIATTR_MERCURY_ISA_VERSION
	.align		4
        /*0034*/ 	.byte	0x03, 0x5f
        /*0036*/ 	.short	0x0000


	//----- nvinfo : EIATTR_COOP_GROUP_MASK_REGIDS
	.align		4
        /*0038*/ 	.byte	0x04, 0x29
        /*003a*/ 	.short	(.L_3203 - .L_3202)


	//   ....[0]....
.L_3202:
        /*003c*/ 	.word	0xffffffff


	//   ....[1]....
        /*0040*/ 	.word	0xffffffff


	//   ....[2]....
        /*0044*/ 	.word	0xffffffff


	//   ....[3]....
        /*0048*/ 	.word	0xffffffff


	//   ....[4]....
        /*004c*/ 	.word	0xffffffff


	//   ....[5]....
        /*0050*/ 	.word	0xffffffff


	//   ....[6]....
        /*0054*/ 	.word	0xffffffff


	//   ....[7]....
        /*0058*/ 	.word	0xffffffff


	//   ....[8]....
        /*005c*/ 	.word	0xffffffff


	//   ....[9]....
        /*0060*/ 	.word	0xffffffff


	//   ....[10]....
        /*0064*/ 	.word	0xffffffff


	//   ....[11]....
        /*0068*/ 	.word	0xffffffff


	//----- nvinfo : EIATTR_COOP_GROUP_INSTR_OFFSETS
	.align		4
.L_3203:
        /*006c*/ 	.byte	0x04, 0x28
        /*006e*/ 	.short	(.L_3205 - .L_3204)


	//   ....[0]....
.L_3204:
        /*0070*/ 	.word	0x00001cd0


	//   ....[1]....
        /*0074*/ 	.word	0x00001ce0


	//   ....[2]....
        /*0078*/ 	.word	0x00001d10


	//   ....[3]....
        /*007c*/ 	.word	0x00001d20


	//   ....[4]....
        /*0080*/ 	.word	0x00001d60


	//   ....[5]....
        /*0084*/ 	.word	0x00001d70


	//   ....[6]....
        /*0088*/ 	.word	0x00001db0


	//   ....[7]....
        /*008c*/ 	.word	0x00001dc0


	//   ....[8]....
        /*0090*/ 	.word	0x00001e40


	//   ....[9]....
        /*0094*/ 	.word	0x00001e50


	//   ....[10]....
        /*0098*/ 	.word	0x00001ef0


	//   ....[11]....
        /*009c*/ 	.word	0x00001f00


	//----- nvinfo : EIATTR_EXIT_INSTR_OFFSETS
	.align		4
.L_3205:
        /*00a0*/ 	.byte	0x04, 0x1c
        /*00a2*/ 	.short	(.L_3207 - .L_3206)


	//   ....[0]....
.L_3206:
        /*00a4*/ 	.word	0x00000190


	//   ....[1]....
        /*00a8*/ 	.word	0x00002940


	//----- nvinfo : EIATTR_MAX_THREADS
	.align		4
.L_3207:
        /*00ac*/ 	.byte	0x04, 0x05
        /*00ae*/ 	.short	(.L_3209 - .L_3208)
.L_3208:
        /*00b0*/ 	.word	0x00000020
        /*00b4*/ 	.word	0x00000001
        /*00b8*/ 	.word	0x00000001


	//----- nvinfo : EIATTR_CRS_STACK_SIZE
	.align		4
.L_3209:
        /*00bc*/ 	.byte	0x04, 0x1e
        /*00be*/ 	.short	(.L_3211 - .L_3210)
.L_3210:
        /*00c0*/ 	.word	0x00000000
.L_3211:


//--------------------- .nv.info._Z25selective_scan_fwd_kernelI32Selective_Scan_fwd_kernel_traitsILi32ELi8ELi1ELb1ELb0ELb1ELb0EN3c104HalfEfEEv13SSMParamsBase --------------------------
	.section	.nv.info._Z25selective_scan_fwd_kernelI32Selective_Scan_fwd_kernel_traitsILi32ELi8ELi1ELb1ELb0ELb1ELb0EN3c104HalfEfEEv13SSMParamsBase,"",@"SHT_CUDA_INFO"
	.sectionflags	@""
	.align	4


	//----- nvinfo : EIATTR_CUDA_API_VERSION
	.align		4
        /*0000*/ 	.byte	0x04, 0x37
        /*0002*/ 	.short	(.L_3213 - .L_3212)
.L_3212:
        /*0004*/ 	.word	0x00000082


	//----- nvinfo : EIATTR_SW2861232_WAR
	.align		4
.L_3213:
        /*0008*/ 	.byte	0x01, 0x35
	.zero		2


	//----- nvinfo : EIATTR_PARAM_CBANK
	.align		4
        /*000c*/ 	.byte	0x04, 0x0a
        /*000e*/ 	.short	(.L_3215 - .L_3214)
	.align		4
.L_3214:
        /*0010*/ 	.word	index@(.nv.constant0._Z25selective_scan_fwd_kernelI32Selective_Scan_fwd_kernel_traitsILi32ELi8ELi1ELb1ELb0ELb1ELb0EN3c104HalfEfEEv13SSMParamsBase)
        /*0014*/ 	.short	0x0160
        /*0016*/ 	.short	0x0118


	//----- nvinfo : EIATTR_CBANK_PARAM_SIZE
	.align		4
.L_3215:
        /*0018*/ 	.byte	0x03, 0x19
        /*001a*/ 	.short	0x0118


	//----- nvinfo : EIATTR_KPARAM_INFO
	.align		4
        /*001c*/ 	.byte	0x04, 0x17
        /*001e*/ 	.short	(.L_3217 - .L_3216)
.L_3216:
        /*0020*/ 	.word	0x00000000
        /*0024*/ 	.short	0x0000
        /*0026*/ 	.short	0x0000
        /*0028*/ 	.byte	0x00, 0xf0, 0x61, 0x04


	//----- nvinfo : EIATTR_MAXREG_COUNT
	.align		4
.L_3217:
        /*002c*/ 	.byte	0x03, 0x1b
        /*002e*/ 	.short	0x00ff


	//----- nvinfo : EIATTR_NUM_BARRIERS
	.align		4
        /*0030*/ 	.byte	0x02, 0x4c
        /*0032*/ 	.byte	0x01
	.zero		1


	//----- nvinfo : EIATTR_MERCURY_ISA_VERSION
	.align		4
        /*0034*/ 	.byte	0x03, 0x5f
        /*0036*/ 	.short	0x0000


	//----- nvinfo : EIATTR_COOP_GROUP_MASK_REGIDS
	.align		4
        /*0038*/ 	.byte	0x04, 0x29
        /*003a*/ 	.short	(.L_3219 - .L_3218)


	//   ....[0]....
.L_3218:
        /*003c*/ 	.word	0xffffffff


	//   ....[1]....
        /*0040*/ 	.word	0xffffffff


	//   ....[2]....
        /*0044*/ 	.word	0xffffffff


	//   ....[3]....
        /*0048*/ 	.word	0xffffffff


	//   ....[4]....
        /*004c*/ 	.word	0xffffffff


	//   ....[5]....
        /*0050*/ 	.word	0xffffffff


	//   ....[6]....
        /*0054*/ 	.word	0xffffffff


	//   ....[7]....
        /*0058*/ 	.word	0xffffffff


	//   ....[8]....
        /*005c*/ 	.word	0xffffffff


	//   ....[9]....
        /*0060*/ 	.word	0xffffffff


	//   ....[10]....
        /*0064*/ 	.word	0xffffffff


	//   ....[11]....
        /*0068*/ 	.word	0xffffffff


	//----- nvinfo : EIATTR_COOP_GROUP_INSTR_OFFSETS
	.align		4
.L_3219:
        /*006c*/ 	.byte	0x04, 0x28
        /*006e*/ 	.short	(.L_3221 - .L_3220)


	//   ....[0]....
.L_3220:
        /*0070*/ 	.word	0x00001fc0


	//   ....[1]....
        /*0074*/ 	.word	0x00001fd0


	//   ....[2]....
        /*0078*/ 	.word	0x00002000


	//   ....[3]....
        /*007c*/ 	.word	0x00002020


	//   ....[4]....
        /*0080*/ 	.word	0x00002050


	//   ....[5]....
        /*0084*/ 	.word	0x00002070


	//   ....[6]....
        /*0088*/ 	.word	0x000020b0


	//   ....[7]....
        /*008c*/ 	.word	0x000020e0


	//   ....[8]....
        /*0090*/ 	.word	0x00002120


	//   ....[9]....
        /*0094*/ 	.word	0x00002140


	//   ....[10]....
        /*0098*/ 	.word	0x00002170


	//   ....[11]....
        /*009c*/ 	.word	0x000021b0


	//----- nvinfo : EIATTR_EXIT_INSTR_OFFSETS
	.align		4
.L_3221:
        /*00a0*/ 	.byte	0x04, 0x1c
        /*00a2*/ 	.short	(.L_3223 - .L_3222)


	//   ....[0]....
.L_3222:
        /*00a4*/ 	.word	0x000003c0


	//   ....[1]....
        /*00a8*/ 	.word	0x00002690


	//----- nvinfo : EIATTR_MAX_THREADS
	.align		4
.L_3223:
        /*00ac*/ 	.byte	0x04, 0x05
        /*00ae*/ 	.short	(.L_3225 - .L_3224)
.L_3224:
        /*00b0*/ 	.word	0x00000020
        /*00b4*/ 	.word	0x00000001
        /*00b8*/ 	.word	0x00000001


	//----- nvinfo : EIATTR_CRS_STACK_SIZE
	.align		4
.L_3225:
        /*00bc*/ 	.byte	0x04, 0x1e
        /*00be*/ 	.short	(.L_3227 - .L_3226)
.L_3226:
        /*00c0*/ 	.word	0x00000000
.L_3227:


//--------------------- .nv.info._Z25selective_scan_fwd_kernelI32Selective_Scan_fwd_kernel_traitsILi32ELi8ELi1ELb1ELb0ELb1ELb1EN3c104HalfEfEEv13SSMParamsBase --------------------------
	.section	.nv.info._Z25selective_scan_fwd_kernelI32Selective_Scan_fwd_kernel_traitsILi32ELi8ELi1ELb1ELb0ELb1ELb1EN3c104HalfEfEEv13SSMParamsBase,"",@"SHT_CUDA_INFO"
	.sectionflags	@""
	.align	4


	//----- nvinfo : EIATTR_CUDA_API_VERSION
	.align		4
        /*0000*/ 	.byte	0x04, 0x37
        /*0002*/ 	.short	(.L_3229 - .L_3228)
.L_3228:
        /*0004*/ 	.word	0x00000082


	//----- nvinfo : EIATTR_SW2861232_WAR
	.align		4
.L_3229:
        /*0008*/ 	.byte	0x01, 0x35
	.zero		2


	//----- nvinfo : EIATTR_PARAM_CBANK
	.align		4
        /*000c*/ 	.byte	0x04, 0x0a
        /*000e*/ 	.short	(.L_3231 - .L_3230)
	.align		4
.L_3230:
        /*0010*/ 	.word	index@(.nv.constant0._Z25selective_scan_fwd_kernelI32Selective_Scan_fwd_kernel_traitsILi32ELi8ELi1ELb1ELb0ELb1ELb1EN3c104HalfEfEEv13SSMParamsBase)
        /*0014*/ 	.short	0x0160
        /*0016*/ 	.short	0x0118


	//----- nvinfo : EIATTR_CBANK_PARAM_SIZE
	.align		4
.L_3231:
        /*0018*/ 	.byte	0x03, 0x19
        /*001a*/ 	.short	0x0118


	//----- nvinfo : EIATTR_KPARAM_INFO
	.align		4
        /*001c*/ 	.byte	0x04, 0x17
        /*001e*/ 	.short	(.L_3233 - .L_3232)
.L_3232:
        /*0020*/ 	.word	0x00000000
        /*0024*/ 	.short	0x0000
        /*0026*/ 	.short	0x0000
        /*0028*/ 	.byte	0x00, 0xf0, 0x61, 0x04


	//----- nvinfo : EIATTR_MAXREG_COUNT
	.align		4
.L_3233:
        /*002c*/ 	.byte	0x03, 0x1b
        /*002e*/ 	.short	0x00ff


	//----- nvinfo : EIATTR_NUM_BARRIERS
	.align		4
        /*0030*/ 	.byte	0x02, 0x4c
        /*0032*/ 	.byte	0x01
	.zero		1


	//----- nvinfo : EIATTR_MERCURY_ISA_VERSION
	.align		4
        /*0034*/ 	.byte	0x03, 0x5f
        /*0036*/ 	.short	0x0000


	//----- nvinfo : EIATTR_COOP_GROUP_MASK_REGIDS
	.align		4
        /*0038*/ 	.byte	0x04, 0x29
        /*003a*/ 	.short	(.L_3235 - .L_3234)


	//   ....[0]....
.L_3234:
        /*003c*/ 	.word	0xffffffff


	//   ....[1]....
        /*0040*/ 	.word	0xffffffff


	//   ....[2]....
        /*0044*/ 	.word	0xffffffff


	//   ....[3]....
        /*0048*/ 	.word	0xffffffff


	//   ....[4]....
        /*004c*/ 	.word	0xffffffff


	//   ....[5]....
        /*0050*/ 	.word	0xffffffff


	//   ....[6]....
        /*0054*/ 	.word	0xffffffff


	//   ....[7]....
        /*0058*/ 	.word	0xffffffff


	//   ....[8]....
        /*005c*/ 	.word	0xffffffff


	//   ....[9]....
        /*0060*/ 	.word	0xffffffff


	//   ....[10]....
        /*0064*/ 	.word	0xffffffff


	//   ....[11]....
        /*0068*/ 	.word	0xffffffff


	//----- nvinfo : EIATTR_COOP_GROUP_INSTR_OFFSETS
	.align		4
.L_3235:
        /*006c*/ 	.byte	0x04, 0x28
        /*006e*/ 	.short	(.L_3237 - .L_3236)


	//   ....[0]....
.L_3236:
        /*0070*/ 	.word	0x00001f90


	//   ....[1]....
        /*0074*/ 	.word	0x00001fa0


	//   ....[2]....
        /*0078*/ 	.word	0x00001fd0


	//   ....[3]....
        /*007c*/ 	.word	0x00001ff0


	//   ....[4]....
        /*0080*/ 	.word	0x00002020


	//   ....[5]....
        /*0084*/ 	.word	0x00002040


	//   ....[6]....
        /*0088*/ 	.word	0x00002080


	//   ....[7]....
        /*008c*/ 	.word	0x000020b0


	//   ....[8]....
        /*0090*/ 	.word	0x000020f0


	//   ....[9]....
        /*0094*/ 	.word	0x00002110


	//   ....[10]....
        /*0098*/ 	.word	0x00002140


	//   ....[11]....
        /*009c*/ 	.word	0x00002180


	//----- nvinfo : EIATTR_EXIT_INSTR_OFFSETS
	.align		4
.L_3237:
        /*00a0*/ 	.byte	0x04, 0x1c
        /*00a2*/ 	.short	(.L_3239 - .L_3238)


	//   ....[0]....
.L_3238:
        /*00a4*/ 	.word	0x000003d0


	//   ....[1]....
        /*00a8*/ 	.word	0x00002c30


	//----- nvinfo : EIATTR_MAX_THREADS
	.align		4
.L_3239:
        /*00ac*/ 	.byte	0x04, 0x05
        /*00ae*/ 	.short	(.L_3241 - .L_3240)
.L_3240:
        /*00b0*/ 	.word	0x00000020
        /*00b4*/ 	.word	0x00000001
        /*00b8*/ 	.word	0x00000001


	//----- nvinfo : EIATTR_CRS_STACK_SIZE
	.align		4
.L_3241:
        /*00bc*/ 	.byte	0x04, 0x1e
        /*00be*/ 	.short	(.L_3243 - .L_3242)
.L_3242:
        /*00c0*/ 	.word	0x00000000
.L_3243:


//--------------------- .nv.info._Z25selective_scan_fwd_kernelI32Selective_Scan_fwd_kernel_traitsILi32ELi8ELi1ELb1ELb1ELb0ELb0EN3c104HalfEfEEv13SSMParamsBase --------------------------
	.section	.nv.info._Z25selective_scan_fwd_kernelI32Selective_Scan_fwd_kernel_traitsILi32ELi8ELi1ELb1ELb1ELb0ELb0EN3c104HalfEfEEv13SSMParamsBase,"",@"SHT_CUDA_INFO"
	.sectionflags	@""
	.align	4


	//----- nvinfo : EIATTR_CUDA_API_VERSION
	.align		4
        /*0000*/ 	.byte	0x04, 0x37
        /*0002*/ 	.short	(.L_3245 - .L_3244)
.L_3244:
        /*0004*/ 	.word	0x00000082


	//----- nvinfo : EIATTR_SW2861232_WAR
	.align		4
.L_3245:
        /*0008*/ 	.byte	0x01, 0x35
	.zero		2


	//----- nvinfo : EIATTR_PARAM_CBANK
	.align		4
        /*000c*/ 	.byte	0x04, 0x0a
        /*000e*/ 	.short	(.L_3247 - .L_3246)
	.align		4
.L_3246:
        /*0010*/ 	.word	index@(.nv.constant0._Z25selective_scan_fwd_kernelI32Selective_Scan_fwd_kernel_traitsILi32ELi8ELi1ELb1ELb1ELb0ELb0EN3c104HalfEfEEv13SSMParamsBase)
        /*0014*/ 	.short	0x0160
        /*0016*/ 	.short	0x0118


	//----- nvinfo : EIATTR_CBANK_PARAM_SIZE
	.align		4
.L_3247:
        /*0018*/ 	.byte	0x03, 0x19
        /*001a*/ 	.short	0x0118


	//----- nvinfo : EIATTR_KPARAM_INFO
	.align		4
        /*001c*/ 	.byte	0x04, 0x17
        /*001e*/ 	.short	(.L_3249 - .L_3248)
.L_3248:
        /*0020*/ 	.word	0x00000000
        /*0024*/ 	.short	0x0000
        /*0026*/ 	.short	0x0000
        /*0028*/ 	.byte	0x00, 0xf0, 0x61, 0x04


	//----- nvinfo : EIATTR_MAXREG_COUNT
	.align		4
.L_3249:
        /*002c*/ 	.byte	0x03, 0x1b
        /*002e*/ 	.short	0x00ff


	//----- nvinfo : EIATTR_NUM_BARRIERS
	.align		4
        /*0030*/ 	.byte	0x02, 0x4c
        /*0032*/ 	.byte	0x01
	.zero		1


	//----- nvinfo : EIATTR_MERCURY_ISA_VERSION
	.align		4
        /*0034*/ 	.byte	0x03, 0x5f
        /*0036*/ 	.short	0x0000


	//----- nvinfo : EIATTR_COOP_GROUP_MASK_REGIDS
	.align		4
        /*0038*/ 	.byte	0x04, 0x29
        /*003a*/ 	.short	(.L_3251 - .L_3250)


	//   ....[0]....
.L_3250:
        /*003c*/ 	.word	0xffffffff


	//   ....[1]....
        /*0040*/ 	.word	0xffffffff


	//   ....[2]....
        /*0044*/ 	.word	0xffffffff


	//   ....[3]....
        /*0048*/ 	.word	0xffffffff


	//   ....[4]....
        /*004c*/ 	.word	0xffffffff


	//   ....[5]....
        /*0050*/ 	.word	0xffffffff


	//   ....[6]....
        /*0054*/ 	.word	0xffffffff


	//   ....[7]....
        /*0058*/ 	.word	0xffffffff


	//   ....[8]....
        /*005c*/ 	.word	0xffffffff


	//   ....[9]....
        /*0060*/ 	.word	0xffffffff


	//   ....[10]....
        /*0064*/ 	.word	0xffffffff


	//   ....[11]....
        /*0068*/ 	.word	0xffffffff


	//----- nvinfo : EIATTR_COOP_GROUP_INSTR_OFFSETS
	.align		4
.L_3251:
        /*006c*/ 	.byte	0x04, 0x28
        /*006e*/ 	.short	(.L_3253 - .L_3252)


	//   ....[0]....
.L_3252:
        /*0070*/ 	.word	0x00002040


	//   ....[1]....
        /*0074*/ 	.word	0x00002050


	//   ....[2]....
        /*0078*/ 	.word	0x00002080


	//   ....[3]....
        /*007c*/ 	.word	0x000020a0


	//   ....[4]....
        /*0080*/ 	.word	0x000020d0


	//   ....[5]....
        /*0084*/ 	.word	0x000020f0


	//   ....[6]....
        /*0088*/ 	.word	0x00002130


	//   ....[7]....
        /*008c*/ 	.word	0x00002160


	//   ....[8]....
        /*0090*/ 	.word	0x000021a0


	//   ....[9]....
        /*0094*/ 	.word	0x000021c0


	//   ....[10]....
        /*0098*/ 	.word	0x000021f0


	//   ....[11]....
        /*009c*/ 	.word	0x00002230


	//----- nvinfo : EIATTR_EXIT_INSTR_OFFSETS
	.align		4
.L_3253:
        /*00a0*/ 	.byte	0x04, 0x1c
        /*00a2*/ 	.short	(.L_3255 - .L_3254)


	//   ....[0]....
.L_3254:
        /*00a4*/ 	.word	0x000003c0


	//   ....[1]....
        /*00a8*/ 	.word	0x00002690


	//----- nvinfo : EIATTR_MAX_THREADS
	.align		4
.L_3255:
        /*00ac*/ 	.byte	0x04, 0x05
        /*00ae*/ 	.short	(.L_3257 - .L_3256)
.L_3256:
        /*00b0*/ 	.word	0x00000020
        /*00b4*/ 	.word	0x00000001
        /*00b8*/ 	.word	0x00000001


	//----- nvinfo : EIATTR_CRS_STACK_SIZE
	.align		4
.L_3257:
        /*00bc*/ 	.byte	0x04, 0x1e
        /*00be*/ 	.short	(.L_3259 - .L_3258)
.L_3258:
        /*00c0*/ 	.word	0x00000000
.L_3259:


//--------------------- .nv.info._Z25selective_scan_fwd_kernelI32Selective_Scan_fwd_kernel_traitsILi32ELi8ELi1ELb1ELb1ELb0ELb1EN3c104HalfEfEEv13SSMParamsBase --------------------------
	.section	.nv.info._Z25selective_scan_fwd_kernelI32Selective_Scan_fwd_kernel_traitsILi32ELi8ELi1ELb1ELb1ELb0ELb1EN3c104HalfEfEEv13SSMParamsBase,"",@"SHT_CUDA_INFO"
	.sectionflags	@""
	.align	4


	//----- nvinfo : EIATTR_CUDA_API_VERSION
	.align		4
        /*0000*/ 	.byte	0x04, 0x37
        /*0002*/ 	.short	(.L_3261 - .L_3260)
.L_3260:
        /*0004*/ 	.word	0x00000082


	//----- nvinfo : EIATTR_SW2861232_WAR
	.align		4
.L_3261:
        /*0008*/ 	.byte	0x01, 0x35
	.zero		2


	//----- nvinfo : EIATTR_PARAM_CBANK
	.align		4
        /*000c*/ 	.byte	0x04, 0x0a
        /*000e*/ 	.short	(.L_3263 - .L_3262)
	.align		4
.L_3262:
        /*0010*/ 	.word	index@(.nv.constant0._Z25selective_scan_fwd_kernelI32Selective_Scan_fwd_kernel_traitsILi32ELi8ELi1ELb1ELb1ELb0ELb1EN3c104HalfEfEEv13SSMParamsBase)
        /*0014*/ 	.short	0x0160
        /*0016*/ 	.short	0x0118


	//----- nvinfo : EIATTR_CBANK_PARAM_SIZE
	.align		4
.L_3263:
        /*0018*/ 	.byte	0x03, 0x19
        /*001a*/ 	.short	0x0118


	//----- nvinfo : EIATTR_KPARAM_INFO
	.align		4
        /*001c*/ 	.byte	0x04, 0x17
        /*001e*/ 	.short	(.L_3265 - .L_3264)
.L_3264:
        /*0020*/ 	.word	0x00000000
        /*0024*/ 	.short	0x0000
        /*0026*/ 	.short	0x0000
        /*0028*/ 	.byte	0x00, 0xf0, 0x61, 0x04


	//----- nvinfo : EIATTR_MAXREG_COUNT
	.align		4
.L_3265:
        /*002c*/ 	.byte	0x03, 0x1b
        /*002e*/ 	.short	0x00ff


	//----- nvinfo : EIATTR_NUM_BARRIERS
	.align		4
        /*0030*/ 	.byte	0x02, 0x4c
        /*0032*/ 	.byte	0x01
	.zero		1


	//----- nvinfo : EIATTR_MERCURY_ISA_VERSION
	.align		4
        /*0034*/ 	.byte	0x03, 0x5f
        /*0036*/ 	.short	0x0000


	//----- nvinfo : EIATTR_COOP_GROUP_MASK_REGIDS
	.align		4
        /*0038*/ 	.byte	0x04, 0x29
        /*003a*/ 	.short	(.L_3267 - .L_3266)


	//   ....[0]....
.L_3266:
        /*003c*/ 	.word	0xffffffff


	//   ....[1]....
        /*0040*/ 	.word	0xffffffff


	//   ....[2]....
        /*0044*/ 	.word	0xffffffff


	//   ....[3]....
        /*0048*/ 	.word	0xffffffff


	//   ....[4]....
        /*004c*/ 	.word	0xffffffff


	//   ....[5]....
        /*0050*/ 	.word	0xffffffff


	//   ....[6]....
        /*0054*/ 	.word	0xffffffff


	//   ....[7]....
        /*0058*/ 	.word	0xffffffff


	//   ....[8]....
        /*005c*/ 	.word	0xffffffff


	//   ....[9]....
        /*0060*/ 	.word	0xffffffff


	//   ....[10]....
        /*0064*/ 	.word	0xffffffff


	//   ....[11]....
        /*0068*/ 	.word	0xffffffff


	//----- nvinfo : EIATTR_COOP_GROUP_INSTR_OFFSETS
	.align		4
.L_3267:
        /*006c*/ 	.byte	0x04, 0x28
        /*006e*/ 	.short	(.L_3269 - .L_3268)


	//   ....[0]....
.L_3268:
        /*0070*/ 	.word	0x00002050


	//   ....[1]....
        /*0074*/ 	.word	0x00002060


	//   ....[2]....
        /*0078*/ 	.word	0x00002090


	//   ....[3]....
        /*007c*/ 	.word	0x000020b0


	//   ....[4]....
        /*0080*/ 	.word	0x000020e0


	//   ....[5]....
        /*0084*/ 	.word	0x00002100


	//   ....[6]....
        /*0088*/ 	.word	0x00002140


	//   ....[7]....
        /*008c*/ 	.word	0x00002170


	//   ....[8]....
        /*0090*/ 	.word	0x000021b0


	//   ....[9]....
        /*0094*/ 	.word	0x000021d0


	//   ....[10]....
        /*0098*/ 	.word	0x00002200


	//   ....[11]....
        /*009c*/ 	.word	0x00002240


	//----- nvinfo : EIATTR_EXIT_INSTR_OFFSETS
	.align		4
.L_3269:
        /*00a0*/ 	.byte	0x04, 0x1c
        /*00a2*/ 	.short	(.L_3271 - .L_3270)


	//   ....[0]....
.L_3270:
        /*00a4*/ 	.word	0x000003d0


	//   ....[1]....
        /*00a8*/ 	.word	0x00002c30


	//----- nvinfo : EIATTR_MAX_THREADS
	.align		4
.L_3271:
        /*00ac*/ 	.byte	0x04, 0x05
        /*00ae*/ 	.short	(.L_3273 - .L_3272)
.L_3272:
        /*00b0*/ 	.word	0x00000020
        /*00b4*/ 	.word	0x00000001
        /*00b8*/ 	.word	0x00000001


	//----- nvinfo : EIATTR_CRS_STACK_SIZE
	.align		4
.L_3273:
        /*00bc*/ 	.byte	0x04, 0x1e
        /*00be*/ 	.short	(.L_3275 - .L_3274)
.L_3274:
        /*00c0*/ 	.word	0x00000000
.L_3275:


//--------------------- .nv.info._Z25selective_scan_fwd_kernelI32Selective_Scan_fwd_kernel_traitsILi32ELi8ELi1ELb1ELb1ELb1ELb0EN3c104HalfEfEEv13SSMParamsBase --------------------------
	.section	.nv.info._Z25selective_scan_fwd_kernelI32Selective_Scan_fwd_kernel_traitsILi32ELi8ELi1ELb1ELb1ELb1ELb0EN3c104HalfEfEEv13SSMParamsBase,"",@"SHT_CUDA_INFO"
	.sectionflags	@""
	.align	4


	//----- nvinfo : EIATTR_CUDA_API_VERSION
	.align		4
        /*0000*/ 	.byte	0x04, 0x37
        /*0002*/ 	.short	(.L_3277 - .L_3276)
.L_3276:
        /*0004*/ 	.word	0x00000082


	//----- nvinfo : EIATTR_SW2861232_WAR
	.align		4
.L_3277:
        /*0008*/ 	.byte	0x01, 0x35
	.zero		2


	//----- nvinfo : EIATTR_PARAM_CBANK
	.align		4
        /*000c*/ 	.byte	0x04, 0x0a
        /*000e*/ 	.short	(.L_3279 - .L_3278)
	.align		4
.L_3278:
        /*0010*/ 	.word	index@(.nv.constant0._Z25selective_scan_fwd_kernelI32Selective_Scan_fwd_kernel_traitsILi32ELi8ELi1ELb1ELb1ELb1ELb0EN3c104HalfEfEEv13SSMParamsBase)
        /*0014*/ 	.short	0x0160
        /*0016*/ 	.short	0x0118


	//----- nvinfo : EIATTR_CBANK_PARAM_SIZE
	.align		4
.L_3279:
        /*0018*/ 	.byte	0x03, 0x19
        /*001a*/ 	.short	0x0118


	//----- nvinfo : EIATTR_KPARAM_INFO
	.align		4
        /*001c*/ 	.byte	0x04, 0x17
        /*001e*/ 	.short	(.L_3281 - .L_3280)
.L_3280:
        /*0020*/ 	.word	0x00000000
        /*0024*/ 	.short	0x0000
        /*0026*/ 	.short	0x0000
        /*0028*/ 	.byte	0x00, 0xf0, 0x61, 0x04


	//----- nvinfo : EIATTR_MAXREG_COUNT
	.align		4
.L_3281:
        /*002c*/ 	.byte	0x03, 0x1b
        /*002e*/ 	.short	0x00ff


	//----- nvinfo : EIATTR_NUM_BARRIERS
	.align		4
        /*0030*/ 	.byte	0x02, 0x4c
        /*0032*/ 	.byte	0x01
	.zero		1


	//----- nvinfo : EIATTR_MERCURY_ISA_VERSION
	.align		4
        /*0034*/ 	.byte	0x03, 0x5f
        /*0036*/ 	.short	0x0000


	//----- nvinfo : EIATTR_COOP_GROUP_MASK_REGIDS
	.align		4
        /*0038*/ 	.byte	0x04, 0x29
        /*003a*/ 	.short	(.L_3283 - .L_3282)


	//   ....[0]....
.L_3282:
        /*003c*/ 	.word	0xffffffff


	//   ....[1]....
        /*0040*/ 	.word	0xffffffff


	//   ....[2]....
        /*0044*/ 	.word	0xffffffff


	//   ....[3]....
        /*0048*/ 	.word	0xffffffff


	//   ....[4]....
        /*004c*/ 	.word	0xffffffff


	//   ....[5]....
        /*0050*/ 	.word	0xffffffff


	//   ....[6]....
        /*0054*/ 	.word	0xffffffff


	//   ....[7]....
        /*0058*/ 	.word	0xffffffff


	//   ....[8]....
        /*005c*/ 	.word	0xffffffff


	//   ....[9]....
        /*0060*/ 	.word	0xffffffff


	//   ....[10]....
        /*0064*/ 	.word	0xffffffff


	//   ....[11]....
        /*0068*/ 	.word	0xffffffff


	//----- nvinfo : EIATTR_COOP_GROUP_INSTR_OFFSETS
	.align		4
.L_3283:
        /*006c*/ 	.byte	0x04, 0x28
        /*006e*/ 	.short	(.L_3285 - .L_3284)


	//   ....[0]....
.L_3284:
        /*0070*/ 	.word	0x000020e0


	//   ....[1]....
        /*0074*/ 	.word	0x000020f0


	//   ....[2]....
        /*0078*/ 	.word	0x00002120


	//   ....[3]....
        /*007c*/ 	.word	0x00002140


	//   ....[4]....
        /*0080*/ 	.word	0x00002170


	//   ....[5]....
        /*0084*/ 	.word	0x00002190


	//   ....[6]....
        /*0088*/ 	.word	0x000021d0


	//   ....[7]....
        /*008c*/ 	.word	0x00002200


	//   ....[8]....
        /*0090*/ 	.word	0x00002240


	//   ....[9]....
        /*0094*/ 	.word	0x00002260


	//   ....[10]....
        /*0098*/ 	.word	0x00002290


	//   ....[11]....
        /*009c*/ 	.word	0x000022d0


	//----- nvinfo : EIATTR_EXIT_INSTR_OFFSETS
	.align		4
.L_3285:
        /*00a0*/ 	.byte	0x04, 0x1c
        /*00a2*/ 	.short	(.L_3287 - .L_3286)


	//   ....[0]....
.L_3286:
        /*00a4*/ 	.word	0x00000400


	//   ....[1]....
        /*00a8*/ 	.word	0x000027d0


	//----- nvinfo : EIATTR_MAX_THREADS
	.align		4
.L_3287:
        /*00ac*/ 	.byte	0x04, 0x05
        /*00ae*/ 	.short	(.L_3289 - .L_3288)
.L_3288:
        /*00b0*/ 	.word	0x00000020
        /*00b4*/ 	.word	0x00000001
        /*00b8*/ 	.word	0x00000001


	//----- nvinfo : EIATTR_CRS_STACK_SIZE
	.align		4
.L_3289:
        /*00bc*/ 	.byte	0x04, 0x1e
        /*00be*/ 	.short	(.L_3291 - .L_3290)
.L_3290:
        /*00c0*/ 	.word	0x00000000
.L_3291:


//--------------------- .nv.info._Z25selective_scan_fwd_kernelI32Selective_Scan_fwd_kernel_traitsILi32ELi8ELi1ELb1ELb1ELb1ELb1EN3c104HalfEfEEv13SSMParamsBase --------------------------
	.section	.nv.info._Z25selective_scan_fwd_kernelI32Selective_Scan_fwd_kernel_traitsILi32ELi8ELi1ELb1ELb1ELb1ELb1EN3c104HalfEfEEv13SSMParamsBase,"",@"SHT_CUDA_INFO"
	.sectionflags	@""
	.align	4


	//----- nvinfo : EIATTR_CUDA_API_VERSION
	.align		4
        /*0000*/ 	.byte	0x04, 0x37
        /*0002*/ 	.short	(.L_3293 - .L_3292)
.L_3292:
        /*0004*/ 	.word	0x00000082


	//----- nvinfo : EIATTR_SW2861232_WAR
	.align		4
.L_3293:
        /*0008*/ 	.byte	0x01, 0x35
	.zero		2


	//----- nvinfo : EIATTR_PARAM_CBANK
	.align		4
        /*000c*/ 	.byte	0x04, 0x0a
        /*000e*/ 	.short	(.L_3295 - .L_3294)
	.align		4
.L_3294:
        /*0010*/ 	.word	index@(.nv.constant0._Z25selective_scan_fwd_kernelI32Selective_Scan_fwd_kernel_traitsILi32ELi8ELi1ELb1ELb1ELb1ELb1EN3c104HalfEfEEv13SSMParamsBase)
        /*0014*/ 	.short	0x0160
        /*0016*/ 	.short	0x0118


	//----- nvinfo : EIATTR_CBANK_PARAM_SIZE
	.align		4
.L_3295:
        /*0018*/ 	.byte	0x03, 0x19
        /*001a*/ 	.short	0x0118


	//----- nvinfo : EIATTR_KPARAM_INFO
	.align		4
        /*001c*/ 	.byte	0x04, 0x17
        /*001e*/ 	.short	(.L_3297 - .L_3296)
.L_3296:
        /*0020*/ 	.word	0x00000000
        /*0024*/ 	.short	0x0000
        /*0026*/ 	.short	0x0000
        /*0028*/ 	.byte	0x00, 0xf0, 0x61, 0x04


	//----- nvinfo : EIATTR_MAXREG_COUNT
	.align		4
.L_3297:
        /*002c*/ 	.byte	0x03, 0x1b
        /*002e*/ 	.short	0x00ff


	//----- nvinfo : EIATTR_NUM_BARRIERS
	.align		4
        /*0030*/ 	.byte	0x02, 0x4c
        /*0032*/ 	.byte	0x01
	.zero		1


	//----- nvinfo : EIATTR_MERCURY_ISA_VERSION
	.align		4
        /*0034*/ 	.byte	0x03, 0x5f
        /*0036*/ 	.short	0x0000


	//----- nvinfo : EIATTR_COOP_GROUP_MASK_REGIDS
	.align		4
        /*0038*/ 	.byte	0x04, 0x29
        /*003a*/ 	.short	(.L_3299 - .L_3298)


	//   ....[0]....
.L_3298:
        /*003c*/ 	.word	0xffffffff


	//   ....[1]....
        /*0040*/ 	.word	0xffffffff


	//   ....[2]....
        /*0044*/ 	.word	0xffffffff


	//   ....[3]....
        /*0048*/ 	.word	0xffffffff


	//   ....[4]....
        /*004c*/ 	.word	0xffffffff


	//   ....[5]....
        /*0050*/ 	.word	0xffffffff


	//   ....[6]....
        /*0054*/ 	.word	0xffffffff


	//   ....[7]....
        /*0058*/ 	.word	0xffffffff


	//   ....[8]....
        /*005c*/ 	.word	0xffffffff


	//   ....[9]....
        /*0060*/ 	.word	0xffffffff


	//   ....[10]....
        /*0064*/ 	.word	0xffffffff


	//   ....[11]....
        /*0068*/ 	.word	0xffffffff


	//----- nvinfo : EIATTR_COOP_GROUP_INSTR_OFFSETS
	.align		4
.L_3299:
        /*006c*/ 	.byte	0x04, 0x28
        /*006e*/ 	.short	(.L_3301 - .L_3300)


	//   ....[0]....
.L_3300:
        /*0070*/ 	.word	0x000020e0


	//   ....[1]....
        /*0074*/ 	.word	0x000020f0


	//   ....[2]....
        /*0078*/ 	.word	0x00002120


	//   ....[3]....
        /*007c*/ 	.word	0x00002140


	//   ....[4]....
        /*0080*/ 	.word	0x00002170


	//   ....[5]....
        /*0084*/ 	.word	0x00002190


	//   ....[6]....
        /*0088*/ 	.word	0x000021d0


	//   ....[7]....
        /*008c*/ 	.word	0x00002200


	//   ....[8]....
        /*0090*/ 	.word	0x00002240


	//   ....[9]....
        /*0094*/ 	.word	0x00002260


	//   ....[10]....
        /*0098*/ 	.word	0x00002290


	//   ....[11]....
        /*009c*/ 	.word	0x000022d0


	//----- nvinfo : EIATTR_EXIT_INSTR_OFFSETS
	.align		4
.L_3301:
        /*00a0*/ 	.byte	0x04, 0x1c
        /*00a2*/ 	.short	(.L_3303 - .L_3302)


	//   ....[0]....
.L_3302:
        /*00a4*/ 	.word	0x00000400


	//   ....[1]....
        /*00a8*/ 	.word	0x00002d60


	//----- nvinfo : EIATTR_MAX_THREADS
	.align		4
.L_3303:
        /*00ac*/ 	.byte	0x04, 0x05
        /*00ae*/ 	.short	(.L_3305 - .L_3304)
.L_3304:
        /*00b0*/ 	.word	0x00000020
        /*00b4*/ 	.word	0x00000001
        /*00b8*/ 	.word	0x00000001


	//----- nvinfo : EIATTR_CRS_STACK_SIZE
	.align		4
.L_3305:
        /*00bc*/ 	.byte	0x04, 0x1e
        /*00be*/ 	.short	(.L_3307 - .L_3306)
.L_3306:
        /*00c0*/ 	.word	0x00000000
.L_3307:


//--------------------- .nv.info._Z25selective_scan_fwd_kernelI32Selective_Scan_fwd_kernel_traitsILi32ELi4ELi1ELb0ELb0ELb0ELb0EN3c104HalfEfEEv13SSMParamsBase --------------------------
	.section	.nv.info._Z25selective_scan_fwd_kernelI32Selective_Scan_fwd_kernel_traitsILi32ELi4ELi1ELb0ELb0ELb0ELb0EN3c104HalfEfEEv13SSMParamsBase,"",@"SHT_CUDA_INFO"
	.sectionflags	@""
	.align	4


	//----- nvinfo : EIATTR_CUDA_API_VERSION
	.align		4
        /*0000*/ 	.byte	0x04, 0x37
        /*0002*/ 	.short	(.L_3309 - .L_3308)
.L_3308:
        /*0004*/ 	.word	0x00000082


	//----- nvinfo : EIATTR_SW2861232_WAR
	.align		4
.L_3309:
        /*0008*/ 	.byte	0x01, 0x35
	.zero		2


	//----- nvinfo : EIATTR_PARAM_CBANK
	.align		4
        /*000c*/ 	.byte	0x04, 0x0a
        /*000e*/ 	.short	(.L_3311 - .L_3310)
	.align		4
.L_3310:
        /*0010*/ 	.word	index@(.nv.constant0._Z25selective_scan_fwd_kernelI32Selective_Scan_fwd_kernel_traitsILi32ELi4ELi1ELb0ELb0ELb0ELb0EN3c104HalfEfEEv13SSMParamsBase)
        /*0014*/ 	.short	0x0160
        /*0016*/ 	.short	0x0118


	//----- nvinfo : EIATTR_CBANK_PARAM_SIZE
	.align		4
.L_3311:
        /*0018*/ 	.byte	0x03, 0x19
        /*001a*/ 	.short	0x0118


	//----- nvinfo : EIATTR_KPARAM_INFO
	.align		4
        /*001c*/ 	.byte	0x04, 0x17
        /*001e*/ 	.short	(.L_3313 - .L_3312)
.L_3312:
        /*0020*/ 	.word	0x00000000
        /*0024*/ 	.short	0x0000
        /*0026*/ 	.short	0x0000
        /*0028*/ 	.byte	0x00, 0xf0, 0x61, 0x04


	//----- nvinfo : EIATTR_MAXREG_COUNT
	.align		4
.L_3313:
        /*002c*/ 	.byte	0x03, 0x1b
        /*002e*/ 	.short	0x00ff


	//----- nvinfo : EIATTR_NUM_BARRIERS
	.align		4
        /*0030*/ 	.byte	0x02, 0x4c
        /*0032*/ 	.byte	0x01
	.zero		1


	//----- nvinfo : EIATTR_MERCURY_ISA_VERSION
	.align		4
        /*0034*/ 	.byte	0x03, 0x5f
        /*0036*/ 	.short	0x0000


	//----- nvinfo : EIATTR_COOP_GROUP_MASK_REGIDS
	.align		4
        /*0038*/ 	.byte	0x04, 0x29
        /*003a*/ 	.short	(.L_3315 - .L_3314)


	//   ....[0]....
.L_3314:
        /*003c*/ 	.word	0xffffffff


	//   ....[1]....
        /*0040*/ 	.word	0xffffffff


	//   ....[2]....
        /*0044*/ 	.word	0xffffffff


	//   ....[3]....
        /*0048*/ 	.word	0xffffffff


	//   ....[4]....
        /*004c*/ 	.word	0xffffffff


	//   ....[5]....
        /*0050*/ 	.word	0xffffffff


	//   ....[6]....
        /*0054*/ 	.word	0xffffffff


	//   ....[7]....
        /*0058*/ 	.word	0xffffffff


	//   ....[8]....
        /*005c*/ 	.word	0xffffffff


	//   ....[9]....
        /*0060*/ 	.word	0xffffffff


	//   ....[10]....
        /*0064*/ 	.word	0xffffffff


	//   ....[11]....
        /*0068*/ 	.word	0xffffffff


	//   ....[12]....
        /*006c*/ 	.word	0xffffffff


	//   ....[13]....
        /*0070*/ 	.word	0xffffffff


	//   ....[14]....
        /*0074*/ 	.word	0xffffffff


	//----- nvinfo : EIATTR_COOP_GROUP_INSTR_OFFSETS
	.align		4
.L_3315:
        /*0078*/ 	.byte	0x04, 0x28
        /*007a*/ 	.short	(.L_3317 - .L_3316)


	//   ....[0]....
.L_3316:
        /*007c*/ 	.word	0x00000560


	//   ....[1]....
        /*0080*/ 	.word	0x000006d0


	//   ....[2]....
        /*0084*/ 	.word	0x00001520


	//   ....[3]....
        /*0088*/ 	.word	0x00001530


	//   ....[4]....
        /*008c*/ 	.word	0x00001570


	//   ....[5]....
        /*0090*/ 	.word	0x00001580


	//   ....[6]....
        /*0094*/ 	.word	0x000015c0


	//   ....[7]....
        /*0098*/ 	.word	0x000015d0


	//   ....[8]....
        /*009c*/ 	.word	0x00001620


	//   ....[9]....
        /*00a0*/ 	.word	0x00001630


	//   ....[10]....
        /*00a4*/ 	.word	0x000016b0


	//   ....[11]....
        /*00a8*/ 	.word	0x000016c0


	//   ....[12]....
        /*00ac*/ 	.word	0x00001770


	//   ....[13]....
        /*00b0*/ 	.word	0x00001780


	//   ....[14]....
        /*00b4*/ 	.word	0x00001aa0


	//----- nvinfo : EIATTR_EXIT_INSTR_OFFSETS
	.align		4
.L_3317:
        /*00b8*/ 	.byte	0x04, 0x1c
        /*00ba*/ 	.short	(.L_3319 - .L_3318)


	//   ....[0]....
.L_3318:
        /*00bc*/ 	.word	0x00000130


	//   ....[1]....
        /*00c0*/ 	.word	0x00001df0


	//----- nvinfo : EIATTR_MAX_THREADS
	.align		4
.L_3319:
        /*00c4*/ 	.byte	0x04, 0x05
        /*00c6*/ 	.short	(.L_3321 - .L_3320)
.L_3320:
        /*00c8*/ 	.word	0x00000020
        /*00cc*/ 	.word	0x00000001
        /*00d0*/ 	.word	0x00000001


	//----- nvinfo : EIATTR_CRS_STACK_SIZE
	.align		4
.L_3321:
        /*00d4*/ 	.byte	0x04, 0x1e
        /*00d6*/ 	.short	(.L_3323 - .L_3322)
.L_3322:
        /*00d8*/ 	.word	0x00000000
.L_3323:


//--------------------- .nv.info._Z25selective_scan_fwd_kernelI32Selective_Scan_fwd_kernel_traitsILi32ELi4ELi1ELb0ELb0ELb0ELb1EN3c104HalfEfEEv13SSMParamsBase --------------------------
	.section	.nv.info._Z25selective_scan_fwd_kernelI32Selective_Scan_fwd_kernel_traitsILi32ELi4ELi1ELb0ELb0ELb0ELb1EN3c104HalfEfEEv13SSMParamsBase,"",@"SHT_CUDA_INFO"
	.sectionflags	@""
	.align	4


	//----- nvinfo : EIATTR_CUDA_API_VERSION
	.align		4
        /*0000*/ 	.byte	0x04, 0x37
        /*0002*/ 	.short	(.L_3325 - .L_3324)
.L_3324:
        /*0004*/ 	.word	0x00000082


	//----- nvinfo : EIATTR_SW2861232_WAR
	.align		4
.L_3325:
        /*0008*/ 	.byte	0x01, 0x35
	.zero		2


	//----- nvinfo : EIATTR_PARAM_CBANK
	.align		4
        /*000c*/ 	.byte	0x04, 0x0a
        /*000e*/ 	.short	(.L_3327 - .L_3326)
	.align		4
.L_3326:
        /*0010*/ 	.word	index@(.nv.constant0._Z25selective_scan_fwd_kernelI32Selective_Scan_fwd_kernel_traitsILi32ELi4ELi1ELb0ELb0ELb0ELb1EN3c104HalfEfEEv13SSMParamsBase)
        /*0014*/ 	.short	0x0160
        /*0016*/ 	.short	0x0118


	//----- nvinfo : EIATTR_CBANK_PARAM_SIZE
	.align		4
.L_3327:
        /*0018*/ 	.byte	0x03, 0x19
        /*001a*/ 	.short	0x0118


	//----- nvinfo : EIATTR_KPARAM_INFO
	.align		4
        /*001c*/ 	.byte	0x04, 0x17
        /*001e*/ 	.short	(.L_3329 - .L_3328)
.L_3328:
        /*0020*/ 	.word	0x00000000
        /*0024*/ 	.short	0x0000
        /*0026*/ 	.short	0x0000
        /*0028*/ 	.byte	0x00, 0xf0, 0x61, 0x04


	//----- nvinfo : EIATTR_MAXREG_COUNT
	.align		4
.L_3329:
        /*002c*/ 	.byte	0x03, 0x1b
        /*002e*/ 	.short	0x00ff


	//----- nvinfo : EIATTR_NUM_BARRIERS
	.align		4
        /*0030*/ 	.byte	0x02, 0x4c
        /*0032*/ 	.byte	0x01
	.zero		1


	//----- nvinfo : EIATTR_MERCURY_ISA_VERSION
	.align		4
        /*0034*/ 	.byte	0x03, 0x5f
        /*0036*/ 	.short	0x0000


	//----- nvinfo : EIATTR_COOP_GROUP_MASK_REGIDS
	.align		4
        /*0038*/ 	.byte	0x04, 0x29
        /*003a*/ 	.short	(.L_3331 - .L_3330)


	//   ....[0]....
.L_3330:
        /*003c*/ 	.word	0xffffffff


	//   ....[1]....
        /*0040*/ 	.word	0xffffffff


	//   ....[2]....
        /*0044*/ 	.word	0xffffffff


	//   ....[3]....
        /*0048*/ 	.word	0xffffffff


	//   ....[4]....
        /*004c*/ 	.word	0xffffffff


	//   ....[5]....
        /*0050*/ 	.word	0xffffffff


	//   ....[6]....
        /*0054*/ 	.word	0xffffffff


	//   ....[7]....
        /*0058*/ 	.word	0xffffffff


	//   ....[8]....
        /*005c*/ 	.word	0xffffffff


	//   ....[9]....
        /*0060*/ 	.word	0xffffffff


	//   ....[10]....
        /*0064*/ 	.word	0xffffffff


	//   ....[11]....
        /*0068*/ 	.word	0xffffffff


	//   ....[12]....
        /*006c*/ 	.word	0xffffffff


	//   ....[13]....
        /*0070*/ 	.word	0xffffffff


	//   ....[14]....
        /*0074*/ 	.word	0xffffffff


	//   ....[15]....
        /*0078*/ 	.word	0xffffffff


	//   ....[16]....
        /*007c*/ 	.word	0xffffffff


	//----- nvinfo : EIATTR_COOP_GROUP_INSTR_OFFSETS
	.align		4
.L_3331:
        /*0080*/ 	.byte	0x04, 0x28
        /*0082*/ 	.short	(.L_3333 - .L_3332)


	//   ....[0]....
.L_3332:
        /*0084*/ 	.word	0x00000530


	//   ....[1]....
        /*0088*/ 	.word	0x000006b0


	//   ....[2]....
        /*008c*/ 	.word	0x00001500


	//   ....[3]....
        /*0090*/ 	.word	0x00001510


	//   ....[4]....
        /*0094*/ 	.word	0x00001550


	//   ....[5]....
        /*0098*/ 	.word	0x00001560


	//   ....[6]....
        /*009c*/ 	.word	0x000015a0


	//   ....[7]....
        /*00a0*/ 	.word	0x000015b0


	//   ....[8]....
        /*00a4*/ 	.word	0x00001600


	//   ....[9]....
        /*00a8*/ 	.word	0x00001610


	//   ....[10]....
        /*00ac*/ 	.word	0x00001690


	//   ....[11]....
        /*00b0*/ 	.word	0x000016a0


	//   ....[12]....
        /*00b4*/ 	.word	0x00001750


	//   ....[13]....
        /*00b8*/ 	.word	0x00001760


	//   ....[14]....
        /*00bc*/ 	.word	0x00001ac0


	//   ....[15]....
        /*00c0*/ 	.word	0x00001fd0


	//   ....[16]....
        /*00c4*/ 	.word	0x000021f0


	//----- nvinfo : EIATTR_EXIT_INSTR_OFFSETS
	.align		4
.L_3333:
        /*00c8*/ 	.byte	0x04, 0x1c
        /*00ca*/ 	.short	(.L_3335 - .L_3334)


	//   ....[0]....
.L_3334:
        /*00cc*/ 	.word	0x00000120


	//   ....[1]....
        /*00d0*/ 	.word	0x00002500


	//----- nvinfo : EIATTR_MAX_THREADS
	.align		4
.L_3335:
        /*00d4*/ 	.byte	0x04, 0x05
        /*00d6*/ 	.short	(.L_3337 - .L_3336)
.L_3336:
        /*00d8*/ 	.word	0x00000020
        /*00dc*/ 	.word	0x00000001
        /*00e0*/ 	.word	0x00000001


	//----- nvinfo : EIATTR_CRS_STACK_SIZE
	.align		4
.L_3337:
        /*00e4*/ 	.byte	0x04, 0x1e
        /*00e6*/ 	.short	(.L_3339 - .L_3338)
.L_3338:
        /*00e8*/ 	.word	0x00000000
.L_3339:


//--------------------- .nv.info._Z25selective_scan_fwd_kernelI32Selective_Scan_fwd_kernel_traitsILi32ELi4ELi1ELb0ELb0ELb1ELb0EN3c104HalfEfEEv13SSMParamsBase --------------------------
	.section	.nv.info._Z25selective_scan_fwd_kernelI32Selective_Scan_fwd_kernel_traitsILi32ELi4ELi1ELb0ELb0ELb1ELb0EN3c104HalfEfEEv13SSMParamsBase,"",@"SHT_CUDA_INFO"
	.sectionflags	@""
	.align	4


	//----- nvinfo : EIATTR_CUDA_API_VERSION
	.align		4
        /*0000*/ 	.byte	0x04, 0x37
        /*0002*/ 	.short	(.L_3341 - .L_3340)
.L_3340:
        /*0004*/ 	.word	0x00000082


	//----- nvinfo : EIATTR_SW2861232_WAR
	.align		4
.L_3341:
        /*0008*/ 	.byte	0x01, 0x35
	.zero		2


	//----- nvinfo : EIATTR_PARAM_CBANK
	.align		4
        /*000c*/ 	.byte	0x04, 0x0a
        /*000e*/ 	.short	(.L_3343 - .L_3342)
	.align		4
.L_3342:
        /*0010*/ 	.word	index@(.nv.constant0._Z25selective_scan_fwd_kernelI32Selective_Scan_fwd_kernel_traitsILi32ELi4ELi1ELb0ELb0ELb1ELb0EN3c104HalfEfEEv13SSMParamsBase)
        /*0014*/ 	.short	0x0160
        /*0016*/ 	.short	0x0118


	//----- nvinfo : EIATTR_CBANK_PARAM_SIZE
	.align		4
.L_3343:
        /*0018*/ 	.byte	0x03, 0x19
        /*001a*/ 	.short	0x0118


	//----- nvinfo : EIATTR_KPARAM_INFO
	.align		4
        /*001c*/ 	.byte	0x04, 0x17
        /*001e*/ 	.short	(.L_3345 - .L_3344)
.L_3344:
        /*0020*/ 	.word	0x00000000
        /*0024*/ 	.short	0x0000
        /*0026*/ 	.short	0x0000
        /*0028*/ 	.byte	0x00, 0xf0, 0x61, 0x04


	//----- nvinfo : EIATTR_MAXREG_COUNT
	.align		4
.L_3345:
        /*002c*/ 	.byte	0x03, 0x1b
        /*002e*/ 	.short	0x00ff


	//----- nvinfo : EIATTR_NUM_BARRIERS
	.align		4
        /*0030*/ 	.byte	0x02, 0x4c
        /*0032*/ 	.byte	0x01
	.zero		1


	//----- nvinfo : EIATTR_MERCURY_ISA_VERSION
	.align		4
        /*0034*/ 	.byte	0x03, 0x5f
        /*0036*/ 	.short	0x0000


	//----- nvinfo : EIATTR_COOP_GROUP_MASK_REGIDS
	.align		4
        /*0038*/ 	.byte	0x04, 0x29
        /*003a*/ 	.short	(.L_3347 - .L_3346)


	//   ....[0]....
.L_3346:
        /*003c*/ 	.word	0xffffffff


	//   ....[1]....
        /*0040*/ 	.word	0xffffffff


	//   ....[2]....
        /*0044*/ 	.word	0xffffffff


	//   ....[3]....
        /*0048*/ 	.word	0xffffffff


	//   ....[4]....
        /*004c*/ 	.word	0xffffffff


	//   ....[5]....
        /*0050*/ 	.word	0xffffffff


	//   ....[6]....
        /*0054*/ 	.word	0xffffffff


	//   ....[7]....
        /*0058*/ 	.word	0xffffffff


	//   ....[8]....
        /*005c*/ 	.word	0xffffffff


	//   ....[9]....
        /*0060*/ 	.word	0xffffffff


	//   ....[10]....
        /*0064*/ 	.word	0xffffffff


	//   ....[11]....
        /*0068*/ 	.word	0xffffffff


	//   ....[12]....
        /*006c*/ 	.word	0xffffffff


	//   ....[13]....
        /*0070*/ 	.word	0xffffffff


	//   ....[14]....
        /*0074*/ 	.word	0xffffffff


	//   ....[15]....
        /*0078*/ 	.word	0xffffffff


	//----- nvinfo : EIATTR_COOP_GROUP_INSTR_OFFSETS
	.align		4
.L_3347:
        /*007c*/ 	.byte	0x04, 0x28
        /*007e*/ 	.short	(.L_3349 - .L_3348)


	//   ....[0]....
.L_3348:
        /*0080*/ 	.word	0x00000820


	//   ....[1]....
        /*0084*/ 	.word	0x00000900


	//   ....[2]....
        /*0088*/ 	.word	0x000017d0


	//   ....[3]....
        /*008c*/ 	.word	0x00001870


	//   ....[4]....
        /*0090*/ 	.word	0x00001880


	//   ....[5]....
        /*0094*/ 	.word	0x000018c0


	//   ....[6]....
        /*0098*/ 	.word	0x000018d0


	//   ....[7]....
        /*009c*/ 	.word	0x00001910


	//   ....[8]....
        /*00a0*/ 	.word	0x00001920


	//   ....[9]....
        /*00a4*/ 	.word	0x00001960


	//   ....[10]....
        /*00a8*/ 	.word	0x00001970


	//   ....[11]....
        /*00ac*/ 	.word	0x000019f0


	//   ....[12]....
        /*00b0*/ 	.word	0x00001a00


	//   ....[13]....
        /*00b4*/ 	.word	0x00001ab0


	//   ....[14]....
        /*00b8*/ 	.word	0x00001ac0


	//   ....[15]....
        /*00bc*/ 	.word	0x00001dd0


	//----- nvinfo : EIATTR_EXIT_INSTR_OFFSETS
	.align		4
.L_3349:
        /*00c0*/ 	.byte	0x04, 0x1c
        /*00c2*/ 	.short	(.L_3351 - .L_3350)


	//   ....[0]....
.L_3350:
        /*00c4*/ 	.word	0x00000230


	//   ....[1]....
        /*00c8*/ 	.word	0x00002100


	//----- nvinfo : EIATTR_MAX_THREADS
	.align		4
.L_3351:
        /*00cc*/ 	.byte	0x04, 0x05
        /*00ce*/ 	.short	(.L_3353 - .L_3352)
.L_3352:
        /*00d0*/ 	.word	0x00000020
        /*00d4*/ 	.word	0x00000001
        /*00d8*/ 	.word	0x00000001


	//----- nvinfo : EIATTR_CRS_STACK_SIZE
	.align		4
.L_3353:
        /*00dc*/ 	.byte	0x04, 0x1e
        /*00de*/ 	.short	(.L_3355 - .L_3354)
.L_3354:
        /*00e0*/ 	.word	0x00000000
.L_3355:


//--------------------- .nv.info._Z25selective_scan_fwd_kernelI32Selective_Scan_fwd_kernel_traitsILi32ELi4ELi1ELb0ELb0ELb1ELb1EN3c104HalfEfEEv13SSMParamsBase --------------------------
	.section	.nv.info._Z25selective_scan_fwd_kernelI32Selective_Scan_fwd_kernel_traitsILi32ELi4ELi1ELb0ELb0ELb1ELb1EN3c104HalfEfEEv13SSMParamsBase,"",@"SHT_CUDA_INFO"
	.sectionflags	@""
	.align	4


	//----- nvinfo : EIATTR_CUDA_API_VERSION
	.align		4
        /*0000*/ 	.byte	0x04, 0x37
        /*0002*/ 	.short	(.L_3357 - .L_3356)
.L_3356:
        /*0004*/ 	.word	0x00000082


	//----- nvinfo : EIATTR_SW2861232_WAR
	.align		4
.L_3357:
        /*0008*/ 	.byte	0x01, 0x35
	.zero		2


	//----- nvinfo : EIATTR_PARAM_CBANK
	.align		4
        /*000c*/ 	.byte	0x04, 0x0a
        /*000e*/ 	.short	(.L_3359 - .L_3358)
	.align		4
.L_3358:
        /*0010*/ 	.word	index@(.nv.constant0._Z25selective_scan_fwd_kernelI32Selective_Scan_fwd_kernel_traitsILi32ELi4ELi1ELb0ELb0ELb1ELb1EN3c104HalfEfEEv13SSMParamsBase)
        /*0014*/ 	.short	0x0160
        /*0016*/ 	.short	0x0118


	//----- nvinfo : EIATTR_CBANK_PARAM_SIZE
	.align		4
.L_3359:
        /*0018*/ 	.byte	0x03, 0x19
        /*001a*/ 	.short	0x0118


	//----- nvinfo : EIATTR_KPARAM_INFO
	.align		4
        /*001c*/ 	.byte	0x04, 0x17
        /*001e*/ 	.short	(.L_3361 - .L_3360)
.L_3360:
        /*0020*/ 	.word	0x00000000
        /*0024*/ 	.short	0x0000
        /*0026*/ 	.short	0x0000
        /*0028*/ 	.byte	0x00, 0xf0, 0x61, 0x04


	//----- nvinfo : EIATTR_MAXREG_COUNT
	.align		4
.L_3361:
        /*002c*/ 	.byte	0x03, 0x1b
        /*002e*/ 	.short	0x00ff


	//----- nvinfo : EIATTR_NUM_BARRIERS
	.align		4
        /*0030*/ 	.byte	0x02, 0x4c
        /*0032*/ 	.byte	0x01
	.zero		1


	//----- nvinfo : EIATTR_MERCURY_ISA_VERSION
	.align		4
        /*0034*/ 	.byte	0x03, 0x5f
        /*0036*/ 	.short	0x0000


	//----- nvinfo : EIATTR_COOP_GROUP_MASK_REGIDS
	.align		4
        /*0038*/ 	.byte	0x04, 0x29
        /*003a*/ 	.short	(.L_3363 - .L_3362)


	//   ....[0]....
.L_3362:
        /*003c*/ 	.word	0xffffffff


	//   ....[1]....
        /*0040*/ 	.word	0xffffffff


	//   ....[2]....
        /*0044*/ 	.word	0xffffffff


	//   ....[3]....
        /*0048*/ 	.word	0xffffffff


	//   ....[4]....
        /*004c*/ 	.word	0xffffffff


	//   ....[5]....
        /*0050*/ 	.word	0xffffffff


	//   ....[6]....
        /*0054*/ 	.word	0xffffffff


	//   ....[7]....
        /*0058*/ 	.word	0xffffffff


	//   ....[8]....
        /*005c*/ 	.word	0xffffffff


	//   ....[9]....
        /*0060*/ 	.word	0xffffffff


	//   ....[10]....
        /*0064*/ 	.word	0xffffffff


	//   ....[11]....
        /*0068*/ 	.word	0xffffffff


	//   ....[12]....
        /*006c*/ 	.word	0xffffffff


	//   ....[13]....
        /*0070*/ 	.word	0xffffffff


	//   ....[14]....
        /*0074*/ 	.word	0xffffffff


	//   ....[15]....
        /*0078*/ 	.word	0xffffffff


	//   ....[16]....
        /*007c*/ 	.word	0xffffffff


	//   ....[17]....
        /*0080*/ 	.word	0xffffffff


	//----- nvinfo : EIATTR_COOP_GROUP_INSTR_OFFSETS
	.align		4
.L_3363:
        /*0084*/ 	.byte	0x04, 0x28
        /*0086*/ 	.short	(.L_3365 - .L_3364)


	//   ....[0]....
.L_3364:
        /*0088*/ 	.word	0x000007f0


	//   ....[1]....
        /*008c*/ 	.word	0x000008e0


	//   ....[2]....
        /*0090*/ 	.word	0x000016a0


	//   ....[3]....
        /*0094*/ 	.word	0x000018b0


	//   ....[4]....
        /*0098*/ 	.word	0x000018c0


	//   ....[5]....
        /*009c*/ 	.word	0x000018f0


	//   ....[6]....
        /*00a0*/ 	.word	0x00001910


	//   ....[7]....
        /*00a4*/ 	.word	0x00001940


	//   ....[8]....
        /*00a8*/ 	.word	0x00001960


	//   ....[9]....
        /*00ac*/ 	.word	0x00001990


	//   ....[10]....
        /*00b0*/ 	.word	0x000019b0


	//   ....[11]....
        /*00b4*/ 	.word	0x000019e0


	//   ....[12]....
        /*00b8*/ 	.word	0x00001a00


	//   ....[13]....
        /*00bc*/ 	.word	0x00001a30


	//   ....[14]....
        /*00c0*/ 	.word	0x00001a80


	//   ....[15]....
        /*00c4*/ 	.word	0x00001e30


	//   ....[16]....
        /*00c8*/ 	.word	0x000022a0


	//   ....[17]....
        /*00cc*/ 	.word	0x000024f0


	//----- nvinfo : EIATTR_EXIT_INSTR_OFFSETS
	.align		4
.L_3365:
        /*00d0*/ 	.byte	0x04, 0x1c
        /*00d2*/ 	.short	(.L_3367 - .L_3366)


	//   ....[0]....
.L_3366:
        /*00d4*/ 	.word	0x00000220


	//   ....[1]....
        /*00d8*/ 	.word	0x000027f0


	//----- nvinfo : EIATTR_MAX_THREADS
	.align		4
.L_3367:
        /*00dc*/ 	.byte	0x04, 0x05
        /*00de*/ 	.short	(.L_3369 - .L_3368)
.L_3368:
        /*00e0*/ 	.word	0x00000020
        /*00e4*/ 	.word	0x00000001
        /*00e8*/ 	.word	0x00000001


	//----- nvinfo : EIATTR_CRS_STACK_SIZE
	.align		4
.L_3369:
        /*00ec*/ 	.byte	0x04, 0x1e
        /*00ee*/ 	.short	(.L_3371 - .L_3370)
.L_3370:
        /*00f0*/ 	.word	0x00000000
.L_3371:


//--------------------- .nv.info._Z25selective_scan_fwd_kernelI32Selective_Scan_fwd_kernel_traitsILi32ELi4ELi1ELb0ELb1ELb0ELb0EN3c104HalfEfEEv13SSMParamsBase --------------------------
	.section	.nv.info._Z25selective_scan_fwd_kernelI32Selective_Scan_fwd_kernel_traitsILi32ELi4ELi1ELb0ELb1ELb0ELb0EN3c104HalfEfEEv13SSMParamsBase,"",@"SHT_CUDA_INFO"
	.sectionflags	@""
	.align	4


	//----- nvinfo : EIATTR_CUDA_API_VERSION
	.align		4
        /*0000*/ 	.byte	0x04, 0x37
        /*0002*/ 	.short	(.L_3373 - .L_3372)
.L_3372:
        /*0004*/ 	.word	0x00000082


	//----- nvinfo : EIATTR_SW2861232_WAR
	.align		4
.L_3373:
        /*0008*/ 	.byte	0x01, 0x35
	.zero		2


	//----- nvinfo : EIATTR_PARAM_CBANK
	.align		4
        /*000c*/ 	.byte	0x04, 0x0a
        /*000e*/ 	.short	(.L_3375 - .L_3374)
	.align		4
.L_3374:
        /*0010*/ 	.word	index@(.nv.constant0._Z25selective_scan_fwd_kernelI32Selective_Scan_fwd_kernel_traitsILi32ELi4ELi1ELb0ELb1ELb0ELb0EN3c104HalfEfEEv13SSMParamsBase)
        /*0014*/ 	.short	0x0160
        /*0016*/ 	.short	0x0118


	//----- nvinfo : EIATTR_CBANK_PARAM_SIZE
	.align		4
.L_3375:
        /*0018*/ 	.byte	0x03, 0x19
        /*001a*/ 	.short	0x0118


	//----- nvinfo : EIATTR_KPARAM_INFO
	.align		4
        /*001c*/ 	.byte	0x04, 0x17
        /*001e*/ 	.short	(.L_3377 - .L_3376)
.L_3376:
        /*0020*/ 	.word	0x00000000
        /*0024*/ 	.short	0x0000
        /*0026*/ 	.short	0x0000
        /*0028*/ 	.byte	0x00, 0xf0, 0x61, 0x04


	//----- nvinfo : EIATTR_MAXREG_COUNT
	.align		4
.L_3377:
        /*002c*/ 	.byte	0x03, 0x1b
        /*002e*/ 	.short	0x00ff


	//----- nvinfo : EIATTR_NUM_BARRIERS
	.align		4
        /*0030*/ 	.byte	0x02, 0x4c
        /*0032*/ 	.byte	0x01
	.zero		1


	//----- nvinfo : EIATTR_MERCURY_ISA_VERSION
	.align		4
        /*0034*/ 	.byte	0x03, 0x5f
        /*0036*/ 	.short	0x0000


	//----- nvinfo : EIATTR_COOP_GROUP_MASK_REGIDS
	.align		4
        /*0038*/ 	.byte	0x04, 0x29
        /*003a*/ 	.short	(.L_3379 - .L_3378)


	//   ....[0]....
.L_3378:
        /*003c*/ 	.word	0xffffffff


	//   ....[1]....
        /*0040*/ 	.word	0xffffffff


	//   ....[2]....
        /*0044*/ 	.word	0xffffffff


	//   ....[3]....
        /*0048*/ 	.word	0xffffffff


	//   ....[4]....
        /*004c*/ 	.word	0xffffffff


	//   ....[5]....
        /*0050*/ 	.word	0xffffffff


	//   ....[6]....
        /*0054*/ 	.word	0xffffffff


	//   ....[7]....
        /*0058*/ 	.word	0xffffffff


	//   ....[8]....
        /*005c*/ 	.word	0xffffffff


	//   ....[9]....
        /*0060*/ 	.word	0xffffffff


	//   ....[10]....
        /*0064*/ 	.word	0xffffffff


	//   ....[11]....
        /*0068*/ 	.word	0xffffffff


	//   ....[12]....
        /*006c*/ 	.word	0xffffffff


	//   ....[13]....
        /*0070*/ 	.word	0xffffffff


	//   ....[14]....
        /*0074*/ 	.word	0xffffffff


	//   ....[15]....
        /*0078*/ 	.word	0xffffffff


	//----- nvinfo : EIATTR_COOP_GROUP_INSTR_OFFSETS
	.align		4
.L_3379:
        /*007c*/ 	.byte	0x04, 0x28
        /*007e*/ 	.short	(.L_3381 - .L_3380)


	//   ....[0]....
.L_3380:
        /*0080*/ 	.word	0x00000820


	//   ....[1]....
        /*0084*/ 	.word	0x00000900


	//   ....[2]....
        /*0088*/ 	.word	0x000016c0


	//   ....[3]....
        /*008c*/ 	.word	0x00001940


	//   ....[4]....
        /*0090*/ 	.word	0x00001950


	//   ....[5]....
        /*0094*/ 	.word	0x00001980


	//   ....[6]....
        /*0098*/ 	.word	0x000019a0


	//   ....[7]....
        /*009c*/ 	.word	0x000019d0


	//   ....[8]....
        /*00a0*/ 	.word	0x000019f0


	//   ....[9]....
        /*00a4*/ 	.word	0x00001a30


	//   ....[10]....
        /*00a8*/ 	.word	0x00001a60


	//   ....[11]....
        /*00ac*/ 	.word	0x00001aa0


	//   ....[12]....
        /*00b0*/ 	.word	0x00001ac0


	//   ....[13]....
        /*00b4*/ 	.word	0x00001af0


	//   ....[14]....
        /*00b8*/ 	.word	0x00001b30


	//   ....[15]....
        /*00bc*/ 	.word	0x00001db0


	//----- nvinfo : EIATTR_EXIT_INSTR_OFFSETS
	.align		4
.L_3381:
        /*00c0*/ 	.byte	0x04, 0x1c
        /*00c2*/ 	.short	(.L_3383 - .L_3382)


	//   ....[0]....
.L_3382:
        /*00c4*/ 	.word	0x00000230


	//   ....[1]....
        /*00c8*/ 	.word	0x00002100


	//----- nvinfo : EIATTR_MAX_THREADS
	.align		4
.L_3383:
        /*00cc*/ 	.byte	0x04, 0x05
        /*00ce*/ 	.short	(.L_3385 - .L_3384)
.L_3384:
        /*00d0*/ 	.word	0x00000020
        /*00d4*/ 	.word	0x00000001
        /*00d8*/ 	.word	0x00000001


	//----- nvinfo : EIATTR_CRS_STACK_SIZE
	.align		4
.L_3385:
        /*00dc*/ 	.byte	0x04, 0x1e
        /*00de*/ 	.short	(.L_3387 - .L_3386)
.L_3386:
        /*00e0*/ 	.word	0x00000000
.L_3387:


//--------------------- .nv.info._Z25selective_scan_fwd_kernelI32Selective_Scan_fwd_kernel_traitsILi32ELi4ELi1ELb0ELb1ELb0ELb1EN3c104HalfEfEEv13SSMParamsBase --------------------------
	.section	.nv.info._Z25selective_scan_fwd_kernelI32Selective_Scan_fwd_kernel_traitsILi32ELi4ELi1ELb0ELb1ELb0ELb1EN3c104HalfEfEEv13SSMParamsBase,"",@"SHT_CUDA_INFO"
	.sectionflags	@""
	.align	4


	//----- nvinfo : EIATTR_CUDA_API_VERSION
	.align		4
        /*0000*/ 	.byte	0x04, 0x37
        /*0002*/ 	.short	(.L_3389 - .L_3388)
.L_3388:
        /*0004*/ 	.word	0x00000082


	//----- nvinfo : EIATTR_SW2861232_WAR
	.align		4
.L_3389:
        /*0008*/ 	.byte	0x01, 0x35
	.zero		2


	//----- nvinfo : EIATTR_PARAM_CBANK
	.align		4
        /*000c*/ 	.byte	0x04, 0x0a
        /*000e*/ 	.short	(.L_3391 - .L_3390)
	.align		4
.L_3390:
        /*0010*/ 	.word	index@(.nv.constant0._Z25selective_scan_fwd_kernelI32Selective_Scan_fwd_kernel_traitsILi32ELi4ELi1ELb0ELb1ELb0ELb1EN3c104HalfEfEEv13SSMParamsBase)
        /*0014*/ 	.short	0x0160
        /*0016*/ 	.short	0x0118


	//----- nvinfo : EIATTR_CBANK_PARAM_SIZE
	.align		4
.L_3391:
        /*0018*/ 	.byte	0x03, 0x19
        /*001a*/ 	.short	0x0118


	//----- nvinfo : EIATTR_KPARAM_INFO
	.align		4
        /*001c*/ 	.byte	0x04, 0x17
        /*001e*/ 	.short	(.L_3393 - .L_3392)
.L_3392:
        /*0020*/ 	.word	0x00000000
        /*0024*/ 	.short	0x0000
        /*0026*/ 	.short	0x0000
        /*0028*/ 	.byte	0x00, 0xf0, 0x61, 0x04


	//----- nvinfo : EIATTR_MAXREG_COUNT
	.align		4
.L_3393:
        /*002c*/ 	.byte	0x03, 0x1b
        /*002e*/ 	.short	0x00ff


	//----- nvinfo : EIATTR_NUM_BARRIERS
	.align		4
        /*0030*/ 	.byte	0x02, 0x4c
        /*0032*/ 	.byte	0x01
	.zero		1


	//----- nvinfo : EIATTR_MERCURY_ISA_VERSION
	.align		4
        /*0034*/ 	.byte	0x03, 0x5f
        /*0036*/ 	.short	0x0000


	//----- nvinfo : EIATTR_COOP_GROUP_MASK_REGIDS
	.align		4
        /*0038*/ 	.byte	0x04, 0x29
        /*003a*/ 	.short	(.L_3395 - .L_3394)


	//   ....[0]....
.L_3394:
        /*003c*/ 	.word	0xffffffff


	//   ....[1]....
        /*0040*/ 	.word	0xffffffff


	//   ....[2]....
        /*0044*/ 	.word	0xffffffff


	//   ....[3]....
        /*0048*/ 	.word	0xffffffff


	//   ....[4]....
        /*004c*/ 	.word	0xffffffff


	//   ....[5]....
        /*0050*/ 	.word	0xffffffff


	//   ....[6]....
        /*0054*/ 	.word	0xffffffff


	//   ....[7]....
        /*0058*/ 	.word	0xffffffff


	//   ....[8]....
        /*005c*/ 	.word	0xffffffff


	//   ....[9]....
        /*0060*/ 	.word	0xffffffff


	//   ....[10]....
        /*0064*/ 	.word	0xffffffff


	//   ....[11]....
        /*0068*/ 	.word	0xffffffff


	//   ....[12]....
        /*006c*/ 	.word	0xffffffff


	//   ....[13]....
        /*0070*/ 	.word	0xffffffff


	//   ....[14]....
        /*0074*/ 	.word	0xffffffff


	//   ....[15]....
        /*0078*/ 	.word	0xffffffff


	//   ....[16]....
        /*007c*/ 	.word	0xffffffff


	//   ....[17]....
        /*0080*/ 	.word	0xffffffff


	//----- nvinfo : EIATTR_COOP_GROUP_INSTR_OFFSETS
	.align		4
.L_3395:
        /*0084*/ 	.byte	0x04, 0x28
        /*0086*/ 	.short	(.L_3397 - .L_3396)


	//   ....[0]....
.L_3396:
        /*0088*/ 	.word	0x00000810


	//   ....[1]....
        /*008c*/ 	.word	0x00000900


	//   ....[2]....
        /*0090*/ 	.word	0x000016d0


	//   ....[3]....
        /*0094*/ 	.word	0x00001930


	//   ....[4]....
        /*0098*/ 	.word	0x00001940


	//   ....[5]....
        /*009c*/ 	.word	0x00001970


	//   ....[6]....
        /*00a0*/ 	.word	0x00001990


	//   ....[7]....
        /*00a4*/ 	.word	0x000019c0


	//   ....[8]....
        /*00a8*/ 	.word	0x000019e0


	//   ....[9]....
        /*00ac*/ 	.word	0x00001a20


	//   ....[10]....
        /*00b0*/ 	.word	0x00001a50


	//   ....[11]....
        /*00b4*/ 	.word	0x00001a90


	//   ....[12]....
        /*00b8*/ 	.word	0x00001ab0


	//   ....[13]....
        /*00bc*/ 	.word	0x00001ae0


	//   ....[14]....
        /*00c0*/ 	.word	0x00001b20


	//   ....[15]....
        /*00c4*/ 	.word	0x00001e40


	//   ....[16]....
        /*00c8*/ 	.word	0x000022c0


	//   ....[17]....
        /*00cc*/ 	.word	0x00002520


	//----- nvinfo : EIATTR_EXIT_INSTR_OFFSETS
	.align		4
.L_3397:
        /*00d0*/ 	.byte	0x04, 0x1c
        /*00d2*/ 	.short	(.L_3399 - .L_3398)


	//   ....[0]....
.L_3398:
        /*00d4*/ 	.word	0x00000230


	//   ....[1]....
        /*00d8*/ 	.word	0x00002810


	//----- nvinfo : EIATTR_MAX_THREADS
	.align		4
.L_3399:
        /*00dc*/ 	.byte	0x04, 0x05
        /*00de*/ 	.short	(.L_3401 - .L_3400)
.L_3400:
        /*00e0*/ 	.word	0x00000020
        /*00e4*/ 	.word	0x00000001
        /*00e8*/ 	.word	0x00000001


	//----- nvinfo : EIATTR_CRS_STACK_SIZE
	.align		4
.L_3401:
        /*00ec*/ 	.byte	0x04, 0x1e
        /*00ee*/ 	.short	(.L_3403 - .L_3402)
.L_3402:
        /*00f0*/ 	.word	0x00000000
.L_3403:


//--------------------- .nv.info._Z25selective_scan_fwd_kernelI32Selective_Scan_fwd_kernel_traitsILi32ELi4ELi1ELb0ELb1ELb1ELb0EN3c104HalfEfEEv13SSMParamsBase --------------------------
	.section	.nv.info._Z25selective_scan_fwd_kernelI32Selective_Scan_fwd_kernel_traitsILi32ELi4ELi1ELb0ELb1ELb1ELb0EN3c104HalfEfEEv13SSMParamsBase,"",@"SHT_CUDA_INFO"
	.sectionflags	@""
	.align	4


	//----- nvinfo : EIATTR_CUDA_API_VERSION
	.align		4
        /*0000*/ 	.byte	0x04, 0x37
        /*0002*/ 	.short	(.L_3405 - .L_3404)
.L_3404:
        /*0004*/ 	.word	0x00000082


	//----- nvinfo : EIATTR_SW2861232_WAR
	.align		4
.L_3405:
        /*0008*/ 	.byte	0x01, 0x35
	.zero		2


	//----- nvinfo : EIATTR_PARAM_CBANK
	.align		4
        /*000c*/ 	.byte	0x04, 0x0a
        /*000e*/ 	.short	(.L_3407 - .L_3406)
	.align		4
.L_3406:
        /*0010*/ 	.word	index@(.nv.constant0._Z25selective_scan_fwd_kernelI32Selective_Scan_fwd_kernel_traitsILi32ELi4ELi1ELb0ELb1ELb1ELb0EN3c104HalfEfEEv13SSMParamsBase)
        /*0014*/ 	.short	0x0160
        /*0016*/ 	.short	0x0118


	//----- nvinfo : EIATTR_CBANK_PARAM_SIZE
	.align		4
.L_3407:
        /*0018*/ 	.byte	0x03, 0x19
        /*001a*/ 	.short	0x0118


	//----- nvinfo : EIATTR_KPARAM_INFO
	.align		4
        /*001c*/ 	.byte	0x04, 0x17
        /*001e*/ 	.short	(.L_3409 - .L_3408)
.L_3408:
        /*0020*/ 	.word	0x00000000
        /*0024*/ 	.short	0x0000
        /*0026*/ 	.short	0x0000
        /*0028*/ 	.byte	0x00, 0xf0, 0x61, 0x04


	//----- nvinfo : EIATTR_MAXREG_COUNT
	.align		4
.L_3409:
        /*002c*/ 	.byte	0x03, 0x1b
        /*002e*/ 	.short	0x00ff


	//----- nvinfo : EIATTR_NUM_BARRIERS
	.align		4
        /*0030*/ 	.byte	0x02, 0x4c
        /*0032*/ 	.byte	0x01
	.zero		1


	//----- nvinfo : EIATTR_MERCURY_ISA_VERSION
	.align		4
        /*0034*/ 	.byte	0x03, 0x5f
        /*0036*/ 	.short	0x0000


	//----- nvinfo : EIATTR_COOP_GROUP_MASK_REGIDS
	.align		4
        /*0038*/ 	.byte	0x04, 0x29
        /*003a*/ 	.short	(.L_3411 - .L_3410)


	//   ....[0]....
.L_3410:
        /*003c*/ 	.word	0xffffffff


	//   ....[1]....
        /*0040*/ 	.word	0xffffffff


	//   ....[2]....
        /*0044*/ 	.word	0xffffffff


	//   ....[3]....
        /*0048*/ 	.word	0xffffffff


	//   ....[4]....
        /*004c*/ 	.word	0xffffffff


	//   ....[5]....
        /*0050*/ 	.word	0xffffffff


	//   ....[6]....
        /*0054*/ 	.word	0xffffffff


	//   ....[7]....
        /*0058*/ 	.word	0xffffffff


	//   ....[8]....
        /*005c*/ 	.word	0xffffffff


	//   ....[9]....
        /*0060*/ 	.word	0xffffffff


	//   ....[10]....
        /*0064*/ 	.word	0xffffffff


	//   ....[11]....
        /*0068*/ 	.word	0xffffffff


	//   ....[12]....
        /*006c*/ 	.word	0xffffffff


	//   ....[13]....
        /*0070*/ 	.word	0xffffffff


	//   ....[14]....
        /*0074*/ 	.word	0xffffffff


	//   ....[15]....
        /*0078*/ 	.word	0xffffffff


	//   ....[16]....
        /*007c*/ 	.word	0xffffffff


	//----- nvinfo : EIATTR_COOP_GROUP_INSTR_OFFSETS
	.align		4
.L_3411:
        /*0080*/ 	.byte	0x04, 0x28
        /*0082*/ 	.short	(.L_3413 - .L_3412)


	//   ....[0]....
.L_3412:
        /*0084*/ 	.word	0x00000890


	//   ....[1]....
        /*0088*/ 	.word	0x00000980


	//   ....[2]....
        /*008c*/ 	.word	0x00001750


	//   ....[3]....
        /*0090*/ 	.word	0x00001a70


	//   ....[4]....
        /*0094*/ 	.word	0x00001a80


	//   ....[5]....
        /*0098*/ 	.word	0x00001ac0


	//   ....[6]....
        /*009c*/ 	.word	0x00001ad0


	//   ....[7]....
        /*00a0*/ 	.word	0x00001b00


	//   ....[8]....
        /*00a4*/ 	.word	0x00001b20


	//   ....[9]....
        /*00a8*/ 	.word	0x00001b50


	//   ....[10]....
        /*00ac*/ 	.word	0x00001b70


	//   ....[11]....
        /*00b0*/ 	.word	0x00001ba0


	//   ....[12]....
        /*00b4*/ 	.word	0x00001bc0


	//   ....[13]....
        /*00b8*/ 	.word	0x00001c40


	//   ....[14]....
        /*00bc*/ 	.word	0x00001c90


	//   ....[15]....
        /*00c0*/ 	.word	0x00001ca0


	//   ....[16]....
        /*00c4*/ 	.word	0x00001f60


	//----- nvinfo : EIATTR_EXIT_INSTR_OFFSETS
	.align		4
.L_3413:
        /*00c8*/ 	.byte	0x04, 0x1c
        /*00ca*/ 	.short	(.L_3415 - .L_3414)


	//   ....[0]....
.L_3414:
        /*00cc*/ 	.word	0x00000260


	//   ....[1]....
        /*00d0*/ 	.word	0x000022d0


	//----- nvinfo : EIATTR_MAX_THREADS
	.align		4
.L_3415:
        /*00d4*/ 	.byte	0x04, 0x05
        /*00d6*/ 	.short	(.L_3417 - .L_3416)
.L_3416:
        /*00d8*/ 	.word	0x00000020
        /*00dc*/ 	.word	0x00000001
        /*00e0*/ 	.word	0x00000001


	//----- nvinfo : EIATTR_CRS_STACK_SIZE
	.align		4
.L_3417:
        /*00e4*/ 	.byte	0x04, 0x1e
        /*00e6*/ 	.short	(.L_3419 - .L_3418)
.L_3418:
        /*00e8*/ 	.word	0x00000000
.L_3419:


//--------------------- .nv.info._Z25selective_scan_fwd_kernelI32Selective_Scan_fwd_kernel_traitsILi32ELi4ELi1ELb0ELb1ELb1ELb1EN3c104HalfEfEEv13SSMParamsBase --------------------------
	.section	.nv.info._Z25selective_scan_fwd_kernelI32Selective_Scan_fwd_kernel_traitsILi32ELi4ELi1ELb0ELb1ELb1ELb1EN3c104HalfEfEEv13SSMParamsBase,"",@"SHT_CUDA_INFO"
	.sectionflags	@""
	.align	4


	//----- nvinfo : EIATTR_CUDA_API_VERSION
	.align		4
        /*0000*/ 	.byte	0x04, 0x37
        /*0002*/ 	.short	(.L_3421 - .L_3420)
.L_3420:
        /*0004*/ 	.word	0x00000082


	//----- nvinfo : EIATTR_SW2861232_WAR
	.align		4
.L_3421:
        /*0008*/ 	.byte	0x01, 0x35
	.zero		2


	//----- nvinfo : EIATTR_PARAM_CBANK
	.align		4
        /*000c*/ 	.byte	0x04, 0x0a
        /*000e*/ 	.short	(.L_3423 - .L_3422)
	.align		4
.L_3422:
        /*0010*/ 	.word	index@(.nv.constant0._Z25selective_scan_fwd_kernelI32Selective_Scan_fwd_kernel_traitsILi32ELi4ELi1ELb0ELb1ELb1ELb1EN3c104HalfEfEEv13SSMParamsBase)
        /*0014*/ 	.short	0x0160
        /*0016*/ 	.short	0x0118


	//----- nvinfo : EIATTR_CBANK_PARAM_SIZE
	.align		4
.L_3423:
        /*0018*/ 	.byte	0x03, 0x19
        /*001a*/ 	.short	0x0118


	//----- nvinfo : EIATTR_KPARAM_INFO
	.align		4
        /*001c*/ 	.byte	0x04, 0x17
        /*001e*/ 	.short	(.L_3425 - .L_3424)
.L_3424:
        /*0020*/ 	.word	0x00000000
        /*0024*/ 	.short	0x0000
        /*0026*/ 	.short	0x0000
        /*0028*/ 	.byte	0x00, 0xf0, 0x61, 0x04


	//----- nvinfo : EIATTR_MAXREG_COUNT
	.align		4
.L_3425:
        /*002c*/ 	.byte	0x03, 0x1b
        /*002e*/ 	.short	0x00ff


	//----- nvinfo : EIATTR_NUM_BARRIERS
	.align		4
        /*0030*/ 	.byte	0x02, 0x4c
        /*0032*/ 	.byte	0x01
	.zero		1


	//----- nvinfo : EIATTR_MERCURY_ISA_VERSION
	.align		4
        /*0034*/ 	.byte	0x03, 0x5f
        /*0036*/ 	.short	0x0000


	//----- nvinfo : EIATTR_COOP_GROUP_MASK_REGIDS
	.align		4
        /*0038*/ 	.byte	0x04, 0x29
        /*003a*/ 	.short	(.L_3427 - .L_3426)


	//   ....[0]....
.L_3426:
        /*003c*/ 	.word	0xffffffff


	//   ....[1]....
        /*0040*/ 	.word	0xffffffff


	//   ....[2]....
        /*0044*/ 	.word	0xffffffff


	//   ....[3]....
        /*0048*/ 	.word	0xffffffff


	//   ....[4]....
        /*004c*/ 	.word	0xffffffff


	//   ....[5]....
        /*0050*/ 	.word	0xffffffff


	//   ....[6]....
        /*0054*/ 	.word	0xffffffff


	//   ....[7]....
        /*0058*/ 	.word	0xffffffff


	//   ....[8]....
        /*005c*/ 	.word	0xffffffff


	//   ....[9]....
        /*0060*/ 	.word	0xffffffff


	//   ....[10]....
        /*0064*/ 	.word	0xffffffff


	//   ....[11]....
        /*0068*/ 	.word	0xffffffff


	//   ....[12]....
        /*006c*/ 	.word	0xffffffff


	//   ....[13]....
        /*0070*/ 	.word	0xffffffff


	//   ....[14]....
        /*0074*/ 	.word	0xffffffff


	//   ....[15]....
        /*0078*/ 	.word	0xffffffff


	//   ....[16]....
        /*007c*/ 	.word	0xffffffff


	//   ....[17]....
        /*0080*/ 	.word	0xffffffff


	//   ....[18]....
        /*0084*/ 	.word	0xffffffff


	//----- nvinfo : EIATTR_COOP_GROUP_INSTR_OFFSETS
	.align		4
.L_3427:
        /*0088*/ 	.byte	0x04, 0x28
        /*008a*/ 	.short	(.L_3429 - .L_3428)


	//   ....[0]....
.L_3428:
        /*008c*/ 	.word	0x00000880


	//   ....[1]....
        /*0090*/ 	.word	0x00000970


	//   ....[2]....
        /*0094*/ 	.word	0x00001750


	//   ....[3]....
        /*0098*/ 	.word	0x00001a50


	//   ....[4]....
        /*009c*/ 	.word	0x00001a60


	//   ....[5]....
        /*00a0*/ 	.word	0x00001aa0


	//   ....[6]....
        /*00a4*/ 	.word	0x00001ab0


	//   ....[7]....
        /*00a8*/ 	.word	0x00001ae0


	//   ....[8]....
        /*00ac*/ 	.word	0x00001b00


	//   ....[9]....
        /*00b0*/ 	.word	0x00001b30


	//   ....[10]....
        /*00b4*/ 	.word	0x00001b50


	//   ....[11]....
        /*00b8*/ 	.word	0x00001b80


	//   ....[12]....
        /*00bc*/ 	.word	0x00001ba0


	//   ....[13]....
        /*00c0*/ 	.word	0x00001c20


	//   ....[14]....
        /*00c4*/ 	.word	0x00001c70


	//   ....[15]....
        /*00c8*/ 	.word	0x00001c80


	//   ....[16]....
        /*00cc*/ 	.word	0x00001fd0


	//   ....[17]....
        /*00d0*/ 	.word	0x00002460


	//   ....[18]....
        /*00d4*/ 	.word	0x000026a0


	//----- nvinfo : EIATTR_EXIT_INSTR_OFFSETS
	.align		4
.L_3429:
        /*00d8*/ 	.byte	0x04, 0x1c
        /*00da*/ 	.short	(.L_3431 - .L_3430)


	//   ....[0]....
.L_3430:
        /*00dc*/ 	.word	0x00000260


	//   ....[1]....
        /*00e0*/ 	.word	0x000029d0


	//----- nvinfo : EIATTR_MAX_THREADS
	.align		4
.L_3431:
        /*00e4*/ 	.byte	0x04, 0x05
        /*00e6*/ 	.short	(.L_3433 - .L_3432)
.L_3432:
        /*00e8*/ 	.word	0x00000020
        /*00ec*/ 	.word	0x00000001
        /*00f0*/ 	.word	0x00000001


	//----- nvinfo : EIATTR_CRS_STACK_SIZE
	.align		4
.L_3433:
        /*00f4*/ 	.byte	0x04, 0x1e
        /*00f6*/ 	.short	(.L_3435 - .L_3434)
.L_3434:
        /*00f8*/ 	.word	0x00000000
.L_3435:


//--------------------- .nv.info._Z25selective_scan_fwd_kernelI32Selective_Scan_fwd_kernel_traitsILi32ELi4ELi1ELb1ELb0ELb0ELb0EN3c104HalfEfEEv13SSMParamsBase --------------------------
	.section	.nv.info._Z25selective_scan_fwd_kernelI32Selective_Scan_fwd_kernel_traitsILi32ELi4ELi1ELb1ELb0ELb0ELb0EN3c104HalfEfEEv13SSMParamsBase,"",@"SHT_CUDA_INFO"
	.sectionflags	@""
	.align	4


	//----- nvinfo : EIATTR_CUDA_API_VERSION
	.align		4
        /*0000*/ 	.byte	0x04, 0x37
        /*0002*/ 	.short	(.L_3437 - .L_3436)
.L_3436:
        /*0004*/ 	.word	0x00000082


	//----- nvinfo : EIATTR_SW2861232_WAR
	.align		4
.L_3437:
        /*0008*/ 	.byte	0x01, 0x35
	.zero		2


	//----- nvinfo : EIATTR_PARAM_CBANK
	.align		4
        /*000c*/ 	.byte	0x04, 0x0a
        /*000e*/ 	.short	(.L_3439 - .L_3438)
	.align		4
.L_3438:
        /*0010*/ 	.word	index@(.nv.constant0._Z25selective_scan_fwd_kernelI32Selective_Scan_fwd_kernel_traitsILi32ELi4ELi1ELb1ELb0ELb0ELb0EN3c104HalfEfEEv13SSMParamsBase)
        /*0014*/ 	.short	0x0160
        /*0016*/ 	.short	0x0118


	//----- nvinfo : EIATTR_CBANK_PARAM_SIZE
	.align		4
.L_3439:
        /*0018*/ 	.byte	0x03, 0x19
        /*001a*/ 	.short	0x0118


	//----- nvinfo : EIATTR_KPARAM_INFO
	.align		4
        /*001c*/ 	.byte	0x04, 0x17
        /*001e*/ 	.short	(.L_3441 - .L_3440)
.L_3440:
        /*0020*/ 	.word	0x00000000
        /*0024*/ 	.short	0x0000
        /*0026*/ 	.short	0x0000
        /*0028*/ 	.byte	0x00, 0xf0, 0x61, 0x04


	//----- nvinfo : EIATTR_MAXREG_COUNT
	.align		4
.L_3441:
        /*002c*/ 	.byte	0x03, 0x1b
        /*002e*/ 	.short	0x00ff


	//----- nvinfo : EIATTR_NUM_BARRIERS
	.align		4
        /*0030*/ 	.byte	0x02, 0x4c
        /*0032*/ 	.byte	0x01
	.zero		1


	//----- nvinfo : EIATTR_MERCURY_ISA_VERSION
	.align		4
        /*0034*/ 	.byte	0x03, 0x5f
        /*0036*/ 	.short	0x0000


	//----- nvinfo : EIATTR_COOP_GROUP_MASK_REGIDS
	.align		4
        /*0038*/ 	.byte	0x04, 0x29
        /*003a*/ 	.short	(.L_3443 - .L_3442)


	//   ....[0]....
.L_3442:
        /*003c*/ 	.word	0xffffffff


	//   ....[1]....
        /*0040*/ 	.word	0xffffffff


	//   ....[2]....
        /*0044*/ 	.word	0xffffffff


	//   ....[3]....
        /*0048*/ 	.word	0xffffffff


	//   ....[4]....
        /*004c*/ 	.word	0xffffffff


	//   ....[5]....
        /*0050*/ 	.word	0xffffffff


	//   ....[6]....
        /*0054*/ 	.word	0xffffffff


	//   ....[7]....
        /*0058*/ 	.word	0xffffffff


	//   ....[8]....
        /*005c*/ 	.word	0xffffffff


	//   ....[9]....
        /*0060*/ 	.word	0xffffffff


	//   ....[10]....
        /*0064*/ 	.word	0xffffffff


	//   ....[11]....
        /*0068*/ 	.word	0xffffffff


	//----- nvinfo : EIATTR_COOP_GROUP_INSTR_OFFSETS
	.align		4
.L_3443:
        /*006c*/ 	.byte	0x04, 0x28
        /*006e*/ 	.short	(.L_3445 - .L_3444)


	//   ....[0]....
.L_3444:
        /*0070*/ 	.word	0x00001220


	//   ....[1]....
        /*0074*/ 	.word	0x00001230


	//   ....[2]....
        /*0078*/ 	.word	0x00001260


	//   ....[3]....
        /*007c*/ 	.word	0x00001270


	//   ....[4]....
        /*0080*/ 	.word	0x000012b0


	//   ....[5]....
        /*0084*/ 	.word	0x000012c0


	//   ....[6]....
        /*0088*/ 	.word	0x00001310


	//   ....[7]....
        /*008c*/ 	.word	0x00001320


	//   ....[8]....
        /*0090*/ 	.word	0x000013a0


	//   ....[9]....
        /*0094*/ 	.word	0x000013b0


	//   ....[10]....
        /*0098*/ 	.word	0x00001460


	//   ....[11]....
        /*009c*/ 	.word	0x00001470


	//----- nvinfo : EIATTR_EXIT_INSTR_OFFSETS
	.align		4
.L_3445:
        /*00a0*/ 	.byte	0x04, 0x1c
        /*00a2*/ 	.short	(.L_3447 - .L_3446)


	//   ....[0]....
.L_3446:
        /*00a4*/ 	.word	0x000001b0


	//   ....[1]....
        /*00a8*/ 	.word	0x000018d0


	//----- nvinfo : EIATTR_MAX_THREADS
	.align		4
.L_3447:
        /*00ac*/ 	.byte	0x04, 0x05
        /*00ae*/ 	.short	(.L_3449 - .L_3448)
.L_3448:
        /*00b0*/ 	.word	0x00000020
        /*00b4*/ 	.word	0x00000001
        /*00b8*/ 	.word	0x00000001


	//----- nvinfo : EIATTR_CRS_STACK_SIZE
	.align		4
.L_3449:
        /*00bc*/ 	.byte	0x04, 0x1e
        /*00be*/ 	.short	(.L_3451 - .L_3450)
.L_3450:
        /*00c0*/ 	.word	0x00000000
.L_3451:


//--------------------- .nv.info._Z25selective_scan_fwd_kernelI32Selective_Scan_fwd_kernel_traitsILi32ELi4ELi1ELb1ELb0ELb0ELb1EN3c104HalfEfEEv13SSMParamsBase --------------------------
	.section	.nv.info._Z25selective_scan_fwd_kernelI32Selective_Scan_fwd_kernel_traitsILi32ELi4ELi1ELb1ELb0ELb0ELb1EN3c104HalfEfEEv13SSMParamsBase,"",@"SHT_CUDA_INFO"
	.sectionflags	@""
	.align	4


	//----- nvinfo : EIATTR_CUDA_API_VERSION
	.align		4
        /*0000*/ 	.byte	0x04, 0x37
        /*0002*/ 	.short	(.L_3453 - .L_3452)
.L_3452:
        /*0004*/ 	.word	0x00000082


	//----- nvinfo : EIATTR_SW2861232_WAR
	.align		4
.L_3453:
        /*0008*/ 	.byte	0x01, 0x35
	.zero		2


	//----- nvinfo : EIATTR_PARAM_CBANK
	.align		4
        /*000c*/ 	.byte	0x04, 0x0a
        /*000e*/ 	.short	(.L_3455 - .L_3454)
	.align		4
.L_3454:
        /*0010*/ 	.word	index@(.nv.constant0._Z25selective_scan_fwd_kernelI32Selective_Scan_fwd_kernel_traitsILi32ELi4ELi1ELb1ELb0ELb0ELb1EN3c104HalfEfEEv13SSMParamsBase)
        /*0014*/ 	.short	0x0160
        /*0016*/ 	.short	0x0118


	//----- nvinfo : EIATTR_CBANK_PARAM_SIZE
	.align		4
.L_3455:
        /*0018*/ 	.byte	0x03, 0x19
        /*001a*/ 	.short	0x0118


	//----- nvinfo : EIATTR_KPARAM_INFO
	.align		4
        /*001c*/ 	.byte	0x04, 0x17
        /*001e*/ 	.short	(.L_3457 - .L_3456)
.L_3456:
        /*0020*/ 	.word	0x00000000
        /*0024*/ 	.short	0x0000
        /*0026*/ 	.short	0x0000
        /*0028*/ 	.byte	0x00, 0xf0, 0x61, 0x04


	//----- nvinfo : EIATTR_MAXREG_COUNT
	.align		4
.L_3457:
        /*002c*/ 	.byte	0x03, 0x1b
        /*002e*/ 	.short	0x00ff


	//----- nvinfo : EIATTR_NUM_BARRIERS
	.align		4
        /*0030*/ 	.byte	0x02, 0x4c
        /*0032*/ 	.byte	0x01
	.zero		1


	//----- nvinfo : EIATTR_MERCURY_ISA_VERSION
	.align		4
        /*0034*/ 	.byte	0x03, 0x5f
        /*0036*/ 	.short	0x0000


	//----- nvinfo : EIATTR_COOP_GROUP_MASK_REGIDS
	.align		4
        /*0038*/ 	.byte	0x04, 0x29
        /*003a*/ 	.short	(.L_3459 - .L_3458)


	//   ....[0]....
.L_3458:
        /*003c*/ 	.word	0xffffffff


	//   ....[1]....
        /*0040*/ 	.word	0xffffffff


	//   ....[2]....
        /*0044*/ 	.word	0xffffffff


	//   ....[3]....
        /*0048*/ 	.word	0xffffffff


	//   ....[4]....
        /*004c*/ 	.word	0xffffffff


	//   ....[5]....
        /*0050*/ 	.word	0xffffffff


	//   ....[6]....
        /*0054*/ 	.word	0xffffffff


	//   ....[7]....
        /*0058*/ 	.word	0xffffffff


	//   ....[8]....
        /*005c*/ 	.word	0xffffffff


	//   ....[9]....
        /*0060*/ 	.word	0xffffffff


	//   ....[10]....
        /*0064*/ 	.word	0xffffffff


	//   ....[11]....
        /*0068*/ 	.word	0xffffffff


	//----- nvinfo : EIATTR_COOP_GROUP_INSTR_OFFSETS
	.align		4
.L_3459:
        /*006c*/ 	.byte	0x04, 0x28
        /*006e*/ 	.short	(.L_3461 - .L_3460)


	//   ....[0]....
.L_3460:
        /*0070*/ 	.word	0x00001220


	//   ....[1]....
        /*0074*/ 	.word	0x00001230


	//   ....[2]....
        /*0078*/ 	.word	0x00001260


	//   ....[3]....
        /*007c*/ 	.word	0x00001270


	//   ....[4]....
        /*0080*/ 	.word	0x000012b0


	//   ....[5]....
        /*0084*/ 	.word	0x000012c0


	//   ....[6]....
        /*0088*/ 	.word	0x00001310


	//   ....[7]....
        /*008c*/ 	.word	0x00001320


	//   ....[8]....
        /*0090*/ 	.word	0x000013a0


	//   ....[9]....
        /*0094*/ 	.word	0x000013b0


	//   ....[10]....
        /*0098*/ 	.word	0x00001460


	//   ....[11]....
        /*009c*/ 	.word	0x00001470


	//----- nvinfo : EIATTR_EXIT_INSTR_OFFSETS
	.align		4
.L_3461:
        /*00a0*/ 	.byte	0x04, 0x1c
        /*00a2*/ 	.short	(.L_3463 - .L_3462)


	//   ....[0]....
.L_3462:
        /*00a4*/ 	.word	0x000001b0


	//   ....[1]....
        /*00a8*/ 	.word	0x00001d10


	//----- nvinfo : EIATTR_MAX_THREADS
	.align		4
.L_3463:
        /*00ac*/ 	.byte	0x04, 0x05
        /*00ae*/ 	.short	(.L_3465 - .L_3464)
.L_3464:
        /*00b0*/ 	.word	0x00000020
        /*00b4*/ 	.word	0x00000001
        /*00b8*/ 	.word	0x00000001


	//----- nvinfo : EIATTR_CRS_STACK_SIZE
	.align		4
.L_3465:
        /*00bc*/ 	.byte	0x04, 0x1e
        /*00be*/ 	.short	(.L_3467 - .L_3466)
.L_3466:
        /*00c0*/ 	.word	0x00000000
.L_3467:


//--------------------- .nv.info._Z25selective_scan_fwd_kernelI32Selective_Scan_fwd_kernel_traitsILi32ELi4ELi1ELb1ELb0ELb1ELb0EN3c104HalfEfEEv13SSMParamsBase --------------------------
	.section	.nv.info._Z25selective_scan_fwd_kernelI32Selective_Scan_fwd_kernel_traitsILi32ELi4ELi1ELb1ELb0ELb1ELb0EN3c104HalfEfEEv13SSMParamsBase,"",@"SHT_CUDA_INFO"
	.sectionflags	@""
	.align	4


	//----- nvinfo : EIATTR_CUDA_API_VERSION
	.align		4
        /*0000*/ 	.byte	0x04, 0x37
        /*0002*/ 	.short	(.L_3469 - .L_3468)
.L_3468:
        /*0004*/ 	.word	0x00000082


	//----- nvinfo : EIATTR_SW2861232_WAR
	.align		4
.L_3469:
        /*0008*/ 	.byte	0x01, 0x35
	.zero		2


	//----- nvinfo : EIATTR_PARAM_CBANK
	.align		4
        /*000c*/ 	.byte	0x04, 0x0a
        /*000e*/ 	.short	(.L_3471 - .L_3470)
	.align		4
.L_3470:
        /*0010*/ 	.word	index@(.nv.constant0._Z25selective_scan_fwd_kernelI32Selective_Scan_fwd_kernel_traitsILi32ELi4ELi1ELb1ELb0ELb1ELb0EN3c104HalfEfEEv13SSMParamsBase)
        /*0014*/ 	.short	0x0160
        /*0016*/ 	.short	0x0118


	//----- nvinfo : EIATTR_CBANK_PARAM_SIZE
	.align		4
.L_3471:
        /*0018*/ 	.byte	0x03, 0x19
        /*001a*/ 	.short	0x0118


	//----- nvinfo : EIATTR_KPARAM_INFO
	.align		4
        /*001c*/ 	.byte	0x04, 0x17
        /*001e*/ 	.short	(.L_3473 - .L_3472)
.L_3472:
        /*0020*/ 	.word	0x00000000
        /*0024*/ 	.short	0x0000
        /*0026*/ 	.short	0x0000
        /*0028*/ 	.byte	0x00, 0xf0, 0x61, 0x04


	//----- nvinfo : EIATTR_MAXREG_COUNT
	.align		4
.L_3473:
        /*002c*/ 	.byte	0x03, 0x1b
        /*002e*/ 	.short	0x00ff


	//----- nvinfo : EIATTR_NUM_BARRIERS
	.align		4
        /*0030*/ 	.byte	0x02, 0x4c
        /*0032*/ 	.byte	0x01
	.zero		1


	//----- nvinfo : EIATTR_MERCURY_ISA_VERSION
	.align		4
        /*0034*/ 	.byte	0x03, 0x5f
        /*0036*/ 	.short	0x0000


	//----- nvinfo : EIATTR_COOP_GROUP_MASK_REGIDS
	.align		4
        /*0038*/ 	.byte	0x04, 0x29
        /*003a*/ 	.short	(.L_3475 - .L_3474)


	//   ....[0]....
.L_3474:
        /*003c*/ 	.word	0xffffffff


	//   ....[1]....
        /*0040*/ 	.word	0xffffffff


	//   ....[2]....
        /*0044*/ 	.word	0xffffffff


	//   ....[3]....
        /*0048*/ 	.word	0xffffffff


	//   ....[4]....
        /*004c*/ 	.word	0xffffffff


	//   ....[5]....
        /*0050*/ 	.word	0xffffffff


	//   ....[6]....
        /*0054*/ 	.word	0xffffffff


	//   ....[7]....
        /*0058*/ 	.word	0xffffffff


	//   ....[8]....
        /*005c*/ 	.word	0xffffffff


	//   ....[9]....
        /*0060*/ 	.word	0xffffffff


	//   ....[10]....
        /*0064*/ 	.word	0xffffffff


	//   ....[11]....
        /*0068*/ 	.word	0xffffffff


	//----- nvinfo : EIATTR_COOP_GROUP_INSTR_OFFSETS
	.align		4
.L_3475:
        /*006c*/ 	.byte	0x04, 0x28
        /*006e*/ 	.short	(.L_3477 - .L_3476)


	//   ....[0]....
.L_3476:
        /*0070*/ 	.word	0x000014b0


	//   ....[1]....
        /*0074*/ 	.word	0x000014c0


	//   ....[2]....
        /*0078*/ 	.word	0x000014f0


	//   ....[3]....
        /*007c*/ 	.word	0x00001510


	//   ....[4]....
        /*0080*/ 	.word	0x00001540


	//   ....[5]....
        /*0084*/ 	.word	0x00001560


	//   ....[6]....
        /*0088*/ 	.word	0x000015a0


	//   ....[7]....
        /*008c*/ 	.word	0x000015d0


	//   ....[8]....
        /*0090*/ 	.word	0x00001610


	//   ....[9]....
        /*0094*/ 	.word	0x00001630


	//   ....[10]....
        /*0098*/ 	.word	0x00001660


	//   ....[11]....
        /*009c*/ 	.word	0x000016b0


	//----- nvinfo : EIATTR_EXIT_INSTR_OFFSETS
	.align		4
.L_3477:
        /*00a0*/ 	.byte	0x04, 0x1c
        /*00a2*/ 	.short	(.L_3479 - .L_3478)


	//   ....[0]....
.L_3478:
        /*00a4*/ 	.word	0x00000370


	//   ....[1]....
        /*00a8*/ 	.word	0x00001ae0


	//----- nvinfo : EIATTR_MAX_THREADS
	.align		4
.L_3479:
        /*00ac*/ 	.byte	0x04, 0x05
        /*00ae*/ 	.short	(.L_3481 - .L_3480)
.L_3480:
        /*00b0*/ 	.word	0x00000020
        /*00b4*/ 	.word	0x00000001
        /*00b8*/ 	.word	0x00000001


	//----- nvinfo : EIATTR_CRS_STACK_SIZE
	.align		4
.L_3481:
        /*00bc*/ 	.byte	0x04, 0x1e
        /*00be*/ 	.short	(.L_3483 - .L_3482)
.L_3482:
        /*00c0*/ 	.word	0x00000000
.L_3483:


//--------------------- .nv.info._Z25selective_scan_fwd_kernelI32Selective_Scan_fwd_kernel_traitsILi32ELi4ELi1ELb1ELb0ELb1ELb1EN3c104HalfEfEEv13SSMParamsBase --------------------------
	.section	.nv.info._Z25selective_scan_fwd_kernelI32Selective_Scan_fwd_kernel_traitsILi32ELi4ELi1ELb1ELb0ELb1ELb1EN3c104HalfEfEEv13SSMParamsBase,"",@"SHT_CUDA_INFO"
	.sectionflags	@""
	.align	4


	//----- nvinfo : EIATTR_CUDA_API_VERSION
	.align		4
        /*0000*/ 	.byte	0x04, 0x37
        /*0002*/ 	.short	(.L_3485 - .L_3484)
.L_3484:
        /*0004*/ 	.word	0x00000082


	//----- nvinfo : EIATTR_SW2861232_WAR
	.align		4
.L_3485:
        /*0008*/ 	.byte	0x01, 0x35
	.zero		2


	//----- nvinfo : EIATTR_PARAM_CBANK
	.align		4
        /*000c*/ 	.byte	0x04, 0x0a
        /*000e*/ 	.short	(.L_3487 - .L_3486)
	.align		4
.L_3486:
        /*0010*/ 	.word	index@(.nv.constant0._Z25selective_scan_fwd_kernelI32Selective_Scan_fwd_kernel_traitsILi32ELi4ELi1ELb1ELb0ELb1ELb1EN3c104HalfEfEEv13SSMParamsBase)
        /*0014*/ 	.short	0x0160
        /*0016*/ 	.short	0x0118


	//----- nvinfo : EIATTR_CBANK_PARAM_SIZE
	.align		4
.L_3487:
        /*0018*/ 	.byte	0x03, 0x19
        /*001a*/ 	.short	0x0118


	//----- nvinfo : EIATTR_KPARAM_INFO
	.align		4
        /*001c*/ 	.byte	0x04, 0x17
        /*001e*/ 	.short	(.L_3489 - .L_3488)
.L_3488:
        /*0020*/ 	.word	0x00000000
        /*0024*/ 	.short	0x0000
        /*0026*/ 	.short	0x0000
        /*0028*/ 	.byte	0x00, 0xf0, 0x61, 0x04


	//----- nvinfo : EIATTR_MAXREG_COUNT
	.align		4
.L_3489:
        /*002c*/ 	.byte	0x03, 0x1b
        /*002e*/ 	.short	0x00ff


	//----- nvinfo : EIATTR_NUM_BARRIERS
	.align		4
        /*0030*/ 	.byte	0x02, 0x4c
        /*0032*/ 	.byte	0x01
	.zero		1


	//----- nvinfo : EIATTR_MERCURY_ISA_VERSION
	.align		4
        /*0034*/ 	.byte	0x03, 0x5f
        /*0036*/ 	.short	0x0000


	//----- nvinfo : EIATTR_COOP_GROUP_MASK_REGIDS
	.align		4
        /*0038*/ 	.byte	0x04, 0x29
        /*003a*/ 	.short	(.L_3491 - .L_3490)


	//   ....[0]....
.L_3490:
        /*003c*/ 	.word	0xffffffff


	//   ....[1]....
        /*0040*/ 	.word	0xffffffff


	//   ....[2]....
        /*0044*/ 	.word	0xffffffff


	//   ....[3]....
        /*0048*/ 	.word	0xffffffff


	//   ....[4]....
        /*004c*/ 	.word	0xffffffff


	//   ....[5]....
        /*0050*/ 	.word	0xffffffff


	//   ....[6]....
        /*0054*/ 	.word	0xffffffff


	//   ....[7]....
        /*0058*/ 	.word	0xffffffff


	//   ....[8]....
        /*005c*/ 	.word	0xffffffff


	//   ....[9]....
        /*0060*/ 	.word	0xffffffff


	//   ....[10]....
        /*0064*/ 	.word	0xffffffff


	//   ....[11]....
        /*0068*/ 	.word	0xffffffff


	//----- nvinfo : EIATTR_COOP_GROUP_INSTR_OFFSETS
	.align		4
.L_3491:
        /*006c*/ 	.byte	0x04, 0x28
        /*006e*/ 	.short	(.L_3493 - .L_3492)


	//   ....[0]....
.L_3492:
        /*0070*/ 	.word	0x000014b0


	//   ....[1]....
        /*0074*/ 	.word	0x000014c0


	//   ....[2]....
        /*0078*/ 	.word	0x000014f0


	//   ....[3]....
        /*007c*/ 	.word	0x00001510


	//   ....[4]....
        /*0080*/ 	.word	0x00001540


	//   ....[5]....
        /*0084*/ 	.word	0x00001560


	//   ....[6]....
        /*0088*/ 	.word	0x000015a0


	//   ....[7]....
        /*008c*/ 	.word	0x000015d0


	//   ....[8]....
        /*0090*/ 	.word	0x00001610


	//   ....[9]....
        /*0094*/ 	.word	0x00001630


	//   ....[10]....
        /*0098*/ 	.word	0x00001660


	//   ....[11]....
        /*009c*/ 	.word	0x000016b0


	//----- nvinfo : EIATTR_EXIT_INSTR_OFFSETS
	.align		4
.L_3493:
        /*00a0*/ 	.byte	0x04, 0x1c
        /*00a2*/ 	.short	(.L_3495 - .L_3494)


	//   ....[0]....
.L_3494:
        /*00a4*/ 	.word	0x00000370


	//   ....[1]....
        /*00a8*/ 	.word	0x00001ea0


	//----- nvinfo : EIATTR_MAX_THREADS
	.align		4
.L_3495:
        /*00ac*/ 	.byte	0x04, 0x05
        /*00ae*/ 	.short	(.L_3497 - .L_3496)
.L_3496:
        /*00b0*/ 	.word	0x00000020
        /*00b4*/ 	.word	0x00000001
        /*00b8*/ 	.word	0x00000001


	//----- nvinfo : EIATTR_CRS_STACK_SIZE
	.align		4
.L_3497:
        /*00bc*/ 	.byte	0x04, 0x1e
        /*00be*/ 	.short	(.L_3499 - .L_3498)
.L_3498:
        /*00c0*/ 	.word	0x00000000
.L_3499:


//--------------------- .nv.info._Z25selective_scan_fwd_kernelI32Selective_Scan_fwd_kernel_traitsILi32ELi4ELi1ELb1ELb1ELb0ELb0EN3c104HalfEfEEv13SSMParamsBase --------------------------
	.section	.nv.info._Z25selective_scan_fwd_kernelI32Selective_Scan_fwd_kernel_traitsILi32ELi4ELi1ELb1ELb1ELb0ELb0EN3c104HalfEfEEv13SSMParamsBase,"",@"SHT_CUDA_INFO"
	.sectionflags	@""
	.align	4


	//----- nvinfo : EIATTR_CUDA_API_VERSION
	.align		4
        /*0000*/ 	.byte	0x04, 0x37
        /*0002*/ 	.short	(.L_3501 - .L_3500)
.L_3500:
        /*0004*/ 	.word	0x00000082


	//----- nvinfo : EIATTR_SW2861232_WAR
	.align		4
.L_3501:
        /*0008*/ 	.byte	0x01, 0x35
	.zero		2


	//----- nvinfo : EIATTR_PARAM_CBANK
	.align		4
        /*000c*/ 	.byte	0x04, 0x0a
        /*000e*/ 	.short	(.L_3503 - .L_3502)
	.align		4
.L_3502:
        /*0010*/ 	.word	index@(.nv.constant0._Z25selective_scan_fwd_kernelI32Selective_Scan_fwd_kernel_traitsILi32ELi4ELi1ELb1ELb1ELb0ELb0EN3c104HalfEfEEv13SSMParamsBase)
        /*0014*/ 	.short	0x0160
        /*0016*/ 	.short	0x0118


	//----- nvinfo : EIATTR_CBANK_PARAM_SIZE
	.align		4
.L_3503:
        /*0018*/ 	.byte	0x03, 0x19
        /*001a*/ 	.short	0x0118


	//----- nvinfo : EIATTR_KPARAM_INFO
	.align		4
        /*001c*/ 	.byte	0x04, 0x17
        /*001e*/ 	.short	(.L_3505 - .L_3504)
.L_3504:
        /*0020*/ 	.word	0x00000000
        /*0024*/ 	.short	0x0000
        /*0026*/ 	.short	0x0000
        /*0028*/ 	.byte	0x00, 0xf0, 0x61, 0x04


	//----- nvinfo : EIATTR_MAXREG_COUNT
	.align		4
.L_3505:
        /*002c*/ 	.byte	0x03, 0x1b
        /*002e*/ 	.short	0x00ff


	//----- nvinfo : EIATTR_NUM_BARRIERS
	.align		4
        /*0030*/ 	.byte	0x02, 0x4c
        /*0032*/ 	.byte	0x01
	.zero		1


	//----- nvinfo : EIATTR_MERCURY_ISA_VERSION
	.align		4
        /*0034*/ 	.byte	0x03, 0x5f
        /*0036*/ 	.short	0x0000


	//----- nvinfo : EIATTR_COOP_GROUP_MASK_REGIDS
	.align		4
        /*0038*/ 	.byte	0x04, 0x29
        /*003a*/ 	.short	(.L_3507 - .L_3506)


	//   ....[0]....
.L_3506:
        /*003c*/ 	.word	0xffffffff


	//   ....[1]....
        /*0040*/ 	.word	0xffffffff


	//   ....[2]....
        /*0044*/ 	.word	0xffffffff


	//   ....[3]....
        /*0048*/ 	.word	0xffffffff


	//   ....[4]....
        /*004c*/ 	.word	0xffffffff


	//   ....[5]....
        /*0050*/ 	.word	0xffffffff


	//   ....[6]....
        /*0054*/ 	.word	0xffffffff


	//   ....[7]....
        /*0058*/ 	.word	0xffffffff


	//   ....[8]....
        /*005c*/ 	.word	0xffffffff


	//   ....[9]....
        /*0060*/ 	.word	0xffffffff


	//   ....[10]....
        /*0064*/ 	.word	0xffffffff


	//   ....[11]....
        /*0068*/ 	.word	0xffffffff


	//----- nvinfo : EIATTR_COOP_GROUP_INSTR_OFFSETS
	.align		4
.L_3507:
        /*006c*/ 	.byte	0x04, 0x28
        /*006e*/ 	.short	(.L_3509 - .L_3508)


	//   ....[0]....
.L_3508:
        /*0070*/ 	.word	0x000014d0


	//   ....[1]....
        /*0074*/ 	.word	0x000014e0


	//   ....[2]....
        /*0078*/ 	.word	0x00001510


	//   ....[3]....
        /*007c*/ 	.word	0x00001530


	//   ....[4]....
        /*0080*/ 	.word	0x00001560


	//   ....[5]....
        /*0084*/ 	.word	0x00001580


	//   ....[6]....
        /*0088*/ 	.word	0x000015c0


	//   ....[7]....
        /*008c*/ 	.word	0x000015f0


	//   ....[8]....
        /*0090*/ 	.word	0x00001630


	//   ....[9]....
        /*0094*/ 	.word	0x00001650


	//   ....[10]....
        /*0098*/ 	.word	0x00001680


	//   ....[11]....
        /*009c*/ 	.word	0x000016c0


	//----- nvinfo : EIATTR_EXIT_INSTR_OFFSETS
	.align		4
.L_3509:
        /*00a0*/ 	.byte	0x04, 0x1c
        /*00a2*/ 	.short	(.L_3511 - .L_3510)


	//   ....[0]....
.L_3510:
        /*00a4*/ 	.word	0x00000350


	//   ....[1]....
        /*00a8*/ 	.word	0x00001a80


	//----- nvinfo : EIATTR_MAX_THREADS
	.align		4
.L_3511:
        /*00ac*/ 	.byte	0x04, 0x05
        /*00ae*/ 	.short	(.L_3513 - .L_3512)
.L_3512:
        /*00b0*/ 	.word	0x00000020
        /*00b4*/ 	.word	0x00000001
        /*00b8*/ 	.word	0x00000001


	//----- nvinfo : EIATTR_CRS_STACK_SIZE
	.align		4
.L_3513:
        /*00bc*/ 	.byte	0x04, 0x1e
        /*00be*/ 	.short	(.L_3515 - .L_3514)
.L_3514:
        /*00c0*/ 	.word	0x00000000
.L_3515:


//--------------------- .nv.info._Z25selective_scan_fwd_kernelI32Selective_Scan_fwd_kernel_traitsILi32ELi4ELi1ELb1ELb1ELb0ELb1EN3c104HalfEfEEv13SSMParamsBase --------------------------
	.section	.nv.info._Z25selective_scan_fwd_kernelI32Selective_Scan_fwd_kernel_traitsILi32ELi4ELi1ELb1ELb1ELb0ELb1EN3c104HalfEfEEv13SSMParamsBase,"",@"SHT_CUDA_INFO"
	.sectionflags	@""
	.align	4


	//----- nvinfo : EIATTR_CUDA_API_VERSION
	.align		4
        /*0000*/ 	.byte	0x04, 0x37
        /*0002*/ 	.short	(.L_3517 - .L_3516)
.L_3516:
        /*0004*/ 	.word	0x00000082


	//----- nvinfo : EIATTR_SW2861232_WAR
	.align		4
.L_3517:
        /*0008*/ 	.byte	0x01, 0x35
	.zero		2


	//----- nvinfo : EIATTR_PARAM_CBANK
	.align		4
        /*000c*/ 	.byte	0x04, 0x0a
        /*000e*/ 	.short	(.L_3519 - .L_3518)
	.align		4
.L_3518:
        /*0010*/ 	.word	index@(.nv.constant0._Z25selective_scan_fwd_kernelI32Selective_Scan_fwd_kernel_traitsILi32ELi4ELi1ELb1ELb1ELb0ELb1EN3c104HalfEfEEv13SSMParamsBase)
        /*0014*/ 	.short	0x0160
        /*0016*/ 	.short	0x0118


	//----- nvinfo : EIATTR_CBANK_PARAM_SIZE
	.align		4
.L_3519:
        /*0018*/ 	.byte	0x03, 0x19
        /*001a*/ 	.short	0x0118


	//----- nvinfo : EIATTR_KPARAM_INFO
	.align		4
        /*001c*/ 	.byte	0x04, 0x17
        /*001e*/ 	.short	(.L_3521 - .L_3520)
.L_3520:
        /*0020*/ 	.word	0x00000000
        /*0024*/ 	.short	0x0000
        /*0026*/ 	.short	0x0000
        /*0028*/ 	.byte	0x00, 0xf0, 0x61, 0x04


	//----- nvinfo : EIATTR_MAXREG_COUNT
	.align		4
.L_3521:
        /*002c*/ 	.byte	0x03, 0x1b
        /*002e*/ 	.short	0x00ff


	//----- nvinfo : EIATTR_NUM_BARRIERS
	.align		4
        /*0030*/ 	.byte	0x02, 0x4c
        /*0032*/ 	.byte	0x01
	.zero		1


	//----- nvinfo : EIATTR_MERCURY_ISA_VERSION
	.align		4
        /*0034*/ 	.byte	0x03, 0x5f
        /*0036*/ 	.short	0x0000


	//----- nvinfo : EIATTR_COOP_GROUP_MASK_REGIDS
	.align		4
        /*0038*/ 	.byte	0x04, 0x29
        /*003a*/ 	.short	(.L_3523 - .L_3522)


	//   ....[0]....
.L_3522:
        /*003c*/ 	.word	0xffffffff


	//   ....[1]....
        /*0040*/ 	.word	0xffffffff


	//   ....[2]....
        /*0044*/ 	.word	0xffffffff


	//   ....[3]....
        /*0048*/ 	.word	0xffffffff


	//   ....[4]....
        /*004c*/ 	.word	0xffffffff


	//   ....[5]....
        /*0050*/ 	.word	0xffffffff


	//   ....[6]....
        /*0054*/ 	.word	0xffffffff


	//   ....[7]....
        /*0058*/ 	.word	0xffffffff


	//   ....[8]....
        /*005c*/ 	.word	0xffffffff


	//   ....[9]....
        /*0060*/ 	.word	0xffffffff


	//   ....[10]....
        /*0064*/ 	.word	0xffffffff


	//   ....[11]....
        /*0068*/ 	.word	0xffffffff


	//----- nvinfo : EIATTR_COOP_GROUP_INSTR_OFFSETS
	.align		4
.L_3523:
        /*006c*/ 	.byte	0x04, 0x28
        /*006e*/ 	.short	(.L_3525 - .L_3524)


	//   ....[0]....
.L_3524:
        /*0070*/ 	.word	0x000014d0


	//   ....[1]....
        /*0074*/ 	.word	0x000014e0


	//   ....[2]....
        /*0078*/ 	.word	0x00001510


	//   ....[3]....
        /*007c*/ 	.word	0x00001530


	//   ....[4]....
        /*0080*/ 	.word	0x00001560


	//   ....[5]....
        /*0084*/ 	.word	0x00001580


	//   ....[6]....
        /*0088*/ 	.word	0x000015c0


	//   ....[7]....
        /*008c*/ 	.word	0x000015f0


	//   ....[8]....
        /*0090*/ 	.word	0x00001630


	//   ....[9]....
        /*0094*/ 	.word	0x00001650


	//   ....[10]....
        /*0098*/ 	.word	0x00001680


	//   ....[11]....
        /*009c*/ 	.word	0x000016c0


	//----- nvinfo : EIATTR_EXIT_INSTR_OFFSETS
	.align		4
.L_3525:
        /*00a0*/ 	.byte	0x04, 0x1c
        /*00a2*/ 	.short	(.L_3527 - .L_3526)


	//   ....[0]....
.L_3526:
        /*00a4*/ 	.word	0x00000350


	//   ....[1]....
        /*00a8*/ 	.word	0x00001e50


	//----- nvinfo : EIATTR_MAX_THREADS
	.align		4
.L_3527:
        /*00ac*/ 	.byte	0x04, 0x05
        /*00ae*/ 	.short	(.L_3529 - .L_3528)
.L_3528:
        /*00b0*/ 	.word	0x00000020
        /*00b4*/ 	.word	0x00000001
        /*00b8*/ 	.word	0x00000001


	//----- nvinfo : EIATTR_CRS_STACK_SIZE
	.align		4
.L_3529:
        /*00bc*/ 	.byte	0x04, 0x1e
        /*00be*/ 	.short	(.L_3531 - .L_3530)
.L_3530:
        /*00c0*/ 	.word	0x00000000
.L_3531:


//--------------------- .nv.info._Z25selective_scan_fwd_kernelI32Selective_Scan_fwd_kernel_traitsILi32ELi4ELi1ELb1ELb1ELb1ELb0EN3c104HalfEfEEv13SSMParamsBase --------------------------
	.section	.nv.info._Z25selective_scan_fwd_kernelI32Selective_Scan_fwd_kernel_traitsILi32ELi4ELi1ELb1ELb1ELb1ELb0EN3c104HalfEfEEv13SSMParamsBase,"",@"SHT_CUDA_INFO"
	.sectionflags	@""
	.align	4


	//----- nvinfo : EIATTR_CUDA_API_VERSION
	.align		4
        /*0000*/ 	.byte	0x04, 0x37
        /*0002*/ 	.short	(.L_3533 - .L_3532)
.L_3532:
        /*0004*/ 	.word	0x00000082


	//----- nvinfo : EIATTR_SW2861232_WAR
	.align		4
.L_3533:
        /*0008*/ 	.byte	0x01, 0x35
	.zero		2


	//----- nvinfo : EIATTR_PARAM_CBANK
	.align		4
        /*000c*/ 	.byte	0x04, 0x0a
        /*000e*/ 	.short	(.L_3535 - .L_3534)
	.align		4
.L_3534:
        /*0010*/ 	.word	index@(.nv.constant0._Z25selective_scan_fwd_kernelI32Selective_Scan_fwd_kernel_traitsILi32ELi4ELi1ELb1ELb1ELb1ELb0EN3c104HalfEfEEv13SSMParamsBase)
        /*0014*/ 	.short	0x0160
        /*0016*/ 	.short	0x0118


	//----- nvinfo : EIATTR_CBANK_PARAM_SIZE
	.align		4
.L_3535:
        /*0018*/ 	.byte	0x03, 0x19
        /*001a*/ 	.short	0x0118


	//----- nvinfo : EIATTR_KPARAM_INFO
	.align		4
        /*001c*/ 	.byte	0x04, 0x17
        /*001e*/ 	.short	(.L_3537 - .L_3536)
.L_3536:
        /*0020*/ 	.word	0x00000000
        /*0024*/ 	.short	0x0000
        /*0026*/ 	.short	0x0000
        /*0028*/ 	.byte	0x00, 0xf0, 0x61, 0x04


	//----- nvinfo : EIATTR_MAXREG_COUNT
	.align		4
.L_3537:
        /*002c*/ 	.byte	0x03, 0x1b
        /*002e*/ 	.short	0x00ff


	//----- nvinfo : EIATTR_NUM_BARRIERS
	.align		4
        /*0030*/ 	.byte	0x02, 0x4c
        /*0032*/ 	.byte	0x01
	.zero		1


	//----- nvinfo : EIATTR_MERCURY_ISA_VERSION
	.align		4
        /*0034*/ 	.byte	0x03, 0x5f
        /*0036*/ 	.short	0x0000


	//----- nvinfo : EIATTR_COOP_GROUP_MASK_REGIDS
	.align		4
        /*0038*/ 	.byte	0x04, 0x29
        /*003a*/ 	.short	(.L_3539 - .L_3538)


	//   ....[0]....
.L_3538:
        /*003c*/ 	.word	0xffffffff


	//   ....[1]....
        /*0040*/ 	.word	0xffffffff


	//   ....[2]....
        /*0044*/ 	.word	0xffffffff


	//   ....[3]....
        /*0048*/ 	.word	0xffffffff


	//   ....[4]....
        /*004c*/ 	.word	0xffffffff


	//   ....[5]....
        /*0050*/ 	.word	0xffffffff


	//   ....[6]....
        /*0054*/ 	.word	0xffffffff


	//   ....[7]....
        /*0058*/ 	.word	0xffffffff


	//   ....[8]....
        /*005c*/ 	.word	0xffffffff


	//   ....[9]....
        /*0060*/ 	.word	0xffffffff


	//   ....[10]....
        /*0064*/ 	.word	0xffffffff


	//   ....[11]....
        /*0068*/ 	.word	0xffffffff


	//----- nvinfo : EIATTR_COOP_GROUP_INSTR_OFFSETS
	.align		4
.L_3539:
        /*006c*/ 	.byte	0x04, 0x28
        /*006e*/ 	.short	(.L_3541 - .L_3540)


	//   ....[0]....
.L_3540:
        /*0070*/ 	.word	0x00001560


	//   ....[1]....
        /*0074*/ 	.word	0x00001570


	//   ....[2]....
        /*0078*/ 	.word	0x000015a0


	//   ....[3]....
        /*007c*/ 	.word	0x000015c0


	//   ....[4]....
        /*0080*/ 	.word	0x000015f0


	//   ....[5]....
        /*0084*/ 	.word	0x00001610


	//   ....[6]....
        /*0088*/ 	.word	0x00001650


	//   ....[7]....
        /*008c*/ 	.word	0x00001680


	//   ....[8]....
        /*0090*/ 	.word	0x000016c0


	//   ....[9]....
        /*0094*/ 	.word	0x000016e0


	//   ....[10]....
        /*0098*/ 	.word	0x00001710


	//   ....[11]....
        /*009c*/ 	.word	0x00001750


	//----- nvinfo : EIATTR_EXIT_INSTR_OFFSETS
	.align		4
.L_3541:
        /*00a0*/ 	.byte	0x04, 0x1c
        /*00a2*/ 	.short	(.L_3543 - .L_3542)


	//   ....[0]....
.L_3542:
        /*00a4*/ 	.word	0x000003e0


	//   ....[1]....
        /*00a8*/ 	.word	0x00001be0


	//----- nvinfo : EIATTR_MAX_THREADS
	.align		4
.L_3543:
        /*00ac*/ 	.byte	0x04, 0x05
        /*00ae*/ 	.short	(.L_3545 - .L_3544)
.L_3544:
        /*00b0*/ 	.word	0x00000020
        /*00b4*/ 	.word	0x00000001
        /*00b8*/ 	.word	0x00000001


	//----- nvinfo : EIATTR_CRS_STACK_SIZE
	.align		4
.L_3545:
        /*00bc*/ 	.byte	0x04, 0x1e
        /*00be*/ 	.short	(.L_3547 - .L_3546)
.L_3546:
        /*00c0*/ 	.word	0x00000000
.L_3547:


//--------------------- .nv.info._Z25selective_scan_fwd_kernelI32Selective_Scan_fwd_kernel_traitsILi32ELi4ELi1ELb1ELb1ELb1ELb1EN3c104HalfEfEEv13SSMParamsBase --------------------------
	.section	.nv.info._Z25selective_scan_fwd_kernelI32Selective_Scan_fwd_kernel_traitsILi32ELi4ELi1ELb1ELb1ELb1ELb1EN3c104HalfEfEEv13SSMParamsBase,"",@"SHT_CUDA_INFO"
	.sectionflags	@""
	.align	4


	//----- nvinfo : EIATTR_CUDA_API_VERSION
	.align		4
        /*0000*/ 	.byte	0x04, 0x37
        /*0002*/ 	.short	(.L_3549 - .L_3548)
.L_3548:
        /*0004*/ 	.word	0x00000082


	//----- nvinfo : EIATTR_SW2861232_WAR
	.align		4
.L_3549:
        /*0008*/ 	.byte	0x01, 0x35
	.zero		2


	//----- nvinfo : EIATTR_PARAM_CBANK
	.align		4
        /*000c*/ 	.byte	0x04, 0x0a
        /*000e*/ 	.short	(.L_3551 - .L_3550)
	.align		4
.L_3550:
        /*0010*/ 	.word	index@(.nv.constant0._Z25selective_scan_fwd_kernelI32Selective_Scan_fwd_kernel_traitsILi32ELi4ELi1ELb1ELb1ELb1ELb1EN3c104HalfEfEEv13SSMParamsBase)
        /*0014*/ 	.short	0x0160
        /*0016*/ 	.short	0x0118


	//----- nvinfo : EIATTR_CBANK_PARAM_SIZE
	.align		4
.L_3551:
        /*0018*/ 	.byte	0x03, 0x19
        /*001a*/ 	.short	0x0118


	//----- nvinfo : EIATTR_KPARAM_INFO
	.align		4
        /*001c*/ 	.byte	0x04, 0x17
        /*001e*/ 	.short	(.L_3553 - .L_3552)
.L_3552:
        /*0020*/ 	.word	0x00000000
        /*0024*/ 	.short	0x0000
        /*0026*/ 	.short	0x0000
        /*0028*/ 	.byte	0x00, 0xf0, 0x61, 0x04


	//----- nvinfo : EIATTR_MAXREG_COUNT
	.align		4
.L_3553:
        /*002c*/ 	.byte	0x03, 0x1b
        /*002e*/ 	.short	0x00ff


	//----- nvinfo : EIATTR_NUM_BARRIERS
	.align		4
        /*0030*/ 	.byte	0x02, 0x4c
        /*0032*/ 	.byte	0x01
	.zero		1


	//----- nvinfo : EIATTR_MERCURY_ISA_VERSION
	.align		4
        /*0034*/ 	.byte	0x03, 0x5f
        /*0036*/ 	.short	0x0000


	//----- nvinfo : EIATTR_COOP_GROUP_MASK_REGIDS
	.align		4
        /*0038*/ 	.byte	0x04, 0x29
        /*003a*/ 	.short	(.L_3555 - .L_3554)


	//   ....[0]....
.L_3554:
        /*003c*/ 	.word	0xffffffff


	//   ....[1]....
        /*0040*/ 	.word	0xffffffff


	//   ....[2]....
        /*0044*/ 	.word	0xffffffff


	//   ....[3]....
        /*0048*/ 	.word	0xffffffff


	//   ....[4]....
        /*004c*/ 	.word	0xffffffff


	//   ....[5]....
        /*0050*/ 	.word	0xffffffff


	//   ....[6]....
        /*0054*/ 	.word	0xffffffff


	//   ....[7]....
        /*0058*/ 	.word	0xffffffff


	//   ....[8]....
        /*005c*/ 	.word	0xffffffff


	//   ....[9]....
        /*0060*/ 	.word	0xffffffff


	//   ....[10]....
        /*0064*/ 	.word	0xffffffff


	//   ....[11]....
        /*0068*/ 	.word	0xffffffff


	//----- nvinfo : EIATTR_COOP_GROUP_INSTR_OFFSETS
	.align		4
.L_3555:
        /*006c*/ 	.byte	0x04, 0x28
        /*006e*/ 	.short	(.L_3557 - .L_3556)


	//   ....[0]....
.L_3556:
        /*0070*/ 	.word	0x00001560


	//   ....[1]....
        /*0074*/ 	.word	0x00001570


	//   ....[2]....
        /*0078*/ 	.word	0x000015a0


	//   ....[3]....
        /*007c*/ 	.word	0x000015c0


	//   ....[4]....
        /*0080*/ 	.word	0x000015f0


	//   ....[5]....
        /*0084*/ 	.word	0x00001610


	//   ....[6]....
        /*0088*/ 	.word	0x00001650


	//   ....[7]....
        /*008c*/ 	.word	0x00001680


	//   ....[8]....
        /*0090*/ 	.word	0x000016c0


	//   ....[9]....
        /*0094*/ 	.word	0x000016e0


	//   ....[10]....
        /*0098*/ 	.word	0x00001710


	//   ....[11]....
        /*009c*/ 	.word	0x00001750


	//----- nvinfo : EIATTR_EXIT_INSTR_OFFSETS
	.align		4
.L_3557:
        /*00a0*/ 	.byte	0x04, 0x1c
        /*00a2*/ 	.short	(.L_3559 - .L_3558)


	//   ....[0]....
.L_3558:
        /*00a4*/ 	.word	0x000003e0


	//   ....[1]....
        /*00a8*/ 	.word	0x00001fb0


	//----- nvinfo : EIATTR_MAX_THREADS
	.align		4
.L_3559:
        /*00ac*/ 	.byte	0x04, 0x05
        /*00ae*/ 	.short	(.L_3561 - .L_3560)
.L_3560:
        /*00b0*/ 	.word	0x00000020
        /*00b4*/ 	.word	0x00000001
        /*00b8*/ 	.word	0x00000001


	//----- nvinfo : EIATTR_CRS_STACK_SIZE
	.align		4
.L_3561:
        /*00bc*/ 	.byte	0x04, 0x1e
        /*00be*/ 	.short	(.L_3563 - .L_3562)
.L_3562:
        /*00c0*/ 	.word	0x00000000
.L_3563:


//--------------------- .nv.callgraph             --------------------------
	.section	.nv.callgraph,"",@"SHT_CUDA_CALLGRAPH"
	.align	4
	.sectionentsize	8
	.align		4
        /*0000*/ 	.word	0x00000000
	.align		4
        /*0004*/ 	.word	0xffffffff
	.align		4
        /*0008*/ 	.word	0x00000000
	.align		4
        /*000c*/ 	.word	0xfffffffe
	.align		4
        /*0010*/ 	.word	0x00000000
	.align		4
        /*0014*/ 	.word	0xfffffffd
	.align		4
        /*0018*/ 	.word	0x00000000
	.align		4
        /*001c*/ 	.word	0xfffffffc


//--------------------- .nv.rel.action            --------------------------
	.section	.nv.rel.action,"",@"SHT_CUDA_RELOCINFO"
	.align	8
	.sectionentsize	8
        /*0000*/ 	.byte	0x73, 0x00, 0x00, 0x00, 0x00, 0x00, 0x00, 0x00, 0x00, 0x00, 0x00, 0x11, 0x25, 0x00, 0x05, 0x36


//--------------------- .nv.constant4             --------------------------
	.section	.nv.constant4,"a",@progbits
	.align	8
	.align		8
.nv.constant4:
        /*0000*/ 	.dword	_ZN62_INTERNAL_2155c4e5_26_selective_scan_fwd_fp16_cu_80d2ef76_35504cuda3std3__45__cpo5beginE
	.align		8
        /*0008*/ 	.dword	_ZN62_INTERNAL_2155c4e5_26_selective_scan_fwd_fp16_cu_80d2ef76_35504cuda3std3__45__cpo3endE
	.align		8
        /*0010*/ 	.dword	_ZN62_INTERNAL_2155c4e5_26_selective_scan_fwd_fp16_cu_80d2ef76_35504cuda3std3__45__cpo6cbeginE
	.align		8
        /*0018*/ 	.dword	_ZN62_INTERNAL_2155c4e5_26_selective_scan_fwd_fp16_cu_80d2ef76_35504cuda3std3__45__cpo4cendE
	.align		8
        /*0020*/ 	.dword	_ZN62_INTERNAL_2155c4e5_26_selective_scan_fwd_fp16_cu_80d2ef76_35504cuda3std3__45__cpo6rbeginE
	.align		8
        /*0028*/ 	.dword	_ZN62_INTERNAL_2155c4e5_26_selective_scan_fwd_fp16_cu_80d2ef76_35504cuda3std3__45__cpo4rendE
	.align		8
        /*0030*/ 	.dword	_ZN62_INTERNAL_2155c4e5_26_selective_scan_fwd_fp16_cu_80d2ef76_35504cuda3std3__45__cpo7crbeginE
	.align		8
        /*0038*/ 	.dword	_ZN62_INTERNAL_2155c4e5_26_selective_scan_fwd_fp16_cu_80d2ef76_35504cuda3std3__45__cpo5crendE
	.align		8
        /*0040*/ 	.dword	_ZN62_INTERNAL_2155c4e5_26_selective_scan_fwd_fp16_cu_80d2ef76_35504cuda3std3__464_GLOBAL__N__2155c4e5_26_selective_scan_fwd_fp16_cu_80d2ef76_35506ignoreE
	.align		8
        /*0048*/ 	.dword	_ZN62_INTERNAL_2155c4e5_26_selective_scan_fwd_fp16_cu_80d2ef76_35504cuda3std3__419piecewise_constructE
	.align		8
        /*0050*/ 	.dword	_ZN62_INTERNAL_2155c4e5_26_selective_scan_fwd_fp16_cu_80d2ef76_35504cuda3std3__48in_placeE
	.align		8
        /*0058*/ 	.dword	_ZN62_INTERNAL_2155c4e5_26_selective_scan_fwd_fp16_cu_80d2ef76_35504cuda3std3__420unreachable_sentinelE
	.align		8
        /*0060*/ 	.dword	_ZN62_INTERNAL_2155c4e5_26_selective_scan_fwd_fp16_cu_80d2ef76_35504cuda3std6ranges3__45__cpo4swapE
	.align		8
        /*0068*/ 	.dword	_ZN62_INTERNAL_2155c4e5_26_selective_scan_fwd_fp16_cu_80d2ef76_35504cuda3std6ranges3__45__cpo9iter_moveE
	.align		8
        /*0070*/ 	.dword	_ZN62_INTERNAL_2155c4e5_26_selective_scan_fwd_fp16_cu_80d2ef76_35504cuda3std6ranges3__45__cpo5beginE
	.align		8
        /*0078*/ 	.dword	_ZN62_INTERNAL_2155c4e5_26_selective_scan_fwd_fp16_cu_80d2ef76_35504cuda3std6ranges3__45__cpo3endE
	.align		8
        /*0080*/ 	.dword	_ZN62_INTERNAL_2155c4e5_26_selective_scan_fwd_fp16_cu_80d2ef76_35504cuda3std6ranges3__45__cpo6cbeginE
	.align		8
        /*0088*/ 	.dword	_ZN62_INTERNAL_2155c4e5_26_selective_scan_fwd_fp16_cu_80d2ef76_35504cuda3std6ranges3__45__cpo4cendE
	.align		8
        /*0090*/ 	.dword	_ZN62_INTERNAL_2155c4e5_26_selective_scan_fwd_fp16_cu_80d2ef76_35504cuda3std6ranges3__45__cpo7advanceE
	.align		8
        /*0098*/ 	.dword	_ZN62_INTERNAL_2155c4e5_26_selective_scan_fwd_fp16_cu_80d2ef76_35504cuda3std6ranges3__45__cpo9iter_swapE
	.align		8
        /*00a0*/ 	.dword	_ZN62_INTERNAL_2155c4e5_26_selective_scan_fwd_fp16_cu_80d2ef76_35504cuda3std6ranges3__45__cpo4nextE
	.align		8
        /*00a8*/ 	.dword	_ZN62_INTERNAL_2155c4e5_26_selective_scan_fwd_fp16_cu_80d2ef76_35504cuda3std6ranges3__45__cpo4prevE
	.align		8
        /*00b0*/ 	.dword	_ZN62_INTERNAL_2155c4e5_26_selective_scan_fwd_fp16_cu_80d2ef76_35504cuda3std6ranges3__45__cpo4dataE
	.align		8
        /*00b8*/ 	.dword	_ZN62_INTERNAL_2155c4e5_26_selective_scan_fwd_fp16_cu_80d2ef76_35504cuda3std6ranges3__45__cpo5cdataE
	.align		8
        /*00c0*/ 	.dword	_ZN62_INTERNAL_2155c4e5_26_selective_scan_fwd_fp16_cu_80d2ef76_35504cuda3std6ranges3__45__cpo4sizeE
	.align		8
        /*00c8*/ 	.dword	_ZN62_INTERNAL_2155c4e5_26_selective_scan_fwd_fp16_cu_80d2ef76_35504cuda3std6ranges3__45__cpo5ssizeE
	.align		8
        /*00d0*/ 	.dword	_ZN62_INTERNAL_2155c4e5_26_selective_scan_fwd_fp16_cu_80d2ef76_35504cuda3std6ranges3__45__cpo8distanceE
	.align		8
        /*00d8*/ 	.dword	_ZN62_INTERNAL_2155c4e5_26_selective_scan_fwd_fp16_cu_80d2ef76_35506thrust23THRUST_300001_SM_800_NS6system6detail10sequential3seqE


//--------------------- .nv.constant0._Z25selective_scan_fwd_kernelI32Selective_Scan_fwd_kernel_traitsILi128ELi16ELi1ELb0ELb0ELb0ELb0EN3c104HalfENS1_7complexIfEEEEv13SSMParamsBase --------------------------
	.section	.nv.constant0._Z25selective_scan_fwd_kernelI32Selective_Scan_fwd_kernel_traitsILi128ELi16ELi1ELb0ELb0ELb0ELb0EN3c104HalfENS1_7complexIfEEEEv13SSMParamsBase,"a",@progbits
	.sectionflags	@""
	.align	4
.nv.constant0._Z25selective_scan_fwd_kernelI32Selective_Scan_fwd_kernel_traitsILi128ELi16ELi1ELb0ELb0ELb0ELb0EN3c104HalfENS1_7complexIfEEEEv13SSMParamsBase:
	.zero		632


//--------------------- .nv.constant0._Z25selective_scan_fwd_kernelI32Selective_Scan_fwd_kernel_traitsILi128ELi16ELi1ELb0ELb0ELb0ELb1EN3c104HalfENS1_7complexIfEEEEv13SSMParamsBase --------------------------
	.section	.nv.constant0._Z25selective_scan_fwd_kernelI32Selective_Scan_fwd_kernel_traitsILi128ELi16ELi1ELb0ELb0ELb0ELb1EN3c104HalfENS1_7complexIfEEEEv13SSMParamsBase,"a",@progbits
	.sectionflags	@""
	.align	4
.nv.constant0._Z25selective_scan_fwd_kernelI32Selective_Scan_fwd_kernel_traitsILi128ELi16ELi1ELb0ELb0ELb0ELb1EN3c104HalfENS1_7complexIfEEEEv13SSMParamsBase:
	.zero		632


//--------------------- .nv.constant0._Z25selective_scan_fwd_kernelI32Selective_Scan_fwd_kernel_traitsILi128ELi16ELi1ELb0ELb0ELb1ELb0EN3c104HalfENS1_7complexIfEEEEv13SSMParamsBase --------------------------
	.section	.nv.constant0._Z25selective_scan_fwd_kernelI32Selective_Scan_fwd_kernel_traitsILi128ELi16ELi1ELb0ELb0ELb1ELb0EN3c104HalfENS1_7complexIfEEEEv13SSMParamsBase,"a",@progbits
	.sectionflags	@""
	.align	4
.nv.constant0._Z25selective_scan_fwd_kernelI32Selective_Scan_fwd_kernel_traitsILi128ELi16ELi1ELb0ELb0ELb1ELb0EN3c104HalfENS1_7complexIfEEEEv13SSMParamsBase:
	.zero		632


//--------------------- .nv.constant0._Z25selective_scan_fwd_kernelI32Selective_Scan_fwd_kernel_traitsILi128ELi16ELi1ELb0ELb0ELb1ELb1EN3c104HalfENS1_7complexIfEEEEv13SSMParamsBase --------------------------
	.section	.nv.constant0._Z25selective_scan_fwd_kernelI32Selective_Scan_fwd_kernel_traitsILi128ELi16ELi1ELb0ELb0ELb1ELb1EN3c104HalfENS1_7complexIfEEEEv13SSMParamsBase,"a",@progbits
	.sectionflags	@""
	.align	4
.nv.constant0._Z25selective_scan_fwd_kernelI32Selective_Scan_fwd_kernel_traitsILi128ELi16ELi1ELb0ELb0ELb1ELb1EN3c104HalfENS1_7complexIfEEEEv13SSMParamsBase:
	.zero		632


//--------------------- .nv.constant0._Z25selective_scan_fwd_kernelI32Selective_Scan_fwd_kernel_traitsILi128ELi16ELi1ELb0ELb1ELb0ELb0EN3c104HalfENS1_7complexIfEEEEv13SSMParamsBase --------------------------
	.section	.nv.constant0._Z25selective_scan_fwd_kernelI32Selective_Scan_fwd_kernel_traitsILi128ELi16ELi1ELb0ELb1ELb0ELb0EN3c104HalfENS1_7complexIfEEEEv13SSMParamsBase,"a",@progbits
	.sectionflags	@""
	.align	4
.nv.constant0._Z25selective_scan_fwd_kernelI32Selective_Scan_fwd_kernel_traitsILi128ELi16ELi1ELb0ELb1ELb0ELb0EN3c104HalfENS1_7complexIfEEEEv13SSMParamsBase:
	.zero		632


//--------------------- .nv.constant0._Z25selective_scan_fwd_kernelI32Selective_Scan_fwd_kernel_traitsILi128ELi16ELi1ELb0ELb1ELb0ELb1EN3c104HalfENS1_7complexIfEEEEv13SSMParamsBase --------------------------
	.section	.nv.constant0._Z25selective_scan_fwd_kernelI32Selective_Scan_fwd_kernel_traitsILi128ELi16ELi1ELb0ELb1ELb0ELb1EN3c104HalfENS1_7complexIfEEEEv13SSMParamsBase,"a",@progbits
	.sectionflags	@""
	.align	4
.nv.constant0._Z25selective_scan_fwd_kernelI32Selective_Scan_fwd_kernel_traitsILi128ELi16ELi1ELb0ELb1ELb0ELb1EN3c104HalfENS1_7complexIfEEEEv13SSMParamsBase:
	.zero		632


//--------------------- .nv.constant0._Z25selective_scan_fwd_kernelI32Selective_Scan_fwd_kernel_traitsILi128ELi16ELi1ELb0ELb1ELb1ELb0EN3c104HalfENS1_7complexIfEEEEv13SSMParamsBase --------------------------
	.section	.nv.constant0._Z25selective_scan_fwd_kernelI32Selective_Scan_fwd_kernel_traitsILi128ELi16ELi1ELb0ELb1ELb1ELb0EN3c104HalfENS1_7complexIfEEEEv13SSMParamsBase,"a",@progbits
	.sectionflags	@""
	.align	4
.nv.constant0._Z25selective_scan_fwd_kernelI32Selective_Scan_fwd_kernel_traitsILi128ELi16ELi1ELb0ELb1ELb1ELb0EN3c104HalfENS1_7complexIfEEEEv13SSMParamsBase:
	.zero		632


//--------------------- .nv.constant0._Z25selective_scan_fwd_kernelI32Selective_Scan_fwd_kernel_traitsILi128ELi16ELi1ELb0ELb1ELb1ELb1EN3c104HalfENS1_7complexIfEEEEv13SSMParamsBase --------------------------
	.section	.nv.constant0._Z25selective_scan_fwd_kernelI32Selective_Scan_fwd_kernel_traitsILi128ELi16ELi1ELb0ELb1ELb1ELb1EN3c104HalfENS1_7complexIfEEEEv13SSMParamsBase,"a",@progbits
	.sectionflags	@""
	.align	4
.nv.constant0._Z25selective_scan_fwd_kernelI32Selective_Scan_fwd_kernel_traitsILi128ELi16ELi1ELb0ELb1ELb1ELb1EN3c104HalfENS1_7complexIfEEEEv13SSMParamsBase:
	.zero		632


//--------------------- .nv.constant0._Z25selective_scan_fwd_kernelI32Selective_Scan_fwd_kernel_traitsILi128ELi16ELi1ELb1ELb0ELb0ELb0EN3c104HalfENS1_7complexIfEEEEv13SSMParamsBase --------------------------
	.section	.nv.constant0._Z25selective_scan_fwd_kernelI32Selective_Scan_fwd_kernel_traitsILi128ELi16ELi1ELb1ELb0ELb0ELb0EN3c104HalfENS1_7complexIfEEEEv13SSMParamsBase,"a",@progbits
	.sectionflags	@""
	.align	4
.nv.constant0._Z25selective_scan_fwd_kernelI32Selective_Scan_fwd_kernel_traitsILi128ELi16ELi1ELb1ELb0ELb0ELb0EN3c104HalfENS1_7complexIfEEEEv13SSMParamsBase:
	.zero		632


//--------------------- .nv.constant0._Z25selective_scan_fwd_kernelI32Selective_Scan_fwd_kernel_traitsILi128ELi16ELi1ELb1ELb0ELb0ELb1EN3c104HalfENS1_7complexIfEEEEv13SSMParamsBase --------------------------
	.section	.nv.constant0._Z25selective_scan_fwd_kernelI32Selective_Scan_fwd_kernel_traitsILi128ELi16ELi1ELb1ELb0ELb0ELb1EN3c104HalfENS1_7complexIfEEEEv13SSMParamsBase,"a",@progbits
	.sectionflags	@""
	.align	4
.nv.constant0._Z25selective_scan_fwd_kernelI32Selective_Scan_fwd_kernel_traitsILi128ELi16ELi1ELb1ELb0ELb0ELb1EN3c104HalfENS1_7complexIfEEEEv13SSMParamsBase:
	.zero		632


//--------------------- .nv.constant0._Z25selective_scan_fwd_kernelI32Selective_Scan_fwd_kernel_traitsILi128ELi16ELi1ELb1ELb0ELb1ELb0EN3c104HalfENS1_7complexIfEEEEv13SSMParamsBase --------------------------
	.section	.nv.constant0._Z25selective_scan_fwd_kernelI32Selective_Scan_fwd_kernel_traitsILi128ELi16ELi1ELb1ELb0ELb1ELb0EN3c104HalfENS1_7complexIfEEEEv13SSMParamsBase,"a",@progbits
	.sectionflags	@""
	.align	4
.nv.constant0._Z25selective_scan_fwd_kernelI32Selective_Scan_fwd_kernel_traitsILi128ELi16ELi1ELb1ELb0ELb1ELb0EN3c104HalfENS1_7complexIfEEEEv13SSMParamsBase:
	.zero		632


//--------------------- .nv.constant0._Z25selective_scan_fwd_kernelI32Selective_Scan_fwd_kernel_traitsILi128ELi16ELi1ELb1ELb0ELb1ELb1EN3c104HalfENS1_7complexIfEEEEv13SSMParamsBase --------------------------
	.section	.nv.constant0._Z25selective_scan_fwd_kernelI32Selective_Scan_fwd_kernel_traitsILi128ELi16ELi1ELb1ELb0ELb1ELb1EN3c104HalfENS1_7complexIfEEEEv13SSMParamsBase,"a",@progbits
	.sectionflags	@""
	.align	4
.nv.constant0._Z25selective_scan_fwd_kernelI32Selective_Scan_fwd_kernel_traitsILi128ELi16ELi1ELb1ELb0ELb1ELb1EN3c104HalfENS1_7complexIfEEEEv13SSMParamsBase:
	.zero		632


//--------------------- .nv.constant0._Z25selective_scan_fwd_kernelI32Selective_Scan_fwd_kernel_traitsILi128ELi16ELi1ELb1ELb1ELb0ELb0EN3c104HalfENS1_7complexIfEEEEv13SSMParamsBase --------------------------
	.section	.nv.constant0._Z25selective_scan_fwd_kernelI32Selective_Scan_fwd_kernel_traitsILi128ELi16ELi1ELb1ELb1ELb0ELb0EN3c104HalfENS1_7complexIfEEEEv13SSMParamsBase,"a",@progbits
	.sectionflags	@""
	.align	4
.nv.constant0._Z25selective_scan_fwd_kernelI32Selective_Scan_fwd_kernel_traitsILi128ELi16ELi1ELb1ELb1ELb0ELb0EN3c104HalfENS1_7complexIfEEEEv13SSMParamsBase:
	.zero		632


//--------------------- .nv.constant0._Z25selective_scan_fwd_kernelI32Selective_Scan_fwd_kernel_traitsILi128ELi16ELi1ELb1ELb1ELb0ELb1EN3c104HalfENS1_7complexIfEEEEv13SSMParamsBase --------------------------
	.section	.nv.constant0._Z25selective_scan_fwd_kernelI32Selective_Scan_fwd_kernel_traitsILi128ELi16ELi1ELb1ELb1ELb0ELb1EN3c104HalfENS1_7complexIfEEEEv13SSMParamsBase,"a",@progbits
	.sectionflags	@""
	.align	4
.nv.constant0._Z25selective_scan_fwd_kernelI32Selective_Scan_fwd_kernel_traitsILi128ELi16ELi1ELb1ELb1ELb0ELb1EN3c104HalfENS1_7complexIfEEEEv13SSMParamsBase:
	.zero		632


//--------------------- .nv.constant0._Z25selective_scan_fwd_kernelI32Selective_Scan_fwd_kernel_traitsILi128ELi16ELi1ELb1ELb1ELb1ELb0EN3c104HalfENS1_7complexIfEEEEv13SSMParamsBase --------------------------
	.section	.nv.constant0._Z25selective_scan_fwd_kernelI32Selective_Scan_fwd_kernel_traitsILi128ELi16ELi1ELb1ELb1ELb1ELb0EN3c104HalfENS1_7complexIfEEEEv13SSMParamsBase,"a",@progbits
	.sectionflags	@""
	.align	4
.nv.constant0._Z25selective_scan_fwd_kernelI32Selective_Scan_fwd_kernel_traitsILi128ELi16ELi1ELb1ELb1ELb1ELb0EN3c104HalfENS1_7complexIfEEEEv13SSMParamsBase:
	.zero		632


//--------------------- .nv.constant0._Z25selective_scan_fwd_kernelI32Selective_Scan_fwd_kernel_traitsILi128ELi16ELi1ELb1ELb1ELb1ELb1EN3c104HalfENS1_7complexIfEEEEv13SSMParamsBase --------------------------
	.section	.nv.constant0._Z25selective_scan_fwd_kernelI32Selective_Scan_fwd_kernel_traitsILi128ELi16ELi1ELb1ELb1ELb1ELb1EN3c104HalfENS1_7complexIfEEEEv13SSMParamsBase,"a",@progbits
	.sectionflags	@""
	.align	4
.nv.constant0._Z25selective_scan_fwd_kernelI32Selective_Scan_fwd_kernel_traitsILi128ELi16ELi1ELb1ELb1ELb1ELb1EN3c104HalfENS1_7complexIfEEEEv13SSMParamsBase:
	.zero		632


//--------------------- .nv.constant0._Z25selective_scan_fwd_kernelI32Selective_Scan_fwd_kernel_traitsILi64ELi16ELi1ELb0ELb0ELb0ELb0EN3c104HalfENS1_7complexIfEEEEv13SSMParamsBase --------------------------
	.section	.nv.constant0._Z25selective_scan_fwd_kernelI32Selective_Scan_fwd_kernel_traitsILi64ELi16ELi1ELb0ELb0ELb0ELb0EN3c104HalfENS1_7complexIfEEEEv13SSMParamsBase,"a",@progbits
	.sectionflags	@""
	.align	4
.nv.constant0._Z25selective_scan_fwd_kernelI32Selective_Scan_fwd_kernel_traitsILi64ELi16ELi1ELb0ELb0ELb0ELb0EN3c104HalfENS1_7complexIfEEEEv13SSMParamsBase:
	.zero		632


//--------------------- .nv.constant0._Z25selective_scan_fwd_kernelI32Selective_Scan_fwd_kernel_traitsILi64ELi16ELi1ELb0ELb0ELb0ELb1EN3c104HalfENS1_7complexIfEEEEv13SSMParamsBase --------------------------
	.section	.nv.constant0._Z25selective_scan_fwd_kernelI32Selective_Scan_fwd_kernel_traitsILi64ELi16ELi1ELb0ELb0ELb0ELb1EN3c104HalfENS1_7complexIfEEEEv13SSMParamsBase,"a",@progbits
	.sectionflags	@""
	.align	4
.nv.constant0._Z25selective_scan_fwd_kernelI32Selective_Scan_fwd_kernel_traitsILi64ELi16ELi1ELb0ELb0ELb0ELb1EN3c104HalfENS1_7complexIfEEEEv13SSMParamsBase:
	.zero		632


//--------------------- .nv.constant0._Z25selective_scan_fwd_kernelI32Selective_Scan_fwd_kernel_traitsILi64ELi16ELi1ELb0ELb0ELb1ELb0EN3c104HalfENS1_7complexIfEEEEv13SSMParamsBase --------------------------
	.section	.nv.constant0._Z25selective_scan_fwd_kernelI32Selective_Scan_fwd_kernel_traitsILi64ELi16ELi1ELb0ELb0ELb1ELb0EN3c104HalfENS1_7complexIfEEEEv13SSMParamsBase,"a",@progbits
	.sectionflags	@""
	.align	4
.nv.constant0._Z25selective_scan_fwd_kernelI32Selective_Scan_fwd_kernel_traitsILi64ELi16ELi1ELb0ELb0ELb1ELb0EN3c104HalfENS1_7complexIfEEEEv13SSMParamsBase:
	.zero		632


//--------------------- .nv.constant0._Z25selective_scan_fwd_kernelI32Selective_Scan_fwd_kernel_traitsILi64ELi16ELi1ELb0ELb0ELb1ELb1EN3c104HalfENS1_7complexIfEEEEv13SSMParamsBase --------------------------
	.section	.nv.constant0._Z25selective_scan_fwd_kernelI32Selective_Scan_fwd_kernel_traitsILi64ELi16ELi1ELb0ELb0ELb1ELb1EN3c104HalfENS1_7complexIfEEEEv13SSMParamsBase,"a",@progbits
	.sectionflags	@""
	.align	4
.nv.constant0._Z25selective_scan_fwd_kernelI32Selective_Scan_fwd_kernel_traitsILi64ELi16ELi1ELb0ELb0ELb1ELb1EN3c104HalfENS1_7complexIfEEEEv13SSMParamsBase:
	.zero		632


//--------------------- .nv.constant0._Z25selective_scan_fwd_kernelI32Selective_Scan_fwd_kernel_traitsILi64ELi16ELi1ELb0ELb1ELb0ELb0EN3c104HalfENS1_7complexIfEEEEv13SSMParamsBase --------------------------
	.section	.nv.constant0._Z25selective_scan_fwd_kernelI32Selective_Scan_fwd_kernel_traitsILi64ELi16ELi1ELb0ELb1ELb0ELb0EN3c104HalfENS1_7complexIfEEEEv13SSMParamsBase,"a",@progbits
	.sectionflags	@""
	.align	4
.nv.constant0._Z25selective_scan_fwd_kernelI32Selective_Scan_fwd_kernel_traitsILi64ELi16ELi1ELb0ELb1ELb0ELb0EN3c104HalfENS1_7complexIfEEEEv13SSMParamsBase:
	.zero		632


//--------------------- .nv.constant0._Z25selective_scan_fwd_kernelI32Selective_Scan_fwd_kernel_traitsILi64ELi16ELi1ELb0ELb1ELb0ELb1EN3c104HalfENS1_7complexIfEEEEv13SSMParamsBase --------------------------
	.section	.nv.constant0._Z25selective_scan_fwd_kernelI32Selective_Scan_fwd_kernel_traitsILi64ELi16ELi1ELb0ELb1ELb0ELb1EN3c104HalfENS1_7complexIfEEEEv13SSMParamsBase,"a",@progbits
	.sectionflags	@""
	.align	4
.nv.constant0._Z25selective_scan_fwd_kernelI32Selective_Scan_fwd_kernel_traitsILi64ELi16ELi1ELb0ELb1ELb0ELb1EN3c104HalfENS1_7complexIfEEEEv13SSMParamsBase:
	.zero		632


//--------------------- .nv.constant0._Z25selective_scan_fwd_kernelI32Selective_Scan_fwd_kernel_traitsILi64ELi16ELi1ELb0ELb1ELb1ELb0EN3c104HalfENS1_7complexIfEEEEv13SSMParamsBase --------------------------
	.section	.nv.constant0._Z25selective_scan_fwd_kernelI32Selective_Scan_fwd_kernel_traitsILi64ELi16ELi1ELb0ELb1ELb1ELb0EN3c104HalfENS1_7complexIfEEEEv13SSMParamsBase,"a",@progbits
	.sectionflags	@""
	.align	4
.nv.constant0._Z25selective_scan_fwd_kernelI32Selective_Scan_fwd_kernel_traitsILi64ELi16ELi1ELb0ELb1ELb1ELb0EN3c104HalfENS1_7complexIfEEEEv13SSMParamsBase:
	.zero		632


//--------------------- .nv.constant0._Z25selective_scan_fwd_kernelI32Selective_Scan_fwd_kernel_traitsILi64ELi16ELi1ELb0ELb1ELb1ELb1EN3c104HalfENS1_7complexIfEEEEv13SSMParamsBase --------------------------
	.section	.nv.constant0._Z25selective_scan_fwd_kernelI32Selective_Scan_fwd_kernel_traitsILi64ELi16ELi1ELb0ELb1ELb1ELb1EN3c104HalfENS1_7complexIfEEEEv13SSMParamsBase,"a",@progbits
	.sectionflags	@""
	.align	4
.nv.constant0._Z25selective_scan_fwd_kernelI32Selective_Scan_fwd_kernel_traitsILi64ELi16ELi1ELb0ELb1ELb1ELb1EN3c104HalfENS1_7complexIfEEEEv13SSMParamsBase:
	.zero		632


//--------------------- .nv.constant0._Z25selective_scan_fwd_kernelI32Selective_Scan_fwd_kernel_traitsILi64ELi16ELi1ELb1ELb0ELb0ELb0EN3c104HalfENS1_7complexIfEEEEv13SSMParamsBase --------------------------
	.section	.nv.constant0._Z25selective_scan_fwd_kernelI32Selective_Scan_fwd_kernel_traitsILi64ELi16ELi1ELb1ELb0ELb0ELb0EN3c104HalfENS1_7complexIfEEEEv13SSMParamsBase,"a",@progbits
	.sectionflags	@""
	.align	4
.nv.constant0._Z25selective_scan_fwd_kernelI32Selective_Scan_fwd_kernel_traitsILi64ELi16ELi1ELb1ELb0ELb0ELb0EN3c104HalfENS1_7complexIfEEEEv13SSMParamsBase:
	.zero		632


//--------------------- .nv.constant0._Z25selective_scan_fwd_kernelI32Selective_Scan_fwd_kernel_traitsILi64ELi16ELi1ELb1ELb0ELb0ELb1EN3c104HalfENS1_7complexIfEEEEv13SSMParamsBase --------------------------
	.section	.nv.constant0._Z25selective_scan_fwd_kernelI32Selective_Scan_fwd_kernel_traitsILi64ELi16ELi1ELb1ELb0ELb0ELb1EN3c104HalfENS1_7complexIfEEEEv13SSMParamsBase,"a",@progbits
	.sectionflags	@""
	.align	4
.nv.constant0._Z25selective_scan_fwd_kernelI32Selective_Scan_fwd_kernel_traitsILi64ELi16ELi1ELb1ELb0ELb0ELb1EN3c104HalfENS1_7complexIfEEEEv13SSMParamsBase:
	.zero		632


//--------------------- .nv.constant0._Z25selective_scan_fwd_kernelI32Selective_Scan_fwd_kernel_traitsILi64ELi16ELi1ELb1ELb0ELb1ELb0EN3c104HalfENS1_7complexIfEEEEv13SSMParamsBase --------------------------
	.section	.nv.constant0._Z25selective_scan_fwd_kernelI32Selective_Scan_fwd_kernel_traitsILi64ELi16ELi1ELb1ELb0ELb1ELb0EN3c104HalfENS1_7complexIfEEEEv13SSMParamsBase,"a",@progbits
	.sectionflags	@""
	.align	4
.nv.constant0._Z25selective_scan_fwd_kernelI32Selective_Scan_fwd_kernel_traitsILi64ELi16ELi1ELb1ELb0ELb1ELb0EN3c104HalfENS1_7complexIfEEEEv13SSMParamsBase:
	.zero		632


//--------------------- .nv.constant0._Z25selective_scan_fwd_kernelI32Selective_Scan_fwd_kernel_traitsILi64ELi16ELi1ELb1ELb0ELb1ELb1EN3c104HalfENS1_7complexIfEEEEv13SSMParamsBase --------------------------
	.section	.nv.constant0._Z25selective_scan_fwd_kernelI32Selective_Scan_fwd_kernel_traitsILi64ELi16ELi1ELb1ELb0ELb1ELb1EN3c104HalfENS1_7complexIfEEEEv13SSMParamsBase,"a",@progbits
	.sectionflags	@""
	.align	4
.nv.constant0._Z25selective_scan_fwd_kernelI32Selective_Scan_fwd_kernel_traitsILi64ELi16ELi1ELb1ELb0ELb1ELb1EN3c104HalfENS1_7complexIfEEEEv13SSMParamsBase:
	.zero		632


//--------------------- .nv.constant0._Z25selective_scan_fwd_kernelI32Selective_Scan_fwd_kernel_traitsILi64ELi16ELi1ELb1ELb1ELb0ELb0EN3c104HalfENS1_7complexIfEEEEv13SSMParamsBase --------------------------
	.section	.nv.constant0._Z25selective_scan_fwd_kernelI32Selective_Scan_fwd_kernel_traitsILi64ELi16ELi1ELb1ELb1ELb0ELb0EN3c104HalfENS1_7complexIfEEEEv13SSMParamsBase,"a",@progbits
	.sectionflags	@""
	.align	4
.nv.constant0._Z25selective_scan_fwd_kernelI32Selective_Scan_fwd_kernel_traitsILi64ELi16ELi1ELb1ELb1ELb0ELb0EN3c104HalfENS1_7complexIfEEEEv13SSMParamsBase:
	.zero		632


//--------------------- .nv.constant0._Z25selective_scan_fwd_kernelI32Selective_Scan_fwd_kernel_traitsILi64ELi16ELi1ELb1ELb1ELb0ELb1EN3c104HalfENS1_7complexIfEEEEv13SSMParamsBase --------------------------
	.section	.nv.constant0._Z25selective_scan_fwd_kernelI32Selective_Scan_fwd_kernel_traitsILi64ELi16ELi1ELb1ELb1ELb0ELb1EN3c104HalfENS1_7complexIfEEEEv13SSMParamsBase,"a",@progbits
	.sectionflags	@""
	.align	4
.nv.constant0._Z25selective_scan_fwd_kernelI32Selective_Scan_fwd_kernel_traitsILi64ELi16ELi1ELb1ELb1ELb0ELb1EN3c104HalfENS1_7complexIfEEEEv13SSMParamsBase:
	.zero		632


//--------------------- .nv.constant0._Z25selective_scan_fwd_kernelI32Selective_Scan_fwd_kernel_traitsILi64ELi16ELi1ELb1ELb1ELb1ELb0EN3c104HalfENS1_7complexIfEEEEv13SSMParamsBase --------------------------
	.section	.nv.constant0._Z25selective_scan_fwd_kernelI32Selective_Scan_fwd_kernel_traitsILi64ELi16ELi1ELb1ELb1ELb1ELb0EN3c104HalfENS1_7complexIfEEEEv13SSMParamsBase,"a",@progbits
	.sectionflags	@""
	.align	4
.nv.constant0._Z25selective_scan_fwd_kernelI32Selective_Scan_fwd_kernel_traitsILi64ELi16ELi1ELb1ELb1ELb1ELb0EN3c104HalfENS1_7complexIfEEEEv13SSMParamsBase:
	.zero		632


//--------------------- .nv.constant0._Z25selective_scan_fwd_kernelI32Selective_Scan_fwd_kernel_traitsILi64ELi16ELi1ELb1ELb1ELb1ELb1EN3c104HalfENS1_7complexIfEEEEv13SSMParamsBase --------------------------
	.section	.nv.constant0._Z25selective_scan_fwd_kernelI32Selective_Scan_fwd_kernel_traitsILi64ELi16ELi1ELb1ELb1ELb1ELb1EN3c104HalfENS1_7complexIfEEEEv13SSMParamsBase,"a",@progbits
	.sectionflags	@""
	.align	4
.nv.constant0._Z25selective_scan_fwd_kernelI32Selective_Scan_fwd_kernel_traitsILi64ELi16ELi1ELb1ELb1ELb1ELb1EN3c104HalfENS1_7complexIfEEEEv13SSMParamsBase:
	.zero		632


//--------------------- .nv.constant0._Z25selective_scan_fwd_kernelI32Selective_Scan_fwd_kernel_traitsILi32ELi16ELi1ELb0ELb0ELb0ELb0EN3c104HalfENS1_7complexIfEEEEv13SSMParamsBase --------------------------
	.section	.nv.constant0._Z25selective_scan_fwd_kernelI32Selective_Scan_fwd_kernel_traitsILi32ELi16ELi1ELb0ELb0ELb0ELb0EN3c104HalfENS1_7complexIfEEEEv13SSMParamsBase,"a",@progbits
	.sectionflags	@""
	.align	4
.nv.constant0._Z25selective_scan_fwd_kernelI32Selective_Scan_fwd_kernel_traitsILi32ELi16ELi1ELb0ELb0ELb0ELb0EN3c104HalfENS1_7complexIfEEEEv13SSMParamsBase:
	.zero		632


//--------------------- .nv.constant0._Z25selective_scan_fwd_kernelI32Selective_Scan_fwd_kernel_traitsILi32ELi16ELi1ELb0ELb0ELb0ELb1EN3c104HalfENS1_7complexIfEEEEv13SSMParamsBase --------------------------
	.section	.nv.constant0._Z25selective_scan_fwd_kernelI32Selective_Scan_fwd_kernel_traitsILi32ELi16ELi1ELb0ELb0ELb0ELb1EN3c104HalfENS1_7complexIfEEEEv13SSMParamsBase,"a",@progbits
	.sectionflags	@""
	.align	4
.nv.constant0._Z25selective_scan_fwd_kernelI32Selective_Scan_fwd_kernel_traitsILi32ELi16ELi1ELb0ELb0ELb0ELb1EN3c104HalfENS1_7complexIfEEEEv13SSMParamsBase:
	.zero		632


//--------------------- .nv.constant0._Z25selective_scan_fwd_kernelI32Selective_Scan_fwd_kernel_traitsILi32ELi16ELi1ELb0ELb0ELb1ELb0EN3c104HalfENS1_7complexIfEEEEv13SSMParamsBase --------------------------
	.section	.nv.constant0._Z25selective_scan_fwd_kernelI32Selective_Scan_fwd_kernel_traitsILi32ELi16ELi1ELb0ELb0ELb1ELb0EN3c104HalfENS1_7complexIfEEEEv13SSMParamsBase,"a",@progbits
	.sectionflags	@""
	.align	4
.nv.constant0._Z25selective_scan_fwd_kernelI32Selective_Scan_fwd_kernel_traitsILi32ELi16ELi1ELb0ELb0ELb1ELb0EN3c104HalfENS1_7complexIfEEEEv13SSMParamsBase:
	.zero		632


//--------------------- .nv.constant0._Z25selective_scan_fwd_kernelI32Selective_Scan_fwd_kernel_traitsILi32ELi16ELi1ELb0ELb0ELb1ELb1EN3c104HalfENS1_7complexIfEEEEv13SSMParamsBase --------------------------
	.section	.nv.constant0._Z25selective_scan_fwd_kernelI32Selective_Scan_fwd_kernel_traitsILi32ELi16ELi1ELb0ELb0ELb1ELb1EN3c104HalfENS1_7complexIfEEEEv13SSMParamsBase,"a",@progbits
	.sectionflags	@""
	.align	4
.nv.constant0._Z25selective_scan_fwd_kernelI32Selective_Scan_fwd_kernel_traitsILi32ELi16ELi1ELb0ELb0ELb1ELb1EN3c104HalfENS1_7complexIfEEEEv13SSMParamsBase:
	.zero		632


//--------------------- .nv.constant0._Z25selective_scan_fwd_kernelI32Selective_Scan_fwd_kernel_traitsILi32ELi16ELi1ELb0ELb1ELb0ELb0EN3c104HalfENS1_7complexIfEEEEv13SSMParamsBase --------------------------
	.section	.nv.constant0._Z25selective_scan_fwd_kernelI32Selective_Scan_fwd_kernel_traitsILi32ELi16ELi1ELb0ELb1ELb0ELb0EN3c104HalfENS1_7complexIfEEEEv13SSMParamsBase,"a",@progbits
	.sectionflags	@""
	.align	4
.nv.constant0._Z25selective_scan_fwd_kernelI32Selective_Scan_fwd_kernel_traitsILi32ELi16ELi1ELb0ELb1ELb0ELb0EN3c104HalfENS1_7complexIfEEEEv13SSMParamsBase:
	.zero		632


//--------------------- .nv.constant0._Z25selective_scan_fwd_kernelI32Selective_Scan_fwd_kernel_traitsILi32ELi16ELi1ELb0ELb1ELb0ELb1EN3c104HalfENS1_7complexIfEEEEv13SSMParamsBase --------------------------
	.section	.nv.constant0._Z25selective_scan_fwd_kernelI32Selective_Scan_fwd_kernel_traitsILi32ELi16ELi1ELb0ELb1ELb0ELb1EN3c104HalfENS1_7complexIfEEEEv13SSMParamsBase,"a",@progbits
	.sectionflags	@""
	.align	4
.nv.constant0._Z25selective_scan_fwd_kernelI32Selective_Scan_fwd_kernel_traitsILi32ELi16ELi1ELb0ELb1ELb0ELb1EN3c104HalfENS1_7complexIfEEEEv13SSMParamsBase:
	.zero		632


//--------------------- .nv.constant0._Z25selective_scan_fwd_kernelI32Selective_Scan_fwd_kernel_traitsILi32ELi16ELi1ELb0ELb1ELb1ELb0EN3c104HalfENS1_7complexIfEEEEv13SSMParamsBase --------------------------
	.section	.nv.constant0._Z25selective_scan_fwd_kernelI32Selective_Scan_fwd_kernel_traitsILi32ELi16ELi1ELb0ELb1ELb1ELb0EN3c104HalfENS1_7complexIfEEEEv13SSMParamsBase,"a",@progbits
	.sectionflags	@""
	.align	4
.nv.constant0._Z25selective_scan_fwd_kernelI32Selective_Scan_fwd_kernel_traitsILi32ELi16ELi1ELb0ELb1ELb1ELb0EN3c104HalfENS1_7complexIfEEEEv13SSMParamsBase:
	.zero		632


//--------------------- .nv.constant0._Z25selective_scan_fwd_kernelI32Selective_Scan_fwd_kernel_traitsILi32ELi16ELi1ELb0ELb1ELb1ELb1EN3c104HalfENS1_7complexIfEEEEv13SSMParamsBase --------------------------
	.section	.nv.constant0._Z25selective_scan_fwd_kernelI32Selective_Scan_fwd_kernel_traitsILi32ELi16ELi1ELb0ELb1ELb1ELb1EN3c104HalfENS1_7complexIfEEEEv13SSMParamsBase,"a",@progbits
	.sectionflags	@""
	.align	4
.nv.constant0._Z25selective_scan_fwd_kernelI32Selective_Scan_fwd_kernel_traitsILi32ELi16ELi1ELb0ELb1ELb1ELb1EN3c104HalfENS1_7complexIfEEEEv13SSMParamsBase:
	.zero		632


//--------------------- .nv.constant0._Z25selective_scan_fwd_kernelI32Selective_Scan_fwd_kernel_traitsILi32ELi16ELi1ELb1ELb0ELb0ELb0EN3c104HalfENS1_7complexIfEEEEv13SSMParamsBase --------------------------
	.section	.nv.constant0._Z25selective_scan_fwd_kernelI32Selective_Scan_fwd_kernel_traitsILi32ELi16ELi1ELb1ELb0ELb0ELb0EN3c104HalfENS1_7complexIfEEEEv13SSMParamsBase,"a",@progbits
	.sectionflags	@""
	.align	4
.nv.constant0._Z25selective_scan_fwd_kernelI32Selective_Scan_fwd_kernel_traitsILi32ELi16ELi1ELb1ELb0ELb0ELb0EN3c104HalfENS1_7complexIfEEEEv13SSMParamsBase:
	.zero		632


//--------------------- .nv.constant0._Z25selective_scan_fwd_kernelI32Selective_Scan_fwd_kernel_traitsILi32ELi16ELi1ELb1ELb0ELb0ELb1EN3c104HalfENS1_7complexIfEEEEv13SSMParamsBase --------------------------
	.section	.nv.constant0._Z25selective_scan_fwd_kernelI32Selective_Scan_fwd_kernel_traitsILi32ELi16ELi1ELb1ELb0ELb0ELb1EN3c104HalfENS1_7complexIfEEEEv13SSMParamsBase,"a",@progbits
	.sectionflags	@""
	.align	4
.nv.constant0._Z25selective_scan_fwd_kernelI32Selective_Scan_fwd_kernel_traitsILi32ELi16ELi1ELb1ELb0ELb0ELb1EN3c104HalfENS1_7complexIfEEEEv13SSMParamsBase:
	.zero		632


//--------------------- .nv.constant0._Z25selective_scan_fwd_kernelI32Selective_Scan_fwd_kernel_traitsILi32ELi16ELi1ELb1ELb0ELb1ELb0EN3c104HalfENS1_7complexIfEEEEv13SSMParamsBase --------------------------
	.section	.nv.constant0._Z25selective_scan_fwd_kernelI32Selective_Scan_fwd_kernel_traitsILi32ELi16ELi1ELb1ELb0ELb1ELb0EN3c104HalfENS1_7complexIfEEEEv13SSMParamsBase,"a",@progbits
	.sectionflags	@""
	.align	4
.nv.constant0._Z25selective_scan_fwd_kernelI32Selective_Scan_fwd_kernel_traitsILi32ELi16ELi1ELb1ELb0ELb1ELb0EN3c104HalfENS1_7complexIfEEEEv13SSMParamsBase:
	.zero		632


//--------------------- .nv.constant0._Z25selective_scan_fwd_kernelI32Selective_Scan_fwd_kernel_traitsILi32ELi16ELi1ELb1ELb0ELb1ELb1EN3c104HalfENS1_7complexIfEEEEv13SSMParamsBase --------------------------
	.section	.nv.constant0._Z25selective_scan_fwd_kernelI32Selective_Scan_fwd_kernel_traitsILi32ELi16ELi1ELb1ELb0ELb1ELb1EN3c104HalfENS1_7complexIfEEEEv13SSMParamsBase,"a",@progbits
	.sectionflags	@""
	.align	4
.nv.constant0._Z25selective_scan_fwd_kernelI32Selective_Scan_fwd_kernel_traitsILi32ELi16ELi1ELb1ELb0ELb1ELb1EN3c104HalfENS1_7complexIfEEEEv13SSMParamsBase:
	.zero		632


//--------------------- .nv.constant0._Z25selective_scan_fwd_kernelI32Selective_Scan_fwd_kernel_traitsILi32ELi16ELi1ELb1ELb1ELb0ELb0EN3c104HalfENS1_7complexIfEEEEv13SSMParamsBase --------------------------
	.section	.nv.constant0._Z25selective_scan_fwd_kernelI32Selective_Scan_fwd_kernel_traitsILi32ELi16ELi1ELb1ELb1ELb0ELb0EN3c104HalfENS1_7complexIfEEEEv13SSMParamsBase,"a",@progbits
	.sectionflags	@""
	.align	4
.nv.constant0._Z25selective_scan_fwd_kernelI32Selective_Scan_fwd_kernel_traitsILi32ELi16ELi1ELb1ELb1ELb0ELb0EN3c104HalfENS1_7complexIfEEEEv13SSMParamsBase:
	.zero		632


//--------------------- .nv.constant0._Z25selective_scan_fwd_kernelI32Selective_Scan_fwd_kernel_traitsILi32ELi16ELi1ELb1ELb1ELb0ELb1EN3c104HalfENS1_7complexIfEEEEv13SSMParamsBase --------------------------
	.section	.nv.constant0._Z25selective_scan_fwd_kernelI32Selective_Scan_fwd_kernel_traitsILi32ELi16ELi1ELb1ELb1ELb0ELb1EN3c104HalfENS1_7complexIfEEEEv13SSMParamsBase,"a",@progbits
	.sectionflags	@""
	.align	4
.nv.constant0._Z25selective_scan_fwd_kernelI32Selective_Scan_fwd_kernel_traitsILi32ELi16ELi1ELb1ELb1ELb0ELb1EN3c104HalfENS1_7complexIfEEEEv13SSMParamsBase:
	.zero		632


//--------------------- .nv.constant0._Z25selective_scan_fwd_kernelI32Selective_Scan_fwd_kernel_traitsILi32ELi16ELi1ELb1ELb1ELb1ELb0EN3c104HalfENS1_7complexIfEEEEv13SSMParamsBase --------------------------
	.section	.nv.constant0._Z25selective_scan_fwd_kernelI32Selective_Scan_fwd_kernel_traitsILi32ELi16ELi1ELb1ELb1ELb1ELb0EN3c104HalfENS1_7complexIfEEEEv13SSMParamsBase,"a",@progbits
	.sectionflags	@""
	.align	4
.nv.constant0._Z25selective_scan_fwd_kernelI32Selective_Scan_fwd_kernel_traitsILi32ELi16ELi1ELb1ELb1ELb1ELb0EN3c104HalfENS1_7complexIfEEEEv13SSMParamsBase:
	.zero		632


//--------------------- .nv.constant0._Z25selective_scan_fwd_kernelI32Selective_Scan_fwd_kernel_traitsILi32ELi16ELi1ELb1ELb1ELb1ELb1EN3c104HalfENS1_7complexIfEEEEv13SSMParamsBase --------------------------
	.section	.nv.constant0._Z25selective_scan_fwd_kernelI32Selective_Scan_fwd_kernel_traitsILi32ELi16ELi1ELb1ELb1ELb1ELb1EN3c104HalfENS1_7complexIfEEEEv13SSMParamsBase,"a",@progbits
	.sectionflags	@""
	.align	4
.nv.constant0._Z25selective_scan_fwd_kernelI32Selective_Scan_fwd_kernel_traitsILi32ELi16ELi1ELb1ELb1ELb1ELb1EN3c104HalfENS1_7complexIfEEEEv13SSMParamsBase:
	.zero		632


//--------------------- .nv.constant0._Z25selective_scan_fwd_kernelI32Selective_Scan_fwd_kernel_traitsILi32ELi8ELi1ELb0ELb0ELb0ELb0EN3c104HalfENS1_7complexIfEEEEv13SSMParamsBase --------------------------
	.section	.nv.constant0._Z25selective_scan_fwd_kernelI32Selective_Scan_fwd_kernel_traitsILi32ELi8ELi1ELb0ELb0ELb0ELb0EN3c104HalfENS1_7complexIfEEEEv13SSMParamsBase,"a",@progbits
	.sectionflags	@""
	.align	4
.nv.constant0._Z25selective_scan_fwd_kernelI32Selective_Scan_fwd_kernel_traitsILi32ELi8ELi1ELb0ELb0ELb0ELb0EN3c104HalfENS1_7complexIfEEEEv13SSMParamsBase:
	.zero		632


//--------------------- .nv.constant0._Z25selective_scan_fwd_kernelI32Selective_Scan_fwd_kernel_traitsILi32ELi8ELi1ELb0ELb0ELb0ELb1EN3c104HalfENS1_7complexIfEEEEv13SSMParamsBase --------------------------
	.section	.nv.constant0._Z25selective_scan_fwd_kernelI32Selective_Scan_fwd_kernel_traitsILi32ELi8ELi1ELb0ELb0ELb0ELb1EN3c104HalfENS1_7complexIfEEEEv13SSMParamsBase,"a",@progbits
	.sectionflags	@""
	.align	4
.nv.constant0._Z25selective_scan_fwd_kernelI32Selective_Scan_fwd_kernel_traitsILi32ELi8ELi1ELb0ELb0ELb0ELb1EN3c104HalfENS1_7complexIfEEEEv13SSMParamsBase:
	.zero		632


//--------------------- .nv.constant0._Z25selective_scan_fwd_kernelI32Selective_Scan_fwd_kernel_traitsILi32ELi8ELi1ELb0ELb0ELb1ELb0EN3c104HalfENS1_7complexIfEEEEv13SSMParamsBase --------------------------
	.section	.nv.constant0._Z25selective_scan_fwd_kernelI32Selective_Scan_fwd_kernel_traitsILi32ELi8ELi1ELb0ELb0ELb1ELb0EN3c104HalfENS1_7complexIfEEEEv13SSMParamsBase,"a",@progbits
	.sectionflags	@""
	.align	4
.nv.constant0._Z25selective_scan_fwd_kernelI32Selective_Scan_fwd_kernel_traitsILi32ELi8ELi1ELb0ELb0ELb1ELb0EN3c104HalfENS1_7complexIfEEEEv13SSMParamsBase:
	.zero		632


//--------------------- .nv.constant0._Z25selective_scan_fwd_kernelI32Selective_Scan_fwd_kernel_traitsILi32ELi8ELi1ELb0ELb0ELb1ELb1EN3c104HalfENS1_7complexIfEEEEv13SSMParamsBase --------------------------
	.section	.nv.constant0._Z25selective_scan_fwd_kernelI32Selective_Scan_fwd_kernel_traitsILi32ELi8ELi1ELb0ELb0ELb1ELb1EN3c104HalfENS1_7complexIfEEEEv13SSMParamsBase,"a",@progbits
	.sectionflags	@""
	.align	4
.nv.constant0._Z25selective_scan_fwd_kernelI32Selective_Scan_fwd_kernel_traitsILi32ELi8ELi1ELb0ELb0ELb1ELb1EN3c104HalfENS1_7complexIfEEEEv13SSMParamsBase:
	.zero		632


//--------------------- .nv.constant0._Z25selective_scan_fwd_kernelI32Selective_Scan_fwd_kernel_traitsILi32ELi8ELi1ELb0ELb1ELb0ELb0EN3c104HalfENS1_7complexIfEEEEv13SSMParamsBase --------------------------
	.section	.nv.constant0._Z25selective_scan_fwd_kernelI32Selective_Scan_fwd_kernel_traitsILi32ELi8ELi1ELb0ELb1ELb0ELb0EN3c104HalfENS1_7complexIfEEEEv13SSMParamsBase,"a",@progbits
	.sectionflags	@""
	.align	4
.nv.constant0._Z25selective_scan_fwd_kernelI32Selective_Scan_fwd_kernel_traitsILi32ELi8ELi1ELb0ELb1ELb0ELb0EN3c104HalfENS1_7complexIfEEEEv13SSMParamsBase:
	.zero		632


//--------------------- .nv.constant0._Z25selective_scan_fwd_kernelI32Selective_Scan_fwd_kernel_traitsILi32ELi8ELi1ELb0ELb1ELb0ELb1EN3c104HalfENS1_7complexIfEEEEv13SSMParamsBase --------------------------
	.section	.nv.constant0._Z25selective_scan_fwd_kernelI32Selective_Scan_fwd_kernel_traitsILi32ELi8ELi1ELb0ELb1ELb0ELb1EN3c104HalfENS1_7complexIfEEEEv13SSMParamsBase,"a",@progbits
	.sectionflags	@""
	.align	4
.nv.constant0._Z25selective_scan_fwd_kernelI32Selective_Scan_fwd_kernel_traitsILi32ELi8ELi1ELb0ELb1ELb0ELb1EN3c104HalfENS1_7complexIfEEEEv13SSMParamsBase:
	.zero		632


//--------------------- .nv.constant0._Z25selective_scan_fwd_kernelI32Selective_Scan_fwd_kernel_traitsILi32ELi8ELi1ELb0ELb1ELb1ELb0EN3c104HalfENS1_7complexIfEEEEv13SSMParamsBase --------------------------
	.section	.nv.constant0._Z25selective_scan_fwd_kernelI32Selective_Scan_fwd_kernel_traitsILi32ELi8ELi1ELb0ELb1ELb1ELb0EN3c104HalfENS1_7complexIfEEEEv13SSMParamsBase,"a",@progbits
	.sectionflags	@""
	.align	4
.nv.constant0._Z25selective_scan_fwd_kernelI32Selective_Scan_fwd_kernel_traitsILi32ELi8ELi1ELb0ELb1ELb1ELb0EN3c104HalfENS1_7complexIfEEEEv13SSMParamsBase:
	.zero		632


//--------------------- .nv.constant0._Z25selective_scan_fwd_kernelI32Selective_Scan_fwd_kernel_traitsILi32ELi8ELi1ELb0ELb1ELb1ELb1EN3c104HalfENS1_7complexIfEEEEv13SSMParamsBase --------------------------
	.section	.nv.constant0._Z25selective_scan_fwd_kernelI32Selective_Scan_fwd_kernel_traitsILi32ELi8ELi1ELb0ELb1ELb1ELb1EN3c104HalfENS1_7complexIfEEEEv13SSMParamsBase,"a",@progbits
	.sectionflags	@""
	.align	4
.nv.constant0._Z25selective_scan_fwd_kernelI32Selective_Scan_fwd_kernel_traitsILi32ELi8ELi1ELb0ELb1ELb1ELb1EN3c104HalfENS1_7complexIfEEEEv13SSMParamsBase:
	.zero		632


//--------------------- .nv.constant0._Z25selective_scan_fwd_kernelI32Selective_Scan_fwd_kernel_traitsILi32ELi8ELi1ELb1ELb0ELb0ELb0EN3c104HalfENS1_7complexIfEEEEv13SSMParamsBase --------------------------
	.section	.nv.constant0._Z25selective_scan_fwd_kernelI32Selective_Scan_fwd_kernel_traitsILi32ELi8ELi1ELb1ELb0ELb0ELb0EN3c104HalfENS1_7complexIfEEEEv13SSMParamsBase,"a",@progbits
	.sectionflags	@""
	.align	4
.nv.constant0._Z25selective_scan_fwd_kernelI32Selective_Scan_fwd_kernel_traitsILi32ELi8ELi1ELb1ELb0ELb0ELb0EN3c104HalfENS1_7complexIfEEEEv13SSMParamsBase:
	.zero		632


//--------------------- .nv.constant0._Z25selective_scan_fwd_kernelI32Selective_Scan_fwd_kernel_traitsILi32ELi8ELi1ELb1ELb0ELb0ELb1EN3c104HalfENS1_7complexIfEEEEv13SSMParamsBase --------------------------
	.section	.nv.constant0._Z25selective_scan_fwd_kernelI32Selective_Scan_fwd_kernel_traitsILi32ELi8ELi1ELb1ELb0ELb0ELb1EN3c104HalfENS1_7complexIfEEEEv13SSMParamsBase,"a",@progbits
	.sectionflags	@""
	.align	4
.nv.constant0._Z25selective_scan_fwd_kernelI32Selective_Scan_fwd_kernel_traitsILi32ELi8ELi1ELb1ELb0ELb0ELb1EN3c104HalfENS1_7complexIfEEEEv13SSMParamsBase:
	.zero		632


//--------------------- .nv.constant0._Z25selective_scan_fwd_kernelI32Selective_Scan_fwd_kernel_traitsILi32ELi8ELi1ELb1ELb0ELb1ELb0EN3c104HalfENS1_7complexIfEEEEv13SSMParamsBase --------------------------
	.section	.nv.constant0._Z25selective_scan_fwd_kernelI32Selective_Scan_fwd_kernel_traitsILi32ELi8ELi1ELb1ELb0ELb1ELb0EN3c104HalfENS1_7complexIfEEEEv13SSMParamsBase,"a",@progbits
	.sectionflags	@""
	.align	4
.nv.constant0._Z25selective_scan_fwd_kernelI32Selective_Scan_fwd_kernel_traitsILi32ELi8ELi1ELb1ELb0ELb1ELb0EN3c104HalfENS1_7complexIfEEEEv13SSMParamsBase:
	.zero		632


//--------------------- .nv.constant0._Z25selective_scan_fwd_kernelI32Selective_Scan_fwd_kernel_traitsILi32ELi8ELi1ELb1ELb0ELb1ELb1EN3c104HalfENS1_7complexIfEEEEv13SSMParamsBase --------------------------
	.section	.nv.constant0._Z25selective_scan_fwd_kernelI32Selective_Scan_fwd_kernel_traitsILi32ELi8ELi1ELb1ELb0ELb1ELb1EN3c104HalfENS1_7complexIfEEEEv13SSMParamsBase,"a",@progbits
	.sectionflags	@""
	.align	4
.nv.constant0._Z25selective_scan_fwd_kernelI32Selective_Scan_fwd_kernel_traitsILi32ELi8ELi1ELb1ELb0ELb1ELb1EN3c104HalfENS1_7complexIfEEEEv13SSMParamsBase:
	.zero		632


//--------------------- .nv.constant0._Z25selective_scan_fwd_kernelI32Selective_Scan_fwd_kernel_traitsILi32ELi8ELi1ELb1ELb1ELb0ELb0EN3c104HalfENS1_7complexIfEEEEv13SSMParamsBase --------------------------
	.section	.nv.constant0._Z25selective_scan_fwd_kernelI32Selective_Scan_fwd_kernel_traitsILi32ELi8ELi1ELb1ELb1ELb0ELb0EN3c104HalfENS1_7complexIfEEEEv13SSMParamsBase,"a",@progbits
	.sectionflags	@""
	.align	4
.nv.constant0._Z25selective_scan_fwd_kernelI32Selective_Scan_fwd_kernel_traitsILi32ELi8ELi1ELb1ELb1ELb0ELb0EN3c104HalfENS1_7complexIfEEEEv13SSMParamsBase:
	.zero		632


//--------------------- .nv.constant0._Z25selective_scan_fwd_kernelI32Selective_Scan_fwd_kernel_traitsILi32ELi8ELi1ELb1ELb1ELb0ELb1EN3c104HalfENS1_7complexIfEEEEv13SSMParamsBase --------------------------
	.section	.nv.constant0._Z25selective_scan_fwd_kernelI32Selective_Scan_fwd_kernel_traitsILi32ELi8ELi1ELb1ELb1ELb0ELb1EN3c104HalfENS1_7complexIfEEEEv13SSMParamsBase,"a",@progbits
	.sectionflags	@""
	.align	4
.nv.constant0._Z25selective_scan_fwd_kernelI32Selective_Scan_fwd_kernel_traitsILi32ELi8ELi1ELb1ELb1ELb0ELb1EN3c104HalfENS1_7complexIfEEEEv13SSMParamsBase:
	.zero		632


//--------------------- .nv.constant0._Z25selective_scan_fwd_kernelI32Selective_Scan_fwd_kernel_traitsILi32ELi8ELi1ELb1ELb1ELb1ELb0EN3c104HalfENS1_7complexIfEEEEv13SSMParamsBase --------------------------
	.section	.nv.constant0._Z25selective_scan_fwd_kernelI32Selective_Scan_fwd_kernel_traitsILi32ELi8ELi1ELb1ELb1ELb1ELb0EN3c104HalfENS1_7complexIfEEEEv13SSMParamsBase,"a",@progbits
	.sectionflags	@""
	.align	4
.nv.constant0._Z25selective_scan_fwd_kernelI32Selective_Scan_fwd_kernel_traitsILi32ELi8ELi1ELb1ELb1ELb1ELb0EN3c104HalfENS1_7complexIfEEEEv13SSMParamsBase:
	.zero		632


//--------------------- .nv.constant0._Z25selective_scan_fwd_kernelI32Selective_Scan_fwd_kernel_traitsILi32ELi8ELi1ELb1ELb1ELb1ELb1EN3c104HalfENS1_7complexIfEEEEv13SSMParamsBase --------------------------
	.section	.nv.constant0._Z25selective_scan_fwd_kernelI32Selective_Scan_fwd_kernel_traitsILi32ELi8ELi1ELb1ELb1ELb1ELb1EN3c104HalfENS1_7complexIfEEEEv13SSMParamsBase,"a",@progbits
	.sectionflags	@""
	.align	4
.nv.constant0._Z25selective_scan_fwd_kernelI32Selective_Scan_fwd_kernel_traitsILi32ELi8ELi1ELb1ELb1ELb1ELb1EN3c104HalfENS1_7complexIfEEEEv13SSMParamsBase:
	.zero		632


//--------------------- .nv.constant0._Z25selective_scan_fwd_kernelI32Selective_Scan_fwd_kernel_traitsILi32ELi4ELi1ELb0ELb0ELb0ELb0EN3c104HalfENS1_7complexIfEEEEv13SSMParamsBase --------------------------
	.section	.nv.constant0._Z25selective_scan_fwd_kernelI32Selective_Scan_fwd_kernel_traitsILi32ELi4ELi1ELb0ELb0ELb0ELb0EN3c104HalfENS1_7complexIfEEEEv13SSMParamsBase,"a",@progbits
	.sectionflags	@""
	.align	4
.nv.constant0._Z25selective_scan_fwd_kernelI32Selective_Scan_fwd_kernel_traitsILi32ELi4ELi1ELb0ELb0ELb0ELb0EN3c104HalfENS1_7complexIfEEEEv13SSMParamsBase:
	.zero		632


//--------------------- .nv.constant0._Z25selective_scan_fwd_kernelI32Selective_Scan_fwd_kernel_traitsILi32ELi4ELi1ELb0ELb0ELb0ELb1EN3c104HalfENS1_7complexIfEEEEv13SSMParamsBase --------------------------
	.section	.nv.constant0._Z25selective_scan_fwd_kernelI32Selective_Scan_fwd_kernel_traitsILi32ELi4ELi1ELb0ELb0ELb0ELb1EN3c104HalfENS1_7complexIfEEEEv13SSMParamsBase,"a",@progbits
	.sectionflags	@""
	.align	4
.nv.constant0._Z25selective_scan_fwd_kernelI32Selective_Scan_fwd_kernel_traitsILi32ELi4ELi1ELb0ELb0ELb0ELb1EN3c104HalfENS1_7complexIfEEEEv13SSMParamsBase:
	.zero		632


//--------------------- .nv.constant0._Z25selective_scan_fwd_kernelI32Selective_Scan_fwd_kernel_traitsILi32ELi4ELi1ELb0ELb0ELb1ELb0EN3c104HalfENS1_7complexIfEEEEv13SSMParamsBase --------------------------
	.section	.nv.constant0._Z25selective_scan_fwd_kernelI32Selective_Scan_fwd_kernel_traitsILi32ELi4ELi1ELb0ELb0ELb1ELb0EN3c104HalfENS1_7complexIfEEEEv13SSMParamsBase,"a",@progbits
	.sectionflags	@""
	.align	4
.nv.constant0._Z25selective_scan_fwd_kernelI32Selective_Scan_fwd_kernel_traitsILi32ELi4ELi1ELb0ELb0ELb1ELb0EN3c104HalfENS1_7complexIfEEEEv13SSMParamsBase:
	.zero		632


//--------------------- .nv.constant0._Z25selective_scan_fwd_kernelI32Selective_Scan_fwd_kernel_traitsILi32ELi4ELi1ELb0ELb0ELb1ELb1EN3c104HalfENS1_7complexIfEEEEv13SSMParamsBase --------------------------
	.section	.nv.constant0._Z25selective_scan_fwd_kernelI32Selective_Scan_fwd_kernel_traitsILi32ELi4ELi1ELb0ELb0ELb1ELb1EN3c104HalfENS1_7complexIfEEEEv13SSMParamsBase,"a",@progbits
	.sectionflags	@""
	.align	4
.nv.constant0._Z25selective_scan_fwd_kernelI32Selective_Scan_fwd_kernel_traitsILi32ELi4ELi1ELb0ELb0ELb1ELb1EN3c104HalfENS1_7complexIfEEEEv13SSMParamsBase:
	.zero		632


//--------------------- .nv.constant0._Z25selective_scan_fwd_kernelI32Selective_Scan_fwd_kernel_traitsILi32ELi4ELi1ELb0ELb1ELb0ELb0EN3c104HalfENS1_7complexIfEEEEv13SSMParamsBase --------------------------
	.section	.nv.constant0._Z25selective_scan_fwd_kernelI32Selective_Scan_fwd_kernel_traitsILi32ELi4ELi1ELb0ELb1ELb0ELb0EN3c104HalfENS1_7complexIfEEEEv13SSMParamsBase,"a",@progbits
	.sectionflags	@""
	.align	4
.nv.constant0._Z25selective_scan_fwd_kernelI32Selective_Scan_fwd_kernel_traitsILi32ELi4ELi1ELb0ELb1ELb0ELb0EN3c104HalfENS1_7complexIfEEEEv13SSMParamsBase:
	.zero		632


//--------------------- .nv.constant0._Z25selective_scan_fwd_kernelI32Selective_Scan_fwd_kernel_traitsILi32ELi4ELi1ELb0ELb1ELb0ELb1EN3c104HalfENS1_7complexIfEEEEv13SSMParamsBase --------------------------
	.section	.nv.constant0._Z25selective_scan_fwd_kernelI32Selective_Scan_fwd_kernel_traitsILi32ELi4ELi1ELb0ELb1ELb0ELb1EN3c104HalfENS1_7complexIfEEEEv13SSMParamsBase,"a",@progbits
	.sectionflags	@""
	.align	4
.nv.constant0._Z25selective_scan_fwd_kernelI32Selective_Scan_fwd_kernel_traitsILi32ELi4ELi1ELb0ELb1ELb0ELb1EN3c104HalfENS1_7complexIfEEEEv13SSMParamsBase:
	.zero		632


//--------------------- .nv.constant0._Z25selective_scan_fwd_kernelI32Selective_Scan_fwd_kernel_traitsILi32ELi4ELi1ELb0ELb1ELb1ELb0EN3c104HalfENS1_7complexIfEEEEv13SSMParamsBase --------------------------
	.section	.nv.constant0._Z25selective_scan_fwd_kernelI32Selective_Scan_fwd_kernel_traitsILi32ELi4ELi1ELb0ELb1ELb1ELb0EN3c104HalfENS1_7complexIfEEEEv13SSMParamsBase,"a",@progbits
	.sectionflags	@""
	.align	4
.nv.constant0._Z25selective_scan_fwd_kernelI32Selective_Scan_fwd_kernel_traitsILi32ELi4ELi1ELb0ELb1ELb1ELb0EN3c104HalfENS1_7complexIfEEEEv13SSMParamsBase:
	.zero		632


//--------------------- .nv.constant0._Z25selective_scan_fwd_kernelI32Selective_Scan_fwd_kernel_traitsILi32ELi4ELi1ELb0ELb1ELb1ELb1EN3c104HalfENS1_7complexIfEEEEv13SSMParamsBase --------------------------
	.section	.nv.constant0._Z25selective_scan_fwd_kernelI32Selective_Scan_fwd_kernel_traitsILi32ELi4ELi1ELb0ELb1ELb1ELb1EN3c104HalfENS1_7complexIfEEEEv13SSMParamsBase,"a",@progbits
	.sectionflags	@""
	.align	4
.nv.constant0._Z25selective_scan_fwd_kernelI32Selective_Scan_fwd_kernel_traitsILi32ELi4ELi1ELb0ELb1ELb1ELb1EN3c104HalfENS1_7complexIfEEEEv13SSMParamsBase:
	.zero		632


//--------------------- .nv.constant0._Z25selective_scan_fwd_kernelI32Selective_Scan_fwd_kernel_traitsILi32ELi4ELi1ELb1ELb0ELb0ELb0EN3c104HalfENS1_7complexIfEEEEv13SSMParamsBase --------------------------
	.section	.nv.constant0._Z25selective_scan_fwd_kernelI32Selective_Scan_fwd_kernel_traitsILi32ELi4ELi1ELb1ELb0ELb0ELb0EN3c104HalfENS1_7complexIfEEEEv13SSMParamsBase,"a",@progbits
	.sectionflags	@""
	.align	4
.nv.constant0._Z25selective_scan_fwd_kernelI32Selective_Scan_fwd_kernel_traitsILi32ELi4ELi1ELb1ELb0ELb0ELb0EN3c104HalfENS1_7complexIfEEEEv13SSMParamsBase:
	.zero		632


//--------------------- .nv.constant0._Z25selective_scan_fwd_kernelI32Selective_Scan_fwd_kernel_traitsILi32ELi4ELi1ELb1ELb0ELb0ELb1EN3c104HalfENS1_7complexIfEEEEv13SSMParamsBase --------------------------
	.section	.nv.constant0._Z25selective_scan_fwd_kernelI32Selective_Scan_fwd_kernel_traitsILi32ELi4ELi1ELb1ELb0ELb0ELb1EN3c104HalfENS1_7complexIfEEEEv13SSMParamsBase,"a",@progbits
	.sectionflags	@""
	.align	4
.nv.constant0._Z25selective_scan_fwd_kernelI32Selective_Scan_fwd_kernel_traitsILi32ELi4ELi1ELb1ELb0ELb0ELb1EN3c104HalfENS1_7complexIfEEEEv13SSMParamsBase:
	.zero		632


//--------------------- .nv.constant0._Z25selective_scan_fwd_kernelI32Selective_Scan_fwd_kernel_traitsILi32ELi4ELi1ELb1ELb0ELb1ELb0EN3c104HalfENS1_7complexIfEEEEv13SSMParamsBase --------------------------
	.section	.nv.constant0._Z25selective_scan_fwd_kernelI32Selective_Scan_fwd_kernel_traitsILi32ELi4ELi1ELb1ELb0ELb1ELb0EN3c104HalfENS1_7complexIfEEEEv13SSMParamsBase,"a",@progbits
	.sectionflags	@""
	.align	4
.nv.constant0._Z25selective_scan_fwd_kernelI32Selective_Scan_fwd_kernel_traitsILi32ELi4ELi1ELb1ELb0ELb1ELb0EN3c104HalfENS1_7complexIfEEEEv13SSMParamsBase:
	.zero		632


//--------------------- .nv.constant0._Z25selective_scan_fwd_kernelI32Selective_Scan_fwd_kernel_traitsILi32ELi4ELi1ELb1ELb0ELb1ELb1EN3c104HalfENS1_7complexIfEEEEv13SSMParamsBase --------------------------
	.section	.nv.constant0._Z25selective_scan_fwd_kernelI32Selective_Scan_fwd_kernel_traitsILi32ELi4ELi1ELb1ELb0ELb1ELb1EN3c104HalfENS1_7complexIfEEEEv13SSMParamsBase,"a",@progbits
	.sectionflags	@""
	.align	4
.nv.constant0._Z25selective_scan_fwd_kernelI32Selective_Scan_fwd_kernel_traitsILi32ELi4ELi1ELb1ELb0ELb1ELb1EN3c104HalfENS1_7complexIfEEEEv13SSMParamsBase:
	.zero		632


//--------------------- .nv.constant0._Z25selective_scan_fwd_kernelI32Selective_Scan_fwd_kernel_traitsILi32ELi4ELi1ELb1ELb1ELb0ELb0EN3c104HalfENS1_7complexIfEEEEv13SSMParamsBase --------------------------
	.section	.nv.constant0._Z25selective_scan_fwd_kernelI32Selective_Scan_fwd_kernel_traitsILi32ELi4ELi1ELb1ELb1ELb0ELb0EN3c104HalfENS1_7complexIfEEEEv13SSMParamsBase,"a",@progbits
	.sectionflags	@""
	.align	4
.nv.constant0._Z25selective_scan_fwd_kernelI32Selective_Scan_fwd_kernel_traitsILi32ELi4ELi1ELb1ELb1ELb0ELb0EN3c104HalfENS1_7complexIfEEEEv13SSMParamsBase:
	.zero		632


//--------------------- .nv.constant0._Z25selective_scan_fwd_kernelI32Selective_Scan_fwd_kernel_traitsILi32ELi4ELi1ELb1ELb1ELb0ELb1EN3c104HalfENS1_7complexIfEEEEv13SSMParamsBase --------------------------
	.section	.nv.constant0._Z25selective_scan_fwd_kernelI32Selective_Scan_fwd_kernel_traitsILi32ELi4ELi1ELb1ELb1ELb0ELb1EN3c104HalfENS1_7complexIfEEEEv13SSMParamsBase,"a",@progbits
	.sectionflags	@""
	.align	4
.nv.constant0._Z25selective_scan_fwd_kernelI32Selective_Scan_fwd_kernel_traitsILi32ELi4ELi1ELb1ELb1ELb0ELb1EN3c104HalfENS1_7complexIfEEEEv13SSMParamsBase:
	.zero		632


//--------------------- .nv.constant0._Z25selective_scan_fwd_kernelI32Selective_Scan_fwd_kernel_traitsILi32ELi4ELi1ELb1ELb1ELb1ELb0EN3c104HalfENS1_7complexIfEEEEv13SSMParamsBase --------------------------
	.section	.nv.constant0._Z25selective_scan_fwd_kernelI32Selective_Scan_fwd_kernel_traitsILi32ELi4ELi1ELb1ELb1ELb1ELb0EN3c104HalfENS1_7complexIfEEEEv13SSMParamsBase,"a",@progbits
	.sectionflags	@""
	.align	4
.nv.constant0._Z25selective_scan_fwd_kernelI32Selective_Scan_fwd_kernel_traitsILi32ELi4ELi1ELb1ELb1ELb1ELb0EN3c104HalfENS1_7complexIfEEEEv13SSMParamsBase:
	.zero		632


//--------------------- .nv.constant0._Z25selective_scan_fwd_kernelI32Selective_Scan_fwd_kernel_traitsILi32ELi4ELi1ELb1ELb1ELb1ELb1EN3c104HalfENS1_7complexIfEEEEv13SSMParamsBase --------------------------
	.section	.nv.constant0._Z25selective_scan_fwd_kernelI32Selective_Scan_fwd_kernel_traitsILi32ELi4ELi1ELb1ELb1ELb1ELb1EN3c104HalfENS1_7complexIfEEEEv13SSMParamsBase,"a",@progbits
	.sectionflags	@""
	.align	4
.nv.constant0._Z25selective_scan_fwd_kernelI32Selective_Scan_fwd_kernel_traitsILi32ELi4ELi1ELb1ELb1ELb1ELb1EN3c104HalfENS1_7complexIfEEEEv13SSMParamsBase:
	.zero		632


//--------------------- .nv.constant0._Z25selective_scan_fwd_kernelI32Selective_Scan_fwd_kernel_traitsILi128ELi16ELi1ELb0ELb0ELb0ELb0EN3c104HalfEfEEv13SSMParamsBase --------------------------
	.section	.nv.constant0._Z25selective_scan_fwd_kernelI32Selective_Scan_fwd_kernel_traitsILi128ELi16ELi1ELb0ELb0ELb0ELb0EN3c104HalfEfEEv13SSMParamsBase,"a",@progbits
	.sectionflags	@""
	.align	4
.nv.constant0._Z25selective_scan_fwd_kernelI32Selective_Scan_fwd_kernel_traitsILi128ELi16ELi1ELb0ELb0ELb0ELb0EN3c104HalfEfEEv13SSMParamsBase:
	.zero		632


//--------------------- .nv.constant0._Z25selective_scan_fwd_kernelI32Selective_Scan_fwd_kernel_traitsILi128ELi16ELi1ELb0ELb0ELb0ELb1EN3c104HalfEfEEv13SSMParamsBase --------------------------
	.section	.nv.constant0._Z25selective_scan_fwd_kernelI32Selective_Scan_fwd_kernel_traitsILi128ELi16ELi1ELb0ELb0ELb0ELb1EN3c104HalfEfEEv13SSMParamsBase,"a",@progbits
	.sectionflags	@""
	.align	4
.nv.constant0._Z25selective_scan_fwd_kernelI32Selective_Scan_fwd_kernel_traitsILi128ELi16ELi1ELb0ELb0ELb0ELb1EN3c104HalfEfEEv13SSMParamsBase:
	.zero		632


//--------------------- .nv.constant0._Z25selective_scan_fwd_kernelI32Selective_Scan_fwd_kernel_traitsILi128ELi16ELi1ELb0ELb0ELb1ELb0EN3c104HalfEfEEv13SSMParamsBase --------------------------
	.section	.nv.constant0._Z25selective_scan_fwd_kernelI32Selective_Scan_fwd_kernel_traitsILi128ELi16ELi1ELb0ELb0ELb1ELb0EN3c104HalfEfEEv13SSMParamsBase,"a",@progbits
	.sectionflags	@""
	.align	4
.nv.constant0._Z25selective_scan_fwd_kernelI32Selective_Scan_fwd_kernel_traitsILi128ELi16ELi1ELb0ELb0ELb1ELb0EN3c104HalfEfEEv13SSMParamsBase:
	.zero		632


//--------------------- .nv.constant0._Z25selective_scan_fwd_kernelI32Selective_Scan_fwd_kernel_traitsILi128ELi16ELi1ELb0ELb0ELb1ELb1EN3c104HalfEfEEv13SSMParamsBase --------------------------
	.section	.nv.constant0._Z25selective_scan_fwd_kernelI32Selective_Scan_fwd_kernel_traitsILi128ELi16ELi1ELb0ELb0ELb1ELb1EN3c104HalfEfEEv13SSMParamsBase,"a",@progbits
	.sectionflags	@""
	.align	4
.nv.constant0._Z25selective_scan_fwd_kernelI32Selective_Scan_fwd_kernel_traitsILi128ELi16ELi1ELb0ELb0ELb1ELb1EN3c104HalfEfEEv13SSMParamsBase:
	.zero		632


//--------------------- .nv.constant0._Z25selective_scan_fwd_kernelI32Selective_Scan_fwd_kernel_traitsILi128ELi16ELi1ELb0ELb1ELb0ELb0EN3c104HalfEfEEv13SSMParamsBase --------------------------
	.section	.nv.constant0._Z25selective_scan_fwd_kernelI32Selective_Scan_fwd_kernel_traitsILi128ELi16ELi1ELb0ELb1ELb0ELb0EN3c104HalfEfEEv13SSMParamsBase,"a",@progbits
	.sectionflags	@""
	.align	4
.nv.constant0._Z25selective_scan_fwd_kernelI32Selective_Scan_fwd_kernel_traitsILi128ELi16ELi1ELb0ELb1ELb0ELb0EN3c104HalfEfEEv13SSMParamsBase:
	.zero		632


//--------------------- .nv.constant0._Z25selective_scan_fwd_kernelI32Selective_Scan_fwd_kernel_traitsILi128ELi16ELi1ELb0ELb1ELb0ELb1EN3c104HalfEfEEv13SSMParamsBase --------------------------
	.section	.nv.constant0._Z25selective_scan_fwd_kernelI32Selective_Scan_fwd_kernel_traitsILi128ELi16ELi1ELb0ELb1ELb0ELb1EN3c104HalfEfEEv13SSMParamsBase,"a",@progbits
	.sectionflags	@""
	.align	4
.nv.constant0._Z25selective_scan_fwd_kernelI32Selective_Scan_fwd_kernel_traitsILi128ELi16ELi1ELb0ELb1ELb0ELb1EN3c104HalfEfEEv13SSMParamsBase:
	.zero		632


//--------------------- .nv.constant0._Z25selective_scan_fwd_kernelI32Selective_Scan_fwd_kernel_traitsILi128ELi16ELi1ELb0ELb1ELb1ELb0EN3c104HalfEfEEv13SSMParamsBase --------------------------
	.section	.nv.constant0._Z25selective_scan_fwd_kernelI32Selective_Scan_fwd_kernel_traitsILi128ELi16ELi1ELb0ELb1ELb1ELb0EN3c104HalfEfEEv13SSMParamsBase,"a",@progbits
	.sectionflags	@""
	.align	4
.nv.constant0._Z25selective_scan_fwd_kernelI32Selective_Scan_fwd_kernel_traitsILi128ELi16ELi1ELb0ELb1ELb1ELb0EN3c104HalfEfEEv13SSMParamsBase:
	.zero		632


//--------------------- .nv.constant0._Z25selective_scan_fwd_kernelI32Selective_Scan_fwd_kernel_traitsILi128ELi16ELi1ELb0ELb1ELb1ELb1EN3c104HalfEfEEv13SSMParamsBase --------------------------
	.section	.nv.constant0._Z25selective_scan_fwd_kernelI32Selective_Scan_fwd_kernel_traitsILi128ELi16ELi1ELb0ELb1ELb1ELb1EN3c104HalfEfEEv13SSMParamsBase,"a",@progbits
	.sectionflags	@""
	.align	4
.nv.constant0._Z25selective_scan_fwd_kernelI32Selective_Scan_fwd_kernel_traitsILi128ELi16ELi1ELb0ELb1ELb1ELb1EN3c104HalfEfEEv13SSMParamsBase:
	.zero		632


//--------------------- .nv.constant0._Z25selective_scan_fwd_kernelI32Selective_Scan_fwd_kernel_traitsILi128ELi16ELi1ELb1ELb0ELb0ELb0EN3c104HalfEfEEv13SSMParamsBase --------------------------
	.section	.nv.constant0._Z25selective_scan_fwd_kernelI32Selective_Scan_fwd_kernel_traitsILi128ELi16ELi1ELb1ELb0ELb0ELb0EN3c104HalfEfEEv13SSMParamsBase,"a",@progbits
	.sectionflags	@""
	.align	4
.nv.constant0._Z25selective_scan_fwd_kernelI32Selective_Scan_fwd_kernel_traitsILi128ELi16ELi1ELb1ELb0ELb0ELb0EN3c104HalfEfEEv13SSMParamsBase:
	.zero		632


//--------------------- .nv.constant0._Z25selective_scan_fwd_kernelI32Selective_Scan_fwd_kernel_traitsILi128ELi16ELi1ELb1ELb0ELb0ELb1EN3c104HalfEfEEv13SSMParamsBase --------------------------
	.section	.nv.constant0._Z25selective_scan_fwd_kernelI32Selective_Scan_fwd_kernel_traitsILi128ELi16ELi1ELb1ELb0ELb0ELb1EN3c104HalfEfEEv13SSMParamsBase,"a",@progbits
	.sectionflags	@""
	.align	4
.nv.constant0._Z25selective_scan_fwd_kernelI32Selective_Scan_fwd_kernel_traitsILi128ELi16ELi1ELb1ELb0ELb0ELb1EN3c104HalfEfEEv13SSMParamsBase:
	.zero		632


//--------------------- .nv.constant0._Z25selective_scan_fwd_kernelI32Selective_Scan_fwd_kernel_traitsILi128ELi16ELi1ELb1ELb0ELb1ELb0EN3c104HalfEfEEv13SSMParamsBase --------------------------
	.section	.nv.constant0._Z25selective_scan_fwd_kernelI32Selective_Scan_fwd_kernel_traitsILi128ELi16ELi1ELb1ELb0ELb1ELb0EN3c104HalfEfEEv13SSMParamsBase,"a",@progbits
	.sectionflags	@""
	.align	4
.nv.constant0._Z25selective_scan_fwd_kernelI32Selective_Scan_fwd_kernel_traitsILi128ELi16ELi1ELb1ELb0ELb1ELb0EN3c104HalfEfEEv13SSMParamsBase:
	.zero		632


//--------------------- .nv.constant0._Z25selective_scan_fwd_kernelI32Selective_Scan_fwd_kernel_traitsILi128ELi16ELi1ELb1ELb0ELb1ELb1EN3c104HalfEfEEv13SSMParamsBase --------------------------
	.section	.nv.constant0._Z25selective_scan_fwd_kernelI32Selective_Scan_fwd_kernel_traitsILi128ELi16ELi1ELb1ELb0ELb1ELb1EN3c104HalfEfEEv13SSMParamsBase,"a",@progbits
	.sectionflags	@""
	.align	4
.nv.constant0._Z25selective_scan_fwd_kernelI32Selective_Scan_fwd_kernel_traitsILi128ELi16ELi1ELb1ELb0ELb1ELb1EN3c104HalfEfEEv13SSMParamsBase:
	.zero		632


//--------------------- .nv.constant0._Z25selective_scan_fwd_kernelI32Selective_Scan_fwd_kernel_traitsILi128ELi16ELi1ELb1ELb1ELb0ELb0EN3c104HalfEfEEv13SSMParamsBase --------------------------
	.section	.nv.constant0._Z25selective_scan_fwd_kernelI32Selective_Scan_fwd_kernel_traitsILi128ELi16ELi1ELb1ELb1ELb0ELb0EN3c104HalfEfEEv13SSMParamsBase,"a",@progbits
	.sectionflags	@""
	.align	4
.nv.constant0._Z25selective_scan_fwd_kernelI32Selective_Scan_fwd_kernel_traitsILi128ELi16ELi1ELb1ELb1ELb0ELb0EN3c104HalfEfEEv13SSMParamsBase:
	.zero		632


//--------------------- .nv.constant0._Z25selective_scan_fwd_kernelI32Selective_Scan_fwd_kernel_traitsILi128ELi16ELi1ELb1ELb1ELb0ELb1EN3c104HalfEfEEv13SSMParamsBase --------------------------
	.section	.nv.constant0._Z25selective_scan_fwd_kernelI32Selective_Scan_fwd_kernel_traitsILi128ELi16ELi1ELb1ELb1ELb0ELb1EN3c104HalfEfEEv13SSMParamsBase,"a",@progbits
	.sectionflags	@""
	.align	4
.nv.constant0._Z25selective_scan_fwd_kernelI32Selective_Scan_fwd_kernel_traitsILi128ELi16ELi1ELb1ELb1ELb0ELb1EN3c104HalfEfEEv13SSMParamsBase:
	.zero		632


//--------------------- .nv.constant0._Z25selective_scan_fwd_kernelI32Selective_Scan_fwd_kernel_traitsILi128ELi16ELi1ELb1ELb1ELb1ELb0EN3c104HalfEfEEv13SSMParamsBase --------------------------
	.section	.nv.constant0._Z25selective_scan_fwd_kernelI32Selective_Scan_fwd_kernel_traitsILi128ELi16ELi1ELb1ELb1ELb1ELb0EN3c104HalfEfEEv13SSMParamsBase,"a",@progbits
	.sectionflags	@""
	.align	4
.nv.constant0._Z25selective_scan_fwd_kernelI32Selective_Scan_fwd_kernel_traitsILi128ELi16ELi1ELb1ELb1ELb1ELb0EN3c104HalfEfEEv13SSMParamsBase:
	.zero		632


//--------------------- .nv.constant0._Z25selective_scan_fwd_kernelI32Selective_Scan_fwd_kernel_traitsILi128ELi16ELi1ELb1ELb1ELb1ELb1EN3c104HalfEfEEv13SSMParamsBase --------------------------
	.section	.nv.constant0._Z25selective_scan_fwd_kernelI32Selective_Scan_fwd_kernel_traitsILi128ELi16ELi1ELb1ELb1ELb1ELb1EN3c104HalfEfEEv13SSMParamsBase,"a",@progbits
	.sectionflags	@""
	.align	4
.nv.constant0._Z25selective_scan_fwd_kernelI32Selective_Scan_fwd_kernel_traitsILi128ELi16ELi1ELb1ELb1ELb1ELb1EN3c104HalfEfEEv13SSMParamsBase:
	.zero		632


//--------------------- .nv.constant0._Z25selective_scan_fwd_kernelI32Selective_Scan_fwd_kernel_traitsILi64ELi16ELi1ELb0ELb0ELb0ELb0EN3c104HalfEfEEv13SSMParamsBase --------------------------
	.section	.nv.constant0._Z25selective_scan_fwd_kernelI32Selective_Scan_fwd_kernel_traitsILi64ELi16ELi1ELb0ELb0ELb0ELb0EN3c104HalfEfEEv13SSMParamsBase,"a",@progbits
	.sectionflags	@""
	.align	4
.nv.constant0._Z25selective_scan_fwd_kernelI32Selective_Scan_fwd_kernel_traitsILi64ELi16ELi1ELb0ELb0ELb0ELb0EN3c104HalfEfEEv13SSMParamsBase:
	.zero		632


//--------------------- .nv.constant0._Z25selective_scan_fwd_kernelI32Selective_Scan_fwd_kernel_traitsILi64ELi16ELi1ELb0ELb0ELb0ELb1EN3c104HalfEfEEv13SSMParamsBase --------------------------
	.section	.nv.constant0._Z25selective_scan_fwd_kernelI32Selective_Scan_fwd_kernel_traitsILi64ELi16ELi1ELb0ELb0ELb0ELb1EN3c104HalfEfEEv13SSMParamsBase,"a",@progbits
	.sectionflags	@""
	.align	4
.nv.constant0._Z25selective_scan_fwd_kernelI32Selective_Scan_fwd_kernel_traitsILi64ELi16ELi1ELb0ELb0ELb0ELb1EN3c104HalfEfEEv13SSMParamsBase:
	.zero		632


//--------------------- .nv.constant0._Z25selective_scan_fwd_kernelI32Selective_Scan_fwd_kernel_traitsILi64ELi16ELi1ELb0ELb0ELb1ELb0EN3c104HalfEfEEv13SSMParamsBase --------------------------
	.section	.nv.constant0._Z25selective_scan_fwd_kernelI32Selective_Scan_fwd_kernel_traitsILi64ELi16ELi1ELb0ELb0ELb1ELb0EN3c104HalfEfEEv13SSMParamsBase,"a",@progbits
	.sectionflags	@""
	.align	4
.nv.constant0._Z25selective_scan_fwd_kernelI32Selective_Scan_fwd_kernel_traitsILi64ELi16ELi1ELb0ELb0ELb1ELb0EN3c104HalfEfEEv13SSMParamsBase:
	.zero		632


//--------------------- .nv.constant0._Z25selective_scan_fwd_kernelI32Selective_Scan_fwd_kernel_traitsILi64ELi16ELi1ELb0ELb0ELb1ELb1EN3c104HalfEfEEv13SSMParamsBase --------------------------
	.section	.nv.constant0._Z25selective_scan_fwd_kernelI32Selective_Scan_fwd_kernel_traitsILi64ELi16ELi1ELb0ELb0ELb1ELb1EN3c104HalfEfEEv13SSMParamsBase,"a",@progbits
	.sectionflags	@""
	.align	4
.nv.constant0._Z25selective_scan_fwd_kernelI32Selective_Scan_fwd_kernel_traitsILi64ELi16ELi1ELb0ELb0ELb1ELb1EN3c104HalfEfEEv13SSMParamsBase:
	.zero		632


//--------------------- .nv.constant0._Z25selective_scan_fwd_kernelI32Selective_Scan_fwd_kernel_traitsILi64ELi16ELi1ELb0ELb1ELb0ELb0EN3c104HalfEfEEv13SSMParamsBase --------------------------
	.section	.nv.constant0._Z25selective_scan_fwd_kernelI32Selective_Scan_fwd_kernel_traitsILi64ELi16ELi1ELb0ELb1ELb0ELb0EN3c104HalfEfEEv13SSMParamsBase,"a",@progbits
	.sectionflags	@""
	.align	4
.nv.constant0._Z25selective_scan_fwd_kernelI32Selective_Scan_fwd_kernel_traitsILi64ELi16ELi1ELb0ELb1ELb0ELb0EN3c104HalfEfEEv13SSMParamsBase:
	.zero		632


//--------------------- .nv.constant0._Z25selective_scan_fwd_kernelI32Selective_Scan_fwd_kernel_traitsILi64ELi16ELi1ELb0ELb1ELb0ELb1EN3c104HalfEfEEv13SSMParamsBase --------------------------
	.section	.nv.constant0._Z25selective_scan_fwd_kernelI32Selective_Scan_fwd_kernel_traitsILi64ELi16ELi1ELb0ELb1ELb0ELb1EN3c104HalfEfEEv13SSMParamsBase,"a",@progbits
	.sectionflags	@""
	.align	4
.nv.constant0._Z25selective_scan_fwd_kernelI32Selective_Scan_fwd_kernel_traitsILi64ELi16ELi1ELb0ELb1ELb0ELb1EN3c104HalfEfEEv13SSMParamsBase:
	.zero		632


//--------------------- .nv.constant0._Z25selective_scan_fwd_kernelI32Selective_Scan_fwd_kernel_traitsILi64ELi16ELi1ELb0ELb1ELb1ELb0EN3c104HalfEfEEv13SSMParamsBase --------------------------
	.section	.nv.constant0._Z25selective_scan_fwd_kernelI32Selective_Scan_fwd_kernel_traitsILi64ELi16ELi1ELb0ELb1ELb1ELb0EN3c104HalfEfEEv13SSMParamsBase,"a",@progbits
	.sectionflags	@""
	.align	4
.nv.constant0._Z25selective_scan_fwd_kernelI32Selective_Scan_fwd_kernel_traitsILi64ELi16ELi1ELb0ELb1ELb1ELb0EN3c104HalfEfEEv13SSMParamsBase:
	.zero		632


//--------------------- .nv.constant0._Z25selective_scan_fwd_kernelI32Selective_Scan_fwd_kernel_traitsILi64ELi16ELi1ELb0ELb1ELb1ELb1EN3c104HalfEfEEv13SSMParamsBase --------------------------
	.section	.nv.constant0._Z25selective_scan_fwd_kernelI32Selective_Scan_fwd_kernel_traitsILi64ELi16ELi1ELb0ELb1ELb1ELb1EN3c104HalfEfEEv13SSMParamsBase,"a",@progbits
	.sectionflags	@""
	.align	4
.nv.constant0._Z25selective_scan_fwd_kernelI32Selective_Scan_fwd_kernel_traitsILi64ELi16ELi1ELb0ELb1ELb1ELb1EN3c104HalfEfEEv13SSMParamsBase:
	.zero		632


//--------------------- .nv.constant0._Z25selective_scan_fwd_kernelI32Selective_Scan_fwd_kernel_traitsILi64ELi16ELi1ELb1ELb0ELb0ELb0EN3c104HalfEfEEv13SSMParamsBase --------------------------
	.section	.nv.constant0._Z25selective_scan_fwd_kernelI32Selective_Scan_fwd_kernel_traitsILi64ELi16ELi1ELb1ELb0ELb0ELb0EN3c104HalfEfEEv13SSMParamsBase,"a",@progbits
	.sectionflags	@""
	.align	4
.nv.constant0._Z25selective_scan_fwd_kernelI32Selective_Scan_fwd_kernel_traitsILi64ELi16ELi1ELb1ELb0ELb0ELb0EN3c104HalfEfEEv13SSMParamsBase:
	.zero		632


//--------------------- .nv.constant0._Z25selective_scan_fwd_kernelI32Selective_Scan_fwd_kernel_traitsILi64ELi16ELi1ELb1ELb0ELb0ELb1EN3c104HalfEfEEv13SSMParamsBase --------------------------
	.section	.nv.constant0._Z25selective_scan_fwd_kernelI32Selective_Scan_fwd_kernel_traitsILi64ELi16ELi1ELb1ELb0ELb0ELb1EN3c104HalfEfEEv13SSMParamsBase,"a",@progbits
	.sectionflags	@""
	.align	4
.nv.constant0._Z25selective_scan_fwd_kernelI32Selective_Scan_fwd_kernel_traitsILi64ELi16ELi1ELb1ELb0ELb0ELb1EN3c104HalfEfEEv13SSMParamsBase:
	.zero		632


//--------------------- .nv.constant0._Z25selective_scan_fwd_kernelI32Selective_Scan_fwd_kernel_traitsILi64ELi16ELi1ELb1ELb0ELb1ELb0EN3c104HalfEfEEv13SSMParamsBase --------------------------
	.section	.nv.constant0._Z25selective_scan_fwd_kernelI32Selective_Scan_fwd_kernel_traitsILi64ELi16ELi1ELb1ELb0ELb1ELb0EN3c104HalfEfEEv13SSMParamsBase,"a",@progbits
	.sectionflags	@""
	.align	4
.nv.constant0._Z25selective_scan_fwd_kernelI32Selective_Scan_fwd_kernel_traitsILi64ELi16ELi1ELb1ELb0ELb1ELb0EN3c104HalfEfEEv13SSMParamsBase:
	.zero		632


//--------------------- .nv.constant0._Z25selective_scan_fwd_kernelI32Selective_Scan_fwd_kernel_traitsILi64ELi16ELi1ELb1ELb0ELb1ELb1EN3c104HalfEfEEv13SSMParamsBase --------------------------
	.section	.nv.constant0._Z25selective_scan_fwd_kernelI32Selective_Scan_fwd_kernel_traitsILi64ELi16ELi1ELb1ELb0ELb1ELb1EN3c104HalfEfEEv13SSMParamsBase,"a",@progbits
	.sectionflags	@""
	.align	4
.nv.constant0._Z25selective_scan_fwd_kernelI32Selective_Scan_fwd_kernel_traitsILi64ELi16ELi1ELb1ELb0ELb1ELb1EN3c104HalfEfEEv13SSMParamsBase:
	.zero		632


//--------------------- .nv.constant0._Z25selective_scan_fwd_kernelI32Selective_Scan_fwd_kernel_traitsILi64ELi16ELi1ELb1ELb1ELb0ELb0EN3c104HalfEfEEv13SSMParamsBase --------------------------
	.section	.nv.constant0._Z25selective_scan_fwd_kernelI32Selective_Scan_fwd_kernel_traitsILi64ELi16ELi1ELb1ELb1ELb0ELb0EN3c104HalfEfEEv13SSMParamsBase,"a",@progbits
	.sectionflags	@""
	.align	4
.nv.constant0._Z25selective_scan_fwd_kernelI32Selective_Scan_fwd_kernel_traitsILi64ELi16ELi1ELb1ELb1ELb0ELb0EN3c104HalfEfEEv13SSMParamsBase:
	.zero		632


//--------------------- .nv.constant0._Z25selective_scan_fwd_kernelI32Selective_Scan_fwd_kernel_traitsILi64ELi16ELi1ELb1ELb1ELb0ELb1EN3c104HalfEfEEv13SSMParamsBase --------------------------
	.section	.nv.constant0._Z25selective_scan_fwd_kernelI32Selective_Scan_fwd_kernel_traitsILi64ELi16ELi1ELb1ELb1ELb0ELb1EN3c104HalfEfEEv13SSMParamsBase,"a",@progbits
	.sectionflags	@""
	.align	4
.nv.constant0._Z25selective_scan_fwd_kernelI32Selective_Scan_fwd_kernel_traitsILi64ELi16ELi1ELb1ELb1ELb0ELb1EN3c104HalfEfEEv13SSMParamsBase:
	.zero		632


//--------------------- .nv.constant0._Z25selective_scan_fwd_kernelI32Selective_Scan_fwd_kernel_traitsILi64ELi16ELi1ELb1ELb1ELb1ELb0EN3c104HalfEfEEv13SSMParamsBase --------------------------
	.section	.nv.constant0._Z25selective_scan_fwd_kernelI32Selective_Scan_fwd_kernel_traitsILi64ELi16ELi1ELb1ELb1ELb1ELb0EN3c104HalfEfEEv13SSMParamsBase,"a",@progbits
	.sectionflags	@""
	.align	4
.nv.constant0._Z25selective_scan_fwd_kernelI32Selective_Scan_fwd_kernel_traitsILi64ELi16ELi1ELb1ELb1ELb1ELb0EN3c104HalfEfEEv13SSMParamsBase:
	.zero		632


//--------------------- .nv.constant0._Z25selective_scan_fwd_kernelI32Selective_Scan_fwd_kernel_traitsILi64ELi16ELi1ELb1ELb1ELb1ELb1EN3c104HalfEfEEv13SSMParamsBase --------------------------
	.section	.nv.constant0._Z25selective_scan_fwd_kernelI32Selective_Scan_fwd_kernel_traitsILi64ELi16ELi1ELb1ELb1ELb1ELb1EN3c104HalfEfEEv13SSMParamsBase,"a",@progbits
	.sectionflags	@""
	.align	4
.nv.constant0._Z25selective_scan_fwd_kernelI32Selective_Scan_fwd_kernel_traitsILi64ELi16ELi1ELb1ELb1ELb1ELb1EN3c104HalfEfEEv13SSMParamsBase:
	.zero		632


//--------------------- .nv.constant0._Z25selective_scan_fwd_kernelI32Selective_Scan_fwd_kernel_traitsILi32ELi16ELi1ELb0ELb0ELb0ELb0EN3c104HalfEfEEv13SSMParamsBase --------------------------
	.section	.nv.constant0._Z25selective_scan_fwd_kernelI32Selective_Scan_fwd_kernel_traitsILi32ELi16ELi1ELb0ELb0ELb0ELb0EN3c104HalfEfEEv13SSMParamsBase,"a",@progbits
	.sectionflags	@""
	.align	4
.nv.constant0._Z25selective_scan_fwd_kernelI32Selective_Scan_fwd_kernel_traitsILi32ELi16ELi1ELb0ELb0ELb0ELb0EN3c104HalfEfEEv13SSMParamsBase:
	.zero		632


//--------------------- .nv.constant0._Z25selective_scan_fwd_kernelI32Selective_Scan_fwd_kernel_traitsILi32ELi16ELi1ELb0ELb0ELb0ELb1EN3c104HalfEfEEv13SSMParamsBase --------------------------
	.section	.nv.constant0._Z25selective_scan_fwd_kernelI32Selective_Scan_fwd_kernel_traitsILi32ELi16ELi1ELb0ELb0ELb0ELb1EN3c104HalfEfEEv13SSMParamsBase,"a",@progbits
	.sectionflags	@""
	.align	4
.nv.constant0._Z25selective_scan_fwd_kernelI32Selective_Scan_fwd_kernel_traitsILi32ELi16ELi1ELb0ELb0ELb0ELb1EN3c104HalfEfEEv13SSMParamsBase:
	.zero		632


//--------------------- .nv.constant0._Z25selective_scan_fwd_kernelI32Selective_Scan_fwd_kernel_traitsILi32ELi16ELi1ELb0ELb0ELb1ELb0EN3c104HalfEfEEv13SSMParamsBase --------------------------
	.section	.nv.constant0._Z25selective_scan_fwd_kernelI32Selective_Scan_fwd_kernel_traitsILi32ELi16ELi1ELb0ELb0ELb1ELb0EN3c104HalfEfEEv13SSMParamsBase,"a",@progbits
	.sectionflags	@""
	.align	4
.nv.constant0._Z25selective_scan_fwd_kernelI32Selective_Scan_fwd_kernel_traitsILi32ELi16ELi1ELb0ELb0ELb1ELb0EN3c104HalfEfEEv13SSMParamsBase:
	.zero		632


//--------------------- .nv.constant0._Z25selective_scan_fwd_kernelI32Selective_Scan_fwd_kernel_traitsILi32ELi16ELi1ELb0ELb0ELb1ELb1EN3c104HalfEfEEv13SSMParamsBase --------------------------
	.section	.nv.constant0._Z25selective_scan_fwd_kernelI32Selective_Scan_fwd_kernel_traitsILi32ELi16ELi1ELb0ELb0ELb1ELb1EN3c104HalfEfEEv13SSMParamsBase,"a",@progbits
	.sectionflags	@""
	.align	4
.nv.constant0._Z25selective_scan_fwd_kernelI32Selective_Scan_fwd_kernel_traitsILi32ELi16ELi1ELb0ELb0ELb1ELb1EN3c104HalfEfEEv13SSMParamsBase:
	.zero		632


//--------------------- .nv.constant0._Z25selective_scan_fwd_kernelI32Selective_Scan_fwd_kernel_traitsILi32ELi16ELi1ELb0ELb1ELb0ELb0EN3c104HalfEfEEv13SSMParamsBase --------------------------
	.section	.nv.constant0._Z25selective_scan_fwd_kernelI32Selective_Scan_fwd_kernel_traitsILi32ELi16ELi1ELb0ELb1ELb0ELb0EN3c104HalfEfEEv13SSMParamsBase,"a",@progbits
	.sectionflags	@""
	.align	4
.nv.constant0._Z25selective_scan_fwd_kernelI32Selective_Scan_fwd_kernel_traitsILi32ELi16ELi1ELb0ELb1ELb0ELb0EN3c104HalfEfEEv13SSMParamsBase:
	.zero		632


//--------------------- .nv.constant0._Z25selective_scan_fwd_kernelI32Selective_Scan_fwd_kernel_traitsILi32ELi16ELi1ELb0ELb1ELb0ELb1EN3c104HalfEfEEv13SSMParamsBase --------------------------
	.section	.nv.constant0._Z25selective_scan_fwd_kernelI32Selective_Scan_fwd_kernel_traitsILi32ELi16ELi1ELb0ELb1ELb0ELb1EN3c104HalfEfEEv13SSMParamsBase,"a",@progbits
	.sectionflags	@""
	.align	4
.nv.constant0._Z25selective_scan_fwd_kernelI32Selective_Scan_fwd_kernel_traitsILi32ELi16ELi1ELb0ELb1ELb0ELb1EN3c104HalfEfEEv13SSMParamsBase:
	.zero		632


//--------------------- .nv.constant0._Z25selective_scan_fwd_kernelI32Selective_Scan_fwd_kernel_traitsILi32ELi16ELi1ELb0ELb1ELb1ELb0EN3c104HalfEfEEv13SSMParamsBase --------------------------
	.section	.nv.constant0._Z25selective_scan_fwd_kernelI32Selective_Scan_fwd_kernel_traitsILi32ELi16ELi1ELb0ELb1ELb1ELb0EN3c104HalfEfEEv13SSMParamsBase,"a",@progbits
	.sectionflags	@""
	.align	4
.nv.constant0._Z25selective_scan_fwd_kernelI32Selective_Scan_fwd_kernel_traitsILi32ELi16ELi1ELb0ELb1ELb1ELb0EN3c104HalfEfEEv13SSMParamsBase:
	.zero		632


//--------------------- .nv.constant0._Z25selective_scan_fwd_kernelI32Selective_Scan_fwd_kernel_traitsILi32ELi16ELi1ELb0ELb1ELb1ELb1EN3c104HalfEfEEv13SSMParamsBase --------------------------
	.section	.nv.constant0._Z25selective_scan_fwd_kernelI32Selective_Scan_fwd_kernel_traitsILi32ELi16ELi1ELb0ELb1ELb1ELb1EN3c104HalfEfEEv13SSMParamsBase,"a",@progbits
	.sectionflags	@""
	.align	4
.nv.constant0._Z25selective_scan_fwd_kernelI32Selective_Scan_fwd_kernel_traitsILi32ELi16ELi1ELb0ELb1ELb1ELb1EN3c104HalfEfEEv13SSMParamsBase:
	.zero		632


//--------------------- .nv.constant0._Z25selective_scan_fwd_kernelI32Selective_Scan_fwd_kernel_traitsILi32ELi16ELi1ELb1ELb0ELb0ELb0EN3c104HalfEfEEv13SSMParamsBase --------------------------
	.section	.nv.constant0._Z25selective_scan_fwd_kernelI32Selective_Scan_fwd_kernel_traitsILi32ELi16ELi1ELb1ELb0ELb0ELb0EN3c104HalfEfEEv13SSMParamsBase,"a",@progbits
	.sectionflags	@""
	.align	4
.nv.constant0._Z25selective_scan_fwd_kernelI32Selective_Scan_fwd_kernel_traitsILi32ELi16ELi1ELb1ELb0ELb0ELb0EN3c104HalfEfEEv13SSMParamsBase:
	.zero		632


//--------------------- .nv.constant0._Z25selective_scan_fwd_kernelI32Selective_Scan_fwd_kernel_traitsILi32ELi16ELi1ELb1ELb0ELb0ELb1EN3c104HalfEfEEv13SSMParamsBase --------------------------
	.section	.nv.constant0._Z25selective_scan_fwd_kernelI32Selective_Scan_fwd_kernel_traitsILi32ELi16ELi1ELb1ELb0ELb0ELb1EN3c104HalfEfEEv13SSMParamsBase,"a",@progbits
	.sectionflags	@""
	.align	4
.nv.constant0._Z25selective_scan_fwd_kernelI32Selective_Scan_fwd_kernel_traitsILi32ELi16ELi1ELb1ELb0ELb0ELb1EN3c104HalfEfEEv13SSMParamsBase:
	.zero		632


//--------------------- .nv.constant0._Z25selective_scan_fwd_kernelI32Selective_Scan_fwd_kernel_traitsILi32ELi16ELi1ELb1ELb0ELb1ELb0EN3c104HalfEfEEv13SSMParamsBase --------------------------
	.section	.nv.constant0._Z25selective_scan_fwd_kernelI32Selective_Scan_fwd_kernel_traitsILi32ELi16ELi1ELb1ELb0ELb1ELb0EN3c104HalfEfEEv13SSMParamsBase,"a",@progbits
	.sectionflags	@""
	.align	4
.nv.constant0._Z25selective_scan_fwd_kernelI32Selective_Scan_fwd_kernel_traitsILi32ELi16ELi1ELb1ELb0ELb1ELb0EN3c104HalfEfEEv13SSMParamsBase:
	.zero		632


//--------------------- .nv.constant0._Z25selective_scan_fwd_kernelI32Selective_Scan_fwd_kernel_traitsILi32ELi16ELi1ELb1ELb0ELb1ELb1EN3c104HalfEfEEv13SSMParamsBase --------------------------
	.section	.nv.constant0._Z25selective_scan_fwd_kernelI32Selective_Scan_fwd_kernel_traitsILi32ELi16ELi1ELb1ELb0ELb1ELb1EN3c104HalfEfEEv13SSMParamsBase,"a",@progbits
	.sectionflags	@""
	.align	4
.nv.constant0._Z25selective_scan_fwd_kernelI32Selective_Scan_fwd_kernel_traitsILi32ELi16ELi1ELb1ELb0ELb1ELb1EN3c104HalfEfEEv13SSMParamsBase:
	.zero		632


//--------------------- .nv.constant0._Z25selective_scan_fwd_kernelI32Selective_Scan_fwd_kernel_traitsILi32ELi16ELi1ELb1ELb1ELb0ELb0EN3c104HalfEfEEv13SSMParamsBase --------------------------
	.section	.nv.constant0._Z25selective_scan_fwd_kernelI32Selective_Scan_fwd_kernel_traitsILi32ELi16ELi1ELb1ELb1ELb0ELb0EN3c104HalfEfEEv13SSMParamsBase,"a",@progbits
	.sectionflags	@""
	.align	4
.nv.constant0._Z25selective_scan_fwd_kernelI32Selective_Scan_fwd_kernel_traitsILi32ELi16ELi1ELb1ELb1ELb0ELb0EN3c104HalfEfEEv13SSMParamsBase:
	.zero		632


//--------------------- .nv.constant0._Z25selective_scan_fwd_kernelI32Selective_Scan_fwd_kernel_traitsILi32ELi16ELi1ELb1ELb1ELb0ELb1EN3c104HalfEfEEv13SSMParamsBase --------------------------
	.section	.nv.constant0._Z25selective_scan_fwd_kernelI32Selective_Scan_fwd_kernel_traitsILi32ELi16ELi1ELb1ELb1ELb0ELb1EN3c104HalfEfEEv13SSMParamsBase,"a",@progbits
	.sectionflags	@""
	.align	4
.nv.constant0._Z25selective_scan_fwd_kernelI32Selective_Scan_fwd_kernel_traitsILi32ELi16ELi1ELb1ELb1ELb0ELb1EN3c104HalfEfEEv13SSMParamsBase:
	.zero		632


//--------------------- .nv.constant0._Z25selective_scan_fwd_kernelI32Selective_Scan_fwd_kernel_traitsILi32ELi16ELi1ELb1ELb1ELb1ELb0EN3c104HalfEfEEv13SSMParamsBase --------------------------
	.section	.nv.constant0._Z25selective_scan_fwd_kernelI32Selective_Scan_fwd_kernel_traitsILi32ELi16ELi1ELb1ELb1ELb1ELb0EN3c104HalfEfEEv13SSMParamsBase,"a",@progbits
	.sectionflags	@""
	.align	4
.nv.constant0._Z25selective_scan_fwd_kernelI32Selective_Scan_fwd_kernel_traitsILi32ELi16ELi1ELb1ELb1ELb1ELb0EN3c104HalfEfEEv13SSMParamsBase:
	.zero		632


//--------------------- .nv.constant0._Z25selective_scan_fwd_kernelI32Selective_Scan_fwd_kernel_traitsILi32ELi16ELi1ELb1ELb1ELb1ELb1EN3c104HalfEfEEv13SSMParamsBase --------------------------
	.section	.nv.constant0._Z25selective_scan_fwd_kernelI32Selective_Scan_fwd_kernel_traitsILi32ELi16ELi1ELb1ELb1ELb1ELb1EN3c104HalfEfEEv13SSMParamsBase,"a",@progbits
	.sectionflags	@""
	.align	4
.nv.constant0._Z25selective_scan_fwd_kernelI32Selective_Scan_fwd_kernel_traitsILi32ELi16ELi1ELb1ELb1ELb1ELb1EN3c104HalfEfEEv13SSMParamsBase:
	.zero		632


//--------------------- .nv.constant0._Z25selective_scan_fwd_kernelI32Selective_Scan_fwd_kernel_traitsILi32ELi8ELi1ELb0ELb0ELb0ELb0EN3c104HalfEfEEv13SSMParamsBase --------------------------
	.section	.nv.constant0._Z25selective_scan_fwd_kernelI32Selective_Scan_fwd_kernel_traitsILi32ELi8ELi1ELb0ELb0ELb0ELb0EN3c104HalfEfEEv13SSMParamsBase,"a",@progbits
	.sectionflags	@""
	.align	4
.nv.constant0._Z25selective_scan_fwd_kernelI32Selective_Scan_fwd_kernel_traitsILi32ELi8ELi1ELb0ELb0ELb0ELb0EN3c104HalfEfEEv13SSMParamsBase:
	.zero		632


//--------------------- .nv.constant0._Z25selective_scan_fwd_kernelI32Selective_Scan_fwd_kernel_traitsILi32ELi8ELi1ELb0ELb0ELb0ELb1EN3c104HalfEfEEv13SSMParamsBase --------------------------
	.section	.nv.constant0._Z25selective_scan_fwd_kernelI32Selective_Scan_fwd_kernel_traitsILi32ELi8ELi1ELb0ELb0ELb0ELb1EN3c104HalfEfEEv13SSMParamsBase,"a",@progbits
	.sectionflags	@""
	.align	4
.nv.constant0._Z25selective_scan_fwd_kernelI32Selective_Scan_fwd_kernel_traitsILi32ELi8ELi1ELb0ELb0ELb0ELb1EN3c104HalfEfEEv13SSMParamsBase:
	.zero		632


//--------------------- .nv.constant0._Z25selective_scan_fwd_kernelI32Selective_Scan_fwd_kernel_traitsILi32ELi8ELi1ELb0ELb0ELb1ELb0EN3c104HalfEfEEv13SSMParamsBase --------------------------
	.section	.nv.constant0._Z25selective_scan_fwd_kernelI32Selective_Scan_fwd_kernel_traitsILi32ELi8ELi1ELb0ELb0ELb1ELb0EN3c104HalfEfEEv13SSMParamsBase,"a",@progbits
	.sectionflags	@""
	.align	4
.nv.constant0._Z25selective_scan_fwd_kernelI32Selective_Scan_fwd_kernel_traitsILi32ELi8ELi1ELb0ELb0ELb1ELb0EN3c104HalfEfEEv13SSMParamsBase:
	.zero		632


//--------------------- .nv.constant0._Z25selective_scan_fwd_kernelI32Selective_Scan_fwd_kernel_traitsILi32ELi8ELi1ELb0ELb0ELb1ELb1EN3c104HalfEfEEv13SSMParamsBase --------------------------
	.section	.nv.constant0._Z25selective_scan_fwd_kernelI32Selective_Scan_fwd_kernel_traitsILi32ELi8ELi1ELb0ELb0ELb1ELb1EN3c104HalfEfEEv13SSMParamsBase,"a",@progbits
	.sectionflags	@""
	.align	4
.nv.constant0._Z25selective_scan_fwd_kernelI32Selective_Scan_fwd_kernel_traitsILi32ELi8ELi1ELb0ELb0ELb1ELb1EN3c104HalfEfEEv13SSMParamsBase:
	.zero		632


//--------------------- .nv.constant0._Z25selective_scan_fwd_kernelI32Selective_Scan_fwd_kernel_traitsILi32ELi8ELi1ELb0ELb1ELb0ELb0EN3c104HalfEfEEv13SSMParamsBase --------------------------
	.section	.nv.constant0._Z25selective_scan_fwd_kernelI32Selective_Scan_fwd_kernel_traitsILi32ELi8ELi1ELb0ELb1ELb0ELb0EN3c104HalfEfEEv13SSMParamsBase,"a",@progbits
	.sectionflags	@""
	.align	4
.nv.constant0._Z25selective_scan_fwd_kernelI32Selective_Scan_fwd_kernel_traitsILi32ELi8ELi1ELb0ELb1ELb0ELb0EN3c104HalfEfEEv13SSMParamsBase:
	.zero		632


//--------------------- .nv.constant0._Z25selective_scan_fwd_kernelI32Selective_Scan_fwd_kernel_traitsILi32ELi8ELi1ELb0ELb1ELb0ELb1EN3c104HalfEfEEv13SSMParamsBase --------------------------
	.section	.nv.constant0._Z25selective_scan_fwd_kernelI32Selective_Scan_fwd_kernel_traitsILi32ELi8ELi1ELb0ELb1ELb0ELb1EN3c104HalfEfEEv13SSMParamsBase,"a",@progbits
	.sectionflags	@""
	.align	4
.nv.constant0._Z25selective_scan_fwd_kernelI32Selective_Scan_fwd_kernel_traitsILi32ELi8ELi1ELb0ELb1ELb0ELb1EN3c104HalfEfEEv13SSMParamsBase:
	.zero		632


//--------------------- .nv.constant0._Z25selective_scan_fwd_kernelI32Selective_Scan_fwd_kernel_traitsILi32ELi8ELi1ELb0ELb1ELb1ELb0EN3c104HalfEfEEv13SSMParamsBase --------------------------
	.section	.nv.constant0._Z25selective_scan_fwd_kernelI32Selective_Scan_fwd_kernel_traitsILi32ELi8ELi1ELb0ELb1ELb1ELb0EN3c104HalfEfEEv13SSMParamsBase,"a",@progbits
	.sectionflags	@""
	.align	4
.nv.constant0._Z25selective_scan_fwd_kernelI32Selective_Scan_fwd_kernel_traitsILi32ELi8ELi1ELb0ELb1ELb1ELb0EN3c104HalfEfEEv13SSMParamsBase:
	.zero		632


//--------------------- .nv.constant0._Z25selective_scan_fwd_kernelI32Selective_Scan_fwd_kernel_traitsILi32ELi8ELi1ELb0ELb1ELb1ELb1EN3c104HalfEfEEv13SSMParamsBase --------------------------
	.section	.nv.constant0._Z25selective_scan_fwd_kernelI32Selective_Scan_fwd_kernel_traitsILi32ELi8ELi1ELb0ELb1ELb1ELb1EN3c104HalfEfEEv13SSMParamsBase,"a",@progbits
	.sectionflags	@""
	.align	4
.nv.constant0._Z25selective_scan_fwd_kernelI32Selective_Scan_fwd_kernel_traitsILi32ELi8ELi1ELb0ELb1ELb1ELb1EN3c104HalfEfEEv13SSMParamsBase:
	.zero		632


//--------------------- .nv.constant0._Z25selective_scan_fwd_kernelI32Selective_Scan_fwd_kernel_traitsILi32ELi8ELi1ELb1ELb0ELb0ELb0EN3c104HalfEfEEv13SSMParamsBase --------------------------
	.section	.nv.constant0._Z25selective_scan_fwd_kernelI32Selective_Scan_fwd_kernel_traitsILi32ELi8ELi1ELb1ELb0ELb0ELb0EN3c104HalfEfEEv13SSMParamsBase,"a",@progbits
	.sectionflags	@""
	.align	4
.nv.constant0._Z25selective_scan_fwd_kernelI32Selective_Scan_fwd_kernel_traitsILi32ELi8ELi1ELb1ELb0ELb0ELb0EN3c104HalfEfEEv13SSMParamsBase:
	.zero		632


//--------------------- .nv.constant0._Z25selective_scan_fwd_kernelI32Selective_Scan_fwd_kernel_traitsILi32ELi8ELi1ELb1ELb0ELb0ELb1EN3c104HalfEfEEv13SSMParamsBase --------------------------
	.section	.nv.constant0._Z25selective_scan_fwd_kernelI32Selective_Scan_fwd_kernel_traitsILi32ELi8ELi1ELb1ELb0ELb0ELb1EN3c104HalfEfEEv13SSMParamsBase,"a",@progbits
	.sectionflags	@""
	.align	4
.nv.constant0._Z25selective_scan_fwd_kernelI32Selective_Scan_fwd_kernel_traitsILi32ELi8ELi1ELb1ELb0ELb0ELb1EN3c104HalfEfEEv13SSMParamsBase:
	.zero		632


//--------------------- .nv.constant0._Z25selective_scan_fwd_kernelI32Selective_Scan_fwd_kernel_traitsILi32ELi8ELi1ELb1ELb0ELb1ELb0EN3c104HalfEfEEv13SSMParamsBase --------------------------
	.section	.nv.constant0._Z25selective_scan_fwd_kernelI32Selective_Scan_fwd_kernel_traitsILi32ELi8ELi1ELb1ELb0ELb1ELb0EN3c104HalfEfEEv13SSMParamsBase,"a",@progbits
	.sectionflags	@""
	.align	4
.nv.constant0._Z25selective_scan_fwd_kernelI32Selective_Scan_fwd_kernel_traitsILi32ELi8ELi1ELb1ELb0ELb1ELb0EN3c104HalfEfEEv13SSMParamsBase:
	.zero		632


//--------------------- .nv.constant0._Z25selective_scan_fwd_kernelI32Selective_Scan_fwd_kernel_traitsILi32ELi8ELi1ELb1ELb0ELb1ELb1EN3c104HalfEfEEv13SSMParamsBase --------------------------
	.section	.nv.constant0._Z25selective_scan_fwd_kernelI32Selective_Scan_fwd_kernel_traitsILi32ELi8ELi1ELb1ELb0ELb1ELb1EN3c104HalfEfEEv13SSMParamsBase,"a",@progbits
	.sectionflags	@""
	.align	4
.nv.constant0._Z25selective_scan_fwd_kernelI32Selective_Scan_fwd_kernel_traitsILi32ELi8ELi1ELb1ELb0ELb1ELb1EN3c104HalfEfEEv13SSMParamsBase:
	.zero		632


//--------------------- .nv.constant0._Z25selective_scan_fwd_kernelI32Selective_Scan_fwd_kernel_traitsILi32ELi8ELi1ELb1ELb1ELb0ELb0EN3c104HalfEfEEv13SSMParamsBase --------------------------
	.section	.nv.constant0._Z25selective_scan_fwd_kernelI32Selective_Scan_fwd_kernel_traitsILi32ELi8ELi1ELb1ELb1ELb0ELb0EN3c104HalfEfEEv13SSMParamsBase,"a",@progbits
	.sectionflags	@""
	.align	4
.nv.constant0._Z25selective_scan_fwd_kernelI32Selective_Scan_fwd_kernel_traitsILi32ELi8ELi1ELb1ELb1ELb0ELb0EN3c104HalfEfEEv13SSMParamsBase:
	.zero		632


//--------------------- .nv.constant0._Z25selective_scan_fwd_kernelI32Selective_Scan_fwd_kernel_traitsILi32ELi8ELi1ELb1ELb1ELb0ELb1EN3c104HalfEfEEv13SSMParamsBase --------------------------
	.section	.nv.constant0._Z25selective_scan_fwd_kernelI32Selective_Scan_fwd_kernel_traitsILi32ELi8ELi1ELb1ELb1ELb0ELb1EN3c104HalfEfEEv13SSMParamsBase,"a",@progbits
	.sectionflags	@""
	.align	4
.nv.constant0._Z25selective_scan_fwd_kernelI32Selective_Scan_fwd_kernel_traitsILi32ELi8ELi1ELb1ELb1ELb0ELb1EN3c104HalfEfEEv13SSMParamsBase:
	.zero		632


//--------------------- .nv.constant0._Z25selective_scan_fwd_kernelI32Selective_Scan_fwd_kernel_traitsILi32ELi8ELi1ELb1ELb1ELb1ELb0EN3c104HalfEfEEv13SSMParamsBase --------------------------
	.section	.nv.constant0._Z25selective_scan_fwd_kernelI32Selective_Scan_fwd_kernel_traitsILi32ELi8ELi1ELb1ELb1ELb1ELb0EN3c104HalfEfEEv13SSMParamsBase,"a",@progbits
	.sectionflags	@""
	.align	4
.nv.constant0._Z25selective_scan_fwd_kernelI32Selective_Scan_fwd_kernel_traitsILi32ELi8ELi1ELb1ELb1ELb1ELb0EN3c104HalfEfEEv13SSMParamsBase:
	.zero		632


//--------------------- .nv.constant0._Z25selective_scan_fwd_kernelI32Selective_Scan_fwd_kernel_traitsILi32ELi8ELi1ELb1ELb1ELb1ELb1EN3c104HalfEfEEv13SSMParamsBase --------------------------
	.section	.nv.constant0._Z25selective_scan_fwd_kernelI32Selective_Scan_fwd_kernel_traitsILi32ELi8ELi1ELb1ELb1ELb1ELb1EN3c104HalfEfEEv13SSMParamsBase,"a",@progbits
	.sectionflags	@""
	.align	4
.nv.constant0._Z25selective_scan_fwd_kernelI32Selective_Scan_fwd_kernel_traitsILi32ELi8ELi1ELb1ELb1ELb1ELb1EN3c104HalfEfEEv13SSMParamsBase:
	.zero		632


//--------------------- .nv.constant0._Z25selective_scan_fwd_kernelI32Selective_Scan_fwd_kernel_traitsILi32ELi4ELi1ELb0ELb0ELb0ELb0EN3c104HalfEfEEv13SSMParamsBase --------------------------
	.section	.nv.constant0._Z25selective_scan_fwd_kernelI32Selective_Scan_fwd_kernel_traitsILi32ELi4ELi1ELb0ELb0ELb0ELb0EN3c104HalfEfEEv13SSMParamsBase,"a",@progbits
	.sectionflags	@""
	.align	4
.nv.constant0._Z25selective_scan_fwd_kernelI32Selective_Scan_fwd_kernel_traitsILi32ELi4ELi1ELb0ELb0ELb0ELb0EN3c104HalfEfEEv13SSMParamsBase:
	.zero		632


//--------------------- .nv.constant0._Z25selective_scan_fwd_kernelI32Selective_Scan_fwd_kernel_traitsILi32ELi4ELi1ELb0ELb0ELb0ELb1EN3c104HalfEfEEv13SSMParamsBase --------------------------
	.section	.nv.constant0._Z25selective_scan_fwd_kernelI32Selective_Scan_fwd_kernel_traitsILi32ELi4ELi1ELb0ELb0ELb0ELb1EN3c104HalfEfEEv13SSMParamsBase,"a",@progbits
	.sectionflags	@""
	.align	4
.nv.constant0._Z25selective_scan_fwd_kernelI32Selective_Scan_fwd_kernel_traitsILi32ELi4ELi1ELb0ELb0ELb0ELb1EN3c104HalfEfEEv13SSMParamsBase:
	.zero		632


//--------------------- .nv.constant0._Z25selective_scan_fwd_kernelI32Selective_Scan_fwd_kernel_traitsILi32ELi4ELi1ELb0ELb0ELb1ELb0EN3c104HalfEfEEv13SSMParamsBase --------------------------
	.section	.nv.constant0._Z25selective_scan_fwd_kernelI32Selective_Scan_fwd_kernel_traitsILi32ELi4ELi1ELb0ELb0ELb1ELb0EN3c104HalfEfEEv13SSMParamsBase,"a",@progbits
	.sectionflags	@""
	.align	4
.nv.constant0._Z25selective_scan_fwd_kernelI32Selective_Scan_fwd_kernel_traitsILi32ELi4ELi1ELb0ELb0ELb1ELb0EN3c104HalfEfEEv13SSMParamsBase:
	.zero		632


//--------------------- .nv.constant0._Z25selective_scan_fwd_kernelI32Selective_Scan_fwd_kernel_traitsILi32ELi4ELi1ELb0ELb0ELb1ELb1EN3c104HalfEfEEv13SSMParamsBase --------------------------
	.section	.nv.constant0._Z25selective_scan_fwd_kernelI32Selective_Scan_fwd_kernel_traitsILi32ELi4ELi1ELb0ELb0ELb1ELb1EN3c104HalfEfEEv13SSMParamsBase,"a",@progbits
	.sectionflags	@""
	.align	4
.nv.constant0._Z25selective_scan_fwd_kernelI32Selective_Scan_fwd_kernel_traitsILi32ELi4ELi1ELb0ELb0ELb1ELb1EN3c104HalfEfEEv13SSMParamsBase:
	.zero		632


//--------------------- .nv.constant0._Z25selective_scan_fwd_kernelI32Selective_Scan_fwd_kernel_traitsILi32ELi4ELi1ELb0ELb1ELb0ELb0EN3c104HalfEfEEv13SSMParamsBase --------------------------
	.section	.nv.constant0._Z25selective_scan_fwd_kernelI32Selective_Scan_fwd_kernel_traitsILi32ELi4ELi1ELb0ELb1ELb0ELb0EN3c104HalfEfEEv13SSMParamsBase,"a",@progbits
	.sectionflags	@""
	.align	4
.nv.constant0._Z25selective_scan_fwd_kernelI32Selective_Scan_fwd_kernel_traitsILi32ELi4ELi1ELb0ELb1ELb0ELb0EN3c104HalfEfEEv13SSMParamsBase:
	.zero		632


//--------------------- .nv.constant0._Z25selective_scan_fwd_kernelI32Selective_Scan_fwd_kernel_traitsILi32ELi4ELi1ELb0ELb1ELb0ELb1EN3c104HalfEfEEv13SSMParamsBase --------------------------
	.section	.nv.constant0._Z25selective_scan_fwd_kernelI32Selective_Scan_fwd_kernel_traitsILi32ELi4ELi1ELb0ELb1ELb0ELb1EN3c104HalfEfEEv13SSMParamsBase,"a",@progbits
	.sectionflags	@""
	.align	4
.nv.constant0._Z25selective_scan_fwd_kernelI32Selective_Scan_fwd_kernel_traitsILi32ELi4ELi1ELb0ELb1ELb0ELb1EN3c104HalfEfEEv13SSMParamsBase:
	.zero		632


//--------------------- .nv.constant0._Z25selective_scan_fwd_kernelI32Selective_Scan_fwd_kernel_traitsILi32ELi4ELi1ELb0ELb1ELb1ELb0EN3c104HalfEfEEv13SSMParamsBase --------------------------
	.section	.nv.constant0._Z25selective_scan_fwd_kernelI32Selective_Scan_fwd_kernel_traitsILi32ELi4ELi1ELb0ELb1ELb1ELb0EN3c104HalfEfEEv13SSMParamsBase,"a",@progbits
	.sectionflags	@""
	.align	4
.nv.constant0._Z25selective_scan_fwd_kernelI32Selective_Scan_fwd_kernel_traitsILi32ELi4ELi1ELb0ELb1ELb1ELb0EN3c104HalfEfEEv13SSMParamsBase:
	.zero		632


//--------------------- .nv.constant0._Z25selective_scan_fwd_kernelI32Selective_Scan_fwd_kernel_traitsILi32ELi4ELi1ELb0ELb1ELb1ELb1EN3c104HalfEfEEv13SSMParamsBase --------------------------
	.section	.nv.constant0._Z25selective_scan_fwd_kernelI32Selective_Scan_fwd_kernel_traitsILi32ELi4ELi1ELb0ELb1ELb1ELb1EN3c104HalfEfEEv13SSMParamsBase,"a",@progbits
	.sectionflags	@""
	.align	4
.nv.constant0._Z25selective_scan_fwd_kernelI32Selective_Scan_fwd_kernel_traitsILi32ELi4ELi1ELb0ELb1ELb1ELb1EN3c104HalfEfEEv13SSMParamsBase:
	.zero		632


//--------------------- .nv.constant0._Z25selective_scan_fwd_kernelI32Selective_Scan_fwd_kernel_traitsILi32ELi4ELi1ELb1ELb0ELb0ELb0EN3c104HalfEfEEv13SSMParamsBase --------------------------
	.section	.nv.constant0._Z25selective_scan_fwd_kernelI32Selective_Scan_fwd_kernel_traitsILi32ELi4ELi1ELb1ELb0ELb0ELb0EN3c104HalfEfEEv13SSMParamsBase,"a",@progbits
	.sectionflags	@""
	.align	4
.nv.constant0._Z25selective_scan_fwd_kernelI32Selective_Scan_fwd_kernel_traitsILi32ELi4ELi1ELb1ELb0ELb0ELb0EN3c104HalfEfEEv13SSMParamsBase:
	.zero		632


//--------------------- .nv.constant0._Z25selective_scan_fwd_kernelI32Selective_Scan_fwd_kernel_traitsILi32ELi4ELi1ELb1ELb0ELb0ELb1EN3c104HalfEfEEv13SSMParamsBase --------------------------
	.section	.nv.constant0._Z25selective_scan_fwd_kernelI32Selective_Scan_fwd_kernel_traitsILi32ELi4ELi1ELb1ELb0ELb0ELb1EN3c104HalfEfEEv13SSMParamsBase,"a",@progbits
	.sectionflags	@""
	.align	4
.nv.constant0._Z25selective_scan_fwd_kernelI32Selective_Scan_fwd_kernel_traitsILi32ELi4ELi1ELb1ELb0ELb0ELb1EN3c104HalfEfEEv13SSMParamsBase:
	.zero		632


//--------------------- .nv.constant0._Z25selective_scan_fwd_kernelI32Selective_Scan_fwd_kernel_traitsILi32ELi4ELi1ELb1ELb0ELb1ELb0EN3c104HalfEfEEv13SSMParamsBase --------------------------
	.section	.nv.constant0._Z25selective_scan_fwd_kernelI32Selective_Scan_fwd_kernel_traitsILi32ELi4ELi1ELb1ELb0ELb1ELb0EN3c104HalfEfEEv13SSMParamsBase,"a",@progbits
	.sectionflags	@""
	.align	4
.nv.constant0._Z25selective_scan_fwd_kernelI32Selective_Scan_fwd_kernel_traitsILi32ELi4ELi1ELb1ELb0ELb1ELb0EN3c104HalfEfEEv13SSMParamsBase:
	.zero		632


//--------------------- .nv.constant0._Z25selective_scan_fwd_kernelI32Selective_Scan_fwd_kernel_traitsILi32ELi4ELi1ELb1ELb0ELb1ELb1EN3c104HalfEfEEv13SSMParamsBase --------------------------
	.section	.nv.constant0._Z25selective_scan_fwd_kernelI32Selective_Scan_fwd_kernel_traitsILi32ELi4ELi1ELb1ELb0ELb1ELb1EN3c104HalfEfEEv13SSMParamsBase,"a",@progbits
	.sectionflags	@""
	.align	4
.nv.constant0._Z25selective_scan_fwd_kernelI32Selective_Scan_fwd_kernel_traitsILi32ELi4ELi1ELb1ELb0ELb1ELb1EN3c104HalfEfEEv13SSMParamsBase:
	.zero		632


//--------------------- .nv.constant0._Z25selective_scan_fwd_kernelI32Selective_Scan_fwd_kernel_traitsILi32ELi4ELi1ELb1ELb1ELb0ELb0EN3c104HalfEfEEv13SSMParamsBase --------------------------
	.section	.nv.constant0._Z25selective_scan_fwd_kernelI32Selective_Scan_fwd_kernel_traitsILi32ELi4ELi1ELb1ELb1ELb0ELb0EN3c104HalfEfEEv13SSMParamsBase,"a",@progbits
	.sectionflags	@""
	.align	4
.nv.constant0._Z25selective_scan_fwd_kernelI32Selective_Scan_fwd_kernel_traitsILi32ELi4ELi1ELb1ELb1ELb0ELb0EN3c104HalfEfEEv13SSMParamsBase:
	.zero		632


//--------------------- .nv.constant0._Z25selective_scan_fwd_kernelI32Selective_Scan_fwd_kernel_traitsILi32ELi4ELi1ELb1ELb1ELb0ELb1EN3c104HalfEfEEv13SSMParamsBase --------------------------
	.section	.nv.constant0._Z25selective_scan_fwd_kernelI32Selective_Scan_fwd_kernel_traitsILi32ELi4ELi1ELb1ELb1ELb0ELb1EN3c104HalfEfEEv13SSMParamsBase,"a",@progbits
	.sectionflags	@""
	.align	4
.nv.constant0._Z25selective_scan_fwd_kernelI32Selective_Scan_fwd_kernel_traitsILi32ELi4ELi1ELb1ELb1ELb0ELb1EN3c104HalfEfEEv13SSMParamsBase:
	.zero		632


//--------------------- .nv.constant0._Z25selective_scan_fwd_kernelI32Selective_Scan_fwd_kernel_traitsILi32ELi4ELi1ELb1ELb1ELb1ELb0EN3c104HalfEfEEv13SSMParamsBase --------------------------
	.section	.nv.constant0._Z25selective_scan_fwd_kernelI32Selective_Scan_fwd_kernel_traitsILi32ELi4ELi1ELb1ELb1ELb1ELb0EN3c104HalfEfEEv13SSMParamsBase,"a",@progbits
	.sectionflags	@""
	.align	4
.nv.constant0._Z25selective_scan_fwd_kernelI32Selective_Scan_fwd_kernel_traitsILi32ELi4ELi1ELb1ELb1ELb1ELb0EN3c104HalfEfEEv13SSMParamsBase:
	.zero		632


//--------------------- .nv.constant0._Z25selective_scan_fwd_kernelI32Selective_Scan_fwd_kernel_traitsILi32ELi4ELi1ELb1ELb1ELb1ELb1EN3c104HalfEfEEv13SSMParamsBase --------------------------
	.section	.nv.constant0._Z25selective_scan_fwd_kernelI32Selective_Scan_fwd_kernel_traitsILi32ELi4ELi1ELb1ELb1ELb1ELb1EN3c104HalfEfEEv13SSMParamsBase,"a",@progbits
	.sectionflags	@""
	.align	4
.nv.constant0._Z25selective_scan_fwd_kernelI32Selective_Scan_fwd_kernel_traitsILi32ELi4ELi1ELb1ELb1ELb1ELb1EN3c104HalfEfEEv13SSMParamsBase:
	.zero		632


//--------------------- .text._Z25selective_scan_fwd_kernelI32Selective_Scan_fwd_kernel_traitsILi128ELi16ELi1ELb0ELb0ELb0ELb0EN3c104HalfENS1_7complexIfEEEEv13SSMParamsBase --------------------------
	.section	.text._Z25selective_scan_fwd_kernelI32Selective_Scan_fwd_kernel_traitsILi128ELi16ELi1ELb0ELb0ELb0ELb0EN3c104HalfENS1_7complexIfEEEEv13SSMParamsBase,"ax",@progbits
	.sectioninfo	@"SHI_REGISTERS=164"
	.align	128
        .global         _Z25selective_scan_fwd_kernelI32Selective_Scan_fwd_kernel_traitsILi128ELi16ELi1ELb0ELb0ELb0ELb0EN3c104HalfENS1_7complexIfEEEEv13SSMParamsBase
        .type           _Z25selective_scan_fwd_kernelI32Selective_Scan_fwd_kernel_traitsILi128ELi16ELi1ELb0ELb0ELb0ELb0EN3c104HalfENS1_7complexIfEEEEv13SSMParamsBase,@function
        .size           _Z25selective_scan_fwd_kernelI32Selective_Scan_fwd_kernel_traitsILi128ELi16ELi1ELb0ELb0ELb0ELb0EN3c104HalfENS1_7complexIfEEEEv13SSMParamsBase,(.L_x_5320 - _Z25selective_scan_fwd_kernelI32Selective_Scan_fwd_kernel_traitsILi128ELi16ELi1ELb0ELb0ELb0ELb0EN3c104HalfENS1_7complexIfEEEEv13SSMParamsBase)
        .other          _Z25selective_scan_fwd_kernelI32Selective_Scan_fwd_kernel_traitsILi128ELi16ELi1ELb0ELb0ELb0ELb0EN3c104HalfENS1_7complexIfEEEEv13SSMParamsBase,@"STO_CUDA_ENTRY STV_DEFAULT"
_Z25selective_scan_fwd_kernelI32Selective_Scan_fwd_kernel_traitsILi128ELi16ELi1ELb0ELb0ELb0ELb0EN3c104HalfENS1_7complexIfEEEEv13SSMParamsBase:
.text._Z25selective_scan_fwd_kernelI32Selective_Scan_fwd_kernel_traitsILi128ELi16ELi1ELb0ELb0ELb0ELb0EN3c104HalfENS1_7complexIfEEEEv13SSMParamsBase:
[----:B------:R-:W-:Y:S02]  /*0000*/  MOV R1, c[0x0][0x28] ;  /* 0x00000a0000017a02 */ /* 0x000fe40000000f00 */
[----:B------:R-:W0:Y:S01]  /*0010*/  S2UR UR4, SR_CTAID.Y ;  /* 0x00000000000479c3 */ /* 0x000e220000002600 */
[----:B------:R-:W-:Y:S01]  /*0020*/  ISETP.NE.U32.AND P1, PT, RZ, c[0x0][0x250], PT ;  /* 0x00009400ff007a0c */ /* 0x000fe20003f25070 */
[----:B------:R-:W-:Y:S01]  /*0030*/  CS2R R102, SRZ ;  /* 0x0000000000667805 */ /* 0x000fe2000001ff00 */
[----:B------:R-:W-:Y:S02]  /*0040*/  ISETP.NE.U32.AND P0, PT, RZ, c[0x0][0x238], PT ;  /* 0x00008e00ff007a0c */ /* 0x000fe40003f05070 */
[----:B------:R-:W-:Y:S02]  /*0050*/  ISETP.NE.AND.EX P1, PT, RZ, c[0x0][0x254], PT, P1 ;  /* 0x00009500ff007a0c */ /* 0x000fe40003f25310 */
[----:B------:R-:W-:Y:S02]  /*0060*/  ISETP.NE.AND.EX P0, PT, RZ, c[0x0][0x23c], PT, P0 ;  /* 0x00008f00ff007a0c */ /* 0x000fe40003f05300 */
[----:B0-----:R-:W-:Y:S01]  /*0070*/  MOV R105, UR4 ;  /* 0x0000000400697c02 */ /* 0x001fe20008000f00 */
[----:B------:R-:W-:-:S03]  /*0080*/  ULDC.64 UR4, c[0x0][0x118] ;  /* 0x0000460000047ab9 */ /* 0x000fc60000000a00 */
[----:B------:R-:W-:-:S05]  /*0090*/  SHF.R.S32.HI R104, RZ, 0x1f, R105 ;  /* 0x0000001fff687819 */ /* 0x000fca0000011469 */
[C---:B------:R-:W-:Y:S01]  /*00a0*/  @P1 LEA R4, P3, R105.reuse, c[0x0][0x250], 0x2 ;  /* 0x0000940069041a11 */ /* 0x040fe200078610ff */
[----:B------:R-:W0:Y:S01]  /*00b0*/  S2UR UR6, SR_CTAID.X ;  /* 0x00000000000679c3 */ /* 0x000e220000002500 */
[C---:B------:R-:W-:Y:S02]  /*00c0*/  @P0 LEA R2, P2, R105.reuse, c[0x0][0x238], 0x2 ;  /* 0x00008e0069020a11 */ /* 0x040fe400078410ff */
[C-C-:B------:R-:W-:Y:S02]  /*00d0*/  @P1 LEA.HI.X R5, R105.reuse, c[0x0][0x254], R104.reuse, 0x2, P3 ;  /* 0x0000950069051a11 */ /* 0x140fe400018f1468 */
[----:B------:R-:W-:-:S03]  /*00e0*/  @P0 LEA.HI.X R3, R105, c[0x0][0x23c], R104, 0x2, P2 ;  /* 0x00008f0069030a11 */ /* 0x000fc600010f1468 */
[----:B------:R1:W5:Y:S01]  /*00f0*/  @P1 LDG.E R102, [R4.64] ;  /* 0x0000000404661981 */ /* 0x000362000c1e1900 */
[----:B------:R-:W-:-:S03]  /*0100*/  MOV R0, c[0x0][0x174] ;  /* 0x00005d0000007a02 */ /* 0x000fc60000000f00 */
[----:B------:R1:W5:Y:S01]  /*0110*/  @P0 LDG.E R103, [R2.64] ;  /* 0x0000000402670981 */ /* 0x000362000c1e1900 */
[----:B------:R-:W-:Y:S02]  /*0120*/  ISETP.GE.AND P0, PT, R0, 0x1, PT ;  /* 0x000000010000780c */ /* 0x000fe40003f06270 */
[----:B0-----:R-:W-:-:S04]  /*0130*/  MOV R100, UR6 ;  /* 0x0000000600647c02 */ /* 0x001fc80008000f00 */
[----:B------:R-:W-:-:S07]  /*0140*/  SHF.R.S32.HI R98, RZ, 0x1f, R100 ;  /* 0x0000001fff627819 */ /* 0x000fce0000011464 */
[----:B------:R-:W-:Y:S05]  /*0150*/  @!P0 EXIT ;  /* 0x000000000000894d */ /* 0x000fea0003800000 */
[----:B-1----:R-:W0:Y:S01]  /*0160*/  S2R R107, SR_TID.X ;  /* 0x00000000006b7919 */ /* 0x002e220000002100 */
[C---:B------:R-:W-:Y:S01]  /*0170*/  IMAD R7, R98.reuse, c[0x0][0x1d0], RZ ;  /* 0x0000740062077a24 */ /* 0x040fe200078e02ff */
[----:B------:R-:W-:Y:S01]  /*0180*/  HFMA2.MMA R97, -RZ, RZ, 0, 0 ;  /* 0x00000000ff617435 */ /* 0x000fe200000001ff */
[----:B------:R-:W-:Y:S01]  /*0190*/  IMAD R9, R98, c[0x0][0x1e0], RZ ;  /* 0x0000780062097a24 */ /* 0x000fe200078e02ff */
[----:B------:R-:W1:Y:S01]  /*01a0*/  S2R R101, SR_LANEID ;  /* 0x0000000000657919 */ /* 0x000e620000000000 */
[----:B------:R-:W-:-:S04]  /*01b0*/  IMAD.WIDE.U32 R2, R100, c[0x0][0x1d0], RZ ;  /* 0x0000740064027a25 */ /* 0x000fc800078e00ff */
[----:B------:R-:W-:-:S04]  /*01c0*/  IMAD.WIDE.U32 R4, R100, c[0x0][0x1e0], RZ ;  /* 0x0000780064047a25 */ /* 0x000fc800078e00ff */
[C---:B------:R-:W-:Y:S02]  /*01d0*/  IMAD R7, R100.reuse, c[0x0][0x1d4], R7 ;  /* 0x0000750064077a24 */ /* 0x040fe400078e0207 */
[----:B------:R-:W-:Y:S02]  /*01e0*/  IMAD R9, R100, c[0x0][0x1e4], R9 ;  /* 0x0000790064097a24 */ /* 0x000fe400078e0209 */
[C---:B------:R-:W-:Y:S01]  /*01f0*/  IMAD R0, R104.reuse, c[0x0][0x1d8], RZ ;  /* 0x0000760068007a24 */ /* 0x040fe200078e02ff */
[----:B------:R-:W-:Y:S01]  /*0200*/  IADD3 R3, R3, R7, RZ ;  /* 0x0000000703037210 */ /* 0x000fe20007ffe0ff */
[----:B------:R-:W-:Y:S01]  /*0210*/  IMAD R6, R104, c[0x0][0x1e8], RZ ;  /* 0x00007a0068067a24 */ /* 0x000fe200078e02ff */
[----:B------:R-:W-:Y:S01]  /*0220*/  IADD3 R5, R5, R9, RZ ;  /* 0x0000000905057210 */ /* 0x000fe20007ffe0ff */
[C---:B------:R-:W-:Y:S02]  /*0230*/  IMAD R93, R105.reuse, c[0x0][0x1dc], R0 ;  /* 0x00007700695d7a24 */ /* 0x040fe400078e0200 */
[----:B------:R-:W-:Y:S01]  /*0240*/  IMAD R91, R105, c[0x0][0x1ec], R6 ;  /* 0x00007b00695b7a24 */ /* 0x000fe200078e0206 */
[----:B0-----:R-:W-:Y:S01]  /*0250*/  SHF.L.U32 R96, R107, 0x4, RZ ;  /* 0x000000046b607819 */ /* 0x001fe200000006ff */
[----:B------:R-:W-:Y:S01]  /*0260*/  IMAD.WIDE.U32 R2, R105, c[0x0][0x1d8], R2 ;  /* 0x0000760069027a25 */ /* 0x000fe200078e0002 */
[----:B------:R-:W-:-:S02]  /*0270*/  LOP3.LUT R99, R107, 0x1f, RZ, 0xc0, !PT ;  /* 0x0000001f6b637812 */ /* 0x000fc400078ec0ff */
[----:B------:R-:W-:Y:S01]  /*0280*/  LOP3.LUT R96, R96, 0xfffffe00, RZ, 0xc0, !PT ;  /* 0xfffffe0060607812 */ /* 0x000fe200078ec0ff */
[----:B------:R-:W-:Y:S01]  /*0290*/  IMAD.WIDE.U32 R4, R105, c[0x0][0x1e8], R4 ;  /* 0x00007a0069047a25 */ /* 0x000fe200078e0004 */
[----:B------:R-:W-:Y:S02]  /*02a0*/  IADD3 R93, R3, R93, RZ ;  /* 0x0000005d035d7210 */ /* 0x000fe40007ffe0ff */
[----:B------:R-:W-:Y:S02]  /*02b0*/  LEA R94, P0, R2, c[0x0][0x240], 0x1 ;  /* 0x00009000025e7a11 */ /* 0x000fe400078008ff */
[----:B------:R-:W-:Y:S02]  /*02c0*/  IADD3 R91, R5, R91, RZ ;  /* 0x0000005b055b7210 */ /* 0x000fe40007ffe0ff */
[----:B------:R-:W-:Y:S02]  /*02d0*/  LEA R92, P1, R4, c[0x0][0x248], 0x1 ;  /* 0x00009200045c7a11 */ /* 0x000fe400078208ff */
[----:B------:R-:W-:-:S02]  /*02e0*/  LEA.HI.X R93, R2, c[0x0][0x244], R93, 0x1, P0 ;  /* 0x00009100025d7a11 */ /* 0x000fc400000f0c5d */
[----:B------:R-:W-:Y:S02]  /*02f0*/  LEA.HI.X R91, R4, c[0x0][0x24c], R91, 0x1, P1 ;  /* 0x00009300045b7a11 */ /* 0x000fe400008f0c5b */
[----:B-1----:R-:W-:Y:S02]  /*0300*/  LOP3.LUT R95, R96, R99, RZ, 0xfc, !PT ;  /* 0x00000063605f7212 */ /* 0x002fe400078efcff */
.L_x_42:
[----:B------:R-:W-:Y:S01]  /*0310*/  BAR.SYNC.DEFER_BLOCKING 0x0 ;  /* 0x0000000000007b1d */ /* 0x000fe20000010000 */
[----:B------:R-:W-:Y:S02]  /*0320*/  MOV R106, 0xfffff800 ;  /* 0xfffff800006a7802 */ /* 0x000fe40000000f00 */
[C-C-:B0-----:R-:W-:Y:S02]  /*0330*/  LOP3.LUT R21, R96.reuse, 0x20, R99.reuse, 0xfe, !PT ;  /* 0x0000002060157812 */ /* 0x141fe400078efe63 */
[----:B------:R-:W-:Y:S01]  /*0340*/  MOV R2, R94 ;  /* 0x0000005e00027202 */ /* 0x000fe20000000f00 */
[----:B------:R-:W-:Y:S01]  /*0350*/  IMAD R106, R97, R106, c[0x0][0x168] ;  /* 0x00005a00616a7624 */ /* 0x000fe200078e026a */
[----:B------:R-:W-:Y:S02]  /*0360*/  MOV R3, R93 ;  /* 0x0000005d00037202 */ /* 0x000fe40000000f00 */
[----:B------:R-:W-:-:S02]  /*0370*/  LOP3.LUT R23, R96, 0x40, R99, 0xfe, !PT ;  /* 0x0000004060177812 */ /* 0x000fc400078efe63 */
[CC--:B------:R-:W-:Y:S01]  /*0380*/  ISETP.GE.AND P2, PT, R95.reuse, R106.reuse, PT ;  /* 0x0000006a5f00720c */ /* 0x0c0fe20003f46270 */
[----:B------:R-:W-:Y:S01]  /*0390*/  IMAD.WIDE R2, R95, 0x2, R2 ;  /* 0x000000025f027825 */ /* 0x000fe200078e0202 */
[----:B------:R-:W-:Y:S02]  /*03a0*/  ISETP.GE.AND P1, PT, R21, R106, PT ;  /* 0x0000006a1500720c */ /* 0x000fe40003f26270 */
[C---:B------:R-:W-:Y:S02]  /*03b0*/  LOP3.LUT R25, R96.reuse, 0x60, R99, 0xfe, !PT ;  /* 0x0000006060197812 */ /* 0x040fe400078efe63 */
[----:B------:R-:W-:Y:S02]  /*03c0*/  PRMT R5, RZ, 0x7610, R5 ;  /* 0x00007610ff057816 */ /* 0x000fe40000000005 */
[----:B------:R-:W-:Y:S02]  /*03d0*/  LOP3.LUT R27, R96, 0x80, R99, 0xfe, !PT ;  /* 0x00000080601b7812 */ /* 0x000fe400078efe63 */
[----:B------:R-:W-:-:S02]  /*03e0*/  PRMT R0, RZ, 0x7610, R0 ;  /* 0x00007610ff007816 */ /* 0x000fc40000000000 */
[C-C-:B------:R-:W-:Y:S01]  /*03f0*/  LOP3.LUT R29, R96.reuse, 0xa0, R99.reuse, 0xfe, !PT ;  /* 0x000000a0601d7812 */ /* 0x140fe200078efe63 */
[----:B------:R0:W2:Y:S01]  /*0400*/  @!P2 LDG.E.U16 R5, [R2.64] ;  /* 0x000000040205a981 */ /* 0x0000a2000c1e1500 */
[C-C-:B------:R-:W-:Y:S02]  /*0410*/  LOP3.LUT R31, R96.reuse, 0xc0, R99.reuse, 0xfe, !PT ;  /* 0x000000c0601f7812 */ /* 0x140fe400078efe63 */
[-C--:B------:R-:W-:Y:S01]  /*0420*/  ISETP.GE.AND P0, PT, R23, R106.reuse, PT ;  /* 0x0000006a1700720c */ /* 0x080fe20003f06270 */
[----:B------:R0:W3:Y:S01]  /*0430*/  @!P1 LDG.E.U16 R0, [R2.64+0x40] ;  /* 0x0000400402009981 */ /* 0x0000e2000c1e1500 */
[C-C-:B------:R-:W-:Y:S02]  /*0440*/  LOP3.LUT R33, R96.reuse, 0xe0, R99.reuse, 0xfe, !PT ;  /* 0x000000e060217812 */ /* 0x140fe400078efe63 */
[----:B------:R-:W-:Y:S02]  /*0450*/  ISETP.GE.AND P4, PT, R25, R106, PT ;  /* 0x0000006a1900720c */ /* 0x000fe40003f86270 */
[----:B------:R-:W-:-:S02]  /*0460*/  LOP3.LUT R35, R96, 0x100, R99, 0xfe, !PT ;  /* 0x0000010060237812 */ /* 0x000fc400078efe63 */
[-C--:B------:R-:W-:Y:S02]  /*0470*/  ISETP.GE.AND P6, PT, R27, R106.reuse, PT ;  /* 0x0000006a1b00720c */ /* 0x080fe40003fc6270 */
[-C--:B------:R-:W-:Y:S02]  /*0480*/  ISETP.GE.AND P5, PT, R29, R106.reuse, PT ;  /* 0x0000006a1d00720c */ /* 0x080fe40003fa6270 */
[-C--:B------:R-:W-:Y:S02]  /*0490*/  ISETP.GE.AND P3, PT, R31, R106.reuse, PT ;  /* 0x0000006a1f00720c */ /* 0x080fe40003f66270 */
[-C--:B------:R-:W-:Y:S02]  /*04a0*/  ISETP.GE.AND P2, PT, R33, R106.reuse, PT ;  /* 0x0000006a2100720c */ /* 0x080fe40003f46270 */
[----:B------:R-:W-:Y:S02]  /*04b0*/  ISETP.GE.AND P1, PT, R35, R106, PT ;  /* 0x0000006a2300720c */ /* 0x000fe40003f26270 */
[----:B------:R-:W-:-:S02]  /*04c0*/  PRMT R7, RZ, 0x7610, R7 ;  /* 0x00007610ff077816 */ /* 0x000fc40000000007 */
[----:B------:R-:W-:Y:S02]  /*04d0*/  PRMT R4, RZ, 0x7610, R4 ;  /* 0x00007610ff047816 */ /* 0x000fe40000000004 */
[----:B------:R-:W-:Y:S02]  /*04e0*/  PRMT R9, RZ, 0x7610, R9 ;  /* 0x00007610ff097816 */ /* 0x000fe40000000009 */
[----:B------:R-:W-:Y:S01]  /*04f0*/  PRMT R6, RZ, 0x7610, R6 ;  /* 0x00007610ff067816 */ /* 0x000fe20000000006 */
[----:B------:R0:W4:Y:S01]  /*0500*/  @!P0 LDG.E.U16 R7, [R2.64+0x80] ;  /* 0x0000800402078981 */ /* 0x000122000c1e1500 */
[C---:B------:R-:W-:Y:S02]  /*0510*/  LOP3.LUT R37, R96.reuse, 0x120, R99, 0xfe, !PT ;  /* 0x0000012060257812 */ /* 0x040fe400078efe63 */
[----:B------:R-:W-:Y:S01]  /*0520*/  PRMT R11, RZ, 0x7610, R11 ;  /* 0x00007610ff0b7816 */ /* 0x000fe2000000000b */
[----:B------:R0:W4:Y:S01]  /*0530*/  @!P4 LDG.E.U16 R4, [R2.64+0xc0] ;  /* 0x0000c0040204c981 */ /* 0x000122000c1e1500 */
[----:B------:R-:W-:-:S02]  /*0540*/  LOP3.LUT R39, R96, 0x140, R99, 0xfe, !PT ;  /* 0x0000014060277812 */ /* 0x000fc400078efe63 */
[----:B------:R-:W-:Y:S01]  /*0550*/  PRMT R8, RZ, 0x7610, R8 ;  /* 0x00007610ff087816 */ /* 0x000fe20000000008 */
[----:B------:R0:W4:Y:S01]  /*0560*/  @!P6 LDG.E.U16 R9, [R2.64+0x100] ;  /* 0x000100040209e981 */ /* 0x000122000c1e1500 */
[C---:B------:R-:W-:Y:S02]  /*0570*/  LOP3.LUT R41, R96.reuse, 0x160, R99, 0xfe, !PT ;  /* 0x0000016060297812 */ /* 0x040fe400078efe63 */
[----:B------:R-:W-:Y:S01]  /*0580*/  PRMT R13, RZ, 0x7610, R13 ;  /* 0x00007610ff0d7816 */ /* 0x000fe2000000000d */
[----:B------:R0:W4:Y:S01]  /*0590*/  @!P5 LDG.E.U16 R6, [R2.64+0x140] ;  /* 0x000140040206d981 */ /* 0x000122000c1e1500 */
[C-C-:B------:R-:W-:Y:S02]  /*05a0*/  LOP3.LUT R43, R96.reuse, 0x180, R99.reuse, 0xfe, !PT ;  /* 0x00000180602b7812 */ /* 0x140fe400078efe63 */
[----:B------:R-:W-:Y:S01]  /*05b0*/  LOP3.LUT R45, R96, 0x1a0, R99, 0xfe, !PT ;  /* 0x000001a0602d7812 */ /* 0x000fe200078efe63 */
[----:B------:R0:W4:Y:S01]  /*05c0*/  @!P3 LDG.E.U16 R11, [R2.64+0x180] ;  /* 0x00018004020bb981 */ /* 0x000122000c1e1500 */
[----:B------:R-:W-:-:S02]  /*05d0*/  ISETP.GE.AND P0, PT, R37, R106, PT ;  /* 0x0000006a2500720c */ /* 0x000fc40003f06270 */
[C-C-:B------:R-:W-:Y:S01]  /*05e0*/  LOP3.LUT R47, R96.reuse, 0x1c0, R99.reuse, 0xfe, !PT ;  /* 0x000001c0602f7812 */ /* 0x140fe200078efe63 */
[----:B------:R0:W4:Y:S01]  /*05f0*/  @!P2 LDG.E.U16 R8, [R2.64+0x1c0] ;  /* 0x0001c0040208a981 */ /* 0x000122000c1e1500 */
[-C--:B------:R-:W-:Y:S02]  /*0600*/  ISETP.GE.AND P4, PT, R39, R106.reuse, PT ;  /* 0x0000006a2700720c */ /* 0x080fe40003f86270 */
[----:B------:R-:W-:Y:S01]  /*0610*/  LOP3.LUT R49, R96, 0x1e0, R99, 0xfe, !PT ;  /* 0x000001e060317812 */ /* 0x000fe200078efe63 */
[----:B------:R0:W4:Y:S01]  /*0620*/  @!P1 LDG.E.U16 R13, [R2.64+0x200] ;  /* 0x00020004020d9981 */ /* 0x000122000c1e1500 */
[-C--:B------:R-:W-:Y:S02]  /*0630*/  ISETP.GE.AND P6, PT, R41, R106.reuse, PT ;  /* 0x0000006a2900720c */ /* 0x080fe40003fc6270 */
[-C--:B------:R-:W-:Y:S02]  /*0640*/  ISETP.GE.AND P5, PT, R43, R106.reuse, PT ;  /* 0x0000006a2b00720c */ /* 0x080fe40003fa6270 */
[----:B------:R-:W-:-:S02]  /*0650*/  ISETP.GE.AND P3, PT, R45, R106, PT ;  /* 0x0000006a2d00720c */ /* 0x000fc40003f66270 */
[-C--:B------:R-:W-:Y:S02]  /*0660*/  ISETP.GE.AND P2, PT, R47, R106.reuse, PT ;  /* 0x0000006a2f00720c */ /* 0x080fe40003f46270 */
[----:B------:R-:W-:Y:S02]  /*0670*/  ISETP.GE.AND P1, PT, R49, R106, PT ;  /* 0x0000006a3100720c */ /* 0x000fe40003f26270 */
[----:B------:R-:W-:Y:S02]  /*0680*/  PRMT R10, RZ, 0x7610, R10 ;  /* 0x00007610ff0a7816 */ /* 0x000fe4000000000a */
[----:B------:R-:W-:Y:S02]  /*0690*/  PRMT R15, RZ, 0x7610, R15 ;  /* 0x00007610ff0f7816 */ /* 0x000fe4000000000f */
[----:B------:R-:W-:Y:S02]  /*06a0*/  PRMT R12, RZ, 0x7610, R12 ;  /* 0x00007610ff0c7816 */ /* 0x000fe4000000000c */
[----:B------:R-:W-:Y:S01]  /*06b0*/  PRMT R17, RZ, 0x7610, R17 ;  /* 0x00007610ff117816 */ /* 0x000fe20000000011 */
[----:B------:R0:W4:Y:S01]  /*06c0*/  @!P0 LDG.E.U16 R10, [R2.64+0x240] ;  /* 0x00024004020a8981 */ /* 0x000122000c1e1500 */
[----:B------:R-:W-:-:S02]  /*06d0*/  PRMT R14, RZ, 0x7610, R14 ;  /* 0x00007610ff0e7816 */ /* 0x000fc4000000000e */
[----:B------:R-:W-:Y:S01]  /*06e0*/  PRMT R19, RZ, 0x7610, R19 ;  /* 0x00007610ff137816 */ /* 0x000fe20000000013 */
[----:B------:R0:W4:Y:S01]  /*06f0*/  @!P4 LDG.E.U16 R15, [R2.64+0x280] ;  /* 0x00028004020fc981 */ /* 0x000122000c1e1500 */
[----:B------:R-:W-:-:S03]  /*0700*/  PRMT R16, RZ, 0x7610, R16 ;  /* 0x00007610ff107816 */ /* 0x000fc60000000010 */
[----:B------:R0:W4:Y:S04]  /*0710*/  @!P6 LDG.E.U16 R12, [R2.64+0x2c0] ;  /* 0x0002c004020ce981 */ /* 0x000128000c1e1500 */
[----:B------:R0:W4:Y:S04]  /*0720*/  @!P5 LDG.E.U16 R17, [R2.64+0x300] ;  /* 0x000300040211d981 */ /* 0x000128000c1e1500 */
[----:B------:R0:W4:Y:S04]  /*0730*/  @!P3 LDG.E.U16 R14, [R2.64+0x340] ;  /* 0x00034004020eb981 */ /* 0x000128000c1e1500 */
[----:B------:R0:W4:Y:S04]  /*0740*/  @!P2 LDG.E.U16 R19, [R2.64+0x380] ;  /* 0x000380040213a981 */ /* 0x000128000c1e1500 */
[----:B------:R0:W4:Y:S01]  /*0750*/  @!P1 LDG.E.U16 R16, [R2.64+0x3c0] ;  /* 0x0003c00402109981 */ /* 0x000122000c1e1500 */
[----:B------:R-:W-:-:S02]  /*0760*/  IADD3 R18, R96, R101, RZ ;  /* 0x0000006560127210 */ /* 0x000fc40007ffe0ff */
[-C--:B------:R-:W-:Y:S02]  /*0770*/  ISETP.GE.AND P2, PT, R21, R106.reuse, PT ;  /* 0x0000006a1500720c */ /* 0x080fe40003f46270 */
[C---:B------:R-:W-:Y:S02]  /*0780*/  IADD3 R21, R18.reuse, 0x20, RZ ;  /* 0x0000002012157810 */ /* 0x040fe40007ffe0ff */
[-C--:B------:R-:W-:Y:S02]  /*0790*/  ISETP.GE.AND P4, PT, R23, R106.reuse, PT ;  /* 0x0000006a1700720c */ /* 0x080fe40003f86270 */
[----:B------:R-:W-:Y:S02]  /*07a0*/  ISETP.GE.AND P0, PT, R25, R106, PT ;  /* 0x0000006a1900720c */ /* 0x000fe40003f06270 */
[C---:B0-----:R-:W-:Y:S02]  /*07b0*/  IADD3 R3, R18.reuse, 0x40, RZ ;  /* 0x0000004012037810 */ /* 0x041fe40007ffe0ff */
[----:B------:R-:W-:-:S02]  /*07c0*/  IADD3 R23, R18, 0x60, RZ ;  /* 0x0000006012177810 */ /* 0x000fc40007ffe0ff */
[----:B------:R-:W-:Y:S02]  /*07d0*/  ISETP.GE.AND P1, PT, R27, R106, PT ;  /* 0x0000006a1b00720c */ /* 0x000fe40003f26270 */
[C---:B------:R-:W-:Y:S02]  /*07e0*/  LEA.HI.SX32 R90, R18.reuse, R18, 0x1b ;  /* 0x00000012125a7211 */ /* 0x040fe400078fdaff */
[C---:B------:R-:W-:Y:S02]  /*07f0*/  IADD3 R25, R18.reuse, 0x80, RZ ;  /* 0x0000008012197810 */ /* 0x040fe40007ffe0ff */
[----:B------:R-:W-:Y:S02]  /*0800*/  ISETP.GE.AND P6, PT, R29, R106, PT ;  /* 0x0000006a1d00720c */ /* 0x000fe40003fc6270 */
[----:B------:R-:W-:Y:S02]  /*0810*/  IADD3 R27, R18, 0xa0, RZ ;  /* 0x000000a0121b7810 */ /* 0x000fe40007ffe0ff */
[----:B------:R-:W-:-:S02]  /*0820*/  LEA.HI.SX32 R21, R21, R18, 0x1b ;  /* 0x0000001215157211 */ /* 0x000fc400078fdaff */
[----:B------:R-:W-:Y:S02]  /*0830*/  ISETP.GE.AND P5, PT, R31, R106, PT ;  /* 0x0000006a1f00720c */ /* 0x000fe40003fa6270 */
[C---:B------:R-:W-:Y:S02]  /*0840*/  IADD3 R29, R18.reuse, 0xc0, RZ ;  /* 0x000000c0121d7810 */ /* 0x040fe40007ffe0ff */
[----:B------:R-:W-:Y:S02]  /*0850*/  LEA.HI.SX32 R3, R3, R18, 0x1b ;  /* 0x0000001203037211 */ /* 0x000fe400078fdaff */
[----:B------:R-:W-:Y:S02]  /*0860*/  ISETP.GE.AND P3, PT, R33, R106, PT ;  /* 0x0000006a2100720c */ /* 0x000fe40003f66270 */
[----:B------:R-:W-:Y:S02]  /*0870*/  IADD3 R31, R18, 0xe0, RZ ;  /* 0x000000e0121f7810 */ /* 0x000fe40007ffe0ff */
[----:B------:R-:W-:-:S02]  /*0880*/  LEA.HI.SX32 R23, R23, R18, 0x1b ;  /* 0x0000001217177211 */ /* 0x000fc400078fdaff */
[----:B------:R-:W-:Y:S02]  /*0890*/  IADD3 R33, R18, 0x100, RZ ;  /* 0x0000010012217810 */ /* 0x000fe40007ffe0ff */
[----:B------:R-:W-:Y:S02]  /*08a0*/  SHF.L.U32 R90, R90, 0x1, RZ ;  /* 0x000000015a5a7819 */ /* 0x000fe400000006ff */
[-C--:B------:R-:W-:Y:S02]  /*08b0*/  LEA.HI.SX32 R25, R25, R18.reuse, 0x1b ;  /* 0x0000001219197211 */ /* 0x080fe400078fdaff */
[----:B------:R-:W-:Y:S02]  /*08c0*/  IADD3 R51, R18, 0x120, RZ ;  /* 0x0000012012337810 */ /* 0x000fe40007ffe0ff */
[----:B------:R-:W-:Y:S02]  /*08d0*/  LEA.HI.SX32 R27, R27, R18, 0x1b ;  /* 0x000000121b1b7211 */ /* 0x000fe400078fdaff */
[----:B------:R-:W-:-:S02]  /*08e0*/  SHF.L.U32 R89, R21, 0x1, RZ ;  /* 0x0000000115597819 */ /* 0x000fc400000006ff */
[C---:B------:R-:W-:Y:S02]  /*08f0*/  IADD3 R53, R18.reuse, 0x140, RZ ;  /* 0x0000014012357810 */ /* 0x040fe40007ffe0ff */
[-C--:B------:R-:W-:Y:S02]  /*0900*/  LEA.HI.SX32 R29, R29, R18.reuse, 0x1b ;  /* 0x000000121d1d7211 */ /* 0x080fe400078fdaff */
[----:B------:R-:W-:Y:S02]  /*0910*/  SHF.L.U32 R88, R3, 0x1, RZ ;  /* 0x0000000103587819 */ /* 0x000fe400000006ff */
        /* <DEDUP_REMOVED lines=15> */
[-C--:B------:R-:W-:Y:S02]  /*0a10*/  LEA.HI.SX32 R57, R57, R18.reuse, 0x1b ;  /* 0x0000001239397211 */ /* 0x080fe400078fdaff */
[----:B------:R-:W-:Y:S02]  /*0a20*/  SHF.L.U32 R82, R33, 0x1, RZ ;  /* 0x0000000121527819 */ /* 0x000fe400000006ff */
[-C--:B------:R-:W-:Y:S02]  /*0a30*/  LEA.HI.SX32 R59, R59, R18.reuse, 0x1b ;  /* 0x000000123b3b7211 */ /* 0x080fe400078fdaff */
[----:B------:R-:W-:Y:S02]  /*0a40*/  SHF.L.U32 R81, R51, 0x1, RZ ;  /* 0x0000000133517819 */ /* 0x000fe400000006ff */
[----:B------:R-:W-:Y:S02]  /*0a50*/  LEA.HI.SX32 R61, R61, R18, 0x1b ;  /* 0x000000123d3d7211 */ /* 0x000fe400078fdaff */
[----:B------:R-:W-:-:S02]  /*0a60*/  SHF.L.U32 R80, R53, 0x1, RZ ;  /* 0x0000000135507819 */ /* 0x000fc400000006ff */
[----:B------:R-:W-:Y:S02]  /*0a70*/  LEA.HI.SX32 R63, R63, R18, 0x1b ;  /* 0x000000123f3f7211 */ /* 0x000fe400078fdaff */
[----:B------:R-:W-:Y:S02]  /*0a80*/  SHF.L.U32 R79, R55, 0x1, RZ ;  /* 0x00000001374f7819 */ /* 0x000fe400000006ff */
[----:B------:R-:W-:Y:S02]  /*0a90*/  SHF.L.U32 R78, R57, 0x1, RZ ;  /* 0x00000001394e7819 */ /* 0x000fe400000006ff */
[----:B------:R-:W-:Y:S02]  /*0aa0*/  SHF.L.U32 R77, R59, 0x1, RZ ;  /* 0x000000013b4d7819 */ /* 0x000fe400000006ff */
[----:B------:R-:W-:Y:S02]  /*0ab0*/  SHF.L.U32 R76, R61, 0x1, RZ ;  /* 0x000000013d4c7819 */ /* 0x000fe400000006ff */
[----:B------:R-:W-:-:S02]  /*0ac0*/  SHF.L.U32 R75, R63, 0x1, RZ ;  /* 0x000000013f4b7819 */ /* 0x000fc400000006ff */
[----:B------:R-:W-:Y:S02]  /*0ad0*/  MOV R2, R92 ;  /* 0x0000005c00027202 */ /* 0x000fe40000000f00 */
[----:B------:R-:W-:-:S05]  /*0ae0*/  MOV R3, R91 ;  /* 0x0000005b00037202 */ /* 0x000fca0000000f00 */
[----:B------:R-:W-:Y:S01]  /*0af0*/  IMAD.WIDE R2, R95, 0x2, R2 ;  /* 0x000000025f027825 */ /* 0x000fe200078e0202 */
[----:B------:R-:W-:Y:S01]  /*0b00*/  PRMT R25, RZ, 0x7610, R25 ;  /* 0x00007610ff197816 */ /* 0x000fe20000000019 */
[----:B--2---:R-:W-:Y:S04]  /*0b10*/  STS.U16 [R90], R5 ;  /* 0x000000055a007388 */ /* 0x004fe80000000400 */
[----:B---3--:R0:W-:Y:S02]  /*0b20*/  STS.U16 [R89+0x40], R0 ;  /* 0x0000400059007388 */ /* 0x0081e40000000400 */
[----:B0-----:R-:W-:-:S04]  /*0b30*/  LEA R0, R101, R96, 0x4 ;  /* 0x0000006065007211 */ /* 0x001fc800078e20ff */
[----:B------:R-:W-:Y:S01]  /*0b40*/  LEA.HI.SX32 R74, R0, R0, 0x1b ;  /* 0x00000000004a7211 */ /* 0x000fe200078fdaff */
[----:B----4-:R-:W-:Y:S04]  /*0b50*/  STS.U16 [R88+0x80], R7 ;  /* 0x0000800758007388 */ /* 0x010fe80000000400 */
[----:B------:R0:W-:Y:S04]  /*0b60*/  STS.U16 [R87+0xc0], R4 ;  /* 0x0000c00457007388 */ /* 0x0001e80000000400 */
[----:B------:R1:W-:Y:S04]  /*0b70*/  STS.U16 [R86+0x100], R9 ;  /* 0x0001000956007388 */ /* 0x0003e80000000400 */
[----:B------:R2:W-:Y:S04]  /*0b80*/  STS.U16 [R85+0x140], R6 ;  /* 0x0001400655007388 */ /* 0x0005e80000000400 */
[----:B------:R3:W-:Y:S04]  /*0b90*/  STS.U16 [R84+0x180], R11 ;  /* 0x0001800b54007388 */ /* 0x0007e80000000400 */
[----:B------:R4:W-:Y:S04]  /*0ba0*/  STS.U16 [R83+0x1c0], R8 ;  /* 0x0001c00853007388 */ /* 0x0009e80000000400 */
[----:B------:R0:W-:Y:S01]  /*0bb0*/  STS.U16 [R82+0x200], R13 ;  /* 0x0002000d52007388 */ /* 0x0001e20000000400 */
[----:B------:R-:W-:-:S03]  /*0bc0*/  SHF.L.U32 R74, R74, 0x1, RZ ;  /* 0x000000014a4a7819 */ /* 0x000fc600000006ff */
[----:B------:R0:W-:Y:S04]  /*0bd0*/  STS.U16 [R81+0x240], R10 ;  /* 0x0002400a51007388 */ /* 0x0001e80000000400 */
[----:B------:R0:W-:Y:S04]  /*0be0*/  STS.U16 [R80+0x280], R15 ;  /* 0x0002800f50007388 */ /* 0x0001e80000000400 */
[----:B------:R0:W-:Y:S04]  /*0bf0*/  STS.U16 [R79+0x2c0], R12 ;  /* 0x0002c00c4f007388 */ /* 0x0001e80000000400 */
[----:B------:R0:W-:Y:S04]  /*0c00*/  STS.U16 [R78+0x300], R17 ;  /* 0x000300114e007388 */ /* 0x0001e80000000400 */
[----:B------:R0:W-:Y:S04]  /*0c10*/  STS.U16 [R77+0x340], R14 ;  /* 0x0003400e4d007388 */ /* 0x0001e80000000400 */
[----:B------:R-:W-:Y:S04]  /*0c20*/  STS.U16 [R76+0x380], R19 ;  /* 0x000380134c007388 */ /* 0x000fe80000000400 */
[----:B------:R0:W-:Y:S01]  /*0c30*/  STS.U16 [R75+0x3c0], R16 ;  /* 0x0003c0104b007388 */ /* 0x0001e20000000400 */
[----:B------:R-:W-:-:S06]  /*0c40*/  NOP ;  /* 0x0000000000007918 */ /* 0x000fcc0000000000 */
[----:B------:R-:W-:Y:S04]  /*0c50*/  LDS.U16 R60, [R74] ;  /* 0x000000004a3c7984 */ /* 0x000fe80000000400 */
[----:B------:R-:W-:Y:S04]  /*0c60*/  LDS.U16 R34, [R74+0x2] ;  /* 0x000002004a227984 */ /* 0x000fe80000000400 */
        /* <DEDUP_REMOVED lines=13> */
[----:B------:R-:W-:Y:S01]  /*0d40*/  LDS.U16 R18, [R74+0x1e] ;  /* 0x00001e004a127984 */ /* 0x000fe20000000400 */
[----:B0-----:R-:W-:-:S03]  /*0d50*/  PRMT R4, RZ, 0x7610, R4 ;  /* 0x00007610ff047816 */ /* 0x001fc60000000004 */
[----:B------:R-:W-:Y:S01]  /*0d60*/  BAR.SYNC.DEFER_BLOCKING 0x0 ;  /* 0x0000000000007b1d */ /* 0x000fe20000010000 */
[----:B-1----:R-:W-:Y:S02]  /*0d70*/  PRMT R9, RZ, 0x7610, R9 ;  /* 0x00007610ff097816 */ /* 0x002fe40000000009 */
[----:B------:R-:W-:Y:S02]  /*0d80*/  PRMT R7, RZ, 0x7610, R7 ;  /* 0x00007610ff077816 */ /* 0x000fe40000000007 */
[----:B------:R-:W-:Y:S02]  /*0d90*/  PRMT R0, RZ, 0x7610, R0 ;  /* 0x00007610ff007816 */ /* 0x000fe40000000000 */
[----:B--2---:R-:W-:Y:S02]  /*0da0*/  PRMT R6, RZ, 0x7610, R6 ;  /* 0x00007610ff067816 */ /* 0x004fe40000000006 */
[----:B---3--:R-:W-:Y:S02]  /*0db0*/  PRMT R11, RZ, 0x7610, R11 ;  /* 0x00007610ff0b7816 */ /* 0x008fe4000000000b */
[----:B----4-:R-:W-:-:S02]  /*0dc0*/  PRMT R8, RZ, 0x7610, R8 ;  /* 0x00007610ff087816 */ /* 0x010fc40000000008 */
[----:B------:R-:W-:Y:S02]  /*0dd0*/  PRMT R13, RZ, 0x7610, R13 ;  /* 0x00007610ff0d7816 */ /* 0x000fe4000000000d */
[----:B------:R-:W-:Y:S01]  /*0de0*/  PRMT R5, RZ, 0x7610, R5 ;  /* 0x00007610ff057816 */ /* 0x000fe20000000005 */
[----:B------:R-:W2:Y:S01]  /*0df0*/  @!P2 LDG.E.U16 R4, [R2.64+0x40] ;  /* 0x000040040204a981 */ /* 0x000ea2000c1e1500 */
[----:B------:R-:W-:-:S03]  /*0e00*/  ISETP.GE.AND P2, PT, R35, R106, PT ;  /* 0x0000006a2300720c */ /* 0x000fc60003f46270 */
[----:B------:R-:W3:Y:S01]  /*0e10*/  @!P1 LDG.E.U16 R9, [R2.64+0x100] ;  /* 0x0001000402099981 */ /* 0x000ee2000c1e1500 */
[----:B------:R-:W-:-:S03]  /*0e20*/  ISETP.GE.AND P1, PT, R95, R106, PT ;  /* 0x0000006a5f00720c */ /* 0x000fc60003f26270 */
[----:B------:R-:W4:Y:S01]  /*0e30*/  @!P4 LDG.E.U16 R7, [R2.64+0x80] ;  /* 0x000080040207c981 */ /* 0x000f22000c1e1500 */
[----:B------:R-:W-:-:S03]  /*0e40*/  ISETP.GE.AND P4, PT, R37, R106, PT ;  /* 0x0000006a2500720c */ /* 0x000fc60003f86270 */
[----:B------:R-:W2:Y:S01]  /*0e50*/  @!P0 LDG.E.U16 R0, [R2.64+0xc0] ;  /* 0x0000c00402008981 */ /* 0x000ea2000c1e1500 */
        /* <DEDUP_REMOVED lines=9> */
[----:B------:R-:W2:Y:S01]  /*0ef0*/  @!P1 LDG.E.U16 R5, [R2.64] ;  /* 0x0000000402059981 */ /* 0x000ea2000c1e1500 */
[----:B------:R-:W-:Y:S02]  /*0f00*/  ISETP.GE.AND P1, PT, R49, R106, PT ;  /* 0x0000006a3100720c */ /* 0x000fe40003f26270 */
[----:B------:R-:W-:Y:S02]  /*0f10*/  PRMT R10, RZ, 0x7610, R10 ;  /* 0x00007610ff0a7816 */ /* 0x000fe4000000000a */
[----:B------:R-:W-:Y:S02]  /*0f20*/  PRMT R15, RZ, 0x7610, R15 ;  /* 0x00007610ff0f7816 */ /* 0x000fe4000000000f */
[----:B------:R-:W-:Y:S02]  /*0f30*/  PRMT R12, RZ, 0x7610, R12 ;  /* 0x00007610ff0c7816 */ /* 0x000fe4000000000c */
[----:B------:R-:W-:Y:S01]  /*0f40*/  PRMT R17, RZ, 0x7610, R17 ;  /* 0x00007610ff117816 */ /* 0x000fe20000000011 */
[----:B------:R-:W3:Y:S01]  /*0f50*/  @!P4 LDG.E.U16 R10, [R2.64+0x240] ;  /* 0x00024004020ac981 */ /* 0x000ee2000c1e1500 */
[----:B------:R-:W-:-:S02]  /*0f60*/  PRMT R14, RZ, 0x7610, R14 ;  /* 0x00007610ff0e7816 */ /* 0x000fc4000000000e */
[----:B------:R-:W-:Y:S01]  /*0f70*/  PRMT R16, RZ, 0x7610, R16 ;  /* 0x00007610ff107816 */ /* 0x000fe20000000010 */
[----:B------:R-:W3:Y:S04]  /*0f80*/  @!P0 LDG.E.U16 R15, [R2.64+0x280] ;  /* 0x00028004020f8981 */ /* 0x000ee8000c1e1500 */
[----:B------:R-:W3:Y:S04]  /*0f90*/  @!P6 LDG.E.U16 R12, [R2.64+0x2c0] ;  /* 0x0002c004020ce981 */ /* 0x000ee8000c1e1500 */
[----:B------:R-:W3:Y:S04]  /*0fa0*/  @!P5 LDG.E.U16 R17, [R2.64+0x300] ;  /* 0x000300040211d981 */ /* 0x000ee8000c1e1500 */
[----:B------:R-:W3:Y:S04]  /*0fb0*/  @!P3 LDG.E.U16 R14, [R2.64+0x340] ;  /* 0x00034004020eb981 */ /* 0x000ee8000c1e1500 */
[----:B------:R-:W3:Y:S04]  /*0fc0*/  @!P2 LDG.E.U16 R25, [R2.64+0x380] ;  /* 0x000380040219a981 */ /* 0x000ee8000c1e1500 */
[----:B------:R-:W3:Y:S01]  /*0fd0*/  @!P1 LDG.E.U16 R16, [R2.64+0x3c0] ;  /* 0x0003c00402109981 */ /* 0x000ee2000c1e1500 */
[----:B------:R-:W-:Y:S01]  /*0fe0*/  ULDC.U8 UR6, c[0x0][0x17e] ;  /* 0x00005f8000067ab9 */ /* 0x000fe20000000000 */
[----:B------:R-:W-:Y:S02]  /*0ff0*/  BSSY B0, `(.L_x_0) ;  /* 0x000005a000007945 */ /* 0x000fe40003800000 */
[----:B--2---:R-:W-:Y:S04]  /*1000*/  STS.U16 [R90], R5 ;  /* 0x000000055a007388 */ /* 0x004fe80000000400 */
[----:B------:R-:W-:Y:S04]  /*1010*/  STS.U16 [R89+0x40], R4 ;  /* 0x0000400459007388 */ /* 0x000fe80000000400 */
[----:B----4-:R-:W-:Y:S04]  /*1020*/  STS.U16 [R88+0x80], R7 ;  /* 0x0000800758007388 */ /* 0x010fe80000000400 */
[----:B------:R-:W-:Y:S04]  /*1030*/  STS.U16 [R87+0xc0], R0 ;  /* 0x0000c00057007388 */ /* 0x000fe80000000400 */
[----:B---3--:R-:W-:Y:S04]  /*1040*/  STS.U16 [R86+0x100], R9 ;  /* 0x0001000956007388 */ /* 0x008fe80000000400 */
[----:B------:R-:W-:Y:S04]  /*1050*/  STS.U16 [R85+0x140], R6 ;  /* 0x0001400655007388 */ /* 0x000fe80000000400 */
        /* <DEDUP_REMOVED lines=9> */
[----:B------:R-:W-:Y:S01]  /*10f0*/  STS.U16 [R75+0x3c0], R16 ;  /* 0x0003c0104b007388 */ /* 0x000fe20000000400 */
[----:B------:R-:W-:-:S06]  /*1100*/  NOP ;  /* 0x0000000000007918 */ /* 0x000fcc0000000000 */
[----:B------:R-:W0:Y:S04]  /*1110*/  LDS.U16 R7, [R74] ;  /* 0x000000004a077984 */ /* 0x000e280000000400 */
[----:B------:R-:W1:Y:S04]  /*1120*/  LDS.U16 R8, [R74+0x2] ;  /* 0x000002004a087984 */ /* 0x000e680000000400 */
[----:B------:R-:W2:Y:S04]  /*1130*/  LDS.U16 R9, [R74+0x4] ;  /* 0x000004004a097984 */ /* 0x000ea80000000400 */
[----:B------:R-:W3:Y:S04]  /*1140*/  LDS.U16 R10, [R74+0x6] ;  /* 0x000006004a0a7984 */ /* 0x000ee80000000400 */
[----:B------:R-:W4:Y:S04]  /*1150*/  LDS.U16 R11, [R74+0x8] ;  /* 0x000008004a0b7984 */ /* 0x000f280000000400 */
[----:B------:R-:W0:Y:S04]  /*1160*/  LDS.U16 R12, [R74+0xa] ;  /* 0x00000a004a0c7984 */ /* 0x000e280000000400 */
[----:B------:R-:W1:Y:S04]  /*1170*/  LDS.U16 R13, [R74+0xc] ;  /* 0x00000c004a0d7984 */ /* 0x000e680000000400 */
[----:B------:R0:W1:Y:S04]  /*1180*/  LDS.U16 R14, [R74+0xe] ;  /* 0x00000e004a0e7984 */ /* 0x0000680000000400 */
[----:B------:R0:W1:Y:S04]  /*1190*/  LDS.U16 R15, [R74+0x10] ;  /* 0x000010004a0f7984 */ /* 0x0000680000000400 */
[----:B------:R0:W2:Y:S04]  /*11a0*/  LDS.U16 R16, [R74+0x12] ;  /* 0x000012004a107984 */ /* 0x0000a80000000400 */
[----:B------:R0:W4:Y:S04]  /*11b0*/  LDS.U16 R6, [R74+0x14] ;  /* 0x000014004a067984 */ /* 0x0001280000000400 */
[----:B------:R0:W4:Y:S04]  /*11c0*/  LDS.U16 R5, [R74+0x16] ;  /* 0x000016004a057984 */ /* 0x0001280000000400 */
[----:B------:R0:W4:Y:S04]  /*11d0*/  LDS.U16 R4, [R74+0x18] ;  /* 0x000018004a047984 */ /* 0x0001280000000400 */
[----:B------:R0:W4:Y:S04]  /*11e0*/  LDS.U16 R3, [R74+0x1a] ;  /* 0x00001a004a037984 */ /* 0x0001280000000400 */
[----:B------:R1:W4:Y:S04]  /*11f0*/  LDS.U16 R2, [R74+0x1c] ;  /* 0x00001c004a027984 */ /* 0x0003280000000400 */
[----:B------:R1:W4:Y:S01]  /*1200*/  LDS.U16 R0, [R74+0x1e] ;  /* 0x00001e004a007984 */ /* 0x0003220000000400 */
[----:B0-----:R-:W-:-:S05]  /*1210*/  HADD2.F32 R7, -RZ, R7.H0_H0 ;  /* 0x20000007ff077230 */ /* 0x001fca0000004100 */
[----:B-----5:R-:W-:Y:S01]  /*1220*/  FADD.FTZ R73, R7, R102 ;  /* 0x0000006607497221 */ /* 0x020fe20000010000 */
[----:B------:R-:W-:-:S04]  /*1230*/  MOV R17, c[0x0][0x16c] ;  /* 0x00005b0000117a02 */ /* 0x000fc80000000f00 */
[----:B------:R-:W-:Y:S01]  /*1240*/  FSETP.GTU.FTZ.AND P4, PT, R73, 20, PT ;  /* 0x41a000004900780b */ /* 0x000fe20003f9c000 */
[----:B-1----:R-:W-:-:S03]  /*1250*/  HADD2.F32 R71, -RZ, R8.H0_H0 ;  /* 0x20000008ff477230 */ /* 0x002fc60000004100 */
[----:B------:R-:W-:Y:S01]  /*1260*/  ISETP.EQ.OR P4, PT, RZ, UR6, P4 ;  /* 0x00000006ff007c0c */ /* 0x000fe2000a782670 */
[----:B--2---:R-:W-:Y:S01]  /*1270*/  HADD2.F32 R9, -RZ, R9.H0_H0 ;  /* 0x20000009ff097230 */ /* 0x004fe20000004100 */
[----:B------:R-:W-:Y:S01]  /*1280*/  ISETP.GE.AND P6, PT, R17, 0x1, PT ;  /* 0x000000011100780c */ /* 0x000fe20003fc6270 */
[----:B---3--:R-:W-:Y:S01]  /*1290*/  HADD2.F32 R69, -RZ, R10.H0_H0 ;  /* 0x2000000aff457230 */ /* 0x008fe20000004100 */
[--C-:B------:R-:W-:Y:S01]  /*12a0*/  FADD.FTZ R71, R71, R102.reuse ;  /* 0x0000006647477221 */ /* 0x100fe20000010000 */
[----:B----4-:R-:W-:Y:S02]  /*12b0*/  HADD2.F32 R11, -RZ, R11.H0_H0 ;  /* 0x2000000bff0b7230 */ /* 0x010fe40000004100 */
[----:B------:R-:W-:Y:S01]  /*12c0*/  HADD2.F32 R17, -RZ, R12.H0_H0 ;  /* 0x2000000cff117230 */ /* 0x000fe20000004100 */
[--C-:B------:R-:W-:Y:S01]  /*12d0*/  FADD.FTZ R72, R9, R102.reuse ;  /* 0x0000006609487221 */ /* 0x100fe20000010000 */
[----:B------:R-:W-:Y:S01]  /*12e0*/  HADD2.F32 R13, -RZ, R13.H0_H0 ;  /* 0x2000000dff0d7230 */ /* 0x000fe20000004100 */
[--C-:B------:R-:W-:Y:S01]  /*12f0*/  FADD.FTZ R69, R69, R102.reuse ;  /* 0x0000006645457221 */ /* 0x100fe20000010000 */
[----:B------:R-:W-:Y:S01]  /*1300*/  FSETP.GTU.FTZ.AND P5, PT, R71, 20, PT ;  /* 0x41a000004700780b */ /* 0x000fe20003fbc000 */
[----:B------:R-:W-:-:S02]  /*1310*/  FADD.FTZ R70, R11, R102 ;  /* 0x000000660b467221 */ /* 0x000fc40000010000 */
[--C-:B------:R-:W-:Y:S01]  /*1320*/  FADD.FTZ R68, R17, R102.reuse ;  /* 0x0000006611447221 */ /* 0x100fe20000010000 */
[----:B------:R-:W-:Y:S01]  /*1330*/  FSETP.GTU.FTZ.AND P3, PT, R72, 20, PT ;  /* 0x41a000004800780b */ /* 0x000fe20003f7c000 */
[----:B------:R-:W-:Y:S01]  /*1340*/  FADD.FTZ R67, R13, R102 ;  /* 0x000000660d437221 */ /* 0x000fe20000010000 */
[----:B------:R-:W-:Y:S02]  /*1350*/  FSETP.GTU.FTZ.AND P2, PT, R69, 20, PT ;  /* 0x41a000004500780b */ /* 0x000fe40003f5c000 */
[----:B------:R-:W-:Y:S02]  /*1360*/  FSETP.GTU.FTZ.AND P1, PT, R70, 20, PT ;  /* 0x41a000004600780b */ /* 0x000fe40003f3c000 */
[----:B------:R-:W-:Y:S02]  /*1370*/  FSETP.GTU.FTZ.AND P0, PT, R68, 20, PT ;  /* 0x41a000004400780b */ /* 0x000fe40003f1c000 */
[----:B------:R-:W-:Y:S01]  /*1380*/  ISETP.EQ.OR P5, PT, RZ, UR6, P5 ;  /* 0x00000006ff007c0c */ /* 0x000fe2000afa2670 */
[----:B------:R-:W-:Y:S07]  /*1390*/  @P4 BRA `(.L_x_1) ;  /* 0x000001f000004947 */ /* 0x000fee0003800000 */
[----:B------:R-:W-:Y:S01]  /*13a0*/  FMUL.FTZ R73, R73, 1.4426950216293334961 ;  /* 0x3fb8aa3b49497820 */ /* 0x000fe20000410000 */
[----:B------:R-:W-:Y:S01]  /*13b0*/  MOV R10, 0x3e800000 ;  /* 0x3e800000000a7802 */ /* 0x000fe20000000f00 */
[----:B------:R-:W-:-:S02]  /*13c0*/  HFMA2.MMA R11, -RZ, RZ, 1.3056640625, -1.8671875 ;  /* 0x3d39bf78ff0b7435 */ /* 0x000fc400000001ff */
[----:B------:R-:W0:Y:S02]  /*13d0*/  MUFU.EX2 R12, R73 ;  /* 0x00000049000c7308 */ /* 0x000e240000000800 */
[C---:B0-----:R-:W-:Y:S01]  /*13e0*/  FADD.FTZ.RZ R7, R12.reuse, 1 ;  /* 0x3f8000000c077421 */ /* 0x041fe2000001c000 */
[----:B------:R-:W-:-:S04]  /*13f0*/  ISETP.GE.U32.AND P4, PT, R12, 0x7f800000, PT ;  /* 0x7f8000000c00780c */ /* 0x000fc80003f86070 */
[----:B------:R-:W-:-:S04]  /*1400*/  IADD3 R7, R7, -0x3f400000, RZ ;  /* 0xc0c0000007077810 */ /* 0x000fc80007ffe0ff */
[----:B------:R-:W-:-:S04]  /*1410*/  LOP3.LUT R7, R7, 0xff800000, RZ, 0xc0, !PT ;  /* 0xff80000007077812 */ /* 0x000fc800078ec0ff */
[----:B------:R-:W-:Y:S02]  /*1420*/  IADD3 R9, -R7, 0x40800000, RZ ;  /* 0x4080000007097810 */ /* 0x000fe40007ffe1ff */
[----:B------:R-:W-:Y:S02]  /*1430*/  IADD3 R8, R12, -R7, RZ ;  /* 0x800000070c087210 */ /* 0x000fe40007ffe0ff */
[----:B------:R-:W0:Y:S01]  /*1440*/  I2F R7, R7 ;  /* 0x0000000700077306 */ /* 0x000e220000201400 */
[----:B------:R-:W-:-:S04]  /*1450*/  FFMA.FTZ R9, R9, R10, -1 ;  /* 0xbf80000009097423 */ /* 0x000fc8000001000a */
[----:B------:R-:W-:-:S04]  /*1460*/  FADD.FTZ R8, R8, R9 ;  /* 0x0000000908087221 */ /* 0x000fc80000010000 */
[----:B------:R-:W-:-:S04]  /*1470*/  FFMA.FTZ R9, R8, -R11, 0.10546888411045074463 ;  /* 0x3dd8001208097423 */ /* 0x000fc8000001080b */
[C---:B------:R-:W-:Y:S02]  /*1480*/  FFMA.FTZ R9, R8.reuse, R9, -0.13229703903198242188 ;  /* 0xbe0778e008097423 */ /* 0x040fe40000010009 */
[----:B0-----:R-:W-:Y:S02]  /*1490*/  FMUL.FTZ R73, R7, 1.1920928955078125e-07 ;  /* 0x3400000007497820 */ /* 0x001fe40000410000 */
[----:B------:R-:W-:-:S04]  /*14a0*/  FFMA.FTZ R9, R8, R9, 0.14491446316242218018 ;  /* 0x3e14647508097423 */ /* 0x000fc80000010009 */
[----:B------:R-:W-:-:S04]  /*14b0*/  FFMA.FTZ R9, R8, R9, -0.16641564667224884033 ;  /* 0xbe2a68dd08097423 */ /* 0x000fc80000010009 */
[----:B------:R-:W-:-:S04]  /*14c0*/  FFMA.FTZ R9, R8, R9, 0.19988867640495300293 ;  /* 0x3e4caf9e08097423 */ /* 0x000fc80000010009 */
[----:B------:R-:W-:-:S04]  /*14d0*/  FFMA.FTZ R9, R8, R9, -0.25000196695327758789 ;  /* 0xbe80004208097423 */ /* 0x000fc80000010009 */
[----:B------:R-:W-:-:S04]  /*14e0*/  FFMA.FTZ R9, R8, R9, 0.33333510160446166992 ;  /* 0x3eaaaae608097423 */ /* 0x000fc80000010009 */
[----:B------:R-:W-:-:S04]  /*14f0*/  FFMA.FTZ R9, R8, R9, -0.5 ;  /* 0xbf00000008097423 */ /* 0x000fc80000010009 */
[----:B------:R-:W-:-:S04]  /*1500*/  FMUL.FTZ R9, R8, R9 ;  /* 0x0000000908097220 */ /* 0x000fc80000410000 */
[----:B------:R-:W-:-:S04]  /*1510*/  FFMA.FTZ R8, R8, R9, R8 ;  /* 0x0000000908087223 */ /* 0x000fc80000010008 */
[----:B------:R-:W-:Y:S01]  /*1520*/  FFMA.FTZ R73, R73, 0.69314718246459960938, R8 ;  /* 0x3f31721849497823 */ /* 0x000fe20000010008 */
[----:B------:R-:W-:Y:S05]  /*1530*/  @!P4 BRA `(.L_x_1) ;  /* 0x000000500000c947 */ /* 0x000fea0003800000 */
[----:B------:R-:W-:-:S13]  /*1540*/  ISETP.GE.AND P4, PT, R12, -0x407fffff, PT ;  /* 0xbf8000010c00780c */ /* 0x000fda0003f86270 */
[----:B------:R-:W-:-:S05]  /*1550*/  @P4 MOV R7, 0x7f800000 ;  /* 0x7f80000000074802 */ /* 0x000fca0000000f00 */
[C---:B------:R-:W-:Y:S01]  /*1560*/  @P4 FFMA.FTZ R73, R12.reuse, R7, +INF ;  /* 0x7f8000000c494423 */ /* 0x040fe20000010007 */
[----:B------:R-:W-:-:S04]  /*1570*/  FSETP.NEU.FTZ.AND P4, PT, R12, RZ, PT ;  /* 0x000000ff0c00720b */ /* 0x000fc80003f9d000 */
[----:B------:R-:W-:-:S04]  /*1580*/  FSEL R73, R73, -RZ, P4 ;  /* 0x800000ff49497208 */ /* 0x000fc80002000000 */
.L_x_1:
[----:B------:R-:W-:Y:S05]  /*1590*/  BSYNC B0 ;  /* 0x0000000000007941 */ /* 0x000fea0003800000 */
.L_x_0:
[----:B------:R-:W-:Y:S01]  /*15a0*/  HADD2.F32 R7, -RZ, R14.H0_H0 ;  /* 0x2000000eff077230 */ /* 0x000fe20000004100 */
[----:B------:R-:W-:Y:S01]  /*15b0*/  BSSY B0, `(.L_x_2) ;  /* 0x0000023000007945 */ /* 0x000fe20003800000 */
[----:B------:R-:W-:-:S03]  /*15c0*/  FSETP.GTU.FTZ.AND P4, PT, R67, 20, PT ;  /* 0x41a000004300780b */ /* 0x000fc60003f9c000 */
[----:B------:R-:W-:Y:S01]  /*15d0*/  FADD.FTZ R66, R7, R102 ;  /* 0x0000006607427221 */ /* 0x000fe20000010000 */
[----:B------:R-:W-:Y:S05]  /*15e0*/  @P5 BRA `(.L_x_3) ;  /* 0x000001f000005947 */ /* 0x000fea0003800000 */
[----:B------:R-:W-:Y:S01]  /*15f0*/  FMUL.FTZ R71, R71, 1.4426950216293334961 ;  /* 0x3fb8aa3b47477820 */ /* 0x000fe20000410000 */
[----:B------:R-:W-:Y:S01]  /*1600*/  MOV R12, 0x3e800000 ;  /* 0x3e800000000c7802 */ /* 0x000fe20000000f00 */
[----:B------:R-:W-:Y:S02]  /*1610*/  HFMA2.MMA R11, -RZ, RZ, 1.3056640625, -1.8671875 ;  /* 0x3d39bf78ff0b7435 */ /* 0x000fe400000001ff */
        /* <DEDUP_REMOVED lines=28> */
.L_x_3:
[----:B------:R-:W-:Y:S05]  /*17e0*/  BSYNC B0 ;  /* 0x0000000000007941 */ /* 0x000fea0003800000 */
.L_x_2:
[----:B------:R-:W-:Y:S01]  /*17f0*/  ISETP.EQ.OR P3, PT, RZ, UR6, P3 ;  /* 0x00000006ff007c0c */ /* 0x000fe20009f62670 */
[----:B------:R-:W-:Y:S01]  /*1800*/  HADD2.F32 R15, -RZ, R15.H0_H0 ;  /* 0x2000000fff0f7230 */ /* 0x000fe20000004100 */
[----:B------:R-:W-:Y:S01]  /*1810*/  BSSY B0, `(.L_x_4) ;  /* 0x0000024000007945 */ /* 0x000fe20003800000 */
[----:B------:R-:W-:Y:S02]  /*1820*/  FSETP.GTU.FTZ.AND P5, PT, R66, 20, PT ;  /* 0x41a000004200780b */ /* 0x000fe40003fbc000 */
[----:B------:R-:W-:Y:S01]  /*1830*/  ISETP.EQ.OR P2, PT, RZ, UR6, P2 ;  /* 0x00000006ff007c0c */ /* 0x000fe20009742670 */
[----:B------:R-:W-:-:S07]  /*1840*/  FADD.FTZ R65, R15, R102 ;  /* 0x000000660f417221 */ /* 0x000fce0000010000 */
        /* <DEDUP_REMOVED lines=32> */
.L_x_5:
[----:B------:R-:W-:Y:S05]  /*1a50*/  BSYNC B0 ;  /* 0x0000000000007941 */ /* 0x000fea0003800000 */
.L_x_4:
        /* <DEDUP_REMOVED lines=36> */
.L_x_7:
[----:B------:R-:W-:Y:S05]  /*1ca0*/  BSYNC B0 ;  /* 0x0000000000007941 */ /* 0x000fea0003800000 */
.L_x_6:
        /* <DEDUP_REMOVED lines=38> */
.L_x_9:
[----:B------:R-:W-:Y:S05]  /*1f10*/  BSYNC B0 ;  /* 0x0000000000007941 */ /* 0x000fea0003800000 */
.L_x_8:
        /* <DEDUP_REMOVED lines=36> */
.L_x_11:
[----:B------:R-:W-:Y:S05]  /*2160*/  BSYNC B0 ;  /* 0x0000000000007941 */ /* 0x000fea0003800000 */
.L_x_10:
        /* <DEDUP_REMOVED lines=38> */
.L_x_13:
[----:B------:R-:W-:Y:S05]  /*23d0*/  BSYNC B0 ;  /* 0x0000000000007941 */ /* 0x000fea0003800000 */
.L_x_12:
[----:B------:R-:W-:Y:S01]  /*23e0*/  HADD2.F32 R3, -RZ, R3.H0_H0 ;  /* 0x20000003ff037230 */ /* 0x000fe20000004100 */
[----:B------:R-:W-:Y:S01]  /*23f0*/  BSSY B0, `(.L_x_14) ;  /* 0x0000024000007945 */ /* 0x000fe20003800000 */
[----:B------:R-:W-:Y:S01]  /*2400*/  FSETP.GTU.FTZ.AND P4, PT, R62, 20, PT ;  /* 0x41a000003e00780b */ /* 0x000fe20003f9c000 */
[----:B------:R-:W-:Y:S02]  /*2410*/  HADD2.F32 R60, -RZ, R60.H0_H0 ;  /* 0x2000003cff3c7230 */ /* 0x000fe40000004100 */
        /* <DEDUP_REMOVED lines=33> */
.L_x_15:
[----:B------:R-:W-:Y:S05]  /*2630*/  BSYNC B0 ;  /* 0x0000000000007941 */ /* 0x000fea0003800000 */
.L_x_14:
[----:B------:R-:W-:Y:S01]  /*2640*/  ISETP.EQ.OR P3, PT, RZ, UR6, P3 ;  /* 0x00000006ff007c0c */ /* 0x000fe20009f62670 */
[----:B------:R-:W-:Y:S01]  /*2650*/  HADD2.F32 R3, -RZ, R2.H0_H0 ;  /* 0x20000002ff037230 */ /* 0x000fe20000004100 */
[----:B------:R-:W-:Y:S01]  /*2660*/  BSSY B0, `(.L_x_16) ;  /* 0x0000028000007945 */ /* 0x000fe20003800000 */
[----:B------:R-:W-:Y:S01]  /*2670*/  FSETP.GTU.FTZ.AND P5, PT, R35, 20, PT ;  /* 0x41a000002300780b */ /* 0x000fe20003fbc000 */
[----:B------:R-:W-:Y:S01]  /*2680*/  HADD2.F32 R34, -RZ, R34.H0_H0 ;  /* 0x20000022ff227230 */ /* 0x000fe20000004100 */
[----:B------:R-:W-:Y:S01]  /*2690*/  ISETP.EQ.OR P2, PT, RZ, UR6, P2 ;  /* 0x00000006ff007c0c */ /* 0x000fe20009742670 */
[----:B------:R-:W-:Y:S01]  /*26a0*/  HADD2.F32 R33, -RZ, R33.H0_H0 ;  /* 0x20000021ff217230 */ /* 0x000fe20000004100 */
[----:B------:R-:W-:Y:S01]  /*26b0*/  FADD.FTZ R30, R3, R102 ;  /* 0x00000066031e7221 */ /* 0x000fe20000010000 */
[----:B------:R-:W-:Y:S02]  /*26c0*/  HADD2.F32 R32, -RZ, R32.H0_H0 ;  /* 0x20000020ff207230 */ /* 0x000fe40000004100 */
[----:B------:R-:W-:-:S03]  /*26d0*/  HADD2.F32 R31, -RZ, R31.H0_H0 ;  /* 0x2000001fff1f7230 */ /* 0x000fc60000004100 */
        /* <DEDUP_REMOVED lines=32> */
.L_x_17:
[----:B------:R-:W-:Y:S05]  /*28e0*/  BSYNC B0 ;  /* 0x0000000000007941 */ /* 0x000fea0003800000 */
.L_x_16:
[----:B------:R-:W-:Y:S01]  /*28f0*/  HADD2.F32 R25, -RZ, R0.H0_H0 ;  /* 0x20000000ff197230 */ /* 0x000fe20000004100 */
[----:B------:R-:W-:Y:S01]  /*2900*/  BSSY B0, `(.L_x_18) ;  /* 0x0000027000007945 */ /* 0x000fe20003800000 */
[----:B------:R-:W-:Y:S01]  /*2910*/  FSETP.GTU.FTZ.AND P3, PT, R30, 20, PT ;  /* 0x41a000001e00780b */ /* 0x000fe20003f7c000 */
[----:B------:R-:W-:Y:S02]  /*2920*/  HADD2.F32 R29, -RZ, R29.H0_H0 ;  /* 0x2000001dff1d7230 */ /* 0x000fe40000004100 */
[----:B------:R-:W-:Y:S01]  /*2930*/  HADD2.F32 R28, -RZ, R28.H0_H0 ;  /* 0x2000001cff1c7230 */ /* 0x000fe20000004100 */
[----:B------:R-:W-:Y:S01]  /*2940*/  FADD.FTZ R25, R25, R102 ;  /* 0x0000006619197221 */ /* 0x000fe20000010000 */
[----:B------:R-:W-:Y:S02]  /*2950*/  HADD2.F32 R27, -RZ, R27.H0_H0 ;  /* 0x2000001bff1b7230 */ /* 0x000fe40000004100 */
[----:B------:R-:W-:Y:S01]  /*2960*/  HADD2.F32 R26, -RZ, R26.H0_H0 ;  /* 0x2000001aff1a7230 */ /* 0x000fe20000004100 */
[----:B------:R-:W-:Y:S05]  /*2970*/  @P2 BRA `(.L_x_19) ;  /* 0x000001f000002947 */ /* 0x000fea0003800000 */
        /* <DEDUP_REMOVED lines=14> */
[----:B------:R-:W-:Y:S02]  /*2a60*/  FFMA.FTZ R3, R2, R3, -0.13229703903198242188 ;  /* 0xbe0778e002037423 */ /* 0x000fe40000010003 */
        /* <DEDUP_REMOVED lines=16> */
.L_x_19:
[----:B------:R-:W-:Y:S05]  /*2b70*/  BSYNC B0 ;  /* 0x0000000000007941 */ /* 0x000fea0003800000 */
.L_x_18:
[----:B------:R-:W-:Y:S01]  /*2b80*/  ISETP.EQ.OR P1, PT, RZ, UR6, P1 ;  /* 0x00000006ff007c0c */ /* 0x000fe20008f22670 */
[----:B------:R-:W-:Y:S01]  /*2b90*/  BSSY B0, `(.L_x_20) ;  /* 0x000002d000007945 */ /* 0x000fe20003800000 */
[----:B------:R-:W-:Y:S01]  /*2ba0*/  FSETP.GTU.FTZ.AND P2, PT, R25, 20, PT ;  /* 0x41a000001900780b */ /* 0x000fe20003f5c000 */
[----:B------:R-:W-:Y:S01]  /*2bb0*/  HADD2.F32 R24, -RZ, R24.H0_H0 ;  /* 0x20000018ff187230 */ /* 0x000fe20000004100 */
[----:B------:R-:W-:Y:S01]  /*2bc0*/  ISETP.EQ.OR P0, PT, RZ, UR6, P0 ;  /* 0x00000006ff007c0c */ /* 0x000fe20008702670 */
        /* <DEDUP_REMOVED lines=9> */
[----:B------:R-:W-:Y:S06]  /*2c60*/  @P1 BRA `(.L_x_21) ;  /* 0x000001f000001947 */ /* 0x000fec0003800000 */
        /* <DEDUP_REMOVED lines=31> */
.L_x_21:
[----:B------:R-:W-:Y:S05]  /*2e60*/  BSYNC B0 ;  /* 0x0000000000007941 */ /* 0x000fea0003800000 */
.L_x_20:
[----:B------:R-:W-:Y:S01]  /*2e70*/  BSSY B0, `(.L_x_22) ;  /* 0x0000021000007945 */ /* 0x000fe20003800000 */
        /* <DEDUP_REMOVED lines=27> */
[C---:B------:R-:W-:Y:S02]  /*3030*/  ISETP.GE.AND P0, PT, R5.reuse, -0x407fffff, PT ;  /* 0xbf8000010500780c */ /* 0x040fe40003f06270 */
[----:B------:R-:W-:-:S11]  /*3040*/  FSETP.NEU.FTZ.AND P1, PT, R5, RZ, PT ;  /* 0x000000ff0500720b */ /* 0x000fd60003f3d000 */
[----:B------:R-:W-:-:S05]  /*3050*/  @P0 MOV R0, 0x7f800000 ;  /* 0x7f80000000000802 */ /* 0x000fca0000000f00 */
[----:B------:R-:W-:-:S05]  /*3060*/  @P0 FFMA.FTZ R61, R5, R0, +INF ;  /* 0x7f800000053d0423 */ /* 0x000fca0000010000 */
[----:B------:R-:W-:Y:S02]  /*3070*/  FSEL R61, R61, -RZ, P1 ;  /* 0x800000ff3d3d7208 */ /* 0x000fe40000800000 */
.L_x_23:
[----:B------:R-:W-:Y:S05]  /*3080*/  BSYNC B0 ;  /* 0x0000000000007941 */ /* 0x000fea0003800000 */
.L_x_22:
        /* <DEDUP_REMOVED lines=33> */
.L_x_25:
[----:B------:R-:W-:Y:S05]  /*32a0*/  BSYNC B0 ;  /* 0x0000000000007941 */ /* 0x000fea0003800000 */
.L_x_24:
        /* <DEDUP_REMOVED lines=33> */
.L_x_27:
[----:B------:R-:W-:Y:S05]  /*34c0*/  BSYNC B0 ;  /* 0x0000000000007941 */ /* 0x000fea0003800000 */
.L_x_26:
        /* <DEDUP_REMOVED lines=33> */
.L_x_29:
[----:B------:R-:W-:Y:S05]  /*36e0*/  BSYNC B0 ;  /* 0x0000000000007941 */ /* 0x000fea0003800000 */
.L_x_28:
        /* <DEDUP_REMOVED lines=33> */
.L_x_31:
[----:B------:R-:W-:Y:S05]  /*3900*/  BSYNC B0 ;  /* 0x0000000000007941 */ /* 0x000fea0003800000 */
.L_x_30:
[----:B------:R-:W-:Y:S01]  /*3910*/  HADD2.F32 R18, -RZ, R18.H0_H0 ;  /* 0x20000012ff127230 */ /* 0x000fe20000004100 */
[----:B------:R-:W-:Y:S01]  /*3920*/  BAR.SYNC.DEFER_BLOCKING 0x0 ;  /* 0x0000000000007b1d */ /* 0x000fe20000010000 */
[-C--:B------:R-:W-:Y:S02]  /*3930*/  FMUL.FTZ R17, R60, R103.reuse ;  /* 0x000000673c117220 */ /* 0x080fe40000410000 */
[-C--:B------:R-:W-:Y:S02]  /*3940*/  FMUL.FTZ R16, R34, R103.reuse ;  /* 0x0000006722107220 */ /* 0x080fe40000410000 */
[-C--:B------:R-:W-:Y:S02]  /*3950*/  FMUL.FTZ R15, R33, R103.reuse ;  /* 0x00000067210f7220 */ /* 0x080fe40000410000 */
[-C--:B------:R-:W-:Y:S02]  /*3960*/  FMUL.FTZ R14, R32, R103.reuse ;  /* 0x00000067200e7220 */ /* 0x080fe40000410000 */
[----:B------:R-:W-:-:S02]  /*3970*/  FMUL.FTZ R13, R31, R103 ;  /* 0x000000671f0d7220 */ /* 0x000fc40000410000 */
[-C--:B------:R-:W-:Y:S02]  /*3980*/  FMUL.FTZ R12, R29, R103.reuse ;  /* 0x000000671d0c7220 */ /* 0x080fe40000410000 */
        /* <DEDUP_REMOVED lines=9> */
[----:B------:R-:W-:Y:S01]  /*3a20*/  FMUL.FTZ R2, R18, R103 ;  /* 0x0000006712027220 */ /* 0x000fe20000410000 */
[----:B------:R-:W-:Y:S05]  /*3a30*/  @!P6 BRA `(.L_x_32) ;  /* 0x000030100000e947 */ /* 0x000fea0003800000 */
[----:B------:R-:W-:-:S03]  /*3a40*/  MOV R0, RZ ;  /* 0x000000ff00007202 */ /* 0x000fc60000000f00 */
.L_x_38:
[----:B------:R-:W-:Y:S01]  /*3a50*/  IMAD R38, R104, c[0x0][0x180], RZ ;  /* 0x0000600068267a24 */ /* 0x000fe200078e02ff */
[----:B------:R-:W-:Y:S01]  /*3a60*/  SHF.R.S32.HI R50, RZ, 0x1f, R0 ;  /* 0x0000001fff327819 */ /* 0x000fe20000011400 */
[----:B------:R-:W-:-:S04]  /*3a70*/  IMAD.WIDE.U32 R36, R105, c[0x0][0x180], RZ ;  /* 0x0000600069247a25 */ /* 0x000fc800078e00ff */
[----:B------:R-:W-:Y:S02]  /*3a80*/  IMAD R39, R105, c[0x0][0x184], R38 ;  /* 0x0000610069277a24 */ /* 0x000fe400078e0226 */
[----:B------:R-:W-:-:S03]  /*3a90*/  IMAD R41, R50, c[0x0][0x188], RZ ;  /* 0x0000620032297a24 */ /* 0x000fc600078e02ff */
[----:B------:R-:W-:Y:S01]  /*3aa0*/  IADD3 R37, R37, R39, RZ ;  /* 0x0000002725257210 */ /* 0x000fe20007ffe0ff */
[----:B------:R-:W-:-:S04]  /*3ab0*/  IMAD R41, R0, c[0x0][0x18c], R41 ;  /* 0x0000630000297a24 */ /* 0x000fc800078e0229 */
[----:B------:R-:W-:-:S05]  /*3ac0*/  IMAD.WIDE.U32 R38, R0, c[0x0][0x188], R36 ;  /* 0x0000620000267a25 */ /* 0x000fca00078e0024 */
[----:B------:R-:W-:Y:S02]  /*3ad0*/  IADD3 R37, R39, R41, RZ ;  /* 0x0000002927257210 */ /* 0x000fe40007ffe0ff */
[----:B------:R-:W-:-:S04]  /*3ae0*/  LEA R36, P0, R38, c[0x0][0x220], 0x3 ;  /* 0x0000880026247a11 */ /* 0x000fc800078018ff */
[----:B------:R-:W-:-:S06]  /*3af0*/  LEA.HI.X R37, R38, c[0x0][0x224], R37, 0x3, P0 ;  /* 0x0000890026257a11 */ /* 0x000fcc00000f1c25 */
[----:B------:R-:W2:Y:S01]  /*3b00*/  LDG.E.64 R36, [R36.64] ;  /* 0x0000000424247981 */ /* 0x000ea2000c1e1b00 */
[----:B------:R-:W-:Y:S01]  /*3b10*/  MOV R106, 0xfffff800 ;  /* 0xfffff800006a7802 */ /* 0x000fe20000000f00 */
[----:B------:R-:W-:Y:S02]  /*3b20*/  IMAD R44, R104, c[0x0][0x198], RZ ;  /* 0x00006600682c7a24 */ /* 0x000fe400078e02ff */
[----:B------:R-:W0:Y:S01]  /*3b30*/  S2R R107, SR_TID.X ;  /* 0x00000000006b7919 */ /* 0x000e220000002100 */
[----:B------:R-:W-:Y:S02]  /*3b40*/  FMUL.FTZ R132, R26, R65 ;  /* 0x000000411a847220 */ /* 0x000fe40000410000 */
[----:B------:R-:W-:Y:S02]  /*3b50*/  IMAD R106, R97, R106, c[0x0][0x168] ;  /* 0x00005a00616a7624 */ /* 0x000fe400078e026a */
[----:B------:R-:W-:Y:S02]  /*3b60*/  IMAD R41, R105, c[0x0][0x19c], R44 ;  /* 0x0000670069297a24 */ /* 0x000fe400078e022c */
[----:B------:R-:W-:-:S02]  /*3b70*/  IMAD R44, R104, c[0x0][0x1b8], RZ ;  /* 0x00006e00682c7a24 */ /* 0x000fc400078e02ff */
[----:B------:R-:W-:Y:S02]  /*3b80*/  FMUL.FTZ R153, R22, R61 ;  /* 0x0000003d16997220 */ /* 0x000fe40000410000 */
[----:B------:R-:W-:Y:S01]  /*3b90*/  IMAD R43, R105, c[0x0][0x1bc], R44 ;  /* 0x00006f00692b7a24 */ /* 0x000fe200078e022c */
[----:B0-----:R-:W-:-:S04]  /*3ba0*/  SHF.L.U32 R49, R107, 0x4, RZ ;  /* 0x000000046b317819 */ /* 0x001fc800000006ff */
[C---:B------:R-:W-:Y:S02]  /*3bb0*/  IADD3 R57, R49.reuse, 0xf, RZ ;  /* 0x0000000f31397810 */ /* 0x040fe40007ffe0ff */
[----:B------:R-:W-:Y:S02]  /*3bc0*/  IADD3 R59, R49, 0xe, RZ ;  /* 0x0000000e313b7810 */ /* 0x000fe40007ffe0ff */
[-C--:B------:R-:W-:Y:S02]  /*3bd0*/  ISETP.GE.U32.AND P0, PT, R57, R106.reuse, PT ;  /* 0x0000006a3900720c */ /* 0x080fe40003f06070 */
[----:B------:R-:W-:Y:S02]  /*3be0*/  IADD3 R57, R49, 0xd, RZ ;  /* 0x0000000d31397810 */ /* 0x000fe40007ffe0ff */
[----:B------:R-:W-:Y:S02]  /*3bf0*/  ISETP.GE.U32.AND P1, PT, R59, R106, PT ;  /* 0x0000006a3b00720c */ /* 0x000fe40003f26070 */
[----:B------:R-:W-:-:S02]  /*3c00*/  IADD3 R59, R49, 0xc, RZ ;  /* 0x0000000c313b7810 */ /* 0x000fc40007ffe0ff */
[-C--:B------:R-:W-:Y:S01]  /*3c10*/  ISETP.GE.U32.AND P2, PT, R57, R106.reuse, PT ;  /* 0x0000006a3900720c */ /* 0x080fe20003f46070 */
[C---:B------:R-:W-:Y:S01]  /*3c20*/  IMAD R57, R50.reuse, c[0x0][0x1a0], RZ ;  /* 0x0000680032397a24 */ /* 0x040fe200078e02ff */
[-C--:B------:R-:W-:Y:S01]  /*3c30*/  ISETP.GE.U32.AND P3, PT, R59, R106.reuse, PT ;  /* 0x0000006a3b00720c */ /* 0x080fe20003f66070 */
[----:B------:R-:W-:Y:S01]  /*3c40*/  IMAD R59, R50, c[0x0][0x1c0], RZ ;  /* 0x00007000323b7a24 */ /* 0x000fe200078e02ff */
[C---:B------:R-:W-:Y:S01]  /*3c50*/  IADD3 R125, R49.reuse, 0xb, RZ ;  /* 0x0000000b317d7810 */ /* 0x040fe20007ffe0ff */
[C---:B------:R-:W-:Y:S02]  /*3c60*/  IMAD R57, R0.reuse, c[0x0][0x1a4], R57 ;  /* 0x0000690000397a24 */ /* 0x040fe400078e0239 */
[----:B------:R-:W-:Y:S01]  /*3c70*/  IMAD R131, R0, c[0x0][0x1c4], R59 ;  /* 0x0000710000837a24 */ /* 0x000fe200078e023b */
[----:B------:R-:W-:Y:S02]  /*3c80*/  IADD3 R59, R49, 0x8, RZ ;  /* 0x00000008313b7810 */ /* 0x000fe40007ffe0ff */
[----:B------:R-:W-:-:S04]  /*3c90*/  ISETP.GE.U32.AND P4, PT, R125, R106, PT ;  /* 0x0000006a7d00720c */ /* 0x000fc80003f86070 */
[----:B------:R-:W-:Y:S01]  /*3ca0*/  FSEL R153, R153, RZ, !P4 ;  /* 0x000000ff99997208 */ /* 0x000fe20006000000 */
[----:B------:R-:W-:Y:S02]  /*3cb0*/  FMUL.FTZ R150, R21, R62 ;  /* 0x0000003e15967220 */ /* 0x000fe40000410000 */
[----:B--2---:R-:W-:Y:S02]  /*3cc0*/  FMUL.FTZ R48, R36, 1.4426950216293334961 ;  /* 0x3fb8aa3b24307820 */ /* 0x004fe40000410000 */
[C---:B------:R-:W-:Y:S02]  /*3cd0*/  FMUL.FTZ R38, R37.reuse, R73 ;  /* 0x0000004925267220 */ /* 0x040fe40000410000 */
[----:B------:R-:W-:Y:S02]  /*3ce0*/  FMUL.FTZ R36, R37, R72 ;  /* 0x0000004825247220 */ /* 0x000fe40000410000 */
[----:B------:R-:W-:Y:S02]  /*3cf0*/  FMUL.RZ R39, R38, 0.15915493667125701904 ;  /* 0x3e22f98326277820 */ /* 0x000fe4000040c000 */
[----:B------:R-:W-:-:S02]  /*3d00*/  FMUL.RZ R40, R36, 0.15915493667125701904 ;  /* 0x3e22f98324287820 */ /* 0x000fc4000040c000 */
[C---:B------:R-:W-:Y:S01]  /*3d10*/  FMUL.FTZ R38, R37.reuse, R71 ;  /* 0x0000004725267220 */ /* 0x040fe20000410000 */
[----:B------:R-:W-:Y:S01]  /*3d20*/  MUFU.SIN R51, R39 ;  /* 0x0000002700337308 */ /* 0x000fe20000000400 */
[----:B------:R-:W-:Y:S02]  /*3d30*/  FMUL.FTZ R36, R37, R69 ;  /* 0x0000004525247220 */ /* 0x000fe40000410000 */
[----:B------:R-:W-:Y:S02]  /*3d40*/  FMUL.RZ R38, R38, 0.15915493667125701904 ;  /* 0x3e22f98326267820 */ /* 0x000fe4000040c000 */
[C---:B------:R-:W-:Y:S02]  /*3d50*/  FMUL.FTZ R42, R48.reuse, R65 ;  /* 0x00000041302a7220 */ /* 0x040fe40000410000 */
[C---:B------:R-:W-:Y:S01]  /*3d60*/  FMUL.FTZ R123, R48.reuse, R66 ;  /* 0x00000042307b7220 */ /* 0x040fe20000410000 */
[----:B------:R0:W-:Y:S01]  /*3d70*/  MUFU.COS R55, R39 ;  /* 0x0000002700377308 */ /* 0x0001e20000000000 */
[----:B------:R-:W-:-:S02]  /*3d80*/  FMUL.FTZ R119, R48, R67 ;  /* 0x0000004330777220 */ /* 0x000fc40000410000 */
[C---:B------:R-:W-:Y:S02]  /*3d90*/  FMUL.FTZ R116, R48.reuse, R68 ;  /* 0x0000004430747220 */ /* 0x040fe40000410000 */
[CC--:B------:R-:W-:Y:S02]  /*3da0*/  FMUL.FTZ R111, R48.reuse, R70.reuse ;  /* 0x00000046306f7220 */ /* 0x0c0fe40000410000 */
[----:B------:R-:W-:Y:S01]  /*3db0*/  FMUL.FTZ R113, R48, R69 ;  /* 0x0000004530717220 */ /* 0x000fe20000410000 */
[----:B------:R-:W-:Y:S01]  /*3dc0*/  MUFU.SIN R47, R38 ;  /* 0x00000026002f7308 */ /* 0x000fe20000000400 */
[----:B0-----:R-:W-:Y:S02]  /*3dd0*/  FMUL.RZ R39, R36, 0.15915493667125701904 ;  /* 0x3e22f98324277820 */ /* 0x001fe4000040c000 */
[C---:B------:R-:W-:Y:S02]  /*3de0*/  FMUL.FTZ R36, R37.reuse, R70 ;  /* 0x0000004625247220 */ /* 0x040fe40000410000 */
[----:B------:R-:W-:-:S02]  /*3df0*/  FMUL.FTZ R126, R37, R61 ;  /* 0x0000003d257e7220 */ /* 0x000fc40000410000 */
[----:B------:R-:W-:Y:S01]  /*3e00*/  FMUL.FTZ R53, R48, R72 ;  /* 0x0000004830357220 */ /* 0x000fe20000410000 */
[----:B------:R0:W-:Y:S01]  /*3e10*/  MUFU.COS R45, R38 ;  /* 0x00000026002d7308 */ /* 0x0001e20000000000 */
[----:B------:R-:W-:Y:S02]  /*3e20*/  FMUL.RZ R126, R126, 0.15915493667125701904 ;  /* 0x3e22f9837e7e7820 */ /* 0x000fe4000040c000 */
[C---:B------:R-:W-:Y:S02]  /*3e30*/  FMUL.FTZ R108, R48.reuse, R73 ;  /* 0x00000049306c7220 */ /* 0x040fe40000410000 */
[C---:B------:R-:W-:Y:S02]  /*3e40*/  FMUL.FTZ R125, R48.reuse, R64 ;  /* 0x00000040307d7220 */ /* 0x040fe40000410000 */
[----:B------:R-:W-:Y:S01]  /*3e50*/  FMUL.FTZ R46, R48, R71 ;  /* 0x00000047302e7220 */ /* 0x000fe20000410000 */
[----:B------:R-:W-:Y:S01]  /*3e60*/  MUFU.SIN R54, R40 ;  /* 0x0000002800367308 */ /* 0x000fe20000000400 */
[----:B0-----:R-:W-:-:S02]  /*3e70*/  FMUL.RZ R38, R36, 0.15915493667125701904 ;  /* 0x3e22f98324267820 */ /* 0x001fc4000040c000 */
[----:B------:R-:W-:Y:S02]  /*3e80*/  FMUL.FTZ R36, R37, R68 ;  /* 0x0000004425247220 */ /* 0x000fe40000410000 */
[----:B------:R-:W-:-:S03]  /*3e90*/  FMUL.FTZ R137, R48, R62 ;  /* 0x0000003e30897220 */ /* 0x000fc60000410000 */
[----:B------:R0:W-:Y:S08]  /*3ea0*/  MUFU.COS R52, R40 ;  /* 0x0000002800347308 */ /* 0x0001f00000000000 */
[----:B------:R-:W-:Y:S01]  /*3eb0*/  MUFU.SIN R109, R39 ;  /* 0x00000027006d7308 */ /* 0x000fe20000000400 */
[----:B0-----:R-:W-:Y:S02]  /*3ec0*/  FMUL.RZ R40, R36, 0.15915493667125701904 ;  /* 0x3e22f98324287820 */ /* 0x001fe4000040c000 */
[----:B------:R-:W-:-:S05]  /*3ed0*/  FMUL.FTZ R36, R37, R67 ;  /* 0x0000004325247220 */ /* 0x000fca0000410000 */
        /* <DEDUP_REMOVED lines=8> */
[----:B------:R-:W-:Y:S08]  /*3f60*/  MUFU.COS R118, R39 ;  /* 0x0000002700767308 */ /* 0x000ff00000000000 */
[----:B------:R-:W-:Y:S08]  /*3f70*/  MUFU.SIN R121, R38 ;  /* 0x0000002600797308 */ /* 0x000ff00000000400 */
[----:B------:R0:W-:Y:S08]  /*3f80*/  MUFU.COS R122, R38 ;  /* 0x00000026007a7308 */ /* 0x0001f00000000000 */
[----:B------:R-:W-:Y:S01]  /*3f90*/  MUFU.SIN R115, R40 ;  /* 0x0000002800737308 */ /* 0x000fe20000000400 */
[----:B0-----:R-:W-:-:S05]  /*3fa0*/  IMAD.WIDE.U32 R38, R105, c[0x0][0x198], RZ ;  /* 0x0000660069267a25 */ /* 0x001fca00078e00ff */
[----:B------:R-:W-:Y:S02]  /*3fb0*/  IADD3 R39, R39, R41, RZ ;  /* 0x0000002927277210 */ /* 0x000fe40007ffe0ff */
[----:B------:R0:W-:Y:S03]  /*3fc0*/  MUFU.COS R117, R40 ;  /* 0x0000002800757308 */ /* 0x0001e60000000000 */
[----:B------:R-:W-:-:S05]  /*3fd0*/  IMAD.WIDE.U32 R38, R0, c[0x0][0x1a0], R38 ;  /* 0x0000680000267a25 */ /* 0x000fca00078e0026 */
[----:B------:R1:W-:Y:S01]  /*3fe0*/  MUFU.EX2 R124, R42 ;  /* 0x0000002a007c7308 */ /* 0x0003e20000000800 */
[----:B0-----:R-:W-:Y:S01]  /*3ff0*/  FMUL.RZ R40, R36, 0.15915493667125701904 ;  /* 0x3e22f98324287820 */ /* 0x001fe2000040c000 */
[----:B------:R-:W-:Y:S01]  /*4000*/  IADD3 R57, R39, R57, RZ ;  /* 0x0000003927397210 */ /* 0x000fe20007ffe0ff */
[----:B------:R-:W-:-:S04]  /*4010*/  FMUL.FTZ R36, R37, R63 ;  /* 0x0000003f25247220 */ /* 0x000fc80000410000 */
[----:B------:R-:W-:Y:S01]  /*4020*/  FMUL.RZ R56, R36, 0.15915493667125701904 ;  /* 0x3e22f98324387820 */ /* 0x000fe2000040c000 */
[----:B------:R-:W0:Y:S01]  /*4030*/  MUFU.SIN R127, R40 ;  /* 0x00000028007f7308 */ /* 0x000e220000000400 */
[----:B-1----:R-:W-:-:S04]  /*4040*/  FMUL.FTZ R42, R37, R64 ;  /* 0x00000040252a7220 */ /* 0x002fc80000410000 */
[----:B------:R-:W-:-:S03]  /*4050*/  FMUL.RZ R128, R42, 0.15915493667125701904 ;  /* 0x3e22f9832a807820 */ /* 0x000fc6000040c000 */
[----:B------:R1:W2:Y:S08]  /*4060*/  MUFU.COS R129, R40 ;  /* 0x0000002800817308 */ /* 0x0002b00000000000 */
[----:B------:R-:W3:Y:S01]  /*4070*/  MUFU.EX2 R123, R123 ;  /* 0x0000007b007b7308 */ /* 0x000ee20000000800 */
[----:B-1----:R-:W-:-:S04]  /*4080*/  IMAD.WIDE.U32 R40, R105, c[0x0][0x1b8], RZ ;  /* 0x00006e0069287a25 */ /* 0x002fc800078e00ff */
[----:B0-----:R-:W-:Y:S01]  /*4090*/  FMUL.FTZ R127, R124, R127 ;  /* 0x0000007f7c7f7220 */ /* 0x001fe20000410000 */
[----:B------:R-:W-:Y:S01]  /*40a0*/  IADD3 R41, R41, R43, RZ ;  /* 0x0000002b29297210 */ /* 0x000fe20007ffe0ff */
[----:B------:R-:W-:Y:S01]  /*40b0*/  FMUL.FTZ R43, R48, R63 ;  /* 0x0000003f302b7220 */ /* 0x000fe20000410000 */
[----:B------:R-:W0:Y:S01]  /*40c0*/  MUFU.EX2 R119, R119 ;  /* 0x0000007700777308 */ /* 0x000e220000000800 */
[----:B--2---:R-:W-:Y:S02]  /*40d0*/  FMUL.FTZ R129, R124, R129 ;  /* 0x000000817c817220 */ /* 0x004fe40000410000 */
[----:B------:R-:W-:-:S05]  /*40e0*/  IMAD.WIDE.U32 R40, R0, c[0x0][0x1c0], R40 ;  /* 0x0000700000287a25 */ /* 0x000fca00078e0028 */
[----:B------:R-:W-:Y:S01]  /*40f0*/  MUFU.SIN R36, R56 ;  /* 0x0000003800247308 */ /* 0x000fe20000000400 */
[----:B------:R-:W-:Y:S01]  /*4100*/  IADD3 R41, R41, R131, RZ ;  /* 0x0000008329297210 */ /* 0x000fe20007ffe0ff */
[C---:B---3--:R-:W-:Y:S01]  /*4110*/  FMUL.FTZ R122, R123.reuse, R122 ;  /* 0x0000007a7b7a7220 */ /* 0x048fe20000410000 */
[----:B------:R-:W-:Y:S01]  /*4120*/  LEA R58, P6, R40, c[0x0][0x230], 0x3 ;  /* 0x00008c00283a7a11 */ /* 0x000fe200078c18ff */
[----:B------:R-:W-:Y:S01]  /*4130*/  FMUL.FTZ R131, R123, R121 ;  /* 0x000000797b837220 */ /* 0x000fe20000410000 */
[----:B------:R-:W-:Y:S01]  /*4140*/  IADD3 R121, R49, 0x5, RZ ;  /* 0x0000000531797810 */ /* 0x000fe20007ffe0ff */
[----:B------:R-:W-:Y:S02]  /*4150*/  FMUL.FTZ R123, R37, R62 ;  /* 0x0000003e257b7220 */ /* 0x000fe40000410000 */
[----:B------:R1:W-:Y:S01]  /*4160*/  MUFU.COS R44, R56 ;  /* 0x00000038002c7308 */ /* 0x0003e20000000000 */
[C---:B0-----:R-:W-:Y:S02]  /*4170*/  FMUL.FTZ R120, R119.reuse, R120 ;  /* 0x0000007877787220 */ /* 0x041fe40000410000 */
[----:B------:R-:W-:Y:S01]  /*4180*/  FMUL.FTZ R118, R119, R118 ;  /* 0x0000007677767220 */ /* 0x000fe20000410000 */
[----:B------:R-:W-:-:S04]  /*4190*/  IADD3 R119, R49, 0x4, RZ ;  /* 0x0000000431777810 */ /* 0x000fc80007ffe0ff */
[----:B------:R-:W0:Y:S01]  /*41a0*/  MUFU.EX2 R116, R116 ;  /* 0x0000007400747308 */ /* 0x000e220000000800 */
[----:B-1----:R-:W-:-:S04]  /*41b0*/  LEA R56, P5, R38, c[0x0][0x228], 0x3 ;  /* 0x00008a0026387a11 */ /* 0x002fc800078a18ff */
[----:B------:R-:W-:Y:S02]  /*41c0*/  LEA.HI.X R57, R38, c[0x0][0x22c], R57, 0x3, P5 ;  /* 0x00008b0026397a11 */ /* 0x000fe400028f1c39 */
[----:B------:R-:W-:Y:S01]  /*41d0*/  ISETP.GE.U32.AND P5, PT, R59, R106, PT ;  /* 0x0000006a3b00720c */ /* 0x000fe20003fa6070 */
[----:B------:R-:W1:Y:S01]  /*41e0*/  MUFU.EX2 R111, R111 ;  /* 0x0000006f006f7308 */ /* 0x000e620000000800 */
[----:B------:R-:W-:Y:S02]  /*41f0*/  LEA.HI.X R59, R40, c[0x0][0x234], R41, 0x3, P6 ;  /* 0x00008d00283b7a11 */ /* 0x000fe400030f1c29 */
[----:B------:R-:W-:Y:S01]  /*4200*/  IADD3 R41, R49, 0x7, RZ ;  /* 0x0000000731297810 */ /* 0x000fe20007ffe0ff */
[----:B------:R-:W2:Y:S01]  /*4210*/  LDG.E.64 R56, [R56.64] ;  /* 0x0000000438387981 */ /* 0x000ea2000c1e1b00 */
[----:B------:R-:W-:Y:S01]  /*4220*/  FSEL R133, R129, 1, !P5 ;  /* 0x3f80000081857808 */ /* 0x000fe20006800000 */
[----:B------:R-:W-:Y:S01]  /*4230*/  FMUL.FTZ R129, R27, R66 ;  /* 0x000000421b817220 */ /* 0x000fe20000410000 */
[----:B------:R-:W-:Y:S01]  /*4240*/  ISETP.GE.U32.AND P6, PT, R41, R106, PT ;  /* 0x0000006a2900720c */ /* 0x000fe20003fc6070 */
[----:B------:R-:W3:Y:S01]  /*4250*/  MUFU.EX2 R113, R113 ;  /* 0x0000007100717308 */ /* 0x000ee20000000800 */
[----:B------:R-:W-:Y:S01]  /*4260*/  IADD3 R41, R49, 0x6, RZ ;  /* 0x0000000631297810 */ /* 0x000fe20007ffe0ff */
[----:B0-----:R-:W-:Y:S01]  /*4270*/  FMUL.FTZ R117, R116, R117 ;  /* 0x0000007574757220 */ /* 0x001fe20000410000 */
[----:B------:R-:W-:Y:S01]  /*4280*/  FSEL R134, R127, RZ, !P5 ;  /* 0x000000ff7f867208 */ /* 0x000fe20006800000 */
[----:B------:R-:W2:Y:S01]  /*4290*/  LDG.E.64 R58, [R58.64] ;  /* 0x000000043a3a7981 */ /* 0x000ea2000c1e1b00 */
[----:B------:R-:W-:-:S02]  /*42a0*/  FSEL R132, R132, RZ, !P5 ;  /* 0x000000ff84847208 */ /* 0x000fc40006800000 */
[----:B------:R-:W-:Y:S01]  /*42b0*/  ISETP.GE.U32.AND P5, PT, R41, R106, PT ;  /* 0x0000006a2900720c */ /* 0x000fe20003fa6070 */
[----:B------:R-:W-:Y:S01]  /*42c0*/  MUFU.SIN R38, R126 ;  /* 0x0000007e00267308 */ /* 0x000fe20000000400 */
[----:B------:R-:W-:Y:S01]  /*42d0*/  FSEL R131, R131, RZ, !P6 ;  /* 0x000000ff83837208 */ /* 0x000fe20007000000 */
[C---:B-1----:R-:W-:Y:S01]  /*42e0*/  FMUL.FTZ R114, R111.reuse, R114 ;  /* 0x000000726f727220 */ /* 0x042fe20000410000 */
[----:B------:R-:W-:Y:S01]  /*42f0*/  FSEL R130, R122, 1, !P6 ;  /* 0x3f8000007a827808 */ /* 0x000fe20007000000 */
[----:B------:R-:W-:Y:S01]  /*4300*/  FMUL.FTZ R110, R111, R110 ;  /* 0x0000006e6f6e7220 */ /* 0x000fe20000410000 */
[----:B------:R-:W-:Y:S01]  /*4310*/  FSEL R129, R129, RZ, !P6 ;  /* 0x000000ff81817208 */ /* 0x000fe20007000000 */
[----:B------:R-:W-:Y:S01]  /*4320*/  FMUL.FTZ R41, R48, R61 ;  /* 0x0000003d30297220 */ /* 0x000fe20000410000 */
[----:B------:R-:W-:Y:S01]  /*4330*/  ISETP.GE.U32.AND P6, PT, R121, R106, PT ;  /* 0x0000006a7900720c */ /* 0x000fe20003fc6070 */
[----:B------:R0:W-:Y:S01]  /*4340*/  MUFU.COS R40, R126 ;  /* 0x0000007e00287308 */ /* 0x0001e20000000000 */
[----:B------:R-:W-:Y:S01]  /*4350*/  FMUL.RZ R121, R123, 0.15915493667125701904 ;  /* 0x3e22f9837b797820 */ /* 0x000fe2000040c000 */
[----:B------:R-:W-:Y:S01]  /*4360*/  FSEL R127, R118, 1, !P5 ;  /* 0x3f800000767f7808 */ /* 0x000fe20006800000 */
[----:B------:R-:W-:Y:S01]  /*4370*/  FMUL.FTZ R123, R29, R68 ;  /* 0x000000441d7b7220 */ /* 0x000fe20000410000 */
[----:B------:R-:W-:Y:S01]  /*4380*/  FSEL R124, R117, 1, !P6 ;  /* 0x3f800000757c7808 */ /* 0x000fe20007000000 */
[----:B---3--:R-:W-:-:S02]  /*4390*/  FMUL.FTZ R112, R113, R112 ;  /* 0x0000007071707220 */ /* 0x008fc40000410000 */
[----:B------:R-:W-:Y:S01]  /*43a0*/  FMUL.FTZ R117, R32, R69 ;  /* 0x0000004520757220 */ /* 0x000fe20000410000 */
[----:B------:R-:W1:Y:S01]  /*43b0*/  MUFU.EX2 R53, R53 ;  /* 0x0000003500357308 */ /* 0x000e620000000800 */
[----:B0-----:R-:W-:Y:S01]  /*43c0*/  FMUL.FTZ R126, R28, R67 ;  /* 0x000000431c7e7220 */ /* 0x001fe20000410000 */
[----:B------:R-:W-:-:S04]  /*43d0*/  FSEL R123, R123, RZ, !P6 ;  /* 0x000000ff7b7b7208 */ /* 0x000fc80007000000 */
[----:B------:R-:W-:Y:S02]  /*43e0*/  FSEL R126, R126, RZ, !P5 ;  /* 0x000000ff7e7e7208 */ /* 0x000fe40006800000 */
[----:B------:R-:W-:Y:S08]  /*43f0*/  MUFU.SIN R42, R128 ;  /* 0x00000080002a7308 */ /* 0x000ff00000000400 */
[----:B------:R0:W-:Y:S01]  /*4400*/  MUFU.COS R50, R128 ;  /* 0x0000008000327308 */ /* 0x0001e20000000000 */
[----:B-1----:R-:W-:-:S02]  /*4410*/  FMUL.FTZ R52, R53, R52 ;  /* 0x0000003435347220 */ /* 0x002fc40000410000 */
[----:B------:R-:W-:Y:S01]  /*4420*/  FMUL.FTZ R54, R53, R54 ;  /* 0x0000003635367220 */ /* 0x000fe20000410000 */
[----:B------:R-:W-:-:S04]  /*4430*/  IADD3 R53, R49, 0x1, RZ ;  /* 0x0000000131357810 */ /* 0x000fc80007ffe0ff */
[----:B------:R1:W3:Y:S01]  /*4440*/  MUFU.EX2 R39, R125 ;  /* 0x0000007d00277308 */ /* 0x0002e20000000800 */
[----:B0-----:R-:W-:Y:S01]  /*4450*/  FSEL R128, R120, RZ, !P5 ;  /* 0x000000ff78807208 */ /* 0x001fe20006800000 */
[----:B------:R-:W-:Y:S01]  /*4460*/  FMUL.FTZ R120, R31, R70 ;  /* 0x000000461f787220 */ /* 0x000fe20000410000 */
[----:B------:R-:W-:Y:S01]  /*4470*/  ISETP.GE.U32.AND P5, PT, R119, R106, PT ;  /* 0x0000006a7700720c */ /* 0x000fe20003fa6070 */
[----:B------:R-:W-:Y:S01]  /*4480*/  FMUL.FTZ R119, R113, R109 ;  /* 0x0000006d71777220 */ /* 0x000fe20000410000 */
[C---:B------:R-:W-:Y:S02]  /*4490*/  IADD3 R109, R49.reuse, 0xa, RZ ;  /* 0x0000000a316d7810 */ /* 0x040fe40007ffe0ff */
[----:B------:R-:W-:Y:S01]  /*44a0*/  FSEL R122, R110, RZ, !P5 ;  /* 0x000000ff6e7a7208 */ /* 0x000fe20006800000 */
[----:B------:R-:W0:Y:S01]  /*44b0*/  MUFU.EX2 R108, R108 ;  /* 0x0000006c006c7308 */ /* 0x000e220000000800 */
[----:B-1----:R-:W-:Y:S01]  /*44c0*/  FMUL.FTZ R125, R116, R115 ;  /* 0x00000073747d7220 */ /* 0x002fe20000410000 */
[----:B------:R-:W-:-:S02]  /*44d0*/  IADD3 R115, R49, 0x3, RZ ;  /* 0x0000000331737810 */ /* 0x000fc40007ffe0ff */
[----:B------:R-:W-:Y:S02]  /*44e0*/  FSEL R120, R120, RZ, !P5 ;  /* 0x000000ff78787208 */ /* 0x000fe40006800000 */
[----:B------:R-:W-:Y:S02]  /*44f0*/  FSEL R125, R125, RZ, !P6 ;  /* 0x000000ff7d7d7208 */ /* 0x000fe40007000000 */
[----:B------:R-:W1:Y:S01]  /*4500*/  MUFU.EX2 R46, R46 ;  /* 0x0000002e002e7308 */ /* 0x000e620000000800 */
[----:B------:R-:W-:Y:S01]  /*4510*/  ISETP.GE.U32.AND P6, PT, R115, R106, PT ;  /* 0x0000006a7300720c */ /* 0x000fe20003fc6070 */
[----:B------:R-:W-:Y:S02]  /*4520*/  FMUL.FTZ R115, R37, R35 ;  /* 0x0000002325737220 */ /* 0x000fe40000410000 */
[----:B---3--:R-:W-:Y:S01]  /*4530*/  FMUL.FTZ R50, R39, R50 ;  /* 0x0000003227327220 */ /* 0x008fe20000410000 */
[----:B------:R-:W-:Y:S01]  /*4540*/  FSEL R119, R119, RZ, !P6 ;  /* 0x000000ff77777208 */ /* 0x000fe20007000000 */
[----:B------:R-:W-:Y:S01]  /*4550*/  FMUL.RZ R111, R115, 0.15915493667125701904 ;  /* 0x3e22f983736f7820 */ /* 0x000fe2000040c000 */
[----:B------:R-:W-:Y:S01]  /*4560*/  FSEL R118, R112, 1, !P6 ;  /* 0x3f80000070767808 */ /* 0x000fe20007000000 */
[----:B------:R-:W-:Y:S01]  /*4570*/  MUFU.SIN R135, R121 ;  /* 0x0000007900877308 */ /* 0x000fe20000000400 */
[----:B------:R-:W-:Y:S01]  /*4580*/  FSEL R117, R117, RZ, !P6 ;  /* 0x000000ff75757208 */ /* 0x000fe20007000000 */
[----:B0-----:R-:W-:-:S02]  /*4590*/  FMUL.FTZ R55, R108, R55 ;  /* 0x000000376c377220 */ /* 0x001fc40000410000 */
[----:B------:R-:W-:Y:S02]  /*45a0*/  FMUL.FTZ R113, R108, R51 ;  /* 0x000000336c717220 */ /* 0x000fe40000410000 */
[----:B------:R-:W-:Y:S02]  /*45b0*/  FMUL.FTZ R108, R34, R71 ;  /* 0x00000047226c7220 */ /* 0x000fe40000410000 */
[----:B------:R0:W-:Y:S01]  /*45c0*/  MUFU.COS R136, R121 ;  /* 0x0000007900887308 */ /* 0x0001e20000000000 */
[C---:B-1----:R-:W-:Y:S02]  /*45d0*/  FMUL.FTZ R110, R46.reuse, R47 ;  /* 0x0000002f2e6e7220 */ /* 0x042fe40000410000 */
[----:B------:R-:W-:Y:S02]  /*45e0*/  FMUL.FTZ R45, R46, R45 ;  /* 0x0000002d2e2d7220 */ /* 0x000fe40000410000 */
[----:B------:R-:W-:-:S03]  /*45f0*/  FMUL.FTZ R42, R39, R42 ;  /* 0x0000002a272a7220 */ /* 0x000fc60000410000 */
[----:B------:R-:W-:Y:S01]  /*4600*/  MUFU.SIN R138, R111 ;  /* 0x0000006f008a7308 */ /* 0x000fe20000000400 */
[----:B0-----:R-:W-:Y:S01]  /*4610*/  FSEL R121, R114, 1, !P5 ;  /* 0x3f80000072797808 */ /* 0x001fe20006800000 */
[----:B------:R-:W-:Y:S01]  /*4620*/  FMUL.FTZ R114, R33, R72 ;  /* 0x0000004821727220 */ /* 0x000fe20000410000 */
[----:B------:R-:W-:Y:S02]  /*4630*/  ISETP.GE.U32.AND P5, PT, R109, R106, PT ;  /* 0x0000006a6d00720c */ /* 0x000fe40003fa6070 */
[----:B------:R-:W-:-:S03]  /*4640*/  IADD3 R109, R49, 0x2, RZ ;  /* 0x00000002316d7810 */ /* 0x000fc60007ffe0ff */
[----:B------:R0:W-:Y:S01]  /*4650*/  MUFU.COS R139, R111 ;  /* 0x0000006f008b7308 */ /* 0x0001e20000000000 */
[----:B------:R-:W-:Y:S01]  /*4660*/  ISETP.GE.U32.AND P6, PT, R109, R106, PT ;  /* 0x0000006a6d00720c */ /* 0x000fe20003fc6070 */
[----:B------:R-:W-:-:S03]  /*4670*/  FMUL.FTZ R109, R48, R35 ;  /* 0x00000023306d7220 */ /* 0x000fc60000410000 */
[----:B------:R-:W-:Y:S01]  /*4680*/  FSEL R116, R54, RZ, !P6 ;  /* 0x000000ff36747208 */ /* 0x000fe20007000000 */
[----:B------:R-:W-:Y:S01]  /*4690*/  FMUL.FTZ R54, R48, R25 ;  /* 0x0000001930367220 */ /* 0x000fe20000410000 */
[----:B------:R-:W-:Y:S01]  /*46a0*/  FSEL R115, R52, 1, !P6 ;  /* 0x3f80000034737808 */ /* 0x000fe20007000000 */
[----:B------:R-:W-:Y:S01]  /*46b0*/  FMUL.FTZ R52, R48, R30 ;  /* 0x0000001e30347220 */ /* 0x000fe20000410000 */
[----:B------:R-:W-:Y:S01]  /*46c0*/  FSEL R114, R114, RZ, !P6 ;  /* 0x000000ff72727208 */ /* 0x000fe20007000000 */
[----:B0-----:R-:W-:Y:S01]  /*46d0*/  FMUL.FTZ R111, R60, R73 ;  /* 0x000000493c6f7220 */ /* 0x001fe20000410000 */
[----:B------:R-:W-:Y:S01]  /*46e0*/  ISETP.GE.U32.AND P6, PT, R49, R106, PT ;  /* 0x0000006a3100720c */ /* 0x000fe20003fc6070 */
[----:B------:R-:W-:Y:S01]  /*46f0*/  FMUL.FTZ R48, R37, R30 ;  /* 0x0000001e25307220 */ /* 0x000fe20000410000 */
[----:B------:R0:W-:Y:S01]  /*4700*/  MUFU.EX2 R51, R109 ;  /* 0x0000006d00337308 */ /* 0x0001e20000000800 */
[----:B------:R-:W-:Y:S01]  /*4710*/  IADD3 R49, R49, 0x9, RZ ;  /* 0x0000000931317810 */ /* 0x000fe20007ffe0ff */
[----:B------:R-:W-:Y:S01]  /*4720*/  FMUL.FTZ R37, R37, R25 ;  /* 0x0000001925257220 */ /* 0x000fe20000410000 */
[----:B------:R-:W-:-:S02]  /*4730*/  FSEL R113, R113, RZ, !P6 ;  /* 0x000000ff71717208 */ /* 0x000fc40007000000 */
[----:B------:R-:W-:Y:S02]  /*4740*/  FSEL R112, R55, 1, !P6 ;  /* 0x3f80000037707808 */ /* 0x000fe40007000000 */
[----:B------:R-:W-:Y:S01]  /*4750*/  FSEL R111, R111, RZ, !P6 ;  /* 0x000000ff6f6f7208 */ /* 0x000fe20007000000 */
[----:B------:R-:W1:Y:S01]  /*4760*/  MUFU.EX2 R41, R41 ;  /* 0x0000002900297308 */ /* 0x000e620000000800 */
[----:B------:R-:W-:Y:S01]  /*4770*/  ISETP.GE.U32.AND P6, PT, R53, R106, PT ;  /* 0x0000006a3500720c */ /* 0x000fe20003fc6070 */
[----:B------:R-:W-:-:S03]  /*4780*/  FMUL.RZ R53, R48, 0.15915493667125701904 ;  /* 0x3e22f98330357820 */ /* 0x000fc6000040c000 */
[----:B------:R-:W-:Y:S02]  /*4790*/  FSEL R110, R110, RZ, !P6 ;  /* 0x000000ff6e6e7208 */ /* 0x000fe40007000000 */
[----:B0-----:R-:W-:Y:S01]  /*47a0*/  FSEL R109, R45, 1, !P6 ;  /* 0x3f8000002d6d7808 */ /* 0x001fe20007000000 */
[----:B------:R0:W-:Y:S01]  /*47b0*/  MUFU.EX2 R47, R54 ;  /* 0x00000036002f7308 */ /* 0x0001e20000000800 */
[----:B------:R-:W-:Y:S01]  /*47c0*/  FSEL R108, R108, RZ, !P6 ;  /* 0x000000ff6c6c7208 */ /* 0x000fe20007000000 */
[----:B------:R-:W-:Y:S01]  /*47d0*/  FMUL.FTZ R48, R110, R111 ;  /* 0x0000006f6e307220 */ /* 0x000fe20000410000 */
[----:B------:R-:W-:Y:S01]  /*47e0*/  ISETP.GE.U32.AND P6, PT, R49, R106, PT ;  /* 0x0000006a3100720c */ /* 0x000fe20003fc6070 */
[----:B------:R-:W-:Y:S02]  /*47f0*/  FMUL.FTZ R46, RZ, R110 ;  /* 0x0000006eff2e7220 */ /* 0x000fe40000410000 */
[----:B------:R-:W-:Y:S02]  /*4800*/  FFMA.FTZ R48, RZ, R109, R48 ;  /* 0x0000006dff307223 */ /* 0x000fe40000010030 */
[----:B------:R-:W-:Y:S01]  /*4810*/  FFMA.FTZ R49, R109, R111, -R46 ;  /* 0x0000006f6d317223 */ /* 0x000fe2000001082e */
[----:B------:R-:W-:Y:S01]  /*4820*/  MUFU.EX2 R52, R52 ;  /* 0x0000003400347308 */ /* 0x000fe20000000800 */
[----:B------:R-:W-:-:S02]  /*4830*/  FADD.FTZ R48, RZ, R48 ;  /* 0x00000030ff307221 */ /* 0x000fc40000010000 */
[----:B------:R-:W-:Y:S02]  /*4840*/  FADD.FTZ R49, R49, R108 ;  /* 0x0000006c31317221 */ /* 0x000fe40000010000 */
[CC--:B------:R-:W-:Y:S02]  /*4850*/  FMUL.FTZ R46, R116.reuse, R48.reuse ;  /* 0x00000030742e7220 */ /* 0x0c0fe40000410000 */
[----:B0-----:R-:W-:Y:S01]  /*4860*/  FMUL.RZ R54, R37, 0.15915493667125701904 ;  /* 0x3e22f98325367820 */ /* 0x001fe2000040c000 */
[----:B------:R-:W-:Y:S01]  /*4870*/  MUFU.SIN R45, R53 ;  /* 0x00000035002d7308 */ /* 0x000fe20000000400 */
[-C--:B------:R-:W-:Y:S02]  /*4880*/  FMUL.FTZ R37, R116, R49.reuse ;  /* 0x0000003174257220 */ /* 0x080fe40000410000 */
[C---:B------:R-:W-:Y:S02]  /*4890*/  FFMA.FTZ R49, R115.reuse, R49, -R46 ;  /* 0x0000003173317223 */ /* 0x040fe4000001082e */
[----:B------:R-:W-:-:S02]  /*48a0*/  FFMA.FTZ R37, R115, R48, R37 ;  /* 0x0000003073257223 */ /* 0x000fc40000010025 */
[----:B------:R-:W-:Y:S01]  /*48b0*/  FADD.FTZ R49, R49, R114 ;  /* 0x0000007231317221 */ /* 0x000fe20000010000 */
[----:B------:R-:W0:Y:S01]  /*48c0*/  MUFU.COS R145, R53 ;  /* 0x0000003500917308 */ /* 0x000e220000000000 */
[----:B------:R-:W-:Y:S02]  /*48d0*/  FADD.FTZ R37, RZ, R37 ;  /* 0x00000025ff257221 */ /* 0x000fe40000010000 */
[C---:B-1----:R-:W-:Y:S02]  /*48e0*/  FMUL.FTZ R40, R41.reuse, R40 ;  /* 0x0000002829287220 */ /* 0x042fe40000410000 */
[----:B------:R-:W-:Y:S02]  /*48f0*/  FMUL.FTZ R38, R41, R38 ;  /* 0x0000002629267220 */ /* 0x000fe40000410000 */
[C---:B------:R-:W-:Y:S01]  /*4900*/  FMUL.FTZ R41, R119.reuse, R49 ;  /* 0x0000003177297220 */ /* 0x040fe20000410000 */
[----:B------:R-:W1:Y:S01]  /*4910*/  MUFU.SIN R46, R54 ;  /* 0x00000036002e7308 */ /* 0x000e620000000400 */
[----:B------:R-:W-:-:S02]  /*4920*/  FMUL.FTZ R39, R119, R37 ;  /* 0x0000002577277220 */ /* 0x000fc40000410000 */
[C---:B------:R-:W-:Y:S02]  /*4930*/  FFMA.FTZ R41, R118.reuse, R37, R41 ;  /* 0x0000002576297223 */ /* 0x040fe40000010029 */
[----:B------:R-:W-:Y:S02]  /*4940*/  FFMA.FTZ R48, R118, R49, -R39 ;  /* 0x0000003176307223 */ /* 0x000fe40000010827 */
[----:B------:R-:W-:Y:S01]  /*4950*/  FADD.FTZ R41, RZ, R41 ;  /* 0x00000029ff297221 */ /* 0x000fe20000010000 */
[----:B------:R-:W3:Y:S01]  /*4960*/  MUFU.EX2 R43, R43 ;  /* 0x0000002b002b7308 */ /* 0x000ee20000000800 */
[----:B------:R-:W-:Y:S02]  /*4970*/  FADD.FTZ R48, R48, R117 ;  /* 0x0000007530307221 */ /* 0x000fe40000010000 */
[----:B------:R-:W-:Y:S02]  /*4980*/  FMUL.FTZ R37, R122, R41 ;  /* 0x000000297a257220 */ /* 0x000fe40000410000 */
[----:B0-----:R-:W-:-:S02]  /*4990*/  FMUL.FTZ R145, R52, R145 ;  /* 0x0000009134917220 */ /* 0x001fc40000410000 */
[----:B------:R-:W-:Y:S01]  /*49a0*/  FMUL.FTZ R146, R52, R45 ;  /* 0x0000002d34927220 */ /* 0x000fe20000410000 */
[----:B------:R-:W0:Y:S01]  /*49b0*/  MUFU.COS R142, R54 ;  /* 0x00000036008e7308 */ /* 0x000e220000000000 */
[-C--:B------:R-:W-:Y:S02]  /*49c0*/  FMUL.FTZ R52, R122, R48.reuse ;  /* 0x000000307a347220 */ /* 0x080fe40000410000 */
[C---:B------:R-:W-:Y:S02]  /*49d0*/  FFMA.FTZ R39, R121.reuse, R48, -R37 ;  /* 0x0000003079277223 */ /* 0x040fe40000010825 */
[----:B------:R-:W-:Y:S02]  /*49e0*/  FFMA.FTZ R52, R121, R41, R52 ;  /* 0x0000002979347223 */ /* 0x000fe40000010034 */
[----:B------:R-:W-:Y:S01]  /*49f0*/  FADD.FTZ R41, R39, R120 ;  /* 0x0000007827297221 */ /* 0x000fe20000010000 */
[----:B------:R-:W4:Y:S01]  /*4a00*/  MUFU.EX2 R137, R137 ;  /* 0x0000008900897308 */ /* 0x000f220000000800 */
[----:B------:R-:W-:-:S02]  /*4a10*/  FMUL.FTZ R37, R113, R110 ;  /* 0x0000006e71257220 */ /* 0x000fc40000410000 */
[----:B-1----:R-:W-:Y:S02]  /*4a20*/  FMUL.FTZ R143, R47, R46 ;  /* 0x0000002e2f8f7220 */ /* 0x002fe40000410000 */
[----:B------:R-:W-:Y:S02]  /*4a30*/  FADD.FTZ R52, RZ, R52 ;  /* 0x00000034ff347221 */ /* 0x000fe40000010000 */
[----:B------:R-:W-:Y:S02]  /*4a40*/  FMUL.FTZ R46, R112, R110 ;  /* 0x0000006e702e7220 */ /* 0x000fe40000410000 */
[----:B------:R-:W-:Y:S02]  /*4a50*/  FMUL.FTZ R45, R125, R41 ;  /* 0x000000297d2d7220 */ /* 0x000fe40000410000 */
[C---:B---3--:R-:W-:Y:S02]  /*4a60*/  FMUL.FTZ R44, R43.reuse, R44 ;  /* 0x0000002c2b2c7220 */ /* 0x048fe40000410000 */
[----:B------:R-:W-:-:S02]  /*4a70*/  FMUL.FTZ R36, R43, R36 ;  /* 0x000000242b247220 */ /* 0x000fc40000410000 */
[-C--:B------:R-:W-:Y:S02]  /*4a80*/  FFMA.FTZ R37, R112, R109.reuse, -R37 ;  /* 0x0000006d70257223 */ /* 0x080fe40000010825 */
[-C--:B------:R-:W-:Y:S01]  /*4a90*/  FMUL.FTZ R43, R125, R52.reuse ;  /* 0x000000347d2b7220 */ /* 0x080fe20000410000 */
[----:B------:R-:W-:Y:S01]  /*4aa0*/  FSEL R140, R36, RZ, !P6 ;  /* 0x000000ff248c7208 */ /* 0x000fe20007000000 */
[----:B------:R-:W-:Y:S02]  /*4ab0*/  FFMA.FTZ R46, R113, R109, R46 ;  /* 0x0000006d712e7223 */ /* 0x000fe4000001002e */
[----:B------:R-:W-:Y:S02]  /*4ac0*/  FFMA.FTZ R45, R124, R52, R45 ;  /* 0x000000347c2d7223 */ /* 0x000fe4000001002d */
[----:B------:R-:W-:Y:S02]  /*4ad0*/  FMUL.FTZ R39, R116, R37 ;  /* 0x0000002574277220 */ /* 0x000fe40000410000 */
[----:B------:R-:W-:-:S02]  /*4ae0*/  FFMA.FTZ R52, R124, R41, -R43 ;  /* 0x000000297c347223 */ /* 0x000fc4000001082b */
[-C--:B------:R-:W-:Y:S02]  /*4af0*/  FMUL.FTZ R48, R116, R46.reuse ;  /* 0x0000002e74307220 */ /* 0x080fe40000410000 */
[----:B------:R-:W-:Y:S02]  /*4b00*/  FADD.FTZ R45, RZ, R45 ;  /* 0x0000002dff2d7221 */ /* 0x000fe40000010000 */
[C---:B------:R-:W-:Y:S02]  /*4b10*/  FFMA.FTZ R39, R115.reuse, R46, R39 ;  /* 0x0000002e73277223 */ /* 0x040fe40000010027 */
[----:B------:R-:W-:Y:S02]  /*4b20*/  FADD.FTZ R52, R52, R123 ;  /* 0x0000007b34347221 */ /* 0x000fe40000010000 */
[----:B------:R-:W-:Y:S02]  /*4b30*/  FFMA.FTZ R48, R115, R37, -R48 ;  /* 0x0000002573307223 */ /* 0x000fe40000010830 */
[----:B------:R-:W-:-:S02]  /*4b40*/  FMUL.FTZ R43, R128, R45 ;  /* 0x0000002d802b7220 */ /* 0x000fc40000410000 */
[C---:B------:R-:W-:Y:S02]  /*4b50*/  FMUL.FTZ R37, R119.reuse, R39 ;  /* 0x0000002777257220 */ /* 0x040fe40000410000 */
[----:B------:R-:W-:Y:S02]  /*4b60*/  FMUL.FTZ R46, R128, R52 ;  /* 0x00000034802e7220 */ /* 0x000fe40000410000 */
[----:B------:R-:W-:Y:S02]  /*4b70*/  FMUL.FTZ R41, R119, R48 ;  /* 0x0000003077297220 */ /* 0x000fe40000410000 */
[C---:B------:R-:W-:Y:S02]  /*4b80*/  FFMA.FTZ R43, R127.reuse, R52, -R43 ;  /* 0x000000347f2b7223 */ /* 0x040fe4000001082b */
[----:B------:R-:W-:Y:S02]  /*4b90*/  FFMA.FTZ R37, R118, R48, -R37 ;  /* 0x0000003076257223 */ /* 0x000fe40000010825 */
[----:B------:R-:W-:-:S02]  /*4ba0*/  FFMA.FTZ R45, R127, R45, R46 ;  /* 0x0000002d7f2d7223 */ /* 0x000fc4000001002e */
[----:B------:R-:W-:Y:S02]  /*4bb0*/  FFMA.FTZ R41, R118, R39, R41 ;  /* 0x0000002776297223 */ /* 0x000fe40000010029 */
[----:B------:R-:W-:Y:S02]  /*4bc0*/  FADD.FTZ R43, R43, R126 ;  /* 0x0000007e2b2b7221 */ /* 0x000fe40000010000 */
[C---:B------:R-:W-:Y:S02]  /*4bd0*/  FMUL.FTZ R48, R122.reuse, R37 ;  /* 0x000000257a307220 */ /* 0x040fe40000410000 */
[----:B------:R-:W-:Y:S02]  /*4be0*/  FADD.FTZ R45, RZ, R45 ;  /* 0x0000002dff2d7221 */ /* 0x000fe40000010000 */
[----:B0-----:R-:W-:Y:S02]  /*4bf0*/  FMUL.FTZ R142, R47, R142 ;  /* 0x0000008e2f8e7220 */ /* 0x001fe40000410000 */
[----:B------:R-:W-:-:S02]  /*4c00*/  FMUL.FTZ R46, R122, R41 ;  /* 0x000000297a2e7220 */ /* 0x000fc40000410000 */
[----:B------:R-:W-:Y:S02]  /*4c10*/  FMUL.FTZ R47, R131, R43 ;  /* 0x0000002b832f7220 */ /* 0x000fe40000410000 */
[----:B------:R-:W-:Y:S02]  /*4c20*/  FFMA.FTZ R48, R121, R41, R48 ;  /* 0x0000002979307223 */ /* 0x000fe40000010030 */
[----:B------:R-:W-:Y:S02]  /*4c30*/  FMUL.FTZ R41, R131, R45 ;  /* 0x0000002d83297220 */ /* 0x000fe40000410000 */
[----:B------:R-:W-:Y:S02]  /*4c40*/  FFMA.FTZ R46, R121, R37, -R46 ;  /* 0x00000025792e7223 */ /* 0x000fe4000001082e */
[C---:B------:R-:W-:Y:S02]  /*4c50*/  FFMA.FTZ R47, R130.reuse, R45, R47 ;  /* 0x0000002d822f7223 */ /* 0x040fe4000001002f */
[----:B------:R-:W-:-:S02]  /*4c60*/  FFMA.FTZ R52, R130, R43, -R41 ;  /* 0x0000002b82347223 */ /* 0x000fc40000010829 */
[C---:B------:R-:W-:Y:S02]  /*4c70*/  FMUL.FTZ R39, R125.reuse, R46 ;  /* 0x0000002e7d277220 */ /* 0x040fe40000410000 */
[----:B------:R-:W-:Y:S02]  /*4c80*/  FADD.FTZ R47, RZ, R47 ;  /* 0x0000002fff2f7221 */ /* 0x000fe40000010000 */
[-C--:B------:R-:W-:Y:S02]  /*4c90*/  FMUL.FTZ R37, R125, R48.reuse ;  /* 0x000000307d257220 */ /* 0x080fe40000410000 */
[----:B------:R-:W-:Y:S02]  /*4ca0*/  FADD.FTZ R52, R52, R129 ;  /* 0x0000008134347221 */ /* 0x000fe40000010000 */
[----:B------:R-:W-:Y:S02]  /*4cb0*/  FFMA.FTZ R39, R124, R48, R39 ;  /* 0x000000307c277223 */ /* 0x000fe40000010027 */
[----:B------:R-:W-:-:S02]  /*4cc0*/  FMUL.FTZ R41, R134, R47 ;  /* 0x0000002f86297220 */ /* 0x000fc40000410000 */
[----:B------:R-:W-:Y:S02]  /*4cd0*/  FFMA.FTZ R37, R124, R46, -R37 ;  /* 0x0000002e7c257223 */ /* 0x000fe40000010825 */
[-C--:B------:R-:W-:Y:S02]  /*4ce0*/  FMUL.FTZ R54, R134, R52.reuse ;  /* 0x0000003486367220 */ /* 0x080fe40000410000 */
[C---:B------:R-:W-:Y:S02]  /*4cf0*/  FMUL.FTZ R46, R128.reuse, R39 ;  /* 0x00000027802e7220 */ /* 0x040fe40000410000 */
[C---:B------:R-:W-:Y:S02]  /*4d00*/  FFMA.FTZ R41, R133.reuse, R52, -R41 ;  /* 0x0000003485297223 */ /* 0x040fe40000010829 */
[----:B------:R-:W-:Y:S02]  /*4d10*/  FMUL.FTZ R48, R128, R37 ;  /* 0x0000002580307220 */ /* 0x000fe40000410000 */
[----:B------:R-:W-:-:S02]  /*4d20*/  FFMA.FTZ R54, R133, R47, R54 ;  /* 0x0000002f85367223 */ /* 0x000fc40000010036 */
[----:B------:R-:W-:Y:S02]  /*4d30*/  FFMA.FTZ R46, R127, R37, -R46 ;  /* 0x000000257f2e7223 */ /* 0x000fe4000001082e */
[----:B------:R-:W-:Y:S02]  /*4d40*/  FADD.FTZ R41, R41, R132 ;  /* 0x0000008429297221 */ /* 0x000fe40000010000 */
[----:B------:R-:W-:Y:S01]  /*4d50*/  FMUL.FTZ R148, R51, R139 ;  /* 0x0000008b33947220 */ /* 0x000fe20000410000 */
[----:B------:R-:W-:Y:S01]  /*4d60*/  FSEL R139, R44, 1, !P6 ;  /* 0x3f8000002c8b7808 */ /* 0x000fe20007000000 */
[----:B------:R-:W-:Y:S02]  /*4d70*/  FFMA.FTZ R48, R127, R39, R48 ;  /* 0x000000277f307223 */ /* 0x000fe40000010030 */
[----:B------:R-:W-:Y:S02]  /*4d80*/  FADD.FTZ R54, RZ, R54 ;  /* 0x00000036ff367221 */ /* 0x000fe40000010000 */
[----:B------:R-:W-:-:S02]  /*4d90*/  FMUL.FTZ R39, R131, R46 ;  /* 0x0000002e83277220 */ /* 0x000fc40000410000 */
[----:B------:R-:W-:Y:S02]  /*4da0*/  FMUL.FTZ R149, R51, R138 ;  /* 0x0000008a33957220 */ /* 0x000fe40000410000 */
[----:B------:R-:W-:Y:S02]  /*4db0*/  FMUL.FTZ R43, R140, R41 ;  /* 0x000000298c2b7220 */ /* 0x000fe40000410000 */
[----:B------:R-:W-:Y:S02]  /*4dc0*/  FMUL.FTZ R138, R24, R63 ;  /* 0x0000003f188a7220 */ /* 0x000fe40000410000 */
[----:B------:R-:W-:Y:S02]  /*4dd0*/  FMUL.FTZ R36, R140, R54 ;  /* 0x000000368c247220 */ /* 0x000fe40000410000 */
[-C--:B------:R-:W-:Y:S01]  /*4de0*/  FMUL.FTZ R37, R131, R48.reuse ;  /* 0x0000003083257220 */ /* 0x080fe20000410000 */
[----:B------:R-:W-:Y:S01]  /*4df0*/  FSEL R138, R138, RZ, !P6 ;  /* 0x000000ff8a8a7208 */ /* 0x000fe20007000000 */
[----:B------:R-:W-:-:S02]  /*4e00*/  FFMA.FTZ R39, R130, R48, R39 ;  /* 0x0000003082277223 */ /* 0x000fc40000010027 */
[----:B------:R-:W-:Y:S02]  /*4e10*/  FFMA.FTZ R43, R139, R54, R43 ;  /* 0x000000368b2b7223 */ /* 0x000fe4000001002b */
[C---:B----4-:R-:W-:Y:S01]  /*4e20*/  FMUL.FTZ R151, R137.reuse, R136 ;  /* 0x0000008889977220 */ /* 0x050fe20000410000 */
[----:B------:R-:W-:Y:S01]  /*4e30*/  FSEL R136, R50, 1, !P5 ;  /* 0x3f80000032887808 */ /* 0x000fe20006800000 */
[----:B------:R-:W-:Y:S01]  /*4e40*/  FMUL.FTZ R152, R137, R135 ;  /* 0x0000008789987220 */ /* 0x000fe20000410000 */
[----:B------:R-:W-:Y:S01]  /*4e50*/  FSEL R137, R42, RZ, !P5 ;  /* 0x000000ff2a897208 */ /* 0x000fe20006800000 */
[----:B------:R-:W-:Y:S02]  /*4e60*/  FFMA.FTZ R41, R139, R41, -R36 ;  /* 0x000000298b297223 */ /* 0x000fe40000010824 */
[----:B------:R-:W-:Y:S02]  /*4e70*/  FFMA.FTZ R37, R130, R46, -R37 ;  /* 0x0000002e82257223 */ /* 0x000fe40000010825 */
[----:B------:R-:W-:-:S02]  /*4e80*/  FMUL.FTZ R36, R134, R39 ;  /* 0x0000002786247220 */ /* 0x000fc40000410000 */
[----:B------:R-:W-:Y:S02]  /*4e90*/  FADD.FTZ R43, RZ, R43 ;  /* 0x0000002bff2b7221 */ /* 0x000fe40000010000 */
[----:B------:R-:W-:Y:S02]  /*4ea0*/  FMUL.FTZ R135, R23, R64 ;  /* 0x0000004017877220 */ /* 0x000fe40000410000 */
[----:B------:R-:W-:Y:S02]  /*4eb0*/  FADD.FTZ R41, R41, R138 ;  /* 0x0000008a29297221 */ /* 0x000fe40000010000 */
[-C--:B------:R-:W-:Y:S01]  /*4ec0*/  FFMA.FTZ R36, R133, R37.reuse, -R36 ;  /* 0x0000002585247223 */ /* 0x080fe20000010824 */
[----:B------:R-:W-:Y:S01]  /*4ed0*/  FSEL R135, R135, RZ, !P5 ;  /* 0x000000ff87877208 */ /* 0x000fe20006800000 */
[----:B------:R-:W-:Y:S02]  /*4ee0*/  FMUL.FTZ R42, R134, R37 ;  /* 0x00000025862a7220 */ /* 0x000fe40000410000 */
[----:B------:R-:W-:-:S02]  /*4ef0*/  FMUL.FTZ R37, R137, R43 ;  /* 0x0000002b89257220 */ /* 0x000fc40000410000 */
[-C--:B------:R-:W-:Y:S02]  /*4f00*/  FMUL.FTZ R45, R137, R41.reuse ;  /* 0x00000029892d7220 */ /* 0x080fe40000410000 */
[----:B------:R-:W-:Y:S01]  /*4f10*/  FFMA.FTZ R44, R136, R41, -R37 ;  /* 0x00000029882c7223 */ /* 0x000fe20000010825 */
[----:B------:R-:W-:Y:S01]  /*4f20*/  FSEL R155, R38, RZ, !P4 ;  /* 0x000000ff269b7208 */ /* 0x000fe20006000000 */
[----:B------:R-:W-:Y:S02]  /*4f30*/  FFMA.FTZ R45, R136, R43, R45 ;  /* 0x0000002b882d7223 */ /* 0x000fe4000001002d */
[----:B------:R-:W-:Y:S01]  /*4f40*/  FADD.FTZ R44, R44, R135 ;  /* 0x000000872c2c7221 */ /* 0x000fe20000010000 */
[----:B------:R-:W-:Y:S01]  /*4f50*/  FSEL R154, R40, 1, !P4 ;  /* 0x3f800000289a7808 */ /* 0x000fe20006000000 */
[----:B------:R-:W-:Y:S02]  /*4f60*/  FADD.FTZ R45, RZ, R45 ;  /* 0x0000002dff2d7221 */ /* 0x000fe40000010000 */
[----:B------:R-:W-:-:S02]  /*4f70*/  FMUL.FTZ R40, R155, R44 ;  /* 0x0000002c9b287220 */ /* 0x000fc40000410000 */
[----:B------:R-:W-:Y:S02]  /*4f80*/  FFMA.FTZ R42, R133, R39, R42 ;  /* 0x00000027852a7223 */ /* 0x000fe4000001002a */
[-C--:B------:R-:W-:Y:S02]  /*4f90*/  FMUL.FTZ R39, R155, R45.reuse ;  /* 0x0000002d9b277220 */ /* 0x080fe40000410000 */
[----:B------:R-:W-:Y:S01]  /*4fa0*/  FFMA.FTZ R40, R154, R45, R40 ;  /* 0x0000002d9a287223 */ /* 0x000fe20000010028 */
[----:B------:R-:W-:Y:S01]  /*4fb0*/  FSEL R152, R152, RZ, !P3 ;  /* 0x000000ff98987208 */ /* 0x000fe20005800000 */
[----:B------:R-:W-:Y:S02]  /*4fc0*/  FMUL.FTZ R37, R140, R42 ;  /* 0x0000002a8c257220 */ /* 0x000fe40000410000 */
[----:B------:R-:W-:Y:S02]  /*4fd0*/  FFMA.FTZ R44, R154, R44, -R39 ;  /* 0x0000002c9a2c7223 */ /* 0x000fe40000010827 */
[----:B------:R-:W-:Y:S01]  /*4fe0*/  FADD.FTZ R40, RZ, R40 ;  /* 0x00000028ff287221 */ /* 0x000fe20000010000 */
[----:B------:R-:W-:Y:S01]  /*4ff0*/  FSEL R151, R151, 1, !P3 ;  /* 0x3f80000097977808 */ /* 0x000fe20005800000 */
[----:B------:R-:W-:-:S02]  /*5000*/  FMUL.FTZ R38, R140, R36 ;  /* 0x000000248c267220 */ /* 0x000fc40000410000 */
[C---:B------:R-:W-:Y:S02]  /*5010*/  FFMA.FTZ R37, R139.reuse, R36, -R37 ;  /* 0x000000248b257223 */ /* 0x040fe40000010825 */
[----:B------:R-:W-:Y:S02]  /*5020*/  FADD.FTZ R44, R44, R153 ;  /* 0x000000992c2c7221 */ /* 0x000fe40000010000 */
[----:B------:R-:W-:Y:S01]  /*5030*/  FMUL.FTZ R41, R152, R40 ;  /* 0x0000002898297220 */ /* 0x000fe20000410000 */
[----:B------:R-:W-:Y:S01]  /*5040*/  FSEL R150, R150, RZ, !P3 ;  /* 0x000000ff96967208 */ /* 0x000fe20005800000 */
[----:B------:R-:W-:Y:S02]  /*5050*/  FFMA.FTZ R38, R139, R42, R38 ;  /* 0x0000002a8b267223 */ /* 0x000fe40000010026 */
[----:B------:R-:W-:Y:S02]  /*5060*/  FMUL.FTZ R39, R137, R37 ;  /* 0x0000002589277220 */ /* 0x000fe40000410000 */
[----:B------:R-:W-:-:S02]  /*5070*/  FMUL.FTZ R42, R152, R44 ;  /* 0x0000002c982a7220 */ /* 0x000fc40000410000 */
[----:B------:R-:W-:Y:S01]  /*5080*/  FFMA.FTZ R41, R151, R44, -R41 ;  /* 0x0000002c97297223 */ /* 0x000fe20000010829 */
[----:B------:R-:W-:Y:S01]  /*5090*/  FSEL R149, R149, RZ, !P2 ;  /* 0x000000ff95957208 */ /* 0x000fe20005000000 */
[-C--:B------:R-:W-:Y:S02]  /*50a0*/  FMUL.FTZ R36, R137, R38.reuse ;  /* 0x0000002689247220 */ /* 0x080fe40000410000 */
[----:B------:R-:W-:Y:S02]  /*50b0*/  FFMA.FTZ R39, R136, R38, R39 ;  /* 0x0000002688277223 */ /* 0x000fe40000010027 */
[----:B------:R-:W-:Y:S02]  /*50c0*/  FFMA.FTZ R42, R151, R40, R42 ;  /* 0x00000028972a7223 */ /* 0x000fe4000001002a */
[----:B------:R-:W-:Y:S01]  /*50d0*/  FADD.FTZ R41, R41, R150 ;  /* 0x0000009629297221 */ /* 0x000fe20000010000 */
[----:B------:R-:W-:Y:S01]  /*50e0*/  FSEL R148, R148, 1, !P2 ;  /* 0x3f80000094947808 */ /* 0x000fe20005000000 */
[----:B------:R-:W-:-:S02]  /*50f0*/  FFMA.FTZ R36, R136, R37, -R36 ;  /* 0x0000002588247223 */ /* 0x000fc40000010824 */
[----:B------:R-:W-:Y:S02]  /*5100*/  FMUL.FTZ R37, R155, R39 ;  /* 0x000000279b257220 */ /* 0x000fe40000410000 */
[----:B------:R-:W-:Y:S02]  /*5110*/  FADD.FTZ R42, RZ, R42 ;  /* 0x0000002aff2a7221 */ /* 0x000fe40000010000 */
[C---:B------:R-:W-:Y:S02]  /*5120*/  FMUL.FTZ R43, R149.reuse, R41 ;  /* 0x00000029952b7220 */ /* 0x040fe40000410000 */
[----:B------:R-:W-:Y:S02]  /*5130*/  FMUL.FTZ R147, R20, R35 ;  /* 0x0000002314937220 */ /* 0x000fe40000410000 */
[----:B------:R-:W-:Y:S02]  /*5140*/  FFMA.FTZ R37, R154, R36, -R37 ;  /* 0x000000249a257223 */ /* 0x000fe40000010825 */
[----:B------:R-:W-:-:S02]  /*5150*/  FMUL.FTZ R38, R149, R42 ;  /* 0x0000002a95267220 */ /* 0x000fc40000410000 */
[----:B------:R-:W-:Y:S02]  /*5160*/  FMUL.FTZ R36, R155, R36 ;  /* 0x000000249b247220 */ /* 0x000fe40000410000 */
[C---:B------:R-:W-:Y:S01]  /*5170*/  FFMA.FTZ R43, R148.reuse, R42, R43 ;  /* 0x0000002a942b7223 */ /* 0x040fe2000001002b */
[----:B------:R-:W-:Y:S01]  /*5180*/  FSEL R147, R147, RZ, !P2 ;  /* 0x000000ff93937208 */ /* 0x000fe20005000000 */
[----:B------:R-:W-:Y:S01]  /*5190*/  FFMA.FTZ R40, R148, R41, -R38 ;  /* 0x0000002994287223 */ /* 0x000fe20000010826 */
[----:B------:R-:W-:Y:S01]  /*51a0*/  FSEL R146, R146, RZ, !P1 ;  /* 0x000000ff92927208 */ /* 0x000fe20004800000 */
[----:B------:R-:W-:Y:S02]  /*51b0*/  FFMA.FTZ R36, R154, R39, R36 ;  /* 0x000000279a247223 */ /* 0x000fe40000010024 */
[----:B------:R-:W-:Y:S02]  /*51c0*/  FADD.FTZ R43, RZ, R43 ;  /* 0x0000002bff2b7221 */ /* 0x000fe40000010000 */
[----:B------:R-:W-:Y:S01]  /*51d0*/  FMUL.FTZ R39, R152, R37 ;  /* 0x0000002598277220 */ /* 0x000fe20000410000 */
[----:B------:R-:W-:Y:S01]  /*51e0*/  FSEL R145, R145, 1, !P1 ;  /* 0x3f80000091917808 */ /* 0x000fe20004800000 */
[----:B------:R-:W-:-:S02]  /*51f0*/  FMUL.FTZ R144, R19, R30 ;  /* 0x0000001e13907220 */ /* 0x000fc40000410000 */
[----:B------:R-:W-:Y:S02]  /*5200*/  FADD.FTZ R40, R40, R147 ;  /* 0x0000009328287221 */ /* 0x000fe40000010000 */
[-C--:B------:R-:W-:Y:S02]  /*5210*/  FMUL.FTZ R38, R152, R36.reuse ;  /* 0x0000002498267220 */ /* 0x080fe40000410000 */
[----:B------:R-:W-:Y:S02]  /*5220*/  FMUL.FTZ R41, R146, R43 ;  /* 0x0000002b92297220 */ /* 0x000fe40000410000 */
[C---:B------:R-:W-:Y:S01]  /*5230*/  FFMA.FTZ R39, R151.reuse, R36, R39 ;  /* 0x0000002497277223 */ /* 0x040fe20000010027 */
[----:B------:R-:W-:Y:S01]  /*5240*/  FSEL R144, R144, RZ, !P1 ;  /* 0x000000ff90907208 */ /* 0x000fe20004800000 */
[----:B------:R-:W-:Y:S02]  /*5250*/  FMUL.FTZ R36, R146, R40 ;  /* 0x0000002892247220 */ /* 0x000fe40000410000 */
[----:B------:R-:W-:-:S02]  /*5260*/  FFMA.FTZ R38, R151, R37, -R38 ;  /* 0x0000002597267223 */ /* 0x000fc40000010826 */
[----:B------:R-:W-:Y:S02]  /*5270*/  FFMA.FTZ R41, R145, R40, -R41 ;  /* 0x0000002891297223 */ /* 0x000fe40000010829 */
[----:B------:R-:W-:Y:S01]  /*5280*/  FMUL.FTZ R37, R149, R39 ;  /* 0x0000002795257220 */ /* 0x000fe20000410000 */
[----:B------:R-:W-:Y:S01]  /*5290*/  FSEL R143, R143, RZ, !P0 ;  /* 0x000000ff8f8f7208 */ /* 0x000fe20004000000 */
[----:B------:R-:W-:Y:S02]  /*52a0*/  FFMA.FTZ R36, R145, R43, R36 ;  /* 0x0000002b91247223 */ /* 0x000fe40000010024 */
[----:B------:R-:W-:Y:S02]  /*52b0*/  FADD.FTZ R41, R41, R144 ;  /* 0x0000009029297221 */ /* 0x000fe40000010000 */
[-C--:B------:R-:W-:Y:S01]  /*52c0*/  FFMA.FTZ R37, R148, R38.reuse, -R37 ;  /* 0x0000002694257223 */ /* 0x080fe20000010825 */
[----:B------:R-:W-:Y:S01]  /*52d0*/  FSEL R142, R142, 1, !P0 ;  /* 0x3f8000008e8e7808 */ /* 0x000fe20004000000 */
[----:B------:R-:W-:-:S02]  /*52e0*/  FMUL.FTZ R38, R149, R38 ;  /* 0x0000002695267220 */ /* 0x000fc40000410000 */
[----:B------:R-:W-:Y:S02]  /*52f0*/  FADD.FTZ R40, RZ, R36 ;  /* 0x00000024ff287221 */ /* 0x000fe40000010000 */
[C---:B------:R-:W-:Y:S02]  /*5300*/  FMUL.FTZ R43, R143.reuse, R41 ;  /* 0x000000298f2b7220 */ /* 0x040fe40000410000 */
[----:B------:R-:W-:Y:S02]  /*5310*/  FMUL.FTZ R141, R18, R25 ;  /* 0x00000019128d7220 */ /* 0x000fe40000410000 */
[----:B------:R-:W-:Y:S02]  /*5320*/  FFMA.FTZ R38, R148, R39, R38 ;  /* 0x0000002794267223 */ /* 0x000fe40000010026 */
[----:B------:R-:W-:Y:S02]  /*5330*/  FMUL.FTZ R39, R143, R40 ;  /* 0x000000288f277220 */ /* 0x000fe40000410000 */
[----:B------:R-:W-:-:S02]  /*5340*/  FMUL.FTZ R36, R146, R37 ;  /* 0x0000002592247220 */ /* 0x000fc40000410000 */
[C---:B------:R-:W-:Y:S01]  /*5350*/  FFMA.FTZ R43, R142.reuse, R40, R43 ;  /* 0x000000288e2b7223 */ /* 0x040fe2000001002b */
[----:B------:R-:W-:Y:S01]  /*5360*/  FSEL R141, R141, RZ, !P0 ;  /* 0x000000ff8d8d7208 */ /* 0x000fe20004000000 */
[----:B------:R-:W-:Y:S02]  /*5370*/  FFMA.FTZ R42, R142, R41, -R39 ;  /* 0x000000298e2a7223 */ /* 0x000fe40000010827 */
[-C--:B------:R-:W-:Y:S02]  /*5380*/  FFMA.FTZ R36, R145, R38.reuse, R36 ;  /* 0x0000002691247223 */ /* 0x080fe40000010024 */
[----:B------:R-:W-:Y:S02]  /*5390*/  FMUL.FTZ R38, R146, R38 ;  /* 0x0000002692267220 */ /* 0x000fe40000410000 */
[----:B------:R-:W-:Y:S02]  /*53a0*/  FADD.FTZ R43, RZ, R43 ;  /* 0x0000002bff2b7221 */ /* 0x000fe40000010000 */
[----:B------:R-:W-:-:S02]  /*53b0*/  FADD.FTZ R42, R42, R141 ;  /* 0x0000008d2a2a7221 */ /* 0x000fc40000010000 */
[----:B------:R-:W-:Y:S01]  /*53c0*/  FFMA.FTZ R38, R145, R37, -R38 ;  /* 0x0000002591267223 */ /* 0x000fe20000010826 */
[----:B------:R-:W0:Y:S01]  /*53d0*/  SHFL.UP PT, R44, R43, 0x1, RZ ;  /* 0x042000002b2c7989 */ /* 0x000e2200000e00ff */
[C---:B------:R-:W-:Y:S02]  /*53e0*/  FMUL.FTZ R37, R143.reuse, R36 ;  /* 0x000000248f257220 */ /* 0x040fe40000410000 */
[-C--:B------:R-:W-:Y:S01]  /*53f0*/  FMUL.FTZ R39, R143, R38.reuse ;  /* 0x000000268f277220 */ /* 0x080fe20000410000 */
[----:B------:R-:W1:Y:S01]  /*5400*/  SHFL.UP PT, R41, R42, 0x1, RZ ;  /* 0x042000002a297989 */ /* 0x000e6200000e00ff */
[C---:B------:R-:W-:Y:S02]  /*5410*/  FFMA.FTZ R40, R142.reuse, R38, -R37 ;  /* 0x000000268e287223 */ /* 0x040fe40000010825 */
[----:B------:R-:W-:-:S03]  /*5420*/  FFMA.FTZ R39, R142, R36, R39 ;  /* 0x000000248e277223 */ /* 0x000fc60000010027 */
[----:B------:R-:W3:Y:S04]  /*5430*/  SHFL.UP PT, R36, R40, 0x1, RZ ;  /* 0x0420000028247989 */ /* 0x000ee800000e00ff */
[----:B------:R-:W4:Y:S01]  /*5440*/  SHFL.UP PT, R37, R39, 0x1, RZ ;  /* 0x0420000027257989 */ /* 0x000f2200000e00ff */
[----:B------:R-:W-:Y:S01]  /*5450*/  ISETP.GE.AND P0, PT, R101, 0x1, PT ;  /* 0x000000016500780c */ /* 0x000fe20003f06270 */
[C---:B0-----:R-:W-:Y:S02]  /*5460*/  FMUL.FTZ R38, R39.reuse, R44 ;  /* 0x0000002c27267220 */ /* 0x041fe40000410000 */
[-C--:B-1----:R-:W-:Y:S02]  /*5470*/  FMUL.FTZ R45, R39, R41.reuse ;  /* 0x00000029272d7220 */ /* 0x082fe40000410000 */
[----:B------:R-:W-:-:S02]  /*5480*/  FFMA.FTZ R41, R40, R41, -R38 ;  /* 0x0000002928297223 */ /* 0x000fc40000010826 */
[----:B------:R-:W-:-:S06]  /*5490*/  FFMA.FTZ R44, R40, R44, R45 ;  /* 0x0000002c282c7223 */ /* 0x000fcc000001002d */
[----:B------:R-:W-:Y:S02]  /*54a0*/  @P0 FADD.FTZ R42, R42, R41 ;  /* 0x000000292a2a0221 */ /* 0x000fe40000010000 */
[----:B------:R-:W-:Y:S02]  /*54b0*/  @P0 FADD.FTZ R43, R43, R44 ;  /* 0x0000002c2b2b0221 */ /* 0x000fe40000010000 */
[CC--:B---3--:R-:W-:Y:S01]  /*54c0*/  FMUL.FTZ R38, R39.reuse, R36.reuse ;  /* 0x0000002427267220 */ /* 0x0c8fe20000410000 */
[----:B------:R-:W0:Y:S01]  /*54d0*/  SHFL.UP PT, R45, R42, 0x2, RZ ;  /* 0x044000002a2d7989 */ /* 0x000e2200000e00ff */
[-C--:B----4-:R-:W-:Y:S02]  /*54e0*/  FMUL.FTZ R41, R39, R37.reuse ;  /* 0x0000002527297220 */ /* 0x090fe40000410000 */
[C---:B------:R-:W-:Y:S01]  /*54f0*/  FFMA.FTZ R38, R40.reuse, R37, R38 ;  /* 0x0000002528267223 */ /* 0x040fe20000010026 */
[----:B------:R-:W1:Y:S01]  /*5500*/  SHFL.UP PT, R47, R43, 0x2, RZ ;  /* 0x044000002b2f7989 */ /* 0x000e6200000e00ff */
[----:B------:R-:W-:-:S03]  /*5510*/  @P0 FFMA.FTZ R40, R40, R36, -R41 ;  /* 0x0000002428280223 */ /* 0x000fc60000010829 */
[----:B------:R-:W-:Y:S02]  /*5520*/  FSEL R38, R39, R38, !P0 ;  /* 0x0000002627267208 */ /* 0x000fe40004000000 */
[----:B------:R-:W3:Y:S04]  /*5530*/  SHFL.UP PT, R37, R40, 0x2, RZ ;  /* 0x0440000028257989 */ /* 0x000ee800000e00ff */
[----:B------:R-:W4:Y:S01]  /*5540*/  SHFL.UP PT, R39, R38, 0x2, RZ ;  /* 0x0440000026277989 */ /* 0x000f2200000e00ff */
[----:B------:R-:W-:Y:S01]  /*5550*/  ISETP.GE.AND P0, PT, R101, 0x2, PT ;  /* 0x000000026500780c */ /* 0x000fe20003f06270 */
[C---:B0-----:R-:W-:Y:S02]  /*5560*/  FMUL.FTZ R41, R38.reuse, R45 ;  /* 0x0000002d26297220 */ /* 0x041fe40000410000 */
[----:B-1----:R-:W-:-:S02]  /*5570*/  FMUL.FTZ R36, R38, R47 ;  /* 0x0000002f26247220 */ /* 0x002fc40000410000 */
[C---:B------:R-:W-:Y:S02]  /*5580*/  FFMA.FTZ R44, R40.reuse, R47, R41 ;  /* 0x0000002f282c7223 */ /* 0x040fe40000010029 */
[----:B------:R-:W-:-:S06]  /*5590*/  FFMA.FTZ R45, R40, R45, -R36 ;  /* 0x0000002d282d7223 */ /* 0x000fcc0000010824 */
[----:B------:R-:W-:Y:S02]  /*55a0*/  @P0 FADD.FTZ R43, R43, R44 ;  /* 0x0000002c2b2b0221 */ /* 0x000fe40000010000 */
[----:B---3--:R-:W-:Y:S02]  /*55b0*/  FMUL.FTZ R41, R38, R37 ;  /* 0x0000002526297220 */ /* 0x008fe40000410000 */
[----:B------:R-:W-:Y:S01]  /*55c0*/  @P0 FADD.FTZ R42, R42, R45 ;  /* 0x0000002d2a2a0221 */ /* 0x000fe20000010000 */
[----:B------:R-:W0:Y:S01]  /*55d0*/  SHFL.UP PT, R44, R43, 0x4, RZ ;  /* 0x048000002b2c7989 */ /* 0x000e2200000e00ff */
[-C--:B----4-:R-:W-:Y:S02]  /*55e0*/  FMUL.FTZ R36, R38, R39.reuse ;  /* 0x0000002726247220 */ /* 0x090fe40000410000 */
[C---:B------:R-:W-:Y:S02]  /*55f0*/  FFMA.FTZ R41, R40.reuse, R39, R41 ;  /* 0x0000002728297223 */ /* 0x040fe40000010029 */
[----:B------:R-:W-:Y:S01]  /*5600*/  @P0 FFMA.FTZ R40, R40, R37, -R36 ;  /* 0x0000002528280223 */ /* 0x000fe20000010824 */
[----:B------:R-:W1:Y:S02]  /*5610*/  SHFL.UP PT, R39, R42, 0x4, RZ ;  /* 0x048000002a277989 */ /* 0x000e6400000e00ff */
[----:B------:R-:W-:-:S02]  /*5620*/  FSEL R41, R38, R41, !P0 ;  /* 0x0000002926297208 */ /* 0x000fc40004000000 */
[----:B------:R-:W3:Y:S04]  /*5630*/  SHFL.UP PT, R36, R40, 0x4, RZ ;  /* 0x0480000028247989 */ /* 0x000ee800000e00ff */
[----:B------:R-:W4:Y:S01]  /*5640*/  SHFL.UP PT, R37, R41, 0x4, RZ ;  /* 0x0480000029257989 */ /* 0x000f2200000e00ff */
[----:B------:R-:W-:Y:S01]  /*5650*/  ISETP.GE.AND P0, PT, R101, 0x4, PT ;  /* 0x000000046500780c */ /* 0x000fe20003f06270 */
[C---:B0-----:R-:W-:Y:S02]  /*5660*/  FMUL.FTZ R38, R41.reuse, R44 ;  /* 0x0000002c29267220 */ /* 0x041fe40000410000 */
[-C--:B-1----:R-:W-:Y:S02]  /*5670*/  FMUL.FTZ R45, R41, R39.reuse ;  /* 0x00000027292d7220 */ /* 0x082fe40000410000 */
[----:B------:R-:W-:-:S02]  /*5680*/  FFMA.FTZ R39, R40, R39, -R38 ;  /* 0x0000002728277223 */ /* 0x000fc40000010826 */
[----:B------:R-:W-:Y:S02]  /*5690*/  FFMA.FTZ R44, R40, R44, R45 ;  /* 0x0000002c282c7223 */ /* 0x000fe4000001002d */
[----:B---3--:R-:W-:-:S04]  /*56a0*/  FMUL.FTZ R38, R41, R36 ;  /* 0x0000002429267220 */ /* 0x008fc80000410000 */
[----:B------:R-:W-:Y:S02]  /*56b0*/  @P0 FADD.FTZ R42, R42, R39 ;  /* 0x000000272a2a0221 */ /* 0x000fe40000010000 */
[-C--:B----4-:R-:W-:Y:S02]  /*56c0*/  FMUL.FTZ R39, R41, R37.reuse ;  /* 0x0000002529277220 */ /* 0x090fe40000410000 */
[C---:B------:R-:W-:Y:S01]  /*56d0*/  FFMA.FTZ R38, R40.reuse, R37, R38 ;  /* 0x0000002528267223 */ /* 0x040fe20000010026 */
[----:B------:R-:W0:Y:S01]  /*56e0*/  SHFL.UP PT, R45, R42, 0x8, RZ ;  /* 0x050000002a2d7989 */ /* 0x000e2200000e00ff */
[----:B------:R-:W-:Y:S02]  /*56f0*/  @P0 FADD.FTZ R43, R43, R44 ;  /* 0x0000002c2b2b0221 */ /* 0x000fe40000010000 */
[----:B------:R-:W-:Y:S01]  /*5700*/  @P0 FFMA.FTZ R40, R40, R36, -R39 ;  /* 0x0000002428280223 */ /* 0x000fe20000010827 */
[----:B------:R-:W-:Y:S02]  /*5710*/  FSEL R38, R41, R38, !P0 ;  /* 0x0000002629267208 */ /* 0x000fe40004000000 */
[----:B------:R-:W1:Y:S04]  /*5720*/  SHFL.UP PT, R47, R43, 0x8, RZ ;  /* 0x050000002b2f7989 */ /* 0x000e6800000e00ff */
[----:B------:R-:W3:Y:S04]  /*5730*/  SHFL.UP PT, R37, R40, 0x8, RZ ;  /* 0x0500000028257989 */ /* 0x000ee800000e00ff */
[----:B------:R-:W4:Y:S01]  /*5740*/  SHFL.UP PT, R39, R38, 0x8, RZ ;  /* 0x0500000026277989 */ /* 0x000f2200000e00ff */
[----:B------:R-:W-:Y:S01]  /*5750*/  ISETP.GE.AND P0, PT, R101, 0x8, PT ;  /* 0x000000086500780c */ /* 0x000fe20003f06270 */
[----:B0-----:R-:W-:-:S02]  /*5760*/  FMUL.FTZ R36, R38, R45 ;  /* 0x0000002d26247220 */ /* 0x001fc40000410000 */
[-C--:B-1----:R-:W-:Y:S02]  /*5770*/  FMUL.FTZ R41, R38, R47.reuse ;  /* 0x0000002f26297220 */ /* 0x082fe40000410000 */
[----:B------:R-:W-:Y:S02]  /*5780*/  FFMA.FTZ R44, R40, R47, R36 ;  /* 0x0000002f282c7223 */ /* 0x000fe40000010024 */
[----:B---3--:R-:W-:Y:S02]  /*5790*/  FMUL.FTZ R36, R38, R37 ;  /* 0x0000002526247220 */ /* 0x008fe40000410000 */
[----:B------:R-:W-:-:S04]  /*57a0*/  FFMA.FTZ R41, R40, R45, -R41 ;  /* 0x0000002d28297223 */ /* 0x000fc80000010829 */
[----:B------:R-:W-:Y:S02]  /*57b0*/  @P0 FADD.FTZ R43, R43, R44 ;  /* 0x0000002c2b2b0221 */ /* 0x000fe40000010000 */
[-C--:B----4-:R-:W-:Y:S02]  /*57c0*/  FFMA.FTZ R45, R40, R39.reuse, R36 ;  /* 0x00000027282d7223 */ /* 0x090fe40000010024 */
[----:B------:R-:W-:Y:S02]  /*57d0*/  FMUL.FTZ R39, R38, R39 ;  /* 0x0000002726277220 */ /* 0x000fe40000410000 */
[----:B------:R-:W-:Y:S02]  /*57e0*/  @P0 FADD.FTZ R42, R42, R41 ;  /* 0x000000292a2a0221 */ /* 0x000fe40000010000 */
[----:B------:R-:W0:Y:S01]  /*57f0*/  SHFL.UP PT, R41, R43, 0x10, RZ ;  /* 0x060000002b297989 */ /* 0x000e2200000e00ff */
[----:B------:R-:W-:Y:S01]  /*5800*/  @P0 FFMA.FTZ R40, R40, R37, -R39 ;  /* 0x0000002528280223 */ /* 0x000fe20000010827 */
[----:B------:R-:W-:-:S02]  /*5810*/  FSEL R45, R38, R45, !P0 ;  /* 0x0000002d262d7208 */ /* 0x000fc40004000000 */
[----:B------:R-:W1:Y:S04]  /*5820*/  SHFL.UP PT, R38, R42, 0x10, RZ ;  /* 0x060000002a267989 */ /* 0x000e6800000e00ff */
[----:B------:R-:W3:Y:S04]  /*5830*/  SHFL.UP PT, R36, R40, 0x10, RZ ;  /* 0x0600000028247989 */ /* 0x000ee800000e00ff */
[----:B------:R-:W4:Y:S01]  /*5840*/  SHFL.UP PT, R37, R45, 0x10, RZ ;  /* 0x060000002d257989 */ /* 0x000f2200000e00ff */
[C---:B------:R-:W-:Y:S02]  /*5850*/  ISETP.GE.AND P1, PT, R101.reuse, 0x10, PT ;  /* 0x000000106500780c */ /* 0x040fe40003f26270 */
[----:B------:R-:W-:-:S02]  /*5860*/  ISETP.NE.AND P2, PT, R101, 0x1f, PT ;  /* 0x0000001f6500780c */ /* 0x000fc40003f45270 */
[----:B------:R-:W-:Y:S01]  /*5870*/  ISETP.NE.AND P0, PT, R99, RZ, PT ;  /* 0x000000ff6300720c */ /* 0x000fe20003f05270 */
[----:B0-----:R-:W-:-:S04]  /*5880*/  FMUL.FTZ R39, R45, R41 ;  /* 0x000000292d277220 */ /* 0x001fc80000410000 */
[CC--:B-1----:R-:W-:Y:S02]  /*5890*/  FFMA.FTZ R47, R40.reuse, R38.reuse, -R39 ;  /* 0x00000026282f7223 */ /* 0x0c2fe40000010827 */
[C---:B------:R-:W-:Y:S02]  /*58a0*/  FMUL.FTZ R44, R45.reuse, R38 ;  /* 0x000000262d2c7220 */ /* 0x040fe40000410000 */
[-C--:B---3--:R-:W-:Y:S01]  /*58b0*/  FMUL.FTZ R38, R45, R36.reuse ;  /* 0x000000242d267220 */ /* 0x088fe20000410000 */
[----:B------:R-:W-:Y:S01]  /*58c0*/  ISETP.EQ.OR P0, PT, R97, RZ, P0 ;  /* 0x000000ff6100720c */ /* 0x000fe20000702670 */
[C---:B------:R-:W-:Y:S02]  /*58d0*/  FFMA.FTZ R44, R40.reuse, R41, R44 ;  /* 0x00000029282c7223 */ /* 0x040fe4000001002c */
[CC--:B----4-:R-:W-:Y:S02]  /*58e0*/  FFMA.FTZ R38, R40.reuse, R37.reuse, R38 ;  /* 0x0000002528267223 */ /* 0x0d0fe40000010026 */
[----:B------:R-:W-:Y:S01]  /*58f0*/  FMUL.FTZ R39, R45, R37 ;  /* 0x000000252d277220 */ /* 0x000fe20000410000 */
[----:B------:R-:W-:Y:S01]  /*5900*/  HFMA2.MMA R37, -RZ, RZ, 0, 0 ;  /* 0x00000000ff257435 */ /* 0x000fe200000001ff */
[----:B------:R-:W-:Y:S01]  /*5910*/  @P1 FADD.FTZ R43, R43, R44 ;  /* 0x0000002c2b2b1221 */ /* 0x000fe20000010000 */
[----:B------:R-:W-:Y:S01]  /*5920*/  @!P2 SHF.R.U32.HI R44, RZ, 0x1, R107 ;  /* 0x00000001ff2ca819 */ /* 0x000fe2000001166b */
[----:B------:R-:W-:Y:S01]  /*5930*/  @P1 FFMA.FTZ R40, R40, R36, -R39 ;  /* 0x0000002428281223 */ /* 0x000fe20000010827 */
[----:B------:R-:W-:-:S02]  /*5940*/  FSEL R41, R45, R38, !P1 ;  /* 0x000000262d297208 */ /* 0x000fc40004800000 */
[----:B------:R-:W-:Y:S01]  /*5950*/  MOV R36, 0x3f800000 ;  /* 0x3f80000000247802 */ /* 0x000fe20000000f00 */
[----:B------:R-:W-:Y:S01]  /*5960*/  CS2R R38, SRZ ;  /* 0x0000000000267805 */ /* 0x000fe2000001ff00 */
[----:B------:R-:W-:Y:S01]  /*5970*/  @P1 FADD.FTZ R42, R42, R47 ;  /* 0x0000002f2a2a1221 */ /* 0x000fe20000010000 */
[----:B------:R-:W-:-:S04]  /*5980*/  @!P2 LOP3.LUT R158, R44, 0x7ffffff0, RZ, 0xc0, !PT ;  /* 0x7ffffff02c9ea812 */ /* 0x000fc800078ec0ff */
[----:B------:R-:W-:Y:S04]  /*5990*/  @!P0 LDS.128 R36, [R0.X16+0x10f0] ;  /* 0x0010f00000248984 */ /* 0x000fe8000000cc00 */
[----:B------:R-:W-:Y:S04]  /*59a0*/  @!P2 STS.128 [R158+0x1090], R40 ;  /* 0x001090289e00a388 */ /* 0x000fe80000000c00 */
[----:B------:R-:W-:Y:S01]  /*59b0*/  BAR.SYNC.DEFER_BLOCKING 0x0 ;  /* 0x0000000000007b1d */ /* 0x000fe20000010000 */
[-C--:B--2---:R-:W-:Y:S02]  /*59c0*/  FMUL.FTZ R157, R57, R59.reuse ;  /* 0x0000003b399d7220 */ /* 0x084fe40000410000 */
[----:B------:R-:W-:-:S02]  /*59d0*/  FMUL.FTZ R59, R56, R59 ;  /* 0x0000003b383b7220 */ /* 0x000fc40000410000 */
[-C--:B------:R-:W-:Y:S01]  /*59e0*/  FFMA.FTZ R156, R56, R58.reuse, -R157 ;  /* 0x0000003a389c7223 */ /* 0x080fe2000001089d */
[----:B------:R-:W-:Y:S04]  /*59f0*/  LDS.128 R44, [0x1090] ;  /* 0x00109000ff2c7984 */ /* 0x000fe80000000c00 */
[----:B------:R-:W0:Y:S04]  /*5a00*/  LDS.128 R48, [0x10a0] ;  /* 0x0010a000ff307984 */ /* 0x000e280000000c00 */
[----:B------:R-:W1:Y:S01]  /*5a10*/  LDS.128 R52, [0x10b0] ;  /* 0x0010b000ff347984 */ /* 0x000e620000000c00 */
[----:B------:R-:W-:Y:S01]  /*5a20*/  SHF.R.U32.HI R56, RZ, 0x5, R107 ;  /* 0x00000005ff387819 */ /* 0x000fe2000001166b */
[----:B------:R-:W-:-:S03]  /*5a30*/  FFMA.FTZ R157, R57, R58, R59 ;  /* 0x0000003a399d7223 */ /* 0x000fc6000001003b */
[C---:B------:R-:W-:Y:S02]  /*5a40*/  ISETP.NE.AND P2, PT, R56.reuse, RZ, PT ;  /* 0x000000ff3800720c */ /* 0x040fe40003f45270 */
[C---:B------:R-:W-:Y:S02]  /*5a50*/  ISETP.NE.AND P0, PT, R56.reuse, 0x3, PT ;  /* 0x000000033800780c */ /* 0x040fe40003f05270 */
[----:B------:R-:W-:Y:S02]  /*5a60*/  ISETP.NE.AND P1, PT, R56, 0x2, PT ;  /* 0x000000023800780c */ /* 0x000fe40003f25270 */
[----:B------:R-:W2:Y:S01]  /*5a70*/  LDS.128 R56, [0x10c0] ;  /* 0x0010c000ff387984 */ /* 0x000ea20000000c00 */
[-C--:B0-----:R-:W-:Y:S02]  /*5a80*/  FMUL.FTZ R161, R47, R49.reuse ;  /* 0x000000312fa17220 */ /* 0x081fe40000410000 */
[-C--:B------:R-:W-:Y:S02]  /*5a90*/  FMUL.FTZ R159, R45, R49.reuse ;  /* 0x000000312d9f7220 */ /* 0x080fe40000410000 */
[----:B------:R-:W-:-:S02]  /*5aa0*/  FMUL.FTZ R160, R46, R49 ;  /* 0x000000312ea07220 */ /* 0x000fc40000410000 */
[----:B------:R-:W-:Y:S02]  /*5ab0*/  FMUL.FTZ R158, R44, R49 ;  /* 0x000000312c9e7220 */ /* 0x000fe40000410000 */
[-C--:B------:R-:W-:Y:S02]  /*5ac0*/  FFMA.FTZ R161, R46, R48.reuse, -R161 ;  /* 0x000000302ea17223 */ /* 0x080fe400000108a1 */
[-C--:B------:R-:W-:Y:S02]  /*5ad0*/  FFMA.FTZ R49, R44, R48.reuse, -R159 ;  /* 0x000000302c317223 */ /* 0x080fe4000001089f */
[-C--:B------:R-:W-:Y:S02]  /*5ae0*/  FFMA.FTZ R160, R47, R48.reuse, R160 ;  /* 0x000000302fa07223 */ /* 0x080fe400000100a0 */
[----:B------:R-:W-:Y:S02]  /*5af0*/  FFMA.FTZ R48, R45, R48, R158 ;  /* 0x000000302d307223 */ /* 0x000fe4000001009e */
[----:B------:R-:W-:-:S02]  /*5b00*/  FADD.FTZ R159, R50, R161 ;  /* 0x000000a1329f7221 */ /* 0x000fc40000010000 */
[----:B------:R-:W-:Y:S02]  /*5b10*/  FADD.FTZ R50, R51, R160 ;  /* 0x000000a033327221 */ /* 0x000fe40000010000 */
[-C--:B-1----:R-:W-:Y:S01]  /*5b20*/  FMUL.FTZ R51, R48, R53.reuse ;  /* 0x0000003530337220 */ /* 0x082fe20000410000 */
[C---:B------:R-:W-:Y:S01]  /*5b30*/  FSEL R44, R49.reuse, R44, !P1 ;  /* 0x0000002c312c7208 */ /* 0x040fe20004800000 */
[CC--:B------:R-:W-:Y:S02]  /*5b40*/  FMUL.FTZ R161, R49.reuse, R53.reuse ;  /* 0x0000003531a17220 */ /* 0x0c0fe40000410000 */
[-C--:B------:R-:W-:Y:S02]  /*5b50*/  FFMA.FTZ R49, R49, R52.reuse, -R51 ;  /* 0x0000003431317223 */ /* 0x080fe40000010833 */
[-C--:B------:R-:W-:Y:S02]  /*5b60*/  FMUL.FTZ R51, R50, R53.reuse ;  /* 0x0000003532337220 */ /* 0x080fe40000410000 */
[----:B------:R-:W-:Y:S01]  /*5b70*/  FMUL.FTZ R53, R159, R53 ;  /* 0x000000359f357220 */ /* 0x000fe20000410000 */
[C---:B------:R-:W-:Y:S01]  /*5b80*/  FSEL R45, R48.reuse, R45, !P1 ;  /* 0x0000002d302d7208 */ /* 0x040fe20004800000 */
[----:B------:R-:W-:-:S02]  /*5b90*/  FFMA.FTZ R48, R48, R52, R161 ;  /* 0x0000003430307223 */ /* 0x000fc400000100a1 */
[CC--:B------:R-:W-:Y:S02]  /*5ba0*/  FFMA.FTZ R51, R159.reuse, R52.reuse, -R51 ;  /* 0x000000349f337223 */ /* 0x0c0fe40000010833 */
[----:B------:R-:W-:Y:S01]  /*5bb0*/  FFMA.FTZ R52, R50, R52, R53 ;  /* 0x0000003432347223 */ /* 0x000fe20000010035 */
[----:B------:R-:W-:-:S03]  /*5bc0*/  FSEL R46, R159, R46, !P1 ;  /* 0x0000002e9f2e7208 */ /* 0x000fc60004800000 */
[----:B------:R-:W-:Y:S02]  /*5bd0*/  FADD.FTZ R55, R55, R52 ;  /* 0x0000003437377221 */ /* 0x000fe40000010000 */
[-C--:B--2---:R-:W-:Y:S01]  /*5be0*/  FMUL.FTZ R52, R48, R57.reuse ;  /* 0x0000003930347220 */ /* 0x084fe20000410000 */
[C---:B------:R-:W-:Y:S01]  /*5bf0*/  FSEL R44, R49.reuse, R44, !P0 ;  /* 0x0000002c312c7208 */ /* 0x040fe20004000000 */
[----:B------:R-:W-:Y:S02]  /*5c00*/  FADD.FTZ R53, R54, R51 ;  /* 0x0000003336357221 */ /* 0x000fe40000010000 */
[C---:B------:R-:W-:Y:S02]  /*5c10*/  FMUL.FTZ R159, R49.reuse, R57 ;  /* 0x00000039319f7220 */ /* 0x040fe40000410000 */
[----:B------:R-:W-:Y:S01]  /*5c20*/  FFMA.FTZ R49, R49, R56, -R52 ;  /* 0x0000003831317223 */ /* 0x000fe20000010834 */
[----:B------:R-:W-:Y:S01]  /*5c30*/  FSEL R52, R48, R45, !P0 ;  /* 0x0000002d30347208 */ /* 0x000fe20004000000 */
[----:B------:R-:W-:-:S02]  /*5c40*/  FMUL.FTZ R45, R55, R57 ;  /* 0x00000039372d7220 */ /* 0x000fc40000410000 */
[C---:B------:R-:W-:Y:S01]  /*5c50*/  FMUL.FTZ R57, R53.reuse, R57 ;  /* 0x0000003935397220 */ /* 0x040fe20000410000 */
[----:B------:R-:W-:Y:S01]  /*5c60*/  FSEL R50, R50, R47, !P1 ;  /* 0x0000002f32327208 */ /* 0x000fe20004800000 */
[-C--:B------:R-:W-:Y:S02]  /*5c70*/  FFMA.FTZ R159, R48, R56.reuse, R159 ;  /* 0x00000038309f7223 */ /* 0x080fe4000001009f */
[-C--:B------:R-:W-:Y:S01]  /*5c80*/  FFMA.FTZ R45, R53, R56.reuse, -R45 ;  /* 0x00000038352d7223 */ /* 0x080fe2000001082d */
[----:B------:R-:W0:Y:S01]  /*5c90*/  SHFL.UP PT, R42, R42, 0x1, RZ ;  /* 0x042000002a2a7989 */ /* 0x000e2200000e00ff */
[----:B------:R-:W-:Y:S01]  /*5ca0*/  FFMA.FTZ R56, R55, R56, R57 ;  /* 0x0000003837387223 */ /* 0x000fe20000010039 */
[----:B------:R-:W-:Y:S02]  /*5cb0*/  BSSY B0, `(.L_x_33) ;  /* 0x0000029000007945 */ /* 0x000fe40003800000 */
[----:B------:R-:W1:Y:S01]  /*5cc0*/  SHFL.UP PT, R43, R43, 0x1, RZ ;  /* 0x042000002b2b7989 */ /* 0x000e6200000e00ff */
[----:B------:R-:W-:-:S03]  /*5cd0*/  FSEL R46, R53, R46, !P0 ;  /* 0x0000002e352e7208 */ /* 0x000fc60004000000 */
[----:B------:R2:W3:Y:S01]  /*5ce0*/  SHFL.UP PT, R47, R40, 0x1, RZ ;  /* 0x04200000282f7989 */ /* 0x0004e200000e00ff */
[----:B------:R-:W-:-:S03]  /*5cf0*/  FSEL R50, R55, R50, !P0 ;  /* 0x0000003237327208 */ /* 0x000fc60004000000 */
[----:B------:R2:W4:Y:S01]  /*5d00*/  SHFL.UP PT, R51, R41, 0x1, RZ ;  /* 0x0420000029337989 */ /* 0x00052200000e00ff */
[----:B------:R-:W-:Y:S02]  /*5d10*/  FADD.FTZ R45, R58, R45 ;  /* 0x0000002d3a2d7221 */ /* 0x000fe40000010000 */
[----:B------:R-:W-:Y:S01]  /*5d20*/  FADD.FTZ R56, R59, R56 ;  /* 0x000000383b387221 */ /* 0x000fe20000010000 */
[----:B------:R-:W-:Y:S05]  /*5d30*/  @!P2 BRA `(.L_x_34) ;  /* 0x000001000000a947 */ /* 0x000fea0003800000 */
[----:B------:R-:W-:Y:S01]  /*5d40*/  ISETP.NE.AND P0, PT, R101, RZ, PT ;  /* 0x000000ff6500720c */ /* 0x000fe20003f05270 */
[C---:B----4-:R-:W-:Y:S02]  /*5d50*/  FMUL.FTZ R45, R51.reuse, R50 ;  /* 0x00000032332d7220 */ /* 0x050fe40000410000 */
[C---:B------:R-:W-:Y:S02]  /*5d60*/  FMUL.FTZ R48, R51.reuse, R46 ;  /* 0x0000002e33307220 */ /* 0x040fe40000410000 */
[C---:B--2---:R-:W-:Y:S02]  /*5d70*/  FMUL.FTZ R40, R51.reuse, R52 ;  /* 0x0000003433287220 */ /* 0x044fe40000410000 */
[----:B------:R-:W-:-:S02]  /*5d80*/  FMUL.FTZ R41, R51, R44 ;  /* 0x0000002c33297220 */ /* 0x000fc40000410000 */
[C---:B---3--:R-:W-:Y:S02]  /*5d90*/  FFMA.FTZ R45, R47.reuse, R46, -R45 ;  /* 0x0000002e2f2d7223 */ /* 0x048fe4000001082d */
[C---:B------:R-:W-:Y:S02]  /*5da0*/  FFMA.FTZ R48, R47.reuse, R50, R48 ;  /* 0x000000322f307223 */ /* 0x040fe40000010030 */
[C---:B------:R-:W-:Y:S02]  /*5db0*/  @P0 FFMA.FTZ R44, R47.reuse, R44, -R40 ;  /* 0x0000002c2f2c0223 */ /* 0x040fe40000010828 */
[----:B------:R-:W-:Y:S02]  /*5dc0*/  @P0 FFMA.FTZ R52, R47, R52, R41 ;  /* 0x000000342f340223 */ /* 0x000fe40000010029 */
[----:B0-----:R-:W-:Y:S01]  /*5dd0*/  @P0 FADD.FTZ R46, R42, R45 ;  /* 0x0000002d2a2e0221 */ /* 0x001fe20000010000 */
[----:B------:R-:W-:Y:S01]  /*5de0*/  MOV R47, R44 ;  /* 0x0000002c002f7202 */ /* 0x000fe20000000f00 */
[----:B-1----:R-:W-:Y:S01]  /*5df0*/  @P0 FADD.FTZ R50, R43, R48 ;  /* 0x000000302b320221 */ /* 0x002fe20000010000 */
[----:B------:R-:W-:-:S02]  /*5e00*/  MOV R51, R52 ;  /* 0x0000003400337202 */ /* 0x000fc40000000f00 */
[----:B------:R-:W-:Y:S02]  /*5e10*/  MOV R42, R46 ;  /* 0x0000002e002a7202 */ /* 0x000fe40000000f00 */
[----:B------:R-:W-:Y:S01]  /*5e20*/  MOV R43, R50 ;  /* 0x00000032002b7202 */ /* 0x000fe20000000f00 */
[----:B------:R-:W-:Y:S05]  /*5e30*/  BRA `(.L_x_35) ;  /* 0x0000010000007947 */ /* 0x000fea0003800000 */
.L_x_34:
[----:B------:R-:W-:Y:S01]  /*5e40*/  ISETP.NE.AND P0, PT, R101, RZ, PT ;  /* 0x000000ff6500720c */ /* 0x000fe20003f05270 */
[C---:B--2---:R-:W-:Y:S02]  /*5e50*/  FMUL.FTZ R41, R159.reuse, R39 ;  /* 0x000000279f297220 */ /* 0x044fe40000410000 */
[-C--:B------:R-:W-:Y:S02]  /*5e60*/  FMUL.FTZ R48, R159, R38.reuse ;  /* 0x000000269f307220 */ /* 0x080fe40000410000 */
[----:B------:R-:W-:Y:S02]  /*5e70*/  FFMA.FTZ R46, R49, R38, -R41 ;  /* 0x00000026312e7223 */ /* 0x000fe40000010829 */
[----:B------:R-:W-:-:S02]  /*5e80*/  FMUL.FTZ R40, R159, R37 ;  /* 0x000000259f287220 */ /* 0x000fc40000410000 */
[----:B------:R-:W-:Y:S02]  /*5e90*/  FMUL.FTZ R44, R159, R36 ;  /* 0x000000249f2c7220 */ /* 0x000fe40000410000 */
[C---:B------:R-:W-:Y:S02]  /*5ea0*/  FFMA.FTZ R41, R49.reuse, R39, R48 ;  /* 0x0000002731297223 */ /* 0x040fe40000010030 */
[----:B------:R2:W-:Y:S01]  /*5eb0*/  @!P0 STS.128 [0x10e0], R36 ;  /* 0x0010e024ff008388 */ /* 0x0005e20000000c00 */
[----:B0-----:R-:W-:Y:S02]  /*5ec0*/  @!P0 MOV R42, R38 ;  /* 0x00000026002a8202 */ /* 0x001fe40000000f00 */
[-C--:B---3--:R-:W-:Y:S02]  /*5ed0*/  @!P0 MOV R47, R36.reuse ;  /* 0x00000024002f8202 */ /* 0x088fe40000000f00 */
[----:B----4-:R-:W-:Y:S02]  /*5ee0*/  @!P0 MOV R51, R37 ;  /* 0x0000002500338202 */ /* 0x010fe40000000f00 */
[----:B-1----:R-:W-:Y:S01]  /*5ef0*/  @!P0 MOV R43, R39 ;  /* 0x00000027002b8202 */ /* 0x002fe20000000f00 */
[----:B--2---:R-:W-:-:S02]  /*5f00*/  FFMA.FTZ R36, R49, R36, -R40 ;  /* 0x0000002431247223 */ /* 0x004fc40000010828 */
[----:B------:R-:W-:Y:S02]  /*5f10*/  FFMA.FTZ R37, R49, R37, R44 ;  /* 0x0000002531257223 */ /* 0x000fe4000001002c */
[----:B------:R-:W-:Y:S02]  /*5f20*/  FADD.FTZ R38, R45, R46 ;  /* 0x0000002e2d267221 */ /* 0x000fe40000010000 */
[----:B------:R-:W-:Y:S02]  /*5f30*/  FADD.FTZ R39, R56, R41 ;  /* 0x0000002938277221 */ /* 0x000fe40000010000 */
.L_x_35:
[----:B------:R-:W-:Y:S05]  /*5f40*/  BSYNC B0 ;  /* 0x0000000000007941 */ /* 0x000fea0003800000 */
.L_x_33:
[----:B------:R-:W-:Y:S01]  /*5f50*/  BAR.SYNC.DEFER_BLOCKING 0x0 ;  /* 0x0000000000007b1d */ /* 0x000fe20000010000 */
[----:B------:R-:W-:-:S05]  /*5f60*/  ISETP.NE.AND P0, PT, R107, RZ, PT ;  /* 0x000000ff6b00720c */ /* 0x000fca0003f05270 */
[----:B------:R-:W-:Y:S08]  /*5f70*/  BSSY B0, `(.L_x_36) ;  /* 0x0000078000007945 */ /* 0x000ff00003800000 */
[----:B------:R-:W0:Y:S02]  /*5f80*/  @P0 LDS.64 R40, [0x10e8] ;  /* 0x0010e800ff280984 */ /* 0x000e240000000a00 */
[----:B0-----:R-:W-:-:S02]  /*5f90*/  @P0 FMUL.FTZ R44, R41, R51 ;  /* 0x00000033292c0220 */ /* 0x001fc40000410000 */
[C---:B------:R-:W-:Y:S02]  /*5fa0*/  @P0 FMUL.FTZ R46, R40.reuse, R51 ;  /* 0x00000033282e0220 */ /* 0x040fe40000410000 */
[-C--:B------:R-:W-:Y:S02]  /*5fb0*/  @P0 FFMA.FTZ R45, R40, R47.reuse, -R44 ;  /* 0x0000002f282d0223 */ /* 0x080fe4000001082c */
[----:B------:R-:W-:Y:S02]  /*5fc0*/  @P0 FFMA.FTZ R46, R41, R47, R46 ;  /* 0x0000002f292e0223 */ /* 0x000fe4000001002e */
[----:B------:R-:W-:Y:S02]  /*5fd0*/  @P0 FADD.FTZ R42, R42, R45 ;  /* 0x0000002d2a2a0221 */ /* 0x000fe40000010000 */
[----:B------:R-:W-:Y:S01]  /*5fe0*/  @P0 FADD.FTZ R43, R43, R46 ;  /* 0x0000002e2b2b0221 */ /* 0x000fe20000010000 */
[----:B------:R-:W-:Y:S01]  /*5ff0*/  ISETP.NE.AND P0, PT, R107, RZ, PT ;  /* 0x000000ff6b00720c */ /* 0x000fe20003f05270 */
[----:B------:R-:W-:-:S02]  /*6000*/  FMUL.FTZ R40, R113, R42 ;  /* 0x0000002a71287220 */ /* 0x000fc40000410000 */
[-C--:B------:R-:W-:Y:S02]  /*6010*/  FMUL.FTZ R113, R113, R43.reuse ;  /* 0x0000002b71717220 */ /* 0x080fe40000410000 */
[C---:B------:R-:W-:Y:S02]  /*6020*/  FFMA.FTZ R40, R112.reuse, R43, R40 ;  /* 0x0000002b70287223 */ /* 0x040fe40000010028 */
[----:B------:R-:W-:Y:S02]  /*6030*/  FFMA.FTZ R112, R112, R42, -R113 ;  /* 0x0000002a70707223 */ /* 0x000fe40000010871 */
[----:B------:R-:W-:Y:S02]  /*6040*/  FADD.FTZ R42, RZ, R40 ;  /* 0x00000028ff2a7221 */ /* 0x000fe40000010000 */
[----:B------:R-:W-:Y:S02]  /*6050*/  FADD.FTZ R111, R111, R112 ;  /* 0x000000706f6f7221 */ /* 0x000fe40000010000 */
[----:B------:R-:W-:-:S02]  /*6060*/  FMUL.FTZ R40, R110, R42 ;  /* 0x0000002a6e287220 */ /* 0x000fc40000410000 */
[-C--:B------:R-:W-:Y:S02]  /*6070*/  FMUL.FTZ R110, R110, R111.reuse ;  /* 0x0000006f6e6e7220 */ /* 0x080fe40000410000 */
[C---:B------:R-:W-:Y:S02]  /*6080*/  FFMA.FTZ R43, R109.reuse, R111, -R40 ;  /* 0x0000006f6d2b7223 */ /* 0x040fe40000010828 */
[----:B------:R-:W-:Y:S02]  /*6090*/  FFMA.FTZ R44, R109, R42, R110 ;  /* 0x0000002a6d2c7223 */ /* 0x000fe4000001006e */
[----:B------:R-:W-:Y:S02]  /*60a0*/  FADD.FTZ R43, R108, R43 ;  /* 0x0000002b6c2b7221 */ /* 0x000fe40000010000 */
[----:B------:R-:W-:Y:S02]  /*60b0*/  FADD.FTZ R44, RZ, R44 ;  /* 0x0000002cff2c7221 */ /* 0x000fe40000010000 */
        /* <DEDUP_REMOVED lines=82> */
[----:B------:R-:W-:Y:S01]  /*65e0*/  FADD.FTZ R141, R141, R40 ;  /* 0x000000288d8d7221 */ /* 0x000fe20000010000 */
[----:B------:R-:W-:Y:S05]  /*65f0*/  @P0 BRA `(.L_x_37) ;  /* 0x000000f000000947 */ /* 0x000fea0003800000 */
[----:B------:R-:W0:Y:S01]  /*6600*/  S2UR UR6, SR_CTAID.Y ;  /* 0x00000000000679c3 */ /* 0x000e220000002600 */
[----:B------:R1:W-:Y:S07]  /*6610*/  STS.128 [R0.X16+0x10f0], R36 ;  /* 0x0010f02400007388 */ /* 0x0003ee000000cc00 */
[----:B------:R-:W2:Y:S01]  /*6620*/  S2UR UR7, SR_CTAID.X ;  /* 0x00000000000779c3 */ /* 0x000ea20000002500 */
[----:B0-----:R-:W-:-:S02]  /*6630*/  MOV R105, UR6 ;  /* 0x0000000600697c02 */ /* 0x001fc40008000f00 */
[----:B--2---:R-:W-:-:S05]  /*6640*/  MOV R100, UR7 ;  /* 0x0000000700647c02 */ /* 0x004fca0008000f00 */
[----:B------:R-:W-:-:S04]  /*6650*/  IMAD R40, R100, c[0x0][0x164], R105 ;  /* 0x0000590064287a24 */ /* 0x000fc800078e0269 */
[----:B------:R-:W-:-:S04]  /*6660*/  IMAD R40, R40, c[0x0][0x174], RZ ;  /* 0x00005d0028287a24 */ /* 0x000fc800078e02ff */
[----:B------:R-:W-:Y:S02]  /*6670*/  IMAD R41, R40, c[0x0][0x16c], RZ ;  /* 0x00005b0028297a24 */ /* 0x000fe400078e02ff */
[----:B------:R-:W-:-:S03]  /*6680*/  IMAD R40, R97, c[0x0][0x16c], R0 ;  /* 0x00005b0061287a24 */ /* 0x000fc600078e0200 */
[----:B------:R-:W-:Y:S02]  /*6690*/  SHF.R.S32.HI R59, RZ, 0x1f, R41 ;  /* 0x0000001fff3b7819 */ /* 0x000fe40000011429 */
[----:B------:R-:W-:-:S04]  /*66a0*/  IADD3 R41, P0, R40, R41, RZ ;  /* 0x0000002928297210 */ /* 0x000fc80007f1e0ff */
[----:B------:R-:W-:Y:S02]  /*66b0*/  LEA.HI.X.SX32 R118, R40, R59, 0x1, P0 ;  /* 0x0000003b28767211 */ /* 0x000fe400000f0eff */
[----:B------:R-:W-:-:S04]  /*66c0*/  LEA R40, P0, R41, c[0x0][0x260], 0x4 ;  /* 0x0000980029287a11 */ /* 0x000fc800078020ff */
[----:B------:R-:W-:-:S05]  /*66d0*/  LEA.HI.X R41, R41, c[0x0][0x264], R118, 0x4, P0 ;  /* 0x0000990029297a11 */ /* 0x000fca00000f2476 */
[----:B------:R1:W-:Y:S04]  /*66e0*/  STG.E.128 [R40.64], R36 ;  /* 0x0000002428007986 */ /* 0x0003e8000c101d04 */
.L_x_37:
[----:B------:R-:W-:Y:S05]  /*66f0*/  BSYNC B0 ;  /* 0x0000000000007941 */ /* 0x000fea0003800000 */
.L_x_36:
[----:B-1----:R-:W-:Y:S01]  /*6700*/  IADD3 R0, R0, 0x1, RZ ;  /* 0x0000000100007810 */ /* 0x002fe20007ffe0ff */
[----:B------:R-:W-:Y:S02]  /*6710*/  FADD.FTZ R38, RZ, R143 ;  /* 0x0000008fff267221 */ /* 0x000fe40000010000 */
[C---:B------:R-:W-:Y:S01]  /*6720*/  FMUL.FTZ R42, R157.reuse, R42 ;  /* 0x0000002a9d2a7220 */ /* 0x040fe20000410000 */
[----:B------:R-:W-:Y:S01]  /*6730*/  ISETP.GE.AND P0, PT, R0, c[0x0][0x16c], PT ;  /* 0x00005b0000007a0c */ /* 0x000fe20003f06270 */
[C---:B------:R-:W-:Y:S02]  /*6740*/  FMUL.FTZ R44, R157.reuse, R44 ;  /* 0x0000002c9d2c7220 */ /* 0x040fe40000410000 */
[C---:B------:R-:W-:Y:S02]  /*6750*/  FMUL.FTZ R46, R157.reuse, R46 ;  /* 0x0000002e9d2e7220 */ /* 0x040fe40000410000 */
[C---:B------:R-:W-:Y:S02]  /*6760*/  FMUL.FTZ R48, R157.reuse, R48 ;  /* 0x000000309d307220 */ /* 0x040fe40000410000 */
[----:B------:R-:W-:-:S02]  /*6770*/  FMUL.FTZ R50, R157, R50 ;  /* 0x000000329d327220 */ /* 0x000fc40000410000 */
[C---:B------:R-:W-:Y:S02]  /*6780*/  FMUL.FTZ R52, R157.reuse, R52 ;  /* 0x000000349d347220 */ /* 0x040fe40000410000 */
[C---:B------:R-:W-:Y:S02]  /*6790*/  FMUL.FTZ R54, R157.reuse, R54 ;  /* 0x000000369d367220 */ /* 0x040fe40000410000 */
        /* <DEDUP_REMOVED lines=8> */
[----:B------:R-:W-:Y:S02]  /*6820*/  FMUL.FTZ R157, R157, R38 ;  /* 0x000000269d9d7220 */ /* 0x000fe40000410000 */
[----:B------:R-:W-:-:S02]  /*6830*/  FFMA.FTZ R42, R156, R111, -R42 ;  /* 0x0000006f9c2a7223 */ /* 0x000fc4000001082a */
[C---:B------:R-:W-:Y:S02]  /*6840*/  FFMA.FTZ R43, R156.reuse, R43, -R44 ;  /* 0x0000002b9c2b7223 */ /* 0x040fe4000001082c */
[C---:B------:R-:W-:Y:S02]  /*6850*/  FFMA.FTZ R46, R156.reuse, R45, -R46 ;  /* 0x0000002d9c2e7223 */ /* 0x040fe4000001082e */
[C---:B------:R-:W-:Y:S02]  /*6860*/  FFMA.FTZ R117, R156.reuse, R117, -R48 ;  /* 0x000000759c757223 */ /* 0x040fe40000010830 */
[C---:B------:R-:W-:Y:S02]  /*6870*/  FFMA.FTZ R50, R156.reuse, R47, -R50 ;  /* 0x0000002f9c327223 */ /* 0x040fe40000010832 */
[C---:B------:R-:W-:Y:S02]  /*6880*/  FFMA.FTZ R123, R156.reuse, R123, -R52 ;  /* 0x0000007b9c7b7223 */ /* 0x040fe40000010834 */
        /* <DEDUP_REMOVED lines=9> */
[----:B------:R-:W-:Y:S02]  /*6920*/  FFMA.FTZ R157, R156, R141, -R157 ;  /* 0x0000008d9c9d7223 */ /* 0x000fe4000001089d */
[----:B------:R-:W-:Y:S02]  /*6930*/  FFMA.FTZ R17, R42, 2, R17 ;  /* 0x400000002a117823 */ /* 0x000fe40000010011 */
[----:B------:R-:W-:Y:S02]  /*6940*/  FFMA.FTZ R16, R43, 2, R16 ;  /* 0x400000002b107823 */ /* 0x000fe40000010010 */
[----:B------:R-:W-:-:S02]  /*6950*/  FFMA.FTZ R15, R46, 2, R15 ;  /* 0x400000002e0f7823 */ /* 0x000fc4000001000f */
[----:B------:R-:W-:Y:S02]  /*6960*/  FFMA.FTZ R14, R117, 2, R14 ;  /* 0x40000000750e7823 */ /* 0x000fe4000001000e */
[----:B------:R-:W-:Y:S02]  /*6970*/  FFMA.FTZ R13, R50, 2, R13 ;  /* 0x40000000320d7823 */ /* 0x000fe4000001000d */
[----:B------:R-:W-:Y:S02]  /*6980*/  FFMA.FTZ R12, R123, 2, R12 ;  /* 0x400000007b0c7823 */ /* 0x000fe4000001000c */
        /* <DEDUP_REMOVED lines=9> */
[----:B------:R-:W-:Y:S01]  /*6a20*/  FFMA.FTZ R2, R157, 2, R2 ;  /* 0x400000009d027823 */ /* 0x000fe20000010002 */
[----:B------:R-:W-:Y:S01]  /*6a30*/  @P0 CALL.REL.NOINC `(.L_x_32) ;  /* 0x0000001000000944 */ /* 0x000fe20003c00000 */
[----:B------:R-:W-:Y:S05]  /*6a40*/  BRA `(.L_x_38) ;  /* 0xffffd00000007947 */ /* 0x000fea000383ffff */
.L_x_32:
[----:B------:R-:W-:Y:S01]  /*6a50*/  BAR.SYNC.DEFER_BLOCKING 0x0 ;  /* 0x0000000000007b1d */ /* 0x000fe20000010000 */
[----:B------:R-:W-:Y:S02]  /*6a60*/  F2FP.PACK_AB R16, R16, R17 ;  /* 0x000000111010723e */ /* 0x000fe400000000ff */
[----:B------:R-:W-:Y:S02]  /*6a70*/  F2FP.PACK_AB R14, R14, R15 ;  /* 0x0000000f0e0e723e */ /* 0x000fe400000000ff */
[----:B------:R-:W-:Y:S01]  /*6a80*/  PRMT R37, R16, 0x7632, R37 ;  /* 0x0000763210257816 */ /* 0x000fe20000000025 */
[----:B------:R-:W-:Y:S01]  /*6a90*/  BSSY B0, `(.L_x_39) ;  /* 0x0000046000007945 */ /* 0x000fe20003800000 */
[----:B------:R-:W-:Y:S02]  /*6aa0*/  PRMT R0, R14, 0x7632, R0 ;  /* 0x000076320e007816 */ /* 0x000fe40000000000 */
[----:B------:R-:W-:-:S02]  /*6ab0*/  ISETP.NE.AND P0, PT, R107, RZ, PT ;  /* 0x000000ff6b00720c */ /* 0x000fc40003f05270 */
[----:B------:R-:W-:Y:S02]  /*6ac0*/  F2FP.PACK_AB R12, R12, R13 ;  /* 0x0000000d0c0c723e */ /* 0x000fe400000000ff */
[----:B------:R-:W-:Y:S02]  /*6ad0*/  F2FP.PACK_AB R10, R10, R11 ;  /* 0x0000000b0a0a723e */ /* 0x000fe400000000ff */
[----:B------:R-:W-:Y:S02]  /*6ae0*/  F2FP.PACK_AB R8, R8, R9 ;  /* 0x000000090808723e */ /* 0x000fe400000000ff */
[----:B------:R-:W-:Y:S02]  /*6af0*/  F2FP.PACK_AB R6, R6, R7 ;  /* 0x000000070606723e */ /* 0x000fe400000000ff */
[----:B------:R-:W-:Y:S02]  /*6b00*/  F2FP.PACK_AB R4, R4, R5 ;  /* 0x000000050404723e */ /* 0x000fe400000000ff */
[----:B------:R-:W-:-:S02]  /*6b10*/  F2FP.PACK_AB R2, R2, R3 ;  /* 0x000000030202723e */ /* 0x000fc400000000ff */
[----:B------:R-:W-:Y:S01]  /*6b20*/  PRMT R13, R12, 0x7632, R13 ;  /* 0x000076320c0d7816 */ /* 0x000fe2000000000d */
[----:B------:R0:W-:Y:S01]  /*6b30*/  STS.U16 [R74+0x2], R37 ;  /* 0x000002254a007388 */ /* 0x0001e20000000400 */
[----:B------:R-:W-:Y:S02]  /*6b40*/  PRMT R7, R8, 0x7632, R7 ;  /* 0x0000763208077816 */ /* 0x000fe40000000007 */
[----:B------:R-:W-:Y:S01]  /*6b50*/  PRMT R3, R4, 0x7632, R3 ;  /* 0x0000763204037816 */ /* 0x000fe20000000003 */
[----:B------:R1:W-:Y:S01]  /*6b60*/  STS.U16 [R74+0x6], R0 ;  /* 0x000006004a007388 */ /* 0x0003e20000000400 */
[----:B------:R-:W-:-:S03]  /*6b70*/  PRMT R5, R2, 0x7632, R5 ;  /* 0x0000763202057816 */ /* 0x000fc60000000005 */
[----:B------:R-:W-:Y:S01]  /*6b80*/  STS.U16 [R74], R16 ;  /* 0x000000104a007388 */ /* 0x000fe20000000400 */
[----:B0-----:R-:W-:-:S03]  /*6b90*/  PRMT R37, R10, 0x7632, R37 ;  /* 0x000076320a257816 */ /* 0x001fc60000000025 */
[----:B------:R-:W-:Y:S01]  /*6ba0*/  STS.U16 [R74+0x4], R14 ;  /* 0x0000040e4a007388 */ /* 0x000fe20000000400 */
[----:B-1----:R-:W-:-:S03]  /*6bb0*/  PRMT R0, R6, 0x7632, R0 ;  /* 0x0000763206007816 */ /* 0x002fc60000000000 */
[----:B------:R-:W-:Y:S04]  /*6bc0*/  STS.U16 [R74+0x8], R12 ;  /* 0x0000080c4a007388 */ /* 0x000fe80000000400 */
[----:B------:R-:W-:Y:S04]  /*6bd0*/  STS.U16 [R74+0xa], R13 ;  /* 0x00000a0d4a007388 */ /* 0x000fe80000000400 */
[----:B------:R-:W-:Y:S04]  /*6be0*/  STS.U16 [R74+0xc], R10 ;  /* 0x00000c0a4a007388 */ /* 0x000fe80000000400 */
[----:B------:R-:W-:Y:S04]  /*6bf0*/  STS.U16 [R74+0xe], R37 ;  /* 0x00000e254a007388 */ /* 0x000fe80000000400 */
[----:B------:R0:W-:Y:S04]  /*6c00*/  STS.U16 [R74+0x10], R8 ;  /* 0x000010084a007388 */ /* 0x0001e80000000400 */
[----:B------:R-:W-:Y:S04]  /*6c10*/  STS.U16 [R74+0x12], R7 ;  /* 0x000012074a007388 */ /* 0x000fe80000000400 */
[----:B------:R-:W-:Y:S01]  /*6c20*/  STS.U16 [R74+0x14], R6 ;  /* 0x000014064a007388 */ /* 0x000fe20000000400 */
[----:B0-----:R-:W-:-:S03]  /*6c30*/  SHF.R.S32.HI R8, RZ, 0x1f, R95 ;  /* 0x0000001fff087819 */ /* 0x001fc6000001145f */
[----:B------:R-:W-:Y:S04]  /*6c40*/  STS.U16 [R74+0x16], R0 ;  /* 0x000016004a007388 */ /* 0x000fe80000000400 */
[----:B------:R-:W-:Y:S04]  /*6c50*/  STS.U16 [R74+0x18], R4 ;  /* 0x000018044a007388 */ /* 0x000fe80000000400 */
[----:B------:R-:W-:Y:S04]  /*6c60*/  STS.U16 [R74+0x1a], R3 ;  /* 0x00001a034a007388 */ /* 0x000fe80000000400 */
[----:B------:R0:W-:Y:S04]  /*6c70*/  STS.U16 [R74+0x1c], R2 ;  /* 0x00001c024a007388 */ /* 0x0001e80000000400 */
[----:B------:R1:W-:Y:S01]  /*6c80*/  STS.U16 [R74+0x1e], R5 ;  /* 0x00001e054a007388 */ /* 0x0003e20000000400 */
[----:B------:R-:W-:-:S06]  /*6c90*/  NOP ;  /* 0x0000000000007918 */ /* 0x000fcc0000000000 */
[----:B------:R-:W-:Y:S01]  /*6ca0*/  LDS.U16 R9, [R90] ;  /* 0x000000005a097984 */ /* 0x000fe20000000400 */
[----:B0-----:R-:W-:-:S03]  /*6cb0*/  IMAD.WIDE.U32 R2, R100, c[0x0][0x200], RZ ;  /* 0x0000800064027a25 */ /* 0x001fc600078e00ff */
[----:B------:R-:W-:Y:S01]  /*6cc0*/  LDS.U16 R89, [R89+0x40] ;  /* 0x0000400059597984 */ /* 0x000fe20000000400 */
[----:B-1----:R-:W-:-:S03]  /*6cd0*/  IMAD R5, R98, c[0x0][0x200], RZ ;  /* 0x0000800062057a24 */ /* 0x002fc600078e02ff */
[----:B------:R-:W-:Y:S01]  /*6ce0*/  LDS.U16 R11, [R88+0x80] ;  /* 0x00008000580b7984 */ /* 0x000fe20000000400 */
[----:B------:R-:W-:-:S03]  /*6cf0*/  IMAD R7, R100, c[0x0][0x204], R5 ;  /* 0x0000810064077a24 */ /* 0x000fc600078e0205 */
[----:B------:R-:W-:Y:S02]  /*6d00*/  LDS.U16 R87, [R87+0xc0] ;  /* 0x0000c00057577984 */ /* 0x000fe40000000400 */
[----:B------:R-:W-:Y:S02]  /*6d10*/  IADD3 R25, R3, R7, RZ ;  /* 0x0000000703197210 */ /* 0x000fe40007ffe0ff */
        /* <DEDUP_REMOVED lines=12> */
[----:B------:R-:W-:Y:S04]  /*6de0*/  @!P0 STS [0x1080], R106 ;  /* 0x0010806aff008388 */ /* 0x000fe80000000800 */
[----:B------:R-:W-:Y:S06]  /*6df0*/  BAR.SYNC.DEFER_BLOCKING 0x0 ;  /* 0x0000000000007b1d */ /* 0x000fec0000010000 */
[----:B------:R-:W0:Y:S02]  /*6e00*/  LDS R0, [0x1080] ;  /* 0x00108000ff007984 */ /* 0x000e240000000800 */
[----:B0-----:R-:W-:-:S13]  /*6e10*/  ISETP.GE.AND P0, PT, R95, R0, PT ;  /* 0x000000005f00720c */ /* 0x001fda0003f06270 */
[----:B------:R-:W-:Y:S05]  /*6e20*/  @P0 BRA `(.L_x_40) ;  /* 0x000000c000000947 */ /* 0x000fea0003800000 */
[----:B------:R-:W-:-:S04]  /*6e30*/  SHF.L.U32 R6, R97, 0xb, RZ ;  /* 0x0000000b61067819 */ /* 0x000fc800000006ff */
[----:B------:R-:W-:-:S04]  /*6e40*/  IADD3 R4, P0, R95, R6, RZ ;  /* 0x000000065f047210 */ /* 0x000fc80007f1e0ff */
[----:B------:R-:W-:Y:S01]  /*6e50*/  LEA.HI.X.SX32 R5, R6, R8, 0x1, P0 ;  /* 0x0000000806057211 */ /* 0x000fe200000f0eff */
[----:B------:R-:W-:-:S04]  /*6e60*/  IMAD R6, R104, c[0x0][0x208], RZ ;  /* 0x0000820068067a24 */ /* 0x000fc800078e02ff */
[----:B------:R-:W-:-:S05]  /*6e70*/  IMAD.WIDE.U32 R4, R100, c[0x0][0x200], R4 ;  /* 0x0000800064047a25 */ /* 0x000fca00078e0004 */
[----:B------:R-:W-:Y:S01]  /*6e80*/  IADD3 R5, R7, R5, RZ ;  /* 0x0000000507057210 */ /* 0x000fe20007ffe0ff */
[----:B------:R-:W-:-:S04]  /*6e90*/  IMAD R7, R105, c[0x0][0x20c], R6 ;  /* 0x0000830069077a24 */ /* 0x000fc800078e0206 */
[----:B------:R-:W-:-:S05]  /*6ea0*/  IMAD.WIDE.U32 R4, R105, c[0x0][0x208], R4 ;  /* 0x0000820069047a25 */ /* 0x000fca00078e0004 */
[----:B------:R-:W-:Y:S02]  /*6eb0*/  IADD3 R5, R5, R7, RZ ;  /* 0x0000000705057210 */ /* 0x000fe40007ffe0ff */
[----:B------:R-:W-:-:S04]  /*6ec0*/  LEA R6, P0, R4, c[0x0][0x258], 0x1 ;  /* 0x0000960004067a11 */ /* 0x000fc800078008ff */
[----:B------:R-:W-:-:S05]  /*6ed0*/  LEA.HI.X R7, R4, c[0x0][0x25c], R5, 0x1, P0 ;  /* 0x0000970004077a11 */ /* 0x000fca00000f0c05 */
[----:B------:R0:W-:Y:S04]  /*6ee0*/  STG.E.U16 [R6.64], R9 ;  /* 0x0000000906007986 */ /* 0x0001e8000c101504 */
.L_x_40:
[----:B------:R-:W-:Y:S05]  /*6ef0*/  BSYNC B0 ;  /* 0x0000000000007941 */ /* 0x000fea0003800000 */
.L_x_39:
[----:B------:R-:W-:Y:S01]  /*6f00*/  MOV R3, R25 ;  /* 0x0000001900037202 */ /* 0x000fe20000000f00 */
[----:B------:R-:W-:Y:S01]  /*6f10*/  IMAD R4, R104, c[0x0][0x208], RZ ;  /* 0x0000820068047a24 */ /* 0x000fe200078e02ff */
[C-C-:B------:R-:W-:Y:S02]  /*6f20*/  LOP3.LUT R5, R96.reuse, 0x20, R99.reuse, 0xfe, !PT ;  /* 0x0000002060057812 */ /* 0x140fe400078efe63 */
[----:B0-----:R-:W-:Y:S01]  /*6f30*/  LOP3.LUT R7, R96, 0x40, R99, 0xfe, !PT ;  /* 0x0000004060077812 */ /* 0x001fe200078efe63 */
[----:B------:R-:W-:Y:S01]  /*6f40*/  IMAD.WIDE.U32 R2, R105, c[0x0][0x208], R2 ;  /* 0x0000820069027a25 */ /* 0x000fe200078e0002 */
[-C--:B------:R-:W-:Y:S02]  /*6f50*/  ISETP.GE.AND P3, PT, R5, R0.reuse, PT ;  /* 0x000000000500720c */ /* 0x080fe40003f66270 */
[----:B------:R-:W-:Y:S01]  /*6f60*/  SHF.L.U32 R5, R97, 0xb, RZ ;  /* 0x0000000b61057819 */ /* 0x000fe200000006ff */
[----:B------:R-:W-:Y:S01]  /*6f70*/  IMAD R6, R105, c[0x0][0x20c], R4 ;  /* 0x0000830069067a24 */ /* 0x000fe200078e0204 */
[----:B------:R-:W-:-:S02]  /*6f80*/  ISETP.GE.AND P4, PT, R7, R0, PT ;  /* 0x000000000700720c */ /* 0x000fc40003f86270 */
[----:B------:R-:W-:Y:S02]  /*6f90*/  SHF.R.S32.HI R7, RZ, 0x1f, R5 ;  /* 0x0000001fff077819 */ /* 0x000fe40000011405 */
[----:B------:R-:W-:Y:S02]  /*6fa0*/  IADD3 R4, P1, R5, R2, RZ ;  /* 0x0000000205047210 */ /* 0x000fe40007f3e0ff */
[C---:B------:R-:W-:Y:S02]  /*6fb0*/  LEA R5, P0, R95.reuse, c[0x0][0x258], 0x1 ;  /* 0x000096005f057a11 */ /* 0x040fe400078008ff */
[----:B------:R-:W-:Y:S02]  /*6fc0*/  LOP3.LUT R25, R96, 0x80, R99, 0xfe, !PT ;  /* 0x0000008060197812 */ /* 0x000fe400078efe63 */
[----:B------:R-:W-:Y:S02]  /*6fd0*/  LEA.HI.X R8, R95, c[0x0][0x25c], R8, 0x1, P0 ;  /* 0x000097005f087a11 */ /* 0x000fe400000f0c08 */
[----:B------:R-:W-:-:S02]  /*6fe0*/  IADD3.X R3, R7, R6, R3, P1, !PT ;  /* 0x0000000607037210 */ /* 0x000fc40000ffe403 */
[----:B------:R-:W-:Y:S02]  /*6ff0*/  LEA R2, P0, R4, R5, 0x1 ;  /* 0x0000000504027211 */ /* 0x000fe400078008ff */
[----:B------:R-:W-:Y:S02]  /*7000*/  ISETP.GE.AND P6, PT, R25, R0, PT ;  /* 0x000000001900720c */ /* 0x000fe40003fc6270 */
[C-C-:B------:R-:W-:Y:S02]  /*7010*/  LOP3.LUT R7, R96.reuse, 0xc0, R99.reuse, 0xfe, !PT ;  /* 0x000000c060077812 */ /* 0x140fe400078efe63 */
[----:B------:R-:W-:Y:S02]  /*7020*/  LOP3.LUT R5, R96, 0xa0, R99, 0xfe, !PT ;  /* 0x000000a060057812 */ /* 0x000fe400078efe63 */
[----:B------:R-:W-:Y:S02]  /*7030*/  LEA.HI.X R3, R4, R8, R3, 0x1, P0 ;  /* 0x0000000804037211 */ /* 0x000fe400000f0c03 */
[----:B------:R-:W-:-:S02]  /*7040*/  ISETP.GE.AND P1, PT, R7, R0, PT ;  /* 0x000000000700720c */ /* 0x000fc40003f26270 */
[C-C-:B------:R-:W-:Y:S01]  /*7050*/  LOP3.LUT R9, R96.reuse, 0x60, R99.reuse, 0xfe, !PT ;  /* 0x0000006060097812 */ /* 0x140fe200078efe63 */
[----:B------:R0:W-:Y:S01]  /*7060*/  @!P4 STG.E.U16 [R2.64+0x80], R11 ;  /* 0x0000800b0200c986 */ /* 0x0001e2000c101504 */
[-C--:B------:R-:W-:Y:S02]  /*7070*/  ISETP.GE.AND P0, PT, R5, R0.reuse, PT ;  /* 0x000000000500720c */ /* 0x080fe40003f06270 */
[C-C-:B------:R-:W-:Y:S01]  /*7080*/  LOP3.LUT R7, R96.reuse, 0x120, R99.reuse, 0xfe, !PT ;  /* 0x0000012060077812 */ /* 0x140fe200078efe63 */
[----:B------:R0:W-:Y:S01]  /*7090*/  @!P3 STG.E.U16 [R2.64+0x40], R89 ;  /* 0x000040590200b986 */ /* 0x0001e2000c101504 */
[----:B------:R-:W-:Y:S02]  /*70a0*/  LOP3.LUT R5, R96, 0x100, R99, 0xfe, !PT ;  /* 0x0000010060057812 */ /* 0x000fe400078efe63 */
[-C--:B------:R-:W-:Y:S01]  /*70b0*/  ISETP.GE.AND P5, PT, R9, R0.reuse, PT ;  /* 0x000000000900720c */ /* 0x080fe20003fa6270 */
[----:B------:R0:W-:Y:S01]  /*70c0*/  @!P6 STG.E.U16 [R2.64+0x100], R13 ;  /* 0x0001000d0200e986 */ /* 0x0001e2000c101504 */
[----:B------:R-:W-:-:S02]  /*70d0*/  ISETP.GE.AND P4, PT, R7, R0, PT ;  /* 0x000000000700720c */ /* 0x000fc40003f86270 */
[-C--:B------:R-:W-:Y:S01]  /*70e0*/  ISETP.GE.AND P3, PT, R5, R0.reuse, PT ;  /* 0x000000000500720c */ /* 0x080fe20003f66270 */
[----:B------:R0:W-:Y:S01]  /*70f0*/  @!P1 STG.E.U16 [R2.64+0x180], R15 ;  /* 0x0001800f02009986 */ /* 0x0001e2000c101504 */
[C-C-:B------:R-:W-:Y:S02]  /*7100*/  LOP3.LUT R7, R96.reuse, 0x160, R99.reuse, 0xfe, !PT ;  /* 0x0000016060077812 */ /* 0x140fe400078efe63 */
[C-C-:B------:R-:W-:Y:S01]  /*7110*/  LOP3.LUT R5, R96.reuse, 0x140, R99.reuse, 0xfe, !PT ;  /* 0x0000014060057812 */ /* 0x140fe200078efe63 */
[----:B------:R0:W-:Y:S01]  /*7120*/  @!P0 STG.E.U16 [R2.64+0x140], R85 ;  /* 0x0001405502008986 */ /* 0x0001e2000c101504 */
[----:B------:R-:W-:Y:S02]  /*7130*/  ISETP.GE.AND P6, PT, R7, R0, PT ;  /* 0x000000000700720c */ /* 0x000fe40003fc6270 */
[C-C-:B------:R-:W-:Y:S01]  /*7140*/  LOP3.LUT R7, R96.reuse, 0x1a0, R99.reuse, 0xfe, !PT ;  /* 0x000001a060077812 */ /* 0x140fe200078efe63 */
[----:B------:R0:W-:Y:S01]  /*7150*/  @!P5 STG.E.U16 [R2.64+0xc0], R87 ;  /* 0x0000c0570200d986 */ /* 0x0001e2000c101504 */
[----:B------:R-:W-:-:S02]  /*7160*/  LOP3.LUT R9, R96, 0xe0, R99, 0xfe, !PT ;  /* 0x000000e060097812 */ /* 0x000fc400078efe63 */
[-C--:B------:R-:W-:Y:S01]  /*7170*/  ISETP.GE.AND P1, PT, R7, R0.reuse, PT ;  /* 0x000000000700720c */ /* 0x080fe20003f26270 */
[----:B------:R0:W-:Y:S01]  /*7180*/  @!P3 STG.E.U16 [R2.64+0x200], R17 ;  /* 0x000200110200b986 */ /* 0x0001e2000c101504 */
[C-C-:B------:R-:W-:Y:S02]  /*7190*/  LOP3.LUT R7, R96.reuse, 0x1e0, R99.reuse, 0xfe, !PT ;  /* 0x000001e060077812 */ /* 0x140fe400078efe63 */
[-C--:B------:R-:W-:Y:S01]  /*71a0*/  ISETP.GE.AND P5, PT, R5, R0.reuse, PT ;  /* 0x000000000500720c */ /* 0x080fe20003fa6270 */
[----:B------:R0:W-:Y:S01]  /*71b0*/  @!P4 STG.E.U16 [R2.64+0x240], R81 ;  /* 0x000240510200c986 */ /* 0x0001e2000c101504 */
[----:B------:R-:W-:Y:S02]  /*71c0*/  LOP3.LUT R5, R96, 0x180, R99, 0xfe, !PT ;  /* 0x0000018060057812 */ /* 0x000fe400078efe63 */
[-C--:B------:R-:W-:Y:S01]  /*71d0*/  ISETP.GE.AND P3, PT, R7, R0.reuse, PT ;  /* 0x000000000700720c */ /* 0x080fe20003f66270 */
[----:B------:R0:W-:Y:S01]  /*71e0*/  @!P6 STG.E.U16 [R2.64+0x2c0], R79 ;  /* 0x0002c04f0200e986 */ /* 0x0001e2000c101504 */
[----:B------:R-:W-:-:S02]  /*71f0*/  ISETP.GE.AND P2, PT, R9, R0, PT ;  /* 0x000000000900720c */ /* 0x000fc40003f46270 */
[----:B------:R-:W-:Y:S01]  /*7200*/  ISETP.GE.AND P0, PT, R5, R0, PT ;  /* 0x000000000500720c */ /* 0x000fe20003f06270 */
[----:B------:R0:W-:Y:S01]  /*7210*/  @!P1 STG.E.U16 [R2.64+0x340], R77 ;  /* 0x0003404d02009986 */ /* 0x0001e2000c101504 */
[----:B------:R-:W-:Y:S02]  /*7220*/  LOP3.LUT R5, R96, 0x1c0, R99, 0xfe, !PT ;  /* 0x000001c060057812 */ /* 0x000fe400078efe63 */
[----:B------:R-:W-:Y:S01]  /*7230*/  IADD3 R97, R97, 0x1, RZ ;  /* 0x0000000161617810 */ /* 0x000fe20007ffe0ff */
[----:B------:R0:W-:Y:S01]  /*7240*/  @!P5 STG.E.U16 [R2.64+0x280], R19 ;  /* 0x000280130200d986 */ /* 0x0001e2000c101504 */
[----:B------:R-:W-:-:S03]  /*7250*/  IADD3 R92, P1, R92, 0x1000, RZ ;  /* 0x000010005c5c7810 */ /* 0x000fc60007f3e0ff */
[----:B------:R0:W-:Y:S01]  /*7260*/  @!P3 STG.E.U16 [R2.64+0x3c0], R75 ;  /* 0x0003c04b0200b986 */ /* 0x0001e2000c101504 */
[----:B------:R-:W-:-:S03]  /*7270*/  IADD3.X R91, RZ, R91, RZ, P1, !PT ;  /* 0x0000005bff5b7210 */ /* 0x000fc60000ffe4ff */
[----:B------:R0:W-:Y:S01]  /*7280*/  @!P2 STG.E.U16 [R2.64+0x1c0], R83 ;  /* 0x0001c0530200a986 */ /* 0x0001e2000c101504 */
[----:B------:R-:W-:-:S03]  /*7290*/  ISETP.GE.AND P2, PT, R5, R0, PT ;  /* 0x000000000500720c */ /* 0x000fc60003f46270 */
[----:B------:R0:W-:Y:S01]  /*72a0*/  @!P0 STG.E.U16 [R2.64+0x300], R21 ;  /* 0x0003001502008986 */ /* 0x0001e2000c101504 */
[----:B------:R-:W-:-:S09]  /*72b0*/  ISETP.GE.AND P0, PT, R97, c[0x0][0x174], PT ;  /* 0x00005d0061007a0c */ /* 0x000fd20003f06270 */
[----:B------:R0:W-:Y:S01]  /*72c0*/  @!P2 STG.E.U16 [R2.64+0x380], R23 ;  /* 0x000380170200a986 */ /* 0x0001e2000c101504 */
[----:B------:R-:W-:-:S04]  /*72d0*/  IADD3 R94, P2, R94, 0x1000, RZ ;  /* 0x000010005e5e7810 */ /* 0x000fc80007f5e0ff */
[----:B------:R-:W-:Y:S01]  /*72e0*/  IADD3.X R93, RZ, R93, RZ, P2, !PT ;  /* 0x0000005dff5d7210 */ /* 0x000fe200017fe4ff */
[----:B------:R-:W-:Y:S01]  /*72f0*/  @P0 CALL.REL.NOINC `(.L_x_41) ;  /* 0x0000001000000944 */ /* 0x000fe20003c00000 */
[----:B------:R-:W-:Y:S05]  /*7300*/  BRA `(.L_x_42) ;  /* 0xffff900000007947 */ /* 0x000fea000383ffff */
.L_x_41:
[----:B------:R-:W-:Y:S05]  /*7310*/  EXIT ;  /* 0x000000000000794d */ /* 0x000fea0003800000 */
.L_x_43:
[----:B------:R-:W-:-:S00]  /*7320*/  BRA `(.L_x_43) ;  /* 0xfffffff000007947 */ /* 0x000fc0000383ffff */
[----:B------:R-:W-:-:S00]  /*7330*/  NOP ;  /* 0x0000000000007918 */ /* 0x000fc00000000000 */
        /* <DEDUP_REMOVED lines=12> */
.L_x_5320:


//--------------------- .text._Z25selective_scan_fwd_kernelI32Selective_Scan_fwd_kernel_traitsILi128ELi16ELi1ELb0ELb0ELb0ELb1EN3c104HalfENS1_7complexIfEEEEv13SSMParamsBase --------------------------
	.section	.text._Z25selective_scan_fwd_kernelI32Selective_Scan_fwd_kernel_traitsILi128ELi16ELi1ELb0ELb0ELb0ELb1EN3c104HalfENS1_7complexIfEEEEv13SSMParamsBase,"ax",@progbits
	.sectioninfo	@"SHI_REGISTERS=164"
	.align	128
        .global         _Z25selective_scan_fwd_kernelI32Selective_Scan_fwd_kernel_traitsILi128ELi16ELi1ELb0ELb0ELb0ELb1EN3c104HalfENS1_7complexIfEEEEv13SSMParamsBase
        .type           _Z25selective_scan_fwd_kernelI32Selective_Scan_fwd_kernel_traitsILi128ELi16ELi1ELb0ELb0ELb0ELb1EN3c104HalfENS1_7complexIfEEEEv13SSMParamsBase,@function
        .size           _Z25selective_scan_fwd_kernelI32Selective_Scan_fwd_kernel_traitsILi128ELi16ELi1ELb0ELb0ELb0ELb1EN3c104HalfENS1_7complexIfEEEEv13SSMParamsBase,(.L_x_5321 - _Z25selective_scan_fwd_kernelI32Selective_Scan_fwd_kernel_traitsILi128ELi16ELi1ELb0ELb0ELb0ELb1EN3c104HalfENS1_7complexIfEEEEv13SSMParamsBase)
        .other          _Z25selective_scan_fwd_kernelI32Selective_Scan_fwd_kernel_traitsILi128ELi16ELi1ELb0ELb0ELb0ELb1EN3c104HalfENS1_7complexIfEEEEv13SSMParamsBase,@"STO_CUDA_ENTRY STV_DEFAULT"
_Z25selective_scan_fwd_kernelI32Selective_Scan_fwd_kernel_traitsILi128ELi16ELi1ELb0ELb0ELb0ELb1EN3c104HalfENS1_7complexIfEEEEv13SSMParamsBase:
.text._Z25selective_scan_fwd_kernelI32Selective_Scan_fwd_kernel_traitsILi128ELi16ELi1ELb0ELb0ELb0ELb1EN3c104HalfENS1_7complexIfEEEEv13SSMParamsBase:
[----:B------:R-:W-:Y:S02]  /*0000*/  MOV R1, c[0x0][0x28] ;  /* 0x00000a0000017a02 */ /* 0x000fe40000000f00 */
[----:B------:R-:W0:Y:S01]  /*0010*/  S2UR UR4, SR_CTAID.Y ;  /* 0x00000000000479c3 */ /* 0x000e220000002600 */
[----:B------:R-:W-:Y:S01]  /*0020*/  ISETP.NE.U32.AND P1, PT, RZ, c[0x0][0x250], PT ;  /* 0x00009400ff007a0c */ /* 0x000fe20003f25070 */
[----:B------:R-:W-:Y:S01]  /*0030*/  HFMA2.MMA R103, -RZ, RZ, 0, 0 ;  /* 0x00000000ff677435 */ /* 0x000fe200000001ff */
[----:B------:R-:W-:Y:S02]  /*0040*/  MOV R101, RZ ;  /* 0x000000ff00657202 */ /* 0x000fe40000000f00 */
[----:B------:R-:W-:Y:S02]  /*0050*/  ISETP.NE.AND.EX P1, PT, RZ, c[0x0][0x254], PT, P1 ;  /* 0x00009500ff007a0c */ /* 0x000fe40003f25310 */
[----:B------:R-:W-:Y:S01]  /*0060*/  ISETP.NE.U32.AND P0, PT, RZ, c[0x0][0x238], PT ;  /* 0x00008e00ff007a0c */ /* 0x000fe20003f05070 */
[----:B------:R-:W1:Y:S03]  /*0070*/  S2UR UR6, SR_CTAID.X ;  /* 0x00000000000679c3 */ /* 0x000e660000002500 */
[----:B------:R-:W-:-:S02]  /*0080*/  ISETP.NE.AND.EX P0, PT, RZ, c[0x0][0x23c], PT, P0 ;  /* 0x00008f00ff007a0c */ /* 0x000fc40003f05300 */
[----:B0-----:R-:W-:Y:S01]  /*0090*/  MOV R105, UR4 ;  /* 0x0000000400697c02 */ /* 0x001fe20008000f00 */
[----:B------:R-:W-:-:S03]  /*00a0*/  ULDC.64 UR4, c[0x0][0x118] ;  /* 0x0000460000047ab9 */ /* 0x000fc60000000a00 */
[----:B------:R-:W-:Y:S02]  /*00b0*/  SHF.R.S32.HI R102, RZ, 0x1f, R105 ;  /* 0x0000001fff667819 */ /* 0x000fe40000011469 */
[----:B------:R-:W-:-:S05]  /*00c0*/  @P1 LEA R8, P3, R105, c[0x0][0x250], 0x2 ;  /* 0x0000940069081a11 */ /* 0x000fca00078610ff */
[C---:B------:R-:W-:Y:S02]  /*00d0*/  @P0 LEA R6, P2, R105.reuse, c[0x0][0x238], 0x2 ;  /* 0x00008e0069060a11 */ /* 0x040fe400078410ff */
[C-C-:B------:R-:W-:Y:S02]  /*00e0*/  @P1 LEA.HI.X R9, R105.reuse, c[0x0][0x254], R102.reuse, 0x2, P3 ;  /* 0x0000950069091a11 */ /* 0x140fe400018f1466 */
[----:B------:R-:W-:-:S03]  /*00f0*/  @P0 LEA.HI.X R7, R105, c[0x0][0x23c], R102, 0x2, P2 ;  /* 0x00008f0069070a11 */ /* 0x000fc600010f1466 */
[----:B------:R0:W5:Y:S01]  /*0100*/  @P1 LDG.E R101, [R8.64] ;  /* 0x0000000408651981 */ /* 0x000162000c1e1900 */
[----:B------:R-:W-:-:S03]  /*0110*/  MOV R0, c[0x0][0x174] ;  /* 0x00005d0000007a02 */ /* 0x000fc60000000f00 */
[----:B------:R0:W5:Y:S01]  /*0120*/  @P0 LDG.E R103, [R6.64] ;  /* 0x0000000406670981 */ /* 0x000162000c1e1900 */
[----:B------:R-:W-:Y:S02]  /*0130*/  ISETP.GE.AND P0, PT, R0, 0x1, PT ;  /* 0x000000010000780c */ /* 0x000fe40003f06270 */
[----:B-1----:R-:W-:-:S04]  /*0140*/  MOV R100, UR6 ;  /* 0x0000000600647c02 */ /* 0x002fc80008000f00 */
[----:B------:R-:W-:Y:S01]  /*0150*/  SHF.R.S32.HI R99, RZ, 0x1f, R100 ;  /* 0x0000001fff637819 */ /* 0x000fe20000011464 */
[----:B------:R-:W-:-:S04]  /*0160*/  IMAD.WIDE.U32 R2, R100, c[0x0][0x1d0], RZ ;  /* 0x0000740064027a25 */ /* 0x000fc800078e00ff */
[----:B------:R-:W-:Y:S02]  /*0170*/  IMAD R11, R99, c[0x0][0x1d0], RZ ;  /* 0x00007400630b7a24 */ /* 0x000fe400078e02ff */
[----:B------:R-:W-:-:S04]  /*0180*/  IMAD.WIDE.U32 R4, R100, c[0x0][0x1e0], RZ ;  /* 0x0000780064047a25 */ /* 0x000fc800078e00ff */
[----:B------:R-:W-:Y:S02]  /*0190*/  IMAD R13, R99, c[0x0][0x1e0], RZ ;  /* 0x00007800630d7a24 */ /* 0x000fe400078e02ff */
[----:B------:R-:W-:Y:S01]  /*01a0*/  IMAD R11, R100, c[0x0][0x1d4], R11 ;  /* 0x00007500640b7a24 */ /* 0x000fe200078e020b */
[----:B------:R-:W-:Y:S06]  /*01b0*/  @!P0 EXIT ;  /* 0x000000000000894d */ /* 0x000fec0003800000 */
[----:B0-----:R-:W0:Y:S01]  /*01c0*/  S2R R107, SR_TID.X ;  /* 0x00000000006b7919 */ /* 0x001e220000002100 */
[----:B------:R-:W-:Y:S01]  /*01d0*/  IMAD R13, R100, c[0x0][0x1e4], R13 ;  /* 0x00007900640d7a24 */ /* 0x000fe200078e020d */
[----:B------:R-:W-:Y:S01]  /*01e0*/  IADD3 R3, R3, R11, RZ ;  /* 0x0000000b03037210 */ /* 0x000fe20007ffe0ff */
[C---:B------:R-:W-:Y:S01]  /*01f0*/  IMAD R0, R102.reuse, c[0x0][0x1d8], RZ ;  /* 0x0000760066007a24 */ /* 0x040fe200078e02ff */
[----:B------:R-:W1:Y:S01]  /*0200*/  S2R R98, SR_LANEID ;  /* 0x0000000000627919 */ /* 0x000e620000000000 */
[----:B------:R-:W-:Y:S01]  /*0210*/  IMAD R6, R102, c[0x0][0x1e8], RZ ;  /* 0x00007a0066067a24 */ /* 0x000fe200078e02ff */
[----:B------:R-:W-:Y:S01]  /*0220*/  IADD3 R5, R5, R13, RZ ;  /* 0x0000000d05057210 */ /* 0x000fe20007ffe0ff */
[C---:B------:R-:W-:Y:S01]  /*0230*/  IMAD R93, R105.reuse, c[0x0][0x1dc], R0 ;  /* 0x00007700695d7a24 */ /* 0x040fe200078e0200 */
[----:B------:R-:W-:Y:S01]  /*0240*/  MOV R97, RZ ;  /* 0x000000ff00617202 */ /* 0x000fe20000000f00 */
[----:B------:R-:W-:-:S02]  /*0250*/  IMAD R91, R105, c[0x0][0x1ec], R6 ;  /* 0x00007b00695b7a24 */ /* 0x000fc400078e0206 */
[----:B------:R-:W-:-:S04]  /*0260*/  IMAD.WIDE.U32 R2, R105, c[0x0][0x1d8], R2 ;  /* 0x0000760069027a25 */ /* 0x000fc800078e0002 */
[----:B------:R-:W-:Y:S01]  /*0270*/  IMAD.WIDE.U32 R4, R105, c[0x0][0x1e8], R4 ;  /* 0x00007a0069047a25 */ /* 0x000fe200078e0004 */
[----:B------:R-:W-:Y:S02]  /*0280*/  IADD3 R93, R3, R93, RZ ;  /* 0x0000005d035d7210 */ /* 0x000fe40007ffe0ff */
[----:B------:R-:W-:Y:S02]  /*0290*/  LEA R94, P0, R2, c[0x0][0x240], 0x1 ;  /* 0x00009000025e7a11 */ /* 0x000fe400078008ff */
[----:B------:R-:W-:Y:S02]  /*02a0*/  IADD3 R91, R5, R91, RZ ;  /* 0x0000005b055b7210 */ /* 0x000fe40007ffe0ff */
[----:B------:R-:W-:Y:S02]  /*02b0*/  LEA R92, P1, R4, c[0x0][0x248], 0x1 ;  /* 0x00009200045c7a11 */ /* 0x000fe400078208ff */
[C---:B0-----:R-:W-:Y:S02]  /*02c0*/  SHF.L.U32 R95, R107.reuse, 0x4, RZ ;  /* 0x000000046b5f7819 */ /* 0x041fe400000006ff */
[----:B------:R-:W-:-:S02]  /*02d0*/  LOP3.LUT R96, R107, 0x1f, RZ, 0xc0, !PT ;  /* 0x0000001f6b607812 */ /* 0x000fc400078ec0ff */
[----:B------:R-:W-:Y:S02]  /*02e0*/  LEA.HI.X R93, R2, c[0x0][0x244], R93, 0x1, P0 ;  /* 0x00009100025d7a11 */ /* 0x000fe400000f0c5d */
[----:B------:R-:W-:Y:S02]  /*02f0*/  LEA.HI.X R91, R4, c[0x0][0x24c], R91, 0x1, P1 ;  /* 0x00009300045b7a11 */ /* 0x000fe400008f0c5b */
[----:B-1----:R-:W-:Y:S02]  /*0300*/  LOP3.LUT R95, R96, 0xfffffe00, R95, 0xf8, !PT ;  /* 0xfffffe00605f7812 */ /* 0x002fe400078ef85f */
.L_x_88:
[----:B------:R-:W-:Y:S01]  /*0310*/  BAR.SYNC.DEFER_BLOCKING 0x0 ;  /* 0x0000000000007b1d */ /* 0x000fe20000010000 */
[----:B------:R-:W-:Y:S02]  /*0320*/  MOV R106, 0xfffff800 ;  /* 0xfffff800006a7802 */ /* 0x000fe40000000f00 */
[----:B------:R-:W-:Y:S02]  /*0330*/  LOP3.LUT R21, R95, 0x20, RZ, 0xfc, !PT ;  /* 0x000000205f157812 */ /* 0x000fe400078efcff */
[----:B0-----:R-:W-:Y:S01]  /*0340*/  MOV R2, R94 ;  /* 0x0000005e00027202 */ /* 0x001fe20000000f00 */
[----:B------:R-:W-:Y:S01]  /*0350*/  IMAD R106, R97, R106, c[0x0][0x168] ;  /* 0x00005a00616a7624 */ /* 0x000fe200078e026a */
[----:B------:R-:W-:-:S02]  /*0360*/  MOV R3, R93 ;  /* 0x0000005d00037202 */ /* 0x000fc40000000f00 */
[C---:B------:R-:W-:Y:S02]  /*0370*/  LOP3.LUT R23, R95.reuse, 0x40, RZ, 0xfc, !PT ;  /* 0x000000405f177812 */ /* 0x040fe400078efcff */
[CC--:B------:R-:W-:Y:S01]  /*0380*/  ISETP.GE.AND P2, PT, R95.reuse, R106.reuse, PT ;  /* 0x0000006a5f00720c */ /* 0x0c0fe20003f46270 */
[----:B------:R-:W-:Y:S01]  /*0390*/  IMAD.WIDE R2, R95, 0x2, R2 ;  /* 0x000000025f027825 */ /* 0x000fe200078e0202 */
[----:B------:R-:W-:Y:S02]  /*03a0*/  ISETP.GE.AND P1, PT, R21, R106, PT ;  /* 0x0000006a1500720c */ /* 0x000fe40003f26270 */
[C---:B------:R-:W-:Y:S02]  /*03b0*/  LOP3.LUT R25, R95.reuse, 0x60, RZ, 0xfc, !PT ;  /* 0x000000605f197812 */ /* 0x040fe400078efcff */
[----:B------:R-:W-:Y:S02]  /*03c0*/  PRMT R5, RZ, 0x7610, R5 ;  /* 0x00007610ff057816 */ /* 0x000fe40000000005 */
[----:B------:R-:W-:-:S02]  /*03d0*/  LOP3.LUT R27, R95, 0x80, RZ, 0xfc, !PT ;  /* 0x000000805f1b7812 */ /* 0x000fc400078efcff */
[----:B------:R-:W-:Y:S02]  /*03e0*/  PRMT R0, RZ, 0x7610, R0 ;  /* 0x00007610ff007816 */ /* 0x000fe40000000000 */
[C---:B------:R-:W-:Y:S01]  /*03f0*/  LOP3.LUT R29, R95.reuse, 0xa0, RZ, 0xfc, !PT ;  /* 0x000000a05f1d7812 */ /* 0x040fe200078efcff */
[----:B------:R0:W2:Y:S01]  /*0400*/  @!P2 LDG.E.U16 R5, [R2.64] ;  /* 0x000000040205a981 */ /* 0x0000a2000c1e1500 */
[----:B------:R-:W-:Y:S02]  /*0410*/  LOP3.LUT R31, R95, 0xc0, RZ, 0xfc, !PT ;  /* 0x000000c05f1f7812 */ /* 0x000fe400078efcff */
[-C--:B------:R-:W-:Y:S01]  /*0420*/  ISETP.GE.AND P0, PT, R23, R106.reuse, PT ;  /* 0x0000006a1700720c */ /* 0x080fe20003f06270 */
[----:B------:R0:W3:Y:S01]  /*0430*/  @!P1 LDG.E.U16 R0, [R2.64+0x40] ;  /* 0x0000400402009981 */ /* 0x0000e2000c1e1500 */
[----:B------:R-:W-:Y:S02]  /*0440*/  LOP3.LUT R33, R95, 0xe0, RZ, 0xfc, !PT ;  /* 0x000000e05f217812 */ /* 0x000fe400078efcff */
[----:B------:R-:W-:-:S02]  /*0450*/  ISETP.GE.AND P4, PT, R25, R106, PT ;  /* 0x0000006a1900720c */ /* 0x000fc40003f86270 */
[----:B------:R-:W-:Y:S02]  /*0460*/  LOP3.LUT R35, R95, 0x100, RZ, 0xfc, !PT ;  /* 0x000001005f237812 */ /* 0x000fe400078efcff */
[-C--:B------:R-:W-:Y:S02]  /*0470*/  ISETP.GE.AND P6, PT, R27, R106.reuse, PT ;  /* 0x0000006a1b00720c */ /* 0x080fe40003fc6270 */
[-C--:B------:R-:W-:Y:S02]  /*0480*/  ISETP.GE.AND P5, PT, R29, R106.reuse, PT ;  /* 0x0000006a1d00720c */ /* 0x080fe40003fa6270 */
[-C--:B------:R-:W-:Y:S02]  /*0490*/  ISETP.GE.AND P3, PT, R31, R106.reuse, PT ;  /* 0x0000006a1f00720c */ /* 0x080fe40003f66270 */
[-C--:B------:R-:W-:Y:S02]  /*04a0*/  ISETP.GE.AND P2, PT, R33, R106.reuse, PT ;  /* 0x0000006a2100720c */ /* 0x080fe40003f46270 */
[----:B------:R-:W-:-:S02]  /*04b0*/  ISETP.GE.AND P1, PT, R35, R106, PT ;  /* 0x0000006a2300720c */ /* 0x000fc40003f26270 */
[----:B------:R-:W-:Y:S02]  /*04c0*/  PRMT R7, RZ, 0x7610, R7 ;  /* 0x00007610ff077816 */ /* 0x000fe40000000007 */
[----:B------:R-:W-:Y:S02]  /*04d0*/  PRMT R4, RZ, 0x7610, R4 ;  /* 0x00007610ff047816 */ /* 0x000fe40000000004 */
[----:B------:R-:W-:Y:S02]  /*04e0*/  PRMT R9, RZ, 0x7610, R9 ;  /* 0x00007610ff097816 */ /* 0x000fe40000000009 */
[----:B------:R-:W-:Y:S01]  /*04f0*/  PRMT R6, RZ, 0x7610, R6 ;  /* 0x00007610ff067816 */ /* 0x000fe20000000006 */
[----:B------:R0:W4:Y:S01]  /*0500*/  @!P0 LDG.E.U16 R7, [R2.64+0x80] ;  /* 0x0000800402078981 */ /* 0x000122000c1e1500 */
[C---:B------:R-:W-:Y:S02]  /*0510*/  LOP3.LUT R37, R95.reuse, 0x120, RZ, 0xfc, !PT ;  /* 0x000001205f257812 */ /* 0x040fe400078efcff */
[----:B------:R-:W-:Y:S01]  /*0520*/  PRMT R11, RZ, 0x7610, R11 ;  /* 0x00007610ff0b7816 */ /* 0x000fe2000000000b */
[----:B------:R0:W4:Y:S01]  /*0530*/  @!P4 LDG.E.U16 R4, [R2.64+0xc0] ;  /* 0x0000c0040204c981 */ /* 0x000122000c1e1500 */
[----:B------:R-:W-:-:S02]  /*0540*/  LOP3.LUT R39, R95, 0x140, RZ, 0xfc, !PT ;  /* 0x000001405f277812 */ /* 0x000fc400078efcff */
[----:B------:R-:W-:Y:S01]  /*0550*/  PRMT R8, RZ, 0x7610, R8 ;  /* 0x00007610ff087816 */ /* 0x000fe20000000008 */
[----:B------:R0:W4:Y:S01]  /*0560*/  @!P6 LDG.E.U16 R9, [R2.64+0x100] ;  /* 0x000100040209e981 */ /* 0x000122000c1e1500 */
[C---:B------:R-:W-:Y:S02]  /*0570*/  LOP3.LUT R41, R95.reuse, 0x160, RZ, 0xfc, !PT ;  /* 0x000001605f297812 */ /* 0x040fe400078efcff */
[----:B------:R-:W-:Y:S01]  /*0580*/  PRMT R13, RZ, 0x7610, R13 ;  /* 0x00007610ff0d7816 */ /* 0x000fe2000000000d */
[----:B------:R0:W4:Y:S01]  /*0590*/  @!P5 LDG.E.U16 R6, [R2.64+0x140] ;  /* 0x000140040206d981 */ /* 0x000122000c1e1500 */
[C---:B------:R-:W-:Y:S02]  /*05a0*/  LOP3.LUT R43, R95.reuse, 0x180, RZ, 0xfc, !PT ;  /* 0x000001805f2b7812 */ /* 0x040fe400078efcff */
[----:B------:R-:W-:Y:S01]  /*05b0*/  LOP3.LUT R45, R95, 0x1a0, RZ, 0xfc, !PT ;  /* 0x000001a05f2d7812 */ /* 0x000fe200078efcff */
[----:B------:R0:W4:Y:S01]  /*05c0*/  @!P3 LDG.E.U16 R11, [R2.64+0x180] ;  /* 0x00018004020bb981 */ /* 0x000122000c1e1500 */
[----:B------:R-:W-:-:S02]  /*05d0*/  ISETP.GE.AND P0, PT, R37, R106, PT ;  /* 0x0000006a2500720c */ /* 0x000fc40003f06270 */
[----:B------:R-:W-:Y:S01]  /*05e0*/  LOP3.LUT R47, R95, 0x1c0, RZ, 0xfc, !PT ;  /* 0x000001c05f2f7812 */ /* 0x000fe200078efcff */
[----:B------:R0:W4:Y:S01]  /*05f0*/  @!P2 LDG.E.U16 R8, [R2.64+0x1c0] ;  /* 0x0001c0040208a981 */ /* 0x000122000c1e1500 */
[-C--:B------:R-:W-:Y:S02]  /*0600*/  ISETP.GE.AND P4, PT, R39, R106.reuse, PT ;  /* 0x0000006a2700720c */ /* 0x080fe40003f86270 */
[----:B------:R-:W-:Y:S01]  /*0610*/  LOP3.LUT R49, R95, 0x1e0, RZ, 0xfc, !PT ;  /* 0x000001e05f317812 */ /* 0x000fe200078efcff */
        /* <DEDUP_REMOVED lines=20> */
[----:B------:R-:W-:-:S04]  /*0760*/  SHF.L.U32 R104, R107, 0x4, RZ ;  /* 0x000000046b687819 */ /* 0x000fc800000006ff */
[----:B------:R-:W-:-:S04]  /*0770*/  LOP3.LUT R65, R104, 0xfffffe00, RZ, 0xc0, !PT ;  /* 0xfffffe0068417812 */ /* 0x000fc800078ec0ff */
[----:B------:R-:W-:Y:S02]  /*0780*/  IADD3 R18, R65, R98, RZ ;  /* 0x0000006241127210 */ /* 0x000fe40007ffe0ff */
[-C--:B------:R-:W-:Y:S02]  /*0790*/  ISETP.GE.AND P2, PT, R21, R106.reuse, PT ;  /* 0x0000006a1500720c */ /* 0x080fe40003f46270 */
[C---:B0-----:R-:W-:Y:S02]  /*07a0*/  IADD3 R3, R18.reuse, 0x20, RZ ;  /* 0x0000002012037810 */ /* 0x041fe40007ffe0ff */
[-C--:B------:R-:W-:Y:S02]  /*07b0*/  ISETP.GE.AND P4, PT, R23, R106.reuse, PT ;  /* 0x0000006a1700720c */ /* 0x080fe40003f86270 */
[----:B------:R-:W-:Y:S02]  /*07c0*/  IADD3 R21, R18, 0x40, RZ ;  /* 0x0000004012157810 */ /* 0x000fe40007ffe0ff */
[----:B------:R-:W-:-:S02]  /*07d0*/  ISETP.GE.AND P0, PT, R25, R106, PT ;  /* 0x0000006a1900720c */ /* 0x000fc40003f06270 */
[C---:B------:R-:W-:Y:S02]  /*07e0*/  IADD3 R23, R18.reuse, 0x60, RZ ;  /* 0x0000006012177810 */ /* 0x040fe40007ffe0ff */
[----:B------:R-:W-:Y:S02]  /*07f0*/  ISETP.GE.AND P1, PT, R27, R106, PT ;  /* 0x0000006a1b00720c */ /* 0x000fe40003f26270 */
[C---:B------:R-:W-:Y:S02]  /*0800*/  LEA.HI.SX32 R90, R18.reuse, R18, 0x1b ;  /* 0x00000012125a7211 */ /* 0x040fe400078fdaff */
[C---:B------:R-:W-:Y:S02]  /*0810*/  IADD3 R25, R18.reuse, 0x80, RZ ;  /* 0x0000008012197810 */ /* 0x040fe40007ffe0ff */
[----:B------:R-:W-:Y:S02]  /*0820*/  ISETP.GE.AND P6, PT, R29, R106, PT ;  /* 0x0000006a1d00720c */ /* 0x000fe40003fc6270 */
[----:B------:R-:W-:-:S02]  /*0830*/  IADD3 R27, R18, 0xa0, RZ ;  /* 0x000000a0121b7810 */ /* 0x000fc40007ffe0ff */
[----:B------:R-:W-:Y:S02]  /*0840*/  LEA.HI.SX32 R3, R3, R18, 0x1b ;  /* 0x0000001203037211 */ /* 0x000fe400078fdaff */
[----:B------:R-:W-:Y:S02]  /*0850*/  ISETP.GE.AND P5, PT, R31, R106, PT ;  /* 0x0000006a1f00720c */ /* 0x000fe40003fa6270 */
[C---:B------:R-:W-:Y:S02]  /*0860*/  IADD3 R29, R18.reuse, 0xc0, RZ ;  /* 0x000000c0121d7810 */ /* 0x040fe40007ffe0ff */
[----:B------:R-:W-:Y:S02]  /*0870*/  LEA.HI.SX32 R21, R21, R18, 0x1b ;  /* 0x0000001215157211 */ /* 0x000fe400078fdaff */
[----:B------:R-:W-:Y:S02]  /*0880*/  ISETP.GE.AND P3, PT, R33, R106, PT ;  /* 0x0000006a2100720c */ /* 0x000fe40003f66270 */
[----:B------:R-:W-:-:S02]  /*0890*/  IADD3 R31, R18, 0xe0, RZ ;  /* 0x000000e0121f7810 */ /* 0x000fc40007ffe0ff */
[-C--:B------:R-:W-:Y:S02]  /*08a0*/  LEA.HI.SX32 R23, R23, R18.reuse, 0x1b ;  /* 0x0000001217177211 */ /* 0x080fe400078fdaff */
[----:B------:R-:W-:Y:S02]  /*08b0*/  IADD3 R33, R18, 0x100, RZ ;  /* 0x0000010012217810 */ /* 0x000fe40007ffe0ff */
[----:B------:R-:W-:Y:S02]  /*08c0*/  SHF.L.U32 R90, R90, 0x1, RZ ;  /* 0x000000015a5a7819 */ /* 0x000fe400000006ff */
[-C--:B------:R-:W-:Y:S02]  /*08d0*/  LEA.HI.SX32 R25, R25, R18.reuse, 0x1b ;  /* 0x0000001219197211 */ /* 0x080fe400078fdaff */
[----:B------:R-:W-:Y:S02]  /*08e0*/  IADD3 R51, R18, 0x120, RZ ;  /* 0x0000012012337810 */ /* 0x000fe40007ffe0ff */
[----:B------:R-:W-:-:S02]  /*08f0*/  LEA.HI.SX32 R27, R27, R18, 0x1b ;  /* 0x000000121b1b7211 */ /* 0x000fc400078fdaff */
[----:B------:R-:W-:Y:S02]  /*0900*/  SHF.L.U32 R89, R3, 0x1, RZ ;  /* 0x0000000103597819 */ /* 0x000fe400000006ff */
[C---:B------:R-:W-:Y:S02]  /*0910*/  IADD3 R53, R18.reuse, 0x140, RZ ;  /* 0x0000014012357810 */ /* 0x040fe40007ffe0ff */
[-C--:B------:R-:W-:Y:S02]  /*0920*/  LEA.HI.SX32 R29, R29, R18.reuse, 0x1b ;  /* 0x000000121d1d7211 */ /* 0x080fe400078fdaff */
[----:B------:R-:W-:Y:S02]  /*0930*/  SHF.L.U32 R88, R21, 0x1, RZ ;  /* 0x0000000115587819 */ /* 0x000fe400000006ff */
        /* <DEDUP_REMOVED lines=15> */
[-C--:B------:R-:W-:Y:S02]  /*0a30*/  LEA.HI.SX32 R57, R57, R18.reuse, 0x1b ;  /* 0x0000001239397211 */ /* 0x080fe400078fdaff */
[----:B------:R-:W-:Y:S02]  /*0a40*/  SHF.L.U32 R82, R33, 0x1, RZ ;  /* 0x0000000121527819 */ /* 0x000fe400000006ff */
[-C--:B------:R-:W-:Y:S02]  /*0a50*/  LEA.HI.SX32 R59, R59, R18.reuse, 0x1b ;  /* 0x000000123b3b7211 */ /* 0x080fe400078fdaff */
[----:B------:R-:W-:Y:S02]  /*0a60*/  SHF.L.U32 R81, R51, 0x1, RZ ;  /* 0x0000000133517819 */ /* 0x000fe400000006ff */
[----:B------:R-:W-:-:S02]  /*0a70*/  LEA.HI.SX32 R61, R61, R18, 0x1b ;  /* 0x000000123d3d7211 */ /* 0x000fc400078fdaff */
[----:B------:R-:W-:Y:S02]  /*0a80*/  SHF.L.U32 R80, R53, 0x1, RZ ;  /* 0x0000000135507819 */ /* 0x000fe400000006ff */
[----:B------:R-:W-:Y:S02]  /*0a90*/  LEA.HI.SX32 R63, R63, R18, 0x1b ;  /* 0x000000123f3f7211 */ /* 0x000fe400078fdaff */
[----:B------:R-:W-:Y:S02]  /*0aa0*/  SHF.L.U32 R79, R55, 0x1, RZ ;  /* 0x00000001374f7819 */ /* 0x000fe400000006ff */
[----:B------:R-:W-:Y:S02]  /*0ab0*/  SHF.L.U32 R78, R57, 0x1, RZ ;  /* 0x00000001394e7819 */ /* 0x000fe400000006ff */
[----:B------:R-:W-:Y:S02]  /*0ac0*/  SHF.L.U32 R77, R59, 0x1, RZ ;  /* 0x000000013b4d7819 */ /* 0x000fe400000006ff */
[----:B------:R-:W-:-:S02]  /*0ad0*/  SHF.L.U32 R76, R61, 0x1, RZ ;  /* 0x000000013d4c7819 */ /* 0x000fc400000006ff */
[----:B------:R-:W-:Y:S02]  /*0ae0*/  SHF.L.U32 R75, R63, 0x1, RZ ;  /* 0x000000013f4b7819 */ /* 0x000fe400000006ff */
        /* <DEDUP_REMOVED lines=117> */
[----:B-----5:R-:W-:-:S05]  /*1240*/  FADD.FTZ R73, R30, R101 ;  /* 0x000000651e497221 */ /* 0x020fca0000010000 */
[----:B------:R-:W-:Y:S01]  /*1250*/  FSETP.GTU.FTZ.AND P4, PT, R73, 20, PT ;  /* 0x41a000004900780b */ /* 0x000fe20003f9c000 */
[----:B-1----:R-:W-:-:S03]  /*1260*/  HADD2.F32 R8, -RZ, R8.H0_H0 ;  /* 0x20000008ff087230 */ /* 0x002fc60000004100 */
[----:B------:R-:W-:Y:S01]  /*1270*/  ISETP.EQ.OR P4, PT, RZ, UR6, P4 ;  /* 0x00000006ff007c0c */ /* 0x000fe2000a782670 */
[----:B--2---:R-:W-:Y:S01]  /*1280*/  HADD2.F32 R72, -RZ, R9.H0_H0 ;  /* 0x20000009ff487230 */ /* 0x004fe20000004100 */
[--C-:B------:R-:W-:Y:S01]  /*1290*/  FADD.FTZ R71, R8, R101.reuse ;  /* 0x0000006508477221 */ /* 0x100fe20000010000 */
[----:B---3--:R-:W-:Y:S02]  /*12a0*/  HADD2.F32 R10, -RZ, R10.H0_H0 ;  /* 0x2000000aff0a7230 */ /* 0x008fe40000004100 */
[----:B----4-:R-:W-:Y:S02]  /*12b0*/  HADD2.F32 R70, -RZ, R11.H0_H0 ;  /* 0x2000000bff467230 */ /* 0x010fe40000004100 */
[----:B------:R-:W-:Y:S01]  /*12c0*/  HADD2.F32 R12, -RZ, R12.H0_H0 ;  /* 0x2000000cff0c7230 */ /* 0x000fe20000004100 */
[--C-:B------:R-:W-:Y:S01]  /*12d0*/  FADD.FTZ R72, R72, R101.reuse ;  /* 0x0000006548487221 */ /* 0x100fe20000010000 */
[----:B------:R-:W-:Y:S01]  /*12e0*/  HADD2.F32 R8, -RZ, R13.H0_H0 ;  /* 0x2000000dff087230 */ /* 0x000fe20000004100 */
[--C-:B------:R-:W-:Y:S01]  /*12f0*/  FADD.FTZ R69, R10, R101.reuse ;  /* 0x000000650a457221 */ /* 0x100fe20000010000 */
[----:B------:R-:W-:Y:S01]  /*1300*/  MOV R17, c[0x0][0x16c] ;  /* 0x00005b0000117a02 */ /* 0x000fe20000000f00 */
[--C-:B------:R-:W-:Y:S01]  /*1310*/  FADD.FTZ R70, R70, R101.reuse ;  /* 0x0000006546467221 */ /* 0x100fe20000010000 */
[----:B------:R-:W-:Y:S01]  /*1320*/  FSETP.GTU.FTZ.AND P5, PT, R71, 20, PT ;  /* 0x41a000004700780b */ /* 0x000fe20003fbc000 */
[--C-:B------:R-:W-:Y:S01]  /*1330*/  FADD.FTZ R68, R12, R101.reuse ;  /* 0x000000650c447221 */ /* 0x100fe20000010000 */
[----:B------:R-:W-:Y:S01]  /*1340*/  ISETP.GE.AND P6, PT, R17, 0x1, PT ;  /* 0x000000011100780c */ /* 0x000fe20003fc6270 */
[----:B------:R-:W-:Y:S01]  /*1350*/  FADD.FTZ R67, R8, R101 ;  /* 0x0000006508437221 */ /* 0x000fe20000010000 */
[----:B------:R-:W-:-:S02]  /*1360*/  FSETP.GTU.FTZ.AND P3, PT, R72, 20, PT ;  /* 0x41a000004800780b */ /* 0x000fc40003f7c000 */
[----:B------:R-:W-:Y:S02]  /*1370*/  FSETP.GTU.FTZ.AND P2, PT, R69, 20, PT ;  /* 0x41a000004500780b */ /* 0x000fe40003f5c000 */
[----:B------:R-:W-:Y:S02]  /*1380*/  FSETP.GTU.FTZ.AND P1, PT, R70, 20, PT ;  /* 0x41a000004600780b */ /* 0x000fe40003f3c000 */
[----:B------:R-:W-:Y:S02]  /*1390*/  FSETP.GTU.FTZ.AND P0, PT, R68, 20, PT ;  /* 0x41a000004400780b */ /* 0x000fe40003f1c000 */
[----:B------:R-:W-:Y:S01]  /*13a0*/  ISETP.EQ.OR P5, PT, RZ, UR6, P5 ;  /* 0x00000006ff007c0c */ /* 0x000fe2000afa2670 */
[----:B------:R-:W-:Y:S07]  /*13b0*/  @P4 BRA `(.L_x_45) ;  /* 0x000001f000004947 */ /* 0x000fee0003800000 */
[----:B------:R-:W-:Y:S01]  /*13c0*/  FMUL.FTZ R73, R73, 1.4426950216293334961 ;  /* 0x3fb8aa3b49497820 */ /* 0x000fe20000410000 */
[----:B------:R-:W-:Y:S01]  /*13d0*/  HFMA2.MMA R10, -RZ, RZ, 1.625, 0 ;  /* 0x3e800000ff0a7435 */ /* 0x000fe200000001ff */
[----:B------:R-:W-:Y:S02]  /*13e0*/  MOV R11, 0x3d39bf78 ;  /* 0x3d39bf78000b7802 */ /* 0x000fe40000000f00 */
        /* <DEDUP_REMOVED lines=28> */
.L_x_45:
[----:B------:R-:W-:Y:S05]  /*15b0*/  BSYNC B0 ;  /* 0x0000000000007941 */ /* 0x000fea0003800000 */
.L_x_44:
[----:B------:R-:W-:Y:S01]  /*15c0*/  HADD2.F32 R14, -RZ, R14.H0_H0 ;  /* 0x2000000eff0e7230 */ /* 0x000fe20000004100 */
[----:B------:R-:W-:Y:S01]  /*15d0*/  BSSY B0, `(.L_x_46) ;  /* 0x0000023000007945 */ /* 0x000fe20003800000 */
[----:B------:R-:W-:-:S03]  /*15e0*/  FSETP.GTU.FTZ.AND P4, PT, R67, 20, PT ;  /* 0x41a000004300780b */ /* 0x000fc60003f9c000 */
[----:B------:R-:W-:Y:S01]  /*15f0*/  FADD.FTZ R66, R14, R101 ;  /* 0x000000650e427221 */ /* 0x000fe20000010000 */
[----:B------:R-:W-:Y:S05]  /*1600*/  @P5 BRA `(.L_x_47) ;  /* 0x000001f000005947 */ /* 0x000fea0003800000 */
        /* <DEDUP_REMOVED lines=31> */
.L_x_47:
[----:B------:R-:W-:Y:S05]  /*1800*/  BSYNC B0 ;  /* 0x0000000000007941 */ /* 0x000fea0003800000 */
.L_x_46:
        /* <DEDUP_REMOVED lines=38> */
.L_x_49:
[----:B------:R-:W-:Y:S05]  /*1a70*/  BSYNC B0 ;  /* 0x0000000000007941 */ /* 0x000fea0003800000 */
.L_x_48:
        /* <DEDUP_REMOVED lines=36> */
.L_x_51:
[----:B------:R-:W-:Y:S05]  /*1cc0*/  BSYNC B0 ;  /* 0x0000000000007941 */ /* 0x000fea0003800000 */
.L_x_50:
        /* <DEDUP_REMOVED lines=38> */
.L_x_53:
[----:B------:R-:W-:Y:S05]  /*1f30*/  BSYNC B0 ;  /* 0x0000000000007941 */ /* 0x000fea0003800000 */
.L_x_52:
        /* <DEDUP_REMOVED lines=36> */
.L_x_55:
[----:B------:R-:W-:Y:S05]  /*2180*/  BSYNC B0 ;  /* 0x0000000000007941 */ /* 0x000fea0003800000 */
.L_x_54:
        /* <DEDUP_REMOVED lines=38> */
.L_x_57:
[----:B------:R-:W-:Y:S05]  /*23f0*/  BSYNC B0 ;  /* 0x0000000000007941 */ /* 0x000fea0003800000 */
.L_x_56:
[----:B------:R-:W-:Y:S01]  /*2400*/  HADD2.F32 R4, -RZ, R3.H0_H0 ;  /* 0x20000003ff047230 */ /* 0x000fe20000004100 */
[----:B------:R-:W-:Y:S01]  /*2410*/  BSSY B0, `(.L_x_58) ;  /* 0x0000024000007945 */ /* 0x000fe20003800000 */
[----:B------:R-:W-:Y:S01]  /*2420*/  FSETP.GTU.FTZ.AND P4, PT, R62, 20, PT ;  /* 0x41a000003e00780b */ /* 0x000fe20003f9c000 */
[----:B------:R-:W-:Y:S02]  /*2430*/  HADD2.F32 R60, -RZ, R60.H0_H0 ;  /* 0x2000003cff3c7230 */ /* 0x000fe40000004100 */
        /* <DEDUP_REMOVED lines=33> */
.L_x_59:
[----:B------:R-:W-:Y:S05]  /*2650*/  BSYNC B0 ;  /* 0x0000000000007941 */ /* 0x000fea0003800000 */
.L_x_58:
        /* <DEDUP_REMOVED lines=42> */
.L_x_61:
[----:B------:R-:W-:Y:S05]  /*2900*/  BSYNC B0 ;  /* 0x0000000000007941 */ /* 0x000fea0003800000 */
.L_x_60:
        /* <DEDUP_REMOVED lines=10> */
[----:B------:R-:W-:Y:S01]  /*29b0*/  HFMA2.MMA R4, -RZ, RZ, 1.625, 0 ;  /* 0x3e800000ff047435 */ /* 0x000fe200000001ff */
[----:B------:R-:W-:-:S02]  /*29c0*/  MOV R7, 0x3d39bf78 ;  /* 0x3d39bf7800077802 */ /* 0x000fc40000000f00 */
        /* <DEDUP_REMOVED lines=28> */
.L_x_63:
[----:B------:R-:W-:Y:S05]  /*2b90*/  BSYNC B0 ;  /* 0x0000000000007941 */ /* 0x000fea0003800000 */
.L_x_62:
        /* <DEDUP_REMOVED lines=46> */
.L_x_65:
[----:B------:R-:W-:Y:S05]  /*2e80*/  BSYNC B0 ;  /* 0x0000000000007941 */ /* 0x000fea0003800000 */
.L_x_64:
[----:B------:R-:W-:Y:S01]  /*2e90*/  BSSY B0, `(.L_x_66) ;  /* 0x0000021000007945 */ /* 0x000fe20003800000 */
        /* <DEDUP_REMOVED lines=32> */
.L_x_67:
[----:B------:R-:W-:Y:S05]  /*30a0*/  BSYNC B0 ;  /* 0x0000000000007941 */ /* 0x000fea0003800000 */
.L_x_66:
        /* <DEDUP_REMOVED lines=33> */
.L_x_69:
[----:B------:R-:W-:Y:S05]  /*32c0*/  BSYNC B0 ;  /* 0x0000000000007941 */ /* 0x000fea0003800000 */
.L_x_68:
        /* <DEDUP_REMOVED lines=33> */
.L_x_71:
[----:B------:R-:W-:Y:S05]  /*34e0*/  BSYNC B0 ;  /* 0x0000000000007941 */ /* 0x000fea0003800000 */
.L_x_70:
        /* <DEDUP_REMOVED lines=33> */
.L_x_73:
[----:B------:R-:W-:Y:S05]  /*3700*/  BSYNC B0 ;  /* 0x0000000000007941 */ /* 0x000fea0003800000 */
.L_x_72:
        /* <DEDUP_REMOVED lines=33> */
.L_x_75:
[----:B------:R-:W-:Y:S05]  /*3920*/  BSYNC B0 ;  /* 0x0000000000007941 */ /* 0x000fea0003800000 */
.L_x_74:
        /* <DEDUP_REMOVED lines=19> */
[----:B------:R-:W-:-:S09]  /*3a60*/  HFMA2.MMA R0, -RZ, RZ, 0, 0 ;  /* 0x00000000ff007435 */ /* 0x000fd200000001ff */
.L_x_82:
        /* <DEDUP_REMOVED lines=10> */
[----:B------:R-:W-:-:S05]  /*3b10*/  LEA.HI.X R39, R36, c[0x0][0x224], R37, 0x3, P0 ;  /* 0x0000890024277a11 */ /* 0x000fca00000f1c25 */
[----:B------:R-:W2:Y:S01]  /*3b20*/  LDG.E.64 R36, [R38.64] ;  /* 0x0000000426247981 */ /* 0x000ea2000c1e1b00 */
[----:B------:R-:W-:Y:S01]  /*3b30*/  MOV R106, 0xfffff800 ;  /* 0xfffff800006a7802 */ /* 0x000fe20000000f00 */
[----:B------:R-:W-:Y:S02]  /*3b40*/  IMAD R44, R102, c[0x0][0x1b8], RZ ;  /* 0x00006e00662c7a24 */ /* 0x000fe400078e02ff */
[----:B------:R-:W0:Y:S01]  /*3b50*/  S2R R107, SR_TID.X ;  /* 0x00000000006b7919 */ /* 0x000e220000002100 */
[----:B------:R-:W-:Y:S02]  /*3b60*/  FMUL.FTZ R132, R26, R65 ;  /* 0x000000411a847220 */ /* 0x000fe40000410000 */
[----:B------:R-:W-:Y:S02]  /*3b70*/  IMAD R106, R97, R106, c[0x0][0x168] ;  /* 0x00005a00616a7624 */ /* 0x000fe400078e026a */
[----:B------:R-:W-:Y:S01]  /*3b80*/  FMUL.FTZ R153, R22, R61 ;  /* 0x0000003d16997220 */ /* 0x000fe20000410000 */
[----:B0-----:R-:W-:-:S04]  /*3b90*/  SHF.L.U32 R104, R107, 0x4, RZ ;  /* 0x000000046b687819 */ /* 0x001fc800000006ff */
[C---:B------:R-:W-:Y:S02]  /*3ba0*/  IADD3 R59, R104.reuse, 0x1, RZ ;  /* 0x00000001683b7810 */ /* 0x040fe40007ffe0ff */
[C---:B------:R-:W-:Y:S02]  /*3bb0*/  IADD3 R57, R104.reuse, 0x2, RZ ;  /* 0x0000000268397810 */ /* 0x040fe40007ffe0ff */
[C---:B------:R-:W-:Y:S02]  /*3bc0*/  IADD3 R123, R104.reuse, 0x3, RZ ;  /* 0x00000003687b7810 */ /* 0x040fe40007ffe0ff */
[-C--:B------:R-:W-:Y:S02]  /*3bd0*/  ISETP.GE.U32.AND P1, PT, R59, R106.reuse, PT ;  /* 0x0000006a3b00720c */ /* 0x080fe40003f26070 */
[----:B------:R-:W-:Y:S02]  /*3be0*/  IADD3 R59, R104, 0x4, RZ ;  /* 0x00000004683b7810 */ /* 0x000fe40007ffe0ff */
[----:B------:R-:W-:-:S02]  /*3bf0*/  ISETP.GE.U32.AND P2, PT, R57, R106, PT ;  /* 0x0000006a3900720c */ /* 0x000fc40003f46070 */
[----:B------:R-:W-:Y:S02]  /*3c00*/  IADD3 R57, R104, 0x5, RZ ;  /* 0x0000000568397810 */ /* 0x000fe40007ffe0ff */
[-C--:B------:R-:W-:Y:S01]  /*3c10*/  ISETP.GE.U32.AND P3, PT, R123, R106.reuse, PT ;  /* 0x0000006a7b00720c */ /* 0x080fe20003f66070 */
[----:B------:R-:W-:Y:S01]  /*3c20*/  IMAD R123, R49, c[0x0][0x1a0], RZ ;  /* 0x00006800317b7a24 */ /* 0x000fe200078e02ff */
[-C--:B------:R-:W-:Y:S01]  /*3c30*/  ISETP.GE.U32.AND P5, PT, R59, R106.reuse, PT ;  /* 0x0000006a3b00720c */ /* 0x080fe20003fa6070 */
[----:B------:R-:W-:Y:S01]  /*3c40*/  IMAD R59, R49, c[0x0][0x1c0], RZ ;  /* 0x00007000313b7a24 */ /* 0x000fe200078e02ff */
[----:B------:R-:W-:Y:S01]  /*3c50*/  ISETP.GE.U32.AND P6, PT, R57, R106, PT ;  /* 0x0000006a3900720c */ /* 0x000fe20003fc6070 */
[C---:B------:R-:W-:Y:S02]  /*3c60*/  IMAD R57, R0.reuse, c[0x0][0x1a4], R123 ;  /* 0x0000690000397a24 */ /* 0x040fe400078e027b */
[----:B------:R-:W-:Y:S01]  /*3c70*/  IMAD R129, R0, c[0x0][0x1c4], R59 ;  /* 0x0000710000817a24 */ /* 0x000fe200078e023b */
[----:B------:R-:W-:Y:S01]  /*3c80*/  IADD3 R59, R104, 0x8, RZ ;  /* 0x00000008683b7810 */ /* 0x000fe20007ffe0ff */
[----:B------:R-:W-:-:S02]  /*3c90*/  FMUL.FTZ R150, R21, R62 ;  /* 0x0000003e15967220 */ /* 0x000fc40000410000 */
[----:B--2---:R-:W-:Y:S02]  /*3ca0*/  FMUL.FTZ R48, R36, 1.4426950216293334961 ;  /* 0x3fb8aa3b24307820 */ /* 0x004fe40000410000 */
[C---:B------:R-:W-:Y:S02]  /*3cb0*/  FMUL.FTZ R36, R37.reuse, R71 ;  /* 0x0000004725247220 */ /* 0x040fe40000410000 */
[C---:B------:R-:W-:Y:S02]  /*3cc0*/  FMUL.FTZ R40, R37.reuse, R73 ;  /* 0x0000004925287220 */ /* 0x040fe40000410000 */
[----:B------:R-:W-:Y:S02]  /*3cd0*/  FMUL.RZ R41, R36, 0.15915493667125701904 ;  /* 0x3e22f98324297820 */ /* 0x000fe4000040c000 */
[----:B------:R-:W-:Y:S02]  /*3ce0*/  FMUL.FTZ R36, R37, R72 ;  /* 0x0000004825247220 */ /* 0x000fe40000410000 */
[----:B------:R-:W-:Y:S01]  /*3cf0*/  FMUL.RZ R40, R40, 0.15915493667125701904 ;  /* 0x3e22f98328287820 */ /* 0x000fe2000040c000 */
[----:B------:R-:W-:Y:S01]  /*3d00*/  MUFU.SIN R47, R41 ;  /* 0x00000029002f7308 */ /* 0x000fe20000000400 */
[----:B------:R-:W-:-:S02]  /*3d10*/  FMUL.RZ R38, R36, 0.15915493667125701904 ;  /* 0x3e22f98324267820 */ /* 0x000fc4000040c000 */
[C---:B------:R-:W-:Y:S02]  /*3d20*/  FMUL.FTZ R36, R37.reuse, R69 ;  /* 0x0000004525247220 */ /* 0x040fe40000410000 */
[----:B------:R-:W-:Y:S02]  /*3d30*/  FMUL.FTZ R42, R48, R65 ;  /* 0x00000041302a7220 */ /* 0x000fe40000410000 */
[----:B------:R-:W-:Y:S01]  /*3d40*/  FMUL.RZ R39, R36, 0.15915493667125701904 ;  /* 0x3e22f98324277820 */ /* 0x000fe2000040c000 */
[----:B------:R-:W-:Y:S01]  /*3d50*/  MUFU.SIN R50, R40 ;  /* 0x0000002800327308 */ /* 0x000fe20000000400 */
[----:B------:R-:W-:Y:S02]  /*3d60*/  FMUL.FTZ R36, R37, R70 ;  /* 0x0000004625247220 */ /* 0x000fe40000410000 */
[C---:B------:R-:W-:Y:S02]  /*3d70*/  FMUL.FTZ R115, R48.reuse, R68 ;  /* 0x0000004430737220 */ /* 0x040fe40000410000 */
[----:B------:R-:W-:-:S02]  /*3d80*/  FMUL.FTZ R122, R48, R66 ;  /* 0x00000042307a7220 */ /* 0x000fc40000410000 */
[C---:B------:R-:W-:Y:S01]  /*3d90*/  FMUL.FTZ R118, R48.reuse, R67 ;  /* 0x0000004330767220 */ /* 0x040fe20000410000 */
[----:B------:R0:W-:Y:S01]  /*3da0*/  MUFU.COS R54, R40 ;  /* 0x0000002800367308 */ /* 0x0001e20000000000 */
[C---:B------:R-:W-:Y:S02]  /*3db0*/  FMUL.FTZ R113, R48.reuse, R70 ;  /* 0x0000004630717220 */ /* 0x040fe40000410000 */
[C---:B------:R-:W-:Y:S02]  /*3dc0*/  FMUL.FTZ R112, R48.reuse, R69 ;  /* 0x0000004530707220 */ /* 0x040fe40000410000 */
[C---:B------:R-:W-:Y:S02]  /*3dd0*/  FMUL.FTZ R52, R48.reuse, R72 ;  /* 0x0000004830347220 */ /* 0x040fe40000410000 */
[----:B------:R-:W-:Y:S01]  /*3de0*/  FMUL.FTZ R46, R48, R71 ;  /* 0x00000047302e7220 */ /* 0x000fe20000410000 */
[----:B------:R-:W-:Y:S01]  /*3df0*/  MUFU.SIN R53, R38 ;  /* 0x0000002600357308 */ /* 0x000fe20000000400 */
[----:B0-----:R-:W-:-:S02]  /*3e00*/  FMUL.RZ R40, R36, 0.15915493667125701904 ;  /* 0x3e22f98324287820 */ /* 0x001fc4000040c000 */
[C---:B------:R-:W-:Y:S02]  /*3e10*/  FMUL.FTZ R36, R37.reuse, R68 ;  /* 0x0000004425247220 */ /* 0x040fe40000410000 */
[C---:B------:R-:W-:Y:S02]  /*3e20*/  FMUL.FTZ R55, R48.reuse, R73 ;  /* 0x0000004930377220 */ /* 0x040fe40000410000 */
[----:B------:R-:W-:Y:S01]  /*3e30*/  FMUL.FTZ R126, R37, R61 ;  /* 0x0000003d257e7220 */ /* 0x000fe20000410000 */
[----:B------:R0:W-:Y:S01]  /*3e40*/  MUFU.COS R51, R38 ;  /* 0x0000002600337308 */ /* 0x0001e20000000000 */
[----:B------:R-:W-:Y:S02]  /*3e50*/  FMUL.FTZ R123, R48, R64 ;  /* 0x00000040307b7220 */ /* 0x000fe40000410000 */
[----:B------:R-:W-:Y:S02]  /*3e60*/  FMUL.RZ R126, R126, 0.15915493667125701904 ;  /* 0x3e22f9837e7e7820 */ /* 0x000fe4000040c000 */
[----:B------:R-:W-:-:S03]  /*3e70*/  FMUL.FTZ R137, R48, R62 ;  /* 0x0000003e30897220 */ /* 0x000fc60000410000 */
        /* <DEDUP_REMOVED lines=11> */
[----:B------:R-:W-:Y:S08]  /*3f30*/  MUFU.SIN R120, R40 ;  /* 0x0000002800787308 */ /* 0x000ff00000000400 */
[----:B------:R0:W-:Y:S08]  /*3f40*/  MUFU.COS R121, R40 ;  /* 0x0000002800797308 */ /* 0x0001f00000000000 */
[----:B------:R-:W-:Y:S01]  /*3f50*/  MUFU.COS R116, R38 ;  /* 0x0000002600747308 */ /* 0x000fe20000000000 */
[----:B0-----:R-:W-:-:S04]  /*3f60*/  IMAD R40, R102, c[0x0][0x198], RZ ;  /* 0x0000660066287a24 */ /* 0x001fc800078e02ff */
[----:B------:R-:W-:-:S03]  /*3f70*/  IMAD R43, R105, c[0x0][0x19c], R40 ;  /* 0x00006700692b7a24 */ /* 0x000fc600078e0228 */
[----:B------:R-:W-:Y:S08]  /*3f80*/  MUFU.SIN R119, R39 ;  /* 0x0000002700777308 */ /* 0x000ff00000000400 */
[----:B------:R0:W-:Y:S08]  /*3f90*/  MUFU.COS R117, R39 ;  /* 0x0000002700757308 */ /* 0x0001f00000000000 */
[----:B------:R1:W-:Y:S01]  /*3fa0*/  MUFU.COS R45, R41 ;  /* 0x00000029002d7308 */ /* 0x0003e20000000000 */
[----:B0-----:R-:W-:-:S05]  /*3fb0*/  IMAD.WIDE.U32 R38, R105, c[0x0][0x198], RZ ;  /* 0x0000660069267a25 */ /* 0x001fca00078e00ff */
[----:B------:R-:W-:Y:S01]  /*3fc0*/  IADD3 R39, R39, R43, RZ ;  /* 0x0000002b27277210 */ /* 0x000fe20007ffe0ff */
[----:B------:R-:W-:Y:S01]  /*3fd0*/  IMAD R43, R105, c[0x0][0x1bc], R44 ;  /* 0x00006f00692b7a24 */ /* 0x000fe200078e022c */
[----:B------:R0:W-:Y:S01]  /*3fe0*/  MUFU.EX2 R124, R42 ;  /* 0x0000002a007c7308 */ /* 0x0001e20000000800 */
[----:B-1----:R-:W-:Y:S02]  /*3ff0*/  FMUL.RZ R41, R36, 0.15915493667125701904 ;  /* 0x3e22f98324297820 */ /* 0x002fe4000040c000 */
[----:B------:R-:W-:Y:S02]  /*4000*/  FMUL.FTZ R36, R37, R63 ;  /* 0x0000003f25247220 */ /* 0x000fe40000410000 */
[----:B------:R-:W-:-:S03]  /*4010*/  IMAD.WIDE.U32 R38, R0, c[0x0][0x1a0], R38 ;  /* 0x0000680000267a25 */ /* 0x000fc600078e0026 */
[----:B------:R-:W1:Y:S01]  /*4020*/  MUFU.SIN R125, R41 ;  /* 0x00000029007d7308 */ /* 0x000e620000000400 */
[----:B------:R-:W-:Y:S01]  /*4030*/  FMUL.RZ R56, R36, 0.15915493667125701904 ;  /* 0x3e22f98324387820 */ /* 0x000fe2000040c000 */
[----:B------:R-:W-:Y:S01]  /*4040*/  IADD3 R57, R39, R57, RZ ;  /* 0x0000003927397210 */ /* 0x000fe20007ffe0ff */
[----:B0-----:R-:W-:-:S04]  /*4050*/  FMUL.FTZ R42, R37, R64 ;  /* 0x00000040252a7220 */ /* 0x001fc80000410000 */
[----:B------:R-:W-:Y:S01]  /*4060*/  FMUL.RZ R128, R42, 0.15915493667125701904 ;  /* 0x3e22f9832a807820 */ /* 0x000fe2000040c000 */
[----:B------:R0:W2:Y:S08]  /*4070*/  MUFU.COS R127, R41 ;  /* 0x00000029007f7308 */ /* 0x0000b00000000000 */
[----:B------:R-:W3:Y:S01]  /*4080*/  MUFU.EX2 R115, R115 ;  /* 0x0000007300737308 */ /* 0x000ee20000000800 */
[----:B0-----:R-:W-:-:S04]  /*4090*/  IMAD.WIDE.U32 R40, R105, c[0x0][0x1b8], RZ ;  /* 0x00006e0069287a25 */ /* 0x001fc800078e00ff */
[----:B-1----:R-:W-:Y:S01]  /*40a0*/  FMUL.FTZ R125, R124, R125 ;  /* 0x0000007d7c7d7220 */ /* 0x002fe20000410000 */
[----:B------:R-:W-:Y:S01]  /*40b0*/  IADD3 R41, R41, R43, RZ ;  /* 0x0000002b29297210 */ /* 0x000fe20007ffe0ff */
[----:B------:R-:W-:Y:S01]  /*40c0*/  FMUL.FTZ R43, R48, R63 ;  /* 0x0000003f302b7220 */ /* 0x000fe20000410000 */
[----:B------:R-:W0:Y:S01]  /*40d0*/  MUFU.EX2 R122, R122 ;  /* 0x0000007a007a7308 */ /* 0x000e220000000800 */
[----:B--2---:R-:W-:Y:S02]  /*40e0*/  FMUL.FTZ R127, R124, R127 ;  /* 0x0000007f7c7f7220 */ /* 0x004fe40000410000 */
[----:B------:R-:W-:-:S05]  /*40f0*/  IMAD.WIDE.U32 R40, R0, c[0x0][0x1c0], R40 ;  /* 0x0000700000287a25 */ /* 0x000fca00078e0028 */
[----:B------:R-:W-:Y:S01]  /*4100*/  MUFU.SIN R36, R56 ;  /* 0x0000003800247308 */ /* 0x000fe20000000400 */
[----:B------:R-:W-:Y:S01]  /*4110*/  IADD3 R41, R41, R129, RZ ;  /* 0x0000008129297210 */ /* 0x000fe20007ffe0ff */
[----:B---3--:R-:W-:Y:S01]  /*4120*/  FMUL.FTZ R114, R115, R114 ;  /* 0x0000007273727220 */ /* 0x008fe20000410000 */
[----:B------:R-:W-:Y:S01]  /*4130*/  LEA R58, P4, R40, c[0x0][0x230], 0x3 ;  /* 0x00008c00283a7a11 */ /* 0x000fe200078818ff */
[----:B------:R-:W-:Y:S02]  /*4140*/  FMUL.FTZ R129, R27, R66 ;  /* 0x000000421b817220 */ /* 0x000fe40000410000 */
[----:B------:R-:W-:Y:S01]  /*4150*/  FMUL.FTZ R116, R115, R116 ;  /* 0x0000007473747220 */ /* 0x000fe20000410000 */
[----:B------:R-:W-:Y:S01]  /*4160*/  IADD3 R115, R104, 0xb, RZ ;  /* 0x0000000b68737810 */ /* 0x000fe20007ffe0ff */
[----:B------:R1:W-:Y:S01]  /*4170*/  MUFU.COS R44, R56 ;  /* 0x00000038002c7308 */ /* 0x0003e20000000000 */
[C---:B0-----:R-:W-:Y:S02]  /*4180*/  FMUL.FTZ R120, R122.reuse, R120 ;  /* 0x000000787a787220 */ /* 0x041fe40000410000 */
[----:B------:R-:W-:Y:S01]  /*4190*/  FMUL.FTZ R130, R122, R121 ;  /* 0x000000797a827220 */ /* 0x000fe20000410000 */
[----:B------:R-:W-:Y:S01]  /*41a0*/  IADD3 R121, R104, 0x9, RZ ;  /* 0x0000000968797810 */ /* 0x000fe20007ffe0ff */
[----:B------:R-:W-:Y:S01]  /*41b0*/  FMUL.FTZ R122, R37, R62 ;  /* 0x0000003e257a7220 */ /* 0x000fe20000410000 */
[----:B------:R-:W-:-:S02]  /*41c0*/  FSEL R124, R116, 1, !P6 ;  /* 0x3f800000747c7808 */ /* 0x000fc40007000000 */
[----:B------:R-:W0:Y:S01]  /*41d0*/  MUFU.EX2 R118, R118 ;  /* 0x0000007600767308 */ /* 0x000e220000000800 */
[----:B-1----:R-:W-:Y:S01]  /*41e0*/  LEA R56, P0, R38, c[0x0][0x228], 0x3 ;  /* 0x00008a0026387a11 */ /* 0x002fe200078018ff */
[----:B------:R-:W-:-:S03]  /*41f0*/  FMUL.RZ R122, R122, 0.15915493667125701904 ;  /* 0x3e22f9837a7a7820 */ /* 0x000fc6000040c000 */
[----:B------:R-:W-:Y:S02]  /*4200*/  LEA.HI.X R57, R38, c[0x0][0x22c], R57, 0x3, P0 ;  /* 0x00008b0026397a11 */ /* 0x000fe400000f1c39 */
[-C--:B------:R-:W-:Y:S01]  /*4210*/  ISETP.GE.U32.AND P0, PT, R59, R106.reuse, PT ;  /* 0x0000006a3b00720c */ /* 0x080fe20003f06070 */
[----:B------:R-:W1:Y:S01]  /*4220*/  MUFU.EX2 R113, R113 ;  /* 0x0000007100717308 */ /* 0x000e620000000800 */
[----:B------:R-:W-:Y:S02]  /*4230*/  LEA.HI.X R59, R40, c[0x0][0x234], R41, 0x3, P4 ;  /* 0x00008d00283b7a11 */ /* 0x000fe400020f1c29 */
[C---:B------:R-:W-:Y:S01]  /*4240*/  IADD3 R41, R104.reuse, 0x6, RZ ;  /* 0x0000000668297810 */ /* 0x040fe20007ffe0ff */
[----:B------:R-:W2:Y:S01]  /*4250*/  LDG.E.64 R56, [R56.64] ;  /* 0x0000000438387981 */ /* 0x000ea2000c1e1b00 */
[----:B------:R-:W-:Y:S02]  /*4260*/  FSEL R134, R125, RZ, !P0 ;  /* 0x000000ff7d867208 */ /* 0x000fe40004000000 */
[-C--:B------:R-:W-:Y:S01]  /*4270*/  ISETP.GE.U32.AND P4, PT, R41, R106.reuse, PT ;  /* 0x0000006a2900720c */ /* 0x080fe20003f86070 */
[----:B------:R-:W3:Y:S01]  /*4280*/  MUFU.EX2 R112, R112 ;  /* 0x0000007000707308 */ /* 0x000ee20000000800 */
[----:B------:R-:W-:Y:S01]  /*4290*/  IADD3 R41, R104, 0x7, RZ ;  /* 0x0000000768297810 */ /* 0x000fe20007ffe0ff */
[C---:B0-----:R-:W-:Y:S01]  /*42a0*/  FMUL.FTZ R119, R118.reuse, R119 ;  /* 0x0000007776777220 */ /* 0x041fe20000410000 */
[----:B------:R-:W-:Y:S01]  /*42b0*/  FSEL R133, R127, 1, !P0 ;  /* 0x3f8000007f857808 */ /* 0x000fe20004000000 */
[----:B------:R-:W-:Y:S01]  /*42c0*/  FMUL.FTZ R127, R118, R117 ;  /* 0x00000075767f7220 */ /* 0x000fe20000410000 */
[----:B------:R-:W-:Y:S01]  /*42d0*/  FSEL R132, R132, RZ, !P0 ;  /* 0x000000ff84847208 */ /* 0x000fe20004000000 */
[----:B------:R-:W2:Y:S01]  /*42e0*/  LDG.E.64 R58, [R58.64] ;  /* 0x000000043a3a7981 */ /* 0x000ea2000c1e1b00 */
[----:B------:R-:W-:Y:S01]  /*42f0*/  ISETP.GE.U32.AND P0, PT, R41, R106, PT ;  /* 0x0000006a2900720c */ /* 0x000fe20003f06070 */
[----:B------:R-:W0:Y:S01]  /*4300*/  MUFU.EX2 R52, R52 ;  /* 0x0000003400347308 */ /* 0x000e220000000800 */
[----:B------:R-:W-:Y:S01]  /*4310*/  FSEL R125, R114, RZ, !P6 ;  /* 0x000000ff727d7208 */ /* 0x000fe20007000000 */
[----:B------:R-:W-:Y:S01]  /*4320*/  FMUL.FTZ R114, R37, R35 ;  /* 0x0000002325727220 */ /* 0x000fe20000410000 */
[----:B------:R-:W-:Y:S01]  /*4330*/  FSEL R131, R120, RZ, !P0 ;  /* 0x000000ff78837208 */ /* 0x000fe20004000000 */
[C---:B-1----:R-:W-:Y:S01]  /*4340*/  FMUL.FTZ R111, R113.reuse, R111 ;  /* 0x0000006f716f7220 */ /* 0x042fe20000410000 */
[----:B------:R-:W-:Y:S01]  /*4350*/  IADD3 R117, R104, 0xa, RZ ;  /* 0x0000000a68757810 */ /* 0x000fe20007ffe0ff */
[----:B------:R-:W-:Y:S01]  /*4360*/  FMUL.FTZ R108, R113, R108 ;  /* 0x0000006c716c7220 */ /* 0x000fe20000410000 */
[----:B------:R-:W-:Y:S01]  /*4370*/  FSEL R130, R130, 1, !P0 ;  /* 0x3f80000082827808 */ /* 0x000fe20004000000 */
[----:B------:R-:W1:Y:S01]  /*4380*/  MUFU.EX2 R46, R46 ;  /* 0x0000002e002e7308 */ /* 0x000e620000000800 */
[----:B------:R-:W-:Y:S01]  /*4390*/  FMUL.FTZ R120, R31, R70 ;  /* 0x000000461f787220 */ /* 0x000fe20000410000 */
[----:B------:R-:W-:Y:S01]  /*43a0*/  FSEL R129, R129, RZ, !P0 ;  /* 0x000000ff81817208 */ /* 0x000fe20004000000 */
[----:B---3--:R-:W-:Y:S01]  /*43b0*/  FMUL.FTZ R110, R112, R110 ;  /* 0x0000006e706e7220 */ /* 0x008fe20000410000 */
[----:B------:R-:W-:Y:S01]  /*43c0*/  FSEL R127, R127, 1, !P4 ;  /* 0x3f8000007f7f7808 */ /* 0x000fe20006000000 */
[----:B------:R-:W-:Y:S01]  /*43d0*/  FMUL.FTZ R41, R48, R61 ;  /* 0x0000003d30297220 */ /* 0x000fe20000410000 */
[----:B------:R-:W-:-:S02]  /*43e0*/  ISETP.GE.U32.AND P0, PT, R121, R106, PT ;  /* 0x0000006a7900720c */ /* 0x000fc40003f06070 */
[----:B------:R-:W3:Y:S01]  /*43f0*/  MUFU.EX2 R55, R55 ;  /* 0x0000003700377308 */ /* 0x000ee20000000800 */
[C---:B0-----:R-:W-:Y:S01]  /*4400*/  FMUL.FTZ R51, R52.reuse, R51 ;  /* 0x0000003334337220 */ /* 0x041fe20000410000 */
[----:B------:R-:W-:Y:S01]  /*4410*/  FSEL R121, R111, 1, !P5 ;  /* 0x3f8000006f797808 */ /* 0x000fe20006800000 */
[----:B------:R-:W-:Y:S01]  /*4420*/  FMUL.FTZ R53, R52, R53 ;  /* 0x0000003534357220 */ /* 0x000fe20000410000 */
[----:B------:R-:W-:Y:S01]  /*4430*/  FSEL R120, R120, RZ, !P5 ;  /* 0x000000ff78787208 */ /* 0x000fe20006800000 */
[----:B------:R-:W-:Y:S01]  /*4440*/  FMUL.FTZ R52, R48, R35 ;  /* 0x0000002330347220 */ /* 0x000fe20000410000 */
[----:B------:R-:W-:Y:S01]  /*4450*/  FSEL R118, R110, 1, !P3 ;  /* 0x3f8000006e767808 */ /* 0x000fe20005800000 */
[----:B------:R-:W-:Y:S01]  /*4460*/  FMUL.FTZ R111, R60, R73 ;  /* 0x000000493c6f7220 */ /* 0x000fe20000410000 */
[----:B------:R-:W-:Y:S01]  /*4470*/  MUFU.SIN R38, R126 ;  /* 0x0000007e00267308 */ /* 0x000fe20000000400 */
[----:B------:R-:W-:Y:S01]  /*4480*/  FSEL R116, R53, RZ, !P2 ;  /* 0x000000ff35747208 */ /* 0x000fe20005000000 */
[----:B-1----:R-:W-:Y:S01]  /*4490*/  FMUL.FTZ R110, R46, R47 ;  /* 0x0000002f2e6e7220 */ /* 0x002fe20000410000 */
[----:B------:R-:W-:-:S04]  /*44a0*/  IADD3 R53, R104, 0xe, RZ ;  /* 0x0000000e68357810 */ /* 0x000fc80007ffe0ff */
[----:B------:R-:W-:Y:S01]  /*44b0*/  FSEL R110, R110, RZ, !P1 ;  /* 0x000000ff6e6e7208 */ /* 0x000fe20004800000 */
[----:B------:R0:W-:Y:S01]  /*44c0*/  MUFU.COS R40, R126 ;  /* 0x0000007e00287308 */ /* 0x0001e20000000000 */
[C---:B---3--:R-:W-:Y:S02]  /*44d0*/  FMUL.FTZ R54, R55.reuse, R54 ;  /* 0x0000003637367220 */ /* 0x048fe40000410000 */
[----:B------:R-:W-:-:S05]  /*44e0*/  FMUL.FTZ R113, R55, R50 ;  /* 0x0000003237717220 */ /* 0x000fca0000410000 */
[----:B------:R-:W-:Y:S01]  /*44f0*/  MUFU.SIN R42, R128 ;  /* 0x00000080002a7308 */ /* 0x000fe20000000400 */
[----:B0-----:R-:W-:-:S05]  /*4500*/  FMUL.FTZ R126, R28, R67 ;  /* 0x000000431c7e7220 */ /* 0x001fca0000410000 */
[----:B------:R-:W-:Y:S02]  /*4510*/  FSEL R126, R126, RZ, !P4 ;  /* 0x000000ff7e7e7208 */ /* 0x000fe40006000000 */
[----:B------:R0:W-:Y:S08]  /*4520*/  MUFU.COS R49, R128 ;  /* 0x0000008000317308 */ /* 0x0001f00000000000 */
[----:B------:R1:W3:Y:S01]  /*4530*/  MUFU.EX2 R39, R123 ;  /* 0x0000007b00277308 */ /* 0x0002e20000000800 */
[----:B0-----:R-:W-:Y:S01]  /*4540*/  FSEL R128, R119, RZ, !P4 ;  /* 0x000000ff77807208 */ /* 0x001fe20006000000 */
[----:B------:R-:W-:Y:S01]  /*4550*/  FMUL.FTZ R119, R112, R109 ;  /* 0x0000006d70777220 */ /* 0x000fe20000410000 */
[----:B------:R-:W-:Y:S01]  /*4560*/  IADD3 R109, R104, 0xc, RZ ;  /* 0x0000000c686d7810 */ /* 0x000fe20007ffe0ff */
[----:B------:R-:W-:Y:S01]  /*4570*/  FMUL.RZ R112, R114, 0.15915493667125701904 ;  /* 0x3e22f98372707820 */ /* 0x000fe2000040c000 */
[----:B------:R-:W-:Y:S01]  /*4580*/  ISETP.GE.U32.AND P4, PT, R117, R106, PT ;  /* 0x0000006a7500720c */ /* 0x000fe20003f86070 */
[----:B------:R-:W-:Y:S01]  /*4590*/  FMUL.FTZ R114, R33, R72 ;  /* 0x0000004821727220 */ /* 0x000fe20000410000 */
[----:B------:R-:W-:Y:S01]  /*45a0*/  FSEL R119, R119, RZ, !P3 ;  /* 0x000000ff77777208 */ /* 0x000fe20005800000 */
[----:B------:R-:W-:Y:S01]  /*45b0*/  MUFU.SIN R135, R122 ;  /* 0x0000007a00877308 */ /* 0x000fe20000000400 */
[----:B-1----:R-:W-:-:S02]  /*45c0*/  FMUL.FTZ R123, R29, R68 ;  /* 0x000000441d7b7220 */ /* 0x002fc40000410000 */
[----:B------:R-:W-:Y:S01]  /*45d0*/  FMUL.FTZ R117, R32, R69 ;  /* 0x0000004520757220 */ /* 0x000fe20000410000 */
[----:B------:R-:W-:Y:S02]  /*45e0*/  FSEL R114, R114, RZ, !P2 ;  /* 0x000000ff72727208 */ /* 0x000fe40005000000 */
[----:B------:R-:W-:Y:S02]  /*45f0*/  FSEL R123, R123, RZ, !P6 ;  /* 0x000000ff7b7b7208 */ /* 0x000fe40007000000 */
[----:B------:R0:W-:Y:S01]  /*4600*/  MUFU.COS R136, R122 ;  /* 0x0000007a00887308 */ /* 0x0001e20000000000 */
[----:B------:R-:W-:Y:S01]  /*4610*/  ISETP.GE.U32.AND P6, PT, R115, R106, PT ;  /* 0x0000006a7300720c */ /* 0x000fe20003fc6070 */
[----:B---3--:R-:W-:Y:S01]  /*4620*/  FMUL.FTZ R49, R39, R49 ;  /* 0x0000003127317220 */ /* 0x008fe20000410000 */
[----:B------:R-:W-:Y:S01]  /*4630*/  FSEL R115, R51, 1, !P2 ;  /* 0x3f80000033737808 */ /* 0x000fe20005000000 */
[----:B------:R-:W-:Y:S01]  /*4640*/  FMUL.FTZ R51, R48, R30 ;  /* 0x0000001e30337220 */ /* 0x000fe20000410000 */
[----:B------:R-:W-:Y:S01]  /*4650*/  ISETP.GE.U32.AND P2, PT, R104, R106, PT ;  /* 0x0000006a6800720c */ /* 0x000fe20003f46070 */
[----:B------:R-:W-:Y:S01]  /*4660*/  FMUL.FTZ R42, R39, R42 ;  /* 0x0000002a272a7220 */ /* 0x000fe20000410000 */
[----:B------:R-:W-:Y:S01]  /*4670*/  FSEL R117, R117, RZ, !P3 ;  /* 0x000000ff75757208 */ /* 0x000fe20005800000 */
[----:B------:R1:W-:Y:S01]  /*4680*/  MUFU.EX2 R50, R52 ;  /* 0x0000003400327308 */ /* 0x0003e20000000800 */
[----:B0-----:R-:W-:Y:S01]  /*4690*/  FSEL R122, R108, RZ, !P5 ;  /* 0x000000ff6c7a7208 */ /* 0x001fe20006800000 */
[----:B------:R-:W-:Y:S01]  /*46a0*/  FMUL.FTZ R108, R34, R71 ;  /* 0x00000047226c7220 */ /* 0x000fe20000410000 */
[----:B------:R-:W-:-:S02]  /*46b0*/  ISETP.GE.U32.AND P5, PT, R109, R106, PT ;  /* 0x0000006a6d00720c */ /* 0x000fc40003fa6070 */
[----:B------:R-:W-:Y:S02]  /*46c0*/  IADD3 R109, R104, 0xd, RZ ;  /* 0x0000000d686d7810 */ /* 0x000fe40007ffe0ff */
[----:B------:R-:W-:Y:S01]  /*46d0*/  FSEL R111, R111, RZ, !P2 ;  /* 0x000000ff6f6f7208 */ /* 0x000fe20005000000 */
[----:B------:R-:W-:Y:S01]  /*46e0*/  MUFU.SIN R138, R112 ;  /* 0x00000070008a7308 */ /* 0x000fe20000000400 */
[----:B------:R-:W-:Y:S01]  /*46f0*/  ISETP.GE.U32.AND P3, PT, R109, R106, PT ;  /* 0x0000006a6d00720c */ /* 0x000fe20003f66070 */
[----:B-1----:R-:W-:Y:S01]  /*4700*/  FMUL.FTZ R52, R48, R25 ;  /* 0x0000001930347220 */ /* 0x002fe20000410000 */
[----:B------:R-:W-:Y:S01]  /*4710*/  FSEL R113, R113, RZ, !P2 ;  /* 0x000000ff71717208 */ /* 0x000fe20005000000 */
[----:B------:R-:W-:Y:S01]  /*4720*/  FMUL.FTZ R109, R46, R45 ;  /* 0x0000002d2e6d7220 */ /* 0x000fe20000410000 */
[----:B------:R-:W-:Y:S01]  /*4730*/  IADD3 R45, R104, 0xf, RZ ;  /* 0x0000000f682d7810 */ /* 0x000fe20007ffe0ff */
[----:B------:R-:W-:Y:S01]  /*4740*/  FMUL.FTZ R48, R37, R30 ;  /* 0x0000001e25307220 */ /* 0x000fe20000410000 */
[----:B------:R-:W-:Y:S01]  /*4750*/  FSEL R108, R108, RZ, !P1 ;  /* 0x000000ff6c6c7208 */ /* 0x000fe20004800000 */
[----:B------:R0:W-:Y:S01]  /*4760*/  MUFU.COS R139, R112 ;  /* 0x00000070008b7308 */ /* 0x0001e20000000000 */
[----:B------:R-:W-:Y:S01]  /*4770*/  FSEL R109, R109, 1, !P1 ;  /* 0x3f8000006d6d7808 */ /* 0x000fe20004800000 */
[----:B------:R-:W-:Y:S01]  /*4780*/  FMUL.FTZ R46, RZ, R110 ;  /* 0x0000006eff2e7220 */ /* 0x000fe20000410000 */
[----:B------:R-:W-:Y:S01]  /*4790*/  ISETP.GE.U32.AND P1, PT, R45, R106, PT ;  /* 0x0000006a2d00720c */ /* 0x000fe20003f26070 */
[----:B------:R-:W-:-:S02]  /*47a0*/  FMUL.FTZ R37, R37, R25 ;  /* 0x0000001925257220 */ /* 0x000fc40000410000 */
[-C--:B------:R-:W-:Y:S02]  /*47b0*/  FFMA.FTZ R45, R109, R111.reuse, -R46 ;  /* 0x0000006f6d2d7223 */ /* 0x080fe4000001082e */
[----:B------:R-:W1:Y:S01]  /*47c0*/  MUFU.EX2 R41, R41 ;  /* 0x0000002900297308 */ /* 0x000e620000000800 */
[----:B0-----:R-:W-:Y:S01]  /*47d0*/  FSEL R112, R54, 1, !P2 ;  /* 0x3f80000036707808 */ /* 0x001fe20005000000 */
[----:B------:R-:W-:Y:S01]  /*47e0*/  FADD.FTZ R45, R45, R108 ;  /* 0x0000006c2d2d7221 */ /* 0x000fe20000010000 */
[----:B------:R-:W-:Y:S01]  /*47f0*/  ISETP.GE.U32.AND P2, PT, R53, R106, PT ;  /* 0x0000006a3500720c */ /* 0x000fe20003f46070 */
[----:B------:R-:W-:Y:S02]  /*4800*/  FMUL.RZ R53, R48, 0.15915493667125701904 ;  /* 0x3e22f98330357820 */ /* 0x000fe4000040c000 */
[----:B------:R-:W-:Y:S02]  /*4810*/  FMUL.FTZ R48, R110, R111 ;  /* 0x0000006f6e307220 */ /* 0x000fe40000410000 */
[----:B------:R0:W-:Y:S01]  /*4820*/  MUFU.EX2 R47, R52 ;  /* 0x00000034002f7308 */ /* 0x0001e20000000800 */
[----:B------:R-:W-:-:S02]  /*4830*/  FMUL.RZ R54, R37, 0.15915493667125701904 ;  /* 0x3e22f98325367820 */ /* 0x000fc4000040c000 */
[----:B------:R-:W-:Y:S02]  /*4840*/  FFMA.FTZ R48, RZ, R109, R48 ;  /* 0x0000006dff307223 */ /* 0x000fe40000010030 */
[C---:B------:R-:W-:Y:S02]  /*4850*/  FMUL.FTZ R37, R116.reuse, R45 ;  /* 0x0000002d74257220 */ /* 0x040fe40000410000 */
[----:B------:R-:W-:Y:S01]  /*4860*/  FADD.FTZ R48, RZ, R48 ;  /* 0x00000030ff307221 */ /* 0x000fe20000010000 */
[----:B------:R-:W-:Y:S01]  /*4870*/  MUFU.EX2 R51, R51 ;  /* 0x0000003300337308 */ /* 0x000fe20000000800 */
[----:B-1----:R-:W-:Y:S02]  /*4880*/  FMUL.FTZ R40, R41, R40 ;  /* 0x0000002829287220 */ /* 0x002fe40000410000 */
[-C--:B0-----:R-:W-:Y:S02]  /*4890*/  FMUL.FTZ R52, R116, R48.reuse ;  /* 0x0000003074347220 */ /* 0x081fe40000410000 */
[----:B------:R-:W-:-:S02]  /*48a0*/  FFMA.FTZ R37, R115, R48, R37 ;  /* 0x0000003073257223 */ /* 0x000fc40000010025 */
[----:B------:R-:W-:Y:S01]  /*48b0*/  FFMA.FTZ R45, R115, R45, -R52 ;  /* 0x0000002d732d7223 */ /* 0x000fe20000010834 */
[----:B------:R-:W0:Y:S01]  /*48c0*/  MUFU.COS R46, R53 ;  /* 0x00000035002e7308 */ /* 0x000e220000000000 */
[----:B------:R-:W-:Y:S02]  /*48d0*/  FADD.FTZ R37, RZ, R37 ;  /* 0x00000025ff257221 */ /* 0x000fe40000010000 */
[----:B------:R-:W-:Y:S02]  /*48e0*/  FADD.FTZ R45, R45, R114 ;  /* 0x000000722d2d7221 */ /* 0x000fe40000010000 */
[----:B------:R-:W-:Y:S02]  /*48f0*/  FMUL.FTZ R38, R41, R38 ;  /* 0x0000002629267220 */ /* 0x000fe40000410000 */
[C---:B------:R-:W-:Y:S01]  /*4900*/  FMUL.FTZ R41, R119.reuse, R45 ;  /* 0x0000002d77297220 */ /* 0x040fe20000410000 */
[----:B------:R-:W1:Y:S01]  /*4910*/  MUFU.EX2 R43, R43 ;  /* 0x0000002b002b7308 */ /* 0x000e620000000800 */
[----:B------:R-:W-:-:S02]  /*4920*/  FMUL.FTZ R39, R119, R37 ;  /* 0x0000002577277220 */ /* 0x000fc40000410000 */
[C---:B------:R-:W-:Y:S02]  /*4930*/  FFMA.FTZ R41, R118.reuse, R37, R41 ;  /* 0x0000002576297223 */ /* 0x040fe40000010029 */
[----:B------:R-:W-:Y:S02]  /*4940*/  FFMA.FTZ R52, R118, R45, -R39 ;  /* 0x0000002d76347223 */ /* 0x000fe40000010827 */
[----:B------:R-:W-:Y:S01]  /*4950*/  FADD.FTZ R41, RZ, R41 ;  /* 0x00000029ff297221 */ /* 0x000fe20000010000 */
[----:B------:R-:W3:Y:S01]  /*4960*/  MUFU.COS R142, R54 ;  /* 0x00000036008e7308 */ /* 0x000ee20000000000 */
[----:B------:R-:W-:Y:S02]  /*4970*/  FADD.FTZ R52, R52, R117 ;  /* 0x0000007534347221 */ /* 0x000fe40000010000 */
[----:B------:R-:W-:Y:S02]  /*4980*/  FMUL.FTZ R37, R122, R41 ;  /* 0x000000297a257220 */ /* 0x000fe40000410000 */
[----:B0-----:R-:W-:-:S02]  /*4990*/  FMUL.FTZ R145, R51, R46 ;  /* 0x0000002e33917220 */ /* 0x001fc40000410000 */
[-C--:B------:R-:W-:Y:S01]  /*49a0*/  FMUL.FTZ R46, R122, R52.reuse ;  /* 0x000000347a2e7220 */ /* 0x080fe20000410000 */
[----:B------:R-:W0:Y:S01]  /*49b0*/  MUFU.SIN R48, R54 ;  /* 0x0000003600307308 */ /* 0x000e220000000400 */
[C---:B------:R-:W-:Y:S02]  /*49c0*/  FFMA.FTZ R39, R121.reuse, R52, -R37 ;  /* 0x0000003479277223 */ /* 0x040fe40000010825 */
[----:B------:R-:W-:Y:S02]  /*49d0*/  FFMA.FTZ R41, R121, R41, R46 ;  /* 0x0000002979297223 */ /* 0x000fe4000001002e */
[C---:B-1----:R-:W-:Y:S02]  /*49e0*/  FMUL.FTZ R44, R43.reuse, R44 ;  /* 0x0000002c2b2c7220 */ /* 0x042fe40000410000 */
[----:B------:R-:W-:Y:S01]  /*49f0*/  FMUL.FTZ R36, R43, R36 ;  /* 0x000000242b247220 */ /* 0x000fe20000410000 */
[----:B------:R-:W1:Y:S01]  /*4a00*/  MUFU.EX2 R137, R137 ;  /* 0x0000008900897308 */ /* 0x000e620000000800 */
[----:B------:R-:W-:-:S02]  /*4a10*/  FADD.FTZ R43, R39, R120 ;  /* 0x00000078272b7221 */ /* 0x000fc40000010000 */
[----:B------:R-:W-:Y:S01]  /*4a20*/  FMUL.FTZ R37, R113, R110 ;  /* 0x0000006e71257220 */ /* 0x000fe20000410000 */
[----:B------:R-:W-:Y:S01]  /*4a30*/  FSEL R140, R36, RZ, !P0 ;  /* 0x000000ff248c7208 */ /* 0x000fe20004000000 */
[----:B------:R-:W-:Y:S02]  /*4a40*/  FADD.FTZ R41, RZ, R41 ;  /* 0x00000029ff297221 */ /* 0x000fe40000010000 */
[----:B---3--:R-:W-:Y:S01]  /*4a50*/  FMUL.FTZ R142, R47, R142 ;  /* 0x0000008e2f8e7220 */ /* 0x008fe20000410000 */
[----:B------:R-:W-:Y:S01]  /*4a60*/  FSEL R153, R153, RZ, !P6 ;  /* 0x000000ff99997208 */ /* 0x000fe20007000000 */
[----:B0-----:R-:W-:Y:S01]  /*4a70*/  FMUL.FTZ R143, R47, R48 ;  /* 0x000000302f8f7220 */ /* 0x001fe20000410000 */
[----:B------:R-:W0:Y:S01]  /*4a80*/  MUFU.SIN R146, R53 ;  /* 0x0000003500927308 */ /* 0x000e220000000400 */
[----:B------:R-:W-:Y:S02]  /*4a90*/  FMUL.FTZ R46, R112, R110 ;  /* 0x0000006e702e7220 */ /* 0x000fe40000410000 */
[----:B------:R-:W-:-:S02]  /*4aa0*/  FMUL.FTZ R47, R125, R43 ;  /* 0x0000002b7d2f7220 */ /* 0x000fc40000410000 */
[----:B------:R-:W-:Y:S02]  /*4ab0*/  FFMA.FTZ R37, R112, R109, -R37 ;  /* 0x0000006d70257223 */ /* 0x000fe40000010825 */
[----:B------:R-:W-:Y:S02]  /*4ac0*/  FMUL.FTZ R45, R125, R41 ;  /* 0x000000297d2d7220 */ /* 0x000fe40000410000 */
[----:B------:R-:W-:Y:S02]  /*4ad0*/  FFMA.FTZ R46, R113, R109, R46 ;  /* 0x0000006d712e7223 */ /* 0x000fe4000001002e */
[----:B------:R-:W-:Y:S02]  /*4ae0*/  FFMA.FTZ R47, R124, R41, R47 ;  /* 0x000000297c2f7223 */ /* 0x000fe4000001002f */
[----:B------:R-:W-:Y:S01]  /*4af0*/  FMUL.FTZ R148, R50, R139 ;  /* 0x0000008b32947220 */ /* 0x000fe20000410000 */
[----:B------:R-:W-:Y:S01]  /*4b00*/  FSEL R139, R44, 1, !P0 ;  /* 0x3f8000002c8b7808 */ /* 0x000fe20004000000 */
[----:B------:R-:W-:-:S02]  /*4b10*/  FMUL.FTZ R149, R50, R138 ;  /* 0x0000008a32957220 */ /* 0x000fc40000410000 */
[----:B------:R-:W-:Y:S02]  /*4b20*/  FMUL.FTZ R39, R116, R37 ;  /* 0x0000002574277220 */ /* 0x000fe40000410000 */
[----:B------:R-:W-:Y:S02]  /*4b30*/  FFMA.FTZ R50, R124, R43, -R45 ;  /* 0x0000002b7c327223 */ /* 0x000fe4000001082d */
[-C--:B------:R-:W-:Y:S02]  /*4b40*/  FMUL.FTZ R48, R116, R46.reuse ;  /* 0x0000002e74307220 */ /* 0x080fe40000410000 */
[----:B------:R-:W-:Y:S02]  /*4b50*/  FADD.FTZ R47, RZ, R47 ;  /* 0x0000002fff2f7221 */ /* 0x000fe40000010000 */
[----:B------:R-:W-:Y:S02]  /*4b60*/  FFMA.FTZ R39, R115, R46, R39 ;  /* 0x0000002e73277223 */ /* 0x000fe40000010027 */
[----:B------:R-:W-:-:S02]  /*4b70*/  FADD.FTZ R50, R50, R123 ;  /* 0x0000007b32327221 */ /* 0x000fc40000010000 */
[----:B------:R-:W-:Y:S02]  /*4b80*/  FFMA.FTZ R48, R115, R37, -R48 ;  /* 0x0000002573307223 */ /* 0x000fe40000010830 */
[C---:B------:R-:W-:Y:S02]  /*4b90*/  FMUL.FTZ R43, R128.reuse, R47 ;  /* 0x0000002f802b7220 */ /* 0x040fe40000410000 */
[C---:B------:R-:W-:Y:S02]  /*4ba0*/  FMUL.FTZ R37, R119.reuse, R39 ;  /* 0x0000002777257220 */ /* 0x040fe40000410000 */
[----:B------:R-:W-:Y:S02]  /*4bb0*/  FMUL.FTZ R46, R128, R50 ;  /* 0x00000032802e7220 */ /* 0x000fe40000410000 */
[----:B------:R-:W-:Y:S02]  /*4bc0*/  FMUL.FTZ R41, R119, R48 ;  /* 0x0000003077297220 */ /* 0x000fe40000410000 */
[----:B------:R-:W-:-:S02]  /*4bd0*/  FFMA.FTZ R43, R127, R50, -R43 ;  /* 0x000000327f2b7223 */ /* 0x000fc4000001082b */
[C---:B------:R-:W-:Y:S02]  /*4be0*/  FFMA.FTZ R37, R118.reuse, R48, -R37 ;  /* 0x0000003076257223 */ /* 0x040fe40000010825 */
[----:B------:R-:W-:Y:S02]  /*4bf0*/  FFMA.FTZ R47, R127, R47, R46 ;  /* 0x0000002f7f2f7223 */ /* 0x000fe4000001002e */
[----:B------:R-:W-:Y:S02]  /*4c00*/  FFMA.FTZ R41, R118, R39, R41 ;  /* 0x0000002776297223 */ /* 0x000fe40000010029 */
[----:B------:R-:W-:Y:S02]  /*4c10*/  FADD.FTZ R43, R43, R126 ;  /* 0x0000007e2b2b7221 */ /* 0x000fe40000010000 */
[----:B------:R-:W-:Y:S02]  /*4c20*/  FMUL.FTZ R48, R122, R37 ;  /* 0x000000257a307220 */ /* 0x000fe40000410000 */
[----:B------:R-:W-:-:S02]  /*4c30*/  FADD.FTZ R47, RZ, R47 ;  /* 0x0000002fff2f7221 */ /* 0x000fc40000010000 */
[----:B------:R-:W-:Y:S02]  /*4c40*/  FMUL.FTZ R46, R122, R41 ;  /* 0x000000297a2e7220 */ /* 0x000fe40000410000 */
[----:B------:R-:W-:Y:S02]  /*4c50*/  FMUL.FTZ R45, R131, R43 ;  /* 0x0000002b832d7220 */ /* 0x000fe40000410000 */
[----:B------:R-:W-:Y:S02]  /*4c60*/  FFMA.FTZ R48, R121, R41, R48 ;  /* 0x0000002979307223 */ /* 0x000fe40000010030 */
[----:B------:R-:W-:Y:S02]  /*4c70*/  FMUL.FTZ R41, R131, R47 ;  /* 0x0000002f83297220 */ /* 0x000fe40000410000 */
[----:B------:R-:W-:Y:S02]  /*4c80*/  FFMA.FTZ R46, R121, R37, -R46 ;  /* 0x00000025792e7223 */ /* 0x000fe4000001082e */
[----:B------:R-:W-:-:S02]  /*4c90*/  FFMA.FTZ R45, R130, R47, R45 ;  /* 0x0000002f822d7223 */ /* 0x000fc4000001002d */
[----:B------:R-:W-:Y:S02]  /*4ca0*/  FFMA.FTZ R50, R130, R43, -R41 ;  /* 0x0000002b82327223 */ /* 0x000fe40000010829 */
[C---:B------:R-:W-:Y:S02]  /*4cb0*/  FMUL.FTZ R39, R125.reuse, R46 ;  /* 0x0000002e7d277220 */ /* 0x040fe40000410000 */
[----:B------:R-:W-:Y:S02]  /*4cc0*/  FADD.FTZ R45, RZ, R45 ;  /* 0x0000002dff2d7221 */ /* 0x000fe40000010000 */
[-C--:B------:R-:W-:Y:S02]  /*4cd0*/  FMUL.FTZ R37, R125, R48.reuse ;  /* 0x000000307d257220 */ /* 0x080fe40000410000 */
[----:B------:R-:W-:Y:S02]  /*4ce0*/  FADD.FTZ R50, R50, R129 ;  /* 0x0000008132327221 */ /* 0x000fe40000010000 */
[----:B------:R-:W-:-:S02]  /*4cf0*/  FFMA.FTZ R39, R124, R48, R39 ;  /* 0x000000307c277223 */ /* 0x000fc40000010027 */
[----:B------:R-:W-:Y:S02]  /*4d00*/  FMUL.FTZ R41, R134, R45 ;  /* 0x0000002d86297220 */ /* 0x000fe40000410000 */
[----:B------:R-:W-:Y:S02]  /*4d10*/  FFMA.FTZ R37, R124, R46, -R37 ;  /* 0x0000002e7c257223 */ /* 0x000fe40000010825 */
[-C--:B------:R-:W-:Y:S02]  /*4d20*/  FMUL.FTZ R52, R134, R50.reuse ;  /* 0x0000003286347220 */ /* 0x080fe40000410000 */
[C---:B------:R-:W-:Y:S02]  /*4d30*/  FMUL.FTZ R46, R128.reuse, R39 ;  /* 0x00000027802e7220 */ /* 0x040fe40000410000 */
[----:B------:R-:W-:Y:S02]  /*4d40*/  FFMA.FTZ R41, R133, R50, -R41 ;  /* 0x0000003285297223 */ /* 0x000fe40000010829 */
[----:B------:R-:W-:-:S02]  /*4d50*/  FMUL.FTZ R48, R128, R37 ;  /* 0x0000002580307220 */ /* 0x000fc40000410000 */
[----:B------:R-:W-:Y:S02]  /*4d60*/  FFMA.FTZ R52, R133, R45, R52 ;  /* 0x0000002d85347223 */ /* 0x000fe40000010034 */
[----:B------:R-:W-:Y:S02]  /*4d70*/  FFMA.FTZ R46, R127, R37, -R46 ;  /* 0x000000257f2e7223 */ /* 0x000fe4000001082e */
[----:B------:R-:W-:Y:S02]  /*4d80*/  FADD.FTZ R41, R41, R132 ;  /* 0x0000008429297221 */ /* 0x000fe40000010000 */
[----:B------:R-:W-:Y:S02]  /*4d90*/  FFMA.FTZ R48, R127, R39, R48 ;  /* 0x000000277f307223 */ /* 0x000fe40000010030 */
[----:B------:R-:W-:Y:S02]  /*4da0*/  FADD.FTZ R52, RZ, R52 ;  /* 0x00000034ff347221 */ /* 0x000fe40000010000 */
[----:B------:R-:W-:-:S02]  /*4db0*/  FMUL.FTZ R39, R131, R46 ;  /* 0x0000002e83277220 */ /* 0x000fc40000410000 */
[----:B------:R-:W-:Y:S02]  /*4dc0*/  FMUL.FTZ R43, R140, R41 ;  /* 0x000000298c2b7220 */ /* 0x000fe40000410000 */
[----:B------:R-:W-:Y:S02]  /*4dd0*/  FMUL.FTZ R138, R24, R63 ;  /* 0x0000003f188a7220 */ /* 0x000fe40000410000 */
[----:B------:R-:W-:Y:S02]  /*4de0*/  FMUL.FTZ R36, R140, R52 ;  /* 0x000000348c247220 */ /* 0x000fe40000410000 */
[-C--:B------:R-:W-:Y:S01]  /*4df0*/  FMUL.FTZ R37, R131, R48.reuse ;  /* 0x0000003083257220 */ /* 0x080fe20000410000 */
[----:B------:R-:W-:Y:S01]  /*4e00*/  FSEL R138, R138, RZ, !P0 ;  /* 0x000000ff8a8a7208 */ /* 0x000fe20004000000 */
[----:B------:R-:W-:Y:S02]  /*4e10*/  FFMA.FTZ R39, R130, R48, R39 ;  /* 0x0000003082277223 */ /* 0x000fe40000010027 */
[----:B------:R-:W-:-:S02]  /*4e20*/  FFMA.FTZ R43, R139, R52, R43 ;  /* 0x000000348b2b7223 */ /* 0x000fc4000001002b */
[----:B-1----:R-:W-:Y:S01]  /*4e30*/  FMUL.FTZ R151, R137, R136 ;  /* 0x0000008889977220 */ /* 0x002fe20000410000 */
[----:B------:R-:W-:Y:S01]  /*4e40*/  FSEL R136, R49, 1, !P4 ;  /* 0x3f80000031887808 */ /* 0x000fe20006000000 */
[----:B------:R-:W-:Y:S01]  /*4e50*/  FMUL.FTZ R152, R137, R135 ;  /* 0x0000008789987220 */ /* 0x000fe20000410000 */
[----:B------:R-:W-:Y:S01]  /*4e60*/  FSEL R137, R42, RZ, !P4 ;  /* 0x000000ff2a897208 */ /* 0x000fe20006000000 */
[----:B------:R-:W-:Y:S02]  /*4e70*/  FFMA.FTZ R41, R139, R41, -R36 ;  /* 0x000000298b297223 */ /* 0x000fe40000010824 */
[----:B------:R-:W-:Y:S02]  /*4e80*/  FFMA.FTZ R37, R130, R46, -R37 ;  /* 0x0000002e82257223 */ /* 0x000fe40000010825 */
[----:B------:R-:W-:Y:S02]  /*4e90*/  FMUL.FTZ R36, R134, R39 ;  /* 0x0000002786247220 */ /* 0x000fe40000410000 */
[----:B------:R-:W-:-:S02]  /*4ea0*/  FADD.FTZ R43, RZ, R43 ;  /* 0x0000002bff2b7221 */ /* 0x000fc40000010000 */
[----:B------:R-:W-:Y:S02]  /*4eb0*/  FMUL.FTZ R135, R23, R64 ;  /* 0x0000004017877220 */ /* 0x000fe40000410000 */
[----:B------:R-:W-:Y:S02]  /*4ec0*/  FADD.FTZ R41, R41, R138 ;  /* 0x0000008a29297221 */ /* 0x000fe40000010000 */
[-C--:B------:R-:W-:Y:S01]  /*4ed0*/  FFMA.FTZ R36, R133, R37.reuse, -R36 ;  /* 0x0000002585247223 */ /* 0x080fe20000010824 */
[----:B------:R-:W-:Y:S01]  /*4ee0*/  FSEL R135, R135, RZ, !P4 ;  /* 0x000000ff87877208 */ /* 0x000fe20006000000 */
[----:B------:R-:W-:Y:S02]  /*4ef0*/  FMUL.FTZ R42, R134, R37 ;  /* 0x00000025862a7220 */ /* 0x000fe40000410000 */
[C---:B------:R-:W-:Y:S02]  /*4f00*/  FMUL.FTZ R37, R137.reuse, R43 ;  /* 0x0000002b89257220 */ /* 0x040fe40000410000 */
[----:B------:R-:W-:-:S02]  /*4f10*/  FMUL.FTZ R45, R137, R41 ;  /* 0x00000029892d7220 */ /* 0x000fc40000410000 */
[----:B------:R-:W-:Y:S01]  /*4f20*/  FFMA.FTZ R44, R136, R41, -R37 ;  /* 0x00000029882c7223 */ /* 0x000fe20000010825 */
[----:B------:R-:W-:Y:S01]  /*4f30*/  FSEL R155, R38, RZ, !P6 ;  /* 0x000000ff269b7208 */ /* 0x000fe20007000000 */
[----:B------:R-:W-:Y:S02]  /*4f40*/  FFMA.FTZ R45, R136, R43, R45 ;  /* 0x0000002b882d7223 */ /* 0x000fe4000001002d */
[----:B------:R-:W-:Y:S01]  /*4f50*/  FADD.FTZ R44, R44, R135 ;  /* 0x000000872c2c7221 */ /* 0x000fe20000010000 */
[----:B------:R-:W-:Y:S01]  /*4f60*/  FSEL R154, R40, 1, !P6 ;  /* 0x3f800000289a7808 */ /* 0x000fe20007000000 */
[----:B------:R-:W-:Y:S02]  /*4f70*/  FADD.FTZ R45, RZ, R45 ;  /* 0x0000002dff2d7221 */ /* 0x000fe40000010000 */
[----:B------:R-:W-:Y:S02]  /*4f80*/  FMUL.FTZ R40, R155, R44 ;  /* 0x0000002c9b287220 */ /* 0x000fe40000410000 */
[----:B------:R-:W-:-:S02]  /*4f90*/  FFMA.FTZ R42, R133, R39, R42 ;  /* 0x00000027852a7223 */ /* 0x000fc4000001002a */
        /* <DEDUP_REMOVED lines=25> */
[----:B------:R-:W-:Y:S02]  /*5130*/  FMUL.FTZ R43, R149, R41 ;  /* 0x00000029952b7220 */ /* 0x000fe40000410000 */
[----:B------:R-:W-:Y:S02]  /*5140*/  FMUL.FTZ R147, R20, R35 ;  /* 0x0000002314937220 */ /* 0x000fe40000410000 */
[----:B0-----:R-:W-:Y:S02]  /*5150*/  FMUL.FTZ R146, R51, R146 ;  /* 0x0000009233927220 */ /* 0x001fe40000410000 */
[----:B------:R-:W-:-:S02]  /*5160*/  FFMA.FTZ R37, R154, R36, -R37 ;  /* 0x000000249a257223 */ /* 0x000fc40000010825 */
[----:B------:R-:W-:Y:S02]  /*5170*/  FMUL.FTZ R38, R149, R42 ;  /* 0x0000002a95267220 */ /* 0x000fe40000410000 */
[----:B------:R-:W-:Y:S02]  /*5180*/  FMUL.FTZ R36, R155, R36 ;  /* 0x000000249b247220 */ /* 0x000fe40000410000 */
[C---:B------:R-:W-:Y:S01]  /*5190*/  FFMA.FTZ R43, R148.reuse, R42, R43 ;  /* 0x0000002a942b7223 */ /* 0x040fe2000001002b */
[----:B------:R-:W-:Y:S01]  /*51a0*/  FSEL R147, R147, RZ, !P3 ;  /* 0x000000ff93937208 */ /* 0x000fe20005800000 */
[----:B------:R-:W-:Y:S01]  /*51b0*/  FFMA.FTZ R40, R148, R41, -R38 ;  /* 0x0000002994287223 */ /* 0x000fe20000010826 */
[----:B------:R-:W-:Y:S01]  /*51c0*/  FSEL R146, R146, RZ, !P2 ;  /* 0x000000ff92927208 */ /* 0x000fe20005000000 */
[----:B------:R-:W-:Y:S02]  /*51d0*/  FFMA.FTZ R36, R154, R39, R36 ;  /* 0x000000279a247223 */ /* 0x000fe40000010024 */
[----:B------:R-:W-:-:S02]  /*51e0*/  FADD.FTZ R43, RZ, R43 ;  /* 0x0000002bff2b7221 */ /* 0x000fc40000010000 */
[----:B------:R-:W-:Y:S01]  /*51f0*/  FMUL.FTZ R39, R152, R37 ;  /* 0x0000002598277220 */ /* 0x000fe20000410000 */
[----:B------:R-:W-:Y:S01]  /*5200*/  FSEL R145, R145, 1, !P2 ;  /* 0x3f80000091917808 */ /* 0x000fe20005000000 */
[----:B------:R-:W-:Y:S02]  /*5210*/  FMUL.FTZ R144, R19, R30 ;  /* 0x0000001e13907220 */ /* 0x000fe40000410000 */
[----:B------:R-:W-:Y:S02]  /*5220*/  FADD.FTZ R40, R40, R147 ;  /* 0x0000009328287221 */ /* 0x000fe40000010000 */
[-C--:B------:R-:W-:Y:S02]  /*5230*/  FMUL.FTZ R38, R152, R36.reuse ;  /* 0x0000002498267220 */ /* 0x080fe40000410000 */
[----:B------:R-:W-:Y:S02]  /*5240*/  FMUL.FTZ R41, R146, R43 ;  /* 0x0000002b92297220 */ /* 0x000fe40000410000 */
[----:B------:R-:W-:Y:S01]  /*5250*/  FFMA.FTZ R39, R151, R36, R39 ;  /* 0x0000002497277223 */ /* 0x000fe20000010027 */
[----:B------:R-:W-:Y:S01]  /*5260*/  FSEL R144, R144, RZ, !P2 ;  /* 0x000000ff90907208 */ /* 0x000fe20005000000 */
[----:B------:R-:W-:-:S02]  /*5270*/  FMUL.FTZ R36, R146, R40 ;  /* 0x0000002892247220 */ /* 0x000fc40000410000 */
[----:B------:R-:W-:Y:S02]  /*5280*/  FFMA.FTZ R38, R151, R37, -R38 ;  /* 0x0000002597267223 */ /* 0x000fe40000010826 */
        /* <DEDUP_REMOVED lines=100> */
[----:B---3--:R-:W-:Y:S01]  /*58d0*/  FMUL.FTZ R38, R45, R36 ;  /* 0x000000242d267220 */ /* 0x008fe20000410000 */
[----:B------:R-:W-:Y:S01]  /*58e0*/  ISETP.EQ.OR P0, PT, R97, RZ, P0 ;  /* 0x000000ff6100720c */ /* 0x000fe20000702670 */
[C---:B------:R-:W-:Y:S02]  /*58f0*/  FFMA.FTZ R44, R40.reuse, R41, R44 ;  /* 0x00000029282c7223 */ /* 0x040fe4000001002c */
[-C--:B----4-:R-:W-:Y:S02]  /*5900*/  FFMA.FTZ R38, R40, R37.reuse, R38 ;  /* 0x0000002528267223 */ /* 0x090fe40000010026 */
[----:B------:R-:W-:-:S02]  /*5910*/  FMUL.FTZ R39, R45, R37 ;  /* 0x000000252d277220 */ /* 0x000fc40000410000 */
[----:B------:R-:W-:Y:S01]  /*5920*/  @P1 FADD.FTZ R43, R43, R44 ;  /* 0x0000002c2b2b1221 */ /* 0x000fe20000010000 */
[----:B------:R-:W-:Y:S01]  /*5930*/  @!P2 SHF.R.U32.HI R44, RZ, 0x1, R107 ;  /* 0x00000001ff2ca819 */ /* 0x000fe2000001166b */
[----:B------:R-:W-:Y:S01]  /*5940*/  @P1 FFMA.FTZ R40, R40, R36, -R39 ;  /* 0x0000002428281223 */ /* 0x000fe20000010827 */
[----:B------:R-:W-:Y:S02]  /*5950*/  FSEL R41, R45, R38, !P1 ;  /* 0x000000262d297208 */ /* 0x000fe40004800000 */
[----:B------:R-:W-:Y:S01]  /*5960*/  MOV R37, RZ ;  /* 0x000000ff00257202 */ /* 0x000fe20000000f00 */
[----:B------:R-:W-:Y:S01]  /*5970*/  CS2R R38, SRZ ;  /* 0x0000000000267805 */ /* 0x000fe2000001ff00 */
[----:B------:R-:W-:Y:S01]  /*5980*/  MOV R36, 0x3f800000 ;  /* 0x3f80000000247802 */ /* 0x000fe20000000f00 */
        /* <DEDUP_REMOVED lines=77> */
.L_x_78:
        /* <DEDUP_REMOVED lines=16> */
.L_x_79:
[----:B------:R-:W-:Y:S05]  /*5f60*/  BSYNC B0 ;  /* 0x0000000000007941 */ /* 0x000fea0003800000 */
.L_x_77:
        /* <DEDUP_REMOVED lines=122> */
.L_x_81:
[----:B------:R-:W-:Y:S05]  /*6710*/  BSYNC B0 ;  /* 0x0000000000007941 */ /* 0x000fea0003800000 */
.L_x_80:
        /* <DEDUP_REMOVED lines=53> */
.L_x_76:
[----:B------:R-:W-:Y:S01]  /*6a70*/  BAR.SYNC.DEFER_BLOCKING 0x0 ;  /* 0x0000000000007b1d */ /* 0x000fe20000010000 */
[----:B------:R-:W-:Y:S02]  /*6a80*/  F2FP.PACK_AB R0, R16, R17 ;  /* 0x000000111000723e */ /* 0x000fe400000000ff */
[----:B------:R-:W-:Y:S02]  /*6a90*/  F2FP.PACK_AB R18, R14, R15 ;  /* 0x0000000f0e12723e */ /* 0x000fe400000000ff */
[C---:B------:R-:W-:Y:S01]  /*6aa0*/  PRMT R37, R0.reuse, 0x7610, R37 ;  /* 0x0000761000257816 */ /* 0x040fe20000000025 */
[----:B------:R-:W-:Y:S01]  /*6ab0*/  BSSY B0, `(.L_x_83) ;  /* 0x000005f000007945 */ /* 0x000fe20003800000 */
[----:B------:R-:W-:Y:S02]  /*6ac0*/  PRMT R20, R0, 0x7632, R20 ;  /* 0x0000763200147816 */ /* 0x000fe40000000014 */
[----:B------:R-:W-:-:S02]  /*6ad0*/  F2FP.PACK_AB R0, R12, R13 ;  /* 0x0000000d0c00723e */ /* 0x000fc400000000ff */
[----:B------:R-:W-:Y:S02]  /*6ae0*/  PRMT R21, R18, 0x7610, R21 ;  /* 0x0000761012157816 */ /* 0x000fe40000000015 */
[C---:B------:R-:W-:Y:S02]  /*6af0*/  PRMT R23, R0.reuse, 0x7610, R23 ;  /* 0x0000761000177816 */ /* 0x040fe40000000017 */
[----:B------:R-:W-:Y:S02]  /*6b00*/  PRMT R24, R0, 0x7632, R24 ;  /* 0x0000763200187816 */ /* 0x000fe40000000018 */
[----:B------:R-:W-:Y:S02]  /*6b10*/  PRMT R22, R18, 0x7632, R22 ;  /* 0x0000763212167816 */ /* 0x000fe40000000016 */
[----:B------:R-:W-:Y:S02]  /*6b20*/  F2FP.PACK_AB R0, R10, R11 ;  /* 0x0000000b0a00723e */ /* 0x000fe400000000ff */
[----:B------:R-:W-:-:S02]  /*6b30*/  F2FP.PACK_AB R18, R8, R9 ;  /* 0x000000090812723e */ /* 0x000fc400000000ff */
[----:B------:R-:W-:Y:S01]  /*6b40*/  ISETP.NE.AND P0, PT, R107, RZ, PT ;  /* 0x000000ff6b00720c */ /* 0x000fe20003f05270 */
[----:B------:R0:W-:Y:S01]  /*6b50*/  STS.U16 [R74], R37 ;  /* 0x000000254a007388 */ /* 0x0001e20000000400 */
[C---:B------:R-:W-:Y:S02]  /*6b60*/  PRMT R25, R18.reuse, 0x7610, R25 ;  /* 0x0000761012197816 */ /* 0x040fe40000000019 */
[----:B------:R-:W-:Y:S01]  /*6b70*/  PRMT R26, R18, 0x7632, R26 ;  /* 0x00007632121a7816 */ /* 0x000fe2000000001a */
[----:B------:R1:W-:Y:S01]  /*6b80*/  STS.U16 [R74+0x2], R20 ;  /* 0x000002144a007388 */ /* 0x0003e20000000400 */
[----:B------:R-:W-:Y:S02]  /*6b90*/  F2FP.PACK_AB R19, R6, R7 ;  /* 0x000000070613723e */ /* 0x000fe400000000ff */
[----:B------:R-:W-:Y:S01]  /*6ba0*/  F2FP.PACK_AB R18, R2, R3 ;  /* 0x000000030212723e */ /* 0x000fe200000000ff */
[----:B------:R2:W-:Y:S01]  /*6bb0*/  STS.U16 [R74+0x4], R21 ;  /* 0x000004154a007388 */ /* 0x0005e20000000400 */
[----:B------:R-:W-:-:S02]  /*6bc0*/  ISETP.GE.AND P1, PT, R95, R106, PT ;  /* 0x0000006a5f00720c */ /* 0x000fc40003f26270 */
[C---:B0-----:R-:W-:Y:S01]  /*6bd0*/  PRMT R37, R0.reuse, 0x7610, R37 ;  /* 0x0000761000257816 */ /* 0x041fe20000000025 */
[----:B------:R0:W-:Y:S01]  /*6be0*/  STS.U16 [R74+0x6], R22 ;  /* 0x000006164a007388 */ /* 0x0001e20000000400 */
[----:B------:R-:W-:Y:S02]  /*6bf0*/  SHF.R.S32.HI R109, RZ, 0x1f, R95 ;  /* 0x0000001fff6d7819 */ /* 0x000fe4000001145f */
[----:B-1----:R-:W-:Y:S01]  /*6c00*/  PRMT R20, R0, 0x7632, R20 ;  /* 0x0000763200147816 */ /* 0x002fe20000000014 */
[----:B------:R1:W-:Y:S01]  /*6c10*/  STS.U16 [R74+0xc], R37 ;  /* 0x00000c254a007388 */ /* 0x0003e20000000400 */
[----:B------:R-:W-:Y:S02]  /*6c20*/  F2FP.PACK_AB R0, R4, R5 ;  /* 0x000000050400723e */ /* 0x000fe400000000ff */
[----:B--2---:R-:W-:Y:S01]  /*6c30*/  PRMT R21, R19, 0x7632, R21 ;  /* 0x0000763213157816 */ /* 0x004fe20000000015 */
[----:B------:R2:W-:Y:S01]  /*6c40*/  STS.U16 [R74+0x8], R23 ;  /* 0x000008174a007388 */ /* 0x0005e20000000400 */
[----:B------:R-:W-:-:S02]  /*6c50*/  LOP3.LUT R27, R95, 0x20, RZ, 0xfc, !PT ;  /* 0x000000205f1b7812 */ /* 0x000fc400078efcff */
[----:B0-----:R-:W-:Y:S01]  /*6c60*/  PRMT R22, R0, 0x7632, R22 ;  /* 0x0000763200167816 */ /* 0x001fe20000000016 */
[----:B------:R-:W-:Y:S01]  /*6c70*/  STS.U16 [R74+0xa], R24 ;  /* 0x00000a184a007388 */ /* 0x000fe20000000400 */
[----:B------:R-:W-:Y:S02]  /*6c80*/  LOP3.LUT R29, R95, 0x40, RZ, 0xfc, !PT ;  /* 0x000000405f1d7812 */ /* 0x000fe400078efcff */
[----:B-1----:R-:W-:Y:S01]  /*6c90*/  PRMT R37, R18, 0x7632, R37 ;  /* 0x0000763212257816 */ /* 0x002fe20000000025 */
[----:B------:R-:W-:Y:S01]  /*6ca0*/  STS.U16 [R74+0xe], R20 ;  /* 0x00000e144a007388 */ /* 0x000fe20000000400 */
[----:B--2---:R-:W-:-:S03]  /*6cb0*/  IMAD R23, R99, c[0x0][0x1f0], RZ ;  /* 0x00007c0063177a24 */ /* 0x004fc600078e02ff */
[----:B------:R-:W-:Y:S01]  /*6cc0*/  STS.U16 [R74+0x10], R25 ;  /* 0x000010194a007388 */ /* 0x000fe20000000400 */
[----:B------:R-:W-:Y:S01]  /*6cd0*/  IMAD R111, R100, c[0x0][0x1f4], R23 ;  /* 0x00007d00646f7a24 */ /* 0x000fe200078e0217 */
[C---:B------:R-:W-:Y:S02]  /*6ce0*/  LEA R23, P5, R95.reuse, c[0x0][0x258], 0x1 ;  /* 0x000096005f177a11 */ /* 0x040fe400078a08ff */
[----:B------:R0:W-:Y:S04]  /*6cf0*/  STS.U16 [R74+0x12], R26 ;  /* 0x0000121a4a007388 */ /* 0x0001e80000000400 */
[----:B------:R-:W-:Y:S04]  /*6d00*/  STS.U16 [R74+0x14], R19 ;  /* 0x000014134a007388 */ /* 0x000fe80000000400 */
[----:B------:R1:W-:Y:S01]  /*6d10*/  STS.U16 [R74+0x16], R21 ;  /* 0x000016154a007388 */ /* 0x0003e20000000400 */
[----:B0-----:R-:W-:-:S03]  /*6d20*/  LEA.HI.X R26, R95, c[0x0][0x25c], R109, 0x1, P5 ;  /* 0x000097005f1a7a11 */ /* 0x001fc600028f0c6d */
[----:B------:R-:W-:Y:S04]  /*6d30*/  STS.U16 [R74+0x18], R0 ;  /* 0x000018004a007388 */ /* 0x000fe80000000400 */
[----:B------:R-:W-:Y:S01]  /*6d40*/  STS.U16 [R74+0x1a], R22 ;  /* 0x00001a164a007388 */ /* 0x000fe20000000400 */
[----:B-1----:R-:W-:-:S03]  /*6d50*/  IMAD R21, R99, c[0x0][0x200], RZ ;  /* 0x0000800063157a24 */ /* 0x002fc600078e02ff */
[----:B------:R0:W-:Y:S01]  /*6d60*/  STS.U16 [R74+0x1c], R18 ;  /* 0x00001c124a007388 */ /* 0x0001e20000000400 */
[----:B------:R-:W-:-:S03]  /*6d70*/  IMAD R33, R100, c[0x0][0x204], R21 ;  /* 0x0000810064217a24 */ /* 0x000fc600078e0215 */
[----:B------:R-:W-:Y:S01]  /*6d80*/  STS.U16 [R74+0x1e], R37 ;  /* 0x00001e254a007388 */ /* 0x000fe20000000400 */
[----:B------:R-:W-:-:S06]  /*6d90*/  NOP ;  /* 0x0000000000007918 */ /* 0x000fcc0000000000 */
[----:B------:R-:W-:Y:S01]  /*6da0*/  LDS.U16 R35, [R90] ;  /* 0x000000005a237984 */ /* 0x000fe20000000400 */
[----:B0-----:R-:W-:-:S03]  /*6db0*/  IMAD.WIDE.U32 R18, R100, c[0x0][0x200], RZ ;  /* 0x0000800064127a25 */ /* 0x001fc600078e00ff */
[----:B------:R-:W-:Y:S01]  /*6dc0*/  LDS.U16 R45, [R89+0x40] ;  /* 0x00004000592d7984 */ /* 0x000fe20000000400 */
[----:B------:R-:W-:Y:S01]  /*6dd0*/  IMAD R0, R102, c[0x0][0x208], RZ ;  /* 0x0000820066007a24 */ /* 0x000fe200078e02ff */
[----:B------:R-:W-:Y:S02]  /*6de0*/  IADD3 R21, R19, R33, RZ ;  /* 0x0000002113157210 */ /* 0x000fe40007ffe0ff */
[----:B------:R-:W-:Y:S01]  /*6df0*/  LDS.U16 R47, [R88+0x80] ;  /* 0x00008000582f7984 */ /* 0x000fe20000000400 */
[----:B------:R-:W-:Y:S01]  /*6e00*/  MOV R20, R18 ;  /* 0x0000001200147202 */ /* 0x000fe20000000f00 */
[----:B------:R-:W-:Y:S01]  /*6e10*/  IMAD R25, R105, c[0x0][0x20c], R0 ;  /* 0x0000830069197a24 */ /* 0x000fe200078e0200 */
[----:B------:R-:W-:Y:S01]  /*6e20*/  SHF.L.U32 R18, R97, 0xb, RZ ;  /* 0x0000000b61127819 */ /* 0x000fe200000006ff */
[----:B------:R-:W-:Y:S02]  /*6e30*/  LDS.U16 R49, [R87+0xc0] ;  /* 0x0000c00057317984 */ /* 0x000fe40000000400 */
[----:B------:R-:W-:Y:S01]  /*6e40*/  IMAD.WIDE.U32 R20, R105, c[0x0][0x208], R20 ;  /* 0x0000820069147a25 */ /* 0x000fe200078e0014 */
[----:B------:R-:W-:Y:S01]  /*6e50*/  SHF.R.S32.HI R19, RZ, 0x1f, R18 ;  /* 0x0000001fff137819 */ /* 0x000fe20000011412 */
[----:B------:R-:W-:Y:S03]  /*6e60*/  LDS.U16 R51, [R86+0x100] ;  /* 0x0001000056337984 */ /* 0x000fe60000000400 */
[----:B------:R-:W-:Y:S01]  /*6e70*/  IADD3 R0, P2, R18, R20, RZ ;  /* 0x0000001412007210 */ /* 0x000fe20007f5e0ff */
[----:B------:R-:W-:Y:S01]  /*6e80*/  LDS.U16 R53, [R85+0x140] ;  /* 0x0001400055357984 */ /* 0x000fe20000000400 */
[----:B------:R-:W-:-:S02]  /*6e90*/  IADD3 R20, P5, R95, R18, RZ ;  /* 0x000000125f147210 */ /* 0x000fc40007fbe0ff */
[----:B------:R-:W-:Y:S01]  /*6ea0*/  IADD3.X R21, R19, R25, R21, P2, !PT ;  /* 0x0000001913157210 */ /* 0x000fe200017fe415 */
[----:B------:R-:W-:Y:S01]  /*6eb0*/  LDS.U16 R55, [R84+0x180] ;  /* 0x0001800054377984 */ /* 0x000fe20000000400 */
[----:B------:R-:W-:Y:S01]  /*6ec0*/  @!P1 IMAD.WIDE.U32 R24, R100, c[0x0][0x1f0], R18 ;  /* 0x00007c0064189a25 */ /* 0x000fe200078e0012 */
[C---:B------:R-:W-:Y:S02]  /*6ed0*/  LEA R22, P6, R0.reuse, R23, 0x1 ;  /* 0x0000001700167211 */ /* 0x040fe400078c08ff */
[----:B------:R-:W-:Y:S02]  /*6ee0*/  LDS.U16 R57, [R83+0x1c0] ;  /* 0x0001c00053397984 */ /* 0x000fe40000000400 */
[----:B------:R-:W-:Y:S02]  /*6ef0*/  LEA.HI.X R23, R0, R26, R21, 0x1, P6 ;  /* 0x0000001a00177211 */ /* 0x000fe400030f0c15 */
[----:B------:R-:W-:Y:S01]  /*6f00*/  LDS.U16 R59, [R82+0x200] ;  /* 0x00020000523b7984 */ /* 0x000fe20000000400 */
[----:B------:R-:W-:-:S02]  /*6f10*/  @!P1 IADD3 R25, R111, R25, RZ ;  /* 0x000000196f199210 */ /* 0x000fc40007ffe0ff */
[----:B------:R-:W-:Y:S01]  /*6f20*/  IADD3.X R21, R19, R109, RZ, P5, !PT ;  /* 0x0000006d13157210 */ /* 0x000fe20002ffe4ff */
        /* <DEDUP_REMOVED lines=10> */
[----:B0-----:R-:W-:-:S02]  /*6fd0*/  ISETP.GE.AND P4, PT, R95, R28, PT ;  /* 0x0000001c5f00720c */ /* 0x001fc40003f86270 */
[-C--:B------:R-:W-:Y:S02]  /*6fe0*/  ISETP.GE.AND P3, PT, R27, R28.reuse, PT ;  /* 0x0000001c1b00720c */ /* 0x080fe40003f66270 */
[----:B------:R-:W-:-:S09]  /*6ff0*/  ISETP.GE.AND P2, PT, R29, R28, PT ;  /* 0x0000001c1d00720c */ /* 0x000fd20003f46270 */
[----:B------:R-:W-:Y:S05]  /*7000*/  @P4 BRA `(.L_x_84) ;  /* 0x0000009000004947 */ /* 0x000fea0003800000 */
[----:B------:R-:W-:-:S04]  /*7010*/  IMAD.WIDE.U32 R30, R100, c[0x0][0x200], R20 ;  /* 0x00008000641e7a25 */ /* 0x000fc800078e0014 */
[----:B------:R-:W-:Y:S01]  /*7020*/  IMAD R0, R102, c[0x0][0x208], RZ ;  /* 0x0000820066007a24 */ /* 0x000fe200078e02ff */
[----:B------:R-:W-:-:S03]  /*7030*/  IADD3 R31, R33, R31, RZ ;  /* 0x0000001f211f7210 */ /* 0x000fc60007ffe0ff */
[C---:B------:R-:W-:Y:S02]  /*7040*/  IMAD R33, R105.reuse, c[0x0][0x20c], R0 ;  /* 0x0000830069217a24 */ /* 0x040fe400078e0200 */
[----:B------:R-:W-:-:S05]  /*7050*/  IMAD.WIDE.U32 R30, R105, c[0x0][0x208], R30 ;  /* 0x00008200691e7a25 */ /* 0x000fca00078e001e */
[----:B------:R-:W-:Y:S02]  /*7060*/  IADD3 R31, R31, R33, RZ ;  /* 0x000000211f1f7210 */ /* 0x000fe40007ffe0ff */
[----:B------:R-:W-:-:S04]  /*7070*/  LEA R32, P4, R30, c[0x0][0x258], 0x1 ;  /* 0x000096001e207a11 */ /* 0x000fc800078808ff */
[----:B------:R-:W-:-:S05]  /*7080*/  LEA.HI.X R33, R30, c[0x0][0x25c], R31, 0x1, P4 ;  /* 0x000097001e217a11 */ /* 0x000fca00020f0c1f */
[----:B------:R0:W-:Y:S04]  /*7090*/  STG.E.U16 [R32.64], R35 ;  /* 0x0000002320007986 */ /* 0x0001e8000c101504 */
.L_x_84:
[----:B------:R-:W-:Y:S05]  /*70a0*/  BSYNC B0 ;  /* 0x0000000000007941 */ /* 0x000fea0003800000 */
.L_x_83:
[C---:B0-----:R-:W-:Y:S01]  /*70b0*/  LOP3.LUT R33, R95.reuse, 0x60, RZ, 0xfc, !PT ;  /* 0x000000605f217812 */ /* 0x041fe200078efcff */
[----:B------:R0:W-:Y:S01]  /*70c0*/  @!P3 STG.E.U16 [R22.64+0x40], R45 ;  /* 0x0000402d1600b986 */ /* 0x0001e2000c101504 */
[----:B------:R-:W-:Y:S01]  /*70d0*/  LOP3.LUT R37, R95, 0xa0, RZ, 0xfc, !PT ;  /* 0x000000a05f257812 */ /* 0x000fe200078efcff */
[----:B------:R-:W-:Y:S01]  /*70e0*/  IMAD R0, R102, c[0x0][0x1f8], RZ ;  /* 0x00007e0066007a24 */ /* 0x000fe200078e02ff */
[-C--:B------:R-:W-:Y:S01]  /*70f0*/  ISETP.GE.AND P6, PT, R33, R28.reuse, PT ;  /* 0x0000001c2100720c */ /* 0x080fe20003fc6270 */
[----:B------:R1:W-:Y:S01]  /*7100*/  @!P2 STG.E.U16 [R22.64+0x80], R47 ;  /* 0x0000802f1600a986 */ /* 0x0003e2000c101504 */
[----:B------:R-:W-:Y:S01]  /*7110*/  ISETP.GE.AND P4, PT, R37, R28, PT ;  /* 0x0000001c2500720c */ /* 0x000fe20003f86270 */
[----:B------:R-:W-:Y:S01]  /*7120*/  @!P1 IMAD.WIDE.U32 R42, R105, c[0x0][0x1f8], R24 ;  /* 0x00007e00692a9a25 */ /* 0x000fe200078e0018 */
[C---:B------:R-:W-:Y:S02]  /*7130*/  LOP3.LUT R35, R95.reuse, 0x80, RZ, 0xfc, !PT ;  /* 0x000000805f237812 */ /* 0x040fe400078efcff */
[C---:B------:R-:W-:Y:S01]  /*7140*/  LOP3.LUT R39, R95.reuse, 0xc0, RZ, 0xfc, !PT ;  /* 0x000000c05f277812 */ /* 0x040fe200078efcff */
[----:B------:R-:W-:Y:S01]  /*7150*/  IMAD.WIDE.U32 R30, R100, c[0x0][0x1f0], RZ ;  /* 0x00007c00641e7a25 */ /* 0x000fe200078e00ff */
[----:B------:R-:W-:-:S02]  /*7160*/  LOP3.LUT R41, R95, 0xe0, RZ, 0xfc, !PT ;  /* 0x000000e05f297812 */ /* 0x000fc400078efcff */
[-C--:B------:R-:W-:Y:S01]  /*7170*/  ISETP.GE.AND P5, PT, R35, R28.reuse, PT ;  /* 0x0000001c2300720c */ /* 0x080fe20003fa6270 */
[----:B------:R-:W-:Y:S01]  /*7180*/  IMAD R113, R105, c[0x0][0x1fc], R0 ;  /* 0x00007f0069717a24 */ /* 0x000fe200078e0200 */
[-C--:B------:R-:W-:Y:S01]  /*7190*/  ISETP.GE.AND P3, PT, R39, R28.reuse, PT ;  /* 0x0000001c2700720c */ /* 0x080fe20003f66270 */
[----:B------:R2:W-:Y:S01]  /*71a0*/  @!P6 STG.E.U16 [R22.64+0xc0], R49 ;  /* 0x0000c0311600e986 */ /* 0x0005e2000c101504 */
[----:B------:R-:W-:Y:S02]  /*71b0*/  ISETP.GE.AND P2, PT, R41, R28, PT ;  /* 0x0000001c2900720c */ /* 0x000fe40003f46270 */
[C---:B------:R-:W-:Y:S01]  /*71c0*/  @!P1 IADD3 R0, P6, R95.reuse, R42, RZ ;  /* 0x0000002a5f009210 */ /* 0x040fe20007fde0ff */
[----:B------:R-:W-:Y:S01]  /*71d0*/  @!P4 STG.E.U16 [R22.64+0x140], R53 ;  /* 0x000140351600c986 */ /* 0x000fe2000c101504 */
[----:B0-----:R-:W-:Y:S02]  /*71e0*/  LOP3.LUT R45, R95, 0x120, RZ, 0xfc, !PT ;  /* 0x000001205f2d7812 */ /* 0x001fe400078efcff */
[----:B------:R-:W-:-:S02]  /*71f0*/  IADD3 R25, R31, R111, RZ ;  /* 0x0000006f1f197210 */ /* 0x000fc40007ffe0ff */
[----:B------:R-:W-:Y:S01]  /*7200*/  @!P1 IADD3.X R111, R109, R43, R113, P6, !PT ;  /* 0x0000002b6d6f9210 */ /* 0x000fe200037fe471 */
[----:B------:R0:W-:Y:S01]  /*7210*/  @!P5 STG.E.U16 [R22.64+0x100], R51 ;  /* 0x000100331600d986 */ /* 0x0001e2000c101504 */
[-C--:B------:R-:W-:Y:S02]  /*7220*/  ISETP.GE.AND P4, PT, R45, R28.reuse, PT ;  /* 0x0000001c2d00720c */ /* 0x080fe40003f86270 */
[C---:B------:R-:W-:Y:S01]  /*7230*/  LOP3.LUT R43, R95.reuse, 0x100, RZ, 0xfc, !PT ;  /* 0x000001005f2b7812 */ /* 0x040fe200078efcff */
[----:B------:R3:W-:Y:S01]  /*7240*/  @!P3 STG.E.U16 [R22.64+0x180], R55 ;  /* 0x000180371600b986 */ /* 0x0007e2000c101504 */
[C---:B-1----:R-:W-:Y:S02]  /*7250*/  LOP3.LUT R47, R95.reuse, 0x140, RZ, 0xfc, !PT ;  /* 0x000001405f2f7812 */ /* 0x042fe400078efcff */
[----:B--2---:R-:W-:Y:S01]  /*7260*/  LOP3.LUT R49, R95, 0x160, RZ, 0xfc, !PT ;  /* 0x000001605f317812 */ /* 0x004fe200078efcff */
[----:B------:R1:W-:Y:S01]  /*7270*/  @!P2 STG.E.U16 [R22.64+0x1c0], R57 ;  /* 0x0001c0391600a986 */ /* 0x0003e2000c101504 */
[----:B------:R-:W-:-:S02]  /*7280*/  ISETP.GE.AND P5, PT, R43, R28, PT ;  /* 0x0000001c2b00720c */ /* 0x000fc40003fa6270 */
[-C--:B------:R-:W-:Y:S02]  /*7290*/  ISETP.GE.AND P2, PT, R47, R28.reuse, PT ;  /* 0x0000001c2f00720c */ /* 0x080fe40003f46270 */
[----:B------:R-:W-:Y:S01]  /*72a0*/  ISETP.GE.AND P3, PT, R49, R28, PT ;  /* 0x0000001c3100720c */ /* 0x000fe20003f66270 */
[----:B------:R-:W-:Y:S01]  /*72b0*/  @!P4 STG.E.U16 [R22.64+0x240], R61 ;  /* 0x0002403d1600c986 */ /* 0x000fe2000c101504 */
[C---:B------:R-:W-:Y:S02]  /*72c0*/  IADD3 R26, P4, R95.reuse, 0x20, RZ ;  /* 0x000000205f1a7810 */ /* 0x040fe40007f9e0ff */
[C---:B0-----:R-:W-:Y:S02]  /*72d0*/  LOP3.LUT R51, R95.reuse, 0x180, RZ, 0xfc, !PT ;  /* 0x000001805f337812 */ /* 0x041fe400078efcff */
[C---:B------:R-:W-:Y:S02]  /*72e0*/  LOP3.LUT R53, R95.reuse, 0x1a0, RZ, 0xfc, !PT ;  /* 0x000001a05f357812 */ /* 0x040fe400078efcff */
[C---:B---3--:R-:W-:Y:S01]  /*72f0*/  LOP3.LUT R55, R95.reuse, 0x1c0, RZ, 0xfc, !PT ;  /* 0x000001c05f377812 */ /* 0x048fe200078efcff */
[----:B------:R0:W-:Y:S01]  /*7300*/  @!P5 STG.E.U16 [R22.64+0x200], R59 ;  /* 0x0002003b1600d986 */ /* 0x0001e2000c101504 */
[----:B-1----:R-:W-:-:S02]  /*7310*/  LOP3.LUT R57, R95, 0x1e0, RZ, 0xfc, !PT ;  /* 0x000001e05f397812 */ /* 0x002fc400078efcff */
[----:B------:R-:W-:Y:S01]  /*7320*/  IADD3.X R109, RZ, R109, RZ, P4, !PT ;  /* 0x0000006dff6d7210 */ /* 0x000fe200027fe4ff */
[----:B------:R1:W-:Y:S01]  /*7330*/  @!P2 STG.E.U16 [R22.64+0x280], R63 ;  /* 0x0002803f1600a986 */ /* 0x0003e2000c101504 */
[-C--:B------:R-:W-:Y:S02]  /*7340*/  ISETP.GE.AND P5, PT, R51, R28.reuse, PT ;  /* 0x0000001c3300720c */ /* 0x080fe40003fa6270 */
[-C--:B------:R-:W-:Y:S01]  /*7350*/  ISETP.GE.AND P4, PT, R53, R28.reuse, PT ;  /* 0x0000001c3500720c */ /* 0x080fe20003f86270 */
[----:B------:R-:W-:Y:S01]  /*7360*/  @!P3 STG.E.U16 [R22.64+0x2c0], R65 ;  /* 0x0002c0411600b986 */ /* 0x000fe2000c101504 */
[-C--:B------:R-:W-:Y:S02]  /*7370*/  ISETP.GE.AND P3, PT, R55, R28.reuse, PT ;  /* 0x0000001c3700720c */ /* 0x080fe40003f66270 */
[----:B------:R-:W-:Y:S02]  /*7380*/  ISETP.GE.AND P2, PT, R57, R28, PT ;  /* 0x0000001c3900720c */ /* 0x000fe40003f46270 */
[----:B------:R-:W-:-:S02]  /*7390*/  MOV R24, R30 ;  /* 0x0000001e00187202 */ /* 0x000fc40000000f00 */
[----:B0-----:R-:W-:-:S03]  /*73a0*/  PRMT R59, RZ, 0x7610, R59 ;  /* 0x00007610ff3b7816 */ /* 0x001fc6000000003b */
[----:B------:R-:W-:Y:S01]  /*73b0*/  @!P5 STG.E.U16 [R22.64+0x300], R67 ;  /* 0x000300431600d986 */ /* 0x000fe2000c101504 */
[----:B------:R-:W-:Y:S01]  /*73c0*/  IMAD.WIDE.U32 R30, R105, c[0x0][0x1f8], R24 ;  /* 0x00007e00691e7a25 */ /* 0x000fe200078e0018 */
[C---:B------:R-:W-:Y:S02]  /*73d0*/  @!P1 LEA R24, P6, R0.reuse, c[0x0][0x268], 0x1 ;  /* 0x00009a0000189a11 */ /* 0x040fe400078c08ff */
[----:B------:R-:W-:Y:S02]  /*73e0*/  @!P4 STG.E.U16 [R22.64+0x340], R69 ;  /* 0x000340451600c986 */ /* 0x000fe4000c101504 */
[----:B------:R-:W-:Y:S02]  /*73f0*/  @!P1 LEA.HI.X R25, R0, c[0x0][0x26c], R111, 0x1, P6 ;  /* 0x00009b0000199a11 */ /* 0x000fe400030f0c6f */
[----:B------:R-:W-:Y:S01]  /*7400*/  @!P3 STG.E.U16 [R22.64+0x380], R71 ;  /* 0x000380471600b986 */ /* 0x000fe2000c101504 */
[----:B------:R-:W-:Y:S02]  /*7410*/  IADD3 R111, P6, R18, R30, RZ ;  /* 0x0000001e126f7210 */ /* 0x000fe40007fde0ff */
[C---:B------:R-:W-:Y:S01]  /*7420*/  SHF.L.U64.HI R0, R26.reuse, 0x1, R109 ;  /* 0x000000011a007819 */ /* 0x040fe2000001026d */
[----:B------:R0:W-:Y:S01]  /*7430*/  @!P2 STG.E.U16 [R22.64+0x3c0], R73 ;  /* 0x0003c0491600a986 */ /* 0x0001e2000c101504 */
[----:B------:R-:W-:-:S02]  /*7440*/  SHF.L.U32 R26, R26, 0x1, RZ ;  /* 0x000000011a1a7819 */ /* 0x000fc400000006ff */
[----:B------:R-:W-:Y:S01]  /*7450*/  IADD3.X R31, R19, R113, R31, P6, !PT ;  /* 0x00000071131f7210 */ /* 0x000fe200037fe41f */
[----:B------:R-:W-:Y:S01]  /*7460*/  BAR.SYNC.DEFER_BLOCKING 0x0 ;  /* 0x0000000000007b1d */ /* 0x000fe20000010000 */
[----:B------:R-:W-:Y:S02]  /*7470*/  IADD3 R30, P6, R26, c[0x0][0x268], RZ ;  /* 0x00009a001a1e7a10 */ /* 0x000fe40007fde0ff */
[-C--:B------:R-:W-:Y:S02]  /*7480*/  ISETP.GE.AND P4, PT, R27, R106.reuse, PT ;  /* 0x0000006a1b00720c */ /* 0x080fe40003f86270 */
[----:B------:R-:W-:Y:S02]  /*7490*/  IADD3.X R28, R0, c[0x0][0x26c], RZ, P6, !PT ;  /* 0x00009b00001c7a10 */ /* 0x000fe400037fe4ff */
[----:B------:R-:W-:Y:S02]  /*74a0*/  ISETP.GE.AND P3, PT, R29, R106, PT ;  /* 0x0000006a1d00720c */ /* 0x000fe40003f66270 */
[----:B------:R-:W-:-:S02]  /*74b0*/  LEA R30, P6, R111, R30, 0x1 ;  /* 0x0000001e6f1e7211 */ /* 0x000fc400078c08ff */
[----:B------:R-:W-:Y:S02]  /*74c0*/  ISETP.GE.AND P2, PT, R33, R106, PT ;  /* 0x0000006a2100720c */ /* 0x000fe40003f46270 */
[----:B------:R-:W-:Y:S02]  /*74d0*/  LEA.HI.X R31, R111, R28, R31, 0x1, P6 ;  /* 0x0000001c6f1f7211 */ /* 0x000fe400030f0c1f */
[----:B------:R-:W-:Y:S02]  /*74e0*/  PRMT R28, RZ, 0x7610, R28 ;  /* 0x00007610ff1c7816 */ /* 0x000fe4000000001c */
[----:B------:R-:W-:Y:S02]  /*74f0*/  PRMT R61, RZ, 0x7610, R61 ;  /* 0x00007610ff3d7816 */ /* 0x000fe4000000003d */
[----:B------:R-:W-:Y:S02]  /*7500*/  PRMT R32, RZ, 0x7610, R32 ;  /* 0x00007610ff207816 */ /* 0x000fe40000000020 */
[-C--:B------:R-:W-:Y:S01]  /*7510*/  ISETP.GE.AND P6, PT, R37, R106.reuse, PT ;  /* 0x0000006a2500720c */ /* 0x080fe20003fc6270 */
[----:B------:R2:W3:Y:S01]  /*7520*/  @!P1 LDG.E.U16 R59, [R24.64] ;  /* 0x00000004183b9981 */ /* 0x0004e2000c1e1500 */
[----:B------:R-:W-:-:S02]  /*7530*/  ISETP.GE.AND P1, PT, R35, R106, PT ;  /* 0x0000006a2300720c */ /* 0x000fc40003f26270 */
[-C--:B------:R-:W-:Y:S01]  /*7540*/  ISETP.GE.AND P5, PT, R39, R106.reuse, PT ;  /* 0x0000006a2700720c */ /* 0x080fe20003fa6270 */
[----:B------:R4:W5:Y:S01]  /*7550*/  @!P4 LDG.E.U16 R28, [R30.64] ;  /* 0x000000041e1cc981 */ /* 0x000962000c1e1500 */
[-C--:B------:R-:W-:Y:S02]  /*7560*/  ISETP.GE.AND P4, PT, R41, R106.reuse, PT ;  /* 0x0000006a2900720c */ /* 0x080fe40003f86270 */
[----:B-1----:R-:W-:Y:S01]  /*7570*/  PRMT R63, RZ, 0x7610, R63 ;  /* 0x00007610ff3f7816 */ /* 0x002fe2000000003f */
[----:B------:R4:W5:Y:S01]  /*7580*/  @!P3 LDG.E.U16 R61, [R30.64+0x40] ;  /* 0x000040041e3db981 */ /* 0x000962000c1e1500 */
[-C--:B------:R-:W-:Y:S02]  /*7590*/  ISETP.GE.AND P3, PT, R43, R106.reuse, PT ;  /* 0x0000006a2b00720c */ /* 0x080fe40003f66270 */
[----:B------:R-:W-:Y:S01]  /*75a0*/  PRMT R34, RZ, 0x7610, R34 ;  /* 0x00007610ff227816 */ /* 0x000fe20000000022 */
[----:B------:R4:W5:Y:S01]  /*75b0*/  @!P2 LDG.E.U16 R32, [R30.64+0x80] ;  /* 0x000080041e20a981 */ /* 0x000962000c1e1500 */
[----:B------:R-:W-:-:S02]  /*75c0*/  ISETP.GE.AND P2, PT, R45, R106, PT ;  /* 0x0000006a2d00720c */ /* 0x000fc40003f46270 */
[----:B0-----:R-:W-:Y:S01]  /*75d0*/  PRMT R23, RZ, 0x7610, R23 ;  /* 0x00007610ff177816 */ /* 0x001fe20000000017 */
[----:B------:R4:W5:Y:S01]  /*75e0*/  @!P1 LDG.E.U16 R63, [R30.64+0xc0] ;  /* 0x0000c0041e3f9981 */ /* 0x000962000c1e1500 */
[----:B------:R-:W-:Y:S02]  /*75f0*/  PRMT R22, RZ, 0x7610, R22 ;  /* 0x00007610ff167816 */ /* 0x000fe40000000016 */
[----:B--2---:R-:W-:Y:S01]  /*7600*/  PRMT R25, RZ, 0x7610, R25 ;  /* 0x00007610ff197816 */ /* 0x004fe20000000019 */
[----:B------:R4:W2:Y:S01]  /*7610*/  @!P6 LDG.E.U16 R34, [R30.64+0x100] ;  /* 0x000100041e22e981 */ /* 0x0008a2000c1e1500 */
[----:B------:R-:W-:Y:S02]  /*7620*/  PRMT R24, RZ, 0x7610, R24 ;  /* 0x00007610ff187816 */ /* 0x000fe40000000018 */
[-C--:B------:R-:W-:Y:S01]  /*7630*/  ISETP.GE.AND P1, PT, R47, R106.reuse, PT ;  /* 0x0000006a2f00720c */ /* 0x080fe20003f26270 */
[----:B------:R4:W2:Y:S01]  /*7640*/  @!P5 LDG.E.U16 R23, [R30.64+0x140] ;  /* 0x000140041e17d981 */ /* 0x0008a2000c1e1500 */
[----:B------:R-:W-:-:S02]  /*7650*/  ISETP.GE.AND P6, PT, R49, R106, PT ;  /* 0x0000006a3100720c */ /* 0x000fc40003fc6270 */
[-C--:B------:R-:W-:Y:S01]  /*7660*/  ISETP.GE.AND P5, PT, R51, R106.reuse, PT ;  /* 0x0000006a3300720c */ /* 0x080fe20003fa6270 */
[----:B------:R4:W2:Y:S01]  /*7670*/  @!P4 LDG.E.U16 R22, [R30.64+0x180] ;  /* 0x000180041e16c981 */ /* 0x0008a2000c1e1500 */
[----:B------:R-:W-:-:S03]  /*7680*/  ISETP.GE.AND P4, PT, R53, R106, PT ;  /* 0x0000006a3500720c */ /* 0x000fc60003f86270 */
[----:B------:R4:W2:Y:S01]  /*7690*/  @!P3 LDG.E.U16 R25, [R30.64+0x1c0] ;  /* 0x0001c0041e19b981 */ /* 0x0008a2000c1e1500 */
[----:B------:R-:W-:-:S03]  /*76a0*/  ISETP.GE.AND P3, PT, R55, R106, PT ;  /* 0x0000006a3700720c */ /* 0x000fc60003f66270 */
[----:B------:R4:W2:Y:S01]  /*76b0*/  @!P2 LDG.E.U16 R24, [R30.64+0x200] ;  /* 0x000200041e18a981 */ /* 0x0008a2000c1e1500 */
[----:B------:R-:W-:Y:S02]  /*76c0*/  ISETP.GE.AND P2, PT, R57, R106, PT ;  /* 0x0000006a3900720c */ /* 0x000fe40003f46270 */
[----:B------:R-:W-:Y:S02]  /*76d0*/  PRMT R65, RZ, 0x7610, R65 ;  /* 0x00007610ff417816 */ /* 0x000fe40000000041 */
[----:B------:R-:W-:Y:S02]  /*76e0*/  PRMT R36, RZ, 0x7610, R36 ;  /* 0x00007610ff247816 */ /* 0x000fe40000000024 */
[----:B------:R-:W-:Y:S02]  /*76f0*/  PRMT R67, RZ, 0x7610, R67 ;  /* 0x00007610ff437816 */ /* 0x000fe40000000043 */
[----:B------:R-:W-:Y:S01]  /*7700*/  PRMT R38, RZ, 0x7610, R38 ;  /* 0x00007610ff267816 */ /* 0x000fe20000000026 */
[----:B------:R4:W2:Y:S01]  /*7710*/  @!P1 LDG.E.U16 R65, [R30.64+0x240] ;  /* 0x000240041e419981 */ /* 0x0008a2000c1e1500 */
[----:B------:R-:W-:-:S02]  /*7720*/  PRMT R69, RZ, 0x7610, R69 ;  /* 0x00007610ff457816 */ /* 0x000fc40000000045 */
[----:B------:R-:W-:Y:S01]  /*7730*/  PRMT R40, RZ, 0x7610, R40 ;  /* 0x00007610ff287816 */ /* 0x000fe20000000028 */
[----:B------:R4:W2:Y:S04]  /*7740*/  @!P6 LDG.E.U16 R36, [R30.64+0x280] ;  /* 0x000280041e24e981 */ /* 0x0008a8000c1e1500 */
[----:B------:R4:W2:Y:S04]  /*7750*/  @!P5 LDG.E.U16 R67, [R30.64+0x2c0] ;  /* 0x0002c0041e43d981 */ /* 0x0008a8000c1e1500 */
[----:B------:R4:W2:Y:S04]  /*7760*/  @!P4 LDG.E.U16 R38, [R30.64+0x300] ;  /* 0x000300041e26c981 */ /* 0x0008a8000c1e1500 */
[----:B------:R4:W2:Y:S04]  /*7770*/  @!P3 LDG.E.U16 R69, [R30.64+0x340] ;  /* 0x000340041e45b981 */ /* 0x0008a8000c1e1500 */
[----:B------:R4:W2:Y:S01]  /*7780*/  @!P2 LDG.E.U16 R40, [R30.64+0x380] ;  /* 0x000380041e28a981 */ /* 0x0008a2000c1e1500 */
[----:B------:R-:W-:-:S04]  /*7790*/  LOP3.LUT R71, R104, 0xfffffe00, RZ, 0xc0, !PT ;  /* 0xfffffe0068477812 */ /* 0x000fc800078ec0ff */
[----:B------:R-:W-:-:S04]  /*77a0*/  LEA R109, R98, R71, 0x4 ;  /* 0x00000047626d7211 */ /* 0x000fc800078e20ff */
[C---:B----4-:R-:W-:Y:S02]  /*77b0*/  IADD3 R31, R109.reuse, 0x7, RZ ;  /* 0x000000076d1f7810 */ /* 0x050fe40007ffe0ff */
[----:B------:R-:W-:Y:S02]  /*77c0*/  IADD3 R30, R109, 0x6, RZ ;  /* 0x000000066d1e7810 */ /* 0x000fe40007ffe0ff */
[-C--:B------:R-:W-:Y:S02]  /*77d0*/  LEA.HI.SX32 R31, R31, R109.reuse, 0x1b ;  /* 0x0000006d1f1f7211 */ /* 0x080fe400078fdaff */
[----:B------:R-:W-:Y:S02]  /*77e0*/  LEA.HI.SX32 R30, R30, R109, 0x1b ;  /* 0x0000006d1e1e7211 */ /* 0x000fe400078fdaff */
[----:B------:R-:W-:Y:S02]  /*77f0*/  SHF.L.U32 R31, R31, 0x1, RZ ;  /* 0x000000011f1f7819 */ /* 0x000fe400000006ff */
[----:B------:R-:W-:-:S02]  /*7800*/  IADD3 R44, R109, 0xd, RZ ;  /* 0x0000000d6d2c7810 */ /* 0x000fc40007ffe0ff */
[----:B------:R-:W-:Y:S02]  /*7810*/  SHF.L.U32 R30, R30, 0x1, RZ ;  /* 0x000000011e1e7819 */ /* 0x000fe400000006ff */
[----:B------:R-:W-:-:S04]  /*7820*/  LEA.HI.SX32 R44, R44, R109, 0x1b ;  /* 0x0000006d2c2c7211 */ /* 0x000fc800078fdaff */
[----:B------:R-:W-:Y:S01]  /*7830*/  SHF.L.U32 R44, R44, 0x1, RZ ;  /* 0x000000012c2c7819 */ /* 0x000fe200000006ff */
[----:B---3--:R-:W-:Y:S04]  /*7840*/  STS.U16 [R90], R59 ;  /* 0x0000003b5a007388 */ /* 0x008fe80000000400 */
[----:B-----5:R0:W-:Y:S04]  /*7850*/  STS.U16 [R89+0x40], R28 ;  /* 0x0000401c59007388 */ /* 0x0201e80000000400 */
[----:B------:R-:W-:Y:S04]  /*7860*/  STS.U16 [R88+0x80], R61 ;  /* 0x0000803d58007388 */ /* 0x000fe80000000400 */
[----:B------:R-:W-:Y:S01]  /*7870*/  STS.U16 [R87+0xc0], R32 ;  /* 0x0000c02057007388 */ /* 0x000fe20000000400 */
[----:B0-----:R-:W-:-:S03]  /*7880*/  IADD3 R28, R109, 0x1, RZ ;  /* 0x000000016d1c7810 */ /* 0x001fc60007ffe0ff */
[----:B------:R-:W-:Y:S04]  /*7890*/  STS.U16 [R86+0x100], R63 ;  /* 0x0001003f56007388 */ /* 0x000fe80000000400 */
[----:B--2---:R-:W-:Y:S01]  /*78a0*/  STS.U16 [R85+0x140], R34 ;  /* 0x0001402255007388 */ /* 0x004fe20000000400 */
[----:B------:R-:W-:-:S03]  /*78b0*/  LEA.HI.SX32 R28, R28, R109, 0x1b ;  /* 0x0000006d1c1c7211 */ /* 0x000fc600078fdaff */
[----:B------:R-:W-:Y:S04]  /*78c0*/  STS.U16 [R84+0x180], R23 ;  /* 0x0001801754007388 */ /* 0x000fe80000000400 */
[----:B------:R0:W-:Y:S04]  /*78d0*/  STS.U16 [R83+0x1c0], R22 ;  /* 0x0001c01653007388 */ /* 0x0001e80000000400 */
[----:B------:R-:W-:Y:S04]  /*78e0*/  STS.U16 [R82+0x200], R25 ;  /* 0x0002001952007388 */ /* 0x000fe80000000400 */
[----:B------:R1:W-:Y:S01]  /*78f0*/  STS.U16 [R81+0x240], R24 ;  /* 0x0002401851007388 */ /* 0x0003e20000000400 */
[----:B0-----:R-:W-:-:S02]  /*7900*/  SHF.L.U32 R22, R28, 0x1, RZ ;  /* 0x000000011c167819 */ /* 0x001fc400000006ff */
[C---:B------:R-:W-:Y:S01]  /*7910*/  IADD3 R23, R109.reuse, 0x2, RZ ;  /* 0x000000026d177810 */ /* 0x040fe20007ffe0ff */
[----:B------:R-:W-:Y:S04]  /*7920*/  STS.U16 [R80+0x280], R65 ;  /* 0x0002804150007388 */ /* 0x000fe80000000400 */
[----:B------:R-:W-:Y:S04]  /*7930*/  STS.U16 [R79+0x2c0], R36 ;  /* 0x0002c0244f007388 */ /* 0x000fe80000000400 */
[----:B------:R-:W-:Y:S01]  /*7940*/  STS.U16 [R78+0x300], R67 ;  /* 0x000300434e007388 */ /* 0x000fe20000000400 */
[----:B-1----:R-:W-:-:S03]  /*7950*/  IADD3 R24, R109, 0x3, RZ ;  /* 0x000000036d187810 */ /* 0x002fc60007ffe0ff */
[----:B------:R-:W-:Y:S04]  /*7960*/  STS.U16 [R77+0x340], R38 ;  /* 0x000340264d007388 */ /* 0x000fe80000000400 */
[----:B------:R-:W-:Y:S04]  /*7970*/  STS.U16 [R76+0x380], R69 ;  /* 0x000380454c007388 */ /* 0x000fe80000000400 */
[----:B------:R0:W-:Y:S01]  /*7980*/  STS.U16 [R75+0x3c0], R40 ;  /* 0x0003c0284b007388 */ /* 0x0001e20000000400 */
[----:B------:R-:W-:-:S06]  /*7990*/  NOP ;  /* 0x0000000000007918 */ /* 0x000fcc0000000000 */
[----:B------:R-:W1:Y:S01]  /*79a0*/  LDS.U16 R46, [R22+0x2] ;  /* 0x00000200162e7984 */ /* 0x000e620000000400 */
[-C--:B------:R-:W-:Y:S02]  /*79b0*/  LEA.HI.SX32 R23, R23, R109.reuse, 0x1b ;  /* 0x0000006d17177211 */ /* 0x080fe400078fdaff */
[----:B------:R-:W-:Y:S01]  /*79c0*/  LEA.HI.SX32 R24, R24, R109, 0x1b ;  /* 0x0000006d18187211 */ /* 0x000fe200078fdaff */
[----:B------:R-:W2:Y:S01]  /*79d0*/  LDS.U16 R42, [R74] ;  /* 0x000000004a2a7984 */ /* 0x000ea20000000400 */
[----:B------:R-:W-:Y:S02]  /*79e0*/  SHF.L.U32 R23, R23, 0x1, RZ ;  /* 0x0000000117177819 */ /* 0x000fe400000006ff */
[----:B------:R-:W-:Y:S01]  /*79f0*/  SHF.L.U32 R24, R24, 0x1, RZ ;  /* 0x0000000118187819 */ /* 0x000fe200000006ff */
[----:B------:R-:W-:Y:S04]  /*7a00*/  LDS.U16 R66, [R31+0xe] ;  /* 0x00000e001f427984 */ /* 0x000fe80000000400 */
[----:B------:R-:W3:Y:S04]  /*7a10*/  LDS.U16 R50, [R23+0x4] ;  /* 0x0000040017327984 */ /* 0x000ee80000000400 */
[----:B------:R-:W4:Y:S01]  /*7a20*/  LDS.U16 R54, [R24+0x6] ;  /* 0x0000060018367984 */ /* 0x000f220000000400 */
[----:B------:R-:W-:-:S02]  /*7a30*/  IADD3 R25, R109, 0x4, RZ ;  /* 0x000000046d197810 */ /* 0x000fc40007ffe0ff */
[----:B------:R-:W-:Y:S01]  /*7a40*/  IADD3 R28, R109, 0x5, RZ ;  /* 0x000000056d1c7810 */ /* 0x000fe20007ffe0ff */
[----:B------:R-:W-:Y:S01]  /*7a50*/  LDS.U16 R59, [R30+0xc] ;  /* 0x00000c001e3b7984 */ /* 0x000fe20000000400 */
[-C--:B------:R-:W-:Y:S02]  /*7a60*/  LEA.HI.SX32 R25, R25, R109.reuse, 0x1b ;  /* 0x0000006d19197211 */ /* 0x080fe400078fdaff */
[----:B0-----:R-:W-:Y:S02]  /*7a70*/  IADD3 R40, R109, 0xc, RZ ;  /* 0x0000000c6d287810 */ /* 0x001fe40007ffe0ff */
[----:B------:R-:W-:Y:S02]  /*7a80*/  SHF.L.U32 R25, R25, 0x1, RZ ;  /* 0x0000000119197819 */ /* 0x000fe400000006ff */
[C---:B------:R-:W-:Y:S02]  /*7a90*/  IADD3 R36, R109.reuse, 0xa, RZ ;  /* 0x0000000a6d247810 */ /* 0x040fe40007ffe0ff */
[----:B------:R-:W-:Y:S01]  /*7aa0*/  LEA.HI.SX32 R28, R28, R109, 0x1b ;  /* 0x0000006d1c1c7211 */ /* 0x000fe200078fdaff */
[----:B------:R-:W0:Y:S01]  /*7ab0*/  LDS.U16 R58, [R25+0x8] ;  /* 0x00000800193a7984 */ /* 0x000e220000000400 */
[----:B------:R-:W-:Y:S01]  /*7ac0*/  IADD3 R32, R109, 0x8, RZ ;  /* 0x000000086d207810 */ /* 0x000fe20007ffe0ff */
[----:B-1----:R-:W-:-:S02]  /*7ad0*/  HADD2.F32 R46, -RZ, R46.H0_H0 ;  /* 0x2000002eff2e7230 */ /* 0x002fc40000004100 */
[----:B--2---:R-:W-:-:S03]  /*7ae0*/  HADD2.F32 R42, -RZ, R42.H0_H0 ;  /* 0x2000002aff2a7230 */ /* 0x004fc60000004100 */
[----:B------:R-:W-:Y:S01]  /*7af0*/  FMUL.FTZ R52, R46, -1.4426950216293334961 ;  /* 0xbfb8aa3b2e347820 */ /* 0x000fe20000410000 */
[C---:B------:R-:W-:Y:S01]  /*7b00*/  IADD3 R34, R109.reuse, 0x9, RZ ;  /* 0x000000096d227810 */ /* 0x040fe20007ffe0ff */
[----:B------:R-:W-:Y:S01]  /*7b10*/  FMUL.FTZ R48, R42, -1.4426950216293334961 ;  /* 0xbfb8aa3b2a307820 */ /* 0x000fe20000410000 */
[C---:B------:R-:W-:Y:S01]  /*7b20*/  IADD3 R38, R109.reuse, 0xb, RZ ;  /* 0x0000000b6d267810 */ /* 0x040fe20007ffe0ff */
[----:B------:R1:W-:Y:S01]  /*7b30*/  MUFU.EX2 R70, R52 ;  /* 0x0000003400467308 */ /* 0x0003e20000000800 */
[-C--:B------:R-:W-:Y:S01]  /*7b40*/  LEA.HI.SX32 R40, R40, R109.reuse, 0x1b ;  /* 0x0000006d28287211 */ /* 0x080fe200078fdaff */
[----:B---3--:R-:W-:Y:S01]  /*7b50*/  HADD2.F32 R50, -RZ, R50.H0_H0 ;  /* 0x20000032ff327230 */ /* 0x008fe20000004100 */
[-C--:B------:R-:W-:Y:S02]  /*7b60*/  LEA.HI.SX32 R36, R36, R109.reuse, 0x1b ;  /* 0x0000006d24247211 */ /* 0x080fe400078fdaff */
[----:B------:R-:W-:Y:S01]  /*7b70*/  SHF.L.U32 R28, R28, 0x1, RZ ;  /* 0x000000011c1c7819 */ /* 0x000fe200000006ff */
[----:B----4-:R-:W-:Y:S01]  /*7b80*/  HADD2.F32 R54, -RZ, R54.H0_H0 ;  /* 0x20000036ff367230 */ /* 0x010fe20000004100 */
[-C--:B------:R-:W-:Y:S01]  /*7b90*/  LEA.HI.SX32 R32, R32, R109.reuse, 0x1b ;  /* 0x0000006d20207211 */ /* 0x080fe200078fdaff */
[----:B------:R2:W3:Y:S01]  /*7ba0*/  MUFU.EX2 R69, R48 ;  /* 0x0000003000457308 */ /* 0x0004e20000000800 */
[----:B-1----:R-:W-:Y:S01]  /*7bb0*/  IADD3 R52, R109, 0xf, RZ ;  /* 0x0000000f6d347810 */ /* 0x002fe20007ffe0ff */
[----:B------:R-:W1:Y:S01]  /*7bc0*/  LDS.U16 R56, [R28+0xa] ;  /* 0x00000a001c387984 */ /* 0x000e620000000400 */
[----:B------:R-:W-:-:S02]  /*7bd0*/  LEA.HI.SX32 R34, R34, R109, 0x1b ;  /* 0x0000006d22227211 */ /* 0x000fc400078fdaff */
[-C--:B------:R-:W-:Y:S02]  /*7be0*/  LEA.HI.SX32 R38, R38, R109.reuse, 0x1b ;  /* 0x0000006d26267211 */ /* 0x080fe400078fdaff */
[----:B------:R-:W-:Y:S02]  /*7bf0*/  SHF.L.U32 R40, R40, 0x1, RZ ;  /* 0x0000000128287819 */ /* 0x000fe400000006ff */
[----:B--2---:R-:W-:Y:S02]  /*7c00*/  IADD3 R48, R109, 0xe, RZ ;  /* 0x0000000e6d307810 */ /* 0x004fe40007ffe0ff */
[-C--:B------:R-:W-:Y:S02]  /*7c10*/  LEA.HI.SX32 R52, R52, R109.reuse, 0x1b ;  /* 0x0000006d34347211 */ /* 0x080fe400078fdaff */
[----:B------:R-:W-:Y:S01]  /*7c20*/  SHF.L.U32 R36, R36, 0x1, RZ ;  /* 0x0000000124247819 */ /* 0x000fe200000006ff */
[----:B------:R-:W-:Y:S01]  /*7c30*/  FMUL.FTZ R60, R50, -1.4426950216293334961 ;  /* 0xbfb8aa3b323c7820 */ /* 0x000fe20000410000 */
[----:B------:R-:W-:Y:S01]  /*7c40*/  SHF.L.U32 R32, R32, 0x1, RZ ;  /* 0x0000000120207819 */ /* 0x000fe200000006ff */
[----:B------:R-:W-:Y:S01]  /*7c50*/  FMUL.FTZ R62, R54, -1.4426950216293334961 ;  /* 0xbfb8aa3b363e7820 */ /* 0x000fe20000410000 */
[----:B------:R-:W-:Y:S01]  /*7c60*/  SHF.L.U32 R34, R34, 0x1, RZ ;  /* 0x0000000122227819 */ /* 0x000fe200000006ff */
[----:B------:R-:W2:Y:S01]  /*7c70*/  LDS.U16 R67, [R40+0x18] ;  /* 0x0000180028437984 */ /* 0x000ea20000000400 */
[----:B------:R-:W-:-:S02]  /*7c80*/  LEA.HI.SX32 R48, R48, R109, 0x1b ;  /* 0x0000006d30307211 */ /* 0x000fc400078fdaff */
[----:B------:R-:W-:Y:S01]  /*7c90*/  SHF.L.U32 R38, R38, 0x1, RZ ;  /* 0x0000000126267819 */ /* 0x000fe200000006ff */
[----:B------:R-:W4:Y:S01]  /*7ca0*/  LDS.U16 R64, [R36+0x14] ;  /* 0x0000140024407984 */ /* 0x000f220000000400 */
[----:B------:R-:W-:Y:S02]  /*7cb0*/  SHF.L.U32 R52, R52, 0x1, RZ ;  /* 0x0000000134347819 */ /* 0x000fe400000006ff */
[----:B------:R-:W-:Y:S01]  /*7cc0*/  SHF.L.U32 R48, R48, 0x1, RZ ;  /* 0x0000000130307819 */ /* 0x000fe200000006ff */
[----:B------:R-:W5:Y:S01]  /*7cd0*/  LDS.U16 R68, [R32+0x10] ;  /* 0x0000100020447984 */ /* 0x000f620000000400 */
[----:B------:R0:W1:Y:S03]  /*7ce0*/  MUFU.EX2 R71, R60 ;  /* 0x0000003c00477308 */ /* 0x0000660000000800 */
[----:B------:R-:W3:Y:S04]  /*7cf0*/  LDS.U16 R61, [R34+0x12] ;  /* 0x00001200223d7984 */ /* 0x000ee80000000400 */
[----:B------:R-:W3:Y:S01]  /*7d00*/  LDS.U16 R65, [R38+0x16] ;  /* 0x0000160026417984 */ /* 0x000ee20000000400 */
[----:B------:R1:W-:Y:S03]  /*7d10*/  MUFU.EX2 R72, R62 ;  /* 0x0000003e00487308 */ /* 0x0003e60000000800 */
[----:B0-----:R-:W0:Y:S04]  /*7d20*/  LDS.U16 R60, [R44+0x1a] ;  /* 0x00001a002c3c7984 */ /* 0x001e280000000400 */
[----:B------:R-:W0:Y:S04]  /*7d30*/  LDS.U16 R63, [R48+0x1c] ;  /* 0x00001c00303f7984 */ /* 0x000e280000000400 */
[----:B-1----:R-:W1:Y:S01]  /*7d40*/  LDS.U16 R62, [R52+0x1e] ;  /* 0x00001e00343e7984 */ /* 0x002e620000000400 */
[----:B------:R-:W-:-:S02]  /*7d50*/  HADD2.F32 R58, -RZ, R58.H0_H0 ;  /* 0x2000003aff3a7230 */ /* 0x000fc40000004100 */
[----:B------:R-:W-:-:S03]  /*7d60*/  HADD2.F32 R66, -RZ, R66.H0_H0 ;  /* 0x20000042ff427230 */ /* 0x000fc60000004100 */
[----:B------:R-:W-:Y:S01]  /*7d70*/  FMUL.FTZ R73, R58, -1.4426950216293334961 ;  /* 0xbfb8aa3b3a497820 */ /* 0x000fe20000410000 */
[----:B------:R-:W-:Y:S01]  /*7d80*/  HADD2.F32 R56, -RZ, R56.H0_H0 ;  /* 0x20000038ff387230 */ /* 0x000fe20000004100 */
[----:B------:R-:W-:Y:S01]  /*7d90*/  FMUL.FTZ R109, R66, -1.4426950216293334961 ;  /* 0xbfb8aa3b426d7820 */ /* 0x000fe20000410000 */
[----:B------:R-:W-:Y:S02]  /*7da0*/  HADD2.F32 R59, -RZ, R59.H0_H0 ;  /* 0x2000003bff3b7230 */ /* 0x000fe40000004100 */
[----:B--2---:R-:W-:Y:S01]  /*7db0*/  HADD2.F32 R67, -RZ, R67.H0_H0 ;  /* 0x20000043ff437230 */ /* 0x004fe20000004100 */
[----:B------:R-:W2:Y:S01]  /*7dc0*/  MUFU.EX2 R73, R73 ;  /* 0x0000004900497308 */ /* 0x000ea20000000800 */
[----:B------:R-:W-:Y:S01]  /*7dd0*/  FMUL.FTZ R104, R56, -1.4426950216293334961 ;  /* 0xbfb8aa3b38687820 */ /* 0x000fe20000410000 */
[----:B----4-:R-:W-:Y:S01]  /*7de0*/  HADD2.F32 R64, -RZ, R64.H0_H0 ;  /* 0x20000040ff407230 */ /* 0x010fe20000004100 */
[----:B------:R-:W-:Y:S01]  /*7df0*/  FMUL.FTZ R108, R59, -1.4426950216293334961 ;  /* 0xbfb8aa3b3b6c7820 */ /* 0x000fe20000410000 */
[----:B-----5:R-:W-:Y:S01]  /*7e00*/  HADD2.F32 R68, -RZ, R68.H0_H0 ;  /* 0x20000044ff447230 */ /* 0x020fe20000004100 */
[----:B------:R-:W-:Y:S01]  /*7e10*/  FMUL.FTZ R114, R67, -1.4426950216293334961 ;  /* 0xbfb8aa3b43727820 */ /* 0x000fe20000410000 */
[----:B---3--:R-:W-:-:S02]  /*7e20*/  HADD2.F32 R61, -RZ, R61.H0_H0 ;  /* 0x2000003dff3d7230 */ /* 0x008fc40000004100 */
[----:B------:R-:W3:Y:S01]  /*7e30*/  MUFU.EX2 R109, R109 ;  /* 0x0000006d006d7308 */ /* 0x000ee20000000800 */
[----:B------:R-:W-:Y:S01]  /*7e40*/  HADD2.F32 R65, -RZ, R65.H0_H0 ;  /* 0x20000041ff417230 */ /* 0x000fe20000004100 */
[----:B------:R-:W-:Y:S01]  /*7e50*/  FMUL.FTZ R112, R64, -1.4426950216293334961 ;  /* 0xbfb8aa3b40707820 */ /* 0x000fe20000410000 */
[----:B0-----:R-:W-:Y:S01]  /*7e60*/  HADD2.F32 R60, -RZ, R60.H0_H0 ;  /* 0x2000003cff3c7230 */ /* 0x001fe20000004100 */
[----:B------:R-:W-:Y:S02]  /*7e70*/  FMUL.FTZ R110, R68, -1.4426950216293334961 ;  /* 0xbfb8aa3b446e7820 */ /* 0x000fe40000410000 */
[----:B------:R-:W-:Y:S01]  /*7e80*/  FMUL.FTZ R111, R61, -1.4426950216293334961 ;  /* 0xbfb8aa3b3d6f7820 */ /* 0x000fe20000410000 */
[----:B------:R-:W-:Y:S02]  /*7e90*/  HADD2.F32 R63, -RZ, R63.H0_H0 ;  /* 0x2000003fff3f7230 */ /* 0x000fe40000004100 */
[----:B-1----:R-:W-:Y:S01]  /*7ea0*/  HADD2.F32 R62, -RZ, R62.H0_H0 ;  /* 0x2000003eff3e7230 */ /* 0x002fe20000004100 */
[----:B------:R-:W-:Y:S01]  /*7eb0*/  FMUL.FTZ R113, R65, -1.4426950216293334961 ;  /* 0xbfb8aa3b41717820 */ /* 0x000fe20000410000 */
[----:B------:R-:W0:Y:S01]  /*7ec0*/  MUFU.EX2 R104, R104 ;  /* 0x0000006800687308 */ /* 0x000e220000000800 */
[----:B------:R-:W-:-:S02]  /*7ed0*/  FMUL.FTZ R115, R60, -1.4426950216293334961 ;  /* 0xbfb8aa3b3c737820 */ /* 0x000fc40000410000 */
[----:B------:R-:W-:Y:S02]  /*7ee0*/  FMUL.FTZ R117, R62, -1.4426950216293334961 ;  /* 0xbfb8aa3b3e757820 */ /* 0x000fe40000410000 */
[----:B------:R-:W-:-:S03]  /*7ef0*/  FMUL.FTZ R116, R63, -1.4426950216293334961 ;  /* 0xbfb8aa3b3f747820 */ /* 0x000fc60000410000 */
[----:B------:R-:W1:Y:S01]  /*7f00*/  MUFU.EX2 R108, R108 ;  /* 0x0000006c006c7308 */ /* 0x000e620000000800 */
[----:B------:R-:W-:-:S07]  /*7f10*/  FADD.FTZ R69, R69, 1 ;  /* 0x3f80000045457421 */ /* 0x000fce0000010000 */
[----:B------:R-:W4:Y:S01]  /*7f20*/  MUFU.EX2 R114, R114 ;  /* 0x0000007200727308 */ /* 0x000f220000000800 */
[----:B------:R-:W-:-:S07]  /*7f30*/  FADD.FTZ R71, R71, 1 ;  /* 0x3f80000047477421 */ /* 0x000fce0000010000 */
[----:B------:R-:W5:Y:S01]  /*7f40*/  MUFU.EX2 R112, R112 ;  /* 0x0000007000707308 */ /* 0x000f620000000800 */
[----:B--2---:R-:W-:-:S07]  /*7f50*/  FADD.FTZ R73, R73, 1 ;  /* 0x3f80000049497421 */ /* 0x004fce0000010000 */
[----:B------:R-:W2:Y:S08]  /*7f60*/  MUFU.EX2 R110, R110 ;  /* 0x0000006e006e7308 */ /* 0x000eb00000000800 */
[----:B------:R-:W0:Y:S01]  /*7f70*/  MUFU.EX2 R111, R111 ;  /* 0x0000006f006f7308 */ /* 0x000e220000000800 */
[----:B------:R-:W-:-:S07]  /*7f80*/  FADD.FTZ R70, R70, 1 ;  /* 0x3f80000046467421 */ /* 0x000fce0000010000 */
[----:B------:R-:W0:Y:S01]  /*7f90*/  MUFU.EX2 R113, R113 ;  /* 0x0000007100717308 */ /* 0x000e220000000800 */
[----:B---3--:R-:W-:-:S07]  /*7fa0*/  FADD.FTZ R109, R109, 1 ;  /* 0x3f8000006d6d7421 */ /* 0x008fce0000010000 */
[----:B------:R-:W3:Y:S01]  /*7fb0*/  MUFU.EX2 R115, R115 ;  /* 0x0000007300737308 */ /* 0x000ee20000000800 */
[----:B------:R-:W-:-:S07]  /*7fc0*/  FADD.FTZ R72, R72, 1 ;  /* 0x3f80000048487421 */ /* 0x000fce0000010000 */
[----:B------:R-:W2:Y:S08]  /*7fd0*/  MUFU.EX2 R117, R117 ;  /* 0x0000007500757308 */ /* 0x000eb00000000800 */
[----:B------:R-:W2:Y:S01]  /*7fe0*/  MUFU.EX2 R116, R116 ;  /* 0x0000007400747308 */ /* 0x000ea20000000800 */
[----:B0-----:R-:W-:Y:S02]  /*7ff0*/  FADD.FTZ R104, R104, 1 ;  /* 0x3f80000068687421 */ /* 0x001fe40000010000 */
[----:B-1----:R-:W-:-:S05]  /*8000*/  FADD.FTZ R108, R108, 1 ;  /* 0x3f8000006c6c7421 */ /* 0x002fca0000010000 */
[----:B------:R-:W0:Y:S01]  /*8010*/  MUFU.RCP R69, R69 ;  /* 0x0000004500457308 */ /* 0x000e220000001000 */
[----:B----4-:R-:W-:-:S07]  /*8020*/  FADD.FTZ R114, R114, 1 ;  /* 0x3f80000072727421 */ /* 0x010fce0000010000 */
[----:B------:R-:W1:Y:S01]  /*8030*/  MUFU.RCP R71, R71 ;  /* 0x0000004700477308 */ /* 0x000e620000001000 */
[----:B-----5:R-:W-:Y:S02]  /*8040*/  FADD.FTZ R112, R112, 1 ;  /* 0x3f80000070707421 */ /* 0x020fe40000010000 */
[----:B--2---:R-:W-:-:S05]  /*8050*/  FADD.FTZ R110, R110, 1 ;  /* 0x3f8000006e6e7421 */ /* 0x004fca0000010000 */
[----:B------:R-:W2:Y:S01]  /*8060*/  MUFU.RCP R73, R73 ;  /* 0x0000004900497308 */ /* 0x000ea20000001000 */
[----:B------:R-:W-:Y:S02]  /*8070*/  FADD.FTZ R111, R111, 1 ;  /* 0x3f8000006f6f7421 */ /* 0x000fe40000010000 */
[----:B------:R-:W-:-:S05]  /*8080*/  FADD.FTZ R113, R113, 1 ;  /* 0x3f80000071717421 */ /* 0x000fca0000010000 */
[----:B------:R-:W4:Y:S01]  /*8090*/  MUFU.RCP R119, R70 ;  /* 0x0000004600777308 */ /* 0x000f220000001000 */
[----:B---3--:R-:W-:Y:S02]  /*80a0*/  FADD.FTZ R115, R115, 1 ;  /* 0x3f80000073737421 */ /* 0x008fe40000010000 */
[----:B------:R-:W-:-:S05]  /*80b0*/  FADD.FTZ R117, R117, 1 ;  /* 0x3f80000075757421 */ /* 0x000fca0000010000 */
[----:B------:R-:W3:Y:S01]  /*80c0*/  MUFU.RCP R121, R72 ;  /* 0x0000004800797308 */ /* 0x000ee20000001000 */
[----:B------:R-:W-:-:S07]  /*80d0*/  FADD.FTZ R116, R116, 1 ;  /* 0x3f80000074747421 */ /* 0x000fce0000010000 */
[----:B------:R-:W5:Y:S08]  /*80e0*/  MUFU.RCP R109, R109 ;  /* 0x0000006d006d7308 */ /* 0x000f700000001000 */
[----:B------:R-:W2:Y:S01]  /*80f0*/  MUFU.RCP R123, R104 ;  /* 0x00000068007b7308 */ /* 0x000ea20000001000 */
[----:B0-----:R-:W-:-:S07]  /*8100*/  FMUL.FTZ R42, R42, R69 ;  /* 0x000000452a2a7220 */ /* 0x001fce0000410000 */
[----:B------:R-:W0:Y:S01]  /*8110*/  MUFU.RCP R108, R108 ;  /* 0x0000006c006c7308 */ /* 0x000e220000001000 */
[----:B-1----:R-:W-:-:S07]  /*8120*/  FMUL.FTZ R50, R50, R71 ;  /* 0x0000004732327220 */ /* 0x002fce0000410000 */
[----:B------:R-:W1:Y:S08]  /*8130*/  MUFU.RCP R127, R112 ;  /* 0x00000070007f7308 */ /* 0x000e700000001000 */
[----:B------:R-:W0:Y:S01]  /*8140*/  MUFU.RCP R114, R114 ;  /* 0x0000007200727308 */ /* 0x000e220000001000 */
[----:B--2---:R-:W-:-:S07]  /*8150*/  FMUL.FTZ R58, R58, R73 ;  /* 0x000000493a3a7220 */ /* 0x004fce0000410000 */
[----:B------:R-:W2:Y:S08]  /*8160*/  MUFU.RCP R125, R110 ;  /* 0x0000006e007d7308 */ /* 0x000eb00000001000 */
[----:B------:R-:W0:Y:S01]  /*8170*/  MUFU.RCP R70, R111 ;  /* 0x0000006f00467308 */ /* 0x000e220000001000 */
[----:B----4-:R-:W-:-:S07]  /*8180*/  FMUL.FTZ R69, R46, R119 ;  /* 0x000000772e457220 */ /* 0x010fce0000410000 */
[----:B------:R-:W4:Y:S01]  /*8190*/  MUFU.RCP R72, R113 ;  /* 0x0000007100487308 */ /* 0x000f220000001000 */
[----:B------:R-:W-:Y:S02]  /*81a0*/  FMUL.FTZ R42, R42, R17 ;  /* 0x000000112a2a7220 */ /* 0x000fe40000410000 */
[----:B---3--:R-:W-:-:S05]  /*81b0*/  FMUL.FTZ R17, R54, R121 ;  /* 0x0000007936117220 */ /* 0x008fca0000410000 */
[----:B------:R-:W3:Y:S01]  /*81c0*/  MUFU.RCP R115, R115 ;  /* 0x0000007300737308 */ /* 0x000ee20000001000 */
[----:B------:R-:W-:-:S07]  /*81d0*/  FMUL.FTZ R50, R50, R15 ;  /* 0x0000000f32327220 */ /* 0x000fce0000410000 */
[----:B------:R-:W1:Y:S01]  /*81e0*/  MUFU.RCP R117, R117 ;  /* 0x0000007500757308 */ /* 0x000e620000001000 */
[----:B-----5:R-:W-:Y:S02]  /*81f0*/  FMUL.FTZ R15, R66, R109 ;  /* 0x0000006d420f7220 */ /* 0x020fe40000410000 */
[----:B------:R-:W-:-:S05]  /*8200*/  FMUL.FTZ R58, R58, R13 ;  /* 0x0000000d3a3a7220 */ /* 0x000fca0000410000 */
[----:B------:R-:W5:Y:S01]  /*8210*/  MUFU.RCP R116, R116 ;  /* 0x0000007400747308 */ /* 0x000f620000001000 */
[----:B------:R-:W-:Y:S02]  /*8220*/  FMUL.FTZ R69, R69, R16 ;  /* 0x0000001045457220 */ /* 0x000fe40000410000 */
[----:B------:R-:W-:Y:S02]  /*8230*/  FMUL.FTZ R13, R56, R123 ;  /* 0x0000007b380d7220 */ /* 0x000fe40000410000 */
[----:B------:R-:W-:Y:S02]  /*8240*/  FMUL.FTZ R17, R17, R14 ;  /* 0x0000000e11117220 */ /* 0x000fe40000410000 */
[----:B0-----:R-:W-:Y:S02]  /*8250*/  FMUL.FTZ R14, R59, R108 ;  /* 0x0000006c3b0e7220 */ /* 0x001fe40000410000 */
[----:B------:R-:W-:Y:S02]  /*8260*/  FMUL.FTZ R15, R15, R10 ;  /* 0x0000000a0f0f7220 */ /* 0x000fe40000410000 */
[----:B-1----:R-:W-:-:S02]  /*8270*/  FMUL.FTZ R64, R64, R127 ;  /* 0x0000007f40407220 */ /* 0x002fc40000410000 */
[----:B------:R-:W-:Y:S01]  /*8280*/  FMUL.FTZ R10, R67, R114 ;  /* 0x00000072430a7220 */ /* 0x000fe20000410000 */
[----:B------:R-:W-:Y:S01]  /*8290*/  F2FP.PACK_AB R42, R69, R42 ;  /* 0x0000002a452a723e */ /* 0x000fe200000000ff */
[----:B------:R-:W-:Y:S01]  /*82a0*/  BAR.SYNC.DEFER_BLOCKING 0x0 ;  /* 0x0000000000007b1d */ /* 0x000fe20000010000 */
[----:B--2---:R-:W-:Y:S02]  /*82b0*/  FMUL.FTZ R68, R68, R125 ;  /* 0x0000007d44447220 */ /* 0x004fe40000410000 */
[----:B------:R-:W-:Y:S02]  /*82c0*/  FMUL.FTZ R13, R13, R12 ;  /* 0x0000000c0d0d7220 */ /* 0x000fe40000410000 */
[----:B------:R-:W-:Y:S02]  /*82d0*/  FMUL.FTZ R61, R61, R70 ;  /* 0x000000463d3d7220 */ /* 0x000fe40000410000 */
[----:B----4-:R-:W-:Y:S01]  /*82e0*/  FMUL.FTZ R65, R65, R72 ;  /* 0x0000004841417220 */ /* 0x010fe20000410000 */
[----:B------:R-:W-:Y:S01]  /*82f0*/  F2FP.PACK_AB R17, R17, R50 ;  /* 0x000000321111723e */ /* 0x000fe200000000ff */
[----:B------:R-:W-:-:S02]  /*8300*/  FMUL.FTZ R14, R14, R11 ;  /* 0x0000000b0e0e7220 */ /* 0x000fc40000410000 */
[----:B------:R-:W-:Y:S02]  /*8310*/  FMUL.FTZ R64, R64, R7 ;  /* 0x0000000740407220 */ /* 0x000fe40000410000 */
[----:B------:R-:W-:Y:S01]  /*8320*/  FMUL.FTZ R10, R10, R5 ;  /* 0x000000050a0a7220 */ /* 0x000fe20000410000 */
[----:B------:R-:W-:Y:S01]  /*8330*/  PRMT R11, R42, 0x7632, R11 ;  /* 0x000076322a0b7816 */ /* 0x000fe2000000000b */
[----:B------:R-:W-:Y:S01]  /*8340*/  FMUL.FTZ R68, R68, R9 ;  /* 0x0000000944447220 */ /* 0x000fe20000410000 */
[----:B------:R-:W-:Y:S01]  /*8350*/  F2FP.PACK_AB R13, R13, R58 ;  /* 0x0000003a0d0d723e */ /* 0x000fe200000000ff */
[----:B------:R-:W-:Y:S02]  /*8360*/  FMUL.FTZ R61, R61, R8 ;  /* 0x000000083d3d7220 */ /* 0x000fe40000410000 */
[----:B---3--:R-:W-:Y:S02]  /*8370*/  FMUL.FTZ R5, R60, R115 ;  /* 0x000000733c057220 */ /* 0x008fe40000410000 */
[----:B------:R-:W-:-:S02]  /*8380*/  FMUL.FTZ R7, R62, R117 ;  /* 0x000000753e077220 */ /* 0x000fc40000410000 */
[----:B------:R-:W-:Y:S01]  /*8390*/  FMUL.FTZ R65, R65, R6 ;  /* 0x0000000641417220 */ /* 0x000fe20000410000 */
[----:B------:R-:W-:Y:S01]  /*83a0*/  PRMT R12, R17, 0x7632, R12 ;  /* 0x00007632110c7816 */ /* 0x000fe2000000000c */
[----:B-----5:R-:W-:Y:S01]  /*83b0*/  FMUL.FTZ R6, R63, R116 ;  /* 0x000000743f067220 */ /* 0x020fe20000410000 */
[----:B------:R-:W-:Y:S01]  /*83c0*/  F2FP.PACK_AB R14, R15, R14 ;  /* 0x0000000e0f0e723e */ /* 0x000fe200000000ff */
[----:B------:R-:W-:Y:S01]  /*83d0*/  FMUL.FTZ R5, R5, R4 ;  /* 0x0000000405057220 */ /* 0x000fe20000410000 */
[----:B------:R-:W-:Y:S01]  /*83e0*/  STS.U16 [R74], R42 ;  /* 0x0000002a4a007388 */ /* 0x000fe20000000400 */
[----:B------:R-:W-:Y:S01]  /*83f0*/  FMUL.FTZ R7, R7, R2 ;  /* 0x0000000207077220 */ /* 0x000fe20000410000 */
[----:B------:R-:W-:Y:S01]  /*8400*/  PRMT R2, R13, 0x7632, R2 ;  /* 0x000076320d027816 */ /* 0x000fe20000000002 */
[----:B------:R-:W-:Y:S01]  /*8410*/  FMUL.FTZ R6, R6, R3 ;  /* 0x0000000306067220 */ /* 0x000fe20000410000 */
[----:B------:R-:W-:Y:S01]  /*8420*/  F2FP.PACK_AB R61, R61, R68 ;  /* 0x000000443d3d723e */ /* 0x000fe200000000ff */
[----:B------:R0:W-:Y:S01]  /*8430*/  STS.U16 [R22+0x2], R11 ;  /* 0x0000020b16007388 */ /* 0x0001e20000000400 */
[----:B------:R-:W-:-:S02]  /*8440*/  PRMT R3, R14, 0x7632, R3 ;  /* 0x000076320e037816 */ /* 0x000fc40000000003 */
[----:B------:R-:W-:Y:S01]  /*8450*/  F2FP.PACK_AB R64, R65, R64 ;  /* 0x000000404140723e */ /* 0x000fe200000000ff */
[----:B------:R-:W-:Y:S01]  /*8460*/  STS.U16 [R23+0x4], R17 ;  /* 0x0000041117007388 */ /* 0x000fe20000000400 */
[----:B------:R-:W-:Y:S02]  /*8470*/  PRMT R4, R61, 0x7632, R4 ;  /* 0x000076323d047816 */ /* 0x000fe40000000004 */
[----:B------:R-:W-:Y:S01]  /*8480*/  F2FP.PACK_AB R5, R5, R10 ;  /* 0x0000000a0505723e */ /* 0x000fe200000000ff */
[----:B------:R-:W-:Y:S01]  /*8490*/  STS.U16 [R24+0x6], R12 ;  /* 0x0000060c18007388 */ /* 0x000fe20000000400 */
[----:B------:R-:W-:-:S03]  /*84a0*/  F2FP.PACK_AB R6, R7, R6 ;  /* 0x000000060706723e */ /* 0x000fc600000000ff */
[----:B------:R-:W-:Y:S01]  /*84b0*/  STS.U16 [R25+0x8], R13 ;  /* 0x0000080d19007388 */ /* 0x000fe20000000400 */
[----:B0-----:R-:W-:-:S03]  /*84c0*/  PRMT R22, R5, 0x7632, R22 ;  /* 0x0000763205167816 */ /* 0x001fc60000000016 */
[----:B------:R0:W-:Y:S04]  /*84d0*/  STS.U16 [R28+0xa], R2 ;  /* 0x00000a021c007388 */ /* 0x0001e80000000400 */
[----:B------:R-:W-:Y:S04]  /*84e0*/  STS.U16 [R30+0xc], R14 ;  /* 0x00000c0e1e007388 */ /* 0x000fe80000000400 */
[----:B------:R1:W-:Y:S01]  /*84f0*/  STS.U16 [R31+0xe], R3 ;  /* 0x00000e031f007388 */ /* 0x0003e20000000400 */
[----:B0-----:R-:W-:-:S03]  /*8500*/  PRMT R2, R64, 0x7632, R2 ;  /* 0x0000763240027816 */ /* 0x001fc60000000002 */
[----:B------:R-:W-:Y:S04]  /*8510*/  STS.U16 [R32+0x10], R61 ;  /* 0x0000103d20007388 */ /* 0x000fe80000000400 */
[----:B------:R-:W-:Y:S01]  /*8520*/  STS.U16 [R34+0x12], R4 ;  /* 0x0000120422007388 */ /* 0x000fe20000000400 */
[----:B-1----:R-:W-:-:S03]  /*8530*/  PRMT R3, R6, 0x7632, R3 ;  /* 0x0000763206037816 */ /* 0x002fc60000000003 */
[----:B------:R-:W-:Y:S04]  /*8540*/  STS.U16 [R36+0x14], R64 ;  /* 0x0000144024007388 */ /* 0x000fe80000000400 */
[----:B------:R-:W-:Y:S04]  /*8550*/  STS.U16 [R38+0x16], R2 ;  /* 0x0000160226007388 */ /* 0x000fe80000000400 */
[----:B------:R0:W-:Y:S04]  /*8560*/  STS.U16 [R40+0x18], R5 ;  /* 0x0000180528007388 */ /* 0x0001e80000000400 */
[----:B------:R-:W-:Y:S04]  /*8570*/  STS.U16 [R44+0x1a], R22 ;  /* 0x00001a162c007388 */ /* 0x000fe80000000400 */
        /* <DEDUP_REMOVED lines=21> */
[----:B------:R-:W2:Y:S01]  /*86d0*/  LDS R8, [0x1080] ;  /* 0x00108000ff087984 */ /* 0x000ea20000000800 */
[----:B0-----:R-:W-:-:S02]  /*86e0*/  IMAD R5, R99, c[0x0][0x210], RZ ;  /* 0x0000840063057a24 */ /* 0x001fc400078e02ff */
[C---:B-1----:R-:W-:Y:S01]  /*86f0*/  IMAD.WIDE.U32 R2, R100.reuse, c[0x0][0x210], RZ ;  /* 0x0000840064027a25 */ /* 0x042fe200078e00ff */
[----:B------:R-:W-:Y:S03]  /*8700*/  BSSY B0, `(.L_x_85) ;  /* 0x0000010000007945 */ /* 0x000fe60003800000 */
[----:B------:R-:W-:-:S05]  /*8710*/  IMAD R7, R100, c[0x0][0x214], R5 ;  /* 0x0000850064077a24 */ /* 0x000fca00078e0205 */
[----:B------:R-:W-:Y:S02]  /*8720*/  IADD3 R59, R3, R7, RZ ;  /* 0x00000007033b7210 */ /* 0x000fe40007ffe0ff */
[----:B--2---:R-:W-:-:S13]  /*8730*/  ISETP.GE.AND P0, PT, R95, R8, PT ;  /* 0x000000085f00720c */ /* 0x004fda0003f06270 */
[----:B------:R-:W-:Y:S05]  /*8740*/  @P0 BRA `(.L_x_86) ;  /* 0x000000b000000947 */ /* 0x000fea0003800000 */
[----:B------:R-:W-:Y:S01]  /*8750*/  MOV R4, R20 ;  /* 0x0000001400047202 */ /* 0x000fe20000000f00 */
[----:B------:R-:W-:Y:S01]  /*8760*/  IMAD R6, R102, c[0x0][0x218], RZ ;  /* 0x0000860066067a24 */ /* 0x000fe200078e02ff */
[----:B------:R-:W-:-:S05]  /*8770*/  MOV R5, R21 ;  /* 0x0000001500057202 */ /* 0x000fca0000000f00 */
        /* <DEDUP_REMOVED lines=8> */
.L_x_86:
[----:B------:R-:W-:Y:S05]  /*8800*/  BSYNC B0 ;  /* 0x0000000000007941 */ /* 0x000fea0003800000 */
.L_x_85:
[----:B------:R-:W-:Y:S01]  /*8810*/  MOV R3, R59 ;  /* 0x0000003b00037202 */ /* 0x000fe20000000f00 */
[----:B------:R-:W-:Y:S01]  /*8820*/  IMAD R4, R102, c[0x0][0x218], RZ ;  /* 0x0000860066047a24 */ /* 0x000fe200078e02ff */
[-C--:B------:R-:W-:Y:S02]  /*8830*/  ISETP.GE.AND P3, PT, R27, R8.reuse, PT ;  /* 0x000000081b00720c */ /* 0x080fe40003f66270 */
[-C--:B------:R-:W-:Y:S01]  /*8840*/  ISETP.GE.AND P4, PT, R29, R8.reuse, PT ;  /* 0x000000081d00720c */ /* 0x080fe20003f86270 */
[----:B------:R-:W-:Y:S01]  /*8850*/  IMAD.WIDE.U32 R2, R105, c[0x0][0x218], R2 ;  /* 0x0000860069027a25 */ /* 0x000fe200078e0002 */
[-C--:B------:R-:W-:Y:S02]  /*8860*/  ISETP.GE.AND P5, PT, R33, R8.reuse, PT ;  /* 0x000000082100720c */ /* 0x080fe40003fa6270 */
[----:B------:R-:W-:Y:S01]  /*8870*/  ISETP.GE.AND P6, PT, R35, R8, PT ;  /* 0x000000082300720c */ /* 0x000fe20003fc6270 */
[----:B0-----:R-:W-:Y:S01]  /*8880*/  IMAD R7, R105, c[0x0][0x21c], R4 ;  /* 0x0000870069077a24 */ /* 0x001fe200078e0204 */
[----:B------:R-:W-:-:S02]  /*8890*/  IADD3 R5, P0, R18, R2, RZ ;  /* 0x0000000212057210 */ /* 0x000fc40007f1e0ff */
[----:B------:R-:W-:Y:S02]  /*88a0*/  IADD3 R2, P1, R26, c[0x0][0x270], RZ ;  /* 0x00009c001a027a10 */ /* 0x000fe40007f3e0ff */
[----:B------:R-:W-:Y:S02]  /*88b0*/  IADD3.X R3, R19, R7, R3, P0, !PT ;  /* 0x0000000713037210 */ /* 0x000fe400007fe403 */
[----:B------:R-:W-:Y:S02]  /*88c0*/  IADD3.X R0, R0, c[0x0][0x274], RZ, P1, !PT ;  /* 0x00009d0000007a10 */ /* 0x000fe40000ffe4ff */
[----:B------:R-:W-:Y:S02]  /*88d0*/  LEA R2, P0, R5, R2, 0x1 ;  /* 0x0000000205027211 */ /* 0x000fe400078008ff */
[----:B------:R-:W-:Y:S02]  /*88e0*/  ISETP.GE.AND P1, PT, R39, R8, PT ;  /* 0x000000082700720c */ /* 0x000fe40003f26270 */
[----:B------:R-:W-:-:S02]  /*88f0*/  LEA.HI.X R3, R5, R0, R3, 0x1, P0 ;  /* 0x0000000005037211 */ /* 0x000fc400000f0c03 */
[-C--:B------:R-:W-:Y:S02]  /*8900*/  ISETP.GE.AND P0, PT, R37, R8.reuse, PT ;  /* 0x000000082500720c */ /* 0x080fe40003f06270 */
[-C--:B------:R-:W-:Y:S01]  /*8910*/  ISETP.GE.AND P2, PT, R41, R8.reuse, PT ;  /* 0x000000082900720c */ /* 0x080fe20003f46270 */
[----:B------:R0:W-:Y:S01]  /*8920*/  @!P3 STG.E.U16 [R2.64], R89 ;  /* 0x000000590200b986 */ /* 0x0001e2000c101504 */
[-C--:B------:R-:W-:Y:S02]  /*8930*/  ISETP.GE.AND P3, PT, R43, R8.reuse, PT ;  /* 0x000000082b00720c */ /* 0x080fe40003f66270 */
[----:B------:R-:W-:Y:S01]  /*8940*/  IADD3 R97, R97, 0x1, RZ ;  /* 0x0000000161617810 */ /* 0x000fe20007ffe0ff */
[----:B------:R0:W-:Y:S01]  /*8950*/  @!P4 STG.E.U16 [R2.64+0x40], R11 ;  /* 0x0000400b0200c986 */ /* 0x0001e2000c101504 */
[----:B------:R-:W-:-:S03]  /*8960*/  ISETP.GE.AND P4, PT, R45, R8, PT ;  /* 0x000000082d00720c */ /* 0x000fc60003f86270 */
        /* <DEDUP_REMOVED lines=8> */
[----:B------:R0:W-:Y:S04]  /*89f0*/  @!P4 STG.E.U16 [R2.64+0x200], R81 ;  /* 0x000200510200c986 */ /* 0x0001e8000c101504 */
[----:B------:R0:W-:Y:S04]  /*8a00*/  @!P5 STG.E.U16 [R2.64+0x240], R23 ;  /* 0x000240170200d986 */ /* 0x0001e8000c101504 */
[----:B------:R0:W-:Y:S04]  /*8a10*/  @!P6 STG.E.U16 [R2.64+0x280], R79 ;  /* 0x0002804f0200e986 */ /* 0x0001e8000c101504 */
[----:B------:R0:W-:Y:S04]  /*8a20*/  @!P3 STG.E.U16 [R2.64+0x380], R75 ;  /* 0x0003804b0200b986 */ /* 0x0001e8000c101504 */
[----:B------:R0:W-:Y:S01]  /*8a30*/  @!P1 STG.E.U16 [R2.64+0x140], R15 ;  /* 0x0001400f02009986 */ /* 0x0001e2000c101504 */
[----:B------:R-:W-:-:S03]  /*8a40*/  ISETP.GE.AND P1, PT, R53, R8, PT ;  /* 0x000000083500720c */ /* 0x000fc60003f26270 */
[----:B------:R0:W-:Y:S01]  /*8a50*/  @!P2 STG.E.U16 [R2.64+0x180], R83 ;  /* 0x000180530200a986 */ /* 0x0001e2000c101504 */
[----:B------:R-:W-:-:S03]  /*8a60*/  ISETP.GE.AND P2, PT, R55, R8, PT ;  /* 0x000000083700720c */ /* 0x000fc60003f46270 */
[----:B------:R0:W-:Y:S01]  /*8a70*/  @!P0 STG.E.U16 [R2.64+0x2c0], R25 ;  /* 0x0002c01902008986 */ /* 0x0001e2000c101504 */
[----:B------:R-:W-:-:S05]  /*8a80*/  ISETP.GE.AND P0, PT, R97, c[0x0][0x174], PT ;  /* 0x00005d0061007a0c */ /* 0x000fca0003f06270 */
[----:B------:R0:W-:Y:S01]  /*8a90*/  @!P1 STG.E.U16 [R2.64+0x300], R77 ;  /* 0x0003004d02009986 */ /* 0x0001e2000c101504 */
[----:B------:R-:W-:-:S03]  /*8aa0*/  IADD3 R94, P1, R94, 0x1000, RZ ;  /* 0x000010005e5e7810 */ /* 0x000fc60007f3e0ff */
[----:B------:R0:W-:Y:S01]  /*8ab0*/  @!P2 STG.E.U16 [R2.64+0x340], R31 ;  /* 0x0003401f0200a986 */ /* 0x0001e2000c101504 */
[----:B------:R-:W-:Y:S02]  /*8ac0*/  IADD3 R92, P2, R92, 0x1000, RZ ;  /* 0x000010005c5c7810 */ /* 0x000fe40007f5e0ff */
[----:B------:R-:W-:Y:S02]  /*8ad0*/  IADD3.X R93, RZ, R93, RZ, P1, !PT ;  /* 0x0000005dff5d7210 */ /* 0x000fe40000ffe4ff */
[----:B------:R-:W-:Y:S01]  /*8ae0*/  IADD3.X R91, RZ, R91, RZ, P2, !PT ;  /* 0x0000005bff5b7210 */ /* 0x000fe200017fe4ff */
[----:B------:R-:W-:Y:S01]  /*8af0*/  @P0 CALL.REL.NOINC `(.L_x_87) ;  /* 0x0000001000000944 */ /* 0x000fe20003c00000 */
[----:B------:R-:W-:Y:S05]  /*8b00*/  BRA `(.L_x_88) ;  /* 0xffff780000007947 */ /* 0x000fea000383ffff */
.L_x_87:
[----:B------:R-:W-:Y:S05]  /*8b10*/  EXIT ;  /* 0x000000000000794d */ /* 0x000fea0003800000 */
.L_x_89:
        /* <DEDUP_REMOVED lines=14> */
.L_x_5321:


//--------------------- .text._Z25selective_scan_fwd_kernelI32Selective_Scan_fwd_kernel_traitsILi128ELi16ELi1ELb0ELb0ELb1ELb0EN3c104HalfENS1_7complexIfEEEEv13SSMParamsBase --------------------------
	.section	.text._Z25selective_scan_fwd_kernelI32Selective_Scan_fwd_kernel_traitsILi128ELi16ELi1ELb0ELb0ELb1ELb0EN3c104HalfENS1_7complexIfEEEEv13SSMParamsBase,"ax",@progbits
	.sectioninfo	@"SHI_REGISTERS=168"
	.align	128
        .global         _Z25selective_scan_fwd_kernelI32Selective_Scan_fwd_kernel_traitsILi128ELi16ELi1ELb0ELb0ELb1ELb0EN3c104HalfENS1_7complexIfEEEEv13SSMParamsBase
        .type           _Z25selective_scan_fwd_kernelI32Selective_Scan_fwd_kernel_traitsILi128ELi16ELi1ELb0ELb0ELb1ELb0EN3c104HalfENS1_7complexIfEEEEv13SSMParamsBase,@function
        .size           _Z25selective_scan_fwd_kernelI32Selective_Scan_fwd_kernel_traitsILi128ELi16ELi1ELb0ELb0ELb1ELb0EN3c104HalfENS1_7complexIfEEEEv13SSMParamsBase,(.L_x_5322 - _Z25selective_scan_fwd_kernelI32Selective_Scan_fwd_kernel_traitsILi128ELi16ELi1ELb0ELb0ELb1ELb0EN3c104HalfENS1_7complexIfEEEEv13SSMParamsBase)
        .other          _Z25selective_scan_fwd_kernelI32Selective_Scan_fwd_kernel_traitsILi128ELi16ELi1ELb0ELb0ELb1ELb0EN3c104HalfENS1_7complexIfEEEEv13SSMParamsBase,@"STO_CUDA_ENTRY STV_DEFAULT"
_Z25selective_scan_fwd_kernelI32Selective_Scan_fwd_kernel_traitsILi128ELi16ELi1ELb0ELb0ELb1ELb0EN3c104HalfENS1_7complexIfEEEEv13SSMParamsBase:
.text._Z25selective_scan_fwd_kernelI32Selective_Scan_fwd_kernel_traitsILi128ELi16ELi1ELb0ELb0ELb1ELb0EN3c104HalfENS1_7complexIfEEEEv13SSMParamsBase:
[----:B------:R-:W-:Y:S02]  /*0000*/  MOV R1, c[0x0][0x28] ;  /* 0x00000a0000017a02 */ /* 0x000fe40000000f00 */
[----:B------:R-:W-:Y:S01]  /*0010*/  IABS R9, c[0x0][0x178] ;  /* 0x00005e0000097a13 */ /* 0x000fe20000000000 */
[----:B------:R-:W0:Y:S01]  /*0020*/  S2UR UR4, SR_CTAID.Y ;  /* 0x00000000000479c3 */ /* 0x000e220000002600 */
[----:B------:R-:W-:Y:S01]  /*0030*/  ISETP.NE.U32.AND P1, PT, RZ, c[0x0][0x250], PT ;  /* 0x00009400ff007a0c */ /* 0x000fe20003f25070 */
[----:B------:R-:W-:Y:S01]  /*0040*/  ULDC.64 UR22, c[0x0][0x118] ;  /* 0x0000460000167ab9 */ /* 0x000fe20000000a00 */
[----:B------:R-:W-:Y:S01]  /*0050*/  ISETP.NE.U32.AND P0, PT, RZ, c[0x0][0x238], PT ;  /* 0x00008e00ff007a0c */ /* 0x000fe20003f05070 */
[----:B------:R-:W-:Y:S01]  /*0060*/  ULDC.64 UR28, c[0x0][0x1c8] ;  /* 0x00007200001c7ab9 */ /* 0x000fe20000000a00 */
[----:B------:R-:W-:-:S03]  /*0070*/  ISETP.NE.AND.EX P1, PT, RZ, c[0x0][0x254], PT, P1 ;  /* 0x00009500ff007a0c */ /* 0x000fc60003f25310 */
[----:B------:R-:W1:Y:S01]  /*0080*/  S2UR UR9, SR_CTAID.X ;  /* 0x00000000000979c3 */ /* 0x000e620000002500 */
[----:B------:R-:W-:Y:S01]  /*0090*/  ISETP.NE.AND.EX P0, PT, RZ, c[0x0][0x23c], PT, P0 ;  /* 0x00008f00ff007a0c */ /* 0x000fe20003f05300 */
[----:B------:R-:W-:Y:S02]  /*00a0*/  ULDC UR25, c[0x0][0x1d0] ;  /* 0x0000740000197ab9 */ /* 0x000fe40000000800 */
[----:B------:R-:W-:Y:S02]  /*00b0*/  ULDC UR18, c[0x0][0x1d0] ;  /* 0x0000740000127ab9 */ /* 0x000fe40000000800 */
[----:B------:R-:W-:Y:S02]  /*00c0*/  ULDC UR30, c[0x0][0x1d4] ;  /* 0x00007500001e7ab9 */ /* 0x000fe40000000800 */
[----:B------:R-:W2:Y:S01]  /*00d0*/  R2UR UR8, R9 ;  /* 0x00000000090873c2 */ /* 0x000ea200000e0000 */
[----:B------:R-:W-:Y:S02]  /*00e0*/  ULDC UR26, c[0x0][0x1d8] ;  /* 0x00007600001a7ab9 */ /* 0x000fe40000000800 */
[----:B------:R-:W-:-:S02]  /*00f0*/  ULDC UR27, c[0x0][0x1e0] ;  /* 0x00007800001b7ab9 */ /* 0x000fc40000000800 */
[----:B------:R-:W-:Y:S02]  /*0100*/  ULDC UR17, c[0x0][0x1e0] ;  /* 0x0000780000117ab9 */ /* 0x000fe40000000800 */
[----:B------:R-:W-:Y:S01]  /*0110*/  ULDC UR31, c[0x0][0x1d8] ;  /* 0x00007600001f7ab9 */ /* 0x000fe20000000800 */
[----:B0-----:R-:W-:Y:S01]  /*0120*/  MOV R0, UR4 ;  /* 0x0000000400007c02 */ /* 0x001fe20008000f00 */
[----:B------:R-:W-:Y:S02]  /*0130*/  ULDC UR32, c[0x0][0x1dc] ;  /* 0x0000770000207ab9 */ /* 0x000fe40000000800 */
[----:B------:R-:W-:Y:S01]  /*0140*/  ULDC UR33, c[0x0][0x1e4] ;  /* 0x0000790000217ab9 */ /* 0x000fe20000000800 */
[----:B------:R-:W0:Y:S01]  /*0150*/  R2UR UR14, R0 ;  /* 0x00000000000e73c2 */ /* 0x000e2200000e0000 */
[C---:B------:R-:W-:Y:S01]  /*0160*/  @P1 LEA R4, P3, R0.reuse, c[0x0][0x250], 0x2 ;  /* 0x0000940000041a11 */ /* 0x040fe200078610ff */
[----:B------:R-:W-:Y:S01]  /*0170*/  ULDC UR34, c[0x0][0x1e8] ;  /* 0x00007a0000227ab9 */ /* 0x000fe20000000800 */
[----:B------:R-:W-:Y:S01]  /*0180*/  @P0 LEA R2, P2, R0, c[0x0][0x238], 0x2 ;  /* 0x00008e0000020a11 */ /* 0x000fe200078410ff */
[----:B------:R-:W-:-:S02]  /*0190*/  ULDC UR35, c[0x0][0x1ec] ;  /* 0x00007b0000237ab9 */ /* 0x000fc40000000800 */
[----:B------:R-:W-:Y:S02]  /*01a0*/  ULDC.64 UR12, c[0x0][0x240] ;  /* 0x00009000000c7ab9 */ /* 0x000fe40000000a00 */
[----:B------:R-:W-:Y:S01]  /*01b0*/  ULDC.64 UR10, c[0x0][0x248] ;  /* 0x00009200000a7ab9 */ /* 0x000fe20000000a00 */
[----:B--2---:R-:W2:Y:S01]  /*01c0*/  I2F.RP R6, UR8 ;  /* 0x0000000800067d06 */ /* 0x004ea20008209400 */
[----:B0-----:R-:W-:-:S07]  /*01d0*/  USHF.R.S32.HI UR21, URZ, 0x1f, UR14 ;  /* 0x0000001f3f157899 */ /* 0x001fce000801140e */
[----:B--2---:R-:W0:Y:S01]  /*01e0*/  MUFU.RCP R6, R6 ;  /* 0x0000000600067308 */ /* 0x004e220000001000 */
[----:B------:R-:W-:Y:S01]  /*01f0*/  MOV R5, UR21 ;  /* 0x0000001500057c02 */ /* 0x000fe20008000f00 */
[----:B------:R-:W-:Y:S01]  /*0200*/  UMOV UR4, URZ ;  /* 0x0000003f00047c82 */ /* 0x000fe20008000000 */
[----:B------:R-:W-:Y:S02]  /*0210*/  MOV R3, UR21 ;  /* 0x0000001500037c02 */ /* 0x000fe40008000f00 */
[C---:B------:R-:W-:Y:S02]  /*0220*/  @P1 LEA.HI.X R5, R0.reuse, c[0x0][0x254], R5, 0x2, P3 ;  /* 0x0000950000051a11 */ /* 0x040fe400018f1405 */
[----:B------:R-:W-:-:S04]  /*0230*/  @P0 LEA.HI.X R3, R0, c[0x0][0x23c], R3, 0x2, P2 ;  /* 0x00008f0000030a11 */ /* 0x000fc800010f1403 */
[----:B------:R2:W5:Y:S01]  /*0240*/  @P1 LDG.E R5, [R4.64] ;  /* 0x0000001604051981 */ /* 0x000562000c1e1900 */
[----:B0-----:R-:W-:Y:S01]  /*0250*/  IADD3 R7, R6, 0xffffffe, RZ ;  /* 0x0ffffffe06077810 */ /* 0x001fe20007ffe0ff */
[----:B------:R-:W0:Y:S02]  /*0260*/  R2UR UR15, R0 ;  /* 0x00000000000f73c2 */ /* 0x000e2400000e0000 */
[----:B------:R1:W5:Y:S01]  /*0270*/  @P0 LDG.E R8, [R2.64] ;  /* 0x0000001602080981 */ /* 0x000362000c1e1900 */
[----:B------:R-:W-:Y:S02]  /*0280*/  UIMAD UR26, UR21, UR26, URZ ;  /* 0x0000001a151a72a4 */ /* 0x000fe4000f8e023f */
[----:B------:R-:W3:Y:S01]  /*0290*/  F2I.FTZ.U32.TRUNC.NTZ R7, R7 ;  /* 0x0000000700077305 */ /* 0x000ee2000021f000 */
[----:B--2---:R-:W-:-:S04]  /*02a0*/  IABS R4, R0 ;  /* 0x0000000000047213 */ /* 0x004fc80000000000 */
[----:B------:R-:W2:Y:S01]  /*02b0*/  R2UR UR7, R4 ;  /* 0x00000000040773c2 */ /* 0x000ea200000e0000 */
[----:B-1----:R-:W-:Y:S01]  /*02c0*/  MOV R2, UR9 ;  /* 0x0000000900027c02 */ /* 0x002fe20008000f00 */
[----:B------:R-:W-:Y:S01]  /*02d0*/  ULDC UR9, c[0x0][0x178] ;  /* 0x00005e0000097ab9 */ /* 0x000fe20000000800 */
[----:B------:R-:W-:Y:S01]  /*02e0*/  MOV R3, c[0x0][0x174] ;  /* 0x00005d0000037a02 */ /* 0x000fe20000000f00 */
[----:B------:R-:W-:-:S03]  /*02f0*/  UISETP.NE.AND UP1, UPT, URZ, UR9, UPT ;  /* 0x000000093f00728c */ /* 0x000fc6000bf25270 */
[----:B------:R-:W-:Y:S01]  /*0300*/  ISETP.GE.AND P2, PT, R3, 0x1, PT ;  /* 0x000000010300780c */ /* 0x000fe20003f46270 */
[----:B------:R-:W1:Y:S08]  /*0310*/  R2UR UR20, R2 ;  /* 0x00000000021473c2 */ /* 0x000e7000000e0000 */
[----:B---3--:R-:W3:Y:S08]  /*0320*/  R2UR UR5, R7 ;  /* 0x00000000070573c2 */ /* 0x008ef000000e0000 */
[----:B------:R-:W4:Y:S01]  /*0330*/  R2UR UR16, R2 ;  /* 0x00000000021073c2 */ /* 0x000f2200000e0000 */
[----:B-1----:R-:W-:-:S04]  /*0340*/  USHF.R.S32.HI UR24, URZ, 0x1f, UR20 ;  /* 0x0000001f3f187899 */ /* 0x002fc80008011414 */
[----:B------:R-:W-:Y:S02]  /*0350*/  UIMAD UR25, UR24, UR25, URZ ;  /* 0x00000019181972a4 */ /* 0x000fe4000f8e023f */
[----:B------:R-:W-:Y:S02]  /*0360*/  UIMAD UR27, UR24, UR27, URZ ;  /* 0x0000001b181b72a4 */ /* 0x000fe4000f8e023f */
[----:B---3--:R-:W-:Y:S02]  /*0370*/  UIADD3 UR6, URZ, -UR5, URZ ;  /* 0x800000053f067290 */ /* 0x008fe4000fffe03f */
[----:B------:R-:W-:Y:S02]  /*0380*/  UIMAD UR25, UR20, UR30, UR25 ;  /* 0x0000001e141972a4 */ /* 0x000fe4000f8e0219 */
[----:B------:R-:W-:-:S04]  /*0390*/  UIMAD UR6, UR6, UR8, URZ ;  /* 0x00000008060672a4 */ /* 0x000fc8000f8e023f */
[----:B------:R-:W-:Y:S02]  /*03a0*/  UIMAD.WIDE.U32 UR4, UR5, UR6, UR4 ;  /* 0x00000006050472a5 */ /* 0x000fe4000f8e0004 */
[----:B----4-:R-:W-:Y:S02]  /*03b0*/  UIMAD.WIDE.U32 UR18, UR16, UR18, URZ ;  /* 0x00000012101272a5 */ /* 0x010fe4000f8e003f */
[----:B--2---:R-:W-:Y:S02]  /*03c0*/  UIMAD.WIDE.U32 UR4, UR5, UR7, URZ ;  /* 0x00000007050472a5 */ /* 0x004fe4000f8e003f */
[----:B------:R-:W-:Y:S02]  /*03d0*/  ULDC UR6, c[0x0][0x1b0] ;  /* 0x00006c0000067ab9 */ /* 0x000fe40000000800 */
[----:B------:R-:W-:Y:S02]  /*03e0*/  UIADD3 UR4, -UR5, URZ, URZ ;  /* 0x0000003f05047290 */ /* 0x000fe4000fffe13f */
[----:B------:R-:W-:-:S02]  /*03f0*/  UIMAD UR6, UR24, UR6, URZ ;  /* 0x00000006180672a4 */ /* 0x000fc4000f8e023f */
[----:B------:R-:W-:-:S03]  /*0400*/  UIMAD UR4, UR8, UR4, UR7 ;  /* 0x00000004080472a4 */ /* 0x000fc6000f8e0207 */
[----:B------:R-:W-:Y:S02]  /*0410*/  ULDC UR7, c[0x0][0x178] ;  /* 0x00005e0000077ab9 */ /* 0x000fe40000000800 */
[----:B------:R-:W-:-:S11]  /*0420*/  UISETP.GT.U32.AND UP2, UPT, UR8, UR4, UPT ;  /* 0x000000040800728c */ /* 0x000fd6000bf44070 */
[----:B------:R-:W-:Y:S02]  /*0430*/  @!UP2 UIADD3 UR4, UR4, -UR8, URZ ;  /* 0x800000080404a290 */ /* 0x000fe4000fffe03f */
[----:B------:R-:W-:Y:S02]  /*0440*/  @!UP2 UIADD3 UR5, UR5, 0x1, URZ ;  /* 0x000000010505a890 */ /* 0x000fe4000fffe03f */
[----:B------:R-:W-:Y:S02]  /*0450*/  UISETP.GE.U32.AND UP0, UPT, UR4, UR8, UPT ;  /* 0x000000080400728c */ /* 0x000fe4000bf06070 */
[----:B0-----:R-:W-:-:S03]  /*0460*/  ULOP3.LUT UR4, UR15, UR7, URZ, 0x3c, !UPT ;  /* 0x000000070f047292 */ /* 0x001fc6000f8e3c3f */
[----:B------:R-:W-:Y:S02]  /*0470*/  ULDC UR7, c[0x0][0x1b4] ;  /* 0x00006d0000077ab9 */ /* 0x000fe40000000800 */
[----:B------:R-:W-:Y:S02]  /*0480*/  UISETP.GE.AND UP2, UPT, UR4, URZ, UPT ;  /* 0x0000003f0400728c */ /* 0x000fe4000bf46270 */
[----:B------:R-:W-:Y:S02]  /*0490*/  UIMAD UR6, UR20, UR7, UR6 ;  /* 0x00000007140672a4 */ /* 0x000fe4000f8e0206 */
[----:B------:R-:W-:Y:S02]  /*04a0*/  @UP0 UIADD3 UR5, UR5, 0x1, URZ ;  /* 0x0000000105050890 */ /* 0x000fe4000fffe03f */
[----:B------:R-:W-:-:S05]  /*04b0*/  ULDC UR4, c[0x0][0x1b0] ;  /* 0x00006c0000047ab9 */ /* 0x000fca0000000800 */
[----:B------:R-:W-:Y:S02]  /*04c0*/  UMOV UR8, UR5 ;  /* 0x0000000500087c82 */ /* 0x000fe40008000000 */
[----:B------:R-:W-:Y:S02]  /*04d0*/  @!UP2 UIADD3 UR8, -UR8, URZ, URZ ;  /* 0x0000003f0808a290 */ /* 0x000fe4000fffe13f */
[----:B------:R-:W-:Y:S02]  /*04e0*/  UIMAD.WIDE.U32 UR4, UR16, UR4, URZ ;  /* 0x00000004100472a5 */ /* 0x000fe4000f8e003f */
[----:B------:R-:W-:Y:S02]  /*04f0*/  @!UP1 ULOP3.LUT UR8, URZ, UR9, URZ, 0x33, !UPT ;  /* 0x000000093f089292 */ /* 0x000fe4000f8e333f */
[----:B------:R-:W-:Y:S02]  /*0500*/  UIADD3 UR5, UR5, UR6, URZ ;  /* 0x0000000605057290 */ /* 0x000fe4000fffe03f */
[----:B------:R-:W-:-:S02]  /*0510*/  USHF.R.S32.HI UR6, URZ, 0x1f, UR8 ;  /* 0x0000001f3f067899 */ /* 0x000fc40008011408 */
[----:B------:R-:W-:Y:S02]  /*0520*/  UIMAD.WIDE.U32 UR16, UR16, UR17, URZ ;  /* 0x00000011101072a5 */ /* 0x000fe4000f8e003f */
[----:B------:R-:W-:Y:S02]  /*0530*/  UIMAD UR9, UR6, UR28, URZ ;  /* 0x0000001c060972a4 */ /* 0x000fe4000f8e023f */
[----:B------:R-:W-:Y:S02]  /*0540*/  UIMAD.WIDE.U32 UR6, UR8, UR28, UR4 ;  /* 0x0000001c080672a5 */ /* 0x000fe4000f8e0004 */
[----:B------:R-:W-:Y:S02]  /*0550*/  UIMAD UR29, UR8, UR29, UR9 ;  /* 0x0000001d081d72a4 */ /* 0x000fe4000f8e0209 */
[----:B------:R-:W-:Y:S02]  /*0560*/  ULDC UR28, c[0x0][0x1e8] ;  /* 0x00007a00001c7ab9 */ /* 0x000fe40000000800 */
[----:B------:R-:W-:-:S02]  /*0570*/  UMOV UR4, URZ ;  /* 0x0000003f00047c82 */ /* 0x000fc40008000000 */
[----:B------:R-:W-:Y:S02]  /*0580*/  UMOV UR5, URZ ;  /* 0x0000003f00057c82 */ /* 0x000fe40008000000 */
[----:B------:R-:W-:Y:S02]  /*0590*/  ULDC.64 UR8, c[0x0][0x230] ;  /* 0x00008c0000087ab9 */ /* 0x000fe40000000a00 */
[----:B------:R-:W-:Y:S01]  /*05a0*/  UIMAD UR28, UR21, UR28, URZ ;  /* 0x0000001c151c72a4 */ /* 0x000fe2000f8e023f */
[----:B------:R-:W-:Y:S11]  /*05b0*/  @!P2 EXIT ;  /* 0x000000000000a94d */ /* 0x000ff60003800000 */
[----:B------:R-:W0:Y:S01]  /*05c0*/  S2R R3, SR_TID.X ;  /* 0x0000000000037919 */ /* 0x000e220000002100 */
[----:B-----5:R1:W2:Y:S01]  /*05d0*/  @P0 R2UR UR5, R8 ;  /* 0x00000000080503c2 */ /* 0x0202a200000e0000 */
[----:B------:R-:W-:Y:S02]  /*05e0*/  UIMAD UR27, UR20, UR33, UR27 ;  /* 0x00000021141b72a4 */ /* 0x000fe4000f8e021b */
[----:B------:R-:W3:Y:S01]  /*05f0*/  S2R R4, SR_LANEID ;  /* 0x0000000000047919 */ /* 0x000ee20000000000 */
[----:B------:R-:W-:-:S02]  /*0600*/  UIADD3 UR19, UR19, UR25, URZ ;  /* 0x0000001913137290 */ /* 0x000fc4000fffe03f */
[----:B------:R-:W-:Y:S02]  /*0610*/  UIADD3 UR17, UR17, UR27, URZ ;  /* 0x0000001b11117290 */ /* 0x000fe4000fffe03f */
[----:B------:R-:W-:Y:S01]  /*0620*/  UIMAD UR26, UR14, UR32, UR26 ;  /* 0x000000200e1a72a4 */ /* 0x000fe2000f8e021a */
[----:B------:R0:W4:Y:S01]  /*0630*/  @P1 R2UR UR4, R5 ;  /* 0x00000000050413c2 */ /* 0x00012200000e0000 */
[----:B------:R-:W-:Y:S02]  /*0640*/  UIMAD.WIDE.U32 UR18, UR15, UR31, UR18 ;  /* 0x0000001f0f1272a5 */ /* 0x000fe4000f8e0012 */
[----:B------:R-:W-:Y:S02]  /*0650*/  UIMAD UR28, UR14, UR35, UR28 ;  /* 0x000000230e1c72a4 */ /* 0x000fe4000f8e021c */
[----:B------:R-:W-:Y:S02]  /*0660*/  UIMAD.WIDE.U32 UR14, UR15, UR34, UR16 ;  /* 0x000000220f0e72a5 */ /* 0x000fe4000f8e0010 */
[----:B------:R-:W-:-:S02]  /*0670*/  UIADD3 UR17, UR19, UR26, URZ ;  /* 0x0000001a13117290 */ /* 0x000fc4000fffe03f */
[----:B------:R-:W-:Y:S02]  /*0680*/  ULEA UR16, UP0, UR18, UR12, 0x1 ;  /* 0x0000000c12107291 */ /* 0x000fe4000f80083f */
[----:B------:R-:W-:Y:S02]  /*0690*/  ULEA UR10, UP1, UR14, UR10, 0x1 ;  /* 0x0000000a0e0a7291 */ /* 0x000fe4000f82083f */
[----:B------:R-:W-:Y:S01]  /*06a0*/  ULEA.HI.X UR18, UR18, UR13, UR17, 0x1, UP0 ;  /* 0x0000000d12127291 */ /* 0x000fe200080f0c11 */
[----:B0-----:R-:W-:Y:S01]  /*06b0*/  SHF.L.U32 R5, R3, 0x4, RZ ;  /* 0x0000000403057819 */ /* 0x001fe200000006ff */
[----:B------:R-:W-:Y:S02]  /*06c0*/  ULEA UR12, UP2, UR6, UR8, 0x1 ;  /* 0x00000008060c7291 */ /* 0x000fe4000f84083f */
[----:B------:R-:W-:Y:S01]  /*06d0*/  UIADD3 UR7, UR7, UR29, URZ ;  /* 0x0000001d07077290 */ /* 0x000fe2000fffe03f */
[----:B------:R-:W-:Y:S01]  /*06e0*/  LOP3.LUT R5, R5, 0xfffffe00, RZ, 0xc0, !PT ;  /* 0xfffffe0005057812 */ /* 0x000fe200078ec0ff */
[----:B------:R-:W-:-:S02]  /*06f0*/  UIADD3 UR15, UR15, UR28, URZ ;  /* 0x0000001c0f0f7290 */ /* 0x000fc4000fffe03f */
[----:B------:R-:W-:Y:S01]  /*0700*/  ULEA.HI.X UR13, UR6, UR9, UR7, 0x1, UP2 ;  /* 0x00000009060d7291 */ /* 0x000fe200090f0c07 */
[----:B------:R-:W-:Y:S01]  /*0710*/  LOP3.LUT R6, R5, 0x1f, R3, 0xf8, !PT ;  /* 0x0000001f05067812 */ /* 0x000fe200078ef803 */
[----:B------:R-:W-:Y:S02]  /*0720*/  ULEA.HI.X UR11, UR14, UR11, UR15, 0x1, UP1 ;  /* 0x0000000b0e0b7291 */ /* 0x000fe400088f0c0f */
[----:B------:R-:W-:Y:S02]  /*0730*/  UMOV UR9, UR10 ;  /* 0x0000000a00097c82 */ /* 0x000fe40008000000 */
[----:B------:R-:W-:Y:S02]  /*0740*/  UMOV UR6, URZ ;  /* 0x0000003f00067c82 */ /* 0x000fe40008000000 */
[----:B------:R-:W-:Y:S02]  /*0750*/  UMOV UR8, UR16 ;  /* 0x0000001000087c82 */ /* 0x000fe40008000000 */
[----:B-1234-:R-:W-:-:S02]  /*0760*/  UMOV UR10, UR18 ;  /* 0x00000012000a7c82 */ /* 0x01efc40008000000 */
.L_x_132:
[----:B------:R-:W-:Y:S01]  /*0770*/  BAR.SYNC.DEFER_BLOCKING 0x0 ;  /* 0x0000000000007b1d */ /* 0x000fe20000010000 */
[----:B------:R-:W-:-:S02]  /*0780*/  LOP3.LUT R25, R6, 0x20, RZ, 0xfc, !PT ;  /* 0x0000002006197812 */ /* 0x000fc400078efcff */
[----:B------:R-:W-:Y:S02]  /*0790*/  MOV R8, UR8 ;  /* 0x0000000800087c02 */ /* 0x000fe40008000f00 */
[----:B------:R-:W-:Y:S01]  /*07a0*/  MOV R9, UR10 ;  /* 0x0000000a00097c02 */ /* 0x000fe20008000f00 */
[----:B------:R-:W-:Y:S01]  /*07b0*/  UMOV UR7, 0xfffff800 ;  /* 0xfffff80000077882 */ /* 0x000fe20000000000 */
[C---:B------:R-:W-:Y:S01]  /*07c0*/  LOP3.LUT R26, R6.reuse, 0x40, RZ, 0xfc, !PT ;  /* 0x00000040061a7812 */ /* 0x040fe200078efcff */
[----:B------:R-:W-:Y:S01]  /*07d0*/  ULDC UR17, c[0x0][0x168] ;  /* 0x00005a0000117ab9 */ /* 0x000fe20000000800 */
[C---:B------:R-:W-:Y:S01]  /*07e0*/  LOP3.LUT R27, R6.reuse, 0x60, RZ, 0xfc, !PT ;  /* 0x00000060061b7812 */ /* 0x040fe200078efcff */
[----:B------:R-:W-:Y:S01]  /*07f0*/  UIMAD UR17, UR6, UR7, UR17 ;  /* 0x00000007061172a4 */ /* 0x000fe2000f8e0211 */
[----:B------:R-:W-:Y:S01]  /*0800*/  PRMT R7, RZ, 0x7610, R7 ;  /* 0x00007610ff077816 */ /* 0x000fe20000000007 */
[C---:B------:R-:W-:Y:S01]  /*0810*/  IMAD.WIDE R8, R6.reuse, 0x2, R8 ;  /* 0x0000000206087825 */ /* 0x040fe200078e0208 */
[----:B------:R-:W-:-:S02]  /*0820*/  LOP3.LUT R28, R6, 0x80, RZ, 0xfc, !PT ;  /* 0x00000080061c7812 */ /* 0x000fc400078efcff */
[----:B------:R-:W-:Y:S02]  /*0830*/  PRMT R10, RZ, 0x7610, R10 ;  /* 0x00007610ff0a7816 */ /* 0x000fe4000000000a */
[C---:B------:R-:W-:Y:S02]  /*0840*/  ISETP.GE.AND P2, PT, R6.reuse, UR17, PT ;  /* 0x0000001106007c0c */ /* 0x040fe4000bf46270 */
[----:B------:R-:W-:Y:S02]  /*0850*/  ISETP.GE.AND P1, PT, R25, UR17, PT ;  /* 0x0000001119007c0c */ /* 0x000fe4000bf26270 */
[C---:B------:R-:W-:Y:S02]  /*0860*/  LOP3.LUT R29, R6.reuse, 0xa0, RZ, 0xfc, !PT ;  /* 0x000000a0061d7812 */ /* 0x040fe400078efcff */
[----:B------:R-:W-:Y:S02]  /*0870*/  LOP3.LUT R30, R6, 0xc0, RZ, 0xfc, !PT ;  /* 0x000000c0061e7812 */ /* 0x000fe400078efcff */
[----:B------:R-:W-:-:S02]  /*0880*/  ISETP.GE.AND P4, PT, R26, UR17, PT ;  /* 0x000000111a007c0c */ /* 0x000fc4000bf86270 */
[C---:B------:R-:W-:Y:S02]  /*0890*/  LOP3.LUT R31, R6.reuse, 0xe0, RZ, 0xfc, !PT ;  /* 0x000000e0061f7812 */ /* 0x040fe400078efcff */
[----:B------:R-:W-:Y:S01]  /*08a0*/  ISETP.GE.AND P0, PT, R27, UR17, PT ;  /* 0x000000111b007c0c */ /* 0x000fe2000bf06270 */
[----:B------:R0:W2:Y:S01]  /*08b0*/  @!P2 LDG.E.U16 R7, [R8.64] ;  /* 0x000000160807a981 */ /* 0x0000a2000c1e1500 */
[----:B------:R-:W-:Y:S02]  /*08c0*/  LOP3.LUT R41, R6, 0x100, RZ, 0xfc, !PT ;  /* 0x0000010006297812 */ /* 0x000fe400078efcff */
[----:B------:R-:W-:Y:S01]  /*08d0*/  ISETP.GE.AND P6, PT, R28, UR17, PT ;  /* 0x000000111c007c0c */ /* 0x000fe2000bfc6270 */
[----:B------:R0:W3:Y:S01]  /*08e0*/  @!P1 LDG.E.U16 R10, [R8.64+0x40] ;  /* 0x00004016080a9981 */ /* 0x0000e2000c1e1500 */
[----:B------:R-:W-:Y:S02]  /*08f0*/  ISETP.GE.AND P5, PT, R29, UR17, PT ;  /* 0x000000111d007c0c */ /* 0x000fe4000bfa6270 */
[----:B------:R-:W-:-:S02]  /*0900*/  ISETP.GE.AND P3, PT, R30, UR17, PT ;  /* 0x000000111e007c0c */ /* 0x000fc4000bf66270 */
[----:B------:R-:W-:Y:S02]  /*0910*/  ISETP.GE.AND P2, PT, R31, UR17, PT ;  /* 0x000000111f007c0c */ /* 0x000fe4000bf46270 */
[----:B------:R-:W-:Y:S02]  /*0920*/  ISETP.GE.AND P1, PT, R41, UR17, PT ;  /* 0x0000001129007c0c */ /* 0x000fe4000bf26270 */
[----:B------:R-:W-:Y:S02]  /*0930*/  PRMT R11, RZ, 0x7610, R11 ;  /* 0x00007610ff0b7816 */ /* 0x000fe4000000000b */
[----:B------:R-:W-:Y:S02]  /*0940*/  PRMT R12, RZ, 0x7610, R12 ;  /* 0x00007610ff0c7816 */ /* 0x000fe4000000000c */
[----:B------:R-:W-:Y:S02]  /*0950*/  PRMT R13, RZ, 0x7610, R13 ;  /* 0x00007610ff0d7816 */ /* 0x000fe4000000000d */
[----:B------:R-:W-:Y:S01]  /*0960*/  PRMT R14, RZ, 0x7610, R14 ;  /* 0x00007610ff0e7816 */ /* 0x000fe2000000000e */
[----:B------:R0:W4:Y:S01]  /*0970*/  @!P4 LDG.E.U16 R11, [R8.64+0x80] ;  /* 0x00008016080bc981 */ /* 0x000122000c1e1500 */
[----:B------:R-:W-:-:S02]  /*0980*/  LOP3.LUT R43, R6, 0x120, RZ, 0xfc, !PT ;  /* 0x00000120062b7812 */ /* 0x000fc400078efcff */
[----:B------:R-:W-:Y:S01]  /*0990*/  PRMT R15, RZ, 0x7610, R15 ;  /* 0x00007610ff0f7816 */ /* 0x000fe2000000000f */
[----:B------:R0:W5:Y:S01]  /*09a0*/  @!P0 LDG.E.U16 R12, [R8.64+0xc0] ;  /* 0x0000c016080c8981 */ /* 0x000162000c1e1500 */
[C---:B------:R-:W-:Y:S02]  /*09b0*/  LOP3.LUT R45, R6.reuse, 0x140, RZ, 0xfc, !PT ;  /* 0x00000140062d7812 */ /* 0x040fe400078efcff */
[----:B------:R-:W-:Y:S01]  /*09c0*/  PRMT R16, RZ, 0x7610, R16 ;  /* 0x00007610ff107816 */ /* 0x000fe20000000010 */
[----:B------:R0:W5:Y:S01]  /*09d0*/  @!P6 LDG.E.U16 R13, [R8.64+0x100] ;  /* 0x00010016080de981 */ /* 0x000162000c1e1500 */
[C---:B------:R-:W-:Y:S02]  /*09e0*/  LOP3.LUT R47, R6.reuse, 0x160, RZ, 0xfc, !PT ;  /* 0x00000160062f7812 */ /* 0x040fe400078efcff */
[----:B------:R-:W-:Y:S01]  /*09f0*/  PRMT R17, RZ, 0x7610, R17 ;  /* 0x00007610ff117816 */ /* 0x000fe20000000011 */
[----:B------:R0:W5:Y:S01]  /*0a00*/  @!P5 LDG.E.U16 R14, [R8.64+0x140] ;  /* 0x00014016080ed981 */ /* 0x000162000c1e1500 */
[----:B------:R-:W-:-:S02]  /*0a10*/  LOP3.LUT R49, R6, 0x180, RZ, 0xfc, !PT ;  /* 0x0000018006317812 */ /* 0x000fc400078efcff */
[C---:B------:R-:W-:Y:S01]  /*0a20*/  LOP3.LUT R51, R6.reuse, 0x1a0, RZ, 0xfc, !PT ;  /* 0x000001a006337812 */ /* 0x040fe200078efcff */
[----:B------:R0:W5:Y:S01]  /*0a30*/  @!P3 LDG.E.U16 R15, [R8.64+0x180] ;  /* 0x00018016080fb981 */ /* 0x000162000c1e1500 */
[----:B------:R-:W-:Y:S02]  /*0a40*/  ISETP.GE.AND P4, PT, R43, UR17, PT ;  /* 0x000000112b007c0c */ /* 0x000fe4000bf86270 */
[C---:B------:R-:W-:Y:S01]  /*0a50*/  LOP3.LUT R53, R6.reuse, 0x1c0, RZ, 0xfc, !PT ;  /* 0x000001c006357812 */ /* 0x040fe200078efcff */
[----:B------:R0:W5:Y:S01]  /*0a60*/  @!P2 LDG.E.U16 R16, [R8.64+0x1c0] ;  /* 0x0001c0160810a981 */ /* 0x000162000c1e1500 */
[----:B------:R-:W-:Y:S02]  /*0a70*/  ISETP.GE.AND P0, PT, R45, UR17, PT ;  /* 0x000000112d007c0c */ /* 0x000fe4000bf06270 */
[----:B------:R-:W-:Y:S01]  /*0a80*/  LOP3.LUT R55, R6, 0x1e0, RZ, 0xfc, !PT ;  /* 0x000001e006377812 */ /* 0x000fe200078efcff */
[----:B------:R0:W5:Y:S01]  /*0a90*/  @!P1 LDG.E.U16 R17, [R8.64+0x200] ;  /* 0x0002001608119981 */ /* 0x000162000c1e1500 */
[----:B------:R-:W-:-:S02]  /*0aa0*/  ISETP.GE.AND P6, PT, R47, UR17, PT ;  /* 0x000000112f007c0c */ /* 0x000fc4000bfc6270 */
[----:B------:R-:W-:Y:S02]  /*0ab0*/  ISETP.GE.AND P5, PT, R49, UR17, PT ;  /* 0x0000001131007c0c */ /* 0x000fe4000bfa6270 */
[----:B------:R-:W-:Y:S02]  /*0ac0*/  ISETP.GE.AND P3, PT, R51, UR17, PT ;  /* 0x0000001133007c0c */ /* 0x000fe4000bf66270 */
[----:B------:R-:W-:Y:S02]  /*0ad0*/  ISETP.GE.AND P2, PT, R53, UR17, PT ;  /* 0x0000001135007c0c */ /* 0x000fe4000bf46270 */
[----:B------:R-:W-:Y:S02]  /*0ae0*/  ISETP.GE.AND P1, PT, R55, UR17, PT ;  /* 0x0000001137007c0c */ /* 0x000fe4000bf26270 */
[----:B------:R-:W-:Y:S02]  /*0af0*/  PRMT R18, RZ, 0x7610, R18 ;  /* 0x00007610ff127816 */ /* 0x000fe40000000012 */
[----:B------:R-:W-:-:S02]  /*0b00*/  PRMT R19, RZ, 0x7610, R19 ;  /* 0x00007610ff137816 */ /* 0x000fc40000000013 */
[----:B------:R-:W-:Y:S02]  /*0b10*/  PRMT R20, RZ, 0x7610, R20 ;  /* 0x00007610ff147816 */ /* 0x000fe40000000014 */
[----:B------:R-:W-:Y:S01]  /*0b20*/  PRMT R22, RZ, 0x7610, R22 ;  /* 0x00007610ff167816 */ /* 0x000fe20000000016 */
[----:B------:R0:W5:Y:S01]  /*0b30*/  @!P4 LDG.E.U16 R18, [R8.64+0x240] ;  /* 0x000240160812c981 */ /* 0x000162000c1e1500 */
[----:B------:R-:W-:Y:S02]  /*0b40*/  PRMT R21, RZ, 0x7610, R21 ;  /* 0x00007610ff157816 */ /* 0x000fe40000000015 */
[----:B------:R-:W-:Y:S01]  /*0b50*/  PRMT R24, RZ, 0x7610, R24 ;  /* 0x00007610ff187816 */ /* 0x000fe20000000018 */
[----:B------:R0:W5:Y:S01]  /*0b60*/  @!P0 LDG.E.U16 R19, [R8.64+0x280] ;  /* 0x0002801608138981 */ /* 0x000162000c1e1500 */
[----:B------:R-:W-:-:S03]  /*0b70*/  PRMT R23, RZ, 0x7610, R23 ;  /* 0x00007610ff177816 */ /* 0x000fc60000000017 */
[----:B------:R0:W5:Y:S04]  /*0b80*/  @!P6 LDG.E.U16 R20, [R8.64+0x2c0] ;  /* 0x0002c0160814e981 */ /* 0x000168000c1e1500 */
[----:B------:R0:W5:Y:S04]  /*0b90*/  @!P5 LDG.E.U16 R22, [R8.64+0x300] ;  /* 0x000300160816d981 */ /* 0x000168000c1e1500 */
[----:B------:R0:W5:Y:S04]  /*0ba0*/  @!P3 LDG.E.U16 R21, [R8.64+0x340] ;  /* 0x000340160815b981 */ /* 0x000168000c1e1500 */
[----:B------:R0:W5:Y:S04]  /*0bb0*/  @!P2 LDG.E.U16 R24, [R8.64+0x380] ;  /* 0x000380160818a981 */ /* 0x000168000c1e1500 */
[----:B------:R0:W5:Y:S01]  /*0bc0*/  @!P1 LDG.E.U16 R23, [R8.64+0x3c0] ;  /* 0x0003c01608179981 */ /* 0x000162000c1e1500 */
[----:B------:R-:W-:-:S02]  /*0bd0*/  ISETP.GE.AND P2, PT, R25, UR17, PT ;  /* 0x0000001119007c0c */ /* 0x000fc4000bf46270 */
[----:B------:R-:W-:Y:S02]  /*0be0*/  IADD3 R25, R5, R4, RZ ;  /* 0x0000000405197210 */ /* 0x000fe40007ffe0ff */
[----:B------:R-:W-:Y:S02]  /*0bf0*/  ISETP.GE.AND P1, PT, R28, UR17, PT ;  /* 0x000000111c007c0c */ /* 0x000fe4000bf26270 */
[C---:B------:R-:W-:Y:S02]  /*0c00*/  IADD3 R28, R25.reuse, 0x20, RZ ;  /* 0x00000020191c7810 */ /* 0x040fe40007ffe0ff */
[----:B------:R-:W-:Y:S02]  /*0c10*/  ISETP.GE.AND P5, PT, R30, UR17, PT ;  /* 0x000000111e007c0c */ /* 0x000fe4000bfa6270 */
[----:B0-----:R-:W-:Y:S02]  /*0c20*/  IADD3 R8, R25, 0x40, RZ ;  /* 0x0000004019087810 */ /* 0x001fe40007ffe0ff */
[----:B------:R-:W-:-:S02]  /*0c30*/  ISETP.GE.AND P4, PT, R26, UR17, PT ;  /* 0x000000111a007c0c */ /* 0x000fc4000bf86270 */
[C---:B------:R-:W-:Y:S02]  /*0c40*/  IADD3 R30, R25.reuse, 0x60, RZ ;  /* 0x00000060191e7810 */ /* 0x040fe40007ffe0ff */
[CC--:B------:R-:W-:Y:S02]  /*0c50*/  LEA.HI.SX32 R26, R25.reuse, R25.reuse, 0x1b ;  /* 0x00000019191a7211 */ /* 0x0c0fe400078fdaff */
[C---:B------:R-:W-:Y:S02]  /*0c60*/  IADD3 R32, R25.reuse, 0x80, RZ ;  /* 0x0000008019207810 */ /* 0x040fe40007ffe0ff */
[C---:B------:R-:W-:Y:S02]  /*0c70*/  IADD3 R34, R25.reuse, 0xa0, RZ ;  /* 0x000000a019227810 */ /* 0x040fe40007ffe0ff */
[----:B------:R-:W-:Y:S02]  /*0c80*/  LEA.HI.SX32 R28, R28, R25, 0x1b ;  /* 0x000000191c1c7211 */ /* 0x000fe400078fdaff */
[----:B------:R-:W-:-:S02]  /*0c90*/  IADD3 R36, R25, 0xc0, RZ ;  /* 0x000000c019247810 */ /* 0x000fc40007ffe0ff */
[-C--:B------:R-:W-:Y:S02]  /*0ca0*/  LEA.HI.SX32 R8, R8, R25.reuse, 0x1b ;  /* 0x0000001908087211 */ /* 0x080fe400078fdaff */
[C---:B------:R-:W-:Y:S02]  /*0cb0*/  IADD3 R38, R25.reuse, 0xe0, RZ ;  /* 0x000000e019267810 */ /* 0x040fe40007ffe0ff */
[-C--:B------:R-:W-:Y:S02]  /*0cc0*/  LEA.HI.SX32 R30, R30, R25.reuse, 0x1b ;  /* 0x000000191e1e7211 */ /* 0x080fe400078fdaff */
[----:B------:R-:W-:Y:S02]  /*0cd0*/  IADD3 R40, R25, 0x100, RZ ;  /* 0x0000010019287810 */ /* 0x000fe40007ffe0ff */
[----:B------:R-:W-:Y:S02]  /*0ce0*/  SHF.L.U32 R70, R26, 0x1, RZ ;  /* 0x000000011a467819 */ /* 0x000fe400000006ff */
[----:B------:R-:W-:-:S02]  /*0cf0*/  LEA.HI.SX32 R32, R32, R25, 0x1b ;  /* 0x0000001920207211 */ /* 0x000fc400078fdaff */
        /* <DEDUP_REMOVED lines=18> */
[----:B------:R-:W-:Y:S02]  /*0e20*/  IADD3 R54, R25, 0x1e0, RZ ;  /* 0x000001e019367810 */ /* 0x000fe40007ffe0ff */
[-C--:B------:R-:W-:Y:S02]  /*0e30*/  LEA.HI.SX32 R46, R46, R25.reuse, 0x1b ;  /* 0x000000192e2e7211 */ /* 0x080fe400078fdaff */
[----:B------:R-:W-:Y:S02]  /*0e40*/  SHF.L.U32 R63, R38, 0x1, RZ ;  /* 0x00000001263f7819 */ /* 0x000fe400000006ff */
[-C--:B------:R-:W-:Y:S02]  /*0e50*/  LEA.HI.SX32 R48, R48, R25.reuse, 0x1b ;  /* 0x0000001930307211 */ /* 0x080fe400078fdaff */
[----:B------:R-:W-:Y:S02]  /*0e60*/  SHF.L.U32 R62, R40, 0x1, RZ ;  /* 0x00000001283e7819 */ /* 0x000fe400000006ff */
[----:B------:R-:W-:-:S02]  /*0e70*/  LEA.HI.SX32 R50, R50, R25, 0x1b ;  /* 0x0000001932327211 */ /* 0x000fc400078fdaff */
[----:B------:R-:W-:Y:S02]  /*0e80*/  SHF.L.U32 R61, R42, 0x1, RZ ;  /* 0x000000012a3d7819 */ /* 0x000fe400000006ff */
[-C--:B------:R-:W-:Y:S02]  /*0e90*/  LEA.HI.SX32 R9, R52, R25.reuse, 0x1b ;  /* 0x0000001934097211 */ /* 0x080fe400078fdaff */
[----:B------:R-:W-:Y:S02]  /*0ea0*/  SHF.L.U32 R60, R44, 0x1, RZ ;  /* 0x000000012c3c7819 */ /* 0x000fe400000006ff */
[----:B------:R-:W-:Y:S02]  /*0eb0*/  LEA.HI.SX32 R54, R54, R25, 0x1b ;  /* 0x0000001936367211 */ /* 0x000fe400078fdaff */
[----:B------:R-:W-:Y:S02]  /*0ec0*/  SHF.L.U32 R165, R46, 0x1, RZ ;  /* 0x000000012ea57819 */ /* 0x000fe400000006ff */
[----:B------:R-:W-:-:S02]  /*0ed0*/  SHF.L.U32 R8, R50, 0x1, RZ ;  /* 0x0000000132087819 */ /* 0x000fc400000006ff */
[----:B------:R-:W-:Y:S02]  /*0ee0*/  SHF.L.U32 R9, R9, 0x1, RZ ;  /* 0x0000000109097819 */ /* 0x000fe400000006ff */
[----:B------:R-:W-:Y:S02]  /*0ef0*/  ISETP.GE.AND P0, PT, R27, UR17, PT ;  /* 0x000000111b007c0c */ /* 0x000fe4000bf06270 */
[----:B------:R-:W-:Y:S02]  /*0f00*/  ISETP.GE.AND P6, PT, R29, UR17, PT ;  /* 0x000000111d007c0c */ /* 0x000fe4000bfc6270 */
[----:B------:R-:W-:Y:S02]  /*0f10*/  ISETP.GE.AND P3, PT, R31, UR17, PT ;  /* 0x000000111f007c0c */ /* 0x000fe4000bf66270 */
[----:B------:R-:W-:Y:S02]  /*0f20*/  PRMT R26, RZ, 0x7610, R26 ;  /* 0x00007610ff1a7816 */ /* 0x000fe4000000001a */
[----:B------:R-:W-:-:S02]  /*0f30*/  PRMT R36, RZ, 0x7610, R36 ;  /* 0x00007610ff247816 */ /* 0x000fc40000000024 */
[----:B------:R-:W-:Y:S02]  /*0f40*/  PRMT R31, RZ, 0x7610, R31 ;  /* 0x00007610ff1f7816 */ /* 0x000fe4000000001f */
[----:B------:R-:W-:Y:S01]  /*0f50*/  PRMT R40, RZ, 0x7610, R40 ;  /* 0x00007610ff287816 */ /* 0x000fe20000000028 */
[----:B--2---:R0:W-:Y:S04]  /*0f60*/  STS.U16 [R70], R7 ;  /* 0x0000000746007388 */ /* 0x0041e80000000400 */
[----:B---3--:R-:W-:Y:S01]  /*0f70*/  STS.U16 [R69+0x40], R10 ;  /* 0x0000400a45007388 */ /* 0x008fe20000000400 */
[----:B0-----:R-:W-:-:S03]  /*0f80*/  SHF.L.U32 R7, R48, 0x1, RZ ;  /* 0x0000000130077819 */ /* 0x001fc600000006ff */
[----:B----4-:R0:W-:Y:S04]  /*0f90*/  STS.U16 [R68+0x80], R11 ;  /* 0x0000800b44007388 */ /* 0x0101e80000000400 */
[----:B-----5:R1:W-:Y:S04]  /*0fa0*/  STS.U16 [R67+0xc0], R12 ;  /* 0x0000c00c43007388 */ /* 0x0203e80000000400 */
[----:B------:R2:W-:Y:S01]  /*0fb0*/  STS.U16 [R66+0x100], R13 ;  /* 0x0001000d42007388 */ /* 0x0005e20000000400 */
[----:B0-----:R-:W-:-:S03]  /*0fc0*/  LEA R11, R4, R5, 0x4 ;  /* 0x00000005040b7211 */ /* 0x001fc600078e20ff */
[----:B------:R-:W-:Y:S01]  /*0fd0*/  STS.U16 [R65+0x140], R14 ;  /* 0x0001400e41007388 */ /* 0x000fe20000000400 */
[----:B------:R-:W-:-:S03]  /*0fe0*/  LEA.HI.SX32 R11, R11, R11, 0x1b ;  /* 0x0000000b0b0b7211 */ /* 0x000fc600078fdaff */
[----:B------:R0:W-:Y:S01]  /*0ff0*/  STS.U16 [R64+0x180], R15 ;  /* 0x0001800f40007388 */ /* 0x0001e20000000400 */
[----:B------:R-:W-:-:S03]  /*1000*/  SHF.L.U32 R10, R54, 0x1, RZ ;  /* 0x00000001360a7819 */ /* 0x000fc600000006ff */
[----:B------:R-:W-:Y:S04]  /*1010*/  STS.U16 [R63+0x1c0], R16 ;  /* 0x0001c0103f007388 */ /* 0x000fe80000000400 */
[----:B------:R-:W-:Y:S01]  /*1020*/  STS.U16 [R62+0x200], R17 ;  /* 0x000200113e007388 */ /* 0x000fe20000000400 */
[----:B------:R-:W-:-:S03]  /*1030*/  SHF.L.U32 R11, R11, 0x1, RZ ;  /* 0x000000010b0b7819 */ /* 0x000fc600000006ff */
[----:B------:R3:W-:Y:S04]  /*1040*/  STS.U16 [R61+0x240], R18 ;  /* 0x000240123d007388 */ /* 0x0007e80000000400 */
[----:B------:R4:W-:Y:S04]  /*1050*/  STS.U16 [R60+0x280], R19 ;  /* 0x000280133c007388 */ /* 0x0009e80000000400 */
[----:B------:R5:W-:Y:S04]  /*1060*/  STS.U16 [R165+0x2c0], R20 ;  /* 0x0002c014a5007388 */ /* 0x000be80000000400 */
[----:B------:R-:W-:Y:S04]  /*1070*/  STS.U16 [R7+0x300], R22 ;  /* 0x0003001607007388 */ /* 0x000fe80000000400 */
        /* <DEDUP_REMOVED lines=20> */
[----:B-1----:R-:W-:-:S02]  /*11c0*/  MOV R12, UR9 ;  /* 0x00000009000c7c02 */ /* 0x002fc40008000f00 */
[----:B--2---:R-:W-:Y:S02]  /*11d0*/  MOV R13, UR11 ;  /* 0x0000000b000d7c02 */ /* 0x004fe40008000f00 */
[----:B0-----:R-:W-:Y:S02]  /*11e0*/  PRMT R15, RZ, 0x7610, R15 ;  /* 0x00007610ff0f7816 */ /* 0x001fe4000000000f */
[----:B---3--:R-:W-:Y:S01]  /*11f0*/  PRMT R18, RZ, 0x7610, R18 ;  /* 0x00007610ff127816 */ /* 0x008fe20000000012 */
[----:B------:R-:W-:Y:S01]  /*1200*/  IMAD.WIDE R12, R6, 0x2, R12 ;  /* 0x00000002060c7825 */ /* 0x000fe200078e020c */
[----:B------:R-:W-:Y:S01]  /*1210*/  BAR.SYNC.DEFER_BLOCKING 0x0 ;  /* 0x0000000000007b1d */ /* 0x000fe20000010000 */
[----:B------:R-:W-:Y:S02]  /*1220*/  PRMT R16, RZ, 0x7610, R16 ;  /* 0x00007610ff107816 */ /* 0x000fe40000000010 */
[----:B------:R-:W-:Y:S02]  /*1230*/  PRMT R17, RZ, 0x7610, R17 ;  /* 0x00007610ff117816 */ /* 0x000fe40000000011 */
[----:B----4-:R-:W-:-:S02]  /*1240*/  PRMT R19, RZ, 0x7610, R19 ;  /* 0x00007610ff137816 */ /* 0x010fc40000000013 */
[----:B-----5:R-:W-:Y:S02]  /*1250*/  PRMT R20, RZ, 0x7610, R20 ;  /* 0x00007610ff147816 */ /* 0x020fe40000000014 */
[----:B------:R-:W-:Y:S02]  /*1260*/  PRMT R21, RZ, 0x7610, R21 ;  /* 0x00007610ff157816 */ /* 0x000fe40000000015 */
[----:B------:R-:W-:Y:S02]  /*1270*/  PRMT R22, RZ, 0x7610, R22 ;  /* 0x00007610ff167816 */ /* 0x000fe40000000016 */
[----:B------:R-:W-:Y:S01]  /*1280*/  PRMT R14, RZ, 0x7610, R14 ;  /* 0x00007610ff0e7816 */ /* 0x000fe2000000000e */
[----:B------:R-:W2:Y:S01]  /*1290*/  @!P2 LDG.E.U16 R15, [R12.64+0x40] ;  /* 0x000040160c0fa981 */ /* 0x000ea2000c1e1500 */
[----:B------:R-:W-:-:S03]  /*12a0*/  ISETP.GE.AND P2, PT, R41, UR17, PT ;  /* 0x0000001129007c0c */ /* 0x000fc6000bf46270 */
[----:B------:R-:W3:Y:S01]  /*12b0*/  @!P1 LDG.E.U16 R18, [R12.64+0x100] ;  /* 0x000100160c129981 */ /* 0x000ee2000c1e1500 */
[----:B------:R-:W-:-:S03]  /*12c0*/  ISETP.GE.AND P1, PT, R6, UR17, PT ;  /* 0x0000001106007c0c */ /* 0x000fc6000bf26270 */
[----:B------:R-:W4:Y:S01]  /*12d0*/  @!P4 LDG.E.U16 R16, [R12.64+0x80] ;  /* 0x000080160c10c981 */ /* 0x000f22000c1e1500 */
[----:B------:R-:W-:-:S03]  /*12e0*/  ISETP.GE.AND P4, PT, R43, UR17, PT ;  /* 0x000000112b007c0c */ /* 0x000fc6000bf86270 */
[----:B------:R-:W5:Y:S01]  /*12f0*/  @!P0 LDG.E.U16 R17, [R12.64+0xc0] ;  /* 0x0000c0160c118981 */ /* 0x000f62000c1e1500 */
[----:B------:R-:W-:-:S03]  /*1300*/  ISETP.GE.AND P0, PT, R45, UR17, PT ;  /* 0x000000112d007c0c */ /* 0x000fc6000bf06270 */
[----:B------:R-:W2:Y:S01]  /*1310*/  @!P6 LDG.E.U16 R19, [R12.64+0x140] ;  /* 0x000140160c13e981 */ /* 0x000ea2000c1e1500 */
[----:B------:R-:W-:-:S03]  /*1320*/  ISETP.GE.AND P6, PT, R47, UR17, PT ;  /* 0x000000112f007c0c */ /* 0x000fc6000bfc6270 */
[----:B------:R-:W2:Y:S01]  /*1330*/  @!P5 LDG.E.U16 R20, [R12.64+0x180] ;  /* 0x000180160c14d981 */ /* 0x000ea2000c1e1500 */
[----:B------:R-:W-:-:S03]  /*1340*/  ISETP.GE.AND P5, PT, R49, UR17, PT ;  /* 0x0000001131007c0c */ /* 0x000fc6000bfa6270 */
[----:B------:R-:W2:Y:S01]  /*1350*/  @!P3 LDG.E.U16 R21, [R12.64+0x1c0] ;  /* 0x0001c0160c15b981 */ /* 0x000ea2000c1e1500 */
[----:B------:R-:W-:-:S03]  /*1360*/  ISETP.GE.AND P3, PT, R51, UR17, PT ;  /* 0x0000001133007c0c */ /* 0x000fc6000bf66270 */
[----:B------:R-:W2:Y:S01]  /*1370*/  @!P2 LDG.E.U16 R22, [R12.64+0x200] ;  /* 0x000200160c16a981 */ /* 0x000ea2000c1e1500 */
[----:B------:R-:W-:-:S03]  /*1380*/  ISETP.GE.AND P2, PT, R53, UR17, PT ;  /* 0x0000001135007c0c */ /* 0x000fc6000bf46270 */
[----:B------:R-:W2:Y:S01]  /*1390*/  @!P1 LDG.E.U16 R14, [R12.64] ;  /* 0x000000160c0e9981 */ /* 0x000ea2000c1e1500 */
[----:B------:R-:W-:Y:S02]  /*13a0*/  ISETP.GE.AND P1, PT, R55, UR17, PT ;  /* 0x0000001137007c0c */ /* 0x000fe4000bf26270 */
[----:B------:R-:W-:Y:S01]  /*13b0*/  PRMT R23, RZ, 0x7610, R23 ;  /* 0x00007610ff177816 */ /* 0x000fe20000000017 */
[----:B------:R-:W3:Y:S01]  /*13c0*/  @!P6 LDG.E.U16 R26, [R12.64+0x2c0] ;  /* 0x0002c0160c1ae981 */ /* 0x000ee2000c1e1500 */
[----:B------:R-:W-:Y:S02]  /*13d0*/  PRMT R24, RZ, 0x7610, R24 ;  /* 0x00007610ff187816 */ /* 0x000fe40000000018 */
        /* <DEDUP_REMOVED lines=12> */
[----:B-----5:R-:W-:Y:S04]  /*14a0*/  STS.U16 [R67+0xc0], R17 ;  /* 0x0000c01143007388 */ /* 0x020fe80000000400 */
        /* <DEDUP_REMOVED lines=18> */
[----:B------:R-:W5:Y:S04]  /*15d0*/  LDS.U16 R17, [R11+0xa] ;  /* 0x00000a000b117984 */ /* 0x000f680000000400 */
[----:B------:R-:W1:Y:S04]  /*15e0*/  LDS.U16 R18, [R11+0xc] ;  /* 0x00000c000b127984 */ /* 0x000e680000000400 */
[----:B------:R0:W1:Y:S04]  /*15f0*/  LDS.U16 R19, [R11+0xe] ;  /* 0x00000e000b137984 */ /* 0x0000680000000400 */
[----:B------:R0:W1:Y:S04]  /*1600*/  LDS.U16 R20, [R11+0x10] ;  /* 0x000010000b147984 */ /* 0x0000680000000400 */
[----:B------:R0:W2:Y:S04]  /*1610*/  LDS.U16 R21, [R11+0x12] ;  /* 0x000012000b157984 */ /* 0x0000a80000000400 */
[----:B------:R0:W4:Y:S04]  /*1620*/  LDS.U16 R22, [R11+0x14] ;  /* 0x000014000b167984 */ /* 0x0001280000000400 */
[----:B------:R0:W5:Y:S04]  /*1630*/  LDS.U16 R23, [R11+0x16] ;  /* 0x000016000b177984 */ /* 0x0001680000000400 */
[----:B------:R0:W5:Y:S04]  /*1640*/  LDS.U16 R24, [R11+0x18] ;  /* 0x000018000b187984 */ /* 0x0001680000000400 */
[----:B------:R0:W5:Y:S04]  /*1650*/  LDS.U16 R26, [R11+0x1a] ;  /* 0x00001a000b1a7984 */ /* 0x0001680000000400 */
[----:B------:R1:W5:Y:S04]  /*1660*/  LDS.U16 R31, [R11+0x1c] ;  /* 0x00001c000b1f7984 */ /* 0x0003680000000400 */
[----:B------:R1:W5:Y:S01]  /*1670*/  LDS.U16 R36, [R11+0x1e] ;  /* 0x00001e000b247984 */ /* 0x0003620000000400 */
[----:B0-----:R-:W-:-:S05]  /*1680*/  HADD2.F32 R12, -RZ, R12.H0_H0 ;  /* 0x2000000cff0c7230 */ /* 0x001fca0000004100 */
[----:B------:R-:W-:-:S05]  /*1690*/  FADD.FTZ R12, R12, UR4 ;  /* 0x000000040c0c7e21 */ /* 0x000fca0008010000 */
[----:B------:R-:W-:Y:S01]  /*16a0*/  FSETP.GTU.FTZ.AND P4, PT, R12, 20, PT ;  /* 0x41a000000c00780b */ /* 0x000fe20003f9c000 */
[----:B-1----:R-:W-:-:S03]  /*16b0*/  HADD2.F32 R13, -RZ, R13.H0_H0 ;  /* 0x2000000dff0d7230 */ /* 0x002fc60000004100 */
[----:B------:R-:W-:Y:S01]  /*16c0*/  ISETP.EQ.OR P4, PT, RZ, UR7, P4 ;  /* 0x00000007ff007c0c */ /* 0x000fe2000a782670 */
[----:B--2---:R-:W-:Y:S01]  /*16d0*/  HADD2.F32 R14, -RZ, R14.H0_H0 ;  /* 0x2000000eff0e7230 */ /* 0x004fe20000004100 */
[----:B------:R-:W-:Y:S01]  /*16e0*/  FADD.FTZ R13, R13, UR4 ;  /* 0x000000040d0d7e21 */ /* 0x000fe20008010000 */
[----:B---3--:R-:W-:Y:S02]  /*16f0*/  HADD2.F32 R15, -RZ, R15.H0_H0 ;  /* 0x2000000fff0f7230 */ /* 0x008fe40000004100 */
[----:B----4-:R-:W-:Y:S02]  /*1700*/  HADD2.F32 R16, -RZ, R16.H0_H0 ;  /* 0x20000010ff107230 */ /* 0x010fe40000004100 */
[----:B-----5:R-:W-:Y:S01]  /*1710*/  HADD2.F32 R17, -RZ, R17.H0_H0 ;  /* 0x20000011ff117230 */ /* 0x020fe20000004100 */
[----:B------:R-:W-:Y:S01]  /*1720*/  FADD.FTZ R14, R14, UR4 ;  /* 0x000000040e0e7e21 */ /* 0x000fe20008010000 */
[----:B------:R-:W-:Y:S01]  /*1730*/  HADD2.F32 R18, -RZ, R18.H0_H0 ;  /* 0x20000012ff127230 */ /* 0x000fe20000004100 */
[----:B------:R-:W-:Y:S01]  /*1740*/  FADD.FTZ R15, R15, UR4 ;  /* 0x000000040f0f7e21 */ /* 0x000fe20008010000 */
[----:B------:R-:W-:Y:S01]  /*1750*/  MOV R40, c[0x0][0x16c] ;  /* 0x00005b0000287a02 */ /* 0x000fe20000000f00 */
[----:B------:R-:W-:Y:S01]  /*1760*/  FADD.FTZ R16, R16, UR4 ;  /* 0x0000000410107e21 */ /* 0x000fe20008010000 */
[----:B------:R-:W-:Y:S01]  /*1770*/  FSETP.GTU.FTZ.AND P5, PT, R13, 20, PT ;  /* 0x41a000000d00780b */ /* 0x000fe20003fbc000 */
[----:B------:R-:W-:Y:S01]  /*1780*/  FADD.FTZ R17, R17, UR4 ;  /* 0x0000000411117e21 */ /* 0x000fe20008010000 */
[----:B------:R-:W-:Y:S01]  /*1790*/  ISETP.GE.AND P6, PT, R40, 0x1, PT ;  /* 0x000000012800780c */ /* 0x000fe20003fc6270 */
[----:B------:R-:W-:Y:S01]  /*17a0*/  FADD.FTZ R18, R18, UR4 ;  /* 0x0000000412127e21 */ /* 0x000fe20008010000 */
        /* <DEDUP_REMOVED lines=37> */
.L_x_91:
[----:B------:R-:W-:Y:S05]  /*1a00*/  BSYNC B0 ;  /* 0x0000000000007941 */ /* 0x000fea0003800000 */
.L_x_90:
[----:B------:R-:W-:Y:S01]  /*1a10*/  HADD2.F32 R19, -RZ, R19.H0_H0 ;  /* 0x20000013ff137230 */ /* 0x000fe20000004100 */
[----:B------:R-:W-:Y:S01]  /*1a20*/  BSSY B0, `(.L_x_92) ;  /* 0x0000023000007945 */ /* 0x000fe20003800000 */
[----:B------:R-:W-:-:S03]  /*1a30*/  FSETP.GTU.FTZ.AND P4, PT, R18, 20, PT ;  /* 0x41a000001200780b */ /* 0x000fc60003f9c000 */
[----:B------:R-:W-:Y:S01]  /*1a40*/  FADD.FTZ R19, R19, UR4 ;  /* 0x0000000413137e21 */ /* 0x000fe20008010000 */
        /* <DEDUP_REMOVED lines=32> */
.L_x_93:
[----:B------:R-:W-:Y:S05]  /*1c50*/  BSYNC B0 ;  /* 0x0000000000007941 */ /* 0x000fea0003800000 */
.L_x_92:
[----:B------:R-:W-:Y:S01]  /*1c60*/  ISETP.EQ.OR P3, PT, RZ, UR7, P3 ;  /* 0x00000007ff007c0c */ /* 0x000fe20009f62670 */
[----:B------:R-:W-:Y:S01]  /*1c70*/  HADD2.F32 R20, -RZ, R20.H0_H0 ;  /* 0x20000014ff147230 */ /* 0x000fe20000004100 */
[----:B------:R-:W-:Y:S01]  /*1c80*/  BSSY B0, `(.L_x_94) ;  /* 0x0000024000007945 */ /* 0x000fe20003800000 */
[----:B------:R-:W-:Y:S02]  /*1c90*/  FSETP.GTU.FTZ.AND P5, PT, R19, 20, PT ;  /* 0x41a000001300780b */ /* 0x000fe40003fbc000 */
[----:B------:R-:W-:Y:S01]  /*1ca0*/  ISETP.EQ.OR P2, PT, RZ, UR7, P2 ;  /* 0x00000007ff007c0c */ /* 0x000fe20009742670 */
[----:B------:R-:W-:-:S07]  /*1cb0*/  FADD.FTZ R20, R20, UR4 ;  /* 0x0000000414147e21 */ /* 0x000fce0008010000 */
        /* <DEDUP_REMOVED lines=32> */
.L_x_95:
[----:B------:R-:W-:Y:S05]  /*1ec0*/  BSYNC B0 ;  /* 0x0000000000007941 */ /* 0x000fea0003800000 */
.L_x_94:
        /* <DEDUP_REMOVED lines=36> */
.L_x_97:
[----:B------:R-:W-:Y:S05]  /*2110*/  BSYNC B0 ;  /* 0x0000000000007941 */ /* 0x000fea0003800000 */
.L_x_96:
        /* <DEDUP_REMOVED lines=38> */
.L_x_99:
[----:B------:R-:W-:Y:S05]  /*2380*/  BSYNC B0 ;  /* 0x0000000000007941 */ /* 0x000fea0003800000 */
.L_x_98:
        /* <DEDUP_REMOVED lines=36> */
.L_x_101:
[----:B------:R-:W-:Y:S05]  /*25d0*/  BSYNC B0 ;  /* 0x0000000000007941 */ /* 0x000fea0003800000 */
.L_x_100:
        /* <DEDUP_REMOVED lines=38> */
.L_x_103:
[----:B------:R-:W-:Y:S05]  /*2840*/  BSYNC B0 ;  /* 0x0000000000007941 */ /* 0x000fea0003800000 */
.L_x_102:
[----:B------:R-:W-:Y:S01]  /*2850*/  HADD2.F32 R26, -RZ, R26.H0_H0 ;  /* 0x2000001aff1a7230 */ /* 0x000fe20000004100 */
[----:B------:R-:W-:Y:S01]  /*2860*/  BSSY B0, `(.L_x_104) ;  /* 0x0000024000007945 */ /* 0x000fe20003800000 */
[----:B------:R-:W-:Y:S01]  /*2870*/  FSETP.GTU.FTZ.AND P4, PT, R24, 20, PT ;  /* 0x41a000001800780b */ /* 0x000fe20003f9c000 */
[----:B------:R-:W-:Y:S02]  /*2880*/  HADD2.F32 R25, -RZ, R25.H0_H0 ;  /* 0x20000019ff197230 */ /* 0x000fe40000004100 */
        /* <DEDUP_REMOVED lines=33> */
.L_x_105:
[----:B------:R-:W-:Y:S05]  /*2aa0*/  BSYNC B0 ;  /* 0x0000000000007941 */ /* 0x000fea0003800000 */
.L_x_104:
[----:B------:R-:W-:Y:S01]  /*2ab0*/  ISETP.EQ.OR P3, PT, RZ, UR7, P3 ;  /* 0x00000007ff007c0c */ /* 0x000fe20009f62670 */
[----:B------:R-:W-:Y:S01]  /*2ac0*/  HADD2.F32 R31, -RZ, R31.H0_H0 ;  /* 0x2000001fff1f7230 */ /* 0x000fe20000004100 */
[----:B------:R-:W-:Y:S01]  /*2ad0*/  BSSY B0, `(.L_x_106) ;  /* 0x0000028000007945 */ /* 0x000fe20003800000 */
[----:B------:R-:W-:Y:S01]  /*2ae0*/  FSETP.GTU.FTZ.AND P5, PT, R26, 20, PT ;  /* 0x41a000001a00780b */ /* 0x000fe20003fbc000 */
[----:B------:R-:W-:Y:S01]  /*2af0*/  HADD2.F32 R27, -RZ, R27.H0_H0 ;  /* 0x2000001bff1b7230 */ /* 0x000fe20000004100 */
[----:B------:R-:W-:Y:S01]  /*2b00*/  ISETP.EQ.OR P2, PT, RZ, UR7, P2 ;  /* 0x00000007ff007c0c */ /* 0x000fe20009742670 */
[----:B------:R-:W-:Y:S01]  /*2b10*/  HADD2.F32 R28, -RZ, R28.H0_H0 ;  /* 0x2000001cff1c7230 */ /* 0x000fe20000004100 */
[----:B------:R-:W-:Y:S01]  /*2b20*/  FADD.FTZ R31, R31, UR4 ;  /* 0x000000041f1f7e21 */ /* 0x000fe20008010000 */
        /* <DEDUP_REMOVED lines=34> */
.L_x_107:
[----:B------:R-:W-:Y:S05]  /*2d50*/  BSYNC B0 ;  /* 0x0000000000007941 */ /* 0x000fea0003800000 */
.L_x_106:
[----:B------:R-:W-:Y:S01]  /*2d60*/  HADD2.F32 R36, -RZ, R36.H0_H0 ;  /* 0x20000024ff247230 */ /* 0x000fe20000004100 */
[----:B------:R-:W-:Y:S01]  /*2d70*/  BSSY B0, `(.L_x_108) ;  /* 0x0000027000007945 */ /* 0x000fe20003800000 */
[----:B------:R-:W-:Y:S01]  /*2d80*/  FSETP.GTU.FTZ.AND P3, PT, R31, 20, PT ;  /* 0x41a000001f00780b */ /* 0x000fe20003f7c000 */
[----:B------:R-:W-:Y:S02]  /*2d90*/  HADD2.F32 R32, -RZ, R32.H0_H0 ;  /* 0x20000020ff207230 */ /* 0x000fe40000004100 */
[----:B------:R-:W-:Y:S01]  /*2da0*/  HADD2.F32 R33, -RZ, R33.H0_H0 ;  /* 0x20000021ff217230 */ /* 0x000fe20000004100 */
[----:B------:R-:W-:Y:S01]  /*2db0*/  FADD.FTZ R36, R36, UR4 ;  /* 0x0000000424247e21 */ /* 0x000fe20008010000 */
        /* <DEDUP_REMOVED lines=34> */
.L_x_109:
[----:B------:R-:W-:Y:S05]  /*2fe0*/  BSYNC B0 ;  /* 0x0000000000007941 */ /* 0x000fea0003800000 */
.L_x_108:
        /* <DEDUP_REMOVED lines=46> */
.L_x_111:
[----:B------:R-:W-:Y:S05]  /*32d0*/  BSYNC B0 ;  /* 0x0000000000007941 */ /* 0x000fea0003800000 */
.L_x_110:
        /* <DEDUP_REMOVED lines=33> */
.L_x_113:
[----:B------:R-:W-:Y:S05]  /*34f0*/  BSYNC B0 ;  /* 0x0000000000007941 */ /* 0x000fea0003800000 */
.L_x_112:
        /* <DEDUP_REMOVED lines=33> */
.L_x_115:
[----:B------:R-:W-:Y:S05]  /*3710*/  BSYNC B0 ;  /* 0x0000000000007941 */ /* 0x000fea0003800000 */
.L_x_114:
        /* <DEDUP_REMOVED lines=33> */
.L_x_117:
[----:B------:R-:W-:Y:S05]  /*3930*/  BSYNC B0 ;  /* 0x0000000000007941 */ /* 0x000fea0003800000 */
.L_x_116:
        /* <DEDUP_REMOVED lines=33> */
.L_x_119:
[----:B------:R-:W-:Y:S05]  /*3b50*/  BSYNC B0 ;  /* 0x0000000000007941 */ /* 0x000fea0003800000 */
.L_x_118:
        /* <DEDUP_REMOVED lines=33> */
.L_x_121:
[----:B------:R-:W-:Y:S05]  /*3d70*/  BSYNC B0 ;  /* 0x0000000000007941 */ /* 0x000fea0003800000 */
.L_x_120:
[----:B------:R-:W-:Y:S01]  /*3d80*/  HADD2.F32 R59, -RZ, R59.H0_H0 ;  /* 0x2000003bff3b7230 */ /* 0x000fe20000004100 */
[----:B------:R-:W-:Y:S01]  /*3d90*/  BAR.SYNC.DEFER_BLOCKING 0x0 ;  /* 0x0000000000007b1d */ /* 0x000fe20000010000 */
[----:B------:R-:W-:Y:S02]  /*3da0*/  FMUL.FTZ R60, R25, UR5 ;  /* 0x00000005193c7c20 */ /* 0x000fe40008410000 */
[----:B------:R-:W-:Y:S02]  /*3db0*/  FMUL.FTZ R61, R27, UR5 ;  /* 0x000000051b3d7c20 */ /* 0x000fe40008410000 */
[----:B------:R-:W-:Y:S02]  /*3dc0*/  FMUL.FTZ R62, R28, UR5 ;  /* 0x000000051c3e7c20 */ /* 0x000fe40008410000 */
[----:B------:R-:W-:Y:S02]  /*3dd0*/  FMUL.FTZ R63, R29, UR5 ;  /* 0x000000051d3f7c20 */ /* 0x000fe40008410000 */
[----:B------:R-:W-:-:S02]  /*3de0*/  FMUL.FTZ R64, R30, UR5 ;  /* 0x000000051e407c20 */ /* 0x000fc40008410000 */
[----:B------:R-:W-:Y:S02]  /*3df0*/  FMUL.FTZ R65, R32, UR5 ;  /* 0x0000000520417c20 */ /* 0x000fe40008410000 */
        /* <DEDUP_REMOVED lines=9> */
[----:B------:R-:W-:Y:S01]  /*3e90*/  FMUL.FTZ R75, R59, UR5 ;  /* 0x000000053b4b7c20 */ /* 0x000fe20008410000 */
[----:B------:R-:W-:Y:S05]  /*3ea0*/  @!P6 BRA `(.L_x_122) ;  /* 0x000049800000e947 */ /* 0x000fea0003800000 */
[----:B------:R-:W-:Y:S02]  /*3eb0*/  UMOV UR7, URZ ;  /* 0x0000003f00077c82 */ /* 0x000fe40008000000 */
.L_x_128:
[----:B------:R-:W-:Y:S01]  /*3ec0*/  ULDC UR14, c[0x0][0x180] ;  /* 0x00006000000e7ab9 */ /* 0x000fe20000000800 */
[----:B------:R-:W-:Y:S01]  /*3ed0*/  IMAD.WIDE.U32 R40, R0, c[0x0][0x180], RZ ;  /* 0x0000600000287a25 */ /* 0x000fe200078e00ff */
[----:B------:R-:W-:-:S02]  /*3ee0*/  UIMAD UR14, UR21, UR14, URZ ;  /* 0x0000000e150e72a4 */ /* 0x000fc4000f8e023f */
[----:B------:R-:W-:Y:S02]  /*3ef0*/  USHF.R.S32.HI UR15, URZ, 0x1f, UR7 ;  /* 0x0000001f3f0f7899 */ /* 0x000fe40008011407 */
[----:B------:R-:W-:Y:S02]  /*3f00*/  ULDC.64 UR16, c[0x0][0x188] ;  /* 0x0000620000107ab9 */ /* 0x000fe40000000a00 */
[----:B------:R-:W-:Y:S01]  /*3f10*/  MOV R43, UR14 ;  /* 0x0000000e002b7c02 */ /* 0x000fe20008000f00 */
[----:B------:R-:W-:Y:S02]  /*3f20*/  UIMAD UR14, UR15, UR16, URZ ;  /* 0x000000100f0e72a4 */ /* 0x000fe4000f8e023f */
[----:B------:R-:W-:Y:S02]  /*3f30*/  ULDC.64 UR18, c[0x0][0x1c0] ;  /* 0x0000700000127ab9 */ /* 0x000fe40000000a00 */
[----:B------:R-:W-:Y:S01]  /*3f40*/  IMAD R43, R0, c[0x0][0x184], R43 ;  /* 0x00006100002b7a24 */ /* 0x000fe200078e022b */
[----:B------:R-:W-:-:S04]  /*3f50*/  UIMAD UR14, UR7, UR17, UR14 ;  /* 0x00000011070e72a4 */ /* 0x000fc8000f8e020e */
[----:B------:R-:W-:Y:S02]  /*3f60*/  IADD3 R41, R41, R43, RZ ;  /* 0x0000002b29297210 */ /* 0x000fe40007ffe0ff */
[----:B------:R-:W-:-:S05]  /*3f70*/  MOV R43, UR7 ;  /* 0x00000007002b7c02 */ /* 0x000fca0008000f00 */
[----:B------:R-:W-:-:S05]  /*3f80*/  IMAD.WIDE.U32 R40, R43, c[0x0][0x188], R40 ;  /* 0x000062002b287a25 */ /* 0x000fca00078e0028 */
[----:B------:R-:W-:Y:S02]  /*3f90*/  IADD3 R41, R41, UR14, RZ ;  /* 0x0000000e29297c10 */ /* 0x000fe4000fffe0ff */
[----:B------:R-:W-:-:S04]  /*3fa0*/  LEA R42, P0, R40, c[0x0][0x220], 0x3 ;  /* 0x00008800282a7a11 */ /* 0x000fc800078018ff */
[----:B------:R-:W-:-:S06]  /*3fb0*/  LEA.HI.X R43, R40, c[0x0][0x224], R41, 0x3, P0 ;  /* 0x00008900282b7a11 */ /* 0x000fcc00000f1c29 */
[----:B------:R-:W2:Y:S01]  /*3fc0*/  LDG.E.64 R42, [R42.64] ;  /* 0x000000162a2a7981 */ /* 0x000ea2000c1e1b00 */
[----:B------:R-:W-:Y:S01]  /*3fd0*/  UMOV UR17, 0xfffff800 ;  /* 0xfffff80000117882 */ /* 0x000fe20000000000 */
[----:B------:R-:W-:Y:S01]  /*3fe0*/  IADD3 R44, R5, R6, RZ ;  /* 0x00000006052c7210 */ /* 0x000fe20007ffe0ff */
[----:B------:R-:W-:Y:S01]  /*3ff0*/  ULDC UR16, c[0x0][0x168] ;  /* 0x00005a0000107ab9 */ /* 0x000fe20000000800 */
[----:B------:R-:W-:Y:S01]  /*4000*/  MOV R47, UR7 ;  /* 0x00000007002f7c02 */ /* 0x000fe20008000f00 */
[----:B------:R-:W-:Y:S01]  /*4010*/  UIMAD UR17, UR6, UR17, UR16 ;  /* 0x00000011061172a4 */ /* 0x000fe2000f8e0210 */
[----:B------:R-:W-:Y:S01]  /*4020*/  SHF.R.S32.HI R45, RZ, 0x1f, R44 ;  /* 0x0000001fff2d7819 */ /* 0x000fe2000001142c */
[----:B------:R-:W-:Y:S01]  /*4030*/  UIMAD UR14, UR15, UR18, URZ ;  /* 0x000000120f0e72a4 */ /* 0x000fe2000f8e023f */
[----:B------:R-:W-:Y:S01]  /*4040*/  PRMT R48, RZ, 0x7610, R48 ;  /* 0x00007610ff307816 */ /* 0x000fe20000000030 */
[----:B------:R-:W-:Y:S02]  /*4050*/  USHF.L.U32 UR16, UR17, 0x1, URZ ;  /* 0x0000000111107899 */ /* 0x000fe4000800063f */
[----:B------:R-:W-:Y:S01]  /*4060*/  UIMAD UR14, UR7, UR19, UR14 ;  /* 0x00000013070e72a4 */ /* 0x000fe2000f8e020e */
[----:B------:R-:W-:Y:S01]  /*4070*/  IMAD.WIDE.U32 R46, R47, c[0x0][0x1c0], R44 ;  /* 0x000070002f2e7a25 */ /* 0x000fe200078e002c */
[----:B------:R-:W-:Y:S01]  /*4080*/  PRMT R105, RZ, 0x7610, R105 ;  /* 0x00007610ff697816 */ /* 0x000fe20000000069 */
[----:B------:R-:W-:Y:S01]  /*4090*/  ULDC.64 UR18, c[0x0][0x1a0] ;  /* 0x0000680000127ab9 */ /* 0x000fe20000000a00 */
[----:B------:R-:W-:-:S02]  /*40a0*/  ISETP.GE.AND P0, PT, R44, UR16, PT ;  /* 0x000000102c007c0c */ /* 0x000fc4000bf06270 */
[----:B------:R-:W-:Y:S02]  /*40b0*/  IADD3 R41, R47, UR14, RZ ;  /* 0x0000000e2f297c10 */ /* 0x000fe4000fffe0ff */
[----:B------:R-:W-:Y:S02]  /*40c0*/  PRMT R50, RZ, 0x7610, R50 ;  /* 0x00007610ff327816 */ /* 0x000fe40000000032 */
[----:B------:R-:W-:Y:S02]  /*40d0*/  PRMT R84, RZ, 0x7610, R84 ;  /* 0x00007610ff547816 */ /* 0x000fe40000000054 */
[----:B------:R-:W-:Y:S02]  /*40e0*/  PRMT R106, RZ, 0x7610, R106 ;  /* 0x00007610ff6a7816 */ /* 0x000fe4000000006a */
[----:B------:R-:W-:Y:S02]  /*40f0*/  PRMT R85, RZ, 0x7610, R85 ;  /* 0x00007610ff557816 */ /* 0x000fe40000000055 */
[----:B------:R-:W-:-:S02]  /*4100*/  SHF.L.U32 R102, R3, 0x4, RZ ;  /* 0x0000000403667819 */ /* 0x000fc400000006ff */
[----:B------:R-:W-:Y:S02]  /*4110*/  PRMT R141, RZ, 0x7610, R141 ;  /* 0x00007610ff8d7816 */ /* 0x000fe4000000008d */
[C---:B------:R-:W-:Y:S02]  /*4120*/  IADD3 R55, R44.reuse, 0x1e0, RZ ;  /* 0x000001e02c377810 */ /* 0x040fe40007ffe0ff */
[C---:B------:R-:W-:Y:S02]  /*4130*/  IADD3 R76, R44.reuse, 0x200, RZ ;  /* 0x000002002c4c7810 */ /* 0x040fe40007ffe0ff */
[----:B------:R-:W-:Y:S02]  /*4140*/  PRMT R126, RZ, 0x7610, R126 ;  /* 0x00007610ff7e7816 */ /* 0x000fe4000000007e */
[----:B------:R-:W-:Y:S02]  /*4150*/  IADD3 R77, R44, 0x260, RZ ;  /* 0x000002602c4d7810 */ /* 0x000fe40007ffe0ff */
[----:B------:R-:W-:-:S02]  /*4160*/  PRMT R127, RZ, 0x7610, R127 ;  /* 0x00007610ff7f7816 */ /* 0x000fc4000000007f */
[----:B------:R-:W-:Y:S02]  /*4170*/  PRMT R129, RZ, 0x7610, R129 ;  /* 0x00007610ff817816 */ /* 0x000fe40000000081 */
[----:B------:R-:W-:Y:S02]  /*4180*/  PRMT R128, RZ, 0x7610, R128 ;  /* 0x00007610ff807816 */ /* 0x000fe40000000080 */
[----:B------:R-:W-:Y:S02]  /*4190*/  PRMT R130, RZ, 0x7610, R130 ;  /* 0x00007610ff827816 */ /* 0x000fe40000000082 */
[----:B------:R-:W-:Y:S02]  /*41a0*/  PRMT R131, RZ, 0x7610, R131 ;  /* 0x00007610ff837816 */ /* 0x000fe40000000083 */
[----:B------:R-:W-:Y:S02]  /*41b0*/  PRMT R132, RZ, 0x7610, R132 ;  /* 0x00007610ff847816 */ /* 0x000fe40000000084 */
[----:B------:R-:W-:-:S02]  /*41c0*/  PRMT R133, RZ, 0x7610, R133 ;  /* 0x00007610ff857816 */ /* 0x000fc40000000085 */
[----:B------:R-:W-:Y:S02]  /*41d0*/  PRMT R134, RZ, 0x7610, R134 ;  /* 0x00007610ff867816 */ /* 0x000fe40000000086 */
[----:B------:R-:W-:Y:S02]  /*41e0*/  PRMT R135, RZ, 0x7610, R135 ;  /* 0x00007610ff877816 */ /* 0x000fe40000000087 */
[----:B------:R-:W-:Y:S02]  /*41f0*/  PRMT R136, RZ, 0x7610, R136 ;  /* 0x00007610ff887816 */ /* 0x000fe40000000088 */
[----:B------:R-:W-:Y:S01]  /*4200*/  PRMT R138, RZ, 0x7610, R138 ;  /* 0x00007610ff8a7816 */ /* 0x000fe2000000008a */
[C---:B--2---:R-:W-:Y:S02]  /*4210*/  FMUL.FTZ R40, R43.reuse, R12 ;  /* 0x0000000c2b287220 */ /* 0x044fe40000410000 */
[----:B------:R-:W-:Y:S01]  /*4220*/  FMUL.FTZ R51, R42, 1.4426950216293334961 ;  /* 0x3fb8aa3b2a337820 */ /* 0x000fe20000410000 */
[----:B------:R-:W-:Y:S01]  /*4230*/  IADD3 R42, R44, 0x20, RZ ;  /* 0x000000202c2a7810 */ /* 0x000fe20007ffe0ff */
[----:B------:R-:W-:Y:S01]  /*4240*/  FMUL.RZ R49, R40, 0.15915493667125701904 ;  /* 0x3e22f98328317820 */ /* 0x000fe2000040c000 */
[----:B------:R-:W-:Y:S01]  /*4250*/  LEA R40, P1, R46, UR12, 0x1 ;  /* 0x0000000c2e287c11 */ /* 0x000fe2000f8208ff */
[----:B------:R-:W-:-:S02]  /*4260*/  FMUL.FTZ R47, R43, R13 ;  /* 0x0000000d2b2f7220 */ /* 0x000fc40000410000 */
[----:B------:R-:W-:Y:S01]  /*4270*/  MUFU.SIN R45, R49 ;  /* 0x00000031002d7308 */ /* 0x000fe20000000400 */
[----:B------:R-:W-:Y:S01]  /*4280*/  LEA.HI.X R41, R46, UR13, R41, 0x1, P1 ;  /* 0x0000000d2e297c11 */ /* 0x000fe200088f0c29 */
[C---:B------:R-:W-:Y:S01]  /*4290*/  FMUL.FTZ R53, R43.reuse, R16 ;  /* 0x000000102b357220 */ /* 0x040fe20000410000 */
[----:B------:R-:W-:Y:S01]  /*42a0*/  IADD3 R46, R44, 0x40, RZ ;  /* 0x000000402c2e7810 */ /* 0x000fe20007ffe0ff */
[----:B------:R-:W-:Y:S02]  /*42b0*/  FMUL.FTZ R78, R43, R17 ;  /* 0x000000112b4e7220 */ /* 0x000fe40000410000 */
[----:B------:R0:W2:Y:S01]  /*42c0*/  @!P0 LDG.E.U16 R48, [R40.64] ;  /* 0x0000001628308981 */ /* 0x0000a2000c1e1500 */
[----:B------:R-:W-:Y:S01]  /*42d0*/  ISETP.GE.AND P0, PT, R42, UR16, PT ;  /* 0x000000102a007c0c */ /* 0x000fe2000bf06270 */
[----:B------:R1:W-:Y:S01]  /*42e0*/  MUFU.COS R99, R49 ;  /* 0x0000003100637308 */ /* 0x0003e20000000000 */
[----:B------:R-:W-:Y:S02]  /*42f0*/  ISETP.GE.AND P1, PT, R46, UR16, PT ;  /* 0x000000102e007c0c */ /* 0x000fe4000bf26270 */
[----:B------:R-:W-:-:S02]  /*4300*/  PRMT R137, RZ, 0x7610, R137 ;  /* 0x00007610ff897816 */ /* 0x000fc40000000089 */
[----:B------:R-:W-:Y:S02]  /*4310*/  PRMT R140, RZ, 0x7610, R140 ;  /* 0x00007610ff8c7816 */ /* 0x000fe4000000008c */
[----:B------:R-:W-:Y:S01]  /*4320*/  PRMT R139, RZ, 0x7610, R139 ;  /* 0x00007610ff8b7816 */ /* 0x000fe2000000008b */
[----:B------:R-:W-:Y:S01]  /*4330*/  FMUL.FTZ R82, R51, R18 ;  /* 0x0000001233527220 */ /* 0x000fe20000410000 */
[C---:B------:R-:W-:Y:S01]  /*4340*/  IADD3 R42, R44.reuse, 0x60, RZ ;  /* 0x000000602c2a7810 */ /* 0x040fe20007ffe0ff */
[----:B-1----:R-:W-:Y:S01]  /*4350*/  FMUL.RZ R49, R47, 0.15915493667125701904 ;  /* 0x3e22f9832f317820 */ /* 0x002fe2000040c000 */
[C---:B------:R-:W-:Y:S01]  /*4360*/  IADD3 R46, R44.reuse, 0x80, RZ ;  /* 0x000000802c2e7810 */ /* 0x040fe20007ffe0ff */
[----:B------:R0:W3:Y:S01]  /*4370*/  @!P0 LDG.E.U16 R105, [R40.64+0x40] ;  /* 0x0000401628698981 */ /* 0x0000e2000c1e1500 */
[----:B------:R-:W-:Y:S02]  /*4380*/  IADD3 R47, R44, 0xa0, RZ ;  /* 0x000000a02c2f7810 */ /* 0x000fe40007ffe0ff */
[----:B------:R-:W-:Y:S01]  /*4390*/  PRMT R142, RZ, 0x7610, R142 ;  /* 0x00007610ff8e7816 */ /* 0x000fe2000000008e */
[----:B------:R0:W4:Y:S01]  /*43a0*/  @!P1 LDG.E.U16 R50, [R40.64+0x80] ;  /* 0x0000801628329981 */ /* 0x000122000c1e1500 */
[----:B------:R-:W-:Y:S01]  /*43b0*/  ISETP.GE.AND P2, PT, R42, UR16, PT ;  /* 0x000000102a007c0c */ /* 0x000fe2000bf46270 */
[C---:B------:R-:W-:Y:S01]  /*43c0*/  FMUL.FTZ R89, R51.reuse, R16 ;  /* 0x0000001033597220 */ /* 0x040fe20000410000 */
[----:B------:R-:W-:Y:S01]  /*43d0*/  ISETP.GE.AND P3, PT, R46, UR16, PT ;  /* 0x000000102e007c0c */ /* 0x000fe2000bf66270 */
[----:B------:R-:W-:Y:S01]  /*43e0*/  FMUL.FTZ R92, R51, R17 ;  /* 0x00000011335c7220 */ /* 0x000fe20000410000 */
[----:B------:R-:W-:Y:S01]  /*43f0*/  ISETP.GE.AND P4, PT, R47, UR16, PT ;  /* 0x000000102f007c0c */ /* 0x000fe2000bf86270 */
[----:B------:R-:W-:-:S02]  /*4400*/  FMUL.FTZ R95, R51, R15 ;  /* 0x0000000f335f7220 */ /* 0x000fc40000410000 */
[C---:B------:R-:W-:Y:S02]  /*4410*/  FMUL.FTZ R98, R51.reuse, R14 ;  /* 0x0000000e33627220 */ /* 0x040fe40000410000 */
[----:B------:R-:W-:-:S04]  /*4420*/  FMUL.FTZ R100, R51, R12 ;  /* 0x0000000c33647220 */ /* 0x000fc80000410000 */
[----:B------:R0:W2:Y:S04]  /*4430*/  @!P2 LDG.E.U16 R84, [R40.64+0xc0] ;  /* 0x0000c0162854a981 */ /* 0x0000a8000c1e1500 */
[----:B------:R0:W2:Y:S04]  /*4440*/  @!P3 LDG.E.U16 R106, [R40.64+0x100] ;  /* 0x00010016286ab981 */ /* 0x0000a8000c1e1500 */
[----:B------:R0:W2:Y:S01]  /*4450*/  @!P4 LDG.E.U16 R85, [R40.64+0x140] ;  /* 0x000140162855c981 */ /* 0x0000a2000c1e1500 */
[----:B------:R-:W-:-:S04]  /*4460*/  FMUL.FTZ R42, R43, R14 ;  /* 0x0000000e2b2a7220 */ /* 0x000fc80000410000 */
[----:B------:R-:W-:Y:S01]  /*4470*/  FMUL.RZ R52, R42, 0.15915493667125701904 ;  /* 0x3e22f9832a347820 */ /* 0x000fe2000040c000 */
[----:B------:R-:W-:Y:S02]  /*4480*/  IADD3 R42, R44, 0xc0, RZ ;  /* 0x000000c02c2a7810 */ /* 0x000fe40007ffe0ff */
[----:B------:R-:W-:Y:S02]  /*4490*/  IADD3 R47, R102, 0x2, RZ ;  /* 0x00000002662f7810 */ /* 0x000fe40007ffe0ff */
[----:B------:R-:W-:Y:S02]  /*44a0*/  ISETP.GE.AND P3, PT, R42, UR16, PT ;  /* 0x000000102a007c0c */ /* 0x000fe4000bf66270 */
[----:B------:R-:W-:Y:S02]  /*44b0*/  IADD3 R46, R102, 0x1, RZ ;  /* 0x00000001662e7810 */ /* 0x000fe40007ffe0ff */
[----:B------:R-:W-:Y:S02]  /*44c0*/  IADD3 R42, R44, 0xe0, RZ ;  /* 0x000000e02c2a7810 */ /* 0x000fe40007ffe0ff */
[----:B------:R-:W-:-:S02]  /*44d0*/  ISETP.GE.U32.AND P1, PT, R47, UR17, PT ;  /* 0x000000112f007c0c */ /* 0x000fc4000bf26070 */
[----:B------:R-:W-:Y:S02]  /*44e0*/  ISETP.GE.U32.AND P0, PT, R46, UR17, PT ;  /* 0x000000112e007c0c */ /* 0x000fe4000bf06070 */
[----:B------:R-:W-:Y:S02]  /*44f0*/  IADD3 R47, R102, 0x3, RZ ;  /* 0x00000003662f7810 */ /* 0x000fe40007ffe0ff */
[----:B------:R-:W-:Y:S01]  /*4500*/  ISETP.GE.AND P4, PT, R42, UR16, PT ;  /* 0x000000102a007c0c */ /* 0x000fe2000bf86270 */
[----:B------:R0:W2:Y:S01]  /*4510*/  @!P3 LDG.E.U16 R141, [R40.64+0x180] ;  /* 0x00018016288db981 */ /* 0x0000a2000c1e1500 */
[C---:B------:R-:W-:Y:S02]  /*4520*/  IADD3 R46, R44.reuse, 0x100, RZ ;  /* 0x000001002c2e7810 */ /* 0x040fe40007ffe0ff */
[----:B------:R-:W-:Y:S02]  /*4530*/  IADD3 R42, R44, 0x120, RZ ;  /* 0x000001202c2a7810 */ /* 0x000fe40007ffe0ff */
[----:B------:R-:W-:Y:S01]  /*4540*/  ISETP.GE.U32.AND P2, PT, R47, UR17, PT ;  /* 0x000000112f007c0c */ /* 0x000fe2000bf46070 */
[----:B------:R-:W-:Y:S01]  /*4550*/  FMUL.FTZ R47, R43, R15 ;  /* 0x0000000f2b2f7220 */ /* 0x000fe20000410000 */
[----:B------:R-:W-:-:S02]  /*4560*/  ISETP.GE.AND P5, PT, R46, UR16, PT ;  /* 0x000000102e007c0c */ /* 0x000fc4000bfa6270 */
[----:B------:R-:W-:Y:S02]  /*4570*/  ISETP.GE.AND P6, PT, R42, UR16, PT ;  /* 0x000000102a007c0c */ /* 0x000fe4000bfc6270 */
[C---:B------:R-:W-:Y:S02]  /*4580*/  IADD3 R46, R44.reuse, 0x140, RZ ;  /* 0x000001402c2e7810 */ /* 0x040fe40007ffe0ff */
[----:B------:R-:W-:Y:S01]  /*4590*/  PRMT R42, RZ, 0x7610, R42 ;  /* 0x00007610ff2a7816 */ /* 0x000fe2000000002a */
[----:B------:R-:W-:Y:S01]  /*45a0*/  FMUL.RZ R54, R47, 0.15915493667125701904 ;  /* 0x3e22f9832f367820 */ /* 0x000fe2000040c000 */
[----:B------:R-:W-:Y:S02]  /*45b0*/  IADD3 R47, R44, 0x160, RZ ;  /* 0x000001602c2f7810 */ /* 0x000fe40007ffe0ff */
[----:B------:R-:W-:Y:S02]  /*45c0*/  ISETP.GE.AND P3, PT, R46, UR16, PT ;  /* 0x000000102e007c0c */ /* 0x000fe4000bf66270 */
[----:B------:R-:W-:Y:S01]  /*45d0*/  PRMT R46, RZ, 0x7610, R46 ;  /* 0x00007610ff2e7816 */ /* 0x000fe2000000002e */
[----:B------:R0:W2:Y:S01]  /*45e0*/  @!P4 LDG.E.U16 R42, [R40.64+0x1c0] ;  /* 0x0001c016282ac981 */ /* 0x0000a2000c1e1500 */
[----:B------:R-:W-:Y:S01]  /*45f0*/  MUFU.SIN R101, R49 ;  /* 0x0000003100657308 */ /* 0x000fe20000000400 */
[----:B------:R-:W-:-:S02]  /*4600*/  ISETP.GE.AND P4, PT, R47, UR16, PT ;  /* 0x000000102f007c0c */ /* 0x000fc4000bf86270 */
[----:B------:R-:W-:Y:S01]  /*4610*/  PRMT R47, RZ, 0x7610, R47 ;  /* 0x00007610ff2f7816 */ /* 0x000fe2000000002f */
[----:B------:R0:W2:Y:S04]  /*4620*/  @!P5 LDG.E.U16 R46, [R40.64+0x200] ;  /* 0x00020016282ed981 */ /* 0x0000a8000c1e1500 */
[----:B------:R1:W-:Y:S01]  /*4630*/  MUFU.COS R103, R49 ;  /* 0x0000003100677308 */ /* 0x0003e20000000000 */
[----:B------:R0:W2:Y:S01]  /*4640*/  @!P6 LDG.E.U16 R47, [R40.64+0x240] ;  /* 0x00024016282fe981 */ /* 0x0000a2000c1e1500 */
[----:B-1----:R-:W-:-:S06]  /*4650*/  IADD3 R49, R44, 0x180, RZ ;  /* 0x000001802c317810 */ /* 0x002fcc0007ffe0ff */
[----:B------:R-:W-:Y:S01]  /*4660*/  MUFU.SIN R96, R52 ;  /* 0x0000003400607308 */ /* 0x000fe20000000400 */
[----:B------:R-:W-:Y:S02]  /*4670*/  ISETP.GE.AND P5, PT, R49, UR16, PT ;  /* 0x0000001031007c0c */ /* 0x000fe4000bfa6270 */
[----:B------:R-:W-:-:S05]  /*4680*/  PRMT R49, RZ, 0x7610, R49 ;  /* 0x00007610ff317816 */ /* 0x000fca0000000031 */
[----:B------:R1:W-:Y:S01]  /*4690*/  MUFU.COS R97, R52 ;  /* 0x0000003400617308 */ /* 0x0003e20000000000 */
[----:B------:R0:W2:Y:S01]  /*46a0*/  @!P3 LDG.E.U16 R49, [R40.64+0x280] ;  /* 0x000280162831b981 */ /* 0x0000a2000c1e1500 */
[----:B-1----:R-:W-:-:S04]  /*46b0*/  IADD3 R52, R44, 0x1a0, RZ ;  /* 0x000001a02c347810 */ /* 0x002fc80007ffe0ff */
[----:B------:R-:W-:Y:S02]  /*46c0*/  ISETP.GE.AND P6, PT, R52, UR16, PT ;  /* 0x0000001034007c0c */ /* 0x000fe4000bfc6270 */
[----:B------:R-:W-:-:S04]  /*46d0*/  IADD3 R52, R44, 0x1c0, RZ ;  /* 0x000001c02c347810 */ /* 0x000fc80007ffe0ff */
[----:B------:R-:W-:Y:S02]  /*46e0*/  ISETP.GE.AND P3, PT, R52, UR16, PT ;  /* 0x0000001034007c0c */ /* 0x000fe4000bf66270 */
[----:B------:R-:W-:Y:S01]  /*46f0*/  PRMT R52, RZ, 0x7610, R52 ;  /* 0x00007610ff347816 */ /* 0x000fe20000000034 */
[----:B------:R-:W-:Y:S01]  /*4700*/  MUFU.SIN R93, R54 ;  /* 0x00000036005d7308 */ /* 0x000fe20000000400 */
[----:B------:R-:W-:Y:S01]  /*4710*/  FMUL.RZ R79, R53, 0.15915493667125701904 ;  /* 0x3e22f983354f7820 */ /* 0x000fe2000040c000 */
[----:B------:R-:W-:-:S03]  /*4720*/  PRMT R53, RZ, 0x7610, R53 ;  /* 0x00007610ff357816 */ /* 0x000fc60000000035 */
[----:B------:R0:W2:Y:S03]  /*4730*/  @!P4 LDG.E.U16 R52, [R40.64+0x2c0] ;  /* 0x0002c0162834c981 */ /* 0x0000a6000c1e1500 */
[----:B------:R1:W-:Y:S01]  /*4740*/  MUFU.COS R94, R54 ;  /* 0x00000036005e7308 */ /* 0x0003e20000000000 */
[----:B------:R-:W-:Y:S01]  /*4750*/  ISETP.GE.AND P4, PT, R55, UR16, PT ;  /* 0x0000001037007c0c */ /* 0x000fe2000bf86270 */
[----:B------:R0:W2:Y:S01]  /*4760*/  @!P5 LDG.E.U16 R53, [R40.64+0x300] ;  /* 0x000300162835d981 */ /* 0x0000a2000c1e1500 */
[----:B------:R-:W-:Y:S02]  /*4770*/  IADD3 R55, R44, 0x220, RZ ;  /* 0x000002202c377810 */ /* 0x000fe40007ffe0ff */
[----:B-1----:R-:W-:Y:S02]  /*4780*/  PRMT R54, RZ, 0x7610, R54 ;  /* 0x00007610ff367816 */ /* 0x002fe40000000036 */
[----:B------:R-:W-:-:S07]  /*4790*/  ISETP.GE.AND P5, PT, R76, UR16, PT ;  /* 0x000000104c007c0c */ /* 0x000fce000bfa6270 */
[----:B------:R0:W2:Y:S04]  /*47a0*/  @!P4 LDG.E.U16 R126, [R40.64+0x3c0] ;  /* 0x0003c016287ec981 */ /* 0x0000a8000c1e1500 */
[----:B------:R0:W2:Y:S01]  /*47b0*/  @!P6 LDG.E.U16 R54, [R40.64+0x340] ;  /* 0x000340162836e981 */ /* 0x0000a2000c1e1500 */
[----:B------:R-:W-:Y:S02]  /*47c0*/  ISETP.GE.AND P6, PT, R55, UR16, PT ;  /* 0x0000001037007c0c */ /* 0x000fe4000bfc6270 */
[----:B------:R-:W-:Y:S02]  /*47d0*/  PRMT R55, RZ, 0x7610, R55 ;  /* 0x00007610ff377816 */ /* 0x000fe40000000037 */
[----:B------:R-:W-:Y:S01]  /*47e0*/  IADD3 R76, R44, 0x240, RZ ;  /* 0x000002402c4c7810 */ /* 0x000fe20007ffe0ff */
[----:B------:R0:W2:Y:S04]  /*47f0*/  @!P5 LDG.E.U16 R127, [R40.64+0x400] ;  /* 0x00040016287fd981 */ /* 0x0000a8000c1e1500 */
[----:B------:R0:W2:Y:S01]  /*4800*/  @!P3 LDG.E.U16 R55, [R40.64+0x380] ;  /* 0x000380162837b981 */ /* 0x0000a2000c1e1500 */
[----:B------:R-:W-:-:S02]  /*4810*/  ISETP.GE.AND P3, PT, R76, UR16, PT ;  /* 0x000000104c007c0c */ /* 0x000fc4000bf66270 */
[----:B------:R-:W-:Y:S01]  /*4820*/  ISETP.GE.AND P4, PT, R77, UR16, PT ;  /* 0x000000104d007c0c */ /* 0x000fe2000bf86270 */
[----:B------:R0:W2:Y:S01]  /*4830*/  @!P6 LDG.E.U16 R128, [R40.64+0x440] ;  /* 0x000440162880e981 */ /* 0x0000a2000c1e1500 */
[C---:B------:R-:W-:Y:S02]  /*4840*/  IADD3 R76, R44.reuse, 0x280, RZ ;  /* 0x000002802c4c7810 */ /* 0x040fe40007ffe0ff */
[----:B------:R-:W-:Y:S02]  /*4850*/  IADD3 R77, R44, 0x2a0, RZ ;  /* 0x000002a02c4d7810 */ /* 0x000fe40007ffe0ff */
[----:B------:R-:W-:Y:S02]  /*4860*/  ISETP.GE.AND P5, PT, R76, UR16, PT ;  /* 0x000000104c007c0c */ /* 0x000fe4000bfa6270 */
[----:B------:R-:W-:-:S03]  /*4870*/  IADD3 R76, R44, 0x2c0, RZ ;  /* 0x000002c02c4c7810 */ /* 0x000fc60007ffe0ff */
[----:B------:R0:W2:Y:S01]  /*4880*/  @!P3 LDG.E.U16 R129, [R40.64+0x480] ;  /* 0x000480162881b981 */ /* 0x0000a2000c1e1500 */
[----:B------:R-:W-:Y:S02]  /*4890*/  ISETP.GE.AND P3, PT, R76, UR16, PT ;  /* 0x000000104c007c0c */ /* 0x000fe4000bf66270 */
[----:B------:R-:W-:Y:S01]  /*48a0*/  ISETP.GE.AND P6, PT, R77, UR16, PT ;  /* 0x000000104d007c0c */ /* 0x000fe2000bfc6270 */
[----:B------:R0:W2:Y:S01]  /*48b0*/  @!P4 LDG.E.U16 R130, [R40.64+0x4c0] ;  /* 0x0004c0162882c981 */ /* 0x0000a2000c1e1500 */
[----:B------:R-:W-:-:S03]  /*48c0*/  IADD3 R76, R44, 0x2e0, RZ ;  /* 0x000002e02c4c7810 */ /* 0x000fc60007ffe0ff */
[----:B------:R0:W2:Y:S01]  /*48d0*/  @!P5 LDG.E.U16 R131, [R40.64+0x500] ;  /* 0x000500162883d981 */ /* 0x0000a2000c1e1500 */
[----:B------:R-:W-:Y:S02]  /*48e0*/  ISETP.GE.AND P4, PT, R76, UR16, PT ;  /* 0x000000104c007c0c */ /* 0x000fe4000bf86270 */
[----:B------:R-:W-:-:S03]  /*48f0*/  IADD3 R76, R44, 0x300, RZ ;  /* 0x000003002c4c7810 */ /* 0x000fc60007ffe0ff */
[----:B------:R0:W2:Y:S01]  /*4900*/  @!P3 LDG.E.U16 R133, [R40.64+0x580] ;  /* 0x000580162885b981 */ /* 0x0000a2000c1e1500 */
[----:B------:R-:W-:Y:S02]  /*4910*/  ISETP.GE.AND P5, PT, R76, UR16, PT ;  /* 0x000000104c007c0c */ /* 0x000fe4000bfa6270 */
[----:B------:R-:W-:Y:S01]  /*4920*/  IADD3 R76, R44, 0x320, RZ ;  /* 0x000003202c4c7810 */ /* 0x000fe20007ffe0ff */
[----:B------:R0:W2:Y:S03]  /*4930*/  @!P6 LDG.E.U16 R132, [R40.64+0x540] ;  /* 0x000540162884e981 */ /* 0x0000a6000c1e1500 */
[----:B------:R-:W-:Y:S01]  /*4940*/  ISETP.GE.AND P6, PT, R76, UR16, PT ;  /* 0x000000104c007c0c */ /* 0x000fe2000bfc6270 */
[----:B------:R0:W2:Y:S01]  /*4950*/  @!P4 LDG.E.U16 R134, [R40.64+0x5c0] ;  /* 0x0005c0162886c981 */ /* 0x0000a2000c1e1500 */
[----:B------:R-:W-:-:S04]  /*4960*/  IADD3 R76, R44, 0x340, RZ ;  /* 0x000003402c4c7810 */ /* 0x000fc80007ffe0ff */
[----:B------:R-:W-:Y:S01]  /*4970*/  ISETP.GE.AND P3, PT, R76, UR16, PT ;  /* 0x000000104c007c0c */ /* 0x000fe2000bf66270 */
[----:B------:R0:W2:Y:S01]  /*4980*/  @!P5 LDG.E.U16 R135, [R40.64+0x600] ;  /* 0x000600162887d981 */ /* 0x0000a2000c1e1500 */
[----:B------:R-:W-:-:S04]  /*4990*/  IADD3 R76, R44, 0x360, RZ ;  /* 0x000003602c4c7810 */ /* 0x000fc80007ffe0ff */
[----:B------:R-:W-:Y:S01]  /*49a0*/  ISETP.GE.AND P4, PT, R76, UR16, PT ;  /* 0x000000104c007c0c */ /* 0x000fe2000bf86270 */
[----:B------:R-:W-:Y:S01]  /*49b0*/  FMUL.RZ R78, R78, 0.15915493667125701904 ;  /* 0x3e22f9834e4e7820 */ /* 0x000fe2000040c000 */
[----:B------:R-:W-:Y:S01]  /*49c0*/  IADD3 R76, R44, 0x380, RZ ;  /* 0x000003802c4c7810 */ /* 0x000fe20007ffe0ff */
[----:B------:R-:W-:Y:S01]  /*49d0*/  FMUL.FTZ R77, R43, R19 ;  /* 0x000000132b4d7220 */ /* 0x000fe20000410000 */
[----:B------:R0:W3:Y:S02]  /*49e0*/  @!P6 LDG.E.U16 R136, [R40.64+0x640] ;  /* 0x000640162888e981 */ /* 0x0000e4000c1e1500 */
[----:B------:R-:W-:Y:S02]  /*49f0*/  ISETP.GE.AND P5, PT, R76, UR16, PT ;  /* 0x000000104c007c0c */ /* 0x000fe4000bfa6270 */
[----:B------:R-:W-:Y:S01]  /*4a00*/  IADD3 R76, R44, 0x3a0, RZ ;  /* 0x000003a02c4c7810 */ /* 0x000fe20007ffe0ff */
[----:B------:R-:W-:Y:S01]  /*4a10*/  MUFU.SIN R90, R78 ;  /* 0x0000004e005a7308 */ /* 0x000fe20000000400 */
[----:B------:R0:W4:Y:S02]  /*4a20*/  @!P3 LDG.E.U16 R137, [R40.64+0x680] ;  /* 0x000680162889b981 */ /* 0x000124000c1e1500 */
[----:B------:R-:W-:-:S02]  /*4a30*/  ISETP.GE.AND P6, PT, R76, UR16, PT ;  /* 0x000000104c007c0c */ /* 0x000fc4000bfc6270 */
[----:B------:R0:W4:Y:S03]  /*4a40*/  @!P4 LDG.E.U16 R138, [R40.64+0x6c0] ;  /* 0x0006c016288ac981 */ /* 0x000126000c1e1500 */
[----:B------:R1:W-:Y:S01]  /*4a50*/  MUFU.COS R91, R78 ;  /* 0x0000004e005b7308 */ /* 0x0003e20000000000 */
[----:B------:R-:W-:Y:S01]  /*4a60*/  IADD3 R76, R44, 0x3c0, RZ ;  /* 0x000003c02c4c7810 */ /* 0x000fe20007ffe0ff */
[----:B------:R0:W4:Y:S06]  /*4a70*/  @!P5 LDG.E.U16 R139, [R40.64+0x700] ;  /* 0x00070016288bd981 */ /* 0x00012c000c1e1500 */
[----:B------:R-:W-:Y:S01]  /*4a80*/  MUFU.SIN R87, R79 ;  /* 0x0000004f00577308 */ /* 0x000fe20000000400 */
[----:B-1----:R-:W-:Y:S01]  /*4a90*/  FMUL.RZ R78, R77, 0.15915493667125701904 ;  /* 0x3e22f9834d4e7820 */ /* 0x002fe2000040c000 */
[----:B------:R0:W4:Y:S01]  /*4aa0*/  @!P6 LDG.E.U16 R140, [R40.64+0x740] ;  /* 0x00074016288ce981 */ /* 0x000122000c1e1500 */
[----:B------:R-:W-:-:S05]  /*4ab0*/  FMUL.FTZ R77, R43, R20 ;  /* 0x000000142b4d7220 */ /* 0x000fca0000410000 */
[----:B------:R1:W-:Y:S01]  /*4ac0*/  MUFU.COS R88, R79 ;  /* 0x0000004f00587308 */ /* 0x0003e20000000000 */
[----:B------:R-:W-:Y:S02]  /*4ad0*/  ISETP.GE.AND P4, PT, R76, UR16, PT ;  /* 0x000000104c007c0c */ /* 0x000fe4000bf86270 */
[C---:B------:R-:W-:Y:S01]  /*4ae0*/  IADD3 R76, R102.reuse, 0x5, RZ ;  /* 0x00000005664c7810 */ /* 0x040fe20007ffe0ff */
[----:B-1----:R-:W-:Y:S01]  /*4af0*/  FMUL.RZ R79, R77, 0.15915493667125701904 ;  /* 0x3e22f9834d4f7820 */ /* 0x002fe2000040c000 */
[----:B------:R-:W-:Y:S02]  /*4b00*/  IADD3 R77, R102, 0x4, RZ ;  /* 0x00000004664d7810 */ /* 0x000fe40007ffe0ff */
[----:B------:R-:W-:Y:S02]  /*4b10*/  IADD3 R44, R44, 0x3e0, RZ ;  /* 0x000003e02c2c7810 */ /* 0x000fe40007ffe0ff */
[----:B------:R-:W-:Y:S01]  /*4b20*/  ISETP.GE.U32.AND P3, PT, R77, UR17, PT ;  /* 0x000000114d007c0c */ /* 0x000fe2000bf66070 */
[----:B------:R-:W-:Y:S01]  /*4b30*/  FMUL.FTZ R77, R51, R20 ;  /* 0x00000014334d7220 */ /* 0x000fe20000410000 */
[----:B------:R-:W-:Y:S01]  /*4b40*/  ISETP.GE.U32.AND P6, PT, R76, UR17, PT ;  /* 0x000000114c007c0c */ /* 0x000fe2000bfc6070 */
[----:B------:R-:W-:Y:S01]  /*4b50*/  MUFU.SIN R80, R78 ;  /* 0x0000004e00507308 */ /* 0x000fe20000000400 */
[----:B------:R-:W-:Y:S01]  /*4b60*/  FMUL.FTZ R76, R43, R18 ;  /* 0x000000122b4c7220 */ /* 0x000fe20000410000 */
[----:B------:R-:W-:-:S06]  /*4b70*/  ISETP.GE.AND P5, PT, R44, UR16, PT ;  /* 0x000000102c007c0c */ /* 0x000fcc000bfa6270 */
[----:B------:R1:W-:Y:S01]  /*4b80*/  MUFU.COS R86, R78 ;  /* 0x0000004e00567308 */ /* 0x0003e20000000000 */
[----:B------:R-:W-:-:S07]  /*4b90*/  FMUL.RZ R109, R76, 0.15915493667125701904 ;  /* 0x3e22f9834c6d7820 */ /* 0x000fce000040c000 */
[----:B------:R-:W-:Y:S01]  /*4ba0*/  MUFU.SIN R108, R79 ;  /* 0x0000004f006c7308 */ /* 0x000fe20000000400 */
[----:B-1----:R-:W-:-:S07]  /*4bb0*/  FMUL.FTZ R78, R51, R19 ;  /* 0x00000013334e7220 */ /* 0x002fce0000410000 */
[----:B------:R-:W-:Y:S08]  /*4bc0*/  MUFU.COS R110, R79 ;  /* 0x0000004f006e7308 */ /* 0x000ff00000000000 */
[----:B------:R1:W0:Y:S01]  /*4bd0*/  MUFU.EX2 R81, R77 ;  /* 0x0000004d00517308 */ /* 0x0002220000000800 */
[----:B------:R-:W-:Y:S01]  /*4be0*/  PRMT R44, RZ, 0x7610, R44 ;  /* 0x00007610ff2c7816 */ /* 0x000fe2000000002c */
[----:B------:R0:W4:Y:S01]  /*4bf0*/  @!P5 LDG.E.U16 R142, [R40.64+0x7c0] ;  /* 0x0007c016288ed981 */ /* 0x000122000c1e1500 */
[----:B------:R-:W-:-:S04]  /*4c00*/  IADD3 R76, R102, 0x8, RZ ;  /* 0x00000008664c7810 */ /* 0x000fc80007ffe0ff */
[----:B------:R0:W4:Y:S01]  /*4c10*/  @!P4 LDG.E.U16 R44, [R40.64+0x780] ;  /* 0x00078016282cc981 */ /* 0x000122000c1e1500 */
[----:B------:R0:W0:Y:S01]  /*4c20*/  MUFU.EX2 R79, R78 ;  /* 0x0000004e004f7308 */ /* 0x0000220000000800 */
[----:B-1----:R-:W-:-:S07]  /*4c30*/  IADD3 R77, R102, 0x6, RZ ;  /* 0x00000006664d7810 */ /* 0x002fce0007ffe0ff */
[----:B------:R-:W-:Y:S01]  /*4c40*/  MUFU.EX2 R82, R82 ;  /* 0x0000005200527308 */ /* 0x000fe20000000800 */
[----:B------:R-:W-:-:S07]  /*4c50*/  ISETP.GE.U32.AND P4, PT, R77, UR17, PT ;  /* 0x000000114d007c0c */ /* 0x000fce000bf86070 */
[----:B------:R-:W1:Y:S01]  /*4c60*/  MUFU.COS R107, R109 ;  /* 0x0000006d006b7308 */ /* 0x000e620000000000 */
[----:B------:R-:W-:-:S07]  /*4c70*/  ISETP.GE.U32.AND P5, PT, R76, UR17, PT ;  /* 0x000000114c007c0c */ /* 0x000fce000bfa6070 */
[----:B------:R-:W1:Y:S01]  /*4c80*/  MUFU.SIN R83, R109 ;  /* 0x0000006d00537308 */ /* 0x000e620000000400 */
[C---:B0-----:R-:W-:Y:S02]  /*4c90*/  FMUL.FTZ R77, R81.reuse, R110 ;  /* 0x0000006e514d7220 */ /* 0x041fe40000410000 */
[----:B------:R-:W-:Y:S02]  /*4ca0*/  FMUL.FTZ R76, R81, R108 ;  /* 0x0000006c514c7220 */ /* 0x000fe40000410000 */
[----:B------:R-:W-:Y:S01]  /*4cb0*/  FMUL.FTZ R78, R35, R20 ;  /* 0x00000014234e7220 */ /* 0x000fe20000410000 */
[----:B------:R-:W-:Y:S02]  /*4cc0*/  IADD3 R81, R102, 0x7, RZ ;  /* 0x0000000766517810 */ /* 0x000fe40007ffe0ff */
[----:B------:R-:W0:Y:S01]  /*4cd0*/  MUFU.EX2 R89, R89 ;  /* 0x0000005900597308 */ /* 0x000e220000000800 */
[----:B------:R-:W-:Y:S01]  /*4ce0*/  FSEL R76, R76, RZ, !P5 ;  /* 0x000000ff4c4c7208 */ /* 0x000fe20006800000 */
[----:B------:R-:W-:Y:S01]  /*4cf0*/  FMUL.FTZ R40, R79, R80 ;  /* 0x000000504f287220 */ /* 0x000fe20000410000 */
[----:B------:R-:W-:-:S05]  /*4d00*/  FSEL R77, R77, 1, !P5 ;  /* 0x3f8000004d4d7808 */ /* 0x000fca0006800000 */
[----:B------:R-:W0:Y:S01]  /*4d10*/  MUFU.EX2 R92, R92 ;  /* 0x0000005c005c7308 */ /* 0x000e220000000800 */
[----:B------:R-:W-:Y:S02]  /*4d20*/  FSEL R78, R78, RZ, !P5 ;  /* 0x000000ff4e4e7208 */ /* 0x000fe40006800000 */
[----:B------:R-:W-:Y:S01]  /*4d30*/  ISETP.GE.U32.AND P5, PT, R81, UR17, PT ;  /* 0x0000001151007c0c */ /* 0x000fe2000bfa6070 */
[----:B------:R-:W-:Y:S02]  /*4d40*/  FMUL.FTZ R80, R79, R86 ;  /* 0x000000564f507220 */ /* 0x000fe40000410000 */
[----:B-1----:R-:W-:Y:S02]  /*4d50*/  FMUL.FTZ R107, R82, R107 ;  /* 0x0000006b526b7220 */ /* 0x002fe40000410000 */
[----:B------:R-:W1:Y:S01]  /*4d60*/  MUFU.EX2 R95, R95 ;  /* 0x0000005f005f7308 */ /* 0x000e620000000800 */
[----:B------:R-:W-:Y:S01]  /*4d70*/  FMUL.FTZ R81, R34, R19 ;  /* 0x0000001322517220 */ /* 0x000fe20000410000 */
[----:B------:R-:W-:Y:S01]  /*4d80*/  FSEL R79, R40, RZ, !P5 ;  /* 0x000000ff284f7208 */ /* 0x000fe20006800000 */
[----:B------:R-:W-:-:S02]  /*4d90*/  FMUL.FTZ R82, R82, R83 ;  /* 0x0000005352527220 */ /* 0x000fc40000410000 */
[----:B------:R-:W-:Y:S01]  /*4da0*/  FMUL.FTZ R86, R33, R18 ;  /* 0x0000001221567220 */ /* 0x000fe20000410000 */
[C---:B------:R-:W-:Y:S02]  /*4db0*/  IADD3 R41, R102.reuse, 0x9, RZ ;  /* 0x0000000966297810 */ /* 0x040fe40007ffe0ff */
[----:B------:R-:W-:Y:S01]  /*4dc0*/  IADD3 R40, R102, 0xa, RZ ;  /* 0x0000000a66287810 */ /* 0x000fe20007ffe0ff */
[----:B------:R-:W1:Y:S01]  /*4dd0*/  MUFU.EX2 R98, R98 ;  /* 0x0000006200627308 */ /* 0x000e620000000800 */
[----:B------:R-:W-:Y:S01]  /*4de0*/  FMUL.FTZ R104, R51, R13 ;  /* 0x0000000d33687220 */ /* 0x000fe20000410000 */
[----:B------:R-:W-:Y:S02]  /*4df0*/  FSEL R80, R80, 1, !P5 ;  /* 0x3f80000050507808 */ /* 0x000fe40006800000 */
[----:B------:R-:W-:Y:S02]  /*4e00*/  FSEL R81, R81, RZ, !P5 ;  /* 0x000000ff51517208 */ /* 0x000fe40006800000 */
[----:B------:R-:W-:-:S02]  /*4e10*/  FSEL R82, R82, RZ, !P4 ;  /* 0x000000ff52527208 */ /* 0x000fc40006000000 */
[----:B------:R-:W1:Y:S01]  /*4e20*/  MUFU.EX2 R100, R100 ;  /* 0x0000006400647308 */ /* 0x000e620000000800 */
[----:B------:R-:W-:Y:S02]  /*4e30*/  FSEL R83, R107, 1, !P4 ;  /* 0x3f8000006b537808 */ /* 0x000fe40006000000 */
[----:B------:R-:W-:Y:S02]  /*4e40*/  FSEL R86, R86, RZ, !P4 ;  /* 0x000000ff56567208 */ /* 0x000fe40006000000 */
[----:B------:R-:W-:Y:S01]  /*4e50*/  ISETP.GE.U32.AND P5, PT, R41, UR17, PT ;  /* 0x0000001129007c0c */ /* 0x000fe2000bfa6070 */
[C---:B0-----:R-:W-:Y:S01]  /*4e60*/  FMUL.FTZ R41, R89.reuse, R87 ;  /* 0x0000005759297220 */ /* 0x041fe20000410000 */
[----:B------:R-:W-:Y:S01]  /*4e70*/  ISETP.GE.U32.AND P4, PT, R40, UR17, PT ;  /* 0x0000001128007c0c */ /* 0x000fe2000bf86070 */
[----:B------:R-:W-:Y:S02]  /*4e80*/  FMUL.FTZ R40, R89, R88 ;  /* 0x0000005859287220 */ /* 0x000fe40000410000 */
[----:B------:R-:W-:-:S02]  /*4e90*/  FMUL.FTZ R88, R92, R91 ;  /* 0x0000005b5c587220 */ /* 0x000fc40000410000 */
[----:B------:R-:W-:Y:S02]  /*4ea0*/  FMUL.FTZ R87, R92, R90 ;  /* 0x0000005a5c577220 */ /* 0x000fe40000410000 */
[----:B------:R-:W-:Y:S01]  /*4eb0*/  FMUL.FTZ R89, R32, R17 ;  /* 0x0000001120597220 */ /* 0x000fe20000410000 */
[----:B------:R-:W0:Y:S01]  /*4ec0*/  MUFU.EX2 R104, R104 ;  /* 0x0000006800687308 */ /* 0x000e220000000800 */
[----:B------:R-:W-:Y:S01]  /*4ed0*/  IADD3 R90, R102, 0xb, RZ ;  /* 0x0000000b665a7810 */ /* 0x000fe20007ffe0ff */
[----:B-1----:R-:W-:Y:S01]  /*4ee0*/  FMUL.FTZ R94, R95, R94 ;  /* 0x0000005e5f5e7220 */ /* 0x002fe20000410000 */
[----:B------:R-:W-:Y:S01]  /*4ef0*/  FSEL R87, R87, RZ, !P6 ;  /* 0x000000ff57577208 */ /* 0x000fe20007000000 */
[----:B------:R-:W-:Y:S01]  /*4f00*/  FMUL.FTZ R93, R95, R93 ;  /* 0x0000005d5f5d7220 */ /* 0x000fe20000410000 */
[----:B------:R-:W-:Y:S01]  /*4f10*/  FSEL R88, R88, 1, !P6 ;  /* 0x3f80000058587808 */ /* 0x000fe20007000000 */
[----:B------:R-:W-:Y:S01]  /*4f20*/  FMUL.FTZ R95, R29, R15 ;  /* 0x0000000f1d5f7220 */ /* 0x000fe20000410000 */
[----:B------:R-:W-:-:S02]  /*4f30*/  FSEL R89, R89, RZ, !P6 ;  /* 0x000000ff59597208 */ /* 0x000fc40007000000 */
[----:B------:R-:W-:Y:S02]  /*4f40*/  ISETP.GE.U32.AND P6, PT, R90, UR17, PT ;  /* 0x000000115a007c0c */ /* 0x000fe4000bfc6070 */
[----:B------:R-:W-:Y:S02]  /*4f50*/  FSEL R90, R41, RZ, !P3 ;  /* 0x000000ff295a7208 */ /* 0x000fe40005800000 */
[----:B------:R-:W-:Y:S01]  /*4f60*/  FSEL R91, R40, 1, !P3 ;  /* 0x3f800000285b7808 */ /* 0x000fe20005800000 */
[C---:B------:R-:W-:Y:S01]  /*4f70*/  FMUL.FTZ R40, R43.reuse, R23 ;  /* 0x000000172b287220 */ /* 0x040fe20000410000 */
[----:B------:R-:W-:Y:S01]  /*4f80*/  IADD3 R41, R102, 0xd, RZ ;  /* 0x0000000d66297810 */ /* 0x000fe20007ffe0ff */
[----:B------:R-:W-:Y:S01]  /*4f90*/  FMUL.FTZ R108, R43, R21 ;  /* 0x000000152b6c7220 */ /* 0x000fe20000410000 */
[----:B------:R-:W-:Y:S01]  /*4fa0*/  FSEL R93, R93, RZ, !P2 ;  /* 0x000000ff5d5d7208 */ /* 0x000fe20005000000 */
[----:B------:R-:W-:Y:S01]  /*4fb0*/  FMUL.FTZ R96, R98, R96 ;  /* 0x0000006062607220 */ /* 0x000fe20000410000 */
[----:B------:R-:W-:Y:S01]  /*4fc0*/  FSEL R94, R94, 1, !P2 ;  /* 0x3f8000005e5e7808 */ /* 0x000fe20005000000 */
[----:B------:R-:W-:Y:S01]  /*4fd0*/  FMUL.FTZ R97, R98, R97 ;  /* 0x0000006162617220 */ /* 0x000fe20000410000 */
[----:B------:R-:W-:Y:S01]  /*4fe0*/  FSEL R95, R95, RZ, !P2 ;  /* 0x000000ff5f5f7208 */ /* 0x000fe20005000000 */
[----:B------:R-:W-:Y:S01]  /*4ff0*/  ULDC UR14, c[0x0][0x198] ;  /* 0x00006600000e7ab9 */ /* 0x000fe20000000800 */
[----:B------:R-:W-:Y:S01]  /*5000*/  ISETP.GE.U32.AND P2, PT, R41, UR17, PT ;  /* 0x0000001129007c0c */ /* 0x000fe2000bf46070 */
[----:B------:R-:W-:Y:S01]  /*5010*/  FMUL.FTZ R98, R28, R14 ;  /* 0x0000000e1c627220 */ /* 0x000fe20000410000 */
[----:B------:R-:W-:Y:S01]  /*5020*/  UIMAD UR14, UR21, UR14, URZ ;  /* 0x0000000e150e72a4 */ /* 0x000fe2000f8e023f */
[----:B------:R-:W-:-:S02]  /*5030*/  FMUL.FTZ R107, R43, R22 ;  /* 0x000000162b6b7220 */ /* 0x000fc40000410000 */
[----:B------:R-:W-:Y:S01]  /*5040*/  FMUL.RZ R41, R40, 0.15915493667125701904 ;  /* 0x3e22f98328297820 */ /* 0x000fe2000040c000 */
[----:B------:R-:W-:Y:S01]  /*5050*/  IADD3 R40, R102, 0xe, RZ ;  /* 0x0000000e66287810 */ /* 0x000fe20007ffe0ff */
[----:B------:R-:W-:Y:S01]  /*5060*/  FMUL.FTZ R119, R100, R45 ;  /* 0x0000002d64777220 */ /* 0x000fe20000410000 */
[----:B------:R-:W-:Y:S01]  /*5070*/  SHF.L.U32 R45, R3, 0x5, RZ ;  /* 0x00000005032d7819 */ /* 0x000fe200000006ff */
[----:B------:R-:W-:Y:S01]  /*5080*/  FMUL.RZ R112, R108, 0.15915493667125701904 ;  /* 0x3e22f9836c707820 */ /* 0x000fe2000040c000 */
[----:B------:R-:W-:Y:S01]  /*5090*/  FSEL R96, R96, RZ, !P1 ;  /* 0x000000ff60607208 */ /* 0x000fe20004800000 */
[----:B------:R-:W-:Y:S01]  /*50a0*/  FMUL.RZ R113, R107, 0.15915493667125701904 ;  /* 0x3e22f9836b717820 */ /* 0x000fe2000040c000 */
[----:B------:R-:W-:Y:S01]  /*50b0*/  FSEL R97, R97, 1, !P1 ;  /* 0x3f80000061617808 */ /* 0x000fe20004800000 */
[----:B------:R-:W-:Y:S01]  /*50c0*/  FMUL.FTZ R118, R100, R99 ;  /* 0x0000006364767220 */ /* 0x000fe20000410000 */
[----:B------:R-:W-:Y:S01]  /*50d0*/  FSEL R98, R98, RZ, !P1 ;  /* 0x000000ff62627208 */ /* 0x000fe20004800000 */
[----:B------:R-:W-:Y:S01]  /*50e0*/  FMUL.FTZ R92, R30, R16 ;  /* 0x000000101e5c7220 */ /* 0x000fe20000410000 */
[----:B------:R-:W-:Y:S01]  /*50f0*/  ISETP.GE.U32.AND P1, PT, R40, UR17, PT ;  /* 0x0000001128007c0c */ /* 0x000fe2000bf26070 */
[C---:B0-----:R-:W-:Y:S01]  /*5100*/  FMUL.FTZ R100, R104.reuse, R103 ;  /* 0x0000006768647220 */ /* 0x041fe20000410000 */
[----:B------:R-:W-:Y:S01]  /*5110*/  LOP3.LUT R45, R45, 0xfffffc00, RZ, 0xc0, !PT ;  /* 0xfffffc002d2d7812 */ /* 0x000fe200078ec0ff */
[----:B------:R-:W-:Y:S01]  /*5120*/  MUFU.SIN R108, R112 ;  /* 0x00000070006c7308 */ /* 0x000fe20000000400 */
[----:B------:R-:W-:Y:S01]  /*5130*/  FMUL.FTZ R99, R104, R101 ;  /* 0x0000006568637220 */ /* 0x000fe20000410000 */
[----:B------:R-:W-:Y:S01]  /*5140*/  MOV R103, UR14 ;  /* 0x0000000e00677c02 */ /* 0x000fe20008000f00 */
[----:B------:R-:W-:-:S02]  /*5150*/  FMUL.FTZ R40, R43, R24 ;  /* 0x000000182b287220 */ /* 0x000fc40000410000 */
[----:B------:R-:W-:-:S03]  /*5160*/  FMUL.FTZ R101, R27, R13 ;  /* 0x0000000d1b657220 */ /* 0x000fc60000410000 */
[----:B------:R0:W-:Y:S01]  /*5170*/  MUFU.COS R110, R112 ;  /* 0x00000070006e7308 */ /* 0x0001e20000000000 */
[----:B------:R-:W-:Y:S01]  /*5180*/  IADD3 R143, R45, R4, RZ ;  /* 0x000000042d8f7210 */ /* 0x000fe20007ffe0ff */
[----:B------:R-:W-:Y:S01]  /*5190*/  FMUL.RZ R124, R40, 0.15915493667125701904 ;  /* 0x3e22f983287c7820 */ /* 0x000fe2000040c000 */
[----:B------:R-:W-:Y:S01]  /*51a0*/  FSEL R92, R92, RZ, !P3 ;  /* 0x000000ff5c5c7208 */ /* 0x000fe20005800000 */
[----:B------:R-:W-:Y:S01]  /*51b0*/  FMUL.FTZ R111, R51, R21 ;  /* 0x00000015336f7220 */ /* 0x000fe20000410000 */
[----:B0-----:R-:W-:-:S03]  /*51c0*/  IADD3 R112, R102, 0xc, RZ ;  /* 0x0000000c66707810 */ /* 0x001fc60007ffe0ff */
[----:B------:R-:W-:Y:S01]  /*51d0*/  MUFU.SIN R109, R113 ;  /* 0x00000071006d7308 */ /* 0x000fe20000000400 */
[----:B------:R-:W-:Y:S01]  /*51e0*/  IMAD R103, R0, c[0x0][0x19c], R103 ;  /* 0x0000670000677a24 */ /* 0x000fe200078e0267 */
[----:B------:R-:W-:Y:S01]  /*51f0*/  FSEL R99, R99, RZ, !P0 ;  /* 0x000000ff63637208 */ /* 0x000fe20004000000 */
[----:B------:R-:W-:Y:S01]  /*5200*/  FMUL.FTZ R104, R25, R12 ;  /* 0x0000000c19687220 */ /* 0x000fe20000410000 */
[----:B------:R-:W-:Y:S01]  /*5210*/  ISETP.GE.U32.AND P3, PT, R112, UR17, PT ;  /* 0x0000001170007c0c */ /* 0x000fe2000bf66070 */
[----:B------:R-:W-:-:S03]  /*5220*/  FMUL.FTZ R112, R51, R22 ;  /* 0x0000001633707220 */ /* 0x000fc60000410000 */
[----:B------:R-:W-:Y:S01]  /*5230*/  MUFU.COS R107, R113 ;  /* 0x00000071006b7308 */ /* 0x000fe20000000000 */
[----:B------:R-:W-:Y:S02]  /*5240*/  FSEL R100, R100, 1, !P0 ;  /* 0x3f80000064647808 */ /* 0x000fe40004000000 */
[----:B------:R-:W-:Y:S01]  /*5250*/  FSEL R101, R101, RZ, !P0 ;  /* 0x000000ff65657208 */ /* 0x000fe20004000000 */
[----:B------:R-:W-:Y:S01]  /*5260*/  FMUL.FTZ R116, R51, R23 ;  /* 0x0000001733747220 */ /* 0x000fe20000410000 */
[----:B------:R-:W-:-:S03]  /*5270*/  ISETP.GE.U32.AND P0, PT, R102, UR17, PT ;  /* 0x0000001166007c0c */ /* 0x000fc6000bf06070 */
[----:B------:R-:W-:Y:S01]  /*5280*/  MUFU.SIN R113, R41 ;  /* 0x0000002900717308 */ /* 0x000fe20000000400 */
[----:B------:R-:W-:Y:S02]  /*5290*/  LEA.HI.SX32 R120, R143, R143, 0x1b ;  /* 0x0000008f8f787211 */ /* 0x000fe400078fdaff */
[----:B------:R-:W-:-:S05]  /*52a0*/  IADD3 R122, R102, 0xf, RZ ;  /* 0x0000000f667a7810 */ /* 0x000fca0007ffe0ff */
[----:B------:R0:W-:Y:S01]  /*52b0*/  MUFU.COS R114, R41 ;  /* 0x0000002900727308 */ /* 0x0001e20000000000 */
[----:B------:R-:W-:Y:S02]  /*52c0*/  MOV R121, UR7 ;  /* 0x0000000700797c02 */ /* 0x000fe40008000f00 */
[----:B------:R-:W-:Y:S01]  /*52d0*/  FSEL R102, R119, RZ, !P0 ;  /* 0x000000ff77667208 */ /* 0x000fe20004000000 */
[----:B0-----:R-:W-:-:S04]  /*52e0*/  IMAD.WIDE.U32 R40, R0, c[0x0][0x198], RZ ;  /* 0x0000660000287a25 */ /* 0x001fc800078e00ff */
[----:B------:R-:W0:Y:S01]  /*52f0*/  MUFU.EX2 R111, R111 ;  /* 0x0000006f006f7308 */ /* 0x000e220000000800 */
[----:B------:R-:W-:Y:S02]  /*5300*/  FSEL R104, R104, RZ, !P0 ;  /* 0x000000ff68687208 */ /* 0x000fe40004000000 */
[----:B------:R-:W-:Y:S02]  /*5310*/  SHF.L.U32 R123, R120, 0x1, RZ ;  /* 0x00000001787b7819 */ /* 0x000fe400000006ff */
[----:B------:R-:W-:Y:S02]  /*5320*/  IADD3 R41, R41, R103, RZ ;  /* 0x0000006729297210 */ /* 0x000fe40007ffe0ff */
[----:B------:R-:W-:Y:S01]  /*5330*/  FSEL R103, R118, 1, !P0 ;  /* 0x3f80000076677808 */ /* 0x000fe20004000000 */
[----:B------:R-:W1:Y:S01]  /*5340*/  MUFU.EX2 R112, R112 ;  /* 0x0000007000707308 */ /* 0x000e620000000800 */
[----:B------:R-:W-:Y:S02]  /*5350*/  ISETP.GE.U32.AND P0, PT, R122, UR17, PT ;  /* 0x000000117a007c0c */ /* 0x000fe4000bf06070 */
[----:B------:R-:W-:-:S02]  /*5360*/  IADD3 R120, R143, 0x20, RZ ;  /* 0x000000208f787810 */ /* 0x000fc40007ffe0ff */
[----:B------:R-:W-:Y:S01]  /*5370*/  IADD3 R122, R143, 0x40, RZ ;  /* 0x000000408f7a7810 */ /* 0x000fe20007ffe0ff */
[----:B------:R-:W-:Y:S02]  /*5380*/  IMAD.WIDE.U32 R40, R121, c[0x0][0x1a0], R40 ;  /* 0x0000680079287a25 */ /* 0x000fe400078e0028 */
[----:B------:R-:W-:Y:S01]  /*5390*/  MUFU.SIN R115, R124 ;  /* 0x0000007c00737308 */ /* 0x000fe20000000400 */
[----:B------:R-:W-:Y:S01]  /*53a0*/  IADD3 R144, R143, 0x80, RZ ;  /* 0x000000808f907810 */ /* 0x000fe20007ffe0ff */
[----:B------:R-:W-:Y:S01]  /*53b0*/  FMUL.FTZ R121, R43, R26 ;  /* 0x0000001a2b797220 */ /* 0x000fe20000410000 */
[----:B------:R-:W-:Y:S02]  /*53c0*/  IADD3 R146, R143, 0xa0, RZ ;  /* 0x000000a08f927810 */ /* 0x000fe40007ffe0ff */
[----:B------:R-:W-:-:S03]  /*53d0*/  LEA.HI.SX32 R120, R120, R143, 0x1b ;  /* 0x0000008f78787211 */ /* 0x000fc600078fdaff */
[----:B------:R0:W-:Y:S01]  /*53e0*/  MUFU.COS R117, R124 ;  /* 0x0000007c00757308 */ /* 0x0001e20000000000 */
[-C--:B------:R-:W-:Y:S01]  /*53f0*/  LEA.HI.SX32 R122, R122, R143.reuse, 0x1b ;  /* 0x0000008f7a7a7211 */ /* 0x080fe200078fdaff */
[----:B------:R-:W-:Y:S01]  /*5400*/  FMUL.FTZ R125, R51, R24 ;  /* 0x00000018337d7220 */ /* 0x000fe20000410000 */
[----:B------:R-:W-:-:S05]  /*5410*/  LEA.HI.SX32 R144, R144, R143, 0x1b ;  /* 0x0000008f90907211 */ /* 0x000fca00078fdaff */
[----:B------:R-:W1:Y:S01]  /*5420*/  MUFU.EX2 R116, R116 ;  /* 0x0000007400747308 */ /* 0x000e620000000800 */
[----:B0-----:R-:W-:Y:S01]  /*5430*/  IADD3 R124, R143, 0x60, RZ ;  /* 0x000000608f7c7810 */ /* 0x001fe20007ffe0ff */
[----:B------:R-:W-:Y:S01]  /*5440*/  FMUL.RZ R145, R121, 0.15915493667125701904 ;  /* 0x3e22f98379917820 */ /* 0x000fe2000040c000 */
[-C--:B------:R-:W-:Y:S02]  /*5450*/  LEA.HI.SX32 R146, R146, R143.reuse, 0x1b ;  /* 0x0000008f92927211 */ /* 0x080fe400078fdaff */
[----:B------:R-:W-:Y:S01]  /*5460*/  LEA.HI.SX32 R124, R124, R143, 0x1b ;  /* 0x0000008f7c7c7211 */ /* 0x000fe200078fdaff */
[----:B--2---:R0:W-:Y:S01]  /*5470*/  STS.U16 [R123], R48 ;  /* 0x000000307b007388 */ /* 0x0041e20000000400 */
[----:B------:R-:W-:Y:S01]  /*5480*/  SHF.L.U32 R148, R120, 0x1, RZ ;  /* 0x0000000178947819 */ /* 0x000fe200000006ff */
[----:B------:R2:W4:Y:S01]  /*5490*/  MUFU.EX2 R118, R125 ;  /* 0x0000007d00767308 */ /* 0x0005220000000800 */
[----:B------:R-:W-:Y:S02]  /*54a0*/  SHF.L.U32 R121, R122, 0x1, RZ ;  /* 0x000000017a797819 */ /* 0x000fe400000006ff */
[----:B------:R-:W-:Y:S01]  /*54b0*/  SHF.L.U32 R146, R146, 0x1, RZ ;  /* 0x0000000192927819 */ /* 0x000fe200000006ff */
[----:B---3--:R3:W-:Y:S01]  /*54c0*/  STS.U16 [R148+0x40], R105 ;  /* 0x0000406994007388 */ /* 0x0087e20000000400 */
[----:B0-----:R-:W-:-:S02]  /*54d0*/  SHF.L.U32 R123, R124, 0x1, RZ ;  /* 0x000000017c7b7819 */ /* 0x001fc400000006ff */
[----:B--2---:R-:W-:Y:S01]  /*54e0*/  SHF.L.U32 R125, R144, 0x1, RZ ;  /* 0x00000001907d7819 */ /* 0x004fe200000006ff */
[----:B----4-:R0:W-:Y:S01]  /*54f0*/  STS.U16 [R121+0x80], R50 ;  /* 0x0000803279007388 */ /* 0x0101e20000000400 */
[----:B------:R-:W-:Y:S02]  /*5500*/  FMUL.FTZ R120, R111, R108 ;  /* 0x0000006c6f787220 */ /* 0x000fe40000410000 */
[C---:B-1----:R-:W-:Y:S01]  /*5510*/  FMUL.FTZ R108, R112.reuse, R107 ;  /* 0x0000006b706c7220 */ /* 0x042fe20000410000 */
[----:B------:R-:W-:Y:S01]  /*5520*/  STS.U16 [R123+0xc0], R84 ;  /* 0x0000c0547b007388 */ /* 0x000fe20000000400 */
[----:B------:R-:W-:-:S03]  /*5530*/  FMUL.FTZ R107, R112, R109 ;  /* 0x0000006d706b7220 */ /* 0x000fc60000410000 */
[----:B------:R-:W-:Y:S01]  /*5540*/  STS.U16 [R125+0x100], R106 ;  /* 0x0001006a7d007388 */ /* 0x000fe20000000400 */
[----:B------:R-:W-:-:S03]  /*5550*/  FMUL.FTZ R109, R116, R113 ;  /* 0x00000071746d7220 */ /* 0x000fc60000410000 */
[----:B------:R1:W-:Y:S01]  /*5560*/  STS.U16 [R146+0x140], R85 ;  /* 0x0001405592007388 */ /* 0x0003e20000000400 */
[-C--:B---3--:R-:W-:Y:S02]  /*5570*/  FMUL.FTZ R105, RZ, R99.reuse ;  /* 0x00000063ff697220 */ /* 0x088fe40000410000 */
[-C--:B------:R-:W-:Y:S02]  /*5580*/  FMUL.FTZ R113, R99, R104.reuse ;  /* 0x0000006863717220 */ /* 0x080fe40000410000 */
[-C--:B0-----:R-:W-:Y:S02]  /*5590*/  FMUL.FTZ R50, R102, R99.reuse ;  /* 0x0000006366327220 */ /* 0x081fe40000410000 */
[----:B-1----:R-:W-:Y:S02]  /*55a0*/  FMUL.FTZ R85, R103, R99 ;  /* 0x0000006367557220 */ /* 0x002fe40000410000 */
[----:B------:R-:W-:Y:S02]  /*55b0*/  FFMA.FTZ R84, R100, R104, -R105 ;  /* 0x0000006864547223 */ /* 0x000fe40000010869 */
[----:B------:R-:W-:-:S02]  /*55c0*/  FFMA.FTZ R85, R102, R100, R85 ;  /* 0x0000006466557223 */ /* 0x000fc40000010055 */
[-C--:B------:R-:W-:Y:S02]  /*55d0*/  FFMA.FTZ R113, RZ, R100.reuse, R113 ;  /* 0x00000064ff717223 */ /* 0x080fe40000010071 */
[----:B------:R-:W-:Y:S02]  /*55e0*/  FFMA.FTZ R50, R103, R100, -R50 ;  /* 0x0000006467327223 */ /* 0x000fe40000010832 */
[----:B------:R-:W-:Y:S02]  /*55f0*/  FMUL.FTZ R105, R96, R85 ;  /* 0x0000005560697220 */ /* 0x000fe40000410000 */
[----:B------:R-:W-:Y:S02]  /*5600*/  FADD.FTZ R84, R84, R101 ;  /* 0x0000006554547221 */ /* 0x000fe40000010000 */
[----:B------:R-:W-:Y:S02]  /*5610*/  FADD.FTZ R113, RZ, R113 ;  /* 0x00000071ff717221 */ /* 0x000fe40000010000 */
[----:B------:R-:W-:-:S02]  /*5620*/  FMUL.FTZ R106, R96, R50 ;  /* 0x00000032606a7220 */ /* 0x000fc40000410000 */
[----:B------:R-:W-:Y:S02]  /*5630*/  FFMA.FTZ R105, R97, R50, -R105 ;  /* 0x0000003261697223 */ /* 0x000fe40000010869 */
[----:B------:R-:W-:Y:S02]  /*5640*/  FMUL.FTZ R110, R111, R110 ;  /* 0x0000006e6f6e7220 */ /* 0x000fe40000410000 */
[C---:B------:R-:W-:Y:S02]  /*5650*/  FMUL.FTZ R112, R96.reuse, R84 ;  /* 0x0000005460707220 */ /* 0x040fe40000410000 */
[----:B------:R-:W-:Y:S02]  /*5660*/  FMUL.FTZ R50, R96, R113 ;  /* 0x0000007160327220 */ /* 0x000fe40000410000 */
[----:B------:R-:W-:Y:S02]  /*5670*/  FMUL.FTZ R111, R116, R114 ;  /* 0x00000072746f7220 */ /* 0x000fe40000410000 */
[----:B------:R-:W-:-:S02]  /*5680*/  FMUL.FTZ R114, R118, R115 ;  /* 0x0000007376727220 */ /* 0x000fc40000410000 */
[----:B------:R-:W-:Y:S02]  /*5690*/  FFMA.FTZ R106, R97, R85, R106 ;  /* 0x00000055616a7223 */ /* 0x000fe4000001006a */
[----:B------:R-:W-:Y:S02]  /*56a0*/  FMUL.FTZ R115, R93, R105 ;  /* 0x000000695d737220 */ /* 0x000fe40000410000 */
[C---:B------:R-:W-:Y:S02]  /*56b0*/  FFMA.FTZ R112, R97.reuse, R113, R112 ;  /* 0x0000007161707223 */ /* 0x040fe40000010070 */
[----:B------:R-:W-:Y:S02]  /*56c0*/  FFMA.FTZ R85, R97, R84, -R50 ;  /* 0x0000005461557223 */ /* 0x000fe40000010832 */
[-C--:B------:R-:W-:Y:S02]  /*56d0*/  FMUL.FTZ R50, R93, R106.reuse ;  /* 0x0000006a5d327220 */ /* 0x080fe40000410000 */
[----:B------:R-:W-:-:S02]  /*56e0*/  FFMA.FTZ R115, R94, R106, R115 ;  /* 0x0000006a5e737223 */ /* 0x000fc40000010073 */
[----:B------:R-:W-:Y:S02]  /*56f0*/  FADD.FTZ R112, RZ, R112 ;  /* 0x00000070ff707221 */ /* 0x000fe40000010000 */
[----:B------:R-:W-:Y:S02]  /*5700*/  FADD.FTZ R85, R85, R98 ;  /* 0x0000006255557221 */ /* 0x000fe40000010000 */
[----:B------:R-:W-:Y:S02]  /*5710*/  FFMA.FTZ R50, R94, R105, -R50 ;  /* 0x000000695e327223 */ /* 0x000fe40000010832 */
[----:B------:R-:W-:Y:S02]  /*5720*/  FMUL.FTZ R106, R90, R115 ;  /* 0x000000735a6a7220 */ /* 0x000fe40000410000 */
[C---:B------:R-:W-:Y:S02]  /*5730*/  FMUL.FTZ R84, R93.reuse, R112 ;  /* 0x000000705d547220 */ /* 0x040fe40000410000 */
[----:B------:R-:W-:-:S02]  /*5740*/  FMUL.FTZ R105, R93, R85 ;  /* 0x000000555d697220 */ /* 0x000fc40000410000 */
[----:B------:R-:W-:Y:S02]  /*5750*/  FMUL.FTZ R117, R118, R117 ;  /* 0x0000007576757220 */ /* 0x000fe40000410000 */
[-C--:B------:R-:W-:Y:S02]  /*5760*/  FMUL.FTZ R118, R90, R50.reuse ;  /* 0x000000325a767220 */ /* 0x080fe40000410000 */
[C---:B------:R-:W-:Y:S02]  /*5770*/  FFMA.FTZ R106, R91.reuse, R50, -R106 ;  /* 0x000000325b6a7223 */ /* 0x040fe4000001086a */
[C---:B------:R-:W-:Y:S02]  /*5780*/  FFMA.FTZ R84, R94.reuse, R85, -R84 ;  /* 0x000000555e547223 */ /* 0x040fe40000010854 */
[----:B------:R-:W-:Y:S02]  /*5790*/  FFMA.FTZ R105, R94, R112, R105 ;  /* 0x000000705e697223 */ /* 0x000fe40000010069 */
[----:B------:R-:W-:-:S02]  /*57a0*/  FFMA.FTZ R118, R91, R115, R118 ;  /* 0x000000735b767223 */ /* 0x000fc40000010076 */
[C---:B------:R-:W-:Y:S02]  /*57b0*/  FMUL.FTZ R113, R87.reuse, R106 ;  /* 0x0000006a57717220 */ /* 0x040fe40000410000 */
[----:B------:R-:W-:Y:S02]  /*57c0*/  FADD.FTZ R84, R84, R95 ;  /* 0x0000005f54547221 */ /* 0x000fe40000010000 */
[----:B------:R-:W-:Y:S02]  /*57d0*/  FADD.FTZ R105, RZ, R105 ;  /* 0x00000069ff697221 */ /* 0x000fe40000010000 */
[-C--:B------:R-:W-:Y:S02]  /*57e0*/  FMUL.FTZ R85, R87, R118.reuse ;  /* 0x0000007657557220 */ /* 0x080fe40000410000 */
[----:B------:R-:W-:Y:S02]  /*57f0*/  FFMA.FTZ R113, R88, R118, R113 ;  /* 0x0000007658717223 */ /* 0x000fe40000010071 */
[----:B------:R-:W-:-:S02]  /*5800*/  FMUL.FTZ R112, R90, R84 ;  /* 0x000000545a707220 */ /* 0x000fc40000410000 */
[----:B------:R-:W-:Y:S02]  /*5810*/  FMUL.FTZ R50, R90, R105 ;  /* 0x000000695a327220 */ /* 0x000fe40000410000 */
[----:B------:R-:W-:Y:S02]  /*5820*/  FFMA.FTZ R106, R88, R106, -R85 ;  /* 0x0000006a586a7223 */ /* 0x000fe40000010855 */
[C---:B------:R-:W-:Y:S02]  /*5830*/  FMUL.FTZ R115, R82.reuse, R113 ;  /* 0x0000007152737220 */ /* 0x040fe40000410000 */
[C---:B------:R-:W-:Y:S02]  /*5840*/  FFMA.FTZ R112, R91.reuse, R105, R112 ;  /* 0x000000695b707223 */ /* 0x040fe40000010070 */
[----:B------:R-:W-:Y:S02]  /*5850*/  FFMA.FTZ R85, R91, R84, -R50 ;  /* 0x000000545b557223 */ /* 0x000fe40000010832 */
[----:B------:R-:W-:-:S02]  /*5860*/  FMUL.FTZ R50, R82, R106 ;  /* 0x0000006a52327220 */ /* 0x000fc40000410000 */
[----:B------:R-:W-:Y:S02]  /*5870*/  FFMA.FTZ R115, R83, R106, -R115 ;  /* 0x0000006a53737223 */ /* 0x000fe40000010873 */
[----:B------:R-:W-:Y:S02]  /*5880*/  FADD.FTZ R112, RZ, R112 ;  /* 0x00000070ff707221 */ /* 0x000fe40000010000 */
[----:B------:R-:W-:Y:S02]  /*5890*/  FADD.FTZ R85, R85, R92 ;  /* 0x0000005c55557221 */ /* 0x000fe40000010000 */
[----:B------:R-:W-:Y:S02]  /*58a0*/  FFMA.FTZ R113, R83, R113, R50 ;  /* 0x0000007153717223 */ /* 0x000fe40000010032 */
[----:B------:R-:W-:Y:S02]  /*58b0*/  FMUL.FTZ R106, R79, R115 ;  /* 0x000000734f6a7220 */ /* 0x000fe40000410000 */
[----:B------:R-:W-:-:S02]  /*58c0*/  FMUL.FTZ R50, R87, R112 ;  /* 0x0000007057327220 */ /* 0x000fc40000410000 */
[----:B------:R-:W-:Y:S02]  /*58d0*/  FMUL.FTZ R105, R87, R85 ;  /* 0x0000005557697220 */ /* 0x000fe40000410000 */
[-C--:B------:R-:W-:Y:S02]  /*58e0*/  FMUL.FTZ R84, R79, R113.reuse ;  /* 0x000000714f547220 */ /* 0x080fe40000410000 */
[----:B------:R-:W-:Y:S02]  /*58f0*/  FFMA.FTZ R113, R80, R113, R106 ;  /* 0x0000007150717223 */ /* 0x000fe4000001006a */
[C---:B------:R-:W-:Y:S02]  /*5900*/  FFMA.FTZ R50, R88.reuse, R85, -R50 ;  /* 0x0000005558327223 */ /* 0x040fe40000010832 */
[----:B------:R-:W-:Y:S02]  /*5910*/  FFMA.FTZ R105, R88, R112, R105 ;  /* 0x0000007058697223 */ /* 0x000fe40000010069 */
[----:B------:R-:W-:-:S02]  /*5920*/  FFMA.FTZ R115, R80, R115, -R84 ;  /* 0x0000007350737223 */ /* 0x000fc40000010854 */
[----:B------:R-:W-:Y:S02]  /*5930*/  FMUL.FTZ R106, R76, R113 ;  /* 0x000000714c6a7220 */ /* 0x000fe40000410000 */
[----:B------:R-:W-:Y:S02]  /*5940*/  FADD.FTZ R84, R50, R89 ;  /* 0x0000005932547221 */ /* 0x000fe40000010000 */
[----:B------:R-:W-:Y:S02]  /*5950*/  FADD.FTZ R105, RZ, R105 ;  /* 0x00000069ff697221 */ /* 0x000fe40000010000 */
[-C--:B------:R-:W-:Y:S02]  /*5960*/  FMUL.FTZ R50, R76, R115.reuse ;  /* 0x000000734c327220 */ /* 0x080fe40000410000 */
[----:B------:R-:W-:Y:S02]  /*5970*/  FFMA.FTZ R115, R77, R115, -R106 ;  /* 0x000000734d737223 */ /* 0x000fe4000001086a */
[----:B------:R-:W-:-:S02]  /*5980*/  FMUL.FTZ R119, R51, R26 ;  /* 0x0000001a33777220 */ /* 0x000fc40000410000 */
[CC--:B------:R-:W-:Y:S02]  /*5990*/  FMUL.FTZ R106, R82.reuse, R84.reuse ;  /* 0x00000054526a7220 */ /* 0x0c0fe40000410000 */
[-C--:B------:R-:W-:Y:S02]  /*59a0*/  FMUL.FTZ R85, R82, R105.reuse ;  /* 0x0000006952557220 */ /* 0x080fe40000410000 */
[C---:B------:R-:W-:Y:S02]  /*59b0*/  FFMA.FTZ R106, R83.reuse, R105, R106 ;  /* 0x00000069536a7223 */ /* 0x040fe4000001006a */
[----:B------:R-:W-:Y:S01]  /*59c0*/  FFMA.FTZ R85, R83, R84, -R85 ;  /* 0x0000005453557223 */ /* 0x000fe20000010855 */
[----:B------:R-:W-:Y:S01]  /*59d0*/  MUFU.EX2 R119, R119 ;  /* 0x0000007700777308 */ /* 0x000fe20000000800 */
[----:B------:R-:W-:Y:S01]  /*59e0*/  FMUL.FTZ R84, R43, R31 ;  /* 0x0000001f2b547220 */ /* 0x000fe20000410000 */
[----:B------:R-:W-:Y:S01]  /*59f0*/  FSEL R105, R120, RZ, !P5 ;  /* 0x000000ff78697208 */ /* 0x000fe20006800000 */
[----:B------:R-:W-:-:S02]  /*5a00*/  FADD.FTZ R112, RZ, R106 ;  /* 0x0000006aff707221 */ /* 0x000fc40000010000 */
[----:B------:R-:W-:-:S03]  /*5a10*/  FADD.FTZ R85, R85, R86 ;  /* 0x0000005655557221 */ /* 0x000fc60000010000 */
[----:B------:R-:W0:Y:S01]  /*5a20*/  MUFU.COS R48, R145 ;  /* 0x0000009100307308 */ /* 0x000e220000000000 */
[----:B------:R-:W-:Y:S02]  /*5a30*/  FFMA.FTZ R50, R77, R113, R50 ;  /* 0x000000714d327223 */ /* 0x000fe40000010032 */
[----:B------:R-:W-:-:S05]  /*5a40*/  FMUL.RZ R123, R84, 0.15915493667125701904 ;  /* 0x3e22f983547b7820 */ /* 0x000fca000040c000 */
[----:B------:R-:W1:Y:S01]  /*5a50*/  MUFU.SIN R122, R145 ;  /* 0x00000091007a7308 */ /* 0x000e620000000400 */
[C---:B------:R-:W-:Y:S01]  /*5a60*/  FMUL.FTZ R84, R79.reuse, R112 ;  /* 0x000000704f547220 */ /* 0x040fe20000410000 */
[----:B------:R-:W-:Y:S01]  /*5a70*/  FSEL R106, R110, 1, !P5 ;  /* 0x3f8000006e6a7808 */ /* 0x000fe20006800000 */
[-C--:B------:R-:W-:Y:S02]  /*5a80*/  FMUL.FTZ R113, R79, R85.reuse ;  /* 0x000000554f717220 */ /* 0x080fe40000410000 */
[----:B------:R-:W-:Y:S02]  /*5a90*/  FMUL.FTZ R118, R105, R50 ;  /* 0x0000003269767220 */ /* 0x000fe40000410000 */
[C---:B------:R-:W-:Y:S02]  /*5aa0*/  FFMA.FTZ R110, R80.reuse, R85, -R84 ;  /* 0x00000055506e7223 */ /* 0x040fe40000010854 */
[----:B------:R-:W-:Y:S02]  /*5ab0*/  FFMA.FTZ R113, R80, R112, R113 ;  /* 0x0000007050717223 */ /* 0x000fe40000010071 */
[----:B------:R-:W-:-:S02]  /*5ac0*/  FFMA.FTZ R118, R106, R115, -R118 ;  /* 0x000000736a767223 */ /* 0x000fc40000010876 */
[----:B------:R-:W-:Y:S02]  /*5ad0*/  FMUL.FTZ R115, R105, R115 ;  /* 0x0000007369737220 */ /* 0x000fe40000410000 */
[----:B------:R-:W-:Y:S02]  /*5ae0*/  FADD.FTZ R110, R110, R81 ;  /* 0x000000516e6e7221 */ /* 0x000fe40000010000 */
[----:B------:R-:W-:Y:S02]  /*5af0*/  FADD.FTZ R113, RZ, R113 ;  /* 0x00000071ff717221 */ /* 0x000fe40000010000 */
[C---:B0-----:R-:W-:Y:S02]  /*5b00*/  FMUL.FTZ R48, R119.reuse, R48 ;  /* 0x0000003077307220 */ /* 0x041fe40000410000 */
[----:B-1----:R-:W-:Y:S02]  /*5b10*/  FMUL.FTZ R116, R119, R122 ;  /* 0x0000007a77747220 */ /* 0x002fe40000410000 */
[----:B------:R-:W-:-:S02]  /*5b20*/  FMUL.FTZ R119, R51, R31 ;  /* 0x0000001f33777220 */ /* 0x000fc40000410000 */
[----:B------:R-:W-:Y:S01]  /*5b30*/  FFMA.FTZ R115, R106, R50, R115 ;  /* 0x000000326a737223 */ /* 0x000fe20000010073 */
[----:B------:R-:W-:Y:S01]  /*5b40*/  FSEL R107, R107, RZ, !P4 ;  /* 0x000000ff6b6b7208 */ /* 0x000fe20006000000 */
[CC--:B------:R-:W-:Y:S02]  /*5b50*/  FMUL.FTZ R112, R76.reuse, R110.reuse ;  /* 0x0000006e4c707220 */ /* 0x0c0fe40000410000 */
[-C--:B------:R-:W-:Y:S01]  /*5b60*/  FMUL.FTZ R50, R76, R113.reuse ;  /* 0x000000714c327220 */ /* 0x080fe20000410000 */
[----:B------:R-:W-:Y:S01]  /*5b70*/  MUFU.EX2 R119, R119 ;  /* 0x0000007700777308 */ /* 0x000fe20000000800 */
[C---:B------:R-:W-:Y:S01]  /*5b80*/  FFMA.FTZ R113, R77.reuse, R113, R112 ;  /* 0x000000714d717223 */ /* 0x040fe20000010070 */
[----:B------:R-:W-:Y:S01]  /*5b90*/  FSEL R108, R108, 1, !P4 ;  /* 0x3f8000006c6c7808 */ /* 0x000fe20006000000 */
[----:B------:R-:W-:Y:S02]  /*5ba0*/  FFMA.FTZ R85, R77, R110, -R50 ;  /* 0x0000006e4d557223 */ /* 0x000fe40000010832 */
[----:B------:R-:W-:-:S03]  /*5bb0*/  FMUL.FTZ R121, R107, R115 ;  /* 0x000000736b797220 */ /* 0x000fc60000410000 */
[----:B------:R-:W0:Y:S01]  /*5bc0*/  MUFU.COS R84, R123 ;  /* 0x0000007b00547308 */ /* 0x000e220000000000 */
[----:B------:R-:W-:Y:S02]  /*5bd0*/  FADD.FTZ R113, RZ, R113 ;  /* 0x00000071ff717221 */ /* 0x000fe40000010000 */
[----:B------:R-:W-:-:S05]  /*5be0*/  FFMA.FTZ R112, R108, R118, -R121 ;  /* 0x000000766c707223 */ /* 0x000fca0000010879 */
[----:B------:R-:W1:Y:S01]  /*5bf0*/  MUFU.SIN R50, R123 ;  /* 0x0000007b00327308 */ /* 0x000e620000000400 */
[----:B------:R-:W-:Y:S02]  /*5c00*/  FADD.FTZ R85, R85, R78 ;  /* 0x0000004e55557221 */ /* 0x000fe40000010000 */
[----:B------:R-:W-:Y:S02]  /*5c10*/  FMUL.FTZ R110, R37, R21 ;  /* 0x00000015256e7220 */ /* 0x000fe40000410000 */
[----:B------:R-:W-:Y:S02]  /*5c20*/  FMUL.FTZ R121, R107, R118 ;  /* 0x000000766b797220 */ /* 0x000fe40000410000 */
[----:B------:R-:W-:Y:S01]  /*5c30*/  FMUL.FTZ R118, R105, R113 ;  /* 0x0000007169767220 */ /* 0x000fe20000410000 */
[----:B------:R-:W-:Y:S01]  /*5c40*/  FSEL R109, R109, RZ, !P6 ;  /* 0x000000ff6d6d7208 */ /* 0x000fe20007000000 */
[----:B------:R-:W-:Y:S01]  /*5c50*/  FMUL.FTZ R120, R105, R85 ;  /* 0x0000005569787220 */ /* 0x000fe20000410000 */
[----:B------:R-:W-:Y:S01]  /*5c60*/  FSEL R110, R110, RZ, !P5 ;  /* 0x000000ff6e6e7208 */ /* 0x000fe20006800000 */
[----:B------:R-:W-:-:S02]  /*5c70*/  FFMA.FTZ R122, R108, R115, R121 ;  /* 0x000000736c7a7223 */ /* 0x000fc40000010079 */
[C---:B------:R-:W-:Y:S01]  /*5c80*/  FFMA.FTZ R85, R106.reuse, R85, -R118 ;  /* 0x000000556a557223 */ /* 0x040fe20000010876 */
[----:B------:R-:W-:Y:S01]  /*5c90*/  FSEL R111, R111, 1, !P6 ;  /* 0x3f8000006f6f7808 */ /* 0x000fe20007000000 */
[----:B------:R-:W-:Y:S02]  /*5ca0*/  FFMA.FTZ R120, R106, R113, R120 ;  /* 0x000000716a787223 */ /* 0x000fe40000010078 */
[----:B------:R-:W-:Y:S02]  /*5cb0*/  FMUL.FTZ R113, R109, R122 ;  /* 0x0000007a6d717220 */ /* 0x000fe40000410000 */
[----:B------:R-:W-:Y:S02]  /*5cc0*/  FADD.FTZ R85, R85, R110 ;  /* 0x0000006e55557221 */ /* 0x000fe40000010000 */
[C---:B0-----:R-:W-:Y:S02]  /*5cd0*/  FMUL.FTZ R121, R119.reuse, R84 ;  /* 0x0000005477797220 */ /* 0x041fe40000410000 */
[----:B-1----:R-:W-:-:S02]  /*5ce0*/  FMUL.FTZ R119, R119, R50 ;  /* 0x0000003277777220 */ /* 0x002fc40000410000 */
[-C--:B------:R-:W-:Y:S02]  /*5cf0*/  FFMA.FTZ R50, R111, R112.reuse, -R113 ;  /* 0x000000706f327223 */ /* 0x080fe40000010871 */
[----:B------:R-:W-:Y:S02]  /*5d00*/  FADD.FTZ R120, RZ, R120 ;  /* 0x00000078ff787221 */ /* 0x000fe40000010000 */
[----:B------:R-:W-:Y:S02]  /*5d10*/  FMUL.FTZ R113, R107, R85 ;  /* 0x000000556b717220 */ /* 0x000fe40000410000 */
[----:B------:R-:W-:Y:S02]  /*5d20*/  FMUL.FTZ R84, R109, R112 ;  /* 0x000000706d547220 */ /* 0x000fe40000410000 */
[----:B------:R-:W-:Y:S02]  /*5d30*/  FMUL.FTZ R112, R38, R22 ;  /* 0x0000001626707220 */ /* 0x000fe40000410000 */
[----:B------:R-:W-:-:S02]  /*5d40*/  FMUL.FTZ R115, R107, R120 ;  /* 0x000000786b737220 */ /* 0x000fc40000410000 */
[----:B------:R-:W-:Y:S01]  /*5d50*/  FFMA.FTZ R120, R108, R120, R113 ;  /* 0x000000786c787223 */ /* 0x000fe20000010071 */
[----:B------:R-:W-:Y:S01]  /*5d60*/  FSEL R112, R112, RZ, !P4 ;  /* 0x000000ff70707208 */ /* 0x000fe20006000000 */
[----:B------:R-:W-:Y:S02]  /*5d70*/  FFMA.FTZ R115, R108, R85, -R115 ;  /* 0x000000556c737223 */ /* 0x000fe40000010873 */
[----:B------:R-:W-:Y:S02]  /*5d80*/  FADD.FTZ R120, RZ, R120 ;  /* 0x00000078ff787221 */ /* 0x000fe40000010000 */
[----:B------:R-:W-:Y:S02]  /*5d90*/  FFMA.FTZ R84, R111, R122, R84 ;  /* 0x0000007a6f547223 */ /* 0x000fe40000010054 */
[----:B------:R-:W-:Y:S02]  /*5da0*/  FMUL.FTZ R113, R39, R23 ;  /* 0x0000001727717220 */ /* 0x000fe40000410000 */
[----:B------:R-:W-:-:S02]  /*5db0*/  FADD.FTZ R118, R115, R112 ;  /* 0x0000007073767221 */ /* 0x000fc40000010000 */
[----:B------:R-:W-:Y:S01]  /*5dc0*/  FMUL.FTZ R122, R109, R120 ;  /* 0x000000786d7a7220 */ /* 0x000fe20000410000 */
[----:B------:R-:W-:-:S03]  /*5dd0*/  FSEL R113, R113, RZ, !P6 ;  /* 0x000000ff71717208 */ /* 0x000fc60007000000 */
[-C--:B------:R-:W-:Y:S01]  /*5de0*/  FFMA.FTZ R122, R111, R118.reuse, -R122 ;  /* 0x000000766f7a7223 */ /* 0x080fe2000001087a */
[----:B------:R-:W-:Y:S01]  /*5df0*/  FSEL R114, R114, RZ, !P3 ;  /* 0x000000ff72727208 */ /* 0x000fe20005800000 */
[----:B------:R-:W-:Y:S02]  /*5e00*/  FMUL.FTZ R118, R109, R118 ;  /* 0x000000766d767220 */ /* 0x000fe40000410000 */
[----:B------:R-:W-:Y:S01]  /*5e10*/  FMUL.FTZ R85, R43, R36 ;  /* 0x000000242b557220 */ /* 0x000fe20000410000 */
[----:B------:R-:W-:Y:S01]  /*5e20*/  FSEL R115, R117, 1, !P3 ;  /* 0x3f80000075737808 */ /* 0x000fe20005800000 */
[----:B------:R-:W-:Y:S02]  /*5e30*/  FFMA.FTZ R118, R111, R120, R118 ;  /* 0x000000786f767223 */ /* 0x000fe40000010076 */
[----:B------:R-:W-:Y:S02]  /*5e40*/  FADD.FTZ R122, R122, R113 ;  /* 0x000000717a7a7221 */ /* 0x000fe40000010000 */
[----:B------:R-:W-:-:S02]  /*5e50*/  FMUL.FTZ R43, R51, R36 ;  /* 0x00000024332b7220 */ /* 0x000fc40000410000 */
[C---:B------:R-:W-:Y:S02]  /*5e60*/  FMUL.FTZ R51, R114.reuse, R84 ;  /* 0x0000005472337220 */ /* 0x040fe40000410000 */
[----:B------:R-:W-:Y:S02]  /*5e70*/  FMUL.RZ R125, R85, 0.15915493667125701904 ;  /* 0x3e22f983557d7820 */ /* 0x000fe4000040c000 */
[----:B------:R-:W-:Y:S02]  /*5e80*/  FADD.FTZ R85, RZ, R118 ;  /* 0x00000076ff557221 */ /* 0x000fe40000010000 */
[C---:B------:R-:W-:Y:S02]  /*5e90*/  FMUL.FTZ R120, R114.reuse, R122 ;  /* 0x0000007a72787220 */ /* 0x040fe40000410000 */
[-C--:B------:R-:W-:Y:S02]  /*5ea0*/  FFMA.FTZ R51, R115, R50.reuse, -R51 ;  /* 0x0000003273337223 */ /* 0x080fe40000010833 */
[----:B------:R-:W-:-:S02]  /*5eb0*/  FMUL.FTZ R50, R114, R50 ;  /* 0x0000003272327220 */ /* 0x000fc40000410000 */
[----:B------:R-:W-:Y:S02]  /*5ec0*/  FMUL.FTZ R118, R56, R24 ;  /* 0x0000001838767220 */ /* 0x000fe40000410000 */
[CC--:B------:R-:W-:Y:S01]  /*5ed0*/  FFMA.FTZ R120, R115.reuse, R85.reuse, R120 ;  /* 0x0000005573787223 */ /* 0x0c0fe20000010078 */
[----:B------:R-:W-:Y:S01]  /*5ee0*/  FSEL R116, R116, RZ, !P2 ;  /* 0x000000ff74747208 */ /* 0x000fe20005000000 */
[----:B------:R-:W-:Y:S01]  /*5ef0*/  FMUL.FTZ R85, R114, R85 ;  /* 0x0000005572557220 */ /* 0x000fe20000410000 */
[----:B------:R-:W-:Y:S01]  /*5f00*/  FSEL R118, R118, RZ, !P3 ;  /* 0x000000ff76767208 */ /* 0x000fe20005800000 */
[C---:B------:R-:W-:Y:S01]  /*5f10*/  FFMA.FTZ R84, R115.reuse, R84, R50 ;  /* 0x0000005473547223 */ /* 0x040fe20000010032 */
[----:B------:R-:W-:Y:S01]  /*5f20*/  FSEL R117, R48, 1, !P2 ;  /* 0x3f80000030757808 */ /* 0x000fe20005000000 */
[----:B------:R-:W-:Y:S02]  /*5f30*/  FFMA.FTZ R85, R115, R122, -R85 ;  /* 0x0000007a73557223 */ /* 0x000fe40000010855 */
[----:B------:R-:W-:Y:S01]  /*5f40*/  FADD.FTZ R123, RZ, R120 ;  /* 0x00000078ff7b7221 */ /* 0x000fe20000010000 */
[----:B------:R-:W-:Y:S01]  /*5f50*/  MUFU.EX2 R43, R43 ;  /* 0x0000002b002b7308 */ /* 0x000fe20000000800 */
[----:B------:R-:W-:-:S02]  /*5f60*/  FMUL.FTZ R48, R116, R84 ;  /* 0x0000005474307220 */ /* 0x000fc40000410000 */
[----:B------:R-:W-:Y:S02]  /*5f70*/  FMUL.FTZ R120, R57, R26 ;  /* 0x0000001a39787220 */ /* 0x000fe40000410000 */
[----:B------:R-:W-:-:S03]  /*5f80*/  FADD.FTZ R85, R85, R118 ;  /* 0x0000007655557221 */ /* 0x000fc60000010000 */
[----:B------:R-:W0:Y:S01]  /*5f90*/  MUFU.SIN R122, R125 ;  /* 0x0000007d007a7308 */ /* 0x000e220000000400 */
[----:B------:R-:W-:Y:S02]  /*5fa0*/  FMUL.FTZ R124, R116, R123 ;  /* 0x0000007b747c7220 */ /* 0x000fe40000410000 */
[-C--:B------:R-:W-:Y:S01]  /*5fb0*/  FFMA.FTZ R48, R117, R51.reuse, -R48 ;  /* 0x0000003375307223 */ /* 0x080fe20000010830 */
[----:B------:R-:W-:Y:S01]  /*5fc0*/  FSEL R120, R120, RZ, !P2 ;  /* 0x000000ff78787208 */ /* 0x000fe20005000000 */
[----:B------:R-:W-:-:S03]  /*5fd0*/  FMUL.FTZ R51, R116, R51 ;  /* 0x0000003374337220 */ /* 0x000fc60000410000 */
[----:B------:R1:W2:Y:S01]  /*5fe0*/  MUFU.COS R50, R125 ;  /* 0x0000007d00327308 */ /* 0x0002a20000000000 */
[-C--:B------:R-:W-:Y:S01]  /*5ff0*/  FMUL.FTZ R144, R116, R85.reuse ;  /* 0x0000005574907220 */ /* 0x080fe20000410000 */
[----:B------:R-:W-:Y:S01]  /*6000*/  FSEL R119, R119, RZ, !P1 ;  /* 0x000000ff77777208 */ /* 0x000fe20004800000 */
[C---:B------:R-:W-:Y:S02]  /*6010*/  FFMA.FTZ R85, R117.reuse, R85, -R124 ;  /* 0x0000005575557223 */ /* 0x040fe4000001087c */
[----:B------:R-:W-:Y:S01]  /*6020*/  FFMA.FTZ R84, R117, R84, R51 ;  /* 0x0000005475547223 */ /* 0x000fe20000010033 */
[----:B------:R-:W-:Y:S01]  /*6030*/  FSEL R121, R121, 1, !P1 ;  /* 0x3f80000079797808 */ /* 0x000fe20004800000 */
[----:B------:R-:W-:Y:S02]  /*6040*/  FFMA.FTZ R144, R117, R123, R144 ;  /* 0x0000007b75907223 */ /* 0x000fe40000010090 */
[----:B------:R-:W-:Y:S02]  /*6050*/  FADD.FTZ R124, R85, R120 ;  /* 0x00000078557c7221 */ /* 0x000fe40000010000 */
[----:B------:R-:W-:-:S02]  /*6060*/  FMUL.FTZ R51, R119, R84 ;  /* 0x0000005477337220 */ /* 0x000fc40000410000 */
[----:B------:R-:W-:Y:S02]  /*6070*/  FADD.FTZ R144, RZ, R144 ;  /* 0x00000090ff907221 */ /* 0x000fe40000010000 */
[----:B-1----:R-:W-:Y:S02]  /*6080*/  FMUL.FTZ R125, R119, R124 ;  /* 0x0000007c777d7220 */ /* 0x002fe40000410000 */
[----:B0-----:R-:W-:Y:S02]  /*6090*/  FMUL.FTZ R122, R43, R122 ;  /* 0x0000007a2b7a7220 */ /* 0x001fe40000410000 */
[----:B------:R-:W-:Y:S02]  /*60a0*/  FFMA.FTZ R51, R121, R48, -R51 ;  /* 0x0000003079337223 */ /* 0x000fe40000010833 */
[----:B------:R-:W-:Y:S02]  /*60b0*/  FMUL.FTZ R123, R58, R31 ;  /* 0x0000001f3a7b7220 */ /* 0x000fe40000410000 */
[----:B--2---:R-:W-:-:S02]  /*60c0*/  FMUL.FTZ R50, R43, R50 ;  /* 0x000000322b327220 */ /* 0x004fc40000410000 */
[C---:B------:R-:W-:Y:S02]  /*60d0*/  FMUL.FTZ R48, R119.reuse, R48 ;  /* 0x0000003077307220 */ /* 0x040fe40000410000 */
[-C--:B------:R-:W-:Y:S02]  /*60e0*/  FMUL.FTZ R43, R119, R144.reuse ;  /* 0x00000090772b7220 */ /* 0x080fe40000410000 */
[C---:B------:R-:W-:Y:S01]  /*60f0*/  FFMA.FTZ R125, R121.reuse, R144, R125 ;  /* 0x00000090797d7223 */ /* 0x040fe2000001007d */
[----:B------:R-:W-:Y:S01]  /*6100*/  FSEL R122, R122, RZ, !P0 ;  /* 0x000000ff7a7a7208 */ /* 0x000fe20004000000 */
[----:B------:R-:W-:Y:S01]  /*6110*/  FFMA.FTZ R85, R121, R84, R48 ;  /* 0x0000005479557223 */ /* 0x000fe20000010030 */
[----:B------:R-:W-:Y:S01]  /*6120*/  FSEL R123, R123, RZ, !P1 ;  /* 0x000000ff7b7b7208 */ /* 0x000fe20004800000 */
[----:B------:R-:W-:Y:S02]  /*6130*/  FFMA.FTZ R48, R121, R124, -R43 ;  /* 0x0000007c79307223 */ /* 0x000fe4000001082b */
[----:B------:R-:W-:Y:S01]  /*6140*/  FADD.FTZ R147, RZ, R125 ;  /* 0x0000007dff937221 */ /* 0x000fe20000010000 */
[----:B------:R-:W-:Y:S01]  /*6150*/  FSEL R124, R50, 1, !P0 ;  /* 0x3f800000327c7808 */ /* 0x000fe20004000000 */
[----:B------:R-:W-:-:S02]  /*6160*/  FADD.FTZ R145, R48, R123 ;  /* 0x0000007b30917221 */ /* 0x000fc40000010000 */
[----:B------:R-:W-:Y:S02]  /*6170*/  FMUL.FTZ R50, R122, R147 ;  /* 0x000000937a327220 */ /* 0x000fe40000410000 */
[----:B------:R-:W-:Y:S02]  /*6180*/  FMUL.FTZ R125, R59, R36 ;  /* 0x000000243b7d7220 */ /* 0x000fe40000410000 */
[-C--:B------:R-:W-:Y:S02]  /*6190*/  FFMA.FTZ R146, R124, R145.reuse, -R50 ;  /* 0x000000917c927223 */ /* 0x080fe40000010832 */
[C---:B------:R-:W-:Y:S02]  /*61a0*/  FMUL.FTZ R145, R122.reuse, R145 ;  /* 0x000000917a917220 */ /* 0x040fe40000410000 */
[----:B------:R-:W-:Y:S02]  /*61b0*/  FMUL.FTZ R48, R122, R85 ;  /* 0x000000557a307220 */ /* 0x000fe40000410000 */
[----:B------:R-:W-:Y:S01]  /*61c0*/  FFMA.FTZ R145, R124, R147, R145 ;  /* 0x000000937c917223 */ /* 0x000fe20000010091 */
[----:B------:R-:W-:Y:S01]  /*61d0*/  IADD3 R50, R143, 0xc0, RZ ;  /* 0x000000c08f327810 */ /* 0x000fe20007ffe0ff */
[-C--:B------:R-:W-:Y:S01]  /*61e0*/  FMUL.FTZ R43, R122, R51.reuse ;  /* 0x000000337a2b7220 */ /* 0x080fe20000410000 */
[----:B------:R-:W-:Y:S01]  /*61f0*/  FSEL R125, R125, RZ, !P0 ;  /* 0x000000ff7d7d7208 */ /* 0x000fe20004000000 */
[----:B------:R-:W-:-:S02]  /*6200*/  FFMA.FTZ R48, R124, R51, -R48 ;  /* 0x000000337c307223 */ /* 0x000fc40000010830 */
[----:B------:R-:W-:Y:S01]  /*6210*/  FADD.FTZ R51, RZ, R145 ;  /* 0x00000091ff337221 */ /* 0x000fe20000010000 */
[----:B------:R-:W-:Y:S01]  /*6220*/  LEA.HI.SX32 R84, R50, R143, 0x1b ;  /* 0x0000008f32547211 */ /* 0x000fe200078fdaff */
[----:B------:R-:W-:Y:S01]  /*6230*/  FFMA.FTZ R43, R124, R85, R43 ;  /* 0x000000557c2b7223 */ /* 0x000fe2000001002b */
[----:B------:R-:W0:Y:S01]  /*6240*/  SHFL.UP PT, R144, R48, 0x1, RZ ;  /* 0x0420000030907989 */ /* 0x000e2200000e00ff */
[----:B------:R-:W-:Y:S01]  /*6250*/  FADD.FTZ R50, R146, R125 ;  /* 0x0000007d92327221 */ /* 0x000fe20000010000 */
[----:B------:R-:W-:Y:S02]  /*6260*/  UIMAD UR14, UR15, UR18, URZ ;  /* 0x000000120f0e72a4 */ /* 0x000fe4000f8e023f */
[----:B------:R-:W1:Y:S02]  /*6270*/  SHFL.UP PT, R146, R51, 0x1, RZ ;  /* 0x0420000033927989 */ /* 0x000e6400000e00ff */
[----:B------:R-:W-:Y:S02]  /*6280*/  UIMAD UR14, UR7, UR19, UR14 ;  /* 0x00000013070e72a4 */ /* 0x000fe4000f8e020e */
[----:B------:R-:W2:Y:S04]  /*6290*/  SHFL.UP PT, R145, R43, 0x1, RZ ;  /* 0x042000002b917989 */ /* 0x000ea800000e00ff */
[----:B------:R-:W3:Y:S01]  /*62a0*/  SHFL.UP PT, R147, R50, 0x1, RZ ;  /* 0x0420000032937989 */ /* 0x000ee200000e00ff */
[----:B------:R-:W-:-:S02]  /*62b0*/  IADD3 R148, R143, 0xe0, RZ ;  /* 0x000000e08f947810 */ /* 0x000fc40007ffe0ff */
[----:B------:R-:W-:Y:S02]  /*62c0*/  SHF.L.U32 R152, R84, 0x1, RZ ;  /* 0x0000000154987819 */ /* 0x000fe400000006ff */
[----:B------:R-:W-:Y:S02]  /*62d0*/  IADD3 R41, R41, UR14, RZ ;  /* 0x0000000e29297c10 */ /* 0x000fe4000fffe0ff */
[----:B------:R-:W-:Y:S02]  /*62e0*/  LEA R84, P0, R40, c[0x0][0x228], 0x3 ;  /* 0x00008a0028547a11 */ /* 0x000fe400078018ff */
[----:B------:R-:W-:Y:S02]  /*62f0*/  LEA.HI.SX32 R148, R148, R143, 0x1b ;  /* 0x0000008f94947211 */ /* 0x000fe400078fdaff */
[----:B------:R-:W-:Y:S02]  /*6300*/  LEA.HI.X R85, R40, c[0x0][0x22c], R41, 0x3, P0 ;  /* 0x00008b0028557a11 */ /* 0x000fe400000f1c29 */
[----:B------:R-:W-:-:S02]  /*6310*/  IADD3 R40, R143, 0x140, RZ ;  /* 0x000001408f287810 */ /* 0x000fc40007ffe0ff */
[C---:B------:R-:W-:Y:S02]  /*6320*/  IADD3 R150, R143.reuse, 0x100, RZ ;  /* 0x000001008f967810 */ /* 0x040fe40007ffe0ff */
[----:B------:R-:W-:Y:S02]  /*6330*/  SHF.L.U32 R149, R148, 0x1, RZ ;  /* 0x0000000194957819 */ /* 0x000fe400000006ff */
[----:B------:R-:W-:Y:S02]  /*6340*/  IADD3 R148, R143, 0x120, RZ ;  /* 0x000001208f947810 */ /* 0x000fe40007ffe0ff */
[-C--:B------:R-:W-:Y:S02]  /*6350*/  LEA.HI.SX32 R40, R40, R143.reuse, 0x1b ;  /* 0x0000008f28287211 */ /* 0x080fe400078fdaff */
[----:B------:R-:W-:Y:S02]  /*6360*/  ISETP.GE.AND P0, PT, R4, 0x1, PT ;  /* 0x000000010400780c */ /* 0x000fe40003f06270 */
[-C--:B------:R-:W-:Y:S01]  /*6370*/  LEA.HI.SX32 R150, R150, R143.reuse, 0x1b ;  /* 0x0000008f96967211 */ /* 0x080fe200078fdaff */
[----:B------:R4:W-:Y:S01]  /*6380*/  STS.U16 [R152+0x180], R141 ;  /* 0x0001808d98007388 */ /* 0x0009e20000000400 */
[----:B------:R-:W-:Y:S01]  /*6390*/  LEA.HI.SX32 R148, R148, R143, 0x1b ;  /* 0x0000008f94947211 */ /* 0x000fe200078fdaff */
[C---:B0-----:R-:W-:Y:S01]  /*63a0*/  FMUL.FTZ R41, R43.reuse, R144 ;  /* 0x000000902b297220 */ /* 0x041fe20000410000 */
[----:B----4-:R-:W-:Y:S01]  /*63b0*/  SHF.L.U32 R152, R40, 0x1, RZ ;  /* 0x0000000128987819 */ /* 0x010fe200000006ff */
[----:B-1----:R-:W-:Y:S01]  /*63c0*/  FMUL.FTZ R40, R43, R146 ;  /* 0x000000922b287220 */ /* 0x002fe20000410000 */
[----:B------:R-:W-:-:S02]  /*63d0*/  SHF.L.U32 R141, R150, 0x1, RZ ;  /* 0x00000001968d7819 */ /* 0x000fc400000006ff */
[----:B------:R-:W-:Y:S01]  /*63e0*/  SHF.L.U32 R150, R148, 0x1, RZ ;  /* 0x0000000194967819 */ /* 0x000fe200000006ff */
[C---:B--2---:R-:W-:Y:S02]  /*63f0*/  FFMA.FTZ R148, R48.reuse, R145, R41 ;  /* 0x0000009130947223 */ /* 0x044fe40000010029 */
[CC--:B---3--:R-:W-:Y:S02]  /*6400*/  FMUL.FTZ R41, R43.reuse, R147.reuse ;  /* 0x000000932b297220 */ /* 0x0c8fe40000410000 */
[C---:B------:R-:W-:Y:S02]  /*6410*/  FFMA.FTZ R147, R48.reuse, R147, -R40 ;  /* 0x0000009330937223 */ /* 0x040fe40000010828 */
[C---:B------:R-:W-:Y:S02]  /*6420*/  FMUL.FTZ R145, R43.reuse, R145 ;  /* 0x000000912b917220 */ /* 0x040fe40000410000 */
[----:B------:R-:W-:Y:S02]  /*6430*/  FFMA.FTZ R146, R48, R146, R41 ;  /* 0x0000009230927223 */ /* 0x000fe40000010029 */
[----:B------:R-:W-:Y:S01]  /*6440*/  @P0 FADD.FTZ R50, R50, R147 ;  /* 0x0000009332320221 */ /* 0x000fe20000010000 */
[----:B------:R-:W-:Y:S01]  /*6450*/  FSEL R40, R43, R148, !P0 ;  /* 0x000000942b287208 */ /* 0x000fe20004000000 */
[----:B------:R-:W-:-:S02]  /*6460*/  @P0 FFMA.FTZ R48, R48, R144, -R145 ;  /* 0x0000009030300223 */ /* 0x000fc40000010891 */
[----:B------:R-:W-:Y:S01]  /*6470*/  @P0 FADD.FTZ R51, R51, R146 ;  /* 0x0000009233330221 */ /* 0x000fe20000010000 */
[----:B------:R-:W0:Y:S04]  /*6480*/  SHFL.UP PT, R43, R50, 0x2, RZ ;  /* 0x04400000322b7989 */ /* 0x000e2800000e00ff */
[----:B------:R1:W-:Y:S04]  /*6490*/  STS.U16 [R149+0x1c0], R42 ;  /* 0x0001c02a95007388 */ /* 0x0003e80000000400 */
[----:B------:R2:W-:Y:S04]  /*64a0*/  STS.U16 [R141+0x200], R46 ;  /* 0x0002002e8d007388 */ /* 0x0005e80000000400 */
[----:B------:R-:W-:Y:S04]  /*64b0*/  STS.U16 [R150+0x240], R47 ;  /* 0x0002402f96007388 */ /* 0x000fe80000000400 */
[----:B------:R-:W3:Y:S04]  /*64c0*/  SHFL.UP PT, R41, R48, 0x2, RZ ;  /* 0x0440000030297989 */ /* 0x000ee800000e00ff */
[----:B------:R-:W4:Y:S01]  /*64d0*/  SHFL.UP PT, R47, R51, 0x2, RZ ;  /* 0x04400000332f7989 */ /* 0x000f2200000e00ff */
[----:B-1----:R-:W-:-:S03]  /*64e0*/  IADD3 R42, R143, 0x160, RZ ;  /* 0x000001608f2a7810 */ /* 0x002fc60007ffe0ff */
[----:B------:R-:W-:Y:S01]  /*64f0*/  STS.U16 [R152+0x280], R49 ;  /* 0x0002803198007388 */ /* 0x000fe20000000400 */
[----:B--2---:R-:W-:-:S03]  /*6500*/  IADD3 R46, R143, 0x180, RZ ;  /* 0x000001808f2e7810 */ /* 0x004fc60007ffe0ff */
[----:B------:R-:W1:Y:S01]  /*6510*/  SHFL.UP PT, R49, R40, 0x2, RZ ;  /* 0x0440000028317989 */ /* 0x000e6200000e00ff */
[-C--:B------:R-:W-:Y:S02]  /*6520*/  LEA.HI.SX32 R42, R42, R143.reuse, 0x1b ;  /* 0x0000008f2a2a7211 */ /* 0x080fe400078fdaff */
[----:B------:R-:W-:Y:S02]  /*6530*/  LEA.HI.SX32 R46, R46, R143, 0x1b ;  /* 0x0000008f2e2e7211 */ /* 0x000fe400078fdaff */
[----:B------:R-:W-:Y:S02]  /*6540*/  SHF.L.U32 R141, R42, 0x1, RZ ;  /* 0x000000012a8d7819 */ /* 0x000fe400000006ff */
[----:B------:R-:W-:Y:S02]  /*6550*/  SHF.L.U32 R148, R46, 0x1, RZ ;  /* 0x000000012e947819 */ /* 0x000fe400000006ff */
[C---:B------:R-:W-:Y:S02]  /*6560*/  IADD3 R42, R143.reuse, 0x1e0, RZ ;  /* 0x000001e08f2a7810 */ /* 0x040fe40007ffe0ff */
[----:B------:R-:W-:-:S02]  /*6570*/  IADD3 R46, R143, 0x200, RZ ;  /* 0x000002008f2e7810 */ /* 0x000fc40007ffe0ff */
[----:B------:R-:W-:Y:S01]  /*6580*/  ISETP.GE.AND P0, PT, R4, 0x2, PT ;  /* 0x000000020400780c */ /* 0x000fe20003f06270 */
[----:B------:R0:W-:Y:S01]  /*6590*/  STS.U16 [R141+0x2c0], R52 ;  /* 0x0002c0348d007388 */ /* 0x0001e20000000400 */
[-C--:B------:R-:W-:Y:S02]  /*65a0*/  LEA.HI.SX32 R42, R42, R143.reuse, 0x1b ;  /* 0x0000008f2a2a7211 */ /* 0x080fe400078fdaff */
[----:B------:R-:W-:Y:S02]  /*65b0*/  LEA.HI.SX32 R46, R46, R143, 0x1b ;  /* 0x0000008f2e2e7211 */ /* 0x000fe400078fdaff */
[C---:B------:R-:W-:Y:S02]  /*65c0*/  IADD3 R144, R143.reuse, 0x1a0, RZ ;  /* 0x000001a08f907810 */ /* 0x040fe40007ffe0ff */
[----:B------:R-:W-:Y:S01]  /*65d0*/  IADD3 R146, R143, 0x1c0, RZ ;  /* 0x000001c08f927810 */ /* 0x000fe20007ffe0ff */
[----:B0-----:R-:W-:Y:S01]  /*65e0*/  FMUL.FTZ R52, R40, R43 ;  /* 0x0000002b28347220 */ /* 0x001fe20000410000 */
[----:B------:R-:W-:Y:S01]  /*65f0*/  SHF.L.U32 R141, R42, 0x1, RZ ;  /* 0x000000012a8d7819 */ /* 0x000fe200000006ff */
[----:B---3--:R-:W-:Y:S01]  /*6600*/  FMUL.FTZ R42, R40, R41 ;  /* 0x00000029282a7220 */ /* 0x008fe20000410000 */
[----:B------:R-:W-:Y:S01]  /*6610*/  SHF.L.U32 R150, R46, 0x1, RZ ;  /* 0x000000012e967819 */ /* 0x000fe200000006ff */
[----:B----4-:R-:W-:-:S02]  /*6620*/  FMUL.FTZ R46, R40, R47 ;  /* 0x0000002f282e7220 */ /* 0x010fc40000410000 */
[----:B------:R-:W-:Y:S01]  /*6630*/  FFMA.FTZ R52, R48, R47, R52 ;  /* 0x0000002f30347223 */ /* 0x000fe20000010034 */
[-C--:B------:R-:W-:Y:S01]  /*6640*/  LEA.HI.SX32 R144, R144, R143.reuse, 0x1b ;  /* 0x0000008f90907211 */ /* 0x080fe200078fdaff */
[----:B------:R1:W-:Y:S01]  /*6650*/  STS.U16 [R148+0x300], R53 ;  /* 0x0003003594007388 */ /* 0x0003e20000000400 */
[----:B------:R-:W-:Y:S01]  /*6660*/  LEA.HI.SX32 R146, R146, R143, 0x1b ;  /* 0x0000008f92927211 */ /* 0x000fe200078fdaff */
[----:B------:R-:W-:Y:S02]  /*6670*/  FFMA.FTZ R43, R48, R43, -R46 ;  /* 0x0000002b302b7223 */ /* 0x000fe4000001082e */
[----:B------:R-:W-:Y:S01]  /*6680*/  @P0 FADD.FTZ R51, R51, R52 ;  /* 0x0000003433330221 */ /* 0x000fe20000010000 */
[----:B------:R-:W-:Y:S01]  /*6690*/  SHF.L.U32 R145, R144, 0x1, RZ ;  /* 0x0000000190917819 */ /* 0x000fe200000006ff */
[-C--:B-1----:R-:W-:Y:S01]  /*66a0*/  FFMA.FTZ R53, R48, R49.reuse, R42 ;  /* 0x0000003130357223 */ /* 0x082fe2000001002a */
[----:B------:R-:W-:Y:S01]  /*66b0*/  SHF.L.U32 R146, R146, 0x1, RZ ;  /* 0x0000000192927819 */ /* 0x000fe200000006ff */
[----:B------:R-:W-:-:S02]  /*66c0*/  FMUL.FTZ R49, R40, R49 ;  /* 0x0000003128317220 */ /* 0x000fc40000410000 */
[----:B------:R-:W-:Y:S01]  /*66d0*/  @P0 FADD.FTZ R50, R50, R43 ;  /* 0x0000002b32320221 */ /* 0x000fe20000010000 */
[----:B------:R-:W-:Y:S02]  /*66e0*/  FSEL R40, R40, R53, !P0 ;  /* 0x0000003528287208 */ /* 0x000fe40004000000 */
[----:B------:R-:W0:Y:S01]  /*66f0*/  SHFL.UP PT, R53, R51, 0x4, RZ ;  /* 0x0480000033357989 */ /* 0x000e2200000e00ff */
[----:B------:R-:W-:-:S03]  /*6700*/  @P0 FFMA.FTZ R48, R48, R41, -R49 ;  /* 0x0000002930300223 */ /* 0x000fc60000010831 */
[----:B------:R-:W-:Y:S04]  /*6710*/  STS.U16 [R145+0x340], R54 ;  /* 0x0003403691007388 */ /* 0x000fe80000000400 */
[----:B------:R-:W-:Y:S04]  /*6720*/  STS.U16 [R146+0x380], R55 ;  /* 0x0003803792007388 */ /* 0x000fe80000000400 */
[----:B------:R-:W1:Y:S01]  /*6730*/  SHFL.UP PT, R55, R50, 0x4, RZ ;  /* 0x0480000032377989 */ /* 0x000e6200000e00ff */
[----:B------:R-:W-:-:S03]  /*6740*/  IADD3 R144, R143, 0x220, RZ ;  /* 0x000002208f907810 */ /* 0x000fc60007ffe0ff */
[----:B------:R-:W2:Y:S01]  /*6750*/  SHFL.UP PT, R49, R48, 0x4, RZ ;  /* 0x0480000030317989 */ /* 0x000ea200000e00ff */
[----:B------:R-:W-:-:S03]  /*6760*/  LEA.HI.SX32 R144, R144, R143, 0x1b ;  /* 0x0000008f90907211 */ /* 0x000fc600078fdaff */
[----:B------:R-:W3:Y:S01]  /*6770*/  SHFL.UP PT, R47, R40, 0x4, RZ ;  /* 0x04800000282f7989 */ /* 0x000ee200000e00ff */
[C---:B------:R-:W-:Y:S02]  /*6780*/  IADD3 R42, R143.reuse, 0x240, RZ ;  /* 0x000002408f2a7810 */ /* 0x040fe40007ffe0ff */
[----:B------:R-:W-:Y:S01]  /*6790*/  SHF.L.U32 R147, R144, 0x1, RZ ;  /* 0x0000000190937819 */ /* 0x000fe200000006ff */
[----:B------:R4:W-:Y:S01]  /*67a0*/  STS.U16 [R141+0x3c0], R126 ;  /* 0x0003c07e8d007388 */ /* 0x0009e20000000400 */
[C---:B------:R-:W-:Y:S02]  /*67b0*/  IADD3 R152, R143.reuse, 0x2a0, RZ ;  /* 0x000002a08f987810 */ /* 0x040fe40007ffe0ff */
[----:B------:R-:W-:Y:S01]  /*67c0*/  ISETP.GE.AND P0, PT, R4, 0x4, PT ;  /* 0x000000040400780c */ /* 0x000fe20003f06270 */
[----:B------:R0:W-:Y:S01]  /*67d0*/  STS.U16 [R150+0x400], R127 ;  /* 0x0004007f96007388 */ /* 0x0001e20000000400 */
[----:B------:R-:W-:Y:S02]  /*67e0*/  IADD3 R46, R143, 0x260, RZ ;  /* 0x000002608f2e7810 */ /* 0x000fe40007ffe0ff */
[-C--:B----4-:R-:W-:Y:S01]  /*67f0*/  LEA.HI.SX32 R141, R42, R143.reuse, 0x1b ;  /* 0x0000008f2a8d7211 */ /* 0x090fe200078fdaff */
[----:B------:R4:W-:Y:S01]  /*6800*/  STS.U16 [R147+0x440], R128 ;  /* 0x0004408093007388 */ /* 0x0009e20000000400 */
[----:B------:R-:W-:-:S02]  /*6810*/  LEA.HI.SX32 R42, R152, R143, 0x1b ;  /* 0x0000008f982a7211 */ /* 0x000fc400078fdaff */
[C---:B------:R-:W-:Y:S02]  /*6820*/  IADD3 R52, R143.reuse, 0x280, RZ ;  /* 0x000002808f347810 */ /* 0x040fe40007ffe0ff */
[C---:B------:R-:W-:Y:S02]  /*6830*/  IADD3 R154, R143.reuse, 0x2c0, RZ ;  /* 0x000002c08f9a7810 */ /* 0x040fe40007ffe0ff */
[C---:B------:R-:W-:Y:S02]  /*6840*/  IADD3 R156, R143.reuse, 0x2e0, RZ ;  /* 0x000002e08f9c7810 */ /* 0x040fe40007ffe0ff */
[C---:B------:R-:W-:Y:S02]  /*6850*/  IADD3 R158, R143.reuse, 0x300, RZ ;  /* 0x000003008f9e7810 */ /* 0x040fe40007ffe0ff */
[C---:B------:R-:W-:Y:S02]  /*6860*/  IADD3 R54, R143.reuse, 0x320, RZ ;  /* 0x000003208f367810 */ /* 0x040fe40007ffe0ff */
[----:B------:R-:W-:-:S02]  /*6870*/  IADD3 R126, R143, 0x340, RZ ;  /* 0x000003408f7e7810 */ /* 0x000fc40007ffe0ff */
[C---:B0-----:R-:W-:Y:S02]  /*6880*/  IADD3 R150, R143.reuse, 0x360, RZ ;  /* 0x000003608f967810 */ /* 0x041fe40007ffe0ff */
[C---:B------:R-:W-:Y:S02]  /*6890*/  IADD3 R148, R143.reuse, 0x380, RZ ;  /* 0x000003808f947810 */ /* 0x040fe40007ffe0ff */
[C---:B------:R-:W-:Y:S02]  /*68a0*/  IADD3 R146, R143.reuse, 0x3a0, RZ ;  /* 0x000003a08f927810 */ /* 0x040fe40007ffe0ff */
[C---:B------:R-:W-:Y:S02]  /*68b0*/  IADD3 R144, R143.reuse, 0x3c0, RZ ;  /* 0x000003c08f907810 */ /* 0x040fe40007ffe0ff */
[----:B----4-:R-:W-:Y:S02]  /*68c0*/  IADD3 R128, R143, 0x3e0, RZ ;  /* 0x000003e08f807810 */ /* 0x010fe40007ffe0ff */
[----:B------:R-:W-:Y:S01]  /*68d0*/  SHF.L.U32 R152, R141, 0x1, RZ ;  /* 0x000000018d987819 */ /* 0x000fe200000006ff */
[----:B------:R-:W-:Y:S01]  /*68e0*/  FMUL.FTZ R141, R40, R53 ;  /* 0x00000035288d7220 */ /* 0x000fe20000410000 */
[----:B------:R-:W-:-:S02]  /*68f0*/  LEA.HI.SX32 R145, R46, R143, 0x1b ;  /* 0x0000008f2e917211 */ /* 0x000fc400078fdaff */
[----:B------:R-:W-:Y:S01]  /*6900*/  LEA.HI.SX32 R52, R52, R143, 0x1b ;  /* 0x0000008f34347211 */ /* 0x000fe200078fdaff */
[----:B-1----:R-:W-:Y:S01]  /*6910*/  FFMA.FTZ R141, R48, R55, -R141 ;  /* 0x00000037308d7223 */ /* 0x002fe2000001088d */
[-C--:B------:R-:W-:Y:S02]  /*6920*/  LEA.HI.SX32 R41, R154, R143.reuse, 0x1b ;  /* 0x0000008f9a297211 */ /* 0x080fe400078fdaff */
[-C--:B------:R-:W-:Y:S02]  /*6930*/  LEA.HI.SX32 R43, R156, R143.reuse, 0x1b ;  /* 0x0000008f9c2b7211 */ /* 0x080fe400078fdaff */
[-C--:B------:R-:W-:Y:S02]  /*6940*/  LEA.HI.SX32 R46, R158, R143.reuse, 0x1b ;  /* 0x0000008f9e2e7211 */ /* 0x080fe400078fdaff */
[-C--:B------:R-:W-:Y:S02]  /*6950*/  LEA.HI.SX32 R54, R54, R143.reuse, 0x1b ;  /* 0x0000008f36367211 */ /* 0x080fe400078fdaff */
[----:B------:R-:W-:-:S02]  /*6960*/  LEA.HI.SX32 R126, R126, R143, 0x1b ;  /* 0x0000008f7e7e7211 */ /* 0x000fc400078fdaff */
[-C--:B------:R-:W-:Y:S02]  /*6970*/  LEA.HI.SX32 R127, R150, R143.reuse, 0x1b ;  /* 0x0000008f967f7211 */ /* 0x080fe400078fdaff */
[-C--:B------:R-:W-:Y:S02]  /*6980*/  LEA.HI.SX32 R148, R148, R143.reuse, 0x1b ;  /* 0x0000008f94947211 */ /* 0x080fe400078fdaff */
[-C--:B------:R-:W-:Y:S02]  /*6990*/  LEA.HI.SX32 R146, R146, R143.reuse, 0x1b ;  /* 0x0000008f92927211 */ /* 0x080fe400078fdaff */
[-C--:B------:R-:W-:Y:S02]  /*69a0*/  LEA.HI.SX32 R144, R144, R143.reuse, 0x1b ;  /* 0x0000008f90907211 */ /* 0x080fe400078fdaff */
[----:B------:R-:W-:Y:S01]  /*69b0*/  LEA.HI.SX32 R128, R128, R143, 0x1b ;  /* 0x0000008f80807211 */ /* 0x000fe200078fdaff */
[C---:B------:R-:W-:Y:S02]  /*69c0*/  FMUL.FTZ R143, R40.reuse, R55 ;  /* 0x00000037288f7220 */ /* 0x040fe40000410000 */
[----:B--2---:R-:W-:-:S02]  /*69d0*/  FMUL.FTZ R55, R40, R49 ;  /* 0x0000003128377220 */ /* 0x004fc40000410000 */
[----:B------:R-:W-:Y:S02]  /*69e0*/  FFMA.FTZ R150, R48, R53, R143 ;  /* 0x0000003530967223 */ /* 0x000fe4000001008f */
[----:B------:R-:W-:Y:S02]  /*69f0*/  @P0 FADD.FTZ R50, R50, R141 ;  /* 0x0000008d32320221 */ /* 0x000fe40000010000 */
[-C--:B---3--:R-:W-:Y:S02]  /*6a00*/  FMUL.FTZ R53, R40, R47.reuse ;  /* 0x0000002f28357220 */ /* 0x088fe40000410000 */
[C---:B------:R-:W-:Y:S02]  /*6a10*/  FFMA.FTZ R55, R48.reuse, R47, R55 ;  /* 0x0000002f30377223 */ /* 0x040fe40000010037 */
[----:B------:R-:W-:Y:S01]  /*6a20*/  @P0 FADD.FTZ R51, R51, R150 ;  /* 0x0000009633330221 */ /* 0x000fe20000010000 */
[----:B------:R-:W0:Y:S01]  /*6a30*/  SHFL.UP PT, R47, R50, 0x8, RZ ;  /* 0x05000000322f7989 */ /* 0x000e2200000e00ff */
[----:B------:R-:W-:-:S03]  /*6a40*/  @P0 FFMA.FTZ R48, R48, R49, -R53 ;  /* 0x0000003130300223 */ /* 0x000fc60000010835 */
[----:B------:R-:W1:Y:S01]  /*6a50*/  SHFL.UP PT, R53, R51, 0x8, RZ ;  /* 0x0500000033357989 */ /* 0x000e6200000e00ff */
[----:B------:R-:W-:-:S03]  /*6a60*/  FSEL R40, R40, R55, !P0 ;  /* 0x0000003728287208 */ /* 0x000fc60004000000 */
[----:B------:R-:W2:Y:S01]  /*6a70*/  SHFL.UP PT, R49, R48, 0x8, RZ ;  /* 0x0500000030317989 */ /* 0x000ea200000e00ff */
[----:B------:R-:W-:Y:S02]  /*6a80*/  SHF.L.U32 R55, R42, 0x1, RZ ;  /* 0x000000012a377819 */ /* 0x000fe400000006ff */
[----:B------:R-:W-:Y:S02]  /*6a90*/  SHF.L.U32 R42, R41, 0x1, RZ ;  /* 0x00000001292a7819 */ /* 0x000fe400000006ff */
[----:B------:R-:W3:Y:S01]  /*6aa0*/  SHFL.UP PT, R41, R40, 0x8, RZ ;  /* 0x0500000028297989 */ /* 0x000ee200000e00ff */
[----:B------:R-:W-:Y:S02]  /*6ab0*/  SHF.L.U32 R145, R145, 0x1, RZ ;  /* 0x0000000191917819 */ /* 0x000fe400000006ff */
[----:B------:R-:W-:Y:S01]  /*6ac0*/  SHF.L.U32 R52, R52, 0x1, RZ ;  /* 0x0000000134347819 */ /* 0x000fe200000006ff */
[----:B------:R-:W-:Y:S01]  /*6ad0*/  STS.U16 [R152+0x480], R129 ;  /* 0x0004808198007388 */ /* 0x000fe20000000400 */
[----:B------:R-:W-:-:S02]  /*6ae0*/  ISETP.GE.AND P0, PT, R4, 0x8, PT ;  /* 0x000000080400780c */ /* 0x000fc40003f06270 */
[----:B------:R-:W-:Y:S01]  /*6af0*/  SHF.L.U32 R43, R43, 0x1, RZ ;  /* 0x000000012b2b7819 */ /* 0x000fe200000006ff */
[----:B------:R-:W-:Y:S01]  /*6b00*/  STS.U16 [R145+0x4c0], R130 ;  /* 0x0004c08291007388 */ /* 0x000fe20000000400 */
[----:B------:R-:W-:-:S03]  /*6b10*/  SHF.L.U32 R46, R46, 0x1, RZ ;  /* 0x000000012e2e7819 */ /* 0x000fc600000006ff */
[----:B------:R-:W-:Y:S04]  /*6b20*/  STS.U16 [R52+0x500], R131 ;  /* 0x0005008334007388 */ /* 0x000fe80000000400 */
[----:B------:R-:W-:Y:S04]  /*6b30*/  STS.U16 [R55+0x540], R132 ;  /* 0x0005408437007388 */ /* 0x000fe80000000400 */
[----:B------:R0:W-:Y:S04]  /*6b40*/  STS.U16 [R42+0x580], R133 ;  /* 0x000580852a007388 */ /* 0x0001e80000000400 */
[----:B------:R1:W-:Y:S01]  /*6b50*/  STS.U16 [R43+0x5c0], R134 ;  /* 0x0005c0862b007388 */ /* 0x0003e20000000400 */
[----:B0-----:R-:W-:-:S03]  /*6b60*/  FMUL.FTZ R42, R40, R47 ;  /* 0x0000002f282a7220 */ /* 0x001fc60000410000 */
[----:B------:R0:W-:Y:S01]  /*6b70*/  STS.U16 [R46+0x600], R135 ;  /* 0x000600872e007388 */ /* 0x0001e20000000400 */
[-C--:B-1----:R-:W-:Y:S02]  /*6b80*/  FMUL.FTZ R43, R40, R53.reuse ;  /* 0x00000035282b7220 */ /* 0x082fe40000410000 */
[----:B0-----:R-:W-:Y:S02]  /*6b90*/  FFMA.FTZ R46, R48, R53, R42 ;  /* 0x00000035302e7223 */ /* 0x001fe4000001002a */
[----:B--2---:R-:W-:Y:S02]  /*6ba0*/  FMUL.FTZ R42, R40, R49 ;  /* 0x00000031282a7220 */ /* 0x004fe40000410000 */
[----:B------:R-:W-:Y:S02]  /*6bb0*/  FFMA.FTZ R43, R48, R47, -R43 ;  /* 0x0000002f302b7223 */ /* 0x000fe4000001082b */
[----:B------:R-:W-:Y:S01]  /*6bc0*/  @P0 FADD.FTZ R51, R51, R46 ;  /* 0x0000002e33330221 */ /* 0x000fe20000010000 */
[----:B------:R-:W-:Y:S01]  /*6bd0*/  SHF.L.U32 R129, R54, 0x1, RZ ;  /* 0x0000000136817819 */ /* 0x000fe200000006ff */
[-C--:B---3--:R-:W-:Y:S01]  /*6be0*/  FFMA.FTZ R47, R48, R41.reuse, R42 ;  /* 0x00000029302f7223 */ /* 0x088fe2000001002a */
[----:B------:R-:W-:Y:S01]  /*6bf0*/  SHF.L.U32 R126, R126, 0x1, RZ ;  /* 0x000000017e7e7819 */ /* 0x000fe200000006ff */
[----:B------:R-:W-:Y:S01]  /*6c00*/  @P0 FADD.FTZ R50, R50, R43 ;  /* 0x0000002b32320221 */ /* 0x000fe20000010000 */
[----:B------:R-:W-:Y:S01]  /*6c10*/  SHF.L.U32 R127, R127, 0x1, RZ ;  /* 0x000000017f7f7819 */ /* 0x000fe200000006ff */
[----:B------:R-:W-:Y:S01]  /*6c20*/  FMUL.FTZ R41, R40, R41 ;  /* 0x0000002928297220 */ /* 0x000fe20000410000 */
[----:B------:R-:W0:Y:S01]  /*6c30*/  SHFL.UP PT, R52, R51, 0x10, RZ ;  /* 0x0600000033347989 */ /* 0x000e2200000e00ff */
[----:B------:R-:W-:-:S02]  /*6c40*/  SHF.L.U32 R148, R148, 0x1, RZ ;  /* 0x0000000194947819 */ /* 0x000fc400000006ff */
[----:B------:R-:W-:Y:S01]  /*6c50*/  SHF.L.U32 R55, R146, 0x1, RZ ;  /* 0x0000000192377819 */ /* 0x000fe200000006ff */
[----:B------:R-:W-:Y:S01]  /*6c60*/  STS.U16 [R129+0x640], R136 ;  /* 0x0006408881007388 */ /* 0x000fe20000000400 */
[----:B------:R-:W-:Y:S01]  /*6c70*/  SHF.L.U32 R131, R144, 0x1, RZ ;  /* 0x0000000190837819 */ /* 0x000fe200000006ff */
[----:B------:R-:W-:Y:S01]  /*6c80*/  @P0 FFMA.FTZ R48, R48, R49, -R41 ;  /* 0x0000003130300223 */ /* 0x000fe20000010829 */
[----:B------:R-:W-:Y:S01]  /*6c90*/  FSEL R47, R40, R47, !P0 ;  /* 0x0000002f282f7208 */ /* 0x000fe20004000000 */
[----:B------:R-:W-:Y:S04]  /*6ca0*/  STS.U16 [R126+0x680], R137 ;  /* 0x000680897e007388 */ /* 0x000fe80000000400 */
[----:B------:R-:W1:Y:S04]  /*6cb0*/  SHFL.UP PT, R43, R50, 0x10, RZ ;  /* 0x06000000322b7989 */ /* 0x000e6800000e00ff */
[----:B------:R-:W-:Y:S04]  /*6cc0*/  STS.U16 [R127+0x6c0], R138 ;  /* 0x0006c08a7f007388 */ /* 0x000fe80000000400 */
[----:B------:R-:W-:Y:S04]  /*6cd0*/  STS.U16 [R148+0x700], R139 ;  /* 0x0007008b94007388 */ /* 0x000fe80000000400 */
[----:B------:R1:W-:Y:S04]  /*6ce0*/  STS.U16 [R55+0x740], R140 ;  /* 0x0007408c37007388 */ /* 0x0003e80000000400 */
[----:B------:R-:W-:Y:S04]  /*6cf0*/  STS.U16 [R131+0x780], R44 ;  /* 0x0007802c83007388 */ /* 0x000fe80000000400 */
[----:B------:R-:W2:Y:S04]  /*6d00*/  SHFL.UP PT, R44, R48, 0x10, RZ ;  /* 0x06000000302c7989 */ /* 0x000ea800000e00ff */
[----:B------:R-:W3:Y:S01]  /*6d10*/  SHFL.UP PT, R46, R47, 0x10, RZ ;  /* 0x060000002f2e7989 */ /* 0x000ee200000e00ff */
[----:B0-----:R-:W-:Y:S01]  /*6d20*/  FMUL.FTZ R49, R47, R52 ;  /* 0x000000342f317220 */ /* 0x001fe20000410000 */
[----:B------:R-:W-:-:S02]  /*6d30*/  ISETP.GE.AND P1, PT, R4, 0x10, PT ;  /* 0x000000100400780c */ /* 0x000fc40003f26270 */
[----:B------:R-:W-:Y:S01]  /*6d40*/  ISETP.NE.AND P2, PT, R4, 0x1f, PT ;  /* 0x0000001f0400780c */ /* 0x000fe20003f45270 */
[-C--:B-1----:R-:W-:Y:S01]  /*6d50*/  FFMA.FTZ R55, R48, R43.reuse, -R49 ;  /* 0x0000002b30377223 */ /* 0x082fe20000010831 */
[----:B------:R-:W-:Y:S01]  /*6d60*/  SHF.L.U32 R53, R128, 0x1, RZ ;  /* 0x0000000180357819 */ /* 0x000fe200000006ff */
[----:B------:R-:W-:Y:S01]  /*6d70*/  FMUL.FTZ R49, R47, R43 ;  /* 0x0000002b2f317220 */ /* 0x000fe20000410000 */
[----:B------:R-:W-:-:S03]  /*6d80*/  LOP3.LUT P0, RZ, R3, 0x1f, RZ, 0xc0, !PT ;  /* 0x0000001f03ff7812 */ /* 0x000fc6000780c0ff */
[----:B------:R2:W-:Y:S01]  /*6d90*/  STS.U16 [R53+0x7c0], R142 ;  /* 0x0007c08e35007388 */ /* 0x0005e20000000400 */
[----:B------:R-:W-:Y:S01]  /*6da0*/  FFMA.FTZ R52, R48, R52, R49 ;  /* 0x0000003430347223 */ /* 0x000fe20000010031 */
[----:B------:R-:W-:Y:S02]  /*6db0*/  ISETP.EQ.OR P0, PT, RZ, UR6, P0 ;  /* 0x00000006ff007c0c */ /* 0x000fe40008702670 */
[----:B------:R-:W-:Y:S01]  /*6dc0*/  LEA R45, R4, R45, 0x5 ;  /* 0x0000002d042d7211 */ /* 0x000fe200078e28ff */
[----:B------:R-:W-:Y:S01]  /*6dd0*/  HFMA2.MMA R41, -RZ, RZ, 0, 0 ;  /* 0x00000000ff297435 */ /* 0x000fe200000001ff */
[----:B------:R-:W-:Y:S01]  /*6de0*/  MOV R40, 0x3f800000 ;  /* 0x3f80000000287802 */ /* 0x000fe20000000f00 */
[----:B------:R-:W-:Y:S01]  /*6df0*/  CS2R R42, SRZ ;  /* 0x00000000002a7805 */ /* 0x000fe2000001ff00 */
[----:B--2---:R-:W-:Y:S01]  /*6e00*/  FMUL.FTZ R53, R47, R44 ;  /* 0x0000002c2f357220 */ /* 0x004fe20000410000 */
[----:B------:R-:W-:Y:S01]  /*6e10*/  MOV R54, UR7 ;  /* 0x0000000700367c02 */ /* 0x000fe20008000f00 */
[----:B------:R-:W-:Y:S01]  /*6e20*/  @P1 FADD.FTZ R50, R50, R55 ;  /* 0x0000003732321221 */ /* 0x000fe20000010000 */
[----:B------:R-:W-:-:S06]  /*6e30*/  NOP ;  /* 0x0000000000007918 */ /* 0x000fcc0000000000 */
[-C--:B---3--:R-:W-:Y:S01]  /*6e40*/  FMUL.FTZ R49, R47, R46.reuse ;  /* 0x0000002e2f317220 */ /* 0x088fe20000410000 */
[----:B------:R-:W-:Y:S01]  /*6e50*/  LEA.HI.SX32 R159, R45, R45, 0x1b ;  /* 0x0000002d2d9f7211 */ /* 0x000fe200078fdaff */
[C---:B------:R-:W-:Y:S01]  /*6e60*/  FFMA.FTZ R46, R48.reuse, R46, R53 ;  /* 0x0000002e302e7223 */ /* 0x040fe20000010035 */
[----:B------:R-:W-:Y:S01]  /*6e70*/  @!P0 LDS.128 R40, [R54.X16+0x2160] ;  /* 0x0021600036288984 */ /* 0x000fe2000000cc00 */
[----:B------:R-:W-:Y:S01]  /*6e80*/  @P1 FFMA.FTZ R48, R48, R44, -R49 ;  /* 0x0000002c30301223 */ /* 0x000fe20000010831 */
[----:B------:R-:W-:Y:S01]  /*6e90*/  @!P2 SHF.R.U32.HI R44, RZ, 0x1, R3 ;  /* 0x00000001ff2ca819 */ /* 0x000fe20000011603 */
[----:B------:R-:W-:Y:S01]  /*6ea0*/  @P1 FADD.FTZ R51, R51, R52 ;  /* 0x0000003433331221 */ /* 0x000fe20000010000 */
[----:B------:R-:W-:Y:S01]  /*6eb0*/  SHF.L.U32 R159, R159, 0x1, RZ ;  /* 0x000000019f9f7819 */ /* 0x000fe200000006ff */
[----:B------:R-:W5:Y:S01]  /*6ec0*/  LDG.E.64 R84, [R84.64] ;  /* 0x0000001654547981 */ /* 0x000f62000c1e1b00 */
[----:B------:R-:W-:Y:S02]  /*6ed0*/  FSEL R49, R47, R46, !P1 ;  /* 0x0000002e2f317208 */ /* 0x000fe40004800000 */
[----:B------:R-:W-:Y:S01]  /*6ee0*/  @!P2 LOP3.LUT R163, R44, 0x7ffffff0, RZ, 0xc0, !PT ;  /* 0x7ffffff02ca3a812 */ /* 0x000fe200078ec0ff */
        /* <DEDUP_REMOVED lines=32> */
[----:B------:R-:W-:Y:S04]  /*70f0*/  @!P2 STS.128 [R163+0x2100], R48 ;  /* 0x00210030a300a388 */ /* 0x000fe80000000c00 */
[----:B------:R-:W-:Y:S06]  /*7100*/  BAR.SYNC.DEFER_BLOCKING 0x0 ;  /* 0x0000000000007b1d */ /* 0x000fec0000010000 */
[----:B------:R-:W-:Y:S04]  /*7110*/  LDS.128 R44, [0x2100] ;  /* 0x00210000ff2c7984 */ /* 0x000fe80000000c00 */
[----:B------:R-:W0:Y:S02]  /*7120*/  LDS.128 R52, [0x2110] ;  /* 0x00211000ff347984 */ /* 0x000e240000000c00 */
[----:B0-----:R-:W-:-:S02]  /*7130*/  FMUL.FTZ R158, R47, R53 ;  /* 0x000000352f9e7220 */ /* 0x001fc40000410000 */
[CC--:B------:R-:W-:Y:S02]  /*7140*/  FMUL.FTZ R161, R45.reuse, R53.reuse ;  /* 0x000000352da17220 */ /* 0x0c0fe40000410000 */
[-C--:B------:R-:W-:Y:S02]  /*7150*/  FMUL.FTZ R162, R44, R53.reuse ;  /* 0x000000352ca27220 */ /* 0x080fe40000410000 */
[C---:B------:R-:W-:Y:S02]  /*7160*/  FMUL.FTZ R53, R46.reuse, R53 ;  /* 0x000000352e357220 */ /* 0x040fe40000410000 */
[-C--:B------:R-:W-:Y:S02]  /*7170*/  FFMA.FTZ R158, R46, R52.reuse, -R158 ;  /* 0x000000342e9e7223 */ /* 0x080fe4000001089e */
[-C--:B------:R-:W-:Y:S02]  /*7180*/  FFMA.FTZ R161, R44, R52.reuse, -R161 ;  /* 0x000000342ca17223 */ /* 0x080fe400000108a1 */
[----:B------:R-:W-:-:S02]  /*7190*/  FFMA.FTZ R162, R45, R52, R162 ;  /* 0x000000342da27223 */ /* 0x000fc400000100a2 */
[----:B------:R-:W-:Y:S01]  /*71a0*/  FFMA.FTZ R53, R47, R52, R53 ;  /* 0x000000342f357223 */ /* 0x000fe20000010035 */
[----:B------:R-:W-:Y:S01]  /*71b0*/  SHF.R.U32.HI R52, RZ, 0x5, R3 ;  /* 0x00000005ff347819 */ /* 0x000fe20000011603 */
[----:B------:R-:W-:Y:S02]  /*71c0*/  FADD.FTZ R160, R54, R158 ;  /* 0x0000009e36a07221 */ /* 0x000fe40000010000 */
[----:B------:R-:W-:Y:S01]  /*71d0*/  FADD.FTZ R164, R55, R53 ;  /* 0x0000003537a47221 */ /* 0x000fe20000010000 */
[C---:B------:R-:W-:Y:S02]  /*71e0*/  ISETP.NE.AND P2, PT, R52.reuse, RZ, PT ;  /* 0x000000ff3400720c */ /* 0x040fe40003f45270 */
[C---:B------:R-:W-:Y:S02]  /*71f0*/  ISETP.NE.AND P0, PT, R52.reuse, 0x3, PT ;  /* 0x000000033400780c */ /* 0x040fe40003f05270 */
[----:B------:R-:W-:Y:S02]  /*7200*/  ISETP.NE.AND P1, PT, R52, 0x2, PT ;  /* 0x000000023400780c */ /* 0x000fe40003f25270 */
[----:B------:R-:W0:Y:S02]  /*7210*/  LDS.128 R52, [0x2120] ;  /* 0x00212000ff347984 */ /* 0x000e240000000c00 */
[----:B------:R-:W-:-:S02]  /*7220*/  FSEL R158, R161, R44, !P1 ;  /* 0x0000002ca19e7208 */ /* 0x000fc40004800000 */
[----:B------:R-:W-:Y:S01]  /*7230*/  FSEL R163, R160, R46, !P1 ;  /* 0x0000002ea0a37208 */ /* 0x000fe20004800000 */
[CC--:B0-----:R-:W-:Y:S02]  /*7240*/  FMUL.FTZ R159, R162.reuse, R53.reuse ;  /* 0x00000035a29f7220 */ /* 0x0c1fe40000410000 */
[C---:B------:R-:W-:Y:S02]  /*7250*/  FMUL.FTZ R44, R161.reuse, R53 ;  /* 0x00000035a12c7220 */ /* 0x040fe40000410000 */
[-C--:B------:R-:W-:Y:S01]  /*7260*/  FFMA.FTZ R159, R161, R52.reuse, -R159 ;  /* 0x00000034a19f7223 */ /* 0x080fe2000001089f */
[C---:B------:R-:W-:Y:S01]  /*7270*/  FSEL R161, R162.reuse, R45, !P1 ;  /* 0x0000002da2a17208 */ /* 0x040fe20004800000 */
[----:B------:R-:W-:Y:S02]  /*7280*/  FFMA.FTZ R162, R162, R52, R44 ;  /* 0x00000034a2a27223 */ /* 0x000fe4000001002c */
[----:B------:R-:W-:-:S04]  /*7290*/  FMUL.FTZ R44, R164, R53 ;  /* 0x00000035a42c7220 */ /* 0x000fc80000410000 */
[CC--:B------:R-:W-:Y:S02]  /*72a0*/  FFMA.FTZ R44, R160.reuse, R52.reuse, -R44 ;  /* 0x00000034a02c7223 */ /* 0x0c0fe4000001082c */
[----:B------:R-:W-:Y:S01]  /*72b0*/  FMUL.FTZ R160, R160, R53 ;  /* 0x00000035a0a07220 */ /* 0x000fe20000410000 */
[----:B------:R-:W-:Y:S01]  /*72c0*/  FSEL R53, R164, R47, !P1 ;  /* 0x0000002fa4357208 */ /* 0x000fe20004800000 */
[----:B------:R-:W-:Y:S02]  /*72d0*/  FADD.FTZ R54, R54, R44 ;  /* 0x0000002c36367221 */ /* 0x000fe40000010000 */
[----:B------:R-:W0:Y:S01]  /*72e0*/  LDS.128 R44, [0x2130] ;  /* 0x00213000ff2c7984 */ /* 0x000e220000000c00 */
[----:B------:R-:W-:Y:S01]  /*72f0*/  FFMA.FTZ R160, R164, R52, R160 ;  /* 0x00000034a4a07223 */ /* 0x000fe200000100a0 */
[----:B------:R-:W-:-:S03]  /*7300*/  FSEL R158, R159, R158, !P0 ;  /* 0x0000009e9f9e7208 */ /* 0x000fc60004000000 */
[----:B------:R-:W-:Y:S01]  /*7310*/  FADD.FTZ R55, R55, R160 ;  /* 0x000000a037377221 */ /* 0x000fe20000010000 */
[----:B------:R-:W-:Y:S01]  /*7320*/  FSEL R161, R162, R161, !P0 ;  /* 0x000000a1a2a17208 */ /* 0x000fe20004000000 */
[----:B------:R-:W1:Y:S01]  /*7330*/  SHFL.UP PT, R50, R50, 0x1, RZ ;  /* 0x0420000032327989 */ /* 0x000e6200000e00ff */
[----:B------:R-:W-:Y:S03]  /*7340*/  BSSY B0, `(.L_x_123) ;  /* 0x0000055000007945 */ /* 0x000fe60003800000 */
[----:B------:R-:W2:Y:S01]  /*7350*/  SHFL.UP PT, R51, R51, 0x1, RZ ;  /* 0x0420000033337989 */ /* 0x000ea200000e00ff */
[----:B------:R-:W-:-:S03]  /*7360*/  FSEL R163, R54, R163, !P0 ;  /* 0x000000a336a37208 */ /* 0x000fc60004000000 */
[----:B------:R-:W3:Y:S01]  /*7370*/  SHFL.UP PT, R48, R48, 0x1, RZ ;  /* 0x0420000030307989 */ /* 0x000ee200000e00ff */
[----:B------:R-:W-:-:S03]  /*7380*/  FSEL R53, R55, R53, !P0 ;  /* 0x0000003537357208 */ /* 0x000fc60004000000 */
[----:B------:R-:W4:Y:S01]  /*7390*/  SHFL.UP PT, R49, R49, 0x1, RZ ;  /* 0x0420000031317989 */ /* 0x000f2200000e00ff */
[----:B------:R-:W-:Y:S01]  /*73a0*/  HADD2.F32 R126, -RZ, R126.H0_H0 ;  /* 0x2000007eff7e7230 */ /* 0x000fe20000004100 */
[----:B0-----:R-:W-:-:S04]  /*73b0*/  FMUL.FTZ R52, R162, R45 ;  /* 0x0000002da2347220 */ /* 0x001fc80000410000 */
[C---:B------:R-:W-:Y:S02]  /*73c0*/  FFMA.FTZ R52, R159.reuse, R44, -R52 ;  /* 0x0000002c9f347223 */ /* 0x040fe40000010834 */
[----:B------:R-:W-:-:S04]  /*73d0*/  FMUL.FTZ R159, R159, R45 ;  /* 0x0000002d9f9f7220 */ /* 0x000fc80000410000 */
[-C--:B------:R-:W-:Y:S02]  /*73e0*/  FFMA.FTZ R162, R162, R44.reuse, R159 ;  /* 0x0000002ca2a27223 */ /* 0x080fe4000001009f */
[CC--:B------:R-:W-:Y:S02]  /*73f0*/  FMUL.FTZ R159, R55.reuse, R45.reuse ;  /* 0x0000002d379f7220 */ /* 0x0c0fe40000410000 */
[C---:B------:R-:W-:Y:S02]  /*7400*/  FMUL.FTZ R45, R54.reuse, R45 ;  /* 0x0000002d362d7220 */ /* 0x040fe40000410000 */
[-C--:B------:R-:W-:Y:S02]  /*7410*/  FFMA.FTZ R159, R54, R44.reuse, -R159 ;  /* 0x0000002c369f7223 */ /* 0x080fe4000001089f */
[----:B------:R-:W-:Y:S01]  /*7420*/  FFMA.FTZ R45, R55, R44, R45 ;  /* 0x0000002c372d7223 */ /* 0x000fe2000001002d */
[----:B------:R-:W-:Y:S01]  /*7430*/  HADD2.F32 R127, -RZ, R127.H0_H0 ;  /* 0x2000007fff7f7230 */ /* 0x000fe20000004100 */
[----:B------:R-:W-:Y:S01]  /*7440*/  FADD.FTZ R46, R46, R159 ;  /* 0x0000009f2e2e7221 */ /* 0x000fe20000010000 */
[----:B------:R-:W-:Y:S01]  /*7450*/  HADD2.F32 R128, -RZ, R128.H0_H0 ;  /* 0x20000080ff807230 */ /* 0x000fe20000004100 */
[----:B------:R-:W-:Y:S01]  /*7460*/  FADD.FTZ R47, R47, R45 ;  /* 0x0000002d2f2f7221 */ /* 0x000fe20000010000 */
[----:B------:R-:W-:-:S02]  /*7470*/  HADD2.F32 R129, -RZ, R129.H0_H0 ;  /* 0x20000081ff817230 */ /* 0x000fc40000004100 */
[----:B------:R-:W-:Y:S02]  /*7480*/  HADD2.F32 R130, -RZ, R130.H0_H0 ;  /* 0x20000082ff827230 */ /* 0x000fe40000004100 */
[----:B------:R-:W-:Y:S02]  /*7490*/  HADD2.F32 R131, -RZ, R131.H0_H0 ;  /* 0x20000083ff837230 */ /* 0x000fe40000004100 */
[----:B------:R-:W-:Y:S02]  /*74a0*/  HADD2.F32 R132, -RZ, R132.H0_H0 ;  /* 0x20000084ff847230 */ /* 0x000fe40000004100 */
[----:B------:R-:W-:Y:S02]  /*74b0*/  HADD2.F32 R133, -RZ, R133.H0_H0 ;  /* 0x20000085ff857230 */ /* 0x000fe40000004100 */
[----:B------:R-:W-:Y:S02]  /*74c0*/  HADD2.F32 R134, -RZ, R134.H0_H0 ;  /* 0x20000086ff867230 */ /* 0x000fe40000004100 */
        /* <DEDUP_REMOVED lines=22> */
[----:B------:R-:W-:Y:S01]  /*7630*/  HADD2.F32 R157, -RZ, R157.H0_H0 ;  /* 0x2000009dff9d7230 */ /* 0x000fe20000004100 */
[----:B------:R-:W-:Y:S05]  /*7640*/  @!P2 BRA `(.L_x_124) ;  /* 0x000001400000a947 */ /* 0x000fea0003800000 */
[----:B-1234-:R-:W-:Y:S01]  /*7650*/  ISETP.NE.AND P0, PT, R4, RZ, PT ;  /* 0x000000ff0400720c */ /* 0x01efe20003f05270 */
[C---:B------:R-:W-:Y:S01]  /*7660*/  FMUL.FTZ R44, R49.reuse, R161 ;  /* 0x000000a1312c7220 */ /* 0x040fe20000410000 */
[----:B------:R-:W-:Y:S01]  /*7670*/  MOV R47, R43 ;  /* 0x0000002b002f7202 */ /* 0x000fe20000000f00 */
[----:B------:R-:W-:Y:S01]  /*7680*/  FMUL.FTZ R45, R49, R158 ;  /* 0x0000009e312d7220 */ /* 0x000fe20000410000 */
[----:B------:R-:W-:-:S09]  /*7690*/  MOV R46, R42 ;  /* 0x0000002a002e7202 */ /* 0x000fd20000000f00 */
[C---:B------:R-:W-:Y:S02]  /*76a0*/  @P0 FFMA.FTZ R158, R48.reuse, R158, -R44 ;  /* 0x0000009e309e0223 */ /* 0x040fe4000001082c */
[C---:B------:R-:W-:Y:S02]  /*76b0*/  @P0 FFMA.FTZ R161, R48.reuse, R161, R45 ;  /* 0x000000a130a10223 */ /* 0x040fe4000001002d */
[C---:B------:R-:W-:Y:S02]  /*76c0*/  FMUL.FTZ R44, R49.reuse, R163 ;  /* 0x000000a3312c7220 */ /* 0x040fe40000410000 */
[----:B------:R-:W-:Y:S01]  /*76d0*/  FMUL.FTZ R45, R49, R53 ;  /* 0x00000035312d7220 */ /* 0x000fe20000410000 */
[----:B------:R-:W-:Y:S01]  /*76e0*/  MOV R49, R161 ;  /* 0x000000a100317202 */ /* 0x000fe20000000f00 */
[C---:B------:R-:W-:Y:S02]  /*76f0*/  FFMA.FTZ R44, R48.reuse, R53, R44 ;  /* 0x00000035302c7223 */ /* 0x040fe4000001002c */
[----:B------:R-:W-:Y:S01]  /*7700*/  FFMA.FTZ R45, R48, R163, -R45 ;  /* 0x000000a3302d7223 */ /* 0x000fe2000001082d */
[----:B------:R-:W-:Y:S01]  /*7710*/  MOV R48, R158 ;  /* 0x0000009e00307202 */ /* 0x000fe20000000f00 */
[----:B------:R-:W-:Y:S01]  /*7720*/  @P0 FADD.FTZ R53, R51, R44 ;  /* 0x0000002c33350221 */ /* 0x000fe20000010000 */
[----:B------:R-:W-:Y:S01]  /*7730*/  MOV R44, R40 ;  /* 0x00000028002c7202 */ /* 0x000fe20000000f00 */
[----:B------:R-:W-:Y:S01]  /*7740*/  @P0 FADD.FTZ R163, R50, R45 ;  /* 0x0000002d32a30221 */ /* 0x000fe20000010000 */
[----:B------:R-:W-:-:S02]  /*7750*/  MOV R45, R41 ;  /* 0x00000029002d7202 */ /* 0x000fc40000000f00 */
[----:B------:R-:W-:Y:S02]  /*7760*/  MOV R51, R53 ;  /* 0x0000003500337202 */ /* 0x000fe40000000f00 */
[----:B------:R-:W-:Y:S01]  /*7770*/  MOV R50, R163 ;  /* 0x000000a300327202 */ /* 0x000fe20000000f00 */
[----:B------:R-:W-:Y:S05]  /*7780*/  BRA `(.L_x_125) ;  /* 0x0000010000007947 */ /* 0x000fea0003800000 */
.L_x_124:
[----:B-1234-:R-:W-:Y:S01]  /*7790*/  ISETP.NE.AND P0, PT, R4, RZ, PT ;  /* 0x000000ff0400720c */ /* 0x01efe20003f05270 */
[C---:B------:R-:W-:Y:S02]  /*77a0*/  FMUL.FTZ R44, R162.reuse, R43 ;  /* 0x0000002ba22c7220 */ /* 0x040fe40000410000 */
[----:B------:R-:W-:Y:S02]  /*77b0*/  FMUL.FTZ R45, R162, R40 ;  /* 0x00000028a22d7220 */ /* 0x000fe40000410000 */
[C---:B------:R-:W-:Y:S02]  /*77c0*/  FFMA.FTZ R44, R52.reuse, R42, -R44 ;  /* 0x0000002a342c7223 */ /* 0x040fe4000001082c */
[----:B------:R-:W-:-:S02]  /*77d0*/  FFMA.FTZ R45, R52, R41, R45 ;  /* 0x00000029342d7223 */ /* 0x000fc4000001002d */
[----:B------:R-:W-:Y:S02]  /*77e0*/  FADD.FTZ R46, R46, R44 ;  /* 0x0000002c2e2e7221 */ /* 0x000fe40000010000 */
[CC--:B------:R-:W-:Y:S02]  /*77f0*/  FMUL.FTZ R44, R162.reuse, R41.reuse ;  /* 0x00000029a22c7220 */ /* 0x0c0fe40000410000 */
[----:B------:R0:W-:Y:S01]  /*7800*/  @!P0 STS.128 [0x2150], R40 ;  /* 0x00215028ff008388 */ /* 0x0001e20000000c00 */
[----:B------:R-:W-:Y:S01]  /*7810*/  FMUL.FTZ R162, R162, R42 ;  /* 0x0000002aa2a27220 */ /* 0x000fe20000410000 */
[-C--:B------:R-:W-:Y:S01]  /*7820*/  @!P0 MOV R48, R40.reuse ;  /* 0x0000002800308202 */ /* 0x080fe20000000f00 */
[C---:B------:R-:W-:Y:S01]  /*7830*/  FFMA.FTZ R44, R52.reuse, R40, -R44 ;  /* 0x00000028342c7223 */ /* 0x040fe2000001082c */
[----:B------:R-:W-:Y:S01]  /*7840*/  @!P0 MOV R49, R41 ;  /* 0x0000002900318202 */ /* 0x000fe20000000f00 */
[----:B------:R-:W-:Y:S01]  /*7850*/  FFMA.FTZ R162, R52, R43, R162 ;  /* 0x0000002b34a27223 */ /* 0x000fe200000100a2 */
[----:B------:R-:W-:-:S02]  /*7860*/  @!P0 MOV R50, R42 ;  /* 0x0000002a00328202 */ /* 0x000fc40000000f00 */
[----:B------:R-:W-:Y:S01]  /*7870*/  @!P0 MOV R51, R43 ;  /* 0x0000002b00338202 */ /* 0x000fe20000000f00 */
[----:B------:R-:W-:Y:S02]  /*7880*/  FADD.FTZ R47, R47, R162 ;  /* 0x000000a22f2f7221 */ /* 0x000fe40000010000 */
.L_x_125:
[----:B------:R-:W-:Y:S05]  /*7890*/  BSYNC B0 ;  /* 0x0000000000007941 */ /* 0x000fea0003800000 */
.L_x_123:
[----:B------:R-:W-:Y:S01]  /*78a0*/  BAR.SYNC.DEFER_BLOCKING 0x0 ;  /* 0x0000000000007b1d */ /* 0x000fe20000010000 */
[----:B------:R-:W-:-:S05]  /*78b0*/  ISETP.NE.AND P0, PT, R3, RZ, PT ;  /* 0x000000ff0300720c */ /* 0x000fca0003f05270 */
[----:B------:R-:W-:Y:S08]  /*78c0*/  BSSY B0, `(.L_x_126) ;  /* 0x000007f000007945 */ /* 0x000ff00003800000 */
[----:B0-----:R-:W0:Y:S02]  /*78d0*/  @P0 LDS.64 R40, [0x2158] ;  /* 0x00215800ff280984 */ /* 0x001e240000000a00 */
[----:B0-----:R-:W-:-:S04]  /*78e0*/  @P0 FMUL.FTZ R43, R41, R49 ;  /* 0x00000031292b0220 */ /* 0x001fc80000410000 */
[CC--:B------:R-:W-:Y:S02]  /*78f0*/  @P0 FFMA.FTZ R43, R40.reuse, R48.reuse, -R43 ;  /* 0x00000030282b0223 */ /* 0x0c0fe4000001082b */
[----:B------:R-:W-:Y:S02]  /*7900*/  @P0 FMUL.FTZ R40, R40, R49 ;  /* 0x0000003128280220 */ /* 0x000fe40000410000 */
[----:B------:R-:W-:Y:S02]  /*7910*/  @P0 FADD.FTZ R50, R50, R43 ;  /* 0x0000002b32320221 */ /* 0x000fe40000010000 */
[----:B------:R-:W-:-:S04]  /*7920*/  @P0 FFMA.FTZ R40, R41, R48, R40 ;  /* 0x0000003029280223 */ /* 0x000fc80000010028 */
[----:B------:R-:W-:Y:S01]  /*7930*/  @P0 FADD.FTZ R51, R51, R40 ;  /* 0x0000002833330221 */ /* 0x000fe20000010000 */
[----:B------:R-:W-:Y:S01]  /*7940*/  ISETP.NE.AND P0, PT, R3, RZ, PT ;  /* 0x000000ff0300720c */ /* 0x000fe20003f05270 */
[CC--:B------:R-:W-:Y:S02]  /*7950*/  FMUL.FTZ R40, R102.reuse, R50.reuse ;  /* 0x0000003266287220 */ /* 0x0c0fe40000410000 */
[-C--:B------:R-:W-:Y:S02]  /*7960*/  FMUL.FTZ R102, R102, R51.reuse ;  /* 0x0000003366667220 */ /* 0x080fe40000410000 */
[C---:B------:R-:W-:Y:S02]  /*7970*/  FFMA.FTZ R40, R103.reuse, R51, R40 ;  /* 0x0000003367287223 */ /* 0x040fe40000010028 */
[----:B------:R-:W-:Y:S02]  /*7980*/  FFMA.FTZ R103, R103, R50, -R102 ;  /* 0x0000003267677223 */ /* 0x000fe40000010866 */
[----:B------:R-:W-:-:S02]  /*7990*/  FADD.FTZ R42, RZ, R40 ;  /* 0x00000028ff2a7221 */ /* 0x000fc40000010000 */
[----:B------:R-:W-:Y:S02]  /*79a0*/  FADD.FTZ R104, R104, R103 ;  /* 0x0000006768687221 */ /* 0x000fe40000010000 */
[C---:B------:R-:W-:Y:S02]  /*79b0*/  FMUL.FTZ R41, R99.reuse, R42 ;  /* 0x0000002a63297220 */ /* 0x040fe40000410000 */
[-C--:B------:R-:W-:Y:S02]  /*79c0*/  FMUL.FTZ R99, R99, R104.reuse ;  /* 0x0000006863637220 */ /* 0x080fe40000410000 */
[C---:B------:R-:W-:Y:S02]  /*79d0*/  FFMA.FTZ R40, R100.reuse, R104, -R41 ;  /* 0x0000006864287223 */ /* 0x040fe40000010829 */
[----:B------:R-:W-:Y:S02]  /*79e0*/  FFMA.FTZ R43, R100, R42, R99 ;  /* 0x0000002a642b7223 */ /* 0x000fe40000010063 */
[----:B------:R-:W-:-:S02]  /*79f0*/  FADD.FTZ R101, R101, R40 ;  /* 0x0000002865657221 */ /* 0x000fc40000010000 */
[----:B------:R-:W-:Y:S02]  /*7a00*/  FADD.FTZ R43, RZ, R43 ;  /* 0x0000002bff2b7221 */ /* 0x000fe40000010000 */
[C---:B------:R-:W-:Y:S02]  /*7a10*/  FMUL.FTZ R40, R96.reuse, R101 ;  /* 0x0000006560287220 */ /* 0x040fe40000410000 */
        /* <DEDUP_REMOVED lines=65> */
[CC--:B------:R-:W-:Y:S02]  /*7e30*/  FMUL.FTZ R40, R116.reuse, R79.reuse ;  /* 0x0000004f74287220 */ /* 0x0c0fe40000410000 */
        /* <DEDUP_REMOVED lines=15> */
[----:B------:R-:W-:Y:S01]  /*7f30*/  FADD.FTZ R125, R125, R40 ;  /* 0x000000287d7d7221 */ /* 0x000fe20000010000 */
[----:B------:R-:W-:Y:S05]  /*7f40*/  @P0 BRA `(.L_x_127) ;  /* 0x0000016000000947 */ /* 0x000fea0003800000 */
[----:B------:R-:W0:Y:S01]  /*7f50*/  S2UR UR14, SR_CTAID.Y ;  /* 0x00000000000e79c3 */ /* 0x000e220000002600 */
[----:B------:R-:W-:Y:S01]  /*7f60*/  ULDC UR16, c[0x0][0x16c] ;  /* 0x00005b0000107ab9 */ /* 0x000fe20000000800 */
[----:B------:R-:W-:Y:S01]  /*7f70*/  MOV R82, UR7 ;  /* 0x0000000700527c02 */ /* 0x000fe20008000f00 */
[----:B------:R-:W-:-:S04]  /*7f80*/  ULDC.64 UR18, c[0x0][0x260] ;  /* 0x0000980000127ab9 */ /* 0x000fc80000000a00 */
[----:B------:R1:W-:Y:S01]  /*7f90*/  STS.128 [R82.X16+0x2160], R44 ;  /* 0x0021602c52007388 */ /* 0x0003e2000000cc00 */
[----:B------:R-:W2:Y:S01]  /*7fa0*/  S2UR UR15, SR_CTAID.X ;  /* 0x00000000000f79c3 */ /* 0x000ea20000002500 */
[----:B0-----:R-:W-:Y:S02]  /*7fb0*/  MOV R0, UR14 ;  /* 0x0000000e00007c02 */ /* 0x001fe40008000f00 */
[----:B--2---:R-:W-:Y:S01]  /*7fc0*/  MOV R2, UR15 ;  /* 0x0000000f00027c02 */ /* 0x004fe20008000f00 */
[----:B------:R-:W-:-:S04]  /*7fd0*/  ULDC UR15, c[0x0][0x174] ;  /* 0x00005d00000f7ab9 */ /* 0x000fc80000000800 */
[----:B------:R-:W-:-:S04]  /*7fe0*/  IMAD R40, R2, c[0x0][0x164], R0 ;  /* 0x0000590002287a24 */ /* 0x000fc800078e0200 */
[----:B------:R-:W0:Y:S02]  /*7ff0*/  R2UR UR14, R40 ;  /* 0x00000000280e73c2 */ /* 0x000e2400000e0000 */
[----:B0-----:R-:W-:-:S04]  /*8000*/  UIMAD UR14, UR14, UR15, URZ ;  /* 0x0000000f0e0e72a4 */ /* 0x001fc8000f8e023f */
[----:B------:R-:W-:Y:S02]  /*8010*/  UIMAD UR15, UR14, UR16, URZ ;  /* 0x000000100e0f72a4 */ /* 0x000fe4000f8e023f */
[----:B------:R-:W-:Y:S02]  /*8020*/  UIMAD UR14, UR6, UR16, UR7 ;  /* 0x00000010060e72a4 */ /* 0x000fe4000f8e0207 */
[----:B------:R-:W-:Y:S02]  /*8030*/  USHF.R.S32.HI UR16, URZ, 0x1f, UR15 ;  /* 0x0000001f3f107899 */ /* 0x000fe4000801140f */
[----:B------:R-:W-:-:S04]  /*8040*/  UIADD3 UR15, UP0, UR14, UR15, URZ ;  /* 0x0000000f0e0f7290 */ /* 0x000fc8000ff1e03f */
[----:B------:R-:W-:Y:S02]  /*8050*/  ULEA.HI.X.SX32 UR16, UR14, UR16, 0x1, UP0 ;  /* 0x000000100e107291 */ /* 0x000fe400080f0e3f */
[----:B------:R-:W-:-:S04]  /*8060*/  ULEA UR14, UP0, UR15, UR18, 0x4 ;  /* 0x000000120f0e7291 */ /* 0x000fc8000f80203f */
[----:B------:R-:W-:Y:S02]  /*8070*/  ULEA.HI.X UR15, UR15, UR19, UR16, 0x4, UP0 ;  /* 0x000000130f0f7291 */ /* 0x000fe400080f2410 */
[----:B------:R-:W-:-:S04]  /*8080*/  MOV R40, UR14 ;  /* 0x0000000e00287c02 */ /* 0x000fc80008000f00 */
[----:B------:R-:W-:-:S05]  /*8090*/  MOV R41, UR15 ;  /* 0x0000000f00297c02 */ /* 0x000fca0008000f00 */
[----:B------:R1:W-:Y:S02]  /*80a0*/  STG.E.128 [R40.64], R44 ;  /* 0x0000002c28007986 */ /* 0x0003e4000c101d16 */
.L_x_127:
[----:B------:R-:W-:Y:S05]  /*80b0*/  BSYNC B0 ;  /* 0x0000000000007941 */ /* 0x000fea0003800000 */
.L_x_126:
[----:B------:R-:W-:Y:S01]  /*80c0*/  UIADD3 UR7, UR7, 0x1, URZ ;  /* 0x0000000107077890 */ /* 0x000fe2000fffe03f */
[-C--:B-----5:R-:W-:Y:S01]  /*80d0*/  FMUL.FTZ R109, R149, R85.reuse ;  /* 0x00000055956d7220 */ /* 0x0a0fe20000410000 */
[----:B------:R-:W-:Y:S01]  /*80e0*/  ULDC UR14, c[0x0][0x16c] ;  /* 0x00005b00000e7ab9 */ /* 0x000fe20000000800 */
[-C--:B-1----:R-:W-:Y:S01]  /*80f0*/  FMUL.FTZ R47, R129, R85.reuse ;  /* 0x00000055812f7220 */ /* 0x082fe20000410000 */
[----:B------:R-:W-:Y:S01]  /*8100*/  UISETP.GE.AND UP0, UPT, UR7, UR14, UPT ;  /* 0x0000000e0700728c */ /* 0x000fe2000bf06270 */
[-C--:B------:R-:W-:Y:S02]  /*8110*/  FMUL.FTZ R87, R133, R85.reuse ;  /* 0x0000005585577220 */ /* 0x080fe40000410000 */
[-C--:B------:R-:W-:Y:S02]  /*8120*/  FMUL.FTZ R93, R137, R85.reuse ;  /* 0x00000055895d7220 */ /* 0x080fe40000410000 */
[----:B------:R-:W-:Y:S01]  /*8130*/  FMUL.FTZ R99, R141, R85 ;  /* 0x000000558d637220 */ /* 0x000fe20000410000 */
[----:B------:R-:W-:Y:S01]  /*8140*/  PLOP3.LUT P0, PT, PT, PT, UP0, 0x80, 0x0 ;  /* 0x000000000000781c */ /* 0x000fe20003f0f008 */
[----:B------:R-:W-:-:S02]  /*8150*/  FFMA.FTZ R88, R148, R84, -R109 ;  /* 0x0000005494587223 */ /* 0x000fc4000001086d */
[-C--:B------:R-:W-:Y:S02]  /*8160*/  FMUL.FTZ R103, R145, R85.reuse ;  /* 0x0000005591677220 */ /* 0x080fe40000410000 */
[-C--:B------:R-:W-:Y:S02]  /*8170*/  FMUL.FTZ R109, R151, R85.reuse ;  /* 0x00000055976d7220 */ /* 0x080fe40000410000 */
[-C--:B------:R-:W-:Y:S02]  /*8180*/  FMUL.FTZ R111, R153, R85.reuse ;  /* 0x00000055996f7220 */ /* 0x080fe40000410000 */
[-C--:B------:R-:W-:Y:S02]  /*8190*/  FMUL.FTZ R119, R155, R85.reuse ;  /* 0x000000559b777220 */ /* 0x080fe40000410000 */
[----:B------:R-:W-:Y:S02]  /*81a0*/  FMUL.FTZ R121, R157, R85 ;  /* 0x000000559d797220 */ /* 0x000fe40000410000 */
        /* <DEDUP_REMOVED lines=16> */
[-C--:B------:R-:W-:Y:S02]  /*82b0*/  FFMA.FTZ R40, R128, R84.reuse, -R47 ;  /* 0x0000005480287223 */ /* 0x080fe4000001082f */
[-C--:B------:R-:W-:Y:S02]  /*82c0*/  FFMA.FTZ R44, R132, R84.reuse, -R87 ;  /* 0x00000054842c7223 */ /* 0x080fe40000010857 */
[----:B------:R-:W-:-:S02]  /*82d0*/  FFMA.FTZ R46, R136, R84, -R93 ;  /* 0x00000054882e7223 */ /* 0x000fc4000001085d */
[----:B------:R-:W-:Y:S02]  /*82e0*/  FFMA.FTZ R82, R140, R84, -R99 ;  /* 0x000000548c527223 */ /* 0x000fe40000010863 */
[-C--:B------:R-:W-:Y:S02]  /*82f0*/  FMUL.FTZ R41, R127, R85.reuse ;  /* 0x000000557f297220 */ /* 0x080fe40000410000 */
[-C--:B------:R-:W-:Y:S02]  /*8300*/  FMUL.FTZ R47, R131, R85.reuse ;  /* 0x00000055832f7220 */ /* 0x080fe40000410000 */
[-C--:B------:R-:W-:Y:S02]  /*8310*/  FMUL.FTZ R87, R135, R85.reuse ;  /* 0x0000005587577220 */ /* 0x080fe40000410000 */
[-C--:B------:R-:W-:Y:S02]  /*8320*/  FMUL.FTZ R93, R139, R85.reuse ;  /* 0x000000558b5d7220 */ /* 0x080fe40000410000 */
[----:B------:R-:W-:-:S02]  /*8330*/  FMUL.FTZ R99, R143, R85 ;  /* 0x000000558f637220 */ /* 0x000fc40000410000 */
[-C--:B------:R-:W-:Y:S02]  /*8340*/  FFMA.FTZ R103, R144, R84.reuse, -R103 ;  /* 0x0000005490677223 */ /* 0x080fe40000010867 */
[-C--:B------:R-:W-:Y:S02]  /*8350*/  FMUL.FTZ R105, R147, R85.reuse ;  /* 0x0000005593697220 */ /* 0x080fe40000410000 */
[-C--:B------:R-:W-:Y:S02]  /*8360*/  FFMA.FTZ R109, R150, R84.reuse, -R109 ;  /* 0x00000054966d7223 */ /* 0x080fe4000001086d */
[----:B------:R-:W-:Y:S02]  /*8370*/  FFMA.FTZ R90, R154, R84, -R119 ;  /* 0x000000549a5a7223 */ /* 0x000fe40000010877 */
[-C--:B------:R-:W-:Y:S02]  /*8380*/  FFMA.FTZ R45, R126, R85.reuse, R45 ;  /* 0x000000557e2d7223 */ /* 0x080fe4000001002d */
[----:B------:R-:W-:-:S02]  /*8390*/  FFMA.FTZ R128, R128, R85, R129 ;  /* 0x0000005580807223 */ /* 0x000fc40000010081 */
[-C--:B------:R-:W-:Y:S02]  /*83a0*/  FFMA.FTZ R91, R130, R85.reuse, R91 ;  /* 0x00000055825b7223 */ /* 0x080fe4000001005b */
[-C--:B------:R-:W-:Y:S02]  /*83b0*/  FFMA.FTZ R132, R132, R85.reuse, R133 ;  /* 0x0000005584847223 */ /* 0x080fe40000010085 */
[-C--:B------:R-:W-:Y:S02]  /*83c0*/  FFMA.FTZ R97, R134, R85.reuse, R97 ;  /* 0x0000005586617223 */ /* 0x080fe40000010061 */
[-C--:B------:R-:W-:Y:S02]  /*83d0*/  FFMA.FTZ R136, R136, R85.reuse, R137 ;  /* 0x0000005588887223 */ /* 0x080fe40000010089 */
        /* <DEDUP_REMOVED lines=9> */
[----:B------:R-:W-:Y:S02]  /*8470*/  FFMA.FTZ R157, R156, R85, R157 ;  /* 0x000000559c9d7223 */ /* 0x000fe4000001009d */
[----:B------:R-:W-:Y:S02]  /*8480*/  FADD.FTZ R124, RZ, R124 ;  /* 0x0000007cff7c7221 */ /* 0x000fe40000010000 */
[-C--:B------:R-:W-:Y:S02]  /*8490*/  FFMA.FTZ R41, R126, R84.reuse, -R41 ;  /* 0x000000547e297223 */ /* 0x080fe40000010829 */
[-C--:B------:R-:W-:Y:S02]  /*84a0*/  FFMA.FTZ R47, R130, R84.reuse, -R47 ;  /* 0x00000054822f7223 */ /* 0x080fe4000001082f */
[----:B------:R-:W-:-:S02]  /*84b0*/  FFMA.FTZ R87, R134, R84, -R87 ;  /* 0x0000005486577223 */ /* 0x000fc40000010857 */
[-C--:B------:R-:W-:Y:S02]  /*84c0*/  FFMA.FTZ R93, R138, R84.reuse, -R93 ;  /* 0x000000548a5d7223 */ /* 0x080fe4000001085d */
[-C--:B------:R-:W-:Y:S02]  /*84d0*/  FFMA.FTZ R99, R142, R84.reuse, -R99 ;  /* 0x000000548e637223 */ /* 0x080fe40000010863 */
[-C--:B------:R-:W-:Y:S02]  /*84e0*/  FFMA.FTZ R105, R146, R84.reuse, -R105 ;  /* 0x0000005492697223 */ /* 0x080fe40000010869 */
[-C--:B------:R-:W-:Y:S02]  /*84f0*/  FFMA.FTZ R111, R152, R84.reuse, -R111 ;  /* 0x00000054986f7223 */ /* 0x080fe4000001086f */
[----:B------:R-:W-:Y:S02]  /*8500*/  FFMA.FTZ R84, R156, R84, -R121 ;  /* 0x000000549c547223 */ /* 0x000fe40000010879 */
[----:B------:R-:W-:-:S02]  /*8510*/  FMUL.FTZ R45, R42, R45 ;  /* 0x0000002d2a2d7220 */ /* 0x000fc40000410000 */
[----:B------:R-:W-:Y:S02]  /*8520*/  FMUL.FTZ R128, R43, R128 ;  /* 0x000000802b807220 */ /* 0x000fe40000410000 */
[----:B------:R-:W-:Y:S02]  /*8530*/  FMUL.FTZ R91, R48, R91 ;  /* 0x0000005b305b7220 */ /* 0x000fe40000410000 */
[----:B------:R-:W-:Y:S02]  /*8540*/  FMUL.FTZ R132, R49, R132 ;  /* 0x0000008431847220 */ /* 0x000fe40000410000 */
[----:B------:R-:W-:Y:S02]  /*8550*/  FMUL.FTZ R97, R50, R97 ;  /* 0x0000006132617220 */ /* 0x000fe40000410000 */
[----:B------:R-:W-:Y:S02]  /*8560*/  FMUL.FTZ R136, R51, R136 ;  /* 0x0000008833887220 */ /* 0x000fe40000410000 */
        /* <DEDUP_REMOVED lines=10> */
[----:B------:R-:W-:Y:S02]  /*8610*/  FFMA.FTZ R41, R104, R41, -R45 ;  /* 0x0000002968297223 */ /* 0x000fe4000001082d */
[----:B------:R-:W-:Y:S02]  /*8620*/  FFMA.FTZ R40, R101, R40, -R128 ;  /* 0x0000002865287223 */ /* 0x000fe40000010880 */
[----:B------:R-:W-:-:S02]  /*8630*/  FFMA.FTZ R47, R98, R47, -R91 ;  /* 0x0000002f622f7223 */ /* 0x000fc4000001085b */
[----:B------:R-:W-:Y:S02]  /*8640*/  FFMA.FTZ R44, R95, R44, -R132 ;  /* 0x0000002c5f2c7223 */ /* 0x000fe40000010884 */
[----:B------:R-:W-:Y:S02]  /*8650*/  FFMA.FTZ R87, R92, R87, -R97 ;  /* 0x000000575c577223 */ /* 0x000fe40000010861 */
[----:B------:R-:W-:Y:S02]  /*8660*/  FFMA.FTZ R46, R89, R46, -R136 ;  /* 0x0000002e592e7223 */ /* 0x000fe40000010888 */
        /* <DEDUP_REMOVED lines=25> */
[----:B------:R-:W-:Y:S01]  /*8800*/  FFMA.FTZ R75, R84, 2, R75 ;  /* 0x40000000544b7823 */ /* 0x000fe2000001004b */
[----:B------:R-:W-:Y:S01]  /*8810*/  @P0 CALL.REL.NOINC `(.L_x_122) ;  /* 0x0000001000000944 */ /* 0x000fe20003c00000 */
[----:B------:R-:W-:Y:S05]  /*8820*/  BRA `(.L_x_128) ;  /* 0xffffb69000007947 */ /* 0x000fea000383ffff */
.L_x_122:
[----:B------:R-:W-:Y:S01]  /*8830*/  BAR.SYNC.DEFER_BLOCKING 0x0 ;  /* 0x0000000000007b1d */ /* 0x000fe20000010000 */
[----:B------:R-:W-:-:S02]  /*8840*/  F2FP.PACK_AB R60, R61, R60 ;  /* 0x0000003c3d3c723e */ /* 0x000fc400000000ff */
[----:B------:R-:W-:Y:S02]  /*8850*/  F2FP.PACK_AB R62, R63, R62 ;  /* 0x0000003e3f3e723e */ /* 0x000fe400000000ff */
[CC--:B------:R-:W-:Y:S01]  /*8860*/  IADD3 R40, R5.reuse, R4.reuse, RZ ;  /* 0x0000000405287210 */ /* 0x0c0fe20007ffe0ff */
[----:B------:R-:W-:Y:S01]  /*8870*/  ULDC UR7, c[0x0][0x200] ;  /* 0x0000800000077ab9 */ /* 0x000fe20000000800 */
[CC--:B------:R-:W-:Y:S01]  /*8880*/  IADD3 R42, R5.reuse, R4.reuse, RZ ;  /* 0x00000004052a7210 */ /* 0x0c0fe20007ffe0ff */
[----:B------:R-:W-:Y:S01]  /*8890*/  UIMAD UR7, UR24, UR7, URZ ;  /* 0x00000007180772a4 */ /* 0x000fe2000f8e023f */
[----:B------:R-:W-:Y:S01]  /*88a0*/  PRMT R12, R60, 0x7632, R12 ;  /* 0x000076323c0c7816 */ /* 0x000fe2000000000c */
[----:B------:R-:W-:Y:S01]  /*88b0*/  BSSY B0, `(.L_x_129) ;  /* 0x0000077000007945 */ /* 0x000fe20003800000 */
[----:B------:R-:W-:Y:S02]  /*88c0*/  PRMT R13, R62, 0x7632, R13 ;  /* 0x000076323e0d7816 */ /* 0x000fe4000000000d */
[----:B------:R-:W-:-:S02]  /*88d0*/  IADD3 R41, R5, R4, RZ ;  /* 0x0000000405297210 */ /* 0x000fc40007ffe0ff */
[----:B------:R-:W-:Y:S02]  /*88e0*/  IADD3 R40, R40, 0x40, RZ ;  /* 0x0000004028287810 */ /* 0x000fe40007ffe0ff */
[CC--:B------:R-:W-:Y:S02]  /*88f0*/  IADD3 R43, R5.reuse, R4.reuse, RZ ;  /* 0x00000004052b7210 */ /* 0x0c0fe40007ffe0ff */
[----:B------:R-:W-:Y:S02]  /*8900*/  IADD3 R42, R42, 0x20, RZ ;  /* 0x000000202a2a7810 */ /* 0x000fe40007ffe0ff */
[CC--:B------:R-:W-:Y:S02]  /*8910*/  IADD3 R45, R5.reuse, R4.reuse, RZ ;  /* 0x00000004052d7210 */ /* 0x0c0fe40007ffe0ff */
[----:B------:R-:W-:Y:S01]  /*8920*/  IADD3 R44, R5, R4, RZ ;  /* 0x00000004052c7210 */ /* 0x000fe20007ffe0ff */
[----:B------:R0:W-:Y:S01]  /*8930*/  STS.U16 [R11+0x2], R12 ;  /* 0x0000020c0b007388 */ /* 0x0001e20000000400 */
[----:B------:R-:W-:-:S02]  /*8940*/  F2FP.PACK_AB R64, R65, R64 ;  /* 0x000000404140723e */ /* 0x000fc400000000ff */
[----:B------:R-:W-:Y:S01]  /*8950*/  F2FP.PACK_AB R66, R67, R66 ;  /* 0x000000424342723e */ /* 0x000fe200000000ff */
[----:B------:R1:W-:Y:S01]  /*8960*/  STS.U16 [R11+0x6], R13 ;  /* 0x0000060d0b007388 */ /* 0x0003e20000000400 */
[----:B------:R-:W-:Y:S02]  /*8970*/  F2FP.PACK_AB R68, R69, R68 ;  /* 0x000000444544723e */ /* 0x000fe400000000ff */
[----:B------:R-:W-:Y:S01]  /*8980*/  F2FP.PACK_AB R70, R71, R70 ;  /* 0x000000464746723e */ /* 0x000fe200000000ff */
[----:B------:R-:W-:Y:S01]  /*8990*/  STS.U16 [R11], R60 ;  /* 0x0000003c0b007388 */ /* 0x000fe20000000400 */
[----:B------:R-:W-:Y:S02]  /*89a0*/  F2FP.PACK_AB R72, R73, R72 ;  /* 0x000000484948723e */ /* 0x000fe400000000ff */
[----:B------:R-:W-:Y:S01]  /*89b0*/  F2FP.PACK_AB R74, R75, R74 ;  /* 0x0000004a4b4a723e */ /* 0x000fe200000000ff */
[----:B------:R-:W-:Y:S01]  /*89c0*/  STS.U16 [R11+0x4], R62 ;  /* 0x0000043e0b007388 */ /* 0x000fe20000000400 */
[----:B------:R-:W-:-:S02]  /*89d0*/  LEA.HI.SX32 R40, R40, R41, 0x1b ;  /* 0x0000002928287211 */ /* 0x000fc400078fdaff */
[----:B------:R-:W-:Y:S01]  /*89e0*/  LEA.HI.SX32 R42, R42, R43, 0x1b ;  /* 0x0000002b2a2a7211 */ /* 0x000fe200078fdaff */
[----:B------:R-:W-:Y:S01]  /*89f0*/  STS.U16 [R11+0x8], R64 ;  /* 0x000008400b007388 */ /* 0x000fe20000000400 */
[----:B------:R-:W-:Y:S02]  /*8a00*/  LEA.HI.SX32 R44, R44, R45, 0x1b ;  /* 0x0000002d2c2c7211 */ /* 0x000fe400078fdaff */
[----:B------:R-:W-:Y:S01]  /*8a10*/  PRMT R14, R64, 0x7632, R14 ;  /* 0x00007632400e7816 */ /* 0x000fe2000000000e */
[----:B------:R-:W-:Y:S01]  /*8a20*/  STS.U16 [R11+0xc], R66 ;  /* 0x00000c420b007388 */ /* 0x000fe20000000400 */
[----:B0-----:R-:W-:Y:S02]  /*8a30*/  PRMT R12, R66, 0x7632, R12 ;  /* 0x00007632420c7816 */ /* 0x001fe4000000000c */
[----:B------:R-:W-:Y:S01]  /*8a40*/  PRMT R15, R68, 0x7632, R15 ;  /* 0x00007632440f7816 */ /* 0x000fe2000000000f */
[----:B------:R0:W-:Y:S01]  /*8a50*/  STS.U16 [R11+0xa], R14 ;  /* 0x00000a0e0b007388 */ /* 0x0001e20000000400 */
[----:B-1----:R-:W-:-:S02]  /*8a60*/  PRMT R13, R70, 0x7632, R13 ;  /* 0x00007632460d7816 */ /* 0x002fc4000000000d */
[----:B------:R-:W-:Y:S01]  /*8a70*/  PRMT R16, R72, 0x7632, R16 ;  /* 0x0000763248107816 */ /* 0x000fe20000000010 */
[----:B------:R-:W-:Y:S01]  /*8a80*/  STS.U16 [R11+0xe], R12 ;  /* 0x00000e0c0b007388 */ /* 0x000fe20000000400 */
[----:B------:R-:W-:Y:S02]  /*8a90*/  PRMT R18, R74, 0x7632, R18 ;  /* 0x000076324a127816 */ /* 0x000fe40000000012 */
[----:B------:R-:W-:Y:S01]  /*8aa0*/  SHF.L.U32 R44, R44, 0x1, RZ ;  /* 0x000000012c2c7819 */ /* 0x000fe200000006ff */
[----:B------:R-:W-:Y:S01]  /*8ab0*/  STS.U16 [R11+0x10], R68 ;  /* 0x000010440b007388 */ /* 0x000fe20000000400 */
[----:B------:R-:W-:Y:S02]  /*8ac0*/  SHF.L.U32 R42, R42, 0x1, RZ ;  /* 0x000000012a2a7819 */ /* 0x000fe400000006ff */
[----:B------:R-:W-:Y:S01]  /*8ad0*/  SHF.L.U32 R40, R40, 0x1, RZ ;  /* 0x0000000128287819 */ /* 0x000fe200000006ff */
[----:B------:R-:W-:Y:S01]  /*8ae0*/  STS.U16 [R11+0x12], R15 ;  /* 0x0000120f0b007388 */ /* 0x000fe20000000400 */
[----:B------:R-:W-:-:S02]  /*8af0*/  IADD3 R46, R5, R4, RZ ;  /* 0x00000004052e7210 */ /* 0x000fc40007ffe0ff */
[----:B------:R-:W-:Y:S01]  /*8b00*/  IADD3 R47, R5, R4, RZ ;  /* 0x00000004052f7210 */ /* 0x000fe20007ffe0ff */
[----:B------:R-:W-:Y:S01]  /*8b10*/  STS.U16 [R11+0x14], R70 ;  /* 0x000014460b007388 */ /* 0x000fe20000000400 */
[----:B------:R-:W-:Y:S02]  /*8b20*/  IADD3 R46, R46, 0x60, RZ ;  /* 0x000000602e2e7810 */ /* 0x000fe40007ffe0ff */
[----:B------:R-:W-:Y:S01]  /*8b30*/  ISETP.NE.AND P0, PT, R3, RZ, PT ;  /* 0x000000ff0300720c */ /* 0x000fe20003f05270 */
[----:B------:R1:W-:Y:S01]  /*8b40*/  STS.U16 [R11+0x16], R13 ;  /* 0x0000160d0b007388 */ /* 0x0003e20000000400 */
[----:B------:R-:W-:Y:S02]  /*8b50*/  LEA.HI.SX32 R46, R46, R47, 0x1b ;  /* 0x0000002f2e2e7211 */ /* 0x000fe400078fdaff */
[----:B0-----:R-:W-:Y:S01]  /*8b60*/  MOV R14, UR17 ;  /* 0x00000011000e7c02 */ /* 0x001fe20008000f00 */
[----:B------:R-:W-:Y:S01]  /*8b70*/  STS.U16 [R11+0x18], R72 ;  /* 0x000018480b007388 */ /* 0x000fe20000000400 */
[----:B------:R-:W-:-:S03]  /*8b80*/  SHF.L.U32 R46, R46, 0x1, RZ ;  /* 0x000000012e2e7819 */ /* 0x000fc600000006ff */
[----:B------:R-:W-:Y:S01]  /*8b90*/  STS.U16 [R11+0x1a], R16 ;  /* 0x00001a100b007388 */ /* 0x000fe20000000400 */
[----:B-1----:R-:W-:-:S03]  /*8ba0*/  IMAD.WIDE.U32 R12, R2, c[0x0][0x200], RZ ;  /* 0x00008000020c7a25 */ /* 0x002fc600078e00ff */
[----:B------:R-:W-:Y:S04]  /*8bb0*/  STS.U16 [R11+0x1c], R74 ;  /* 0x00001c4a0b007388 */ /* 0x000fe80000000400 */
[----:B------:R0:W-:Y:S01]  /*8bc0*/  STS.U16 [R11+0x1e], R18 ;  /* 0x00001e120b007388 */ /* 0x0001e20000000400 */
[----:B------:R-:W-:-:S06]  /*8bd0*/  NOP ;  /* 0x0000000000007918 */ /* 0x000fcc0000000000 */
[----:B------:R1:W-:Y:S01]  /*8be0*/  LDS.U16 R15, [R44] ;  /* 0x000000002c0f7984 */ /* 0x0003e20000000400 */
[----:B0-----:R-:W-:-:S03]  /*8bf0*/  MOV R11, UR7 ;  /* 0x00000007000b7c02 */ /* 0x001fc60008000f00 */
[----:B------:R0:W-:Y:S04]  /*8c00*/  LDS.U16 R17, [R42+0x40] ;  /* 0x000040002a117984 */ /* 0x0001e80000000400 */
[----:B------:R2:W-:Y:S01]  /*8c10*/  LDS.U16 R19, [R40+0x80] ;  /* 0x0000800028137984 */ /* 0x0005e20000000400 */
[CC--:B-1----:R-:W-:Y:S01]  /*8c20*/  IADD3 R44, R5.reuse, R4.reuse, RZ ;  /* 0x00000004052c7210 */ /* 0x0c2fe20007ffe0ff */
[----:B------:R-:W-:Y:S01]  /*8c30*/  IMAD R11, R2, c[0x0][0x204], R11 ;  /* 0x00008100020b7a24 */ /* 0x000fe200078e020b */
[CC--:B0-----:R-:W-:Y:S01]  /*8c40*/  IADD3 R42, R5.reuse, R4.reuse, RZ ;  /* 0x00000004052a7210 */ /* 0x0c1fe20007ffe0ff */
[----:B------:R0:W-:Y:S01]  /*8c50*/  LDS.U16 R21, [R46+0xc0] ;  /* 0x0000c0002e157984 */ /* 0x0001e20000000400 */
[----:B------:R-:W-:Y:S02]  /*8c60*/  IADD3 R44, R44, 0x80, RZ ;  /* 0x000000802c2c7810 */ /* 0x000fe40007ffe0ff */
[----:B--2---:R-:W-:Y:S01]  /*8c70*/  IADD3 R40, R5, R4, RZ ;  /* 0x0000000405287210 */ /* 0x004fe20007ffe0ff */
[----:B------:R-:W-:Y:S01]  /*8c80*/  LDS.U16 R165, [R165+0x2c0] ;  /* 0x0002c000a5a57984 */ /* 0x000fe20000000400 */
[----:B------:R-:W-:-:S02]  /*8c90*/  IADD3 R42, R42, 0xa0, RZ ;  /* 0x000000a02a2a7810 */ /* 0x000fc40007ffe0ff */
[----:B------:R-:W-:Y:S01]  /*8ca0*/  IADD3 R40, R40, 0xc0, RZ ;  /* 0x000000c028287810 */ /* 0x000fe20007ffe0ff */
[----:B------:R-:W-:Y:S01]  /*8cb0*/  LDS.U16 R7, [R7+0x300] ;  /* 0x0003000007077984 */ /* 0x000fe20000000400 */
[----:B------:R-:W-:Y:S02]  /*8cc0*/  LEA.HI.SX32 R42, R42, R43, 0x1b ;  /* 0x0000002b2a2a7211 */ /* 0x000fe400078fdaff */
[----:B------:R-:W-:Y:S01]  /*8cd0*/  LEA.HI.SX32 R40, R40, R41, 0x1b ;  /* 0x0000002928287211 */ /* 0x000fe200078fdaff */
[----:B------:R-:W-:Y:S01]  /*8ce0*/  LDS.U16 R37, [R8+0x340] ;  /* 0x0003400008257984 */ /* 0x000fe20000000400 */
[----:B------:R-:W-:Y:S02]  /*8cf0*/  LEA.HI.SX32 R44, R44, R45, 0x1b ;  /* 0x0000002d2c2c7211 */ /* 0x000fe400078fdaff */
[----:B------:R-:W-:Y:S01]  /*8d00*/  SHF.L.U32 R42, R42, 0x1, RZ ;  /* 0x000000012a2a7819 */ /* 0x000fe200000006ff */
[----:B------:R-:W-:Y:S01]  /*8d10*/  LDS.U16 R39, [R9+0x380] ;  /* 0x0003800009277984 */ /* 0x000fe20000000400 */
[----:B------:R-:W-:-:S02]  /*8d20*/  SHF.L.U32 R44, R44, 0x1, RZ ;  /* 0x000000012c2c7819 */ /* 0x000fc400000006ff */
[----:B------:R-:W-:Y:S01]  /*8d30*/  SHF.L.U32 R40, R40, 0x1, RZ ;  /* 0x0000000128287819 */ /* 0x000fe200000006ff */
[----:B------:R1:W-:Y:S01]  /*8d40*/  LDS.U16 R25, [R42+0x140] ;  /* 0x000140002a197984 */ /* 0x0003e20000000400 */
[----:B0-----:R-:W-:-:S03]  /*8d50*/  IADD3 R46, R5, R4, RZ ;  /* 0x00000004052e7210 */ /* 0x001fc60007ffe0ff */
[----:B------:R0:W-:Y:S01]  /*8d60*/  LDS.U16 R23, [R44+0x100] ;  /* 0x000100002c177984 */ /* 0x0001e20000000400 */
[----:B------:R-:W-:-:S03]  /*8d70*/  IADD3 R46, R46, 0xe0, RZ ;  /* 0x000000e02e2e7810 */ /* 0x000fc60007ffe0ff */
[----:B------:R2:W-:Y:S01]  /*8d80*/  LDS.U16 R27, [R40+0x180] ;  /* 0x00018000281b7984 */ /* 0x0005e20000000400 */
[CC--:B-1----:R-:W-:Y:S02]  /*8d90*/  IADD3 R42, R5.reuse, R4.reuse, RZ ;  /* 0x00000004052a7210 */ /* 0x0c2fe40007ffe0ff */
[----:B------:R-:W-:Y:S02]  /*8da0*/  LEA.HI.SX32 R46, R46, R47, 0x1b ;  /* 0x0000002f2e2e7211 */ /* 0x000fe400078fdaff */
[CC--:B0-----:R-:W-:Y:S02]  /*8db0*/  IADD3 R44, R5.reuse, R4.reuse, RZ ;  /* 0x00000004052c7210 */ /* 0x0c1fe40007ffe0ff */
[----:B------:R-:W-:Y:S02]  /*8dc0*/  IADD3 R42, R42, 0x120, RZ ;  /* 0x000001202a2a7810 */ /* 0x000fe40007ffe0ff */
[----:B--2---:R-:W-:Y:S02]  /*8dd0*/  IADD3 R40, R5, R4, RZ ;  /* 0x0000000405287210 */ /* 0x004fe40007ffe0ff */
[----:B------:R-:W-:-:S02]  /*8de0*/  IADD3 R44, R44, 0x100, RZ ;  /* 0x000001002c2c7810 */ /* 0x000fc40007ffe0ff */
[----:B------:R-:W-:Y:S02]  /*8df0*/  IADD3 R40, R40, 0x140, RZ ;  /* 0x0000014028287810 */ /* 0x000fe40007ffe0ff */
[----:B------:R-:W-:Y:S02]  /*8e00*/  LEA.HI.SX32 R42, R42, R43, 0x1b ;  /* 0x0000002b2a2a7211 */ /* 0x000fe400078fdaff */
[----:B------:R-:W-:Y:S02]  /*8e10*/  LEA.HI.SX32 R40, R40, R41, 0x1b ;  /* 0x0000002928287211 */ /* 0x000fe400078fdaff */
[----:B------:R-:W-:Y:S01]  /*8e20*/  LEA.HI.SX32 R44, R44, R45, 0x1b ;  /* 0x0000002d2c2c7211 */ /* 0x000fe200078fdaff */
[----:B------:R-:W-:Y:S01]  /*8e30*/  LDS.U16 R41, [R10+0x3c0] ;  /* 0x0003c0000a297984 */ /* 0x000fe20000000400 */
[----:B------:R-:W-:Y:S02]  /*8e40*/  SHF.L.U32 R46, R46, 0x1, RZ ;  /* 0x000000012e2e7819 */ /* 0x000fe400000006ff */
[----:B------:R-:W-:-:S02]  /*8e50*/  SHF.L.U32 R44, R44, 0x1, RZ ;  /* 0x000000012c2c7819 */ /* 0x000fc400000006ff */
[----:B------:R-:W-:Y:S01]  /*8e60*/  SHF.L.U32 R42, R42, 0x1, RZ ;  /* 0x000000012a2a7819 */ /* 0x000fe200000006ff */
[----:B------:R-:W-:Y:S01]  /*8e70*/  LDS.U16 R29, [R46+0x1c0] ;  /* 0x0001c0002e1d7984 */ /* 0x000fe20000000400 */
[----:B------:R-:W-:Y:S02]  /*8e80*/  SHF.L.U32 R40, R40, 0x1, RZ ;  /* 0x0000000128287819 */ /* 0x000fe400000006ff */
[----:B------:R-:W-:Y:S01]  /*8e90*/  SHF.R.S32.HI R45, RZ, 0x1f, R6 ;  /* 0x0000001fff2d7819 */ /* 0x000fe20000011406 */
[----:B------:R-:W-:Y:S01]  /*8ea0*/  LDS.U16 R31, [R44+0x200] ;  /* 0x000200002c1f7984 */ /* 0x000fe20000000400 */
[----:B------:R-:W-:-:S03]  /*8eb0*/  IADD3 R47, R13, R11, RZ ;  /* 0x0000000b0d2f7210 */ /* 0x000fc60007ffe0ff */
[----:B------:R-:W-:Y:S04]  /*8ec0*/  LDS.U16 R33, [R42+0x240] ;  /* 0x000240002a217984 */ /* 0x000fe80000000400 */
[----:B------:R-:W-:Y:S04]  /*8ed0*/  LDS.U16 R35, [R40+0x280] ;  /* 0x0002800028237984 */ /* 0x000fe80000000400 */
[----:B------:R-:W-:Y:S04]  /*8ee0*/  @!P0 STS [0x1080], R14 ;  /* 0x0010800eff008388 */ /* 0x000fe80000000800 */
[----:B------:R-:W-:Y:S06]  /*8ef0*/  BAR.SYNC.DEFER_BLOCKING 0x0 ;  /* 0x0000000000007b1d */ /* 0x000fec0000010000 */
[----:B------:R-:W0:Y:S02]  /*8f00*/  LDS R43, [0x1080] ;  /* 0x00108000ff2b7984 */ /* 0x000e240000000800 */
[----:B0-----:R-:W-:-:S13]  /*8f10*/  ISETP.GE.AND P0, PT, R6, R43, PT ;  /* 0x0000002b0600720c */ /* 0x001fda0003f06270 */
[----:B------:R-:W-:Y:S05]  /*8f20*/  @P0 BRA `(.L_x_130) ;  /* 0x000000f000000947 */ /* 0x000fea0003800000 */
[----:B------:R-:W-:-:S06]  /*8f30*/  USHF.L.U32 UR7, UR6, 0xb, URZ ;  /* 0x0000000b06077899 */ /* 0x000fcc000800063f */
[----:B------:R-:W-:Y:S02]  /*8f40*/  IADD3 R8, P0, R6, UR7, RZ ;  /* 0x0000000706087c10 */ /* 0x000fe4000ff1e0ff */
[----:B------:R-:W-:Y:S01]  /*8f50*/  MOV R10, UR7 ;  /* 0x00000007000a7c02 */ /* 0x000fe20008000f00 */
[----:B------:R-:W-:Y:S02]  /*8f60*/  ULDC UR7, c[0x0][0x208] ;  /* 0x0000820000077ab9 */ /* 0x000fe40000000800 */
[----:B------:R-:W-:Y:S01]  /*8f70*/  UIMAD UR7, UR21, UR7, URZ ;  /* 0x00000007150772a4 */ /* 0x000fe2000f8e023f */
[----:B------:R-:W-:-:S05]  /*8f80*/  LEA.HI.X.SX32 R9, R10, R45, 0x1, P0 ;  /* 0x0000002d0a097211 */ /* 0x000fca00000f0eff */
[----:B------:R-:W-:Y:S01]  /*8f90*/  IMAD.WIDE.U32 R8, R2, c[0x0][0x200], R8 ;  /* 0x0000800002087a25 */ /* 0x000fe200078e0008 */
[----:B------:R-:W-:-:S04]  /*8fa0*/  MOV R49, UR7 ;  /* 0x0000000700317c02 */ /* 0x000fc80008000f00 */
[----:B------:R-:W-:Y:S01]  /*8fb0*/  IADD3 R9, R11, R9, RZ ;  /* 0x000000090b097210 */ /* 0x000fe20007ffe0ff */
[----:B------:R-:W-:-:S04]  /*8fc0*/  IMAD R11, R0, c[0x0][0x20c], R49 ;  /* 0x00008300000b7a24 */ /* 0x000fc800078e0231 */
[----:B------:R-:W-:-:S05]  /*8fd0*/  IMAD.WIDE.U32 R8, R0, c[0x0][0x208], R8 ;  /* 0x0000820000087a25 */ /* 0x000fca00078e0008 */
[----:B------:R-:W-:Y:S02]  /*8fe0*/  IADD3 R9, R9, R11, RZ ;  /* 0x0000000b09097210 */ /* 0x000fe40007ffe0ff */
[----:B------:R-:W-:-:S04]  /*8ff0*/  LEA R10, P0, R8, c[0x0][0x258], 0x1 ;  /* 0x00009600080a7a11 */ /* 0x000fc800078008ff */
[----:B------:R-:W-:-:S05]  /*9000*/  LEA.HI.X R11, R8, c[0x0][0x25c], R9, 0x1, P0 ;  /* 0x00009700080b7a11 */ /* 0x000fca00000f0c09 */
[----:B------:R0:W-:Y:S04]  /*9010*/  STG.E.U16 [R10.64], R15 ;  /* 0x0000000f0a007986 */ /* 0x0001e8000c101516 */
.L_x_130:
[----:B------:R-:W-:Y:S05]  /*9020*/  BSYNC B0 ;  /* 0x0000000000007941 */ /* 0x000fea0003800000 */
.L_x_129:
[----:B------:R-:W-:Y:S01]  /*9030*/  ULDC UR7, c[0x0][0x208] ;  /* 0x0000820000077ab9 */ /* 0x000fe20000000800 */
[----:B------:R-:W-:Y:S01]  /*9040*/  MOV R8, R12 ;  /* 0x0000000c00087202 */ /* 0x000fe20000000f00 */
[----:B------:R-:W-:Y:S01]  /*9050*/  UIMAD UR7, UR21, UR7, URZ ;  /* 0x00000007150772a4 */ /* 0x000fe2000f8e023f */
[----:B------:R-:W-:Y:S01]  /*9060*/  MOV R9, R47 ;  /* 0x0000002f00097202 */ /* 0x000fe20000000f00 */
[----:B------:R-:W-:Y:S01]  /*9070*/  USHF.L.U32 UR14, UR6, 0xb, URZ ;  /* 0x0000000b060e7899 */ /* 0x000fe2000800063f */
[C---:B0-----:R-:W-:Y:S01]  /*9080*/  LOP3.LUT R10, R6.reuse, 0x20, RZ, 0xfc, !PT ;  /* 0x00000020060a7812 */ /* 0x041fe200078efcff */
[----:B------:R-:W-:Y:S01]  /*9090*/  UIADD3 UR6, UR6, 0x1, URZ ;  /* 0x0000000106067890 */ /* 0x000fe2000fffe03f */
[----:B------:R-:W-:Y:S01]  /*90a0*/  LOP3.LUT R14, R6, 0x40, RZ, 0xfc, !PT ;  /* 0x00000040060e7812 */ /* 0x000fe200078efcff */
[----:B------:R-:W-:Y:S01]  /*90b0*/  IMAD.WIDE.U32 R8, R0, c[0x0][0x208], R8 ;  /* 0x0000820000087a25 */ /* 0x000fe200078e0008 */
[----:B------:R-:W-:Y:S01]  /*90c0*/  MOV R13, UR7 ;  /* 0x00000007000d7c02 */ /* 0x000fe20008000f00 */
[----:B------:R-:W-:Y:S01]  /*90d0*/  USHF.R.S32.HI UR7, URZ, 0x1f, UR14 ;  /* 0x0000001f3f077899 */ /* 0x000fe2000801140e */
[-C--:B------:R-:W-:Y:S01]  /*90e0*/  ISETP.GE.AND P3, PT, R10, R43.reuse, PT ;  /* 0x0000002b0a00720c */ /* 0x080fe20003f66270 */
[----:B------:R-:W-:Y:S01]  /*90f0*/  UIADD3 UR12, UP1, UR12, 0x2000, URZ ;  /* 0x000020000c0c7890 */ /* 0x000fe2000ff3e03f */
[----:B------:R-:W-:Y:S01]  /*9100*/  LEA R11, P0, R6, c[0x0][0x258], 0x1 ;  /* 0x00009600060b7a11 */ /* 0x000fe200078008ff */
[----:B------:R-:W-:Y:S01]  /*9110*/  IMAD R13, R0, c[0x0][0x20c], R13 ;  /* 0x00008300000d7a24 */ /* 0x000fe200078e020d */
[-C--:B------:R-:W-:Y:S01]  /*9120*/  ISETP.GE.AND P4, PT, R14, R43.reuse, PT ;  /* 0x0000002b0e00720c */ /* 0x080fe20003f86270 */
[----:B------:R-:W-:Y:S01]  /*9130*/  UIADD3 UR9, UP2, UR9, 0x1000, URZ ;  /* 0x0000100009097890 */ /* 0x000fe2000ff5e03f */
[----:B------:R-:W-:Y:S01]  /*9140*/  LOP3.LUT R12, R6, 0x60, RZ, 0xfc, !PT ;  /* 0x00000060060c7812 */ /* 0x000fe200078efcff */
[----:B------:R-:W-:Y:S01]  /*9150*/  UIADD3 UR8, UP3, UR8, 0x1000, URZ ;  /* 0x0000100008087890 */ /* 0x000fe2000ff7e03f */
[----:B------:R-:W-:Y:S01]  /*9160*/  IADD3 R10, P1, R8, UR14, RZ ;  /* 0x0000000e080a7c10 */ /* 0x000fe2000ff3e0ff */
[----:B------:R-:W-:Y:S01]  /*9170*/  UIADD3.X UR13, URZ, UR13, URZ, UP1, !UPT ;  /* 0x0000000d3f0d7290 */ /* 0x000fe20008ffe43f */
[C---:B------:R-:W-:Y:S01]  /*9180*/  LOP3.LUT R14, R6.reuse, 0x80, RZ, 0xfc, !PT ;  /* 0x00000080060e7812 */ /* 0x040fe200078efcff */
[----:B------:R-:W-:Y:S01]  /*9190*/  UIADD3.X UR11, URZ, UR11, URZ, UP2, !UPT ;  /* 0x0000000b3f0b7290 */ /* 0x000fe200097fe43f */
[----:B------:R-:W-:Y:S01]  /*91a0*/  LEA.HI.X R45, R6, c[0x0][0x25c], R45, 0x1, P0 ;  /* 0x00009700062d7a11 */ /* 0x000fe200000f0c2d */
[----:B------:R-:W-:Y:S01]  /*91b0*/  UIADD3.X UR10, URZ, UR10, URZ, UP3, !UPT ;  /* 0x0000000a3f0a7290 */ /* 0x000fe20009ffe43f */
[----:B------:R-:W-:-:S02]  /*91c0*/  ISETP.GE.AND P5, PT, R12, R43, PT ;  /* 0x0000002b0c00720c */ /* 0x000fc40003fa6270 */
[----:B------:R-:W-:Y:S01]  /*91d0*/  IADD3.X R9, R13, UR7, R9, P1, !PT ;  /* 0x000000070d097c10 */ /* 0x000fe20008ffe409 */
[----:B------:R-:W-:Y:S01]  /*91e0*/  ULDC UR7, c[0x0][0x174] ;  /* 0x00005d0000077ab9 */ /* 0x000fe20000000800 */
[----:B------:R-:W-:Y:S01]  /*91f0*/  LEA R8, P0, R10, R11, 0x1 ;  /* 0x0000000b0a087211 */ /* 0x000fe200078008ff */
[----:B------:R-:W-:Y:S01]  /*9200*/  UISETP.GE.AND UP0, UPT, UR6, UR7, UPT ;  /* 0x000000070600728c */ /* 0x000fe2000bf06270 */
[----:B------:R-:W-:Y:S02]  /*9210*/  ISETP.GE.AND P6, PT, R14, R43, PT ;  /* 0x0000002b0e00720c */ /* 0x000fe40003fc6270 */
[C---:B------:R-:W-:Y:S02]  /*9220*/  LOP3.LUT R12, R6.reuse, 0xa0, RZ, 0xfc, !PT ;  /* 0x000000a0060c7812 */ /* 0x040fe400078efcff */
[----:B------:R-:W-:Y:S02]  /*9230*/  LOP3.LUT R14, R6, 0xc0, RZ, 0xfc, !PT ;  /* 0x000000c0060e7812 */ /* 0x000fe400078efcff */
[----:B------:R-:W-:-:S02]  /*9240*/  LEA.HI.X R9, R10, R45, R9, 0x1, P0 ;  /* 0x0000002d0a097211 */ /* 0x000fc400000f0c09 */
[-C--:B------:R-:W-:Y:S02]  /*9250*/  ISETP.GE.AND P0, PT, R12, R43.reuse, PT ;  /* 0x0000002b0c00720c */ /* 0x080fe40003f06270 */
[-C--:B------:R-:W-:Y:S01]  /*9260*/  ISETP.GE.AND P1, PT, R14, R43.reuse, PT ;  /* 0x0000002b0e00720c */ /* 0x080fe20003f26270 */
[----:B------:R0:W-:Y:S01]  /*9270*/  @!P3 STG.E.U16 [R8.64+0x40], R17 ;  /* 0x000040110800b986 */ /* 0x0001e2000c101516 */
[C---:B------:R-:W-:Y:S02]  /*9280*/  LOP3.LUT R10, R6.reuse, 0x100, RZ, 0xfc, !PT ;  /* 0x00000100060a7812 */ /* 0x040fe400078efcff */
[C---:B------:R-:W-:Y:S01]  /*9290*/  LOP3.LUT R12, R6.reuse, 0x120, RZ, 0xfc, !PT ;  /* 0x00000120060c7812 */ /* 0x040fe200078efcff */
[----:B------:R0:W-:Y:S01]  /*92a0*/  @!P4 STG.E.U16 [R8.64+0x80], R19 ;  /* 0x000080130800c986 */ /* 0x0001e2000c101516 */
[----:B------:R-:W-:Y:S02]  /*92b0*/  LOP3.LUT R16, R6, 0xe0, RZ, 0xfc, !PT ;  /* 0x000000e006107812 */ /* 0x000fe400078efcff */
[-C--:B------:R-:W-:Y:S01]  /*92c0*/  ISETP.GE.AND P3, PT, R10, R43.reuse, PT ;  /* 0x0000002b0a00720c */ /* 0x080fe20003f66270 */
[----:B------:R0:W-:Y:S01]  /*92d0*/  @!P5 STG.E.U16 [R8.64+0xc0], R21 ;  /* 0x0000c0150800d986 */ /* 0x0001e2000c101516 */
[----:B------:R-:W-:-:S02]  /*92e0*/  ISETP.GE.AND P4, PT, R12, R43, PT ;  /* 0x0000002b0c00720c */ /* 0x000fc40003f86270 */
[-C--:B------:R-:W-:Y:S01]  /*92f0*/  ISETP.GE.AND P2, PT, R16, R43.reuse, PT ;  /* 0x0000002b1000720c */ /* 0x080fe20003f46270 */
[----:B------:R0:W-:Y:S01]  /*9300*/  @!P6 STG.E.U16 [R8.64+0x100], R23 ;  /* 0x000100170800e986 */ /* 0x0001e2000c101516 */
[C---:B------:R-:W-:Y:S02]  /*9310*/  LOP3.LUT R10, R6.reuse, 0x140, RZ, 0xfc, !PT ;  /* 0x00000140060a7812 */ /* 0x040fe400078efcff */
[----:B------:R-:W-:Y:S01]  /*9320*/  LOP3.LUT R12, R6, 0x160, RZ, 0xfc, !PT ;  /* 0x00000160060c7812 */ /* 0x000fe200078efcff */
[----:B------:R0:W-:Y:S01]  /*9330*/  @!P0 STG.E.U16 [R8.64+0x140], R25 ;  /* 0x0001401908008986 */ /* 0x0001e2000c101516 */
[-C--:B------:R-:W-:Y:S02]  /*9340*/  ISETP.GE.AND P5, PT, R10, R43.reuse, PT ;  /* 0x0000002b0a00720c */ /* 0x080fe40003fa6270 */
[----:B------:R-:W-:Y:S01]  /*9350*/  ISETP.GE.AND P6, PT, R12, R43, PT ;  /* 0x0000002b0c00720c */ /* 0x000fe20003fc6270 */
[----:B------:R0:W-:Y:S01]  /*9360*/  @!P1 STG.E.U16 [R8.64+0x180], R27 ;  /* 0x0001801b08009986 */ /* 0x0001e2000c101516 */
[----:B------:R-:W-:-:S02]  /*9370*/  LOP3.LUT R10, R6, 0x180, RZ, 0xfc, !PT ;  /* 0x00000180060a7812 */ /* 0x000fc400078efcff */
[----:B------:R-:W-:Y:S01]  /*9380*/  LOP3.LUT R12, R6, 0x1a0, RZ, 0xfc, !PT ;  /* 0x000001a0060c7812 */ /* 0x000fe200078efcff */
[----:B------:R0:W-:Y:S01]  /*9390*/  @!P2 STG.E.U16 [R8.64+0x1c0], R29 ;  /* 0x0001c01d0800a986 */ /* 0x0001e2000c101516 */
[-C--:B------:R-:W-:Y:S02]  /*93a0*/  ISETP.GE.AND P0, PT, R10, R43.reuse, PT ;  /* 0x0000002b0a00720c */ /* 0x080fe40003f06270 */
[-C--:B------:R-:W-:Y:S01]  /*93b0*/  ISETP.GE.AND P1, PT, R12, R43.reuse, PT ;  /* 0x0000002b0c00720c */ /* 0x080fe20003f26270 */
[----:B------:R0:W-:Y:S01]  /*93c0*/  @!P3 STG.E.U16 [R8.64+0x200], R31 ;  /* 0x0002001f0800b986 */ /* 0x0001e2000c101516 */
[C---:B------:R-:W-:Y:S02]  /*93d0*/  LOP3.LUT R10, R6.reuse, 0x1c0, RZ, 0xfc, !PT ;  /* 0x000001c0060a7812 */ /* 0x040fe400078efcff */
[----:B------:R-:W-:Y:S01]  /*93e0*/  LOP3.LUT R12, R6, 0x1e0, RZ, 0xfc, !PT ;  /* 0x000001e0060c7812 */ /* 0x000fe200078efcff */
[----:B------:R0:W-:Y:S01]  /*93f0*/  @!P4 STG.E.U16 [R8.64+0x240], R33 ;  /* 0x000240210800c986 */ /* 0x0001e2000c101516 */
[----:B------:R-:W-:-:S02]  /*9400*/  ISETP.GE.AND P2, PT, R10, R43, PT ;  /* 0x0000002b0a00720c */ /* 0x000fc40003f46270 */
[----:B------:R-:W-:Y:S01]  /*9410*/  ISETP.GE.AND P3, PT, R12, R43, PT ;  /* 0x0000002b0c00720c */ /* 0x000fe20003f66270 */
[----:B------:R0:W-:Y:S04]  /*9420*/  @!P5 STG.E.U16 [R8.64+0x280], R35 ;  /* 0x000280230800d986 */ /* 0x0001e8000c101516 */
[----:B------:R0:W-:Y:S04]  /*9430*/  @!P6 STG.E.U16 [R8.64+0x2c0], R165 ;  /* 0x0002c0a50800e986 */ /* 0x0001e8000c101516 */
[----:B------:R0:W-:Y:S04]  /*9440*/  @!P1 STG.E.U16 [R8.64+0x340], R37 ;  /* 0x0003402508009986 */ /* 0x0001e8000c101516 */
[----:B------:R0:W-:Y:S04]  /*9450*/  @!P2 STG.E.U16 [R8.64+0x380], R39 ;  /* 0x000380270800a986 */ /* 0x0001e8000c101516 */
[----:B------:R0:W-:Y:S04]  /*9460*/  @!P3 STG.E.U16 [R8.64+0x3c0], R41 ;  /* 0x0003c0290800b986 */ /* 0x0001e8000c101516 */
[----:B------:R0:W-:Y:S01]  /*9470*/  @!P0 STG.E.U16 [R8.64+0x300], R7 ;  /* 0x0003000708008986 */ /* 0x0001e2000c101516 */
[----:B------:R-:W-:-:S13]  /*9480*/  PLOP3.LUT P0, PT, PT, PT, UP0, 0x80, 0x0 ;  /* 0x000000000000781c */ /* 0x000fda0003f0f008 */
[----:B0-----:R-:W-:Y:S01]  /*9490*/  @P0 CALL.REL.NOINC `(.L_x_131) ;  /* 0x0000001000000944 */ /* 0x001fe20003c00000 */
[----:B------:R-:W-:Y:S05]  /*94a0*/  BRA `(.L_x_132) ;  /* 0xffff72c000007947 */ /* 0x000fea000383ffff */
.L_x_131:
[----:B------:R-:W-:Y:S05]  /*94b0*/  EXIT ;  /* 0x000000000000794d */ /* 0x000fea0003800000 */
.L_x_133:
        /* <DEDUP_REMOVED lines=12> */
.L_x_5322:


//--------------------- .text._Z25selective_scan_fwd_kernelI32Selective_Scan_fwd_kernel_traitsILi128ELi16ELi1ELb0ELb0ELb1ELb1EN3c104HalfENS1_7complexIfEEEEv13SSMParamsBase --------------------------
	.section	.text._Z25selective_scan_fwd_kernelI32Selective_Scan_fwd_kernel_traitsILi128ELi16ELi1ELb0ELb0ELb1ELb1EN3c104HalfENS1_7complexIfEEEEv13SSMParamsBase,"ax",@progbits
	.sectioninfo	@"SHI_REGISTERS=168"
	.align	128
        .global         _Z25selective_scan_fwd_kernelI32Selective_Scan_fwd_kernel_traitsILi128ELi16ELi1ELb0ELb0ELb1ELb1EN3c104HalfENS1_7complexIfEEEEv13SSMParamsBase
        .type           _Z25selective_scan_fwd_kernelI32Selective_Scan_fwd_kernel_traitsILi128ELi16ELi1ELb0ELb0ELb1ELb1EN3c104HalfENS1_7complexIfEEEEv13SSMParamsBase,@function
        .size           _Z25selective_scan_fwd_kernelI32Selective_Scan_fwd_kernel_traitsILi128ELi16ELi1ELb0ELb0ELb1ELb1EN3c104HalfENS1_7complexIfEEEEv13SSMParamsBase,(.L_x_5323 - _Z25selective_scan_fwd_kernelI32Selective_Scan_fwd_kernel_traitsILi128ELi16ELi1ELb0ELb0ELb1ELb1EN3c104HalfENS1_7complexIfEEEEv13SSMParamsBase)
        .other          _Z25selective_scan_fwd_kernelI32Selective_Scan_fwd_kernel_traitsILi128ELi16ELi1ELb0ELb0ELb1ELb1EN3c104HalfENS1_7complexIfEEEEv13SSMParamsBase,@"STO_CUDA_ENTRY STV_DEFAULT"
_Z25selective_scan_fwd_kernelI32Selective_Scan_fwd_kernel_traitsILi128ELi16ELi1ELb0ELb0ELb1ELb1EN3c104HalfENS1_7complexIfEEEEv13SSMParamsBase:
.text._Z25selective_scan_fwd_kernelI32Selective_Scan_fwd_kernel_traitsILi128ELi16ELi1ELb0ELb0ELb1ELb1EN3c104HalfENS1_7complexIfEEEEv13SSMParamsBase:
        /* <DEDUP_REMOVED lines=119> */
.L_x_178:
        /* <DEDUP_REMOVED lines=83> */
[C---:B------:R-:W-:Y:S02]  /*0ca0*/  IADD3 R38, R25.reuse, 0xe0, RZ ;  /* 0x000000e019267810 */ /* 0x040fe40007ffe0ff */
[-C--:B------:R-:W-:Y:S02]  /*0cb0*/  LEA.HI.SX32 R8, R8, R25.reuse, 0x1b ;  /* 0x0000001908087211 */ /* 0x080fe400078fdaff */
        /* <DEDUP_REMOVED lines=8> */
[-C--:B------:R-:W-:Y:S02]  /*0d40*/  LEA.HI.SX32 R36, R36, R25.reuse, 0x1b ;  /* 0x0000001924247211 */ /* 0x080fe400078fdaff */
[----:B------:R-:W-:-:S02]  /*0d50*/  LEA.HI.SX32 R38, R38, R25, 0x1b ;  /* 0x0000001926267211 */ /* 0x000fc400078fdaff */
[----:B------:R-:W-:Y:S02]  /*0d60*/  SHF.L.U32 R68, R8, 0x1, RZ ;  /* 0x0000000108447819 */ /* 0x000fe400000006ff */
[C---:B------:R-:W-:Y:S02]  /*0d70*/  IADD3 R46, R25.reuse, 0x160, RZ ;  /* 0x00000160192e7810 */ /* 0x040fe40007ffe0ff */
[----:B------:R-:W-:Y:S02]  /*0d80*/  SHF.L.U32 R67, R30, 0x1, RZ ;  /* 0x000000011e437819 */ /* 0x000fe400000006ff */
[----:B------:R-:W-:Y:S02]  /*0d90*/  IADD3 R48, R25, 0x180, RZ ;  /* 0x0000018019307810 */ /* 0x000fe40007ffe0ff */
[----:B------:R-:W-:Y:S02]  /*0da0*/  LEA.HI.SX32 R40, R40, R25, 0x1b ;  /* 0x0000001928287211 */ /* 0x000fe400078fdaff */
[----:B------:R-:W-:-:S02]  /*0db0*/  SHF.L.U32 R66, R32, 0x1, RZ ;  /* 0x0000000120427819 */ /* 0x000fc400000006ff */
[C---:B------:R-:W-:Y:S02]  /*0dc0*/  IADD3 R50, R25.reuse, 0x1a0, RZ ;  /* 0x000001a019327810 */ /* 0x040fe40007ffe0ff */
[-C--:B------:R-:W-:Y:S02]  /*0dd0*/  LEA.HI.SX32 R42, R42, R25.reuse, 0x1b ;  /* 0x000000192a2a7211 */ /* 0x080fe400078fdaff */
[----:B------:R-:W-:Y:S01]  /*0de0*/  SHF.L.U32 R65, R34, 0x1, RZ ;  /* 0x0000000122417819 */ /* 0x000fe200000006ff */
[----:B------:R-:W-:Y:S01]  /*0df0*/  IMAD.SHL.U32 R63, R38, 0x2, RZ ;  /* 0x00000002263f7824 */ /* 0x000fe200078e00ff */
[----:B------:R-:W-:Y:S02]  /*0e00*/  IADD3 R52, R25, 0x1c0, RZ ;  /* 0x000001c019347810 */ /* 0x000fe40007ffe0ff */
[----:B------:R-:W-:Y:S02]  /*0e10*/  LEA.HI.SX32 R44, R44, R25, 0x1b ;  /* 0x000000192c2c7211 */ /* 0x000fe400078fdaff */
[----:B------:R-:W-:-:S02]  /*0e20*/  SHF.L.U32 R64, R36, 0x1, RZ ;  /* 0x0000000124407819 */ /* 0x000fc400000006ff */
[----:B------:R-:W-:Y:S02]  /*0e30*/  IADD3 R54, R25, 0x1e0, RZ ;  /* 0x000001e019367810 */ /* 0x000fe40007ffe0ff */
[-C--:B------:R-:W-:Y:S02]  /*0e40*/  LEA.HI.SX32 R46, R46, R25.reuse, 0x1b ;  /* 0x000000192e2e7211 */ /* 0x080fe400078fdaff */
[-C--:B------:R-:W-:Y:S02]  /*0e50*/  LEA.HI.SX32 R48, R48, R25.reuse, 0x1b ;  /* 0x0000001930307211 */ /* 0x080fe400078fdaff */
[----:B------:R-:W-:Y:S02]  /*0e60*/  SHF.L.U32 R62, R40, 0x1, RZ ;  /* 0x00000001283e7819 */ /* 0x000fe400000006ff */
[----:B------:R-:W-:Y:S02]  /*0e70*/  LEA.HI.SX32 R50, R50, R25, 0x1b ;  /* 0x0000001932327211 */ /* 0x000fe400078fdaff */
[----:B------:R-:W-:-:S02]  /*0e80*/  SHF.L.U32 R61, R42, 0x1, RZ ;  /* 0x000000012a3d7819 */ /* 0x000fc400000006ff */
[-C--:B------:R-:W-:Y:S02]  /*0e90*/  LEA.HI.SX32 R9, R52, R25.reuse, 0x1b ;  /* 0x0000001934097211 */ /* 0x080fe400078fdaff */
[----:B------:R-:W-:Y:S02]  /*0ea0*/  SHF.L.U32 R60, R44, 0x1, RZ ;  /* 0x000000012c3c7819 */ /* 0x000fe400000006ff */
[----:B------:R-:W-:Y:S02]  /*0eb0*/  LEA.HI.SX32 R54, R54, R25, 0x1b ;  /* 0x0000001936367211 */ /* 0x000fe400078fdaff */
[----:B------:R-:W-:Y:S02]  /*0ec0*/  SHF.L.U32 R165, R46, 0x1, RZ ;  /* 0x000000012ea57819 */ /* 0x000fe400000006ff */
[----:B------:R-:W-:Y:S02]  /*0ed0*/  SHF.L.U32 R8, R50, 0x1, RZ ;  /* 0x0000000132087819 */ /* 0x000fe400000006ff */
[----:B------:R-:W-:-:S02]  /*0ee0*/  SHF.L.U32 R9, R9, 0x1, RZ ;  /* 0x0000000109097819 */ /* 0x000fc400000006ff */
[----:B------:R-:W-:Y:S02]  /*0ef0*/  ISETP.GE.AND P0, PT, R27, UR17, PT ;  /* 0x000000111b007c0c */ /* 0x000fe4000bf06270 */
[----:B------:R-:W-:Y:S02]  /*0f00*/  ISETP.GE.AND P6, PT, R29, UR17, PT ;  /* 0x000000111d007c0c */ /* 0x000fe4000bfc6270 */
[----:B------:R-:W-:Y:S02]  /*0f10*/  ISETP.GE.AND P3, PT, R31, UR17, PT ;  /* 0x000000111f007c0c */ /* 0x000fe4000bf66270 */
[----:B------:R-:W-:Y:S02]  /*0f20*/  PRMT R26, RZ, 0x7610, R26 ;  /* 0x00007610ff1a7816 */ /* 0x000fe4000000001a */
[----:B------:R-:W-:Y:S02]  /*0f30*/  PRMT R36, RZ, 0x7610, R36 ;  /* 0x00007610ff247816 */ /* 0x000fe40000000024 */
[----:B------:R-:W-:-:S02]  /*0f40*/  PRMT R31, RZ, 0x7610, R31 ;  /* 0x00007610ff1f7816 */ /* 0x000fc4000000001f */
        /* <DEDUP_REMOVED lines=142> */
[----:B------:R-:W-:Y:S02]  /*1830*/  IMAD.MOV.U32 R44, RZ, RZ, 0x3d39bf78 ;  /* 0x3d39bf78ff2c7424 */ /* 0x000fe400078e00ff */
        /* <DEDUP_REMOVED lines=28> */
.L_x_135:
[----:B------:R-:W-:Y:S05]  /*1a00*/  BSYNC B0 ;  /* 0x0000000000007941 */ /* 0x000fea0003800000 */
.L_x_134:
[----:B------:R-:W-:Y:S01]  /*1a10*/  HADD2.F32 R19, -RZ, R19.H0_H0 ;  /* 0x20000013ff137230 */ /* 0x000fe20000004100 */
[----:B------:R-:W-:Y:S01]  /*1a20*/  BSSY B0, `(.L_x_136) ;  /* 0x0000023000007945 */ /* 0x000fe20003800000 */
[----:B------:R-:W-:-:S03]  /*1a30*/  FSETP.GTU.FTZ.AND P4, PT, R18, 20, PT ;  /* 0x41a000001200780b */ /* 0x000fc60003f9c000 */
[----:B------:R-:W-:Y:S01]  /*1a40*/  FADD.FTZ R19, R19, UR4 ;  /* 0x0000000413137e21 */ /* 0x000fe20008010000 */
        /* <DEDUP_REMOVED lines=32> */
.L_x_137:
[----:B------:R-:W-:Y:S05]  /*1c50*/  BSYNC B0 ;  /* 0x0000000000007941 */ /* 0x000fea0003800000 */
.L_x_136:
        /* <DEDUP_REMOVED lines=38> */
.L_x_139:
[----:B------:R-:W-:Y:S05]  /*1ec0*/  BSYNC B0 ;  /* 0x0000000000007941 */ /* 0x000fea0003800000 */
.L_x_138:
        /* <DEDUP_REMOVED lines=36> */
.L_x_141:
[----:B------:R-:W-:Y:S05]  /*2110*/  BSYNC B0 ;  /* 0x0000000000007941 */ /* 0x000fea0003800000 */
.L_x_140:
        /* <DEDUP_REMOVED lines=38> */
.L_x_143:
[----:B------:R-:W-:Y:S05]  /*2380*/  BSYNC B0 ;  /* 0x0000000000007941 */ /* 0x000fea0003800000 */
.L_x_142:
        /* <DEDUP_REMOVED lines=36> */
.L_x_145:
[----:B------:R-:W-:Y:S05]  /*25d0*/  BSYNC B0 ;  /* 0x0000000000007941 */ /* 0x000fea0003800000 */
.L_x_144:
        /* <DEDUP_REMOVED lines=38> */
.L_x_147:
[----:B------:R-:W-:Y:S05]  /*2840*/  BSYNC B0 ;  /* 0x0000000000007941 */ /* 0x000fea0003800000 */
.L_x_146:
        /* <DEDUP_REMOVED lines=37> */
.L_x_149:
[----:B------:R-:W-:Y:S05]  /*2aa0*/  BSYNC B0 ;  /* 0x0000000000007941 */ /* 0x000fea0003800000 */
.L_x_148:
        /* <DEDUP_REMOVED lines=42> */
.L_x_151:
[----:B------:R-:W-:Y:S05]  /*2d50*/  BSYNC B0 ;  /* 0x0000000000007941 */ /* 0x000fea0003800000 */
.L_x_150:
        /* <DEDUP_REMOVED lines=40> */
.L_x_153:
[----:B------:R-:W-:Y:S05]  /*2fe0*/  BSYNC B0 ;  /* 0x0000000000007941 */ /* 0x000fea0003800000 */
.L_x_152:
        /* <DEDUP_REMOVED lines=46> */
.L_x_155:
[----:B------:R-:W-:Y:S05]  /*32d0*/  BSYNC B0 ;  /* 0x0000000000007941 */ /* 0x000fea0003800000 */
.L_x_154:
        /* <DEDUP_REMOVED lines=33> */
.L_x_157:
[----:B------:R-:W-:Y:S05]  /*34f0*/  BSYNC B0 ;  /* 0x0000000000007941 */ /* 0x000fea0003800000 */
.L_x_156:
        /* <DEDUP_REMOVED lines=30> */
[----:B------:R-:W-:-:S04]  /*36e0*/  @P0 IMAD.MOV.U32 R40, RZ, RZ, 0x7f800000 ;  /* 0x7f800000ff280424 */ /* 0x000fc800078e00ff */
[----:B------:R-:W-:-:S05]  /*36f0*/  @P0 FFMA.FTZ R24, R43, R40, +INF ;  /* 0x7f8000002b180423 */ /* 0x000fca0000010028 */
[----:B------:R-:W-:Y:S02]  /*3700*/  FSEL R24, R24, -RZ, P1 ;  /* 0x800000ff18187208 */ /* 0x000fe40000800000 */
.L_x_159:
[----:B------:R-:W-:Y:S05]  /*3710*/  BSYNC B0 ;  /* 0x0000000000007941 */ /* 0x000fea0003800000 */
.L_x_158:
        /* <DEDUP_REMOVED lines=33> */
.L_x_161:
[----:B------:R-:W-:Y:S05]  /*3930*/  BSYNC B0 ;  /* 0x0000000000007941 */ /* 0x000fea0003800000 */
.L_x_160:
        /* <DEDUP_REMOVED lines=33> */
.L_x_163:
[----:B------:R-:W-:Y:S05]  /*3b50*/  BSYNC B0 ;  /* 0x0000000000007941 */ /* 0x000fea0003800000 */
.L_x_162:
        /* <DEDUP_REMOVED lines=33> */
.L_x_165:
[----:B------:R-:W-:Y:S05]  /*3d70*/  BSYNC B0 ;  /* 0x0000000000007941 */ /* 0x000fea0003800000 */
.L_x_164:
        /* <DEDUP_REMOVED lines=20> */
.L_x_172:
        /* <DEDUP_REMOVED lines=20> */
[----:B------:R-:W-:Y:S01]  /*4000*/  IMAD.U32 R47, RZ, RZ, UR7 ;  /* 0x00000007ff2f7e24 */ /* 0x000fe2000f8e00ff */
        /* <DEDUP_REMOVED lines=569> */
[----:B0-----:R-:W-:-:S02]  /*63a0*/  FMUL.FTZ R41, R43, R144 ;  /* 0x000000902b297220 */ /* 0x001fc40000410000 */
[----:B----4-:R-:W-:Y:S01]  /*63b0*/  IMAD.SHL.U32 R152, R40, 0x2, RZ ;  /* 0x0000000228987824 */ /* 0x010fe200078e00ff */
[----:B------:R-:W-:Y:S01]  /*63c0*/  SHF.L.U32 R141, R150, 0x1, RZ ;  /* 0x00000001968d7819 */ /* 0x000fe200000006ff */
[C---:B-1----:R-:W-:Y:S01]  /*63d0*/  FMUL.FTZ R40, R43.reuse, R146 ;  /* 0x000000922b287220 */ /* 0x042fe20000410000 */
[----:B------:R-:W-:Y:S01]  /*63e0*/  SHF.L.U32 R150, R148, 0x1, RZ ;  /* 0x0000000194967819 */ /* 0x000fe200000006ff */
[C---:B--2---:R-:W-:Y:S02]  /*63f0*/  FFMA.FTZ R148, R48.reuse, R145, R41 ;  /* 0x0000009130947223 */ /* 0x044fe40000010029 */
[CC--:B---3--:R-:W-:Y:S02]  /*6400*/  FMUL.FTZ R41, R43.reuse, R147.reuse ;  /* 0x000000932b297220 */ /* 0x0c8fe40000410000 */
[----:B------:R-:W-:Y:S02]  /*6410*/  FFMA.FTZ R147, R48, R147, -R40 ;  /* 0x0000009330937223 */ /* 0x000fe40000010828 */
[----:B------:R-:W-:-:S02]  /*6420*/  FMUL.FTZ R145, R43, R145 ;  /* 0x000000912b917220 */ /* 0x000fc40000410000 */
[----:B------:R-:W-:Y:S02]  /*6430*/  FFMA.FTZ R146, R48, R146, R41 ;  /* 0x0000009230927223 */ /* 0x000fe40000010029 */
[----:B------:R-:W-:Y:S01]  /*6440*/  @P0 FADD.FTZ R50, R50, R147 ;  /* 0x0000009332320221 */ /* 0x000fe20000010000 */
[----:B------:R-:W-:Y:S01]  /*6450*/  FSEL R40, R43, R148, !P0 ;  /* 0x000000942b287208 */ /* 0x000fe20004000000 */
[----:B------:R-:W-:Y:S02]  /*6460*/  @P0 FFMA.FTZ R48, R48, R144, -R145 ;  /* 0x0000009030300223 */ /* 0x000fe40000010891 */
        /* <DEDUP_REMOVED lines=122> */
[----:B------:R-:W0:Y:S01]  /*6c10*/  SHFL.UP PT, R52, R51, 0x10, RZ ;  /* 0x0600000033347989 */ /* 0x000e2200000e00ff */
[----:B------:R-:W-:Y:S01]  /*6c20*/  IMAD.SHL.U32 R127, R127, 0x2, RZ ;  /* 0x000000027f7f7824 */ /* 0x000fe200078e00ff */
[----:B------:R-:W-:Y:S01]  /*6c30*/  SHF.L.U32 R148, R148, 0x1, RZ ;  /* 0x0000000194947819 */ /* 0x000fe200000006ff */
[----:B------:R-:W-:Y:S01]  /*6c40*/  FMUL.FTZ R41, R40, R41 ;  /* 0x0000002928297220 */ /* 0x000fe20000410000 */
        /* <DEDUP_REMOVED lines=165> */
[C---:B------:R-:W-:Y:S02]  /*76a0*/  @P0 FFMA.FTZ R161, R48.reuse, R161, R45 ;  /* 0x000000a130a10223 */ /* 0x040fe4000001002d */
[C---:B------:R-:W-:Y:S02]  /*76b0*/  @P0 FFMA.FTZ R158, R48.reuse, R158, -R44 ;  /* 0x0000009e309e0223 */ /* 0x040fe4000001082c */
[C---:B------:R-:W-:Y:S02]  /*76c0*/  FMUL.FTZ R45, R49.reuse, R53 ;  /* 0x00000035312d7220 */ /* 0x040fe40000410000 */
[----:B------:R-:W-:Y:S01]  /*76d0*/  FMUL.FTZ R44, R49, R163 ;  /* 0x000000a3312c7220 */ /* 0x000fe20000410000 */
[----:B------:R-:W-:Y:S01]  /*76e0*/  MOV R49, R161 ;  /* 0x000000a100317202 */ /* 0x000fe20000000f00 */
[C---:B------:R-:W-:Y:S02]  /*76f0*/  FFMA.FTZ R45, R48.reuse, R163, -R45 ;  /* 0x000000a3302d7223 */ /* 0x040fe4000001082d */
[----:B------:R-:W-:Y:S01]  /*7700*/  FFMA.FTZ R44, R48, R53, R44 ;  /* 0x00000035302c7223 */ /* 0x000fe2000001002c */
[----:B------:R-:W-:Y:S01]  /*7710*/  MOV R48, R158 ;  /* 0x0000009e00307202 */ /* 0x000fe20000000f00 */
[----:B------:R-:W-:Y:S01]  /*7720*/  @P0 FADD.FTZ R163, R50, R45 ;  /* 0x0000002d32a30221 */ /* 0x000fe20000010000 */
[----:B------:R-:W-:Y:S01]  /*7730*/  MOV R45, R41 ;  /* 0x00000029002d7202 */ /* 0x000fe20000000f00 */
[----:B------:R-:W-:Y:S01]  /*7740*/  @P0 FADD.FTZ R53, R51, R44 ;  /* 0x0000002c33350221 */ /* 0x000fe20000010000 */
[----:B------:R-:W-:-:S02]  /*7750*/  MOV R44, R40 ;  /* 0x00000028002c7202 */ /* 0x000fc40000000f00 */
[----:B------:R-:W-:Y:S01]  /*7760*/  MOV R50, R163 ;  /* 0x000000a300327202 */ /* 0x000fe20000000f00 */
[----:B------:R-:W-:Y:S01]  /*7770*/  IMAD.MOV.U32 R51, RZ, RZ, R53 ;  /* 0x000000ffff337224 */ /* 0x000fe200078e0035 */
[----:B------:R-:W-:Y:S05]  /*7780*/  BRA `(.L_x_169) ;  /* 0x0000010000007947 */ /* 0x000fea0003800000 */
.L_x_168:
[----:B-1234-:R-:W-:Y:S01]  /*7790*/  ISETP.NE.AND P0, PT, R4, RZ, PT ;  /* 0x000000ff0400720c */ /* 0x01efe20003f05270 */
[C---:B------:R-:W-:Y:S02]  /*77a0*/  FMUL.FTZ R44, R162.reuse, R43 ;  /* 0x0000002ba22c7220 */ /* 0x040fe40000410000 */
[----:B------:R-:W-:Y:S02]  /*77b0*/  FMUL.FTZ R45, R162, R40 ;  /* 0x00000028a22d7220 */ /* 0x000fe40000410000 */
[C---:B------:R-:W-:Y:S02]  /*77c0*/  FFMA.FTZ R44, R52.reuse, R42, -R44 ;  /* 0x0000002a342c7223 */ /* 0x040fe4000001082c */
[----:B------:R-:W-:Y:S02]  /*77d0*/  FFMA.FTZ R45, R52, R41, R45 ;  /* 0x00000029342d7223 */ /* 0x000fe4000001002d */
[----:B------:R-:W-:-:S02]  /*77e0*/  FADD.FTZ R46, R46, R44 ;  /* 0x0000002c2e2e7221 */ /* 0x000fc40000010000 */
[CC--:B------:R-:W-:Y:S02]  /*77f0*/  FMUL.FTZ R44, R162.reuse, R41.reuse ;  /* 0x00000029a22c7220 */ /* 0x0c0fe40000410000 */
[----:B------:R0:W-:Y:S01]  /*7800*/  @!P0 STS.128 [0x2150], R40 ;  /* 0x00215028ff008388 */ /* 0x0001e20000000c00 */
[----:B------:R-:W-:Y:S01]  /*7810*/  FMUL.FTZ R162, R162, R42 ;  /* 0x0000002aa2a27220 */ /* 0x000fe20000410000 */
[-C--:B------:R-:W-:Y:S01]  /*7820*/  @!P0 MOV R48, R40.reuse ;  /* 0x0000002800308202 */ /* 0x080fe20000000f00 */
[C---:B------:R-:W-:Y:S01]  /*7830*/  FFMA.FTZ R44, R52.reuse, R40, -R44 ;  /* 0x00000028342c7223 */ /* 0x040fe2000001082c */
[----:B------:R-:W-:Y:S01]  /*7840*/  @!P0 MOV R49, R41 ;  /* 0x0000002900318202 */ /* 0x000fe20000000f00 */
[-C--:B------:R-:W-:Y:S01]  /*7850*/  FFMA.FTZ R162, R52, R43.reuse, R162 ;  /* 0x0000002b34a27223 */ /* 0x080fe200000100a2 */
[----:B------:R-:W-:Y:S02]  /*7860*/  @!P0 MOV R50, R42 ;  /* 0x0000002a00328202 */ /* 0x000fe40000000f00 */
[----:B------:R-:W-:Y:S01]  /*7870*/  @!P0 MOV R51, R43 ;  /* 0x0000002b00338202 */ /* 0x000fe20000000f00 */
[----:B------:R-:W-:-:S02]  /*7880*/  FADD.FTZ R47, R47, R162 ;  /* 0x000000a22f2f7221 */ /* 0x000fc40000010000 */
.L_x_169:
[----:B------:R-:W-:Y:S05]  /*7890*/  BSYNC B0 ;  /* 0x0000000000007941 */ /* 0x000fea0003800000 */
.L_x_167:
        /* <DEDUP_REMOVED lines=129> */
.L_x_171:
[----:B------:R-:W-:Y:S05]  /*80b0*/  BSYNC B0 ;  /* 0x0000000000007941 */ /* 0x000fea0003800000 */
.L_x_170:
        /* <DEDUP_REMOVED lines=119> */
.L_x_166:
[----:B------:R-:W-:Y:S01]  /*8830*/  BAR.SYNC.DEFER_BLOCKING 0x0 ;  /* 0x0000000000007b1d */ /* 0x000fe20000010000 */
[----:B------:R-:W-:Y:S01]  /*8840*/  F2FP.PACK_AB R12, R61, R60 ;  /* 0x0000003c3d0c723e */ /* 0x000fe200000000ff */
[----:B------:R-:W-:Y:S01]  /*8850*/  IMAD.IADD R103, R5, 0x1, R4 ;  /* 0x0000000105677824 */ /* 0x000fe200078e0204 */
[----:B------:R-:W-:Y:S01]  /*8860*/  F2FP.PACK_AB R13, R63, R62 ;  /* 0x0000003e3f0d723e */ /* 0x000fe200000000ff */
[----:B------:R-:W-:Y:S01]  /*8870*/  USHF.L.U32 UR14, UR6, 0xb, URZ ;  /* 0x0000000b060e7899 */ /* 0x000fe2000800063f */
[C---:B------:R-:W-:Y:S01]  /*8880*/  PRMT R14, R12.reuse, 0x7610, R14 ;  /* 0x000076100c0e7816 */ /* 0x040fe2000000000e */
[----:B------:R-:W-:Y:S01]  /*8890*/  ULDC UR7, c[0x0][0x200] ;  /* 0x0000800000077ab9 */ /* 0x000fe20000000800 */
[----:B------:R-:W-:Y:S01]  /*88a0*/  PRMT R15, R12, 0x7632, R15 ;  /* 0x000076320c0f7816 */ /* 0x000fe2000000000f */
[----:B------:R-:W-:Y:S01]  /*88b0*/  UIMAD UR7, UR24, UR7, URZ ;  /* 0x00000007180772a4 */ /* 0x000fe2000f8e023f */
[----:B------:R-:W-:Y:S01]  /*88c0*/  F2FP.PACK_AB R12, R65, R64 ;  /* 0x00000040410c723e */ /* 0x000fe200000000ff */
[----:B------:R-:W-:Y:S01]  /*88d0*/  USHF.R.S32.HI UR15, URZ, 0x1f, UR14 ;  /* 0x0000001f3f0f7899 */ /* 0x000fe2000801140e */
[C---:B------:R-:W-:Y:S01]  /*88e0*/  PRMT R16, R13.reuse, 0x7610, R16 ;  /* 0x000076100d107816 */ /* 0x040fe20000000010 */
[----:B------:R-:W-:Y:S01]  /*88f0*/  BSSY B0, `(.L_x_173) ;  /* 0x000007e000007945 */ /* 0x000fe20003800000 */
[----:B------:R-:W-:-:S02]  /*8900*/  PRMT R17, R13, 0x7632, R17 ;  /* 0x000076320d117816 */ /* 0x000fc40000000011 */
[C---:B------:R-:W-:Y:S02]  /*8910*/  PRMT R18, R12.reuse, 0x7610, R18 ;  /* 0x000076100c127816 */ /* 0x040fe40000000012 */
[----:B------:R-:W-:Y:S02]  /*8920*/  PRMT R19, R12, 0x7632, R19 ;  /* 0x000076320c137816 */ /* 0x000fe40000000013 */
[CC--:B------:R-:W-:Y:S02]  /*8930*/  IADD3 R116, R5.reuse, R4.reuse, RZ ;  /* 0x0000000405747210 */ /* 0x0c0fe40007ffe0ff */
[CC--:B------:R-:W-:Y:S02]  /*8940*/  IADD3 R118, R5.reuse, R4.reuse, RZ ;  /* 0x0000000405767210 */ /* 0x0c0fe40007ffe0ff */
[CC--:B------:R-:W-:Y:S01]  /*8950*/  IADD3 R108, R5.reuse, R4.reuse, RZ ;  /* 0x00000004056c7210 */ /* 0x0c0fe20007ffe0ff */
[----:B------:R0:W-:Y:S01]  /*8960*/  STS.U16 [R11+0x2], R15 ;  /* 0x0000020f0b007388 */ /* 0x0001e20000000400 */
[----:B------:R-:W-:-:S02]  /*8970*/  IADD3 R110, R5, R4, RZ ;  /* 0x00000004056e7210 */ /* 0x000fc40007ffe0ff */
[CC--:B------:R-:W-:Y:S01]  /*8980*/  IADD3 R112, R5.reuse, R4.reuse, RZ ;  /* 0x0000000405707210 */ /* 0x0c0fe20007ffe0ff */
[----:B------:R1:W-:Y:S01]  /*8990*/  STS.U16 [R11], R14 ;  /* 0x0000000e0b007388 */ /* 0x0003e20000000400 */
[CC--:B------:R-:W-:Y:S02]  /*89a0*/  IADD3 R114, R5.reuse, R4.reuse, RZ ;  /* 0x0000000405727210 */ /* 0x0c0fe40007ffe0ff */
[CC--:B------:R-:W-:Y:S01]  /*89b0*/  IADD3 R100, R5.reuse, R4.reuse, RZ ;  /* 0x0000000405647210 */ /* 0x0c0fe20007ffe0ff */
[----:B------:R2:W-:Y:S01]  /*89c0*/  STS.U16 [R11+0x4], R16 ;  /* 0x000004100b007388 */ /* 0x0005e20000000400 */
[CC--:B------:R-:W-:Y:S02]  /*89d0*/  IADD3 R102, R5.reuse, R4.reuse, RZ ;  /* 0x0000000405667210 */ /* 0x0c0fe40007ffe0ff */
[CC--:B------:R-:W-:Y:S01]  /*89e0*/  IADD3 R104, R5.reuse, R4.reuse, RZ ;  /* 0x0000000405687210 */ /* 0x0c0fe20007ffe0ff */
[----:B------:R3:W-:Y:S01]  /*89f0*/  STS.U16 [R11+0x6], R17 ;  /* 0x000006110b007388 */ /* 0x0007e20000000400 */
[----:B------:R-:W-:-:S02]  /*8a00*/  IADD3 R106, R5, R4, RZ ;  /* 0x00000004056a7210 */ /* 0x000fc40007ffe0ff */
[----:B------:R-:W-:Y:S01]  /*8a10*/  F2FP.PACK_AB R12, R67, R66 ;  /* 0x00000042430c723e */ /* 0x000fe200000000ff */
[----:B------:R4:W-:Y:S01]  /*8a20*/  STS.U16 [R11+0x8], R18 ;  /* 0x000008120b007388 */ /* 0x0009e20000000400 */
[----:B------:R-:W-:Y:S02]  /*8a30*/  F2FP.PACK_AB R13, R69, R68 ;  /* 0x00000044450d723e */ /* 0x000fe400000000ff */
[CC--:B------:R-:W-:Y:S01]  /*8a40*/  IADD3 R121, R5.reuse, R4.reuse, RZ ;  /* 0x0000000405797210 */ /* 0x0c0fe20007ffe0ff */
[----:B------:R-:W-:Y:S01]  /*8a50*/  STS.U16 [R11+0xa], R19 ;  /* 0x00000a130b007388 */ /* 0x000fe20000000400 */
[CC--:B------:R-:W-:Y:S02]  /*8a60*/  IADD3 R120, R5.reuse, R4.reuse, RZ ;  /* 0x0000000405787210 */ /* 0x0c0fe40007ffe0ff */
[----:B------:R-:W-:Y:S02]  /*8a70*/  IADD3 R117, R5, R4, RZ ;  /* 0x0000000405757210 */ /* 0x000fe40007ffe0ff */
[----:B------:R-:W-:-:S02]  /*8a80*/  IADD3 R116, R116, 0x40, RZ ;  /* 0x0000004074747810 */ /* 0x000fc40007ffe0ff */
[CC--:B------:R-:W-:Y:S02]  /*8a90*/  IADD3 R119, R5.reuse, R4.reuse, RZ ;  /* 0x0000000405777210 */ /* 0x0c0fe40007ffe0ff */
[----:B------:R-:W-:Y:S02]  /*8aa0*/  IADD3 R118, R118, 0x20, RZ ;  /* 0x0000002076767810 */ /* 0x000fe40007ffe0ff */
[CC--:B------:R-:W-:Y:S02]  /*8ab0*/  IADD3 R109, R5.reuse, R4.reuse, RZ ;  /* 0x00000004056d7210 */ /* 0x0c0fe40007ffe0ff */
[----:B------:R-:W-:Y:S02]  /*8ac0*/  IADD3 R108, R108, 0xc0, RZ ;  /* 0x000000c06c6c7810 */ /* 0x000fe40007ffe0ff */
        /* <DEDUP_REMOVED lines=8> */
[----:B------:R-:W-:Y:S02]  /*8b50*/  IADD3 R102, R102, 0x120, RZ ;  /* 0x0000012066667810 */ /* 0x000fe40007ffe0ff */
[CC--:B------:R-:W-:Y:S02]  /*8b60*/  IADD3 R105, R5.reuse, R4.reuse, RZ ;  /* 0x0000000405697210 */ /* 0x0c0fe40007ffe0ff */
[----:B------:R-:W-:Y:S02]  /*8b70*/  IADD3 R104, R104, 0x100, RZ ;  /* 0x0000010068687810 */ /* 0x000fe40007ffe0ff */
[----:B------:R-:W-:Y:S02]  /*8b80*/  IADD3 R107, R5, R4, RZ ;  /* 0x00000004056b7210 */ /* 0x000fe40007ffe0ff */
[----:B------:R-:W-:Y:S02]  /*8b90*/  IADD3 R106, R106, 0xe0, RZ ;  /* 0x000000e06a6a7810 */ /* 0x000fe40007ffe0ff */
[----:B------:R-:W-:-:S02]  /*8ba0*/  PRMT R20, R12, 0x7610, R20 ;  /* 0x000076100c147816 */ /* 0x000fc40000000014 */
[----:B0-----:R-:W-:Y:S02]  /*8bb0*/  PRMT R15, R12, 0x7632, R15 ;  /* 0x000076320c0f7816 */ /* 0x001fe4000000000f */
[C---:B------:R-:W-:Y:S01]  /*8bc0*/  PRMT R21, R13.reuse, 0x7610, R21 ;  /* 0x000076100d157816 */ /* 0x040fe20000000015 */
[----:B------:R-:W-:Y:S01]  /*8bd0*/  STS.U16 [R11+0xc], R20 ;  /* 0x00000c140b007388 */ /* 0x000fe20000000400 */
[----:B------:R-:W-:Y:S02]  /*8be0*/  PRMT R22, R13, 0x7632, R22 ;  /* 0x000076320d167816 */ /* 0x000fe40000000016 */
[----:B------:R-:W-:Y:S01]  /*8bf0*/  ISETP.NE.AND P0, PT, R3, RZ, PT ;  /* 0x000000ff0300720c */ /* 0x000fe20003f05270 */
[----:B------:R-:W-:Y:S01]  /*8c00*/  STS.U16 [R11+0xe], R15 ;  /* 0x00000e0f0b007388 */ /* 0x000fe20000000400 */
[----:B-1----:R-:W-:Y:S02]  /*8c10*/  F2FP.PACK_AB R14, R71, R70 ;  /* 0x00000046470e723e */ /* 0x002fe400000000ff */
[----:B------:R-:W-:Y:S01]  /*8c20*/  F2FP.PACK_AB R12, R73, R72 ;  /* 0x00000048490c723e */ /* 0x000fe200000000ff */
[----:B------:R-:W-:Y:S01]  /*8c30*/  STS.U16 [R11+0x10], R21 ;  /* 0x000010150b007388 */ /* 0x000fe20000000400 */
[----:B------:R-:W-:-:S02]  /*8c40*/  F2FP.PACK_AB R13, R75, R74 ;  /* 0x0000004a4b0d723e */ /* 0x000fc400000000ff */
[----:B------:R-:W-:Y:S01]  /*8c50*/  LEA.HI.SX32 R120, R120, R121, 0x1b ;  /* 0x0000007978787211 */ /* 0x000fe200078fdaff */
[----:B------:R0:W-:Y:S01]  /*8c60*/  STS.U16 [R11+0x14], R14 ;  /* 0x0000140e0b007388 */ /* 0x0001e20000000400 */
[----:B------:R-:W-:Y:S02]  /*8c70*/  LEA.HI.SX32 R116, R116, R117, 0x1b ;  /* 0x0000007574747211 */ /* 0x000fe400078fdaff */
[----:B------:R-:W-:Y:S01]  /*8c80*/  LEA.HI.SX32 R118, R118, R119, 0x1b ;  /* 0x0000007776767211 */ /* 0x000fe200078fdaff */
[----:B------:R-:W-:Y:S01]  /*8c90*/  IMAD.SHL.U32 R120, R120, 0x2, RZ ;  /* 0x0000000278787824 */ /* 0x000fe200078e00ff */
[----:B------:R-:W-:Y:S01]  /*8ca0*/  LEA.HI.SX32 R108, R108, R109, 0x1b ;  /* 0x0000006d6c6c7211 */ /* 0x000fe200078fdaff */
[----:B------:R-:W-:Y:S01]  /*8cb0*/  STS.U16 [R11+0x12], R22 ;  /* 0x000012160b007388 */ /* 0x000fe20000000400 */
[----:B------:R-:W-:Y:S02]  /*8cc0*/  LEA.HI.SX32 R110, R110, R111, 0x1b ;  /* 0x0000006f6e6e7211 */ /* 0x000fe400078fdaff */
[----:B------:R-:W-:Y:S01]  /*8cd0*/  LEA.HI.SX32 R112, R112, R113, 0x1b ;  /* 0x0000007170707211 */ /* 0x000fe200078fdaff */
[----:B------:R1:W-:Y:S01]  /*8ce0*/  STS.U16 [R11+0x18], R12 ;  /* 0x0000180c0b007388 */ /* 0x0003e20000000400 */
[----:B------:R-:W-:-:S02]  /*8cf0*/  LEA.HI.SX32 R114, R114, R115, 0x1b ;  /* 0x0000007372727211 */ /* 0x000fc400078fdaff */
[----:B------:R-:W-:Y:S01]  /*8d00*/  LEA.HI.SX32 R100, R100, R101, 0x1b ;  /* 0x0000006564647211 */ /* 0x000fe200078fdaff */
[----:B------:R5:W-:Y:S01]  /*8d10*/  STS.U16 [R11+0x1c], R13 ;  /* 0x00001c0d0b007388 */ /* 0x000be20000000400 */
[----:B------:R-:W-:Y:S02]  /*8d20*/  LEA.HI.SX32 R102, R102, R103, 0x1b ;  /* 0x0000006766667211 */ /* 0x000fe400078fdaff */
[----:B------:R-:W-:Y:S02]  /*8d30*/  LEA.HI.SX32 R104, R104, R105, 0x1b ;  /* 0x0000006968687211 */ /* 0x000fe400078fdaff */
[----:B------:R-:W-:Y:S02]  /*8d40*/  LEA.HI.SX32 R106, R106, R107, 0x1b ;  /* 0x0000006b6a6a7211 */ /* 0x000fe400078fdaff */
[----:B--2---:R-:W-:Y:S02]  /*8d50*/  PRMT R16, R14, 0x7632, R16 ;  /* 0x000076320e107816 */ /* 0x004fe40000000010 */
[----:B---3--:R-:W-:-:S02]  /*8d60*/  PRMT R17, R12, 0x7632, R17 ;  /* 0x000076320c117816 */ /* 0x008fc40000000011 */
[----:B----4-:R-:W-:Y:S01]  /*8d70*/  PRMT R18, R13, 0x7632, R18 ;  /* 0x000076320d127816 */ /* 0x010fe20000000012 */
[----:B------:R-:W-:Y:S01]  /*8d80*/  STS.U16 [R11+0x16], R16 ;  /* 0x000016100b007388 */ /* 0x000fe20000000400 */
[----:B------:R-:W-:Y:S02]  /*8d90*/  SHF.L.U32 R118, R118, 0x1, RZ ;  /* 0x0000000176767819 */ /* 0x000fe400000006ff */
[----:B------:R-:W-:Y:S01]  /*8da0*/  SHF.L.U32 R116, R116, 0x1, RZ ;  /* 0x0000000174747819 */ /* 0x000fe200000006ff */
[----:B------:R-:W-:Y:S01]  /*8db0*/  STS.U16 [R11+0x1a], R17 ;  /* 0x00001a110b007388 */ /* 0x000fe20000000400 */
[----:B------:R-:W-:Y:S02]  /*8dc0*/  SHF.L.U32 R114, R114, 0x1, RZ ;  /* 0x0000000172727819 */ /* 0x000fe400000006ff */
[----:B------:R-:W-:Y:S01]  /*8dd0*/  SHF.L.U32 R112, R112, 0x1, RZ ;  /* 0x0000000170707819 */ /* 0x000fe200000006ff */
[----:B------:R-:W-:Y:S01]  /*8de0*/  STS.U16 [R11+0x1e], R18 ;  /* 0x00001e120b007388 */ /* 0x000fe20000000400 */
[----:B------:R-:W-:Y:S01]  /*8df0*/  SHF.L.U32 R110, R110, 0x1, RZ ;  /* 0x000000016e6e7819 */ /* 0x000fe200000006ff */
[----:B------:R-:W-:-:S06]  /*8e00*/  NOP ;  /* 0x0000000000007918 */ /* 0x000fcc0000000000 */
[----:B------:R-:W-:Y:S01]  /*8e10*/  SHF.L.U32 R108, R108, 0x1, RZ ;  /* 0x000000016c6c7819 */ /* 0x000fe200000006ff */
[----:B------:R-:W-:Y:S01]  /*8e20*/  LDS.U16 R21, [R120] ;  /* 0x0000000078157984 */ /* 0x000fe20000000400 */
[----:B------:R-:W-:Y:S02]  /*8e30*/  SHF.L.U32 R106, R106, 0x1, RZ ;  /* 0x000000016a6a7819 */ /* 0x000fe400000006ff */
[----:B------:R-:W-:Y:S01]  /*8e40*/  SHF.L.U32 R104, R104, 0x1, RZ ;  /* 0x0000000168687819 */ /* 0x000fe200000006ff */
[----:B------:R-:W-:Y:S01]  /*8e50*/  LDS.U16 R25, [R118+0x40] ;  /* 0x0000400076197984 */ /* 0x000fe20000000400 */
[----:B------:R-:W-:Y:S02]  /*8e60*/  SHF.L.U32 R102, R102, 0x1, RZ ;  /* 0x0000000166667819 */ /* 0x000fe400000006ff */
[----:B------:R-:W-:Y:S01]  /*8e70*/  SHF.L.U32 R100, R100, 0x1, RZ ;  /* 0x0000000164647819 */ /* 0x000fe200000006ff */
[----:B------:R-:W-:Y:S01]  /*8e80*/  LDS.U16 R27, [R116+0x80] ;  /* 0x00008000741b7984 */ /* 0x000fe20000000400 */
[----:B0-----:R-:W-:-:S02]  /*8e90*/  MOV R14, UR17 ;  /* 0x00000011000e7c02 */ /* 0x001fc40008000f00 */
[----:B------:R-:W-:Y:S01]  /*8ea0*/  MOV R23, UR7 ;  /* 0x0000000700177c02 */ /* 0x000fe20008000f00 */
[----:B------:R-:W-:Y:S01]  /*8eb0*/  LDS.U16 R29, [R114+0xc0] ;  /* 0x0000c000721d7984 */ /* 0x000fe20000000400 */
[----:B------:R-:W-:Y:S02]  /*8ec0*/  SHF.R.S32.HI R59, RZ, 0x1f, R6 ;  /* 0x0000001fff3b7819 */ /* 0x000fe40000011406 */
[----:B-1----:R-:W-:Y:S01]  /*8ed0*/  IADD3 R12, P2, R6, UR14, RZ ;  /* 0x0000000e060c7c10 */ /* 0x002fe2000ff5e0ff */
[----:B------:R-:W-:Y:S01]  /*8ee0*/  LDS.U16 R31, [R112+0x100] ;  /* 0x00010000701f7984 */ /* 0x000fe20000000400 */
[C---:B------:R-:W-:Y:S02]  /*8ef0*/  IMAD R23, R2.reuse, c[0x0][0x204], R23 ;  /* 0x0000810002177a24 */ /* 0x040fe400078e0217 */
[----:B-----5:R-:W-:Y:S01]  /*8f00*/  IADD3.X R13, R59, UR15, RZ, P2, !PT ;  /* 0x0000000f3b0d7c10 */ /* 0x020fe200097fe4ff */
        /* <DEDUP_REMOVED lines=11> */
[----:B------:R0:W-:Y:S04]  /*8fc0*/  @!P0 STS [0x1080], R14 ;  /* 0x0010800eff008388 */ /* 0x0001e80000000800 */
[----:B------:R-:W-:Y:S01]  /*8fd0*/  BAR.SYNC.DEFER_BLOCKING 0x0 ;  /* 0x0000000000007b1d */ /* 0x000fe20000010000 */
[----:B0-----:R-:W-:-:S05]  /*8fe0*/  IMAD.WIDE.U32 R14, R2, c[0x0][0x200], RZ ;  /* 0x00008000020e7a25 */ /* 0x001fca00078e00ff */
[----:B------:R-:W0:Y:S02]  /*8ff0*/  LDS R57, [0x1080] ;  /* 0x00108000ff397984 */ /* 0x000e240000000800 */
[----:B0-----:R-:W-:-:S13]  /*9000*/  ISETP.GE.AND P1, PT, R6, R57, PT ;  /* 0x000000390600720c */ /* 0x001fda0003f26270 */
[----:B------:R-:W-:Y:S05]  /*9010*/  @P1 BRA `(.L_x_174) ;  /* 0x000000b000001947 */ /* 0x000fea0003800000 */
[----:B------:R-:W-:Y:S01]  /*9020*/  ULDC UR7, c[0x0][0x208] ;  /* 0x0000820000077ab9 */ /* 0x000fe20000000800 */
[----:B------:R-:W-:Y:S01]  /*9030*/  IMAD.WIDE.U32 R16, R2, c[0x0][0x200], R12 ;  /* 0x0000800002107a25 */ /* 0x000fe200078e000c */
[----:B------:R-:W-:-:S04]  /*9040*/  UIMAD UR7, UR21, UR7, URZ ;  /* 0x00000007150772a4 */ /* 0x000fc8000f8e023f */
[----:B------:R-:W-:Y:S02]  /*9050*/  IADD3 R17, R23, R17, RZ ;  /* 0x0000001117117210 */ /* 0x000fe40007ffe0ff */
[----:B------:R-:W-:-:S03]  /*9060*/  MOV R19, UR7 ;  /* 0x0000000700137c02 */ /* 0x000fc60008000f00 */
[----:B------:R-:W-:-:S04]  /*9070*/  IMAD.WIDE.U32 R16, R0, c[0x0][0x208], R16 ;  /* 0x0000820000107a25 */ /* 0x000fc800078e0010 */
[----:B------:R-:W-:Y:S01]  /*9080*/  IMAD R19, R0, c[0x0][0x20c], R19 ;  /* 0x0000830000137a24 */ /* 0x000fe200078e0213 */
[----:B------:R-:W-:-:S04]  /*9090*/  LEA R18, P1, R16, c[0x0][0x258], 0x1 ;  /* 0x0000960010127a11 */ /* 0x000fc800078208ff */
[----:B------:R-:W-:-:S04]  /*90a0*/  IADD3 R17, R17, R19, RZ ;  /* 0x0000001311117210 */ /* 0x000fc80007ffe0ff */
[----:B------:R-:W-:-:S05]  /*90b0*/  LEA.HI.X R19, R16, c[0x0][0x25c], R17, 0x1, P1 ;  /* 0x0000970010137a11 */ /* 0x000fca00008f0c11 */
[----:B------:R0:W-:Y:S02]  /*90c0*/  STG.E.U16 [R18.64], R21 ;  /* 0x0000001512007986 */ /* 0x0001e4000c101516 */
.L_x_174:
[----:B------:R-:W-:Y:S05]  /*90d0*/  BSYNC B0 ;  /* 0x0000000000007941 */ /* 0x000fea0003800000 */
.L_x_173:
[----:B------:R-:W-:Y:S01]  /*90e0*/  ULDC UR7, c[0x0][0x208] ;  /* 0x0000820000077ab9 */ /* 0x000fe20000000800 */
[----:B------:R-:W-:Y:S01]  /*90f0*/  IADD3 R15, R15, R23, RZ ;  /* 0x000000170f0f7210 */ /* 0x000fe20007ffe0ff */
[----:B------:R-:W-:Y:S01]  /*9100*/  UIMAD UR7, UR21, UR7, URZ ;  /* 0x00000007150772a4 */ /* 0x000fe2000f8e023f */
[C---:B0-----:R-:W-:Y:S01]  /*9110*/  LEA R19, P1, R6.reuse, c[0x0][0x258], 0x1 ;  /* 0x0000960006137a11 */ /* 0x041fe200078208ff */
[----:B------:R-:W-:Y:S01]  /*9120*/  IMAD.U32 R35, RZ, RZ, UR15 ;  /* 0x0000000fff237e24 */ /* 0x000fe2000f8e00ff */
[----:B------:R-:W-:Y:S01]  /*9130*/  LOP3.LUT R17, R6, 0x40, RZ, 0xfc, !PT ;  /* 0x0000004006117812 */ /* 0x000fe200078efcff */
[----:B------:R-:W-:Y:S01]  /*9140*/  IMAD.WIDE.U32 R14, R0, c[0x0][0x208], R14 ;  /* 0x00008200000e7a25 */ /* 0x000fe200078e000e */
[----:B------:R-:W-:Y:S02]  /*9150*/  LEA.HI.X R20, R6, c[0x0][0x25c], R59, 0x1, P1 ;  /* 0x0000970006147a11 */ /* 0x000fe400008f0c3b */
[----:B------:R-:W-:Y:S01]  /*9160*/  MOV R21, UR7 ;  /* 0x0000000700157c02 */ /* 0x000fe20008000f00 */
[----:B------:R-:W-:Y:S01]  /*9170*/  ULDC UR7, c[0x0][0x1f0] ;  /* 0x00007c0000077ab9 */ /* 0x000fe20000000800 */
[----:B------:R-:W-:Y:S01]  /*9180*/  IADD3 R18, P2, R14, UR14, RZ ;  /* 0x0000000e0e127c10 */ /* 0x000fe2000ff5e0ff */
[----:B------:R-:W-:Y:S01]  /*9190*/  UIMAD UR7, UR24, UR7, URZ ;  /* 0x00000007180772a4 */ /* 0x000fe2000f8e023f */
[----:B------:R-:W-:Y:S01]  /*91a0*/  LOP3.LUT R16, R6, 0x20, RZ, 0xfc, !PT ;  /* 0x0000002006107812 */ /* 0x000fe200078efcff */
[----:B------:R-:W-:Y:S01]  /*91b0*/  IMAD R21, R0, c[0x0][0x20c], R21 ;  /* 0x0000830000157a24 */ /* 0x000fe200078e0215 */
[----:B------:R-:W-:-:S02]  /*91c0*/  LEA R14, P1, R18, R19, 0x1 ;  /* 0x00000013120e7211 */ /* 0x000fc400078208ff */
[-C--:B------:R-:W-:Y:S02]  /*91d0*/  ISETP.GE.AND P3, PT, R17, R57.reuse, PT ;  /* 0x000000391100720c */ /* 0x080fe40003f66270 */
[----:B------:R-:W-:Y:S02]  /*91e0*/  IADD3.X R15, R21, UR15, R15, P2, !PT ;  /* 0x0000000f150f7c10 */ /* 0x000fe400097fe40f */
[----:B------:R-:W-:Y:S02]  /*91f0*/  ISETP.GE.AND P2, PT, R16, R57, PT ;  /* 0x000000391000720c */ /* 0x000fe40003f46270 */
[----:B------:R-:W-:Y:S02]  /*9200*/  LEA.HI.X R15, R18, R20, R15, 0x1, P1 ;  /* 0x00000014120f7211 */ /* 0x000fe400008f0c0f */
[C---:B------:R-:W-:Y:S02]  /*9210*/  LOP3.LUT R18, R6.reuse, 0x60, RZ, 0xfc, !PT ;  /* 0x0000006006127812 */ /* 0x040fe400078efcff */
[----:B------:R-:W-:-:S02]  /*9220*/  LOP3.LUT R21, R6, 0xc0, RZ, 0xfc, !PT ;  /* 0x000000c006157812 */ /* 0x000fc400078efcff */
[-C--:B------:R-:W-:Y:S01]  /*9230*/  ISETP.GE.AND P1, PT, R18, R57.reuse, PT ;  /* 0x000000391200720c */ /* 0x080fe20003f26270 */
[----:B------:R-:W-:Y:S01]  /*9240*/  @!P3 STG.E.U16 [R14.64+0x80], R27 ;  /* 0x0000801b0e00b986 */ /* 0x000fe2000c101516 */
[-C--:B------:R-:W-:Y:S02]  /*9250*/  ISETP.GE.AND P5, PT, R21, R57.reuse, PT ;  /* 0x000000391500720c */ /* 0x080fe40003fa6270 */
[C---:B------:R-:W-:Y:S01]  /*9260*/  LOP3.LUT R19, R6.reuse, 0x80, RZ, 0xfc, !PT ;  /* 0x0000008006137812 */ /* 0x040fe200078efcff */
[----:B------:R0:W-:Y:S01]  /*9270*/  @!P2 STG.E.U16 [R14.64+0x40], R25 ;  /* 0x000040190e00a986 */ /* 0x0001e2000c101516 */
[C---:B------:R-:W-:Y:S02]  /*9280*/  LOP3.LUT R20, R6.reuse, 0xa0, RZ, 0xfc, !PT ;  /* 0x000000a006147812 */ /* 0x040fe400078efcff */
[----:B------:R-:W-:Y:S02]  /*9290*/  ISETP.GE.AND P3, PT, R19, R57, PT ;  /* 0x000000391300720c */ /* 0x000fe40003f66270 */
[----:B------:R-:W-:-:S02]  /*92a0*/  LOP3.LUT R22, R6, 0xe0, RZ, 0xfc, !PT ;  /* 0x000000e006167812 */ /* 0x000fc400078efcff */
[C---:B------:R-:W-:Y:S01]  /*92b0*/  LOP3.LUT R23, R6.reuse, 0x100, RZ, 0xfc, !PT ;  /* 0x0000010006177812 */ /* 0x040fe200078efcff */
[----:B------:R1:W-:Y:S01]  /*92c0*/  @!P1 STG.E.U16 [R14.64+0xc0], R29 ;  /* 0x0000c01d0e009986 */ /* 0x0003e2000c101516 */
[----:B------:R-:W-:Y:S02]  /*92d0*/  LOP3.LUT R24, R6, 0x120, RZ, 0xfc, !PT ;  /* 0x0000012006187812 */ /* 0x000fe400078efcff */
[-C--:B------:R-:W-:Y:S01]  /*92e0*/  ISETP.GE.AND P4, PT, R20, R57.reuse, PT ;  /* 0x000000391400720c */ /* 0x080fe20003f86270 */
[----:B------:R-:W-:Y:S01]  /*92f0*/  @!P5 STG.E.U16 [R14.64+0x180], R37 ;  /* 0x000180250e00d986 */ /* 0x000fe2000c101516 */
[----:B0-----:R-:W-:Y:S02]  /*9300*/  LOP3.LUT R25, R6, 0x140, RZ, 0xfc, !PT ;  /* 0x0000014006197812 */ /* 0x001fe400078efcff */
[-C--:B------:R-:W-:Y:S01]  /*9310*/  ISETP.GE.AND P6, PT, R22, R57.reuse, PT ;  /* 0x000000391600720c */ /* 0x080fe20003fc6270 */
[----:B------:R-:W-:Y:S01]  /*9320*/  @!P3 STG.E.U16 [R14.64+0x100], R31 ;  /* 0x0001001f0e00b986 */ /* 0x000fe2000c101516 */
[----:B------:R-:W-:-:S02]  /*9330*/  ISETP.GE.AND P2, PT, R23, R57, PT ;  /* 0x000000391700720c */ /* 0x000fc40003f46270 */
[-C--:B------:R-:W-:Y:S02]  /*9340*/  ISETP.GE.AND P1, PT, R24, R57.reuse, PT ;  /* 0x000000391800720c */ /* 0x080fe40003f26270 */
[----:B------:R-:W-:Y:S02]  /*9350*/  ISETP.GE.AND P5, PT, R25, R57, PT ;  /* 0x000000391900720c */ /* 0x000fe40003fa6270 */
[C---:B------:R-:W-:Y:S01]  /*9360*/  ISETP.GE.AND P3, PT, R6.reuse, UR17, PT ;  /* 0x0000001106007c0c */ /* 0x040fe2000bf66270 */
[----:B------:R0:W-:Y:S01]  /*9370*/  @!P4 STG.E.U16 [R14.64+0x140], R33 ;  /* 0x000140210e00c986 */ /* 0x0001e2000c101516 */
[C---:B------:R-:W-:Y:S02]  /*9380*/  LOP3.LUT R26, R6.reuse, 0x160, RZ, 0xfc, !PT ;  /* 0x00000160061a7812 */ /* 0x040fe400078efcff */
[C---:B------:R-:W-:Y:S01]  /*9390*/  LOP3.LUT R27, R6.reuse, 0x180, RZ, 0xfc, !PT ;  /* 0x00000180061b7812 */ /* 0x040fe200078efcff */
[----:B------:R2:W-:Y:S01]  /*93a0*/  @!P6 STG.E.U16 [R14.64+0x1c0], R39 ;  /* 0x0001c0270e00e986 */ /* 0x0005e2000c101516 */
[----:B------:R-:W-:-:S02]  /*93b0*/  LOP3.LUT R28, R6, 0x1a0, RZ, 0xfc, !PT ;  /* 0x000001a0061c7812 */ /* 0x000fc400078efcff */
[C---:B-1----:R-:W-:Y:S01]  /*93c0*/  LOP3.LUT R29, R6.reuse, 0x1c0, RZ, 0xfc, !PT ;  /* 0x000001c0061d7812 */ /* 0x042fe200078efcff */
[----:B------:R-:W-:Y:S01]  /*93d0*/  @!P2 STG.E.U16 [R14.64+0x200], R41 ;  /* 0x000200290e00a986 */ /* 0x000fe2000c101516 */
[----:B------:R-:W-:Y:S02]  /*93e0*/  LOP3.LUT R30, R6, 0x1e0, RZ, 0xfc, !PT ;  /* 0x000001e0061e7812 */ /* 0x000fe400078efcff */
[-C--:B------:R-:W-:Y:S01]  /*93f0*/  ISETP.GE.AND P2, PT, R27, R57.reuse, PT ;  /* 0x000000391b00720c */ /* 0x080fe20003f46270 */
[----:B------:R-:W-:Y:S01]  /*9400*/  @!P1 STG.E.U16 [R14.64+0x240], R43 ;  /* 0x0002402b0e009986 */ /* 0x000fe2000c101516 */
[-C--:B------:R-:W-:Y:S01]  /*9410*/  ISETP.GE.AND P1, PT, R26, R57.reuse, PT ;  /* 0x000000391a00720c */ /* 0x080fe20003f26270 */
[----:B0-----:R-:W-:Y:S01]  /*9420*/  IMAD.WIDE.U32 R32, R2, c[0x0][0x1f0], RZ ;  /* 0x00007c0002207a25 */ /* 0x001fe200078e00ff */
[-C--:B------:R-:W-:Y:S01]  /*9430*/  ISETP.GE.AND P4, PT, R28, R57.reuse, PT ;  /* 0x000000391c00720c */ /* 0x080fe20003f86270 */
[----:B------:R-:W-:Y:S01]  /*9440*/  @!P5 STG.E.U16 [R14.64+0x280], R45 ;  /* 0x0002802d0e00d986 */ /* 0x000fe2000c101516 */
[----:B------:R-:W-:-:S02]  /*9450*/  ISETP.GE.AND P6, PT, R29, R57, PT ;  /* 0x000000391d00720c */ /* 0x000fc40003fc6270 */
[----:B------:R-:W-:Y:S02]  /*9460*/  ISETP.GE.AND P5, PT, R30, R57, PT ;  /* 0x000000391e00720c */ /* 0x000fe40003fa6270 */
[----:B------:R-:W-:Y:S02]  /*9470*/  MOV R34, UR14 ;  /* 0x0000000e00227c02 */ /* 0x000fe40008000f00 */
[----:B------:R-:W-:Y:S01]  /*9480*/  MOV R31, UR7 ;  /* 0x00000007001f7c02 */ /* 0x000fe20008000f00 */
[----:B------:R-:W-:Y:S01]  /*9490*/  ULDC UR7, c[0x0][0x1f8] ;  /* 0x00007e0000077ab9 */ /* 0x000fe20000000800 */
[----:B------:R-:W-:Y:S01]  /*94a0*/  @!P2 STG.E.U16 [R14.64+0x300], R49 ;  /* 0x000300310e00a986 */ /* 0x000fe2000c101516 */
[C---:B------:R-:W-:Y:S01]  /*94b0*/  @!P3 IMAD.WIDE.U32 R34, R2.reuse, c[0x0][0x1f0], R34 ;  /* 0x00007c000222ba25 */ /* 0x040fe200078e0022 */
[----:B------:R-:W-:Y:S02]  /*94c0*/  UIMAD UR7, UR21, UR7, URZ ;  /* 0x00000007150772a4 */ /* 0x000fe4000f8e023f */
[----:B------:R-:W-:Y:S01]  /*94d0*/  @!P1 STG.E.U16 [R14.64+0x2c0], R47 ;  /* 0x0002c02f0e009986 */ /* 0x000fe2000c101516 */
[----:B------:R-:W-:Y:S01]  /*94e0*/  IMAD R31, R2, c[0x0][0x1f4], R31 ;  /* 0x00007d00021f7a24 */ /* 0x000fe200078e021f */
[----:B------:R-:W-:-:S02]  /*94f0*/  IADD3 R38, P1, R6, 0x20, RZ ;  /* 0x0000002006267810 */ /* 0x000fc40007f3e0ff */
[----:B------:R-:W-:Y:S01]  /*9500*/  @!P4 STG.E.U16 [R14.64+0x340], R51 ;  /* 0x000340330e00c986 */ /* 0x000fe2000c101516 */
[----:B--2---:R-:W-:Y:S02]  /*9510*/  MOV R39, UR7 ;  /* 0x0000000700277c02 */ /* 0x004fe40008000f00 */
[----:B------:R-:W-:Y:S01]  /*9520*/  @!P3 IADD3 R35, R31, R35, RZ ;  /* 0x000000231f23b210 */ /* 0x000fe20007ffe0ff */
[----:B------:R-:W-:Y:S01]  /*9530*/  @!P6 STG.E.U16 [R14.64+0x380], R53 ;  /* 0x000380350e00e986 */ /* 0x000fe2000c101516 */
[----:B------:R-:W-:Y:S01]  /*9540*/  IADD3 R33, R33, R31, RZ ;  /* 0x0000001f21217210 */ /* 0x000fe20007ffe0ff */
[C---:B------:R-:W-:Y:S01]  /*9550*/  IMAD R39, R0.reuse, c[0x0][0x1fc], R39 ;  /* 0x00007f0000277a24 */ /* 0x040fe200078e0227 */
[----:B------:R-:W-:Y:S01]  /*9560*/  IADD3.X R31, RZ, R59, RZ, P1, !PT ;  /* 0x0000003bff1f7210 */ /* 0x000fe20000ffe4ff */
[----:B------:R0:W-:Y:S01]  /*9570*/  @!P5 STG.E.U16 [R14.64+0x3c0], R55 ;  /* 0x0003c0370e00d986 */ /* 0x0001e2000c101516 */
[----:B------:R-:W-:Y:S02]  /*9580*/  @!P3 IMAD.WIDE.U32 R34, R0, c[0x0][0x1f8], R34 ;  /* 0x00007e000022ba25 */ /* 0x000fe400078e0022 */
[----:B------:R-:W-:-:S02]  /*9590*/  SHF.L.U64.HI R31, R38, 0x1, R31 ;  /* 0x00000001261f7819 */ /* 0x000fc4000001021f */
[----:B------:R-:W-:Y:S01]  /*95a0*/  IMAD.WIDE.U32 R36, R0, c[0x0][0x1f8], R32 ;  /* 0x00007e0000247a25 */ /* 0x000fe200078e0020 */
[----:B------:R-:W-:Y:S02]  /*95b0*/  @!P3 IADD3 R33, P1, R6, R34, RZ ;  /* 0x000000220621b210 */ /* 0x000fe40007f3e0ff */
[----:B------:R-:W-:Y:S02]  /*95c0*/  SHF.L.U32 R32, R38, 0x1, RZ ;  /* 0x0000000126207819 */ /* 0x000fe400000006ff */
[----:B------:R-:W-:Y:S02]  /*95d0*/  @!P3 IADD3.X R40, R59, R35, R39, P1, !PT ;  /* 0x000000233b28b210 */ /* 0x000fe40000ffe427 */
[----:B------:R-:W-:Y:S02]  /*95e0*/  @!P3 LEA R34, P1, R33, c[0x0][0x268], 0x1 ;  /* 0x00009a002122ba11 */ /* 0x000fe400078208ff */
[----:B------:R-:W-:Y:S02]  /*95f0*/  IADD3 R38, P2, R36, UR14, RZ ;  /* 0x0000000e24267c10 */ /* 0x000fe4000ff5e0ff */
[----:B------:R-:W-:-:S02]  /*9600*/  IADD3 R36, P4, R32, c[0x0][0x268], RZ ;  /* 0x00009a0020247a10 */ /* 0x000fc40007f9e0ff */
[----:B------:R-:W-:Y:S02]  /*9610*/  @!P3 LEA.HI.X R35, R33, c[0x0][0x26c], R40, 0x1, P1 ;  /* 0x00009b002123ba11 */ /* 0x000fe400008f0c28 */
[----:B------:R-:W-:Y:S01]  /*9620*/  PRMT R33, RZ, 0x7610, R33 ;  /* 0x00007610ff217816 */ /* 0x000fe20000000021 */
[----:B------:R-:W-:Y:S01]  /*9630*/  BAR.SYNC.DEFER_BLOCKING 0x0 ;  /* 0x0000000000007b1d */ /* 0x000fe20000010000 */
[----:B------:R-:W-:Y:S02]  /*9640*/  IADD3.X R39, R39, UR15, R37, P2, !PT ;  /* 0x0000000f27277c10 */ /* 0x000fe400097fe425 */
[----:B------:R-:W-:Y:S02]  /*9650*/  IADD3.X R37, R31, c[0x0][0x26c], RZ, P4, !PT ;  /* 0x00009b001f257a10 */ /* 0x000fe400027fe4ff */
[----:B------:R-:W-:Y:S02]  /*9660*/  LEA R36, P2, R38, R36, 0x1 ;  /* 0x0000002426247211 */ /* 0x000fe400078408ff */
[----:B------:R-:W-:-:S02]  /*9670*/  ISETP.GE.AND P4, PT, R16, UR17, PT ;  /* 0x0000001110007c0c */ /* 0x000fc4000bf86270 */
[--C-:B------:R-:W-:Y:S02]  /*9680*/  LEA.HI.X R37, R38, R37, R39.reuse, 0x1, P2 ;  /* 0x0000002526257211 */ /* 0x100fe400010f0c27 */
[----:B------:R-:W-:Y:S02]  /*9690*/  ISETP.GE.AND P2, PT, R18, UR17, PT ;  /* 0x0000001112007c0c */ /* 0x000fe4000bf46270 */
[----:B------:R-:W-:Y:S02]  /*96a0*/  PRMT R38, RZ, 0x7610, R38 ;  /* 0x00007610ff267816 */ /* 0x000fe40000000026 */
[----:B------:R-:W-:Y:S01]  /*96b0*/  PRMT R39, RZ, 0x7610, R39 ;  /* 0x00007610ff277816 */ /* 0x000fe20000000027 */
[----:B------:R1:W2:Y:S01]  /*96c0*/  @!P3 LDG.E.U16 R33, [R34.64] ;  /* 0x000000162221b981 */ /* 0x0002a2000c1e1500 */
[----:B------:R-:W-:Y:S02]  /*96d0*/  ISETP.GE.AND P3, PT, R17, UR17, PT ;  /* 0x0000001111007c0c */ /* 0x000fe4000bf66270 */
[----:B------:R-:W-:Y:S01]  /*96e0*/  PRMT R40, RZ, 0x7610, R40 ;  /* 0x00007610ff287816 */ /* 0x000fe20000000028 */
[----:B------:R3:W4:Y:S01]  /*96f0*/  @!P4 LDG.E.U16 R38, [R36.64] ;  /* 0x000000162426c981 */ /* 0x000722000c1e1500 */
[----:B------:R-:W-:-:S02]  /*9700*/  ISETP.GE.AND P1, PT, R19, UR17, PT ;  /* 0x0000001113007c0c */ /* 0x000fc4000bf26270 */
[----:B------:R-:W-:Y:S02]  /*9710*/  ISETP.GE.AND P6, PT, R20, UR17, PT ;  /* 0x0000001114007c0c */ /* 0x000fe4000bfc6270 */
[----:B------:R-:W-:Y:S01]  /*9720*/  ISETP.GE.AND P5, PT, R21, UR17, PT ;  /* 0x0000001115007c0c */ /* 0x000fe2000bfa6270 */
[----:B------:R3:W5:Y:S01]  /*9730*/  @!P2 LDG.E.U16 R40, [R36.64+0x80] ;  /* 0x000080162428a981 */ /* 0x000762000c1e1500 */
[----:B------:R-:W-:Y:S02]  /*9740*/  ISETP.GE.AND P4, PT, R22, UR17, PT ;  /* 0x0000001116007c0c */ /* 0x000fe4000bf86270 */
[----:B0-----:R-:W-:Y:S01]  /*9750*/  PRMT R14, RZ, 0x7610, R14 ;  /* 0x00007610ff0e7816 */ /* 0x001fe2000000000e */
[----:B------:R3:W5:Y:S01]  /*9760*/  @!P3 LDG.E.U16 R39, [R36.64+0x40] ;  /* 0x000040162427b981 */ /* 0x000762000c1e1500 */
[----:B------:R-:W-:Y:S02]  /*9770*/  ISETP.GE.AND P3, PT, R23, UR17, PT ;  /* 0x0000001117007c0c */ /* 0x000fe4000bf66270 */
[----:B------:R-:W-:-:S02]  /*9780*/  ISETP.GE.AND P2, PT, R24, UR17, PT ;  /* 0x0000001118007c0c */ /* 0x000fc4000bf46270 */
[----:B------:R-:W-:Y:S01]  /*9790*/  PRMT R15, RZ, 0x7610, R15 ;  /* 0x00007610ff0f7816 */ /* 0x000fe2000000000f */
[----:B------:R3:W5:Y:S01]  /*97a0*/  @!P1 LDG.E.U16 R14, [R36.64+0xc0] ;  /* 0x0000c016240e9981 */ /* 0x000762000c1e1500 */
[----:B------:R-:W-:Y:S02]  /*97b0*/  PRMT R41, RZ, 0x7610, R41 ;  /* 0x00007610ff297816 */ /* 0x000fe40000000029 */
[----:B------:R-:W-:Y:S02]  /*97c0*/  PRMT R42, RZ, 0x7610, R42 ;  /* 0x00007610ff2a7816 */ /* 0x000fe4000000002a */
[----:B-1----:R-:W-:Y:S01]  /*97d0*/  PRMT R34, RZ, 0x7610, R34 ;  /* 0x00007610ff227816 */ /* 0x002fe20000000022 */
[----:B------:R3:W5:Y:S01]  /*97e0*/  @!P6 LDG.E.U16 R15, [R36.64+0x100] ;  /* 0x00010016240fe981 */ /* 0x000762000c1e1500 */
[----:B------:R-:W-:Y:S02]  /*97f0*/  PRMT R35, RZ, 0x7610, R35 ;  /* 0x00007610ff237816 */ /* 0x000fe40000000023 */
[----:B------:R-:W-:Y:S01]  /*9800*/  ISETP.GE.AND P1, PT, R25, UR17, PT ;  /* 0x0000001119007c0c */ /* 0x000fe2000bf26270 */
[----:B------:R3:W5:Y:S01]  /*9810*/  @!P5 LDG.E.U16 R41, [R36.64+0x140] ;  /* 0x000140162429d981 */ /* 0x000762000c1e1500 */
[----:B------:R-:W-:-:S02]  /*9820*/  ISETP.GE.AND P6, PT, R26, UR17, PT ;  /* 0x000000111a007c0c */ /* 0x000fc4000bfc6270 */
[----:B------:R-:W-:Y:S01]  /*9830*/  ISETP.GE.AND P5, PT, R27, UR17, PT ;  /* 0x000000111b007c0c */ /* 0x000fe2000bfa6270 */
[----:B------:R3:W5:Y:S01]  /*9840*/  @!P4 LDG.E.U16 R42, [R36.64+0x180] ;  /* 0x00018016242ac981 */ /* 0x000762000c1e1500 */
[----:B------:R-:W-:-:S03]  /*9850*/  ISETP.GE.AND P4, PT, R28, UR17, PT ;  /* 0x000000111c007c0c */ /* 0x000fc6000bf86270 */
[----:B------:R3:W5:Y:S01]  /*9860*/  @!P3 LDG.E.U16 R34, [R36.64+0x1c0] ;  /* 0x0001c0162422b981 */ /* 0x000762000c1e1500 */
[----:B------:R-:W-:-:S03]  /*9870*/  ISETP.GE.AND P3, PT, R29, UR17, PT ;  /* 0x000000111d007c0c */ /* 0x000fc6000bf66270 */
[----:B------:R3:W5:Y:S01]  /*9880*/  @!P2 LDG.E.U16 R35, [R36.64+0x200] ;  /* 0x000200162423a981 */ /* 0x000762000c1e1500 */
[----:B------:R-:W-:Y:S02]  /*9890*/  ISETP.GE.AND P2, PT, R30, UR17, PT ;  /* 0x000000111e007c0c */ /* 0x000fe4000bf46270 */
[----:B------:R-:W-:Y:S02]  /*98a0*/  PRMT R43, RZ, 0x7610, R43 ;  /* 0x00007610ff2b7816 */ /* 0x000fe4000000002b */
[----:B------:R-:W-:Y:S02]  /*98b0*/  PRMT R44, RZ, 0x7610, R44 ;  /* 0x00007610ff2c7816 */ /* 0x000fe4000000002c */
[----:B------:R-:W-:Y:S02]  /*98c0*/  PRMT R46, RZ, 0x7610, R46 ;  /* 0x00007610ff2e7816 */ /* 0x000fe4000000002e */
[----:B------:R-:W-:Y:S01]  /*98d0*/  PRMT R45, RZ, 0x7610, R45 ;  /* 0x00007610ff2d7816 */ /* 0x000fe2000000002d */
[----:B------:R3:W5:Y:S01]  /*98e0*/  @!P1 LDG.E.U16 R43, [R36.64+0x240] ;  /* 0x00024016242b9981 */ /* 0x000762000c1e1500 */
[----:B------:R-:W-:-:S02]  /*98f0*/  PRMT R48, RZ, 0x7610, R48 ;  /* 0x00007610ff307816 */ /* 0x000fc40000000030 */
[----:B------:R-:W-:Y:S01]  /*9900*/  PRMT R47, RZ, 0x7610, R47 ;  /* 0x00007610ff2f7816 */ /* 0x000fe2000000002f */
[----:B------:R3:W5:Y:S04]  /*9910*/  @!P6 LDG.E.U16 R44, [R36.64+0x280] ;  /* 0x00028016242ce981 */ /* 0x000768000c1e1500 */
[----:B------:R3:W5:Y:S04]  /*9920*/  @!P5 LDG.E.U16 R46, [R36.64+0x2c0] ;  /* 0x0002c016242ed981 */ /* 0x000768000c1e1500 */
[----:B------:R3:W5:Y:S04]  /*9930*/  @!P4 LDG.E.U16 R45, [R36.64+0x300] ;  /* 0x00030016242dc981 */ /* 0x000768000c1e1500 */
[----:B------:R3:W5:Y:S04]  /*9940*/  @!P3 LDG.E.U16 R48, [R36.64+0x340] ;  /* 0x000340162430b981 */ /* 0x000768000c1e1500 */
[----:B------:R3:W5:Y:S01]  /*9950*/  @!P2 LDG.E.U16 R47, [R36.64+0x380] ;  /* 0x00038016242fa981 */ /* 0x000762000c1e1500 */
[----:B------:R-:W-:-:S04]  /*9960*/  LEA R84, R4, R5, 0x4 ;  /* 0x0000000504547211 */ /* 0x000fc800078e20ff */
[----:B---3--:R-:W-:-:S04]  /*9970*/  IADD3 R37, R84, 0x6, RZ ;  /* 0x0000000654257810 */ /* 0x008fc80007ffe0ff */
[----:B------:R-:W-:Y:S01]  /*9980*/  LEA.HI.SX32 R37, R37, R84, 0x1b ;  /* 0x0000005425257211 */ /* 0x000fe200078fdaff */
[----:B--2---:R0:W-:Y:S04]  /*9990*/  STS.U16 [R120], R33 ;  /* 0x0000002178007388 */ /* 0x0041e80000000400 */
[----:B----4-:R-:W-:Y:S01]  /*99a0*/  STS.U16 [R118+0x40], R38 ;  /* 0x0000402676007388 */ /* 0x010fe20000000400 */
[----:B0-----:R-:W-:-:S03]  /*99b0*/  IADD3 R33, R84, 0x1, RZ ;  /* 0x0000000154217810 */ /* 0x001fc60007ffe0ff */
[----:B-----5:R-:W-:Y:S04]  /*99c0*/  STS.U16 [R116+0x80], R39 ;  /* 0x0000802774007388 */ /* 0x020fe80000000400 */
[----:B------:R-:W-:Y:S04]  /*99d0*/  STS.U16 [R114+0xc0], R40 ;  /* 0x0000c02872007388 */ /* 0x000fe80000000400 */
[----:B------:R0:W-:Y:S04]  /*99e0*/  STS.U16 [R112+0x100], R14 ;  /* 0x0001000e70007388 */ /* 0x0001e80000000400 */
[----:B------:R1:W-:Y:S04]  /*99f0*/  STS.U16 [R110+0x140], R15 ;  /* 0x0001400f6e007388 */ /* 0x0003e80000000400 */
[----:B------:R-:W-:Y:S01]  /*9a00*/  STS.U16 [R108+0x180], R41 ;  /* 0x000180296c007388 */ /* 0x000fe20000000400 */
[----:B0-----:R-:W-:-:S03]  /*9a10*/  LEA.HI.SX32 R14, R33, R84, 0x1b ;  /* 0x00000054210e7211 */ /* 0x001fc600078fdaff */
[----:B------:R-:W-:Y:S01]  /*9a20*/  STS.U16 [R106+0x1c0], R42 ;  /* 0x0001c02a6a007388 */ /* 0x000fe20000000400 */
[----:B------:R-:W-:-:S03]  /*9a30*/  IADD3 R33, R84, 0x3, RZ ;  /* 0x0000000354217810 */ /* 0x000fc60007ffe0ff */
[----:B------:R0:W-:Y:S04]  /*9a40*/  STS.U16 [R104+0x200], R34 ;  /* 0x0002002268007388 */ /* 0x0001e80000000400 */
[----:B------:R2:W-:Y:S01]  /*9a50*/  STS.U16 [R102+0x240], R35 ;  /* 0x0002402366007388 */ /* 0x0005e20000000400 */
[----:B------:R-:W-:Y:S02]  /*9a60*/  SHF.L.U32 R14, R14, 0x1, RZ ;  /* 0x000000010e0e7819 */ /* 0x000fe400000006ff */
[C---:B-1----:R-:W-:Y:S02]  /*9a70*/  IADD3 R15, R84.reuse, 0x2, RZ ;  /* 0x00000002540f7810 */ /* 0x042fe40007ffe0ff */
[----:B0-----:R-:W-:Y:S01]  /*9a80*/  IADD3 R34, R84, 0x4, RZ ;  /* 0x0000000454227810 */ /* 0x001fe20007ffe0ff */
[----:B------:R0:W-:Y:S01]  /*9a90*/  STS.U16 [R100+0x280], R43 ;  /* 0x0002802b64007388 */ /* 0x0001e20000000400 */
[----:B------:R-:W-:-:S03]  /*9aa0*/  LEA.HI.SX32 R33, R33, R84, 0x1b ;  /* 0x0000005421217211 */ /* 0x000fc600078fdaff */
[----:B------:R-:W-:Y:S04]  /*9ab0*/  STS.U16 [R165+0x2c0], R44 ;  /* 0x0002c02ca5007388 */ /* 0x000fe80000000400 */
[----:B------:R1:W-:Y:S01]  /*9ac0*/  STS.U16 [R7+0x300], R46 ;  /* 0x0003002e07007388 */ /* 0x0003e20000000400 */
[----:B------:R-:W-:-:S03]  /*9ad0*/  LEA.HI.SX32 R34, R34, R84, 0x1b ;  /* 0x0000005422227211 */ /* 0x000fc600078fdaff */
[----:B------:R3:W-:Y:S04]  /*9ae0*/  STS.U16 [R8+0x340], R45 ;  /* 0x0003402d08007388 */ /* 0x0007e80000000400 */
[----:B------:R-:W-:Y:S01]  /*9af0*/  STS.U16 [R9+0x380], R48 ;  /* 0x0003803009007388 */ /* 0x000fe20000000400 */
[----:B------:R-:W-:-:S03]  /*9b00*/  LEA.HI.SX32 R15, R15, R84, 0x1b ;  /* 0x000000540f0f7211 */ /* 0x000fc600078fdaff */
[----:B------:R-:W-:Y:S01]  /*9b10*/  STS.U16 [R10+0x3c0], R47 ;  /* 0x0003c02f0a007388 */ /* 0x000fe20000000400 */
[----:B------:R-:W-:-:S06]  /*9b20*/  NOP ;  /* 0x0000000000007918 */ /* 0x000fcc0000000000 */
[----:B------:R-:W4:Y:S01]  /*9b30*/  LDS.U16 R36, [R11] ;  /* 0x000000000b247984 */ /* 0x000f220000000400 */
[----:B------:R-:W-:-:S03]  /*9b40*/  SHF.L.U32 R33, R33, 0x1, RZ ;  /* 0x0000000121217819 */ /* 0x000fc600000006ff */
[----:B------:R-:W5:Y:S01]  /*9b50*/  LDS.U16 R38, [R14+0x2] ;  /* 0x000002000e267984 */ /* 0x000f620000000400 */
[----:B------:R-:W-:Y:S02]  /*9b60*/  SHF.L.U32 R34, R34, 0x1, RZ ;  /* 0x0000000122227819 */ /* 0x000fe400000006ff */
[----:B------:R-:W-:Y:S01]  /*9b70*/  SHF.L.U32 R15, R15, 0x1, RZ ;  /* 0x000000010f0f7819 */ /* 0x000fe200000006ff */
[----:B------:R-:W5:Y:S04]  /*9b80*/  LDS.U16 R49, [R33+0x6] ;  /* 0x0000060021317984 */ /* 0x000f680000000400 */
[----:B------:R-:W5:Y:S04]  /*9b90*/  LDS.U16 R51, [R34+0x8] ;  /* 0x0000080022337984 */ /* 0x000f680000000400 */
[----:B------:R-:W5:Y:S01]  /*9ba0*/  LDS.U16 R48, [R15+0x4] ;  /* 0x000004000f307984 */ /* 0x000f620000000400 */
[----:B--2---:R-:W-:-:S02]  /*9bb0*/  IADD3 R35, R84, 0x5, RZ ;  /* 0x0000000554237810 */ /* 0x004fc40007ffe0ff */
[C---:B------:R-:W-:Y:S02]  /*9bc0*/  IADD3 R39, R84.reuse, 0x7, RZ ;  /* 0x0000000754277810 */ /* 0x040fe40007ffe0ff */
[C---:B------:R-:W-:Y:S02]  /*9bd0*/  IADD3 R41, R84.reuse, 0x9, RZ ;  /* 0x0000000954297810 */ /* 0x040fe40007ffe0ff */
[----:B------:R-:W-:Y:S02]  /*9be0*/  LEA.HI.SX32 R35, R35, R84, 0x1b ;  /* 0x0000005423237211 */ /* 0x000fe400078fdaff */
[C---:B------:R-:W-:Y:S02]  /*9bf0*/  IADD3 R40, R84.reuse, 0x8, RZ ;  /* 0x0000000854287810 */ /* 0x040fe40007ffe0ff */
[C---:B0-----:R-:W-:Y:S02]  /*9c00*/  IADD3 R43, R84.reuse, 0xb, RZ ;  /* 0x0000000b542b7810 */ /* 0x041fe40007ffe0ff */
[----:B-1----:R-:W-:-:S02]  /*9c10*/  IADD3 R46, R84, 0xd, RZ ;  /* 0x0000000d542e7810 */ /* 0x002fc40007ffe0ff */
[C---:B------:R-:W-:Y:S02]  /*9c20*/  IADD3 R42, R84.reuse, 0xa, RZ ;  /* 0x0000000a542a7810 */ /* 0x040fe40007ffe0ff */
[----:B---3--:R-:W-:Y:S02]  /*9c30*/  IADD3 R45, R84, 0xc, RZ ;  /* 0x0000000c542d7810 */ /* 0x008fe40007ffe0ff */
[----:B------:R-:W-:Y:S01]  /*9c40*/  SHF.L.U32 R35, R35, 0x1, RZ ;  /* 0x0000000123237819 */ /* 0x000fe200000006ff */
[----:B----4-:R-:W-:Y:S01]  /*9c50*/  HADD2.F32 R44, -RZ, R36.H0_H0 ;  /* 0x20000024ff2c7230 */ /* 0x010fe20000004100 */
[----:B------:R-:W-:-:S03]  /*9c60*/  SHF.L.U32 R36, R37, 0x1, RZ ;  /* 0x0000000125247819 */ /* 0x000fc600000006ff */
[----:B------:R-:W0:Y:S01]  /*9c70*/  LDS.U16 R50, [R35+0xa] ;  /* 0x00000a0023327984 */ /* 0x000e220000000400 */
[-C--:B------:R-:W-:Y:S01]  /*9c80*/  LEA.HI.SX32 R37, R39, R84.reuse, 0x1b ;  /* 0x0000005427257211 */ /* 0x080fe200078fdaff */
[----:B-----5:R-:W-:Y:S01]  /*9c90*/  HADD2.F32 R47, -RZ, R38.H0_H0 ;  /* 0x20000026ff2f7230 */ /* 0x020fe20000004100 */
[-C--:B------:R-:W-:Y:S01]  /*9ca0*/  LEA.HI.SX32 R39, R41, R84.reuse, 0x1b ;  /* 0x0000005429277211 */ /* 0x080fe200078fdaff */
[----:B------:R-:W-:Y:S01]  /*9cb0*/  HADD2.F32 R49, -RZ, R49.H0_H0 ;  /* 0x20000031ff317230 */ /* 0x000fe20000004100 */
[-C--:B------:R-:W-:Y:S01]  /*9cc0*/  LEA.HI.SX32 R38, R40, R84.reuse, 0x1b ;  /* 0x0000005428267211 */ /* 0x080fe200078fdaff */
[----:B------:R-:W-:Y:S01]  /*9cd0*/  FMUL.FTZ R54, R44, -1.4426950216293334961 ;  /* 0xbfb8aa3b2c367820 */ /* 0x000fe20000410000 */
[-C--:B------:R-:W-:Y:S01]  /*9ce0*/  LEA.HI.SX32 R41, R43, R84.reuse, 0x1b ;  /* 0x000000542b297211 */ /* 0x080fe200078fdaff */
[----:B------:R-:W-:Y:S01]  /*9cf0*/  FMUL.FTZ R55, R47, -1.4426950216293334961 ;  /* 0xbfb8aa3b2f377820 */ /* 0x000fe20000410000 */
[-C--:B------:R-:W-:Y:S01]  /*9d00*/  LEA.HI.SX32 R43, R46, R84.reuse, 0x1b ;  /* 0x000000542e2b7211 */ /* 0x080fe200078fdaff */
[----:B------:R-:W-:Y:S01]  /*9d10*/  HADD2.F32 R51, -RZ, R51.H0_H0 ;  /* 0x20000033ff337230 */ /* 0x000fe20000004100 */
[-C--:B------:R-:W-:Y:S01]  /*9d20*/  LEA.HI.SX32 R40, R42, R84.reuse, 0x1b ;  /* 0x000000542a287211 */ /* 0x080fe200078fdaff */
[----:B------:R-:W-:Y:S01]  /*9d30*/  HADD2.F32 R48, -RZ, R48.H0_H0 ;  /* 0x20000030ff307230 */ /* 0x000fe20000004100 */
[----:B------:R-:W-:Y:S01]  /*9d40*/  IADD3 R46, R84, 0xf, RZ ;  /* 0x0000000f542e7810 */ /* 0x000fe20007ffe0ff */
[----:B------:R-:W1:Y:S01]  /*9d50*/  LDS.U16 R52, [R36+0xc] ;  /* 0x00000c0024347984 */ /* 0x000e620000000400 */
[----:B------:R-:W-:-:S02]  /*9d60*/  LEA.HI.SX32 R42, R45, R84, 0x1b ;  /* 0x000000542d2a7211 */ /* 0x000fc400078fdaff */
[----:B------:R-:W-:Y:S02]  /*9d70*/  SHF.L.U32 R37, R37, 0x1, RZ ;  /* 0x0000000125257819 */ /* 0x000fe400000006ff */
[----:B------:R-:W-:Y:S02]  /*9d80*/  SHF.L.U32 R38, R38, 0x1, RZ ;  /* 0x0000000126267819 */ /* 0x000fe400000006ff */
[----:B------:R-:W-:Y:S01]  /*9d90*/  IADD3 R45, R84, 0xe, RZ ;  /* 0x0000000e542d7810 */ /* 0x000fe20007ffe0ff */
[----:B------:R2:W-:Y:S01]  /*9da0*/  MUFU.EX2 R79, R55 ;  /* 0x00000037004f7308 */ /* 0x0005e20000000800 */
[----:B------:R-:W-:Y:S01]  /*9db0*/  SHF.L.U32 R39, R39, 0x1, RZ ;  /* 0x0000000127277819 */ /* 0x000fe200000006ff */
[----:B------:R-:W-:Y:S01]  /*9dc0*/  IMAD.SHL.U32 R40, R40, 0x2, RZ ;  /* 0x0000000228287824 */ /* 0x000fe200078e00ff */
[----:B------:R-:W-:Y:S01]  /*9dd0*/  LEA.HI.SX32 R46, R46, R84, 0x1b ;  /* 0x000000542e2e7211 */ /* 0x000fe200078fdaff */
[----:B------:R-:W3:Y:S01]  /*9de0*/  LDS.U16 R59, [R37+0xe] ;  /* 0x00000e00253b7984 */ /* 0x000ee20000000400 */
[----:B------:R-:W-:Y:S01]  /*9df0*/  SHF.L.U32 R41, R41, 0x1, RZ ;  /* 0x0000000129297819 */ /* 0x000fe200000006ff */
[----:B------:R-:W-:Y:S01]  /*9e00*/  FMUL.FTZ R77, R51, -1.4426950216293334961 ;  /* 0xbfb8aa3b334d7820 */ /* 0x000fe20000410000 */
[----:B------:R-:W-:Y:S01]  /*9e10*/  SHF.L.U32 R42, R42, 0x1, RZ ;  /* 0x000000012a2a7819 */ /* 0x000fe200000006ff */
[----:B------:R-:W4:Y:S01]  /*9e20*/  LDS.U16 R53, [R38+0x10] ;  /* 0x0000100026357984 */ /* 0x000f220000000400 */
[----:B--2---:R-:W-:Y:S01]  /*9e30*/  FMUL.FTZ R55, R49, -1.4426950216293334961 ;  /* 0xbfb8aa3b31377820 */ /* 0x004fe20000410000 */
[----:B------:R-:W-:-:S02]  /*9e40*/  SHF.L.U32 R43, R43, 0x1, RZ ;  /* 0x000000012b2b7819 */ /* 0x000fc400000006ff */
[----:B------:R-:W-:Y:S01]  /*9e50*/  LEA.HI.SX32 R45, R45, R84, 0x1b ;  /* 0x000000542d2d7211 */ /* 0x000fe200078fdaff */
[----:B------:R2:W5:Y:S01]  /*9e60*/  MUFU.EX2 R78, R54 ;  /* 0x00000036004e7308 */ /* 0x0005620000000800 */
[----:B------:R-:W-:Y:S01]  /*9e70*/  SHF.L.U32 R46, R46, 0x1, RZ ;  /* 0x000000012e2e7819 */ /* 0x000fe200000006ff */
[----:B------:R-:W-:Y:S01]  /*9e80*/  FMUL.FTZ R56, R48, -1.4426950216293334961 ;  /* 0xbfb8aa3b30387820 */ /* 0x000fe20000410000 */
[----:B------:R-:W-:Y:S01]  /*9e90*/  SHF.L.U32 R45, R45, 0x1, RZ ;  /* 0x000000012d2d7819 */ /* 0x000fe200000006ff */
[----:B------:R-:W5:Y:S04]  /*9ea0*/  LDS.U16 R57, [R40+0x14] ;  /* 0x0000140028397984 */ /* 0x000f680000000400 */
[----:B------:R0:W-:Y:S01]  /*9eb0*/  MUFU.EX2 R81, R55 ;  /* 0x0000003700517308 */ /* 0x0001e20000000800 */
[----:B--2---:R-:W2:Y:S04]  /*9ec0*/  LDS.U16 R54, [R39+0x12] ;  /* 0x0000120027367984 */ /* 0x004ea80000000400 */
[----:B------:R-:W2:Y:S03]  /*9ed0*/  LDS.U16 R58, [R41+0x16] ;  /* 0x00001600293a7984 */ /* 0x000ea60000000400 */
[----:B------:R1:W-:Y:S01]  /*9ee0*/  MUFU.EX2 R82, R77 ;  /* 0x0000004d00527308 */ /* 0x0003e20000000800 */
[----:B------:R-:W2:Y:S04]  /*9ef0*/  LDS.U16 R76, [R42+0x18] ;  /* 0x000018002a4c7984 */ /* 0x000ea80000000400 */
[----:B0-----:R-:W0:Y:S03]  /*9f00*/  LDS.U16 R55, [R43+0x1a] ;  /* 0x00001a002b377984 */ /* 0x001e260000000400 */
[----:B------:R3:W0:Y:S01]  /*9f10*/  MUFU.EX2 R80, R56 ;  /* 0x0000003800507308 */ /* 0x0006220000000800 */
[----:B-1----:R-:W1:Y:S04]  /*9f20*/  LDS.U16 R77, [R46+0x1e] ;  /* 0x00001e002e4d7984 */ /* 0x002e680000000400 */
[----:B---3--:R-:W3:Y:S01]  /*9f30*/  LDS.U16 R56, [R45+0x1c] ;  /* 0x00001c002d387984 */ /* 0x008ee20000000400 */
[----:B------:R-:W-:-:S02]  /*9f40*/  HADD2.F32 R50, -RZ, R50.H0_H0 ;  /* 0x20000032ff327230 */ /* 0x000fc40000004100 */
[----:B------:R-:W-:Y:S02]  /*9f50*/  HADD2.F32 R52, -RZ, R52.H0_H0 ;  /* 0x20000034ff347230 */ /* 0x000fe40000004100 */
[----:B------:R-:W-:Y:S01]  /*9f60*/  HADD2.F32 R59, -RZ, R59.H0_H0 ;  /* 0x2000003bff3b7230 */ /* 0x000fe20000004100 */
[----:B------:R-:W-:Y:S01]  /*9f70*/  FMUL.FTZ R83, R50, -1.4426950216293334961 ;  /* 0xbfb8aa3b32537820 */ /* 0x000fe20000410000 */
[----:B----4-:R-:W-:Y:S01]  /*9f80*/  HADD2.F32 R86, -RZ, R53.H0_H0 ;  /* 0x20000035ff567230 */ /* 0x010fe20000004100 */
[----:B------:R-:W-:Y:S02]  /*9f90*/  FMUL.FTZ R84, R52, -1.4426950216293334961 ;  /* 0xbfb8aa3b34547820 */ /* 0x000fe40000410000 */
[----:B------:R-:W-:Y:S01]  /*9fa0*/  FMUL.FTZ R85, R59, -1.4426950216293334961 ;  /* 0xbfb8aa3b3b557820 */ /* 0x000fe20000410000 */
[----:B-----5:R-:W-:Y:S01]  /*9fb0*/  HADD2.F32 R57, -RZ, R57.H0_H0 ;  /* 0x20000039ff397230 */ /* 0x020fe20000004100 */
[----:B------:R-:W-:Y:S01]  /*9fc0*/  FMUL.FTZ R87, R86, -1.4426950216293334961 ;  /* 0xbfb8aa3b56577820 */ /* 0x000fe20000410000 */
[----:B--2---:R-:W-:Y:S01]  /*9fd0*/  HADD2.F32 R54, -RZ, R54.H0_H0 ;  /* 0x20000036ff367230 */ /* 0x004fe20000004100 */
[----:B------:R-:W2:Y:S01]  /*9fe0*/  MUFU.EX2 R83, R83 ;  /* 0x0000005300537308 */ /* 0x000ea20000000800 */
[----:B------:R-:W-:-:S03]  /*9ff0*/  HADD2.F32 R58, -RZ, R58.H0_H0 ;  /* 0x2000003aff3a7230 */ /* 0x000fc60000004100 */
[----:B------:R-:W-:Y:S01]  /*a000*/  FMUL.FTZ R88, R54, -1.4426950216293334961 ;  /* 0xbfb8aa3b36587820 */ /* 0x000fe20000410000 */
[----:B------:R-:W-:Y:S02]  /*a010*/  HADD2.F32 R76, -RZ, R76.H0_H0 ;  /* 0x2000004cff4c7230 */ /* 0x000fe40000004100 */
[----:B0-----:R-:W-:Y:S01]  /*a020*/  HADD2.F32 R53, -RZ, R55.H0_H0 ;  /* 0x20000037ff357230 */ /* 0x001fe20000004100 */
[----:B------:R-:W-:Y:S01]  /*a030*/  FMUL.FTZ R89, R57, -1.4426950216293334961 ;  /* 0xbfb8aa3b39597820 */ /* 0x000fe20000410000 */
[----:B-1----:R-:W-:Y:S01]  /*a040*/  HADD2.F32 R55, -RZ, R77.H0_H0 ;  /* 0x2000004dff377230 */ /* 0x002fe20000004100 */
[----:B------:R-:W-:Y:S01]  /*a050*/  FMUL.FTZ R90, R58, -1.4426950216293334961 ;  /* 0xbfb8aa3b3a5a7820 */ /* 0x000fe20000410000 */
[----:B------:R-:W0:Y:S01]  /*a060*/  MUFU.EX2 R84, R84 ;  /* 0x0000005400547308 */ /* 0x000e220000000800 */
[----:B------:R-:W-:Y:S02]  /*a070*/  FMUL.FTZ R91, R76, -1.4426950216293334961 ;  /* 0xbfb8aa3b4c5b7820 */ /* 0x000fe40000410000 */
[----:B------:R-:W-:Y:S01]  /*a080*/  FMUL.FTZ R92, R53, -1.4426950216293334961 ;  /* 0xbfb8aa3b355c7820 */ /* 0x000fe20000410000 */
[----:B---3--:R-:W-:Y:S01]  /*a090*/  HADD2.F32 R56, -RZ, R56.H0_H0 ;  /* 0x20000038ff387230 */ /* 0x008fe20000004100 */
[----:B------:R-:W-:-:S03]  /*a0a0*/  FMUL.FTZ R94, R55, -1.4426950216293334961 ;  /* 0xbfb8aa3b375e7820 */ /* 0x000fc60000410000 */
[----:B------:R-:W1:Y:S01]  /*a0b0*/  MUFU.EX2 R85, R85 ;  /* 0x0000005500557308 */ /* 0x000e620000000800 */
[----:B------:R-:W-:-:S07]  /*a0c0*/  FMUL.FTZ R77, R56, -1.4426950216293334961 ;  /* 0xbfb8aa3b384d7820 */ /* 0x000fce0000410000 */
[----:B------:R-:W3:Y:S01]  /*a0d0*/  MUFU.EX2 R87, R87 ;  /* 0x0000005700577308 */ /* 0x000ee20000000800 */
[----:B------:R-:W-:-:S07]  /*a0e0*/  FADD.FTZ R78, R78, 1 ;  /* 0x3f8000004e4e7421 */ /* 0x000fce0000010000 */
[----:B------:R-:W4:Y:S01]  /*a0f0*/  MUFU.EX2 R88, R88 ;  /* 0x0000005800587308 */ /* 0x000f220000000800 */
[----:B------:R-:W-:-:S07]  /*a100*/  FADD.FTZ R79, R79, 1 ;  /* 0x3f8000004f4f7421 */ /* 0x000fce0000010000 */
[----:B------:R-:W5:Y:S01]  /*a110*/  MUFU.EX2 R89, R89 ;  /* 0x0000005900597308 */ /* 0x000f620000000800 */
[----:B------:R-:W-:-:S07]  /*a120*/  FADD.FTZ R80, R80, 1 ;  /* 0x3f80000050507421 */ /* 0x000fce0000010000 */
[----:B------:R-:W0:Y:S08]  /*a130*/  MUFU.EX2 R90, R90 ;  /* 0x0000005a005a7308 */ /* 0x000e300000000800 */
[----:B------:R-:W0:Y:S08]  /*a140*/  MUFU.EX2 R91, R91 ;  /* 0x0000005b005b7308 */ /* 0x000e300000000800 */
[----:B------:R-:W0:Y:S01]  /*a150*/  MUFU.EX2 R92, R92 ;  /* 0x0000005c005c7308 */ /* 0x000e220000000800 */
[----:B------:R-:W-:-:S07]  /*a160*/  FADD.FTZ R81, R81, 1 ;  /* 0x3f80000051517421 */ /* 0x000fce0000010000 */
[----:B------:R-:W3:Y:S01]  /*a170*/  MUFU.EX2 R93, R77 ;  /* 0x0000004d005d7308 */ /* 0x000ee20000000800 */
[----:B------:R-:W-:-:S07]  /*a180*/  FADD.FTZ R82, R82, 1 ;  /* 0x3f80000052527421 */ /* 0x000fce0000010000 */
[----:B------:R-:W5:Y:S01]  /*a190*/  MUFU.EX2 R94, R94 ;  /* 0x0000005e005e7308 */ /* 0x000f620000000800 */
[----:B--2---:R-:W-:Y:S02]  /*a1a0*/  FADD.FTZ R83, R83, 1 ;  /* 0x3f80000053537421 */ /* 0x004fe40000010000 */
[----:B0-----:R-:W-:Y:S02]  /*a1b0*/  FADD.FTZ R84, R84, 1 ;  /* 0x3f80000054547421 */ /* 0x001fe40000010000 */
[----:B-1----:R-:W-:-:S03]  /*a1c0*/  FADD.FTZ R85, R85, 1 ;  /* 0x3f80000055557421 */ /* 0x002fc60000010000 */
[----:B------:R-:W0:Y:S01]  /*a1d0*/  MUFU.RCP R95, R78 ;  /* 0x0000004e005f7308 */ /* 0x000e220000001000 */
[----:B---3--:R-:W-:Y:S02]  /*a1e0*/  FADD.FTZ R87, R87, 1 ;  /* 0x3f80000057577421 */ /* 0x008fe40000010000 */
[----:B----4-:R-:W-:-:S05]  /*a1f0*/  FADD.FTZ R88, R88, 1 ;  /* 0x3f80000058587421 */ /* 0x010fca0000010000 */
[----:B------:R-:W1:Y:S01]  /*a200*/  MUFU.RCP R96, R79 ;  /* 0x0000004f00607308 */ /* 0x000e620000001000 */
[----:B-----5:R-:W-:Y:S02]  /*a210*/  FADD.FTZ R89, R89, 1 ;  /* 0x3f80000059597421 */ /* 0x020fe40000010000 */
[----:B------:R-:W-:-:S05]  /*a220*/  FADD.FTZ R90, R90, 1 ;  /* 0x3f8000005a5a7421 */ /* 0x000fca0000010000 */
[----:B------:R-:W2:Y:S01]  /*a230*/  MUFU.RCP R97, R80 ;  /* 0x0000005000617308 */ /* 0x000ea20000001000 */
[----:B------:R-:W-:Y:S02]  /*a240*/  FADD.FTZ R91, R91, 1 ;  /* 0x3f8000005b5b7421 */ /* 0x000fe40000010000 */
[----:B------:R-:W-:-:S05]  /*a250*/  FADD.FTZ R92, R92, 1 ;  /* 0x3f8000005c5c7421 */ /* 0x000fca0000010000 */
[----:B------:R-:W3:Y:S01]  /*a260*/  MUFU.RCP R98, R81 ;  /* 0x0000005100627308 */ /* 0x000ee20000001000 */
[----:B------:R-:W-:Y:S02]  /*a270*/  FADD.FTZ R93, R93, 1 ;  /* 0x3f8000005d5d7421 */ /* 0x000fe40000010000 */
[----:B------:R-:W-:-:S05]  /*a280*/  FADD.FTZ R94, R94, 1 ;  /* 0x3f8000005e5e7421 */ /* 0x000fca0000010000 */
[----:B------:R-:W4:Y:S08]  /*a290*/  MUFU.RCP R82, R82 ;  /* 0x0000005200527308 */ /* 0x000f300000001000 */
[----:B------:R-:W5:Y:S08]  /*a2a0*/  MUFU.RCP R83, R83 ;  /* 0x0000005300537308 */ /* 0x000f700000001000 */
[----:B------:R-:W1:Y:S08]  /*a2b0*/  MUFU.RCP R99, R84 ;  /* 0x0000005400637308 */ /* 0x000e700000001000 */
[----:B------:R-:W1:Y:S01]  /*a2c0*/  MUFU.RCP R78, R85 ;  /* 0x00000055004e7308 */ /* 0x000e620000001000 */
[----:B0-----:R-:W-:-:S07]  /*a2d0*/  FMUL.FTZ R77, R44, R95 ;  /* 0x0000005f2c4d7220 */ /* 0x001fce0000410000 */
[----:B------:R-:W0:Y:S08]  /*a2e0*/  MUFU.RCP R87, R87 ;  /* 0x0000005700577308 */ /* 0x000e300000001000 */
[----:B------:R-:W0:Y:S01]  /*a2f0*/  MUFU.RCP R79, R88 ;  /* 0x00000058004f7308 */ /* 0x000e220000001000 */
[----:B-1----:R-:W-:-:S07]  /*a300*/  FMUL.FTZ R44, R47, R96 ;  /* 0x000000602f2c7220 */ /* 0x002fce0000410000 */
[----:B------:R-:W1:Y:S01]  /*a310*/  MUFU.RCP R80, R89 ;  /* 0x0000005900507308 */ /* 0x000e620000001000 */
[----:B--2---:R-:W-:-:S07]  /*a320*/  FMUL.FTZ R47, R48, R97 ;  /* 0x00000061302f7220 */ /* 0x004fce0000410000 */
[----:B------:R-:W2:Y:S01]  /*a330*/  MUFU.RCP R81, R90 ;  /* 0x0000005a00517308 */ /* 0x000ea20000001000 */
[----:B---3--:R-:W-:-:S07]  /*a340*/  FMUL.FTZ R48, R49, R98 ;  /* 0x0000006231307220 */ /* 0x008fce0000410000 */
[----:B------:R-:W3:Y:S08]  /*a350*/  MUFU.RCP R91, R91 ;  /* 0x0000005b005b7308 */ /* 0x000ef00000001000 */
[----:B------:R-:W0:Y:S01]  /*a360*/  MUFU.RCP R92, R92 ;  /* 0x0000005c005c7308 */ /* 0x000e220000001000 */
[----:B------:R-:W-:-:S07]  /*a370*/  FMUL.FTZ R77, R77, R60 ;  /* 0x0000003c4d4d7220 */ /* 0x000fce0000410000 */
[----:B------:R-:W0:Y:S01]  /*a380*/  MUFU.RCP R93, R93 ;  /* 0x0000005d005d7308 */ /* 0x000e220000001000 */
[----:B------:R-:W-:-:S07]  /*a390*/  FMUL.FTZ R44, R44, R61 ;  /* 0x0000003d2c2c7220 */ /* 0x000fce0000410000 */
[----:B------:R-:W0:Y:S01]  /*a3a0*/  MUFU.RCP R94, R94 ;  /* 0x0000005e005e7308 */ /* 0x000e220000001000 */
[----:B----4-:R-:W-:Y:S02]  /*a3b0*/  FMUL.FTZ R51, R51, R82 ;  /* 0x0000005233337220 */ /* 0x010fe40000410000 */
[----:B-----5:R-:W-:Y:S02]  /*a3c0*/  FMUL.FTZ R50, R50, R83 ;  /* 0x0000005332327220 */ /* 0x020fe40000410000 */
[----:B------:R-:W-:Y:S02]  /*a3d0*/  FMUL.FTZ R49, R52, R99 ;  /* 0x0000006334317220 */ /* 0x000fe40000410000 */
[----:B------:R-:W-:Y:S02]  /*a3e0*/  FMUL.FTZ R47, R47, R62 ;  /* 0x0000003e2f2f7220 */ /* 0x000fe40000410000 */
[----:B------:R-:W-:Y:S02]  /*a3f0*/  FMUL.FTZ R48, R48, R63 ;  /* 0x0000003f30307220 */ /* 0x000fe40000410000 */
[----:B------:R-:W-:Y:S01]  /*a400*/  FMUL.FTZ R52, R59, R78 ;  /* 0x0000004e3b347220 */ /* 0x000fe20000410000 */
[----:B------:R-:W-:Y:S01]  /*a410*/  F2FP.PACK_AB R77, R44, R77 ;  /* 0x0000004d2c4d723e */ /* 0x000fe200000000ff */
[----:B------:R-:W-:Y:S01]  /*a420*/  BAR.SYNC.DEFER_BLOCKING 0x0 ;  /* 0x0000000000007b1d */ /* 0x000fe20000010000 */
[----:B------:R-:W-:-:S02]  /*a430*/  FMUL.FTZ R51, R51, R64 ;  /* 0x0000004033337220 */ /* 0x000fc40000410000 */
[----:B0-----:R-:W-:Y:S02]  /*a440*/  FMUL.FTZ R59, R86, R87 ;  /* 0x00000057563b7220 */ /* 0x001fe40000410000 */
[----:B------:R-:W-:Y:S02]  /*a450*/  FMUL.FTZ R50, R50, R65 ;  /* 0x0000004132327220 */ /* 0x000fe40000410000 */
[----:B------:R-:W-:Y:S01]  /*a460*/  FMUL.FTZ R54, R54, R79 ;  /* 0x0000004f36367220 */ /* 0x000fe20000410000 */
[----:B------:R-:W-:Y:S01]  /*a470*/  F2FP.PACK_AB R47, R48, R47 ;  /* 0x0000002f302f723e */ /* 0x000fe200000000ff */
[----:B------:R-:W-:Y:S02]  /*a480*/  FMUL.FTZ R49, R49, R66 ;  /* 0x0000004231317220 */ /* 0x000fe40000410000 */
[----:B------:R-:W-:Y:S02]  /*a490*/  FMUL.FTZ R52, R52, R67 ;  /* 0x0000004334347220 */ /* 0x000fe40000410000 */
[----:B-1----:R-:W-:-:S02]  /*a4a0*/  FMUL.FTZ R57, R57, R80 ;  /* 0x0000005039397220 */ /* 0x002fc40000410000 */
[----:B--2---:R-:W-:Y:S01]  /*a4b0*/  FMUL.FTZ R58, R58, R81 ;  /* 0x000000513a3a7220 */ /* 0x004fe20000410000 */
[----:B------:R-:W-:Y:S01]  /*a4c0*/  PRMT R48, R77, 0x7632, R48 ;  /* 0x000076324d307816 */ /* 0x000fe20000000030 */
[----:B------:R-:W-:Y:S01]  /*a4d0*/  FMUL.FTZ R59, R59, R68 ;  /* 0x000000443b3b7220 */ /* 0x000fe20000410000 */
[----:B------:R-:W-:Y:S01]  /*a4e0*/  F2FP.PACK_AB R50, R50, R51 ;  /* 0x000000333232723e */ /* 0x000fe200000000ff */
[----:B---3--:R-:W-:Y:S02]  /*a4f0*/  FMUL.FTZ R61, R76, R91 ;  /* 0x0000005b4c3d7220 */ /* 0x008fe40000410000 */
[----:B------:R-:W-:Y:S02]  /*a500*/  FMUL.FTZ R54, R54, R69 ;  /* 0x0000004536367220 */ /* 0x000fe40000410000 */
[----:B------:R-:W-:Y:S01]  /*a510*/  FMUL.FTZ R60, R53, R92 ;  /* 0x0000005c353c7220 */ /* 0x000fe20000410000 */
[----:B------:R-:W-:Y:S01]  /*a520*/  PRMT R51, R47, 0x7632, R51 ;  /* 0x000076322f337816 */ /* 0x000fe20000000033 */
[----:B------:R-:W-:Y:S01]  /*a530*/  FMUL.FTZ R57, R57, R70 ;  /* 0x0000004639397220 */ /* 0x000fe20000410000 */
[----:B------:R-:W-:Y:S01]  /*a540*/  F2FP.PACK_AB R49, R52, R49 ;  /* 0x000000313431723e */ /* 0x000fe200000000ff */
[----:B------:R-:W-:-:S02]  /*a550*/  FMUL.FTZ R58, R58, R71 ;  /* 0x000000473a3a7220 */ /* 0x000fc40000410000 */
[----:B------:R-:W-:Y:S02]  /*a560*/  FMUL.FTZ R53, R56, R93 ;  /* 0x0000005d38357220 */ /* 0x000fe40000410000 */
[----:B------:R-:W-:Y:S01]  /*a570*/  FMUL.FTZ R44, R55, R94 ;  /* 0x0000005e372c7220 */ /* 0x000fe20000410000 */
[----:B------:R0:W-:Y:S01]  /*a580*/  STS.U16 [R11], R77 ;  /* 0x0000004d0b007388 */ /* 0x0001e20000000400 */
[----:B------:R-:W-:Y:S01]  /*a590*/  FMUL.FTZ R61, R61, R72 ;  /* 0x000000483d3d7220 */ /* 0x000fe20000410000 */
[----:B------:R-:W-:Y:S01]  /*a5a0*/  PRMT R55, R50, 0x7632, R55 ;  /* 0x0000763232377816 */ /* 0x000fe20000000037 */
[----:B------:R-:W-:Y:S01]  /*a5b0*/  FMUL.FTZ R60, R60, R73 ;  /* 0x000000493c3c7220 */ /* 0x000fe20000410000 */
[----:B------:R-:W-:Y:S01]  /*a5c0*/  F2FP.PACK_AB R54, R54, R59 ;  /* 0x0000003b3636723e */ /* 0x000fe200000000ff */
[----:B------:R-:W-:Y:S01]  /*a5d0*/  FMUL.FTZ R53, R53, R74 ;  /* 0x0000004a35357220 */ /* 0x000fe20000410000 */
[----:B------:R1:W-:Y:S01]  /*a5e0*/  STS.U16 [R14+0x2], R48 ;  /* 0x000002300e007388 */ /* 0x0003e20000000400 */
[----:B------:R-:W-:Y:S01]  /*a5f0*/  FMUL.FTZ R44, R44, R75 ;  /* 0x0000004b2c2c7220 */ /* 0x000fe20000410000 */
[----:B------:R-:W-:-:S02]  /*a600*/  F2FP.PACK_AB R57, R58, R57 ;  /* 0x000000393a39723e */ /* 0x000fc400000000ff */
[----:B------:R2:W-:Y:S01]  /*a610*/  STS.U16 [R15+0x4], R47 ;  /* 0x0000042f0f007388 */ /* 0x0005e20000000400 */
[----:B0-----:R-:W-:Y:S02]  /*a620*/  PRMT R11, R49, 0x7632, R11 ;  /* 0x00007632310b7816 */ /* 0x001fe4000000000b */
[----:B------:R-:W-:Y:S01]  /*a630*/  F2FP.PACK_AB R60, R60, R61 ;  /* 0x0000003d3c3c723e */ /* 0x000fe200000000ff */
[----:B------:R-:W-:Y:S01]  /*a640*/  STS.U16 [R33+0x6], R51 ;  /* 0x0000063321007388 */ /* 0x000fe20000000400 */
[----:B-1----:R-:W-:-:S03]  /*a650*/  PRMT R14, R54, 0x7632, R14 ;  /* 0x00007632360e7816 */ /* 0x002fc6000000000e */
[----:B------:R-:W-:Y:S01]  /*a660*/  STS.U16 [R34+0x8], R50 ;  /* 0x0000083222007388 */ /* 0x000fe20000000400 */
[----:B------:R-:W-:Y:S02]  /*a670*/  F2FP.PACK_AB R44, R44, R53 ;  /* 0x000000352c2c723e */ /* 0x000fe400000000ff */
[----:B--2---:R-:W-:Y:S01]  /*a680*/  PRMT R15, R57, 0x7632, R15 ;  /* 0x00007632390f7816 */ /* 0x004fe2000000000f */
[----:B------:R-:W-:Y:S01]  /*a690*/  STS.U16 [R35+0xa], R55 ;  /* 0x00000a3723007388 */ /* 0x000fe20000000400 */
[----:B------:R-:W-:-:S03]  /*a6a0*/  PRMT R48, R60, 0x7632, R48 ;  /* 0x000076323c307816 */ /* 0x000fc60000000030 */
[----:B------:R-:W-:Y:S04]  /*a6b0*/  STS.U16 [R36+0xc], R49 ;  /* 0x00000c3124007388 */ /* 0x000fe80000000400 */
[----:B------:R0:W-:Y:S04]  /*a6c0*/  STS.U16 [R37+0xe], R11 ;  /* 0x00000e0b25007388 */ /* 0x0001e80000000400 */
[----:B------:R-:W-:Y:S04]  /*a6d0*/  STS.U16 [R38+0x10], R54 ;  /* 0x0000103626007388 */ /* 0x000fe80000000400 */
[----:B------:R-:W-:Y:S01]  /*a6e0*/  STS.U16 [R39+0x12], R14 ;  /* 0x0000120e27007388 */ /* 0x000fe20000000400 */
[----:B0-----:R-:W-:-:S03]  /*a6f0*/  PRMT R11, R44, 0x7632, R11 ;  /* 0x000076322c0b7816 */ /* 0x001fc6000000000b */
[----:B------:R-:W-:Y:S01]  /*a700*/  STS.U16 [R40+0x14], R57 ;  /* 0x0000143928007388 */ /* 0x000fe20000000400 */
[----:B------:R-:W-:-:S03]  /*a710*/  MOV R34, UR17 ;  /* 0x0000001100227c02 */ /* 0x000fc60008000f00 */
[----:B------:R0:W-:Y:S04]  /*a720*/  STS.U16 [R41+0x16], R15 ;  /* 0x0000160f29007388 */ /* 0x0001e80000000400 */
[----:B------:R-:W-:Y:S04]  /*a730*/  STS.U16 [R42+0x18], R60 ;  /* 0x0000183c2a007388 */ /* 0x000fe80000000400 */
        /* <DEDUP_REMOVED lines=23> */
[----:B------:R-:W-:-:S02]  /*a8b0*/  ULDC UR7, c[0x0][0x210] ;  /* 0x0000840000077ab9 */ /* 0x000fc40000000800 */
[----:B------:R-:W-:Y:S01]  /*a8c0*/  UIMAD UR7, UR24, UR7, URZ ;  /* 0x00000007180772a4 */ /* 0x000fe2000f8e023f */
[----:B0-----:R-:W-:-:S05]  /*a8d0*/  IMAD.WIDE.U32 R14, R2, c[0x0][0x210], RZ ;  /* 0x00008400020e7a25 */ /* 0x001fca00078e00ff */
[----:B-1----:R-:W-:Y:S01]  /*a8e0*/  MOV R11, UR7 ;  /* 0x00000007000b7c02 */ /* 0x002fe20008000f00 */
[----:B------:R-:W-:Y:S04]  /*a8f0*/  BSSY B0, `(.L_x_175) ;  /* 0x0000012000007945 */ /* 0x000fe80003800000 */
[----:B------:R-:W-:-:S05]  /*a900*/  IMAD R11, R2, c[0x0][0x214], R11 ;  /* 0x00008500020b7a24 */ /* 0x000fca00078e020b */
[----:B------:R-:W-:Y:S02]  /*a910*/  IADD3 R63, R15, R11, RZ ;  /* 0x0000000b0f3f7210 */ /* 0x000fe40007ffe0ff */
[----:B--2---:R-:W-:-:S13]  /*a920*/  ISETP.GE.AND P0, PT, R6, R61, PT ;  /* 0x0000003d0600720c */ /* 0x004fda0003f06270 */
[----:B------:R-:W-:Y:S05]  /*a930*/  @P0 BRA `(.L_x_176) ;  /* 0x000000d000000947 */ /* 0x000fea0003800000 */
[----:B------:R-:W-:Y:S01]  /*a940*/  MOV R8, R12 ;  /* 0x0000000c00087202 */ /* 0x000fe20000000f00 */
[----:B------:R-:W-:Y:S01]  /*a950*/  ULDC UR7, c[0x0][0x218] ;  /* 0x0000860000077ab9 */ /* 0x000fe20000000800 */
[----:B------:R-:W-:Y:S01]  /*a960*/  MOV R9, R13 ;  /* 0x0000000d00097202 */ /* 0x000fe20000000f00 */
[----:B------:R-:W-:-:S04]  /*a970*/  UIMAD UR7, UR21, UR7, URZ ;  /* 0x00000007150772a4 */ /* 0x000fc8000f8e023f */
[----:B------:R-:W-:-:S05]  /*a980*/  IMAD.WIDE.U32 R8, R2, c[0x0][0x210], R8 ;  /* 0x0000840002087a25 */ /* 0x000fca00078e0008 */
        /* <DEDUP_REMOVED lines=8> */
.L_x_176:
[----:B------:R-:W-:Y:S05]  /*aa10*/  BSYNC B0 ;  /* 0x0000000000007941 */ /* 0x000fea0003800000 */
.L_x_175:
[----:B------:R-:W-:Y:S01]  /*aa20*/  ULDC UR7, c[0x0][0x218] ;  /* 0x0000860000077ab9 */ /* 0x000fe20000000800 */
[----:B------:R-:W-:Y:S01]  /*aa30*/  MOV R8, R14 ;  /* 0x0000000e00087202 */ /* 0x000fe20000000f00 */
[----:B------:R-:W-:Y:S01]  /*aa40*/  UIMAD UR7, UR21, UR7, URZ ;  /* 0x00000007150772a4 */ /* 0x000fe2000f8e023f */
[----:B------:R-:W-:Y:S01]  /*aa50*/  MOV R9, R63 ;  /* 0x0000003f00097202 */ /* 0x000fe20000000f00 */
[----:B------:R-:W-:Y:S01]  /*aa60*/  UIADD3 UR6, UR6, 0x1, URZ ;  /* 0x0000000106067890 */ /* 0x000fe2000fffe03f */
[-C--:B------:R-:W-:Y:S01]  /*aa70*/  ISETP.GE.AND P3, PT, R16, R61.reuse, PT ;  /* 0x0000003d1000720c */ /* 0x080fe20003f66270 */
[----:B------:R-:W-:Y:S01]  /*aa80*/  UIADD3 UR12, UP1, UR12, 0x2000, URZ ;  /* 0x000020000c0c7890 */ /* 0x000fe2000ff3e03f */
[-C--:B------:R-:W-:Y:S01]  /*aa90*/  ISETP.GE.AND P4, PT, R17, R61.reuse, PT ;  /* 0x0000003d1100720c */ /* 0x080fe20003f86270 */
[----:B------:R-:W-:Y:S01]  /*aaa0*/  IMAD.WIDE.U32 R8, R0, c[0x0][0x218], R8 ;  /* 0x0000860000087a25 */ /* 0x000fe200078e0008 */
[----:B0-----:R-:W-:Y:S01]  /*aab0*/  MOV R11, UR7 ;  /* 0x00000007000b7c02 */ /* 0x001fe20008000f00 */
[----:B------:R-:W-:Y:S01]  /*aac0*/  ULDC UR7, c[0x0][0x174] ;  /* 0x00005d0000077ab9 */ /* 0x000fe20000000800 */
[-C--:B------:R-:W-:Y:S01]  /*aad0*/  ISETP.GE.AND P5, PT, R18, R61.reuse, PT ;  /* 0x0000003d1200720c */ /* 0x080fe20003fa6270 */
[----:B------:R-:W-:Y:S01]  /*aae0*/  UISETP.GE.AND UP0, UPT, UR6, UR7, UPT ;  /* 0x000000070600728c */ /* 0x000fe2000bf06270 */
[----:B------:R-:W-:Y:S01]  /*aaf0*/  IADD3 R10, P0, R8, UR14, RZ ;  /* 0x0000000e080a7c10 */ /* 0x000fe2000ff1e0ff */
[----:B------:R-:W-:Y:S01]  /*ab00*/  IMAD R11, R0, c[0x0][0x21c], R11 ;  /* 0x00008700000b7a24 */ /* 0x000fe200078e020b */
[----:B------:R-:W-:Y:S01]  /*ab10*/  IADD3 R8, P1, R32, c[0x0][0x270], RZ ;  /* 0x00009c0020087a10 */ /* 0x000fe20007f3e0ff */
[----:B------:R-:W-:Y:S01]  /*ab20*/  UIADD3 UR8, UP2, UR8, 0x1000, URZ ;  /* 0x0000100008087890 */ /* 0x000fe2000ff5e03f */
[-C--:B------:R-:W-:Y:S01]  /*ab30*/  ISETP.GE.AND P6, PT, R19, R61.reuse, PT ;  /* 0x0000003d1300720c */ /* 0x080fe20003fc6270 */
[----:B------:R-:W-:Y:S01]  /*ab40*/  UIADD3 UR9, UP3, UR9, 0x1000, URZ ;  /* 0x0000100009097890 */ /* 0x000fe2000ff7e03f */
[----:B------:R-:W-:Y:S01]  /*ab50*/  IADD3.X R9, R11, UR15, R9, P0, !PT ;  /* 0x0000000f0b097c10 */ /* 0x000fe200087fe409 */
[----:B------:R-:W-:Y:S01]  /*ab60*/  UIADD3.X UR13, URZ, UR13, URZ, UP1, !UPT ;  /* 0x0000000d3f0d7290 */ /* 0x000fe20008ffe43f */
[----:B------:R-:W-:Y:S01]  /*ab70*/  IADD3.X R31, R31, c[0x0][0x274], RZ, P1, !PT ;  /* 0x00009d001f1f7a10 */ /* 0x000fe20000ffe4ff */
[----:B------:R-:W-:Y:S01]  /*ab80*/  UIADD3.X UR10, URZ, UR10, URZ, UP2, !UPT ;  /* 0x0000000a3f0a7290 */ /* 0x000fe200097fe43f */
[----:B------:R-:W-:Y:S01]  /*ab90*/  LEA R8, P0, R10, R8, 0x1 ;  /* 0x000000080a087211 */ /* 0x000fe200078008ff */
[----:B------:R-:W-:Y:S01]  /*aba0*/  UIADD3.X UR11, URZ, UR11, URZ, UP3, !UPT ;  /* 0x0000000b3f0b7290 */ /* 0x000fe20009ffe43f */
[----:B------:R-:W-:-:S02]  /*abb0*/  ISETP.GE.AND P1, PT, R21, R61, PT ;  /* 0x0000003d1500720c */ /* 0x000fc40003f26270 */
[----:B------:R-:W-:Y:S02]  /*abc0*/  LEA.HI.X R9, R10, R31, R9, 0x1, P0 ;  /* 0x0000001f0a097211 */ /* 0x000fe400000f0c09 */
[-C--:B------:R-:W-:Y:S02]  /*abd0*/  ISETP.GE.AND P2, PT, R22, R61.reuse, PT ;  /* 0x0000003d1600720c */ /* 0x080fe40003f46270 */
[-C--:B------:R-:W-:Y:S01]  /*abe0*/  ISETP.GE.AND P0, PT, R20, R61.reuse, PT ;  /* 0x0000003d1400720c */ /* 0x080fe20003f06270 */
[----:B------:R0:W-:Y:S01]  /*abf0*/  @!P3 STG.E.U16 [R8.64], R35 ;  /* 0x000000230800b986 */ /* 0x0001e2000c101516 */
        /* <DEDUP_REMOVED lines=25> */
.L_x_177:
[----:B------:R-:W-:Y:S05]  /*ad90*/  EXIT ;  /* 0x000000000000794d */ /* 0x000fea0003800000 */
.L_x_179:
        /* <DEDUP_REMOVED lines=14> */
.L_x_5323:


//--------------------- .text._Z25selective_scan_fwd_kernelI32Selective_Scan_fwd_kernel_traitsILi128ELi16ELi1ELb0ELb1ELb0ELb0EN3c104HalfENS1_7complexIfEEEEv13SSMParamsBase --------------------------
	.section	.text._Z25selective_scan_fwd_kernelI32Selective_Scan_fwd_kernel_traitsILi128ELi16ELi1ELb0ELb1ELb0ELb0EN3c104HalfENS1_7complexIfEEEEv13SSMParamsBase,"ax",@progbits
	.sectioninfo	@"SHI_REGISTERS=168"
	.align	128
        .global         _Z25selective_scan_fwd_kernelI32Selective_Scan_fwd_kernel_traitsILi128ELi16ELi1ELb0ELb1ELb0ELb0EN3c104HalfENS1_7complexIfEEEEv13SSMParamsBase
        .type           _Z25selective_scan_fwd_kernelI32Selective_Scan_fwd_kernel_traitsILi128ELi16ELi1ELb0ELb1ELb0ELb0EN3c104HalfENS1_7complexIfEEEEv13SSMParamsBase,@function
        .size           _Z25selective_scan_fwd_kernelI32Selective_Scan_fwd_kernel_traitsILi128ELi16ELi1ELb0ELb1ELb0ELb0EN3c104HalfENS1_7complexIfEEEEv13SSMParamsBase,(.L_x_5324 - _Z25selective_scan_fwd_kernelI32Selective_Scan_fwd_kernel_traitsILi128ELi16ELi1ELb0ELb1ELb0ELb0EN3c104HalfENS1_7complexIfEEEEv13SSMParamsBase)
        .other          _Z25selective_scan_fwd_kernelI32Selective_Scan_fwd_kernel_traitsILi128ELi16ELi1ELb0ELb1ELb0ELb0EN3c104HalfENS1_7complexIfEEEEv13SSMParamsBase,@"STO_CUDA_ENTRY STV_DEFAULT"
_Z25selective_scan_fwd_kernelI32Selective_Scan_fwd_kernel_traitsILi128ELi16ELi1ELb0ELb1ELb0ELb0EN3c104HalfENS1_7complexIfEEEEv13SSMParamsBase:
.text._Z25selective_scan_fwd_kernelI32Selective_Scan_fwd_kernel_traitsILi128ELi16ELi1ELb0ELb1ELb0ELb0EN3c104HalfENS1_7complexIfEEEEv13SSMParamsBase:
[----:B------:R-:W-:Y:S02]  /*0000*/  MOV R1, c[0x0][0x28] ;  /* 0x00000a0000017a02 */ /* 0x000fe40000000f00 */
[----:B------:R-:W0:Y:S01]  /*0010*/  S2UR UR4, SR_CTAID.Y ;  /* 0x00000000000479c3 */ /* 0x000e220000002600 */
[----:B------:R-:W-:Y:S01]  /*0020*/  ISETP.NE.U32.AND P0, PT, RZ, c[0x0][0x238], PT ;  /* 0x00008e00ff007a0c */ /* 0x000fe20003f05070 */
[----:B------:R-:W-:Y:S01]  /*0030*/  ULDC.64 UR14, c[0x0][0x118] ;  /* 0x00004600000e7ab9 */ /* 0x000fe20000000a00 */
[----:B------:R-:W-:Y:S02]  /*0040*/  ISETP.NE.U32.AND P1, PT, RZ, c[0x0][0x250], PT ;  /* 0x00009400ff007a0c */ /* 0x000fe40003f25070 */
[----:B------:R-:W-:Y:S02]  /*0050*/  ISETP.NE.AND.EX P0, PT, RZ, c[0x0][0x23c], PT, P0 ;  /* 0x00008f00ff007a0c */ /* 0x000fe40003f05300 */
[----:B------:R-:W-:Y:S02]  /*0060*/  IABS R11, c[0x0][0x178] ;  /* 0x00005e00000b7a13 */ /* 0x000fe40000000000 */
[----:B------:R-:W-:Y:S02]  /*0070*/  ISETP.NE.AND.EX P1, PT, RZ, c[0x0][0x254], PT, P1 ;  /* 0x00009500ff007a0c */ /* 0x000fe40003f25310 */
[----:B------:R-:W-:-:S02]  /*0080*/  IADD3 R1, R1, -0x8, RZ ;  /* 0xfffffff801017810 */ /* 0x000fc40007ffe0ff */
[----:B0-----:R-:W-:-:S04]  /*0090*/  MOV R77, UR4 ;  /* 0x00000004004d7c02 */ /* 0x001fc80008000f00 */
[----:B------:R-:W0:Y:S01]  /*00a0*/  R2UR UR11, R77 ;  /* 0x000000004d0b73c2 */ /* 0x000e2200000e0000 */
[----:B------:R-:W-:-:S04]  /*00b0*/  @P0 LEA R2, P2, R77, c[0x0][0x238], 0x2 ;  /* 0x00008e004d020a11 */ /* 0x000fc800078410ff */
[----:B------:R-:W-:Y:S01]  /*00c0*/  @P1 LEA R4, P3, R77, c[0x0][0x250], 0x2 ;  /* 0x000094004d041a11 */ /* 0x000fe200078610ff */
[----:B0-----:R-:W-:-:S06]  /*00d0*/  USHF.R.S32.HI UR21, URZ, 0x1f, UR11 ;  /* 0x0000001f3f157899 */ /* 0x001fcc000801140b */
[----:B------:R-:W-:Y:S02]  /*00e0*/  MOV R0, UR21 ;  /* 0x0000001500007c02 */ /* 0x000fe40008000f00 */
[----:B------:R-:W-:Y:S02]  /*00f0*/  MOV R6, UR21 ;  /* 0x0000001500067c02 */ /* 0x000fe40008000f00 */
[C---:B------:R-:W-:Y:S02]  /*0100*/  @P0 LEA.HI.X R3, R77.reuse, c[0x0][0x23c], R0, 0x2, P2 ;  /* 0x00008f004d030a11 */ /* 0x040fe400010f1400 */
[----:B------:R-:W0:Y:S01]  /*0110*/  I2F.RP R0, R11 ;  /* 0x0000000b00007306 */ /* 0x000e220000209400 */
[----:B------:R-:W-:Y:S01]  /*0120*/  @P1 LEA.HI.X R5, R77, c[0x0][0x254], R6, 0x2, P3 ;  /* 0x000095004d051a11 */ /* 0x000fe200018f1406 */
[----:B------:R-:W1:Y:S01]  /*0130*/  S2UR UR4, SR_CTAID.X ;  /* 0x00000000000479c3 */ /* 0x000e620000002500 */
[----:B------:R2:W5:Y:S01]  /*0140*/  @P0 LDG.E R8, [R2.64] ;  /* 0x0000000e02080981 */ /* 0x000562000c1e1900 */
[----:B------:R-:W-:-:S02]  /*0150*/  ULDC UR6, c[0x0][0x1e0] ;  /* 0x0000780000067ab9 */ /* 0x000fc40000000800 */
[----:B------:R-:W-:Y:S01]  /*0160*/  ULDC UR7, c[0x0][0x190] ;  /* 0x0000640000077ab9 */ /* 0x000fe20000000800 */
[----:B------:R3:W5:Y:S01]  /*0170*/  @P1 LDG.E R9, [R4.64] ;  /* 0x0000000e04091981 */ /* 0x000762000c1e1900 */
[----:B------:R-:W-:Y:S02]  /*0180*/  ULDC UR17, c[0x0][0x1d0] ;  /* 0x0000740000117ab9 */ /* 0x000fe40000000800 */
[----:B------:R-:W-:Y:S01]  /*0190*/  ULDC UR10, c[0x0][0x1d0] ;  /* 0x00007400000a7ab9 */ /* 0x000fe20000000800 */
[----:B------:R4:W4:Y:S01]  /*01a0*/  R2UR UR12, R77 ;  /* 0x000000004d0c73c2 */ /* 0x00092200000e0000 */
[----:B------:R-:W-:Y:S01]  /*01b0*/  ULDC UR18, c[0x0][0x1d4] ;  /* 0x0000750000127ab9 */ /* 0x000fe20000000800 */
[----:B--2---:R-:W-:Y:S01]  /*01c0*/  IABS R2, R77 ;  /* 0x0000004d00027213 */ /* 0x004fe20000000000 */
[----:B------:R-:W-:Y:S01]  /*01d0*/  ULDC UR19, c[0x0][0x1d8] ;  /* 0x0000760000137ab9 */ /* 0x000fe20000000800 */
[----:B0-----:R-:W0:Y:S01]  /*01e0*/  MUFU.RCP R0, R0 ;  /* 0x0000000000007308 */ /* 0x001e220000001000 */
[----:B------:R-:W-:-:S02]  /*01f0*/  ULDC UR13, c[0x0][0x1d8] ;  /* 0x00007600000d7ab9 */ /* 0x000fc40000000800 */
[----:B------:R-:W-:Y:S02]  /*0200*/  ULDC UR16, c[0x0][0x1e8] ;  /* 0x00007a0000107ab9 */ /* 0x000fe40000000800 */
[----:B------:R-:W-:Y:S01]  /*0210*/  UMOV UR5, URZ ;  /* 0x0000003f00057c82 */ /* 0x000fe20008000000 */
[----:B-1----:R-:W-:Y:S01]  /*0220*/  MOV R76, UR4 ;  /* 0x00000004004c7c02 */ /* 0x002fe20008000f00 */
[----:B------:R-:W-:-:S03]  /*0230*/  UMOV UR4, URZ ;  /* 0x0000003f00047c82 */ /* 0x000fc60008000000 */
[----:B------:R-:W1:Y:S01]  /*0240*/  R2UR UR9, R76 ;  /* 0x000000004c0973c2 */ /* 0x000e6200000e0000 */
[----:B---3--:R-:W-:Y:S01]  /*0250*/  IMAD.WIDE.U32 R4, R76, c[0x0][0x190], RZ ;  /* 0x000064004c047a25 */ /* 0x008fe200078e00ff */
[----:B0-----:R-:W-:-:S04]  /*0260*/  IADD3 R6, R0, 0xffffffe, RZ ;  /* 0x0ffffffe00067810 */ /* 0x001fc80007ffe0ff */
[----:B------:R0:W2:Y:S02]  /*0270*/  F2I.FTZ.U32.TRUNC.NTZ R7, R6 ;  /* 0x0000000600077305 */ /* 0x0000a4000021f000 */
[----:B------:R-:W3:Y:S01]  /*0280*/  R2UR UR8, R76 ;  /* 0x000000004c0873c2 */ /* 0x000ee200000e0000 */
[----:B0-----:R-:W-:Y:S01]  /*0290*/  HFMA2.MMA R6, -RZ, RZ, 0, 0 ;  /* 0x00000000ff067435 */ /* 0x001fe200000001ff */
[----:B--2---:R-:W-:Y:S01]  /*02a0*/  IADD3 R10, RZ, -R7, RZ ;  /* 0x80000007ff0a7210 */ /* 0x004fe20007ffe0ff */
[----:B-1----:R-:W-:-:S04]  /*02b0*/  USHF.R.S32.HI UR20, URZ, 0x1f, UR9 ;  /* 0x0000001f3f147899 */ /* 0x002fc80008011409 */
[----:B------:R-:W-:Y:S01]  /*02c0*/  IMAD R3, R10, R11, RZ ;  /* 0x0000000b0a037224 */ /* 0x000fe200078e02ff */
[----:B------:R-:W-:Y:S02]  /*02d0*/  UIMAD UR6, UR20, UR6, URZ ;  /* 0x00000006140672a4 */ /* 0x000fe4000f8e023f */
[----:B------:R-:W-:Y:S01]  /*02e0*/  UIMAD UR7, UR20, UR7, URZ ;  /* 0x00000007140772a4 */ /* 0x000fe2000f8e023f */
[----:B------:R-:W-:-:S05]  /*02f0*/  IMAD.HI.U32 R7, R7, R3, R6 ;  /* 0x0000000307077227 */ /* 0x000fca00078e0006 */
[----:B------:R-:W-:Y:S01]  /*0300*/  MOV R13, UR7 ;  /* 0x00000007000d7c02 */ /* 0x000fe20008000f00 */
[----:B------:R-:W-:-:S04]  /*0310*/  IMAD.HI.U32 R7, R7, R2, RZ ;  /* 0x0000000207077227 */ /* 0x000fc800078e00ff */
[----:B------:R-:W-:Y:S01]  /*0320*/  IMAD R13, R76, c[0x0][0x194], R13 ;  /* 0x000065004c0d7a24 */ /* 0x000fe200078e020d */
[----:B------:R-:W-:-:S05]  /*0330*/  IADD3 R0, -R7, RZ, RZ ;  /* 0x000000ff07007210 */ /* 0x000fca0007ffe1ff */
[----:B------:R-:W-:Y:S01]  /*0340*/  IMAD R0, R11, R0, R2 ;  /* 0x000000000b007224 */ /* 0x000fe200078e0202 */
[----:B------:R-:W-:-:S04]  /*0350*/  MOV R2, c[0x0][0x174] ;  /* 0x00005d0000027a02 */ /* 0x000fc80000000f00 */
[----:B------:R-:W-:Y:S02]  /*0360*/  ISETP.GT.U32.AND P3, PT, R11, R0, PT ;  /* 0x000000000b00720c */ /* 0x000fe40003f64070 */
[----:B------:R-:W-:Y:S01]  /*0370*/  ISETP.GE.AND P5, PT, R2, 0x1, PT ;  /* 0x000000010200780c */ /* 0x000fe20003fa6270 */
[----:B------:R-:W-:-:S10]  /*0380*/  IMAD.WIDE.U32 R2, R76, c[0x0][0x1e0], RZ ;  /* 0x000078004c027a25 */ /* 0x000fd400078e00ff */
[-C--:B------:R-:W-:Y:S02]  /*0390*/  @!P3 IADD3 R0, R0, -R11.reuse, RZ ;  /* 0x8000000b0000b210 */ /* 0x080fe40007ffe0ff */
[----:B------:R-:W-:Y:S02]  /*03a0*/  @!P3 IADD3 R7, R7, 0x1, RZ ;  /* 0x000000010707b810 */ /* 0x000fe40007ffe0ff */
[----:B------:R-:W-:Y:S02]  /*03b0*/  ISETP.GE.U32.AND P2, PT, R0, R11, PT ;  /* 0x0000000b0000720c */ /* 0x000fe40003f46070 */
[----:B------:R-:W-:Y:S02]  /*03c0*/  LOP3.LUT R0, R77, c[0x0][0x178], RZ, 0x3c, !PT ;  /* 0x00005e004d007a12 */ /* 0x000fe400078e3cff */
[----:B------:R-:W-:Y:S02]  /*03d0*/  ISETP.NE.AND P3, PT, RZ, c[0x0][0x178], PT ;  /* 0x00005e00ff007a0c */ /* 0x000fe40003f65270 */
[----:B------:R-:W-:-:S02]  /*03e0*/  ISETP.GE.AND P4, PT, R0, RZ, PT ;  /* 0x000000ff0000720c */ /* 0x000fc40003f86270 */
[----:B------:R-:W-:Y:S01]  /*03f0*/  MOV R11, UR6 ;  /* 0x00000006000b7c02 */ /* 0x000fe20008000f00 */
[----:B---3--:R-:W-:-:S04]  /*0400*/  UIMAD.WIDE.U32 UR6, UR8, UR17, URZ ;  /* 0x00000011080672a5 */ /* 0x008fc8000f8e003f */
[----:B------:R-:W-:Y:S01]  /*0410*/  @P2 IADD3 R7, R7, 0x1, RZ ;  /* 0x0000000107072810 */ /* 0x000fe20007ffe0ff */
[----:B------:R-:W-:-:S05]  /*0420*/  IMAD R11, R76, c[0x0][0x1e4], R11 ;  /* 0x000079004c0b7a24 */ /* 0x000fca00078e020b */
[----:B------:R-:W-:Y:S02]  /*0430*/  @!P4 IADD3 R7, -R7, RZ, RZ ;  /* 0x000000ff0707c210 */ /* 0x000fe40007ffe1ff */
[----:B------:R-:W-:Y:S01]  /*0440*/  @!P3 LOP3.LUT R7, RZ, c[0x0][0x178], RZ, 0x33, !PT ;  /* 0x00005e00ff07ba12 */ /* 0x000fe200078e33ff */
[----:B----4-:R-:W-:Y:S06]  /*0450*/  @!P5 EXIT ;  /* 0x000000000000d94d */ /* 0x010fec0003800000 */
[----:B------:R-:W-:Y:S01]  /*0460*/  SHF.R.S32.HI R0, RZ, 0x1f, R7 ;  /* 0x0000001fff007819 */ /* 0x000fe20000011407 */
[----:B------:R-:W-:Y:S01]  /*0470*/  UIMAD UR8, UR20, UR10, URZ ;  /* 0x0000000a140872a4 */ /* 0x000fe2000f8e023f */
[----:B------:R-:W-:Y:S01]  /*0480*/  IADD3 R5, R5, R13, RZ ;  /* 0x0000000d05057210 */ /* 0x000fe20007ffe0ff */
[----:B------:R-:W-:Y:S01]  /*0490*/  UIMAD UR10, UR21, UR16, URZ ;  /* 0x00000010150a72a4 */ /* 0x000fe2000f8e023f */
[----:B------:R-:W-:Y:S01]  /*04a0*/  IADD3 R3, R3, R11, RZ ;  /* 0x0000000b03037210 */ /* 0x000fe20007ffe0ff */
[----:B------:R-:W-:Y:S01]  /*04b0*/  IMAD R0, R0, c[0x0][0x1a8], RZ ;  /* 0x00006a0000007a24 */ /* 0x000fe200078e02ff */
[----:B------:R-:W0:Y:S01]  /*04c0*/  S2R R75, SR_TID.X ;  /* 0x00000000004b7919 */ /* 0x000e220000002100 */
[C---:B------:R-:W-:Y:S01]  /*04d0*/  IMAD.WIDE.U32 R4, R7.reuse, c[0x0][0x1a8], R4 ;  /* 0x00006a0007047a25 */ /* 0x040fe200078e0004 */
[----:B-----5:R1:W2:Y:S01]  /*04e0*/  @P0 R2UR UR5, R8 ;  /* 0x00000000080503c2 */ /* 0x0202a200000e0000 */
[----:B------:R-:W-:Y:S01]  /*04f0*/  UIMAD UR8, UR9, UR18, UR8 ;  /* 0x00000012090872a4 */ /* 0x000fe2000f8e0208 */
[----:B------:R-:W3:Y:S01]  /*0500*/  S2R R74, SR_LANEID ;  /* 0x00000000004a7919 */ /* 0x000ee20000000000 */
[----:B------:R-:W-:Y:S01]  /*0510*/  IMAD R69, R7, c[0x0][0x1ac], R0 ;  /* 0x00006b0007457a24 */ /* 0x000fe200078e0200 */
[----:B------:R-:W-:Y:S01]  /*0520*/  MOV R0, UR10 ;  /* 0x0000000a00007c02 */ /* 0x000fe20008000f00 */
[C---:B------:R-:W-:Y:S01]  /*0530*/  IMAD.WIDE.U32 R2, R77.reuse, c[0x0][0x1e8], R2 ;  /* 0x00007a004d027a25 */ /* 0x040fe200078e0002 */
[----:B------:R-:W-:Y:S01]  /*0540*/  UIMAD UR9, UR21, UR13, URZ ;  /* 0x0000000d150972a4 */ /* 0x000fe2000f8e023f */
[----:B------:R-:W-:Y:S01]  /*0550*/  MOV R72, RZ ;  /* 0x000000ff00487202 */ /* 0x000fe20000000f00 */
[----:B------:R-:W-:Y:S01]  /*0560*/  UIADD3 UR7, UR7, UR8, URZ ;  /* 0x0000000807077290 */ /* 0x000fe2000fffe03f */
[----:B------:R-:W-:Y:S01]  /*0570*/  IMAD R7, R77, c[0x0][0x1ec], R0 ;  /* 0x00007b004d077a24 */ /* 0x000fe200078e0200 */
[----:B------:R-:W-:Y:S01]  /*0580*/  LEA R0, P0, R2, c[0x0][0x248], 0x1 ;  /* 0x0000920002007a11 */ /* 0x000fe200078008ff */
[----:B------:R-:W-:Y:S01]  /*0590*/  ULDC UR8, c[0x0][0x1dc] ;  /* 0x0000770000087ab9 */ /* 0x000fe20000000800 */
[----:B------:R1:W4:Y:S01]  /*05a0*/  @P1 R2UR UR4, R9 ;  /* 0x00000000090413c2 */ /* 0x00032200000e0000 */
[----:B------:R-:W-:Y:S01]  /*05b0*/  UIMAD UR8, UR11, UR8, UR9 ;  /* 0x000000080b0872a4 */ /* 0x000fe2000f8e0209 */
[----:B------:R-:W-:Y:S01]  /*05c0*/  IADD3 R3, R3, R7, RZ ;  /* 0x0000000703037210 */ /* 0x000fe20007ffe0ff */
[----:B------:R1:W-:Y:S01]  /*05d0*/  STL [R1+0x4], R0 ;  /* 0x0000040001007387 */ /* 0x0003e20000100800 */
[----:B------:R-:W-:Y:S01]  /*05e0*/  UIMAD.WIDE.U32 UR6, UR12, UR19, UR6 ;  /* 0x000000130c0672a5 */ /* 0x000fe2000f8e0006 */
[----:B------:R-:W-:Y:S01]  /*05f0*/  LEA R70, P1, R4, c[0x0][0x228], 0x1 ;  /* 0x00008a0004467a11 */ /* 0x000fe200078208ff */
[----:B------:R-:W-:Y:S01]  /*0600*/  ULDC.64 UR10, c[0x0][0x240] ;  /* 0x00009000000a7ab9 */ /* 0x000fe20000000a00 */
[----:B------:R-:W-:Y:S01]  /*0610*/  LEA.HI.X R2, R2, c[0x0][0x24c], R3, 0x1, P0 ;  /* 0x0000930002027a11 */ /* 0x000fe200000f0c03 */
[----:B------:R-:W-:Y:S01]  /*0620*/  UIADD3 UR8, UR7, UR8, URZ ;  /* 0x0000000807087290 */ /* 0x000fe2000fffe03f */
[----:B------:R-:W-:Y:S01]  /*0630*/  IADD3 R69, R5, R69, RZ ;  /* 0x0000004505457210 */ /* 0x000fe20007ffe0ff */
[----:B------:R-:W-:Y:S01]  /*0640*/  ULEA UR7, UP0, UR6, UR10, 0x1 ;  /* 0x0000000a06077291 */ /* 0x000fe2000f80083f */
[----:B0-----:R-:W-:Y:S01]  /*0650*/  SHF.L.U32 R73, R75, 0x4, RZ ;  /* 0x000000044b497819 */ /* 0x001fe200000006ff */
[----:B------:R1:W-:Y:S01]  /*0660*/  STL [R1], R2 ;  /* 0x0000000201007387 */ /* 0x0003e20000100800 */
[----:B------:R-:W-:Y:S01]  /*0670*/  LEA.HI.X R69, R4, c[0x0][0x22c], R69, 0x1, P1 ;  /* 0x00008b0004457a11 */ /* 0x000fe200008f0c45 */
[----:B------:R-:W-:Y:S01]  /*0680*/  ULEA.HI.X UR8, UR6, UR11, UR8, 0x1, UP0 ;  /* 0x0000000b06087291 */ /* 0x000fe200080f0c08 */
[----:B------:R-:W-:-:S02]  /*0690*/  LOP3.LUT R73, R73, 0xfffffe00, RZ, 0xc0, !PT ;  /* 0xfffffe0049497812 */ /* 0x000fc400078ec0ff */
[----:B------:R-:W-:Y:S02]  /*06a0*/  UMOV UR6, UR7 ;  /* 0x0000000700067c82 */ /* 0x000fe40008000000 */
[----:B------:R-:W-:Y:S02]  /*06b0*/  LOP3.LUT R71, R73, 0x1f, R75, 0xf8, !PT ;  /* 0x0000001f49477812 */ /* 0x000fe400078ef84b */
[----:B--23--:R-:W-:Y:S02]  /*06c0*/  UMOV UR7, UR8 ;  /* 0x0000000800077c82 */ /* 0x00cfe40008000000 */
.L_x_222:
[----:B------:R-:W-:Y:S01]  /*06d0*/  BAR.SYNC.DEFER_BLOCKING 0x0 ;  /* 0x0000000000007b1d */ /* 0x000fe20000010000 */
[----:B0-----:R-:W-:Y:S02]  /*06e0*/  MOV R13, 0xfffff800 ;  /* 0xfffff800000d7802 */ /* 0x001fe40000000f00 */
[----:B------:R-:W-:-:S03]  /*06f0*/  LOP3.LUT R19, R71, 0x20, RZ, 0xfc, !PT ;  /* 0x0000002047137812 */ /* 0x000fc600078efcff */
[----:B------:R-:W-:Y:S01]  /*0700*/  IMAD R68, R72, R13, c[0x0][0x168] ;  /* 0x00005a0048447624 */ /* 0x000fe200078e020d */
[----:B-1----:R-:W-:Y:S01]  /*0710*/  MOV R2, UR6 ;  /* 0x0000000600027c02 */ /* 0x002fe20008000f00 */
[----:B------:R-:W2:Y:S03]  /*0720*/  LDL R40, [R1] ;  /* 0x0000000001287983 */ /* 0x000ea60000100800 */
[-C--:B------:R-:W-:Y:S01]  /*0730*/  ISETP.GE.AND P2, PT, R71, R68.reuse, PT ;  /* 0x000000444700720c */ /* 0x080fe20003f46270 */
[----:B------:R-:W3:Y:S01]  /*0740*/  LDL R38, [R1+0x4] ;  /* 0x0000040001267983 */ /* 0x000ee20000100800 */
[----:B------:R-:W-:Y:S02]  /*0750*/  ISETP.GE.AND P1, PT, R19, R68, PT ;  /* 0x000000441300720c */ /* 0x000fe40003f26270 */
[----:B------:R-:W-:Y:S02]  /*0760*/  MOV R3, UR7 ;  /* 0x0000000700037c02 */ /* 0x000fe40008000f00 */
[----:B------:R-:W-:-:S02]  /*0770*/  LOP3.LUT R21, R71, 0x40, RZ, 0xfc, !PT ;  /* 0x0000004047157812 */ /* 0x000fc400078efcff */
[C---:B------:R-:W-:Y:S01]  /*0780*/  LOP3.LUT R23, R71.reuse, 0x60, RZ, 0xfc, !PT ;  /* 0x0000006047177812 */ /* 0x040fe200078efcff */
[C---:B------:R-:W-:Y:S01]  /*0790*/  IMAD.WIDE R2, R71.reuse, 0x2, R2 ;  /* 0x0000000247027825 */ /* 0x040fe200078e0202 */
[----:B------:R-:W-:Y:S02]  /*07a0*/  PRMT R0, RZ, 0x7610, R0 ;  /* 0x00007610ff007816 */ /* 0x000fe40000000000 */
[C---:B------:R-:W-:Y:S02]  /*07b0*/  LOP3.LUT R25, R71.reuse, 0x80, RZ, 0xfc, !PT ;  /* 0x0000008047197812 */ /* 0x040fe400078efcff */
[----:B------:R-:W-:Y:S02]  /*07c0*/  PRMT R4, RZ, 0x7610, R4 ;  /* 0x00007610ff047816 */ /* 0x000fe40000000004 */
[C---:B------:R-:W-:Y:S01]  /*07d0*/  LOP3.LUT R27, R71.reuse, 0xa0, RZ, 0xfc, !PT ;  /* 0x000000a0471b7812 */ /* 0x040fe200078efcff */
[----:B------:R0:W5:Y:S01]  /*07e0*/  @!P2 LDG.E.U16 R0, [R2.64] ;  /* 0x0000000e0200a981 */ /* 0x000162000c1e1500 */
[----:B------:R-:W-:-:S02]  /*07f0*/  LOP3.LUT R29, R71, 0xc0, RZ, 0xfc, !PT ;  /* 0x000000c0471d7812 */ /* 0x000fc400078efcff */
[-C--:B------:R-:W-:Y:S01]  /*0800*/  ISETP.GE.AND P0, PT, R21, R68.reuse, PT ;  /* 0x000000441500720c */ /* 0x080fe20003f06270 */
[----:B----4-:R0:W4:Y:S01]  /*0810*/  @!P1 LDG.E.U16 R4, [R2.64+0x40] ;  /* 0x0000400e02049981 */ /* 0x010122000c1e1500 */
[----:B------:R-:W-:Y:S02]  /*0820*/  LOP3.LUT R31, R71, 0xe0, RZ, 0xfc, !PT ;  /* 0x000000e0471f7812 */ /* 0x000fe400078efcff */
[-C--:B------:R-:W-:Y:S02]  /*0830*/  ISETP.GE.AND P4, PT, R23, R68.reuse, PT ;  /* 0x000000441700720c */ /* 0x080fe40003f86270 */
[----:B------:R-:W-:Y:S02]  /*0840*/  LOP3.LUT R33, R71, 0x100, RZ, 0xfc, !PT ;  /* 0x0000010047217812 */ /* 0x000fe400078efcff */
[-C--:B------:R-:W-:Y:S02]  /*0850*/  ISETP.GE.AND P6, PT, R25, R68.reuse, PT ;  /* 0x000000441900720c */ /* 0x080fe40003fc6270 */
[----:B------:R-:W-:-:S02]  /*0860*/  ISETP.GE.AND P5, PT, R27, R68, PT ;  /* 0x000000441b00720c */ /* 0x000fc40003fa6270 */
[-C--:B------:R-:W-:Y:S02]  /*0870*/  ISETP.GE.AND P3, PT, R29, R68.reuse, PT ;  /* 0x000000441d00720c */ /* 0x080fe40003f66270 */
[-C--:B------:R-:W-:Y:S02]  /*0880*/  ISETP.GE.AND P2, PT, R31, R68.reuse, PT ;  /* 0x000000441f00720c */ /* 0x080fe40003f46270 */
[----:B------:R-:W-:Y:S02]  /*0890*/  ISETP.GE.AND P1, PT, R33, R68, PT ;  /* 0x000000442100720c */ /* 0x000fe40003f26270 */
[----:B------:R-:W-:Y:S02]  /*08a0*/  PRMT R5, RZ, 0x7610, R5 ;  /* 0x00007610ff057816 */ /* 0x000fe40000000005 */
[----:B------:R-:W-:Y:S02]  /*08b0*/  PRMT R6, RZ, 0x7610, R6 ;  /* 0x00007610ff067816 */ /* 0x000fe40000000006 */
[----:B------:R-:W-:-:S02]  /*08c0*/  PRMT R7, RZ, 0x7610, R7 ;  /* 0x00007610ff077816 */ /* 0x000fc40000000007 */
[----:B------:R-:W-:Y:S01]  /*08d0*/  PRMT R8, RZ, 0x7610, R8 ;  /* 0x00007610ff087816 */ /* 0x000fe20000000008 */
[----:B------:R0:W4:Y:S01]  /*08e0*/  @!P0 LDG.E.U16 R5, [R2.64+0x80] ;  /* 0x0000800e02058981 */ /* 0x000122000c1e1500 */
[C---:B------:R-:W-:Y:S02]  /*08f0*/  LOP3.LUT R35, R71.reuse, 0x120, RZ, 0xfc, !PT ;  /* 0x0000012047237812 */ /* 0x040fe400078efcff */
        /* <DEDUP_REMOVED lines=9> */
[----:B------:R-:W-:Y:S01]  /*0990*/  LOP3.LUT R43, R71, 0x1a0, RZ, 0xfc, !PT ;  /* 0x000001a0472b7812 */ /* 0x000fe200078efcff */
[----:B------:R0:W4:Y:S01]  /*09a0*/  @!P3 LDG.E.U16 R9, [R2.64+0x180] ;  /* 0x0001800e0209b981 */ /* 0x000122000c1e1500 */
[-C--:B------:R-:W-:Y:S02]  /*09b0*/  ISETP.GE.AND P0, PT, R35, R68.reuse, PT ;  /* 0x000000442300720c */ /* 0x080fe40003f06270 */
[----:B------:R-:W-:Y:S01]  /*09c0*/  LOP3.LUT R45, R71, 0x1c0, RZ, 0xfc, !PT ;  /* 0x000001c0472d7812 */ /* 0x000fe200078efcff */
[----:B------:R0:W4:Y:S01]  /*09d0*/  @!P2 LDG.E.U16 R10, [R2.64+0x1c0] ;  /* 0x0001c00e020aa981 */ /* 0x000122000c1e1500 */
[----:B------:R-:W-:-:S02]  /*09e0*/  ISETP.GE.AND P4, PT, R37, R68, PT ;  /* 0x000000442500720c */ /* 0x000fc40003f86270 */
[----:B------:R-:W-:Y:S01]  /*09f0*/  LOP3.LUT R47, R71, 0x1e0, RZ, 0xfc, !PT ;  /* 0x000001e0472f7812 */ /* 0x000fe200078efcff */
[----:B------:R0:W4:Y:S01]  /*0a00*/  @!P1 LDG.E.U16 R11, [R2.64+0x200] ;  /* 0x0002000e020b9981 */ /* 0x000122000c1e1500 */
        /* <DEDUP_REMOVED lines=10> */
[----:B------:R-:W-:Y:S02]  /*0ab0*/  PRMT R16, RZ, 0x7610, R16 ;  /* 0x00007610ff107816 */ /* 0x000fe40000000010 */
        /* <DEDUP_REMOVED lines=27> */
[C---:B------:R-:W-:Y:S02]  /*0c70*/  IADD3 R31, R18.reuse, 0x100, RZ ;  /* 0x00000100121f7810 */ /* 0x040fe40007ffe0ff */
        /* <DEDUP_REMOVED lines=44> */
[----:B------:R-:W-:Y:S02]  /*0f40*/  PRMT R32, RZ, 0x7610, R32 ;  /* 0x00007610ff207816 */ /* 0x000fe40000000020 */
[----:B------:R-:W-:Y:S02]  /*0f50*/  PRMT R29, RZ, 0x7610, R29 ;  /* 0x00007610ff1d7816 */ /* 0x000fe4000000001d */
[----:B------:R-:W-:-:S02]  /*0f60*/  PRMT R34, RZ, 0x7610, R34 ;  /* 0x00007610ff227816 */ /* 0x000fc40000000022 */
[----:B--2---:R-:W-:Y:S02]  /*0f70*/  MOV R3, R40 ;  /* 0x0000002800037202 */ /* 0x004fe40000000f00 */
[----:B---3--:R-:W-:Y:S01]  /*0f80*/  MOV R2, R38 ;  /* 0x0000002600027202 */ /* 0x008fe20000000f00 */
[----:B-----5:R0:W-:Y:S04]  /*0f90*/  STS.U16 [R165], R0 ;  /* 0x00000000a5007388 */ /* 0x0201e80000000400 */
[----:B----4-:R-:W-:Y:S01]  /*0fa0*/  STS.U16 [R163+0x40], R4 ;  /* 0x00004004a3007388 */ /* 0x010fe20000000400 */
[----:B0-----:R-:W-:-:S04]  /*0fb0*/  LEA R0, R74, R73, 0x4 ;  /* 0x000000494a007211 */ /* 0x001fc800078e20ff */
[----:B------:R-:W-:-:S04]  /*0fc0*/  LEA.HI.SX32 R66, R0, R0, 0x1b ;  /* 0x0000000000427211 */ /* 0x000fc800078fdaff */
[----:B------:R-:W-:Y:S01]  /*0fd0*/  SHF.L.U32 R66, R66, 0x1, RZ ;  /* 0x0000000142427819 */ /* 0x000fe200000006ff */
[----:B------:R-:W-:Y:S04]  /*0fe0*/  STS.U16 [R156+0x80], R5 ;  /* 0x000080059c007388 */ /* 0x000fe80000000400 */
[----:B------:R-:W-:Y:S04]  /*0ff0*/  STS.U16 [R155+0xc0], R6 ;  /* 0x0000c0069b007388 */ /* 0x000fe80000000400 */
[----:B------:R-:W-:Y:S04]  /*1000*/  STS.U16 [R154+0x100], R7 ;  /* 0x000100079a007388 */ /* 0x000fe80000000400 */
[----:B------:R-:W-:Y:S04]  /*1010*/  STS.U16 [R153+0x140], R8 ;  /* 0x0001400899007388 */ /* 0x000fe80000000400 */
[----:B------:R-:W-:Y:S04]  /*1020*/  STS.U16 [R152+0x180], R9 ;  /* 0x0001800998007388 */ /* 0x000fe80000000400 */
[----:B------:R-:W-:Y:S04]  /*1030*/  STS.U16 [R151+0x1c0], R10 ;  /* 0x0001c00a97007388 */ /* 0x000fe80000000400 */
[----:B------:R-:W-:Y:S01]  /*1040*/  STS.U16 [R150+0x200], R11 ;  /* 0x0002000b96007388 */ /* 0x000fe20000000400 */
[----:B------:R-:W-:-:S03]  /*1050*/  IMAD.WIDE R18, R71, 0x2, R2 ;  /* 0x0000000247127825 */ /* 0x000fc600078e0202 */
[----:B------:R-:W-:Y:S04]  /*1060*/  STS.U16 [R149+0x240], R12 ;  /* 0x0002400c95007388 */ /* 0x000fe80000000400 */
[----:B------:R-:W-:Y:S04]  /*1070*/  STS.U16 [R148+0x280], R13 ;  /* 0x0002800d94007388 */ /* 0x000fe80000000400 */
[----:B------:R-:W-:Y:S04]  /*1080*/  STS.U16 [R147+0x2c0], R14 ;  /* 0x0002c00e93007388 */ /* 0x000fe80000000400 */
[----:B------:R-:W-:Y:S04]  /*1090*/  STS.U16 [R146+0x300], R15 ;  /* 0x0003000f92007388 */ /* 0x000fe80000000400 */
[----:B------:R-:W-:Y:S04]  /*10a0*/  STS.U16 [R145+0x340], R16 ;  /* 0x0003401091007388 */ /* 0x000fe80000000400 */
[----:B------:R0:W-:Y:S04]  /*10b0*/  STS.U16 [R144+0x380], R17 ;  /* 0x0003801190007388 */ /* 0x0001e80000000400 */
        /* <DEDUP_REMOVED lines=18> */
[----:B------:R-:W-:Y:S01]  /*11e0*/  BAR.SYNC.DEFER_BLOCKING 0x0 ;  /* 0x0000000000007b1d */ /* 0x000fe20000010000 */
[----:B0-----:R-:W-:-:S02]  /*11f0*/  PRMT R17, RZ, 0x7610, R17 ;  /* 0x00007610ff117816 */ /* 0x001fc40000000011 */
[----:B-1----:R-:W-:-:S03]  /*1200*/  PRMT R20, RZ, 0x7610, R20 ;  /* 0x00007610ff147816 */ /* 0x002fc60000000014 */
[----:B------:R-:W2:Y:S01]  /*1210*/  @!P2 LDG.E.U16 R22, [R18.64+0x40] ;  /* 0x0000400e1216a981 */ /* 0x000ea2000c1e1500 */
[----:B------:R-:W-:-:S03]  /*1220*/  ISETP.GE.AND P2, PT, R33, R68, PT ;  /* 0x000000442100720c */ /* 0x000fc60003f46270 */
[----:B------:R-:W3:Y:S01]  /*1230*/  @!P1 LDG.E.U16 R17, [R18.64+0x100] ;  /* 0x0001000e12119981 */ /* 0x000ee2000c1e1500 */
[----:B------:R-:W-:-:S03]  /*1240*/  ISETP.GE.AND P1, PT, R71, R68, PT ;  /* 0x000000444700720c */ /* 0x000fc60003f26270 */
[----:B------:R-:W4:Y:S01]  /*1250*/  @!P4 LDG.E.U16 R21, [R18.64+0x80] ;  /* 0x0000800e1215c981 */ /* 0x000f22000c1e1500 */
[----:B------:R-:W-:-:S03]  /*1260*/  ISETP.GE.AND P4, PT, R35, R68, PT ;  /* 0x000000442300720c */ /* 0x000fc60003f86270 */
[----:B------:R-:W5:Y:S01]  /*1270*/  @!P0 LDG.E.U16 R24, [R18.64+0xc0] ;  /* 0x0000c00e12188981 */ /* 0x000f62000c1e1500 */
        /* <DEDUP_REMOVED lines=11> */
[----:B------:R-:W-:Y:S01]  /*1330*/  PRMT R31, RZ, 0x7610, R31 ;  /* 0x00007610ff1f7816 */ /* 0x000fe2000000001f */
[----:B------:R-:W3:Y:S01]  /*1340*/  @!P4 LDG.E.U16 R30, [R18.64+0x240] ;  /* 0x0002400e121ec981 */ /* 0x000ee2000c1e1500 */
[----:B------:R-:W-:-:S03]  /*1350*/  PRMT R36, RZ, 0x7610, R36 ;  /* 0x00007610ff247816 */ /* 0x000fc60000000024 */
[----:B------:R-:W3:Y:S04]  /*1360*/  @!P0 LDG.E.U16 R27, [R18.64+0x280] ;  /* 0x0002800e121b8981 */ /* 0x000ee8000c1e1500 */
[----:B------:R-:W3:Y:S04]  /*1370*/  @!P6 LDG.E.U16 R32, [R18.64+0x2c0] ;  /* 0x0002c00e1220e981 */ /* 0x000ee8000c1e1500 */
[----:B------:R-:W3:Y:S04]  /*1380*/  @!P5 LDG.E.U16 R29, [R18.64+0x300] ;  /* 0x0003000e121dd981 */ /* 0x000ee8000c1e1500 */
[----:B------:R-:W3:Y:S04]  /*1390*/  @!P3 LDG.E.U16 R34, [R18.64+0x340] ;  /* 0x0003400e1222b981 */ /* 0x000ee8000c1e1500 */
[----:B------:R-:W3:Y:S04]  /*13a0*/  @!P2 LDG.E.U16 R31, [R18.64+0x380] ;  /* 0x0003800e121fa981 */ /* 0x000ee8000c1e1500 */
[----:B------:R-:W3:Y:S01]  /*13b0*/  @!P1 LDG.E.U16 R36, [R18.64+0x3c0] ;  /* 0x0003c00e12249981 */ /* 0x000ee2000c1e1500 */
[----:B------:R-:W-:Y:S01]  /*13c0*/  ULDC.U8 UR8, c[0x0][0x17e] ;  /* 0x00005f8000087ab9 */ /* 0x000fe20000000000 */
[----:B------:R-:W-:Y:S01]  /*13d0*/  MOV R33, c[0x0][0x16c] ;  /* 0x00005b0000217a02 */ /* 0x000fe20000000f00 */
[----:B------:R-:W-:Y:S03]  /*13e0*/  BSSY B0, `(.L_x_180) ;  /* 0x0000059000007945 */ /* 0x000fe60003800000 */
[----:B------:R-:W-:Y:S01]  /*13f0*/  ISETP.GE.AND P6, PT, R33, 0x1, PT ;  /* 0x000000012100780c */ /* 0x000fe20003fc6270 */
        /* <DEDUP_REMOVED lines=46> */
[----:B------:R-:W-:Y:S01]  /*16e0*/  FSETP.GTU.FTZ.AND P5, PT, R64, 20, PT ;  /* 0x41a000004000780b */ /* 0x000fe20003fbc000 */
[----:B------:R-:W-:-:S02]  /*16f0*/  FADD.FTZ R61, R27, UR4 ;  /* 0x000000041b3d7e21 */ /* 0x000fc40008010000 */
[----:B------:R-:W-:Y:S01]  /*1700*/  FADD.FTZ R60, R28, UR4 ;  /* 0x000000041c3c7e21 */ /* 0x000fe20008010000 */
[----:B------:R-:W-:Y:S01]  /*1710*/  FSETP.GTU.FTZ.AND P3, PT, R63, 20, PT ;  /* 0x41a000003f00780b */ /* 0x000fe20003f7c000 */
[----:B------:R-:W-:Y:S01]  /*1720*/  FADD.FTZ R59, R29, UR4 ;  /* 0x000000041d3b7e21 */ /* 0x000fe20008010000 */
[----:B------:R-:W-:Y:S02]  /*1730*/  FSETP.GTU.FTZ.AND P2, PT, R62, 20, PT ;  /* 0x41a000003e00780b */ /* 0x000fe40003f5c000 */
[----:B------:R-:W-:Y:S02]  /*1740*/  FSETP.GTU.FTZ.AND P1, PT, R61, 20, PT ;  /* 0x41a000003d00780b */ /* 0x000fe40003f3c000 */
[----:B------:R-:W-:Y:S02]  /*1750*/  FSETP.GTU.FTZ.AND P0, PT, R60, 20, PT ;  /* 0x41a000003c00780b */ /* 0x000fe40003f1c000 */
[----:B------:R-:W-:Y:S01]  /*1760*/  ISETP.EQ.OR P5, PT, RZ, UR8, P5 ;  /* 0x00000008ff007c0c */ /* 0x000fe2000afa2670 */
[----:B------:R-:W-:Y:S07]  /*1770*/  @P4 BRA `(.L_x_181) ;  /* 0x000001f000004947 */ /* 0x000fee0003800000 */
        /* <DEDUP_REMOVED lines=31> */
.L_x_181:
[----:B------:R-:W-:Y:S05]  /*1970*/  BSYNC B0 ;  /* 0x0000000000007941 */ /* 0x000fea0003800000 */
.L_x_180:
        /* <DEDUP_REMOVED lines=36> */
.L_x_183:
[----:B------:R-:W-:Y:S05]  /*1bc0*/  BSYNC B0 ;  /* 0x0000000000007941 */ /* 0x000fea0003800000 */
.L_x_182:
        /* <DEDUP_REMOVED lines=38> */
.L_x_185:
[----:B------:R-:W-:Y:S05]  /*1e30*/  BSYNC B0 ;  /* 0x0000000000007941 */ /* 0x000fea0003800000 */
.L_x_184:
        /* <DEDUP_REMOVED lines=36> */
.L_x_187:
[----:B------:R-:W-:Y:S05]  /*2080*/  BSYNC B0 ;  /* 0x0000000000007941 */ /* 0x000fea0003800000 */
.L_x_186:
        /* <DEDUP_REMOVED lines=38> */
.L_x_189:
[----:B------:R-:W-:Y:S05]  /*22f0*/  BSYNC B0 ;  /* 0x0000000000007941 */ /* 0x000fea0003800000 */
.L_x_188:
        /* <DEDUP_REMOVED lines=36> */
.L_x_191:
[----:B------:R-:W-:Y:S05]  /*2540*/  BSYNC B0 ;  /* 0x0000000000007941 */ /* 0x000fea0003800000 */
.L_x_190:
        /* <DEDUP_REMOVED lines=38> */
.L_x_193:
[----:B------:R-:W-:Y:S05]  /*27b0*/  BSYNC B0 ;  /* 0x0000000000007941 */ /* 0x000fea0003800000 */
.L_x_192:
        /* <DEDUP_REMOVED lines=37> */
.L_x_195:
[----:B------:R-:W-:Y:S05]  /*2a10*/  BSYNC B0 ;  /* 0x0000000000007941 */ /* 0x000fea0003800000 */
.L_x_194:
        /* <DEDUP_REMOVED lines=42> */
.L_x_197:
[----:B------:R-:W-:Y:S05]  /*2cc0*/  BSYNC B0 ;  /* 0x0000000000007941 */ /* 0x000fea0003800000 */
.L_x_196:
        /* <DEDUP_REMOVED lines=40> */
.L_x_199:
[----:B------:R-:W-:Y:S05]  /*2f50*/  BSYNC B0 ;  /* 0x0000000000007941 */ /* 0x000fea0003800000 */
.L_x_198:
        /* <DEDUP_REMOVED lines=46> */
.L_x_201:
[----:B------:R-:W-:Y:S05]  /*3240*/  BSYNC B0 ;  /* 0x0000000000007941 */ /* 0x000fea0003800000 */
.L_x_200:
        /* <DEDUP_REMOVED lines=33> */
.L_x_203:
[----:B------:R-:W-:Y:S05]  /*3460*/  BSYNC B0 ;  /* 0x0000000000007941 */ /* 0x000fea0003800000 */
.L_x_202:
        /* <DEDUP_REMOVED lines=33> */
.L_x_205:
[----:B------:R-:W-:Y:S05]  /*3680*/  BSYNC B0 ;  /* 0x0000000000007941 */ /* 0x000fea0003800000 */
.L_x_204:
        /* <DEDUP_REMOVED lines=33> */
.L_x_207:
[----:B------:R-:W-:Y:S05]  /*38a0*/  BSYNC B0 ;  /* 0x0000000000007941 */ /* 0x000fea0003800000 */
.L_x_206:
        /* <DEDUP_REMOVED lines=33> */
.L_x_209:
[----:B------:R-:W-:Y:S05]  /*3ac0*/  BSYNC B0 ;  /* 0x0000000000007941 */ /* 0x000fea0003800000 */
.L_x_208:
        /* <DEDUP_REMOVED lines=33> */
.L_x_211:
[----:B------:R-:W-:Y:S05]  /*3ce0*/  BSYNC B0 ;  /* 0x0000000000007941 */ /* 0x000fea0003800000 */
.L_x_210:
        /* <DEDUP_REMOVED lines=19> */
[----:B------:R-:W-:Y:S01]  /*3e20*/  FMUL.FTZ R17, R16, R65 ;  /* 0x0000004110117220 */ /* 0x000fe20000410000 */
[----:B------:R-:W-:Y:S01]  /*3e30*/  HFMA2.MMA R0, -RZ, RZ, 0, 0 ;  /* 0x00000000ff007435 */ /* 0x000fe200000001ff */
        /* <DEDUP_REMOVED lines=15> */
.L_x_218:
[----:B------:R-:W-:Y:S01]  /*3f30*/  ULDC UR8, c[0x0][0x180] ;  /* 0x0000600000087ab9 */ /* 0x000fe20000000800 */
[----:B------:R-:W-:Y:S01]  /*3f40*/  IMAD.WIDE.U32 R40, R77, c[0x0][0x180], RZ ;  /* 0x000060004d287a25 */ /* 0x000fe200078e00ff */
[----:B------:R-:W-:Y:S01]  /*3f50*/  UIMAD UR8, UR21, UR8, URZ ;  /* 0x00000008150872a4 */ /* 0x000fe2000f8e023f */
[----:B------:R-:W-:-:S05]  /*3f60*/  SHF.R.S32.HI R49, RZ, 0x1f, R0 ;  /* 0x0000001fff317819 */ /* 0x000fca0000011400 */
[----:B------:R-:W-:Y:S01]  /*3f70*/  MOV R42, UR8 ;  /* 0x00000008002a7c02 */ /* 0x000fe20008000f00 */
[----:B------:R-:W-:-:S04]  /*3f80*/  IMAD R45, R49, c[0x0][0x188], RZ ;  /* 0x00006200312d7a24 */ /* 0x000fc800078e02ff */
[----:B------:R-:W-:Y:S01]  /*3f90*/  IMAD R43, R77, c[0x0][0x184], R42 ;  /* 0x000061004d2b7a24 */ /* 0x000fe200078e022a */
[----:B------:R-:W-:Y:S01]  /*3fa0*/  MOV R51, 0xfffff800 ;  /* 0xfffff80000337802 */ /* 0x000fe20000000f00 */
[----:B------:R-:W-:-:S03]  /*3fb0*/  IMAD R45, R0, c[0x0][0x18c], R45 ;  /* 0x00006300002d7a24 */ /* 0x000fc600078e022d */
[----:B------:R-:W-:Y:S01]  /*3fc0*/  IADD3 R41, R41, R43, RZ ;  /* 0x0000002b29297210 */ /* 0x000fe20007ffe0ff */
[----:B------:R-:W-:Y:S01]  /*3fd0*/  IMAD R68, R72, R51, c[0x0][0x168] ;  /* 0x00005a0048447624 */ /* 0x000fe200078e0233 */
[----:B------:R-:W-:-:S03]  /*3fe0*/  IADD3 R42, R73, R71, RZ ;  /* 0x00000047492a7210 */ /* 0x000fc60007ffe0ff */
[----:B------:R-:W-:Y:S01]  /*3ff0*/  IMAD.WIDE.U32 R40, R0, c[0x0][0x188], R40 ;  /* 0x0000620000287a25 */ /* 0x000fe200078e0028 */
[----:B------:R-:W-:-:S04]  /*4000*/  SHF.R.S32.HI R43, RZ, 0x1f, R42 ;  /* 0x0000001fff2b7819 */ /* 0x000fc8000001142a */
[----:B------:R-:W-:Y:S01]  /*4010*/  IADD3 R41, R41, R45, RZ ;  /* 0x0000002d29297210 */ /* 0x000fe20007ffe0ff */
[----:B------:R-:W-:Y:S01]  /*4020*/  IMAD R45, R49, c[0x0][0x1a0], RZ ;  /* 0x00006800312d7a24 */ /* 0x000fe200078e02ff */
[----:B------:R-:W-:Y:S02]  /*4030*/  LEA R46, P0, R40, c[0x0][0x220], 0x3 ;  /* 0x00008800282e7a11 */ /* 0x000fe400078018ff */
[----:B------:R-:W-:Y:S01]  /*4040*/  SHF.L.U32 R78, R68, 0x1, RZ ;  /* 0x00000001444e7819 */ /* 0x000fe200000006ff */
[----:B------:R-:W-:Y:S01]  /*4050*/  IMAD R51, R0, c[0x0][0x1a4], R45 ;  /* 0x0000690000337a24 */ /* 0x000fe200078e022d */
[----:B------:R-:W-:Y:S01]  /*4060*/  LEA.HI.X R47, R40, c[0x0][0x224], R41, 0x3, P0 ;  /* 0x00008900282f7a11 */ /* 0x000fe200000f1c29 */
[----:B------:R-:W-:Y:S01]  /*4070*/  IMAD.WIDE.U32 R44, R0, c[0x0][0x1a0], R42 ;  /* 0x00006800002c7a25 */ /* 0x000fe200078e002a */
[----:B------:R-:W-:-:S03]  /*4080*/  ISETP.GE.AND P0, PT, R42, R78, PT ;  /* 0x0000004e2a00720c */ /* 0x000fc60003f06270 */
[----:B------:R0:W2:Y:S01]  /*4090*/  LDG.E.64 R40, [R46.64] ;  /* 0x0000000e2e287981 */ /* 0x0000a2000c1e1b00 */
[----:B------:R-:W-:Y:S02]  /*40a0*/  IADD3 R43, R45, R51, RZ ;  /* 0x000000332d2b7210 */ /* 0x000fe40007ffe0ff */
[----:B------:R-:W-:Y:S02]  /*40b0*/  PRMT R53, RZ, 0x7610, R53 ;  /* 0x00007610ff357816 */ /* 0x000fe40000000035 */
[----:B0-----:R-:W-:-:S04]  /*40c0*/  LEA R46, P1, R44, R70, 0x1 ;  /* 0x000000462c2e7211 */ /* 0x001fc800078208ff */
[----:B------:R-:W-:Y:S02]  /*40d0*/  LEA.HI.X R47, R44, R69, R43, 0x1, P1 ;  /* 0x000000452c2f7211 */ /* 0x000fe400008f0c2b */
[----:B------:R-:W-:-:S03]  /*40e0*/  IADD3 R43, R42, 0x20, RZ ;  /* 0x000000202a2b7810 */ /* 0x000fc60007ffe0ff */
[----:B------:R0:W3:Y:S01]  /*40f0*/  @!P0 LDG.E.U16 R53, [R46.64] ;  /* 0x0000000e2e358981 */ /* 0x0000e2000c1e1500 */
[-C--:B------:R-:W-:Y:S02]  /*4100*/  ISETP.GE.AND P0, PT, R43, R78.reuse, PT ;  /* 0x0000004e2b00720c */ /* 0x080fe40003f06270 */
[C---:B------:R-:W-:Y:S02]  /*4110*/  IADD3 R43, R42.reuse, 0x40, RZ ;  /* 0x000000402a2b7810 */ /* 0x040fe40007ffe0ff */
[C---:B------:R-:W-:Y:S02]  /*4120*/  IADD3 R44, R42.reuse, 0x60, RZ ;  /* 0x000000602a2c7810 */ /* 0x040fe40007ffe0ff */
[----:B------:R-:W-:Y:S02]  /*4130*/  ISETP.GE.AND P1, PT, R43, R78, PT ;  /* 0x0000004e2b00720c */ /* 0x000fe40003f26270 */
[C---:B------:R-:W-:Y:S02]  /*4140*/  IADD3 R43, R42.reuse, 0xc0, RZ ;  /* 0x000000c02a2b7810 */ /* 0x040fe40007ffe0ff */
[----:B------:R-:W-:-:S02]  /*4150*/  IADD3 R45, R42, 0x80, RZ ;  /* 0x000000802a2d7810 */ /* 0x000fc40007ffe0ff */
[-C--:B------:R-:W-:Y:S02]  /*4160*/  ISETP.GE.AND P2, PT, R44, R78.reuse, PT ;  /* 0x0000004e2c00720c */ /* 0x080fe40003f46270 */
[----:B------:R-:W-:Y:S02]  /*4170*/  PRMT R50, RZ, 0x7610, R50 ;  /* 0x00007610ff327816 */ /* 0x000fe40000000032 */
[C---:B------:R-:W-:Y:S02]  /*4180*/  IADD3 R48, R42.reuse, 0xa0, RZ ;  /* 0x000000a02a307810 */ /* 0x040fe40007ffe0ff */
[-C--:B------:R-:W-:Y:S02]  /*4190*/  ISETP.GE.AND P5, PT, R43, R78.reuse, PT ;  /* 0x0000004e2b00720c */ /* 0x080fe40003fa6270 */
[----:B------:R-:W-:Y:S01]  /*41a0*/  ISETP.GE.AND P3, PT, R45, R78, PT ;  /* 0x0000004e2d00720c */ /* 0x000fe20003f66270 */
[----:B------:R0:W4:Y:S01]  /*41b0*/  @!P0 LDG.E.U16 R50, [R46.64+0x40] ;  /* 0x0000400e2e328981 */ /* 0x000122000c1e1500 */
[----:B------:R-:W-:-:S02]  /*41c0*/  IADD3 R54, R42, 0x100, RZ ;  /* 0x000001002a367810 */ /* 0x000fc40007ffe0ff */
[----:B------:R-:W-:Y:S02]  /*41d0*/  PRMT R52, RZ, 0x7610, R52 ;  /* 0x00007610ff347816 */ /* 0x000fe40000000034 */
[----:B------:R-:W-:Y:S02]  /*41e0*/  IADD3 R51, R42, 0xe0, RZ ;  /* 0x000000e02a337810 */ /* 0x000fe40007ffe0ff */
[-C--:B------:R-:W-:Y:S02]  /*41f0*/  ISETP.GE.AND P4, PT, R48, R78.reuse, PT ;  /* 0x0000004e3000720c */ /* 0x080fe40003f86270 */
[----:B------:R-:W-:Y:S01]  /*4200*/  PRMT R48, RZ, 0x7610, R48 ;  /* 0x00007610ff307816 */ /* 0x000fe20000000030 */
[----:B------:R0:W4:Y:S01]  /*4210*/  @!P1 LDG.E.U16 R52, [R46.64+0x80] ;  /* 0x0000800e2e349981 */ /* 0x000122000c1e1500 */
[----:B------:R-:W-:Y:S02]  /*4220*/  ISETP.GE.AND P0, PT, R54, R78, PT ;  /* 0x0000004e3600720c */ /* 0x000fe40003f06270 */
[----:B------:R-:W-:-:S02]  /*4230*/  IADD3 R43, R42, 0x120, RZ ;  /* 0x000001202a2b7810 */ /* 0x000fc40007ffe0ff */
[-C--:B------:R-:W-:Y:S01]  /*4240*/  ISETP.GE.AND P6, PT, R51, R78.reuse, PT ;  /* 0x0000004e3300720c */ /* 0x080fe20003fc6270 */
[----:B------:R0:W4:Y:S01]  /*4250*/  @!P2 LDG.E.U16 R48, [R46.64+0xc0] ;  /* 0x0000c00e2e30a981 */ /* 0x000122000c1e1500 */
[C---:B------:R-:W-:Y:S02]  /*4260*/  IADD3 R51, R42.reuse, 0x140, RZ ;  /* 0x000001402a337810 */ /* 0x040fe40007ffe0ff */
[----:B------:R-:W-:Y:S02]  /*4270*/  PRMT R110, RZ, 0x7610, R110 ;  /* 0x00007610ff6e7816 */ /* 0x000fe4000000006e */
[----:B------:R-:W-:Y:S02]  /*4280*/  PRMT R45, RZ, 0x7610, R45 ;  /* 0x00007610ff2d7816 */ /* 0x000fe4000000002d */
[----:B------:R-:W-:Y:S02]  /*4290*/  ISETP.GE.AND P1, PT, R43, R78, PT ;  /* 0x0000004e2b00720c */ /* 0x000fe40003f26270 */
[C---:B------:R-:W-:Y:S01]  /*42a0*/  IADD3 R43, R42.reuse, 0x1a0, RZ ;  /* 0x000001a02a2b7810 */ /* 0x040fe20007ffe0ff */
[----:B------:R0:W4:Y:S01]  /*42b0*/  @!P5 LDG.E.U16 R110, [R46.64+0x180] ;  /* 0x0001800e2e6ed981 */ /* 0x000122000c1e1500 */
[----:B------:R-:W-:-:S02]  /*42c0*/  IADD3 R54, R42, 0x160, RZ ;  /* 0x000001602a367810 */ /* 0x000fc40007ffe0ff */
[-C--:B------:R-:W-:Y:S01]  /*42d0*/  ISETP.GE.AND P2, PT, R51, R78.reuse, PT ;  /* 0x0000004e3300720c */ /* 0x080fe20003f46270 */
[----:B------:R0:W4:Y:S01]  /*42e0*/  @!P3 LDG.E.U16 R45, [R46.64+0x100] ;  /* 0x0001000e2e2db981 */ /* 0x000122000c1e1500 */
[----:B------:R-:W-:Y:S02]  /*42f0*/  PRMT R51, RZ, 0x7610, R51 ;  /* 0x00007610ff337816 */ /* 0x000fe40000000033 */
[----:B------:R-:W-:Y:S02]  /*4300*/  PRMT R44, RZ, 0x7610, R44 ;  /* 0x00007610ff2c7816 */ /* 0x000fe4000000002c */
[-C--:B------:R-:W-:Y:S02]  /*4310*/  ISETP.GE.AND P5, PT, R43, R78.reuse, PT ;  /* 0x0000004e2b00720c */ /* 0x080fe40003fa6270 */
[----:B------:R-:W-:Y:S01]  /*4320*/  ISETP.GE.AND P3, PT, R54, R78, PT ;  /* 0x0000004e3600720c */ /* 0x000fe20003f66270 */
[----:B------:R0:W4:Y:S01]  /*4330*/  @!P0 LDG.E.U16 R51, [R46.64+0x200] ;  /* 0x0002000e2e338981 */ /* 0x000122000c1e1500 */
[----:B------:R-:W-:-:S02]  /*4340*/  IADD3 R43, R42, 0x1e0, RZ ;  /* 0x000001e02a2b7810 */ /* 0x000fc40007ffe0ff */
[C---:B------:R-:W-:Y:S01]  /*4350*/  IADD3 R55, R42.reuse, 0x180, RZ ;  /* 0x000001802a377810 */ /* 0x040fe20007ffe0ff */
[----:B------:R0:W4:Y:S01]  /*4360*/  @!P4 LDG.E.U16 R44, [R46.64+0x140] ;  /* 0x0001400e2e2cc981 */ /* 0x000122000c1e1500 */
[----:B------:R-:W-:Y:S02]  /*4370*/  PRMT R109, RZ, 0x7610, R109 ;  /* 0x00007610ff6d7816 */ /* 0x000fe4000000006d */
[----:B------:R-:W-:Y:S02]  /*4380*/  PRMT R111, RZ, 0x7610, R111 ;  /* 0x00007610ff6f7816 */ /* 0x000fe4000000006f */
[-C--:B------:R-:W-:Y:S02]  /*4390*/  ISETP.GE.AND P0, PT, R43, R78.reuse, PT ;  /* 0x0000004e2b00720c */ /* 0x080fe40003f06270 */
[----:B------:R-:W-:Y:S01]  /*43a0*/  ISETP.GE.AND P4, PT, R55, R78, PT ;  /* 0x0000004e3700720c */ /* 0x000fe20003f86270 */
[----:B------:R0:W4:Y:S01]  /*43b0*/  @!P1 LDG.E.U16 R109, [R46.64+0x240] ;  /* 0x0002400e2e6d9981 */ /* 0x000122000c1e1500 */
[----:B------:R-:W-:-:S02]  /*43c0*/  IADD3 R43, R42, 0x200, RZ ;  /* 0x000002002a2b7810 */ /* 0x000fc40007ffe0ff */
[----:B------:R-:W-:Y:S01]  /*43d0*/  IADD3 R54, R42, 0x1c0, RZ ;  /* 0x000001c02a367810 */ /* 0x000fe20007ffe0ff */
[----:B------:R0:W4:Y:S01]  /*43e0*/  @!P6 LDG.E.U16 R111, [R46.64+0x1c0] ;  /* 0x0001c00e2e6fe981 */ /* 0x000122000c1e1500 */
[----:B------:R-:W-:Y:S02]  /*43f0*/  PRMT R107, RZ, 0x7610, R107 ;  /* 0x00007610ff6b7816 */ /* 0x000fe4000000006b */
[-C--:B------:R-:W-:Y:S02]  /*4400*/  ISETP.GE.AND P1, PT, R43, R78.reuse, PT ;  /* 0x0000004e2b00720c */ /* 0x080fe40003f26270 */
[----:B------:R-:W-:Y:S02]  /*4410*/  ISETP.GE.AND P6, PT, R54, R78, PT ;  /* 0x0000004e3600720c */ /* 0x000fe40003fc6270 */
[----:B------:R-:W-:Y:S01]  /*4420*/  IADD3 R43, R42, 0x240, RZ ;  /* 0x000002402a2b7810 */ /* 0x000fe20007ffe0ff */
[----:B------:R0:W4:Y:S01]  /*4430*/  @!P3 LDG.E.U16 R107, [R46.64+0x2c0] ;  /* 0x0002c00e2e6bb981 */ /* 0x000122000c1e1500 */
[----:B------:R-:W-:-:S02]  /*4440*/  PRMT R106, RZ, 0x7610, R106 ;  /* 0x00007610ff6a7816 */ /* 0x000fc4000000006a */
[----:B------:R-:W-:Y:S02]  /*4450*/  PRMT R108, RZ, 0x7610, R108 ;  /* 0x00007610ff6c7816 */ /* 0x000fe4000000006c */
[-C--:B------:R-:W-:Y:S02]  /*4460*/  ISETP.GE.AND P3, PT, R43, R78.reuse, PT ;  /* 0x0000004e2b00720c */ /* 0x080fe40003f66270 */
[C---:B------:R-:W-:Y:S01]  /*4470*/  IADD3 R43, R42.reuse, 0x260, RZ ;  /* 0x000002602a2b7810 */ /* 0x040fe20007ffe0ff */
[----:B------:R0:W4:Y:S01]  /*4480*/  @!P4 LDG.E.U16 R106, [R46.64+0x300] ;  /* 0x0003000e2e6ac981 */ /* 0x000122000c1e1500 */
[----:B------:R-:W-:Y:S02]  /*4490*/  IADD3 R54, R42, 0x220, RZ ;  /* 0x000002202a367810 */ /* 0x000fe40007ffe0ff */
[----:B------:R-:W-:Y:S01]  /*44a0*/  PRMT R104, RZ, 0x7610, R104 ;  /* 0x00007610ff687816 */ /* 0x000fe20000000068 */
[----:B------:R0:W4:Y:S01]  /*44b0*/  @!P2 LDG.E.U16 R108, [R46.64+0x280] ;  /* 0x0002800e2e6ca981 */ /* 0x000122000c1e1500 */
[----:B------:R-:W-:-:S02]  /*44c0*/  ISETP.GE.AND P4, PT, R43, R78, PT ;  /* 0x0000004e2b00720c */ /* 0x000fc40003f86270 */
[-C--:B------:R-:W-:Y:S02]  /*44d0*/  ISETP.GE.AND P2, PT, R54, R78.reuse, PT ;  /* 0x0000004e3600720c */ /* 0x080fe40003f46270 */
[C---:B------:R-:W-:Y:S01]  /*44e0*/  IADD3 R43, R42.reuse, 0x2a0, RZ ;  /* 0x000002a02a2b7810 */ /* 0x040fe20007ffe0ff */
[----:B------:R0:W4:Y:S01]  /*44f0*/  @!P6 LDG.E.U16 R104, [R46.64+0x380] ;  /* 0x0003800e2e68e981 */ /* 0x000122000c1e1500 */
[----:B------:R-:W-:Y:S02]  /*4500*/  PRMT R103, RZ, 0x7610, R103 ;  /* 0x00007610ff677816 */ /* 0x000fe40000000067 */
[----:B------:R-:W-:Y:S02]  /*4510*/  PRMT R105, RZ, 0x7610, R105 ;  /* 0x00007610ff697816 */ /* 0x000fe40000000069 */
[----:B------:R-:W-:Y:S02]  /*4520*/  ISETP.GE.AND P6, PT, R43, R78, PT ;  /* 0x0000004e2b00720c */ /* 0x000fe40003fc6270 */
[C---:B------:R-:W-:Y:S01]  /*4530*/  IADD3 R43, R42.reuse, 0x2c0, RZ ;  /* 0x000002c02a2b7810 */ /* 0x040fe20007ffe0ff */
[----:B------:R0:W4:Y:S01]  /*4540*/  @!P0 LDG.E.U16 R103, [R46.64+0x3c0] ;  /* 0x0003c00e2e678981 */ /* 0x000122000c1e1500 */
[----:B------:R-:W-:-:S02]  /*4550*/  IADD3 R54, R42, 0x280, RZ ;  /* 0x000002802a367810 */ /* 0x000fc40007ffe0ff */
[----:B------:R-:W-:Y:S01]  /*4560*/  PRMT R99, RZ, 0x7610, R99 ;  /* 0x00007610ff637816 */ /* 0x000fe20000000063 */
[----:B------:R0:W4:Y:S01]  /*4570*/  @!P5 LDG.E.U16 R105, [R46.64+0x340] ;  /* 0x0003400e2e69d981 */ /* 0x000122000c1e1500 */
[-C--:B------:R-:W-:Y:S02]  /*4580*/  ISETP.GE.AND P0, PT, R43, R78.reuse, PT ;  /* 0x0000004e2b00720c */ /* 0x080fe40003f06270 */
[----:B------:R-:W-:Y:S02]  /*4590*/  ISETP.GE.AND P5, PT, R54, R78, PT ;  /* 0x0000004e3600720c */ /* 0x000fe40003fa6270 */
[----:B------:R-:W-:Y:S01]  /*45a0*/  IADD3 R43, R42, 0x300, RZ ;  /* 0x000003002a2b7810 */ /* 0x000fe20007ffe0ff */
[----:B------:R0:W4:Y:S01]  /*45b0*/  @!P2 LDG.E.U16 R99, [R46.64+0x440] ;  /* 0x0004400e2e63a981 */ /* 0x000122000c1e1500 */
[----:B------:R-:W-:Y:S02]  /*45c0*/  PRMT R100, RZ, 0x7610, R100 ;  /* 0x00007610ff647816 */ /* 0x000fe40000000064 */
[----:B------:R-:W-:-:S02]  /*45d0*/  PRMT R102, RZ, 0x7610, R102 ;  /* 0x00007610ff667816 */ /* 0x000fc40000000066 */
[-C--:B------:R-:W-:Y:S02]  /*45e0*/  ISETP.GE.AND P2, PT, R43, R78.reuse, PT ;  /* 0x0000004e2b00720c */ /* 0x080fe40003f46270 */
[C---:B------:R-:W-:Y:S01]  /*45f0*/  IADD3 R43, R42.reuse, 0x320, RZ ;  /* 0x000003202a2b7810 */ /* 0x040fe20007ffe0ff */
[----:B------:R0:W4:Y:S01]  /*4600*/  @!P3 LDG.E.U16 R100, [R46.64+0x480] ;  /* 0x0004800e2e64b981 */ /* 0x000122000c1e1500 */
[----:B------:R-:W-:Y:S02]  /*4610*/  IADD3 R54, R42, 0x2e0, RZ ;  /* 0x000002e02a367810 */ /* 0x000fe40007ffe0ff */
[----:B------:R-:W-:Y:S01]  /*4620*/  PRMT R96, RZ, 0x7610, R96 ;  /* 0x00007610ff607816 */ /* 0x000fe20000000060 */
[----:B------:R0:W4:Y:S01]  /*4630*/  @!P1 LDG.E.U16 R102, [R46.64+0x400] ;  /* 0x0004000e2e669981 */ /* 0x000122000c1e1500 */
[-C--:B------:R-:W-:Y:S02]  /*4640*/  ISETP.GE.AND P3, PT, R43, R78.reuse, PT ;  /* 0x0000004e2b00720c */ /* 0x080fe40003f66270 */
[----:B------:R-:W-:-:S02]  /*4650*/  ISETP.GE.AND P1, PT, R54, R78, PT ;  /* 0x0000004e3600720c */ /* 0x000fc40003f26270 */
[C---:B------:R-:W-:Y:S01]  /*4660*/  IADD3 R43, R42.reuse, 0x360, RZ ;  /* 0x000003602a2b7810 */ /* 0x040fe20007ffe0ff */
[----:B------:R0:W4:Y:S01]  /*4670*/  @!P5 LDG.E.U16 R96, [R46.64+0x500] ;  /* 0x0005000e2e60d981 */ /* 0x000122000c1e1500 */
[----:B------:R-:W-:Y:S02]  /*4680*/  PRMT R98, RZ, 0x7610, R98 ;  /* 0x00007610ff627816 */ /* 0x000fe40000000062 */
[----:B------:R-:W-:Y:S02]  /*4690*/  PRMT R97, RZ, 0x7610, R97 ;  /* 0x00007610ff617816 */ /* 0x000fe40000000061 */
[C---:B------:R-:W-:Y:S02]  /*46a0*/  IADD3 R54, R42.reuse, 0x340, RZ ;  /* 0x000003402a367810 */ /* 0x040fe40007ffe0ff */
[----:B------:R-:W-:Y:S01]  /*46b0*/  ISETP.GE.AND P5, PT, R43, R78, PT ;  /* 0x0000004e2b00720c */ /* 0x000fe20003fa6270 */
[----:B------:R0:W4:Y:S01]  /*46c0*/  @!P4 LDG.E.U16 R98, [R46.64+0x4c0] ;  /* 0x0004c00e2e62c981 */ /* 0x000122000c1e1500 */
[----:B------:R-:W-:-:S02]  /*46d0*/  IADD3 R43, R42, 0x380, RZ ;  /* 0x000003802a2b7810 */ /* 0x000fc40007ffe0ff */
[----:B------:R-:W-:Y:S01]  /*46e0*/  PRMT R95, RZ, 0x7610, R95 ;  /* 0x00007610ff5f7816 */ /* 0x000fe2000000005f */
[----:B------:R0:W4:Y:S01]  /*46f0*/  @!P6 LDG.E.U16 R97, [R46.64+0x540] ;  /* 0x0005400e2e61e981 */ /* 0x000122000c1e1500 */
[----:B------:R-:W-:Y:S02]  /*4700*/  PRMT R94, RZ, 0x7610, R94 ;  /* 0x00007610ff5e7816 */ /* 0x000fe4000000005e */
[-C--:B------:R-:W-:Y:S02]  /*4710*/  ISETP.GE.AND P4, PT, R54, R78.reuse, PT ;  /* 0x0000004e3600720c */ /* 0x080fe40003f86270 */
[----:B------:R-:W-:Y:S01]  /*4720*/  PRMT R93, RZ, 0x7610, R93 ;  /* 0x00007610ff5d7816 */ /* 0x000fe2000000005d */
[----:B------:R0:W4:Y:S01]  /*4730*/  @!P0 LDG.E.U16 R95, [R46.64+0x580] ;  /* 0x0005800e2e5f8981 */ /* 0x000122000c1e1500 */
[C---:B------:R-:W-:Y:S02]  /*4740*/  IADD3 R54, R42.reuse, 0x3a0, RZ ;  /* 0x000003a02a367810 */ /* 0x040fe40007ffe0ff */
[----:B------:R-:W-:Y:S01]  /*4750*/  ISETP.GE.AND P6, PT, R43, R78, PT ;  /* 0x0000004e2b00720c */ /* 0x000fe20003fc6270 */
[----:B------:R0:W4:Y:S01]  /*4760*/  @!P1 LDG.E.U16 R94, [R46.64+0x5c0] ;  /* 0x0005c00e2e5e9981 */ /* 0x000122000c1e1500 */
[----:B------:R-:W-:-:S02]  /*4770*/  IADD3 R43, R42, 0x3c0, RZ ;  /* 0x000003c02a2b7810 */ /* 0x000fc40007ffe0ff */
[----:B------:R-:W-:Y:S01]  /*4780*/  IADD3 R42, R42, 0x3e0, RZ ;  /* 0x000003e02a2a7810 */ /* 0x000fe20007ffe0ff */
[----:B------:R0:W4:Y:S01]  /*4790*/  @!P2 LDG.E.U16 R93, [R46.64+0x600] ;  /* 0x0006000e2e5da981 */ /* 0x000122000c1e1500 */
[-C--:B------:R-:W-:Y:S02]  /*47a0*/  ISETP.GE.AND P0, PT, R54, R78.reuse, PT ;  /* 0x0000004e3600720c */ /* 0x080fe40003f06270 */
[-C--:B------:R-:W-:Y:S02]  /*47b0*/  ISETP.GE.AND P1, PT, R43, R78.reuse, PT ;  /* 0x0000004e2b00720c */ /* 0x080fe40003f26270 */
[----:B------:R-:W-:Y:S02]  /*47c0*/  ISETP.GE.AND P2, PT, R42, R78, PT ;  /* 0x0000004e2a00720c */ /* 0x000fe40003f46270 */
[----:B------:R-:W-:Y:S02]  /*47d0*/  PRMT R87, RZ, 0x7610, R87 ;  /* 0x00007610ff577816 */ /* 0x000fe40000000057 */
[----:B------:R-:W-:-:S02]  /*47e0*/  PRMT R92, RZ, 0x7610, R92 ;  /* 0x00007610ff5c7816 */ /* 0x000fc4000000005c */
        /* <DEDUP_REMOVED lines=14> */
[----:B------:R-:W-:-:S04]  /*48d0*/  IADD3 R43, R101, R74, RZ ;  /* 0x0000004a652b7210 */ /* 0x000fc80007ffe0ff */
[C---:B------:R-:W-:Y:S02]  /*48e0*/  IADD3 R78, R43.reuse, 0x60, RZ ;  /* 0x000000602b4e7810 */ /* 0x040fe40007ffe0ff */
[C---:B------:R-:W-:Y:S02]  /*48f0*/  IADD3 R112, R43.reuse, 0x80, RZ ;  /* 0x000000802b707810 */ /* 0x040fe40007ffe0ff */
[-C--:B------:R-:W-:Y:S02]  /*4900*/  LEA.HI.SX32 R78, R78, R43.reuse, 0x1b ;  /* 0x0000002b4e4e7211 */ /* 0x080fe400078fdaff */
[----:B------:R-:W-:Y:S02]  /*4910*/  IADD3 R114, R43, 0xa0, RZ ;  /* 0x000000a02b727810 */ /* 0x000fe40007ffe0ff */
[-C--:B------:R-:W-:Y:S02]  /*4920*/  LEA.HI.SX32 R112, R112, R43.reuse, 0x1b ;  /* 0x0000002b70707211 */ /* 0x080fe400078fdaff */
[----:B------:R-:W-:-:S02]  /*4930*/  LEA.HI.SX32 R114, R114, R43, 0x1b ;  /* 0x0000002b72727211 */ /* 0x000fc400078fdaff */
[C---:B------:R-:W-:Y:S02]  /*4940*/  IADD3 R136, R43.reuse, 0x160, RZ ;  /* 0x000001602b887810 */ /* 0x040fe40007ffe0ff */
[----:B------:R-:W-:Y:S02]  /*4950*/  SHF.L.U32 R113, R114, 0x1, RZ ;  /* 0x0000000172717819 */ /* 0x000fe400000006ff */
[C---:B------:R-:W-:Y:S02]  /*4960*/  IADD3 R114, R43.reuse, 0xe0, RZ ;  /* 0x000000e02b727810 */ /* 0x040fe40007ffe0ff */
[C---:B------:R-:W-:Y:S02]  /*4970*/  IADD3 R120, R43.reuse, 0x100, RZ ;  /* 0x000001002b787810 */ /* 0x040fe40007ffe0ff */
[C---:B------:R-:W-:Y:S02]  /*4980*/  IADD3 R122, R43.reuse, 0x120, RZ ;  /* 0x000001202b7a7810 */ /* 0x040fe40007ffe0ff */
[----:B------:R-:W-:-:S02]  /*4990*/  IADD3 R129, R43, 0x260, RZ ;  /* 0x000002602b817810 */ /* 0x000fc40007ffe0ff */
[C---:B------:R-:W-:Y:S02]  /*49a0*/  IADD3 R138, R43.reuse, 0x180, RZ ;  /* 0x000001802b8a7810 */ /* 0x040fe40007ffe0ff */
[C---:B------:R-:W-:Y:S02]  /*49b0*/  IADD3 R124, R43.reuse, 0x140, RZ ;  /* 0x000001402b7c7810 */ /* 0x040fe40007ffe0ff */
[-C--:B------:R-:W-:Y:S02]  /*49c0*/  LEA.HI.SX32 R119, R114, R43.reuse, 0x1b ;  /* 0x0000002b72777211 */ /* 0x080fe400078fdaff */
[----:B------:R-:W-:Y:S02]  /*49d0*/  LEA.HI.SX32 R121, R136, R43, 0x1b ;  /* 0x0000002b88797211 */ /* 0x000fe400078fdaff */
[C---:B------:R-:W-:Y:S02]  /*49e0*/  IADD3 R136, R43.reuse, 0x3e0, RZ ;  /* 0x000003e02b887810 */ /* 0x040fe40007ffe0ff */
[----:B------:R-:W-:-:S02]  /*49f0*/  IADD3 R140, R43, 0x1a0, RZ ;  /* 0x000001a02b8c7810 */ /* 0x000fc40007ffe0ff */
[----:B------:R-:W-:Y:S01]  /*4a00*/  LEA.HI.SX32 R117, R122, R43, 0x1b ;  /* 0x0000002b7a757211 */ /* 0x000fe200078fdaff */
[C---:B--2---:R-:W-:Y:S02]  /*4a10*/  FMUL.FTZ R42, R41.reuse, R65 ;  /* 0x00000041292a7220 */ /* 0x044fe40000410000 */
[----:B0-----:R-:W-:Y:S02]  /*4a20*/  FMUL.FTZ R46, R41, R64 ;  /* 0x00000040292e7220 */ /* 0x001fe40000410000 */
[----:B------:R-:W-:Y:S02]  /*4a30*/  FMUL.RZ R54, R42, 0.15915493667125701904 ;  /* 0x3e22f9832a367820 */ /* 0x000fe4000040c000 */
[----:B------:R-:W-:Y:S01]  /*4a40*/  FMUL.FTZ R42, R40, 1.4426950216293334961 ;  /* 0x3fb8aa3b282a7820 */ /* 0x000fe20000410000 */
[C---:B------:R-:W-:Y:S01]  /*4a50*/  LEA.HI.SX32 R40, R43.reuse, R43, 0x1b ;  /* 0x0000002b2b287211 */ /* 0x040fe200078fdaff */
[----:B------:R-:W-:Y:S01]  /*4a60*/  FMUL.RZ R55, R46, 0.15915493667125701904 ;  /* 0x3e22f9832e377820 */ /* 0x000fe2000040c000 */
[----:B------:R-:W-:Y:S01]  /*4a70*/  MUFU.SIN R83, R54 ;  /* 0x0000003600537308 */ /* 0x000fe20000000400 */
[----:B------:R-:W-:Y:S01]  /*4a80*/  IADD3 R46, R43, 0x20, RZ ;  /* 0x000000202b2e7810 */ /* 0x000fe20007ffe0ff */
[----:B------:R-:W-:Y:S01]  /*4a90*/  FMUL.FTZ R47, R41, R63 ;  /* 0x0000003f292f7220 */ /* 0x000fe20000410000 */
[----:B------:R-:W-:-:S05]  /*4aa0*/  SHF.L.U32 R40, R40, 0x1, RZ ;  /* 0x0000000128287819 */ /* 0x000fca00000006ff */
[----:B------:R0:W-:Y:S01]  /*4ab0*/  MUFU.COS R85, R54 ;  /* 0x0000003600557308 */ /* 0x0001e20000000000 */
[-C--:B------:R-:W-:Y:S01]  /*4ac0*/  LEA.HI.SX32 R46, R46, R43.reuse, 0x1b ;  /* 0x0000002b2e2e7211 */ /* 0x080fe200078fdaff */
[----:B------:R-:W-:Y:S01]  /*4ad0*/  FMUL.RZ R115, R47, 0.15915493667125701904 ;  /* 0x3e22f9832f737820 */ /* 0x000fe2000040c000 */
[----:B0-----:R-:W-:Y:S01]  /*4ae0*/  IADD3 R54, R43, 0x40, RZ ;  /* 0x000000402b367810 */ /* 0x001fe20007ffe0ff */
[----:B---3--:R0:W-:Y:S03]  /*4af0*/  STS.U16 [R40], R53 ;  /* 0x0000003528007388 */ /* 0x0081e60000000400 */
[----:B------:R-:W-:Y:S01]  /*4b00*/  LEA.HI.SX32 R54, R54, R43, 0x1b ;  /* 0x0000002b36367211 */ /* 0x000fe200078fdaff */
[----:B------:R-:W-:Y:S01]  /*4b10*/  MUFU.SIN R80, R55 ;  /* 0x0000003700507308 */ /* 0x000fe20000000400 */
[----:B------:R-:W-:Y:S02]  /*4b20*/  SHF.L.U32 R47, R46, 0x1, RZ ;  /* 0x000000012e2f7819 */ /* 0x000fe400000006ff */
[----:B------:R-:W-:-:S02]  /*4b30*/  SHF.L.U32 R46, R112, 0x1, RZ ;  /* 0x00000001702e7819 */ /* 0x000fc400000006ff */
[----:B0-----:R-:W-:-:S03]  /*4b40*/  SHF.L.U32 R53, R54, 0x1, RZ ;  /* 0x0000000136357819 */ /* 0x001fc600000006ff */
[----:B------:R0:W-:Y:S01]  /*4b50*/  MUFU.COS R81, R55 ;  /* 0x0000003700517308 */ /* 0x0001e20000000000 */
[----:B----4-:R1:W-:Y:S01]  /*4b60*/  STS.U16 [R47+0x40], R50 ;  /* 0x000040322f007388 */ /* 0x0103e20000000400 */
[C---:B------:R-:W-:Y:S02]  /*4b70*/  IADD3 R112, R43.reuse, 0xc0, RZ ;  /* 0x000000c02b707810 */ /* 0x040fe40007ffe0ff */
[----:B0-----:R-:W-:Y:S01]  /*4b80*/  SHF.L.U32 R55, R78, 0x1, RZ ;  /* 0x000000014e377819 */ /* 0x001fe200000006ff */
[----:B------:R-:W-:Y:S03]  /*4b90*/  STS.U16 [R53+0x80], R52 ;  /* 0x0000803435007388 */ /* 0x000fe60000000400 */
[----:B------:R-:W-:Y:S01]  /*4ba0*/  MUFU.SIN R54, R115 ;  /* 0x0000007300367308 */ /* 0x000fe20000000400 */
[----:B-1----:R-:W-:Y:S01]  /*4bb0*/  IADD3 R50, R43, 0x2a0, RZ ;  /* 0x000002a02b327810 */ /* 0x002fe20007ffe0ff */
[----:B------:R-:W-:Y:S01]  /*4bc0*/  STS.U16 [R55+0xc0], R48 ;  /* 0x0000c03037007388 */ /* 0x000fe20000000400 */
[----:B------:R-:W-:-:S05]  /*4bd0*/  FMUL.FTZ R133, R42, R61 ;  /* 0x0000003d2a857220 */ /* 0x000fca0000410000 */
[----:B------:R0:W-:Y:S01]  /*4be0*/  MUFU.COS R78, R115 ;  /* 0x00000073004e7308 */ /* 0x0001e20000000000 */
[-C--:B------:R-:W-:Y:S02]  /*4bf0*/  LEA.HI.SX32 R114, R129, R43.reuse, 0x1b ;  /* 0x0000002b81727211 */ /* 0x080fe400078fdaff */
[-C--:B------:R-:W-:Y:S01]  /*4c00*/  LEA.HI.SX32 R122, R138, R43.reuse, 0x1b ;  /* 0x0000002b8a7a7211 */ /* 0x080fe200078fdaff */
[----:B------:R1:W-:Y:S01]  /*4c10*/  STS.U16 [R46+0x100], R45 ;  /* 0x0001002d2e007388 */ /* 0x0003e20000000400 */
[-C--:B0-----:R-:W-:Y:S02]  /*4c20*/  LEA.HI.SX32 R115, R112, R43.reuse, 0x1b ;  /* 0x0000002b70737211 */ /* 0x081fe400078fdaff */
[----:B------:R-:W-:Y:S01]  /*4c30*/  LEA.HI.SX32 R129, R50, R43, 0x1b ;  /* 0x0000002b32817211 */ /* 0x000fe200078fdaff */
[----:B-1----:R-:W-:Y:S01]  /*4c40*/  FMUL.FTZ R45, R41, R61 ;  /* 0x0000003d292d7220 */ /* 0x002fe20000410000 */
[----:B------:R-:W-:-:S03]  /*4c50*/  SHF.L.U32 R115, R115, 0x1, RZ ;  /* 0x0000000173737819 */ /* 0x000fc600000006ff */
[----:B------:R-:W-:Y:S01]  /*4c60*/  FMUL.RZ R135, R45, 0.15915493667125701904 ;  /* 0x3e22f9832d877820 */ /* 0x000fe2000040c000 */
[-C--:B------:R-:W-:Y:S01]  /*4c70*/  LEA.HI.SX32 R45, R120, R43.reuse, 0x1b ;  /* 0x0000002b782d7211 */ /* 0x080fe200078fdaff */
[----:B------:R0:W-:Y:S01]  /*4c80*/  MUFU.EX2 R50, R133 ;  /* 0x0000008500327308 */ /* 0x0001e20000000800 */
[----:B------:R-:W-:Y:S02]  /*4c90*/  IADD3 R142, R43, 0x1c0, RZ ;  /* 0x000001c02b8e7810 */ /* 0x000fe40007ffe0ff */
[-C--:B------:R-:W-:Y:S02]  /*4ca0*/  LEA.HI.SX32 R120, R124, R43.reuse, 0x1b ;  /* 0x0000002b7c787211 */ /* 0x080fe400078fdaff */
[----:B------:R-:W-:Y:S01]  /*4cb0*/  SHF.L.U32 R138, R119, 0x1, RZ ;  /* 0x00000001778a7819 */ /* 0x000fe200000006ff */
[----:B------:R-:W-:Y:S01]  /*4cc0*/  FMUL.FTZ R40, R41, R62 ;  /* 0x0000003e29287220 */ /* 0x000fe20000410000 */
[----:B------:R-:W-:Y:S02]  /*4cd0*/  IADD3 R158, R43, 0x1e0, RZ ;  /* 0x000001e02b9e7810 */ /* 0x000fe40007ffe0ff */
[-C--:B0-----:R-:W-:Y:S01]  /*4ce0*/  LEA.HI.SX32 R133, R136, R43.reuse, 0x1b ;  /* 0x0000002b88857211 */ /* 0x081fe200078fdaff */
[----:B------:R-:W-:Y:S01]  /*4cf0*/  STS.U16 [R113+0x140], R44 ;  /* 0x0001402c71007388 */ /* 0x000fe20000000400 */
[----:B------:R-:W-:-:S02]  /*4d00*/  LEA.HI.SX32 R123, R140, R43, 0x1b ;  /* 0x0000002b8c7b7211 */ /* 0x000fc400078fdaff */
[----:B------:R-:W-:Y:S01]  /*4d10*/  SHF.L.U32 R136, R45, 0x1, RZ ;  /* 0x000000012d887819 */ /* 0x000fe200000006ff */
[----:B------:R-:W-:Y:S01]  /*4d20*/  STS.U16 [R115+0x180], R110 ;  /* 0x0001806e73007388 */ /* 0x000fe20000000400 */
[----:B------:R-:W-:Y:S02]  /*4d30*/  IADD3 R160, R43, 0x200, RZ ;  /* 0x000002002ba07810 */ /* 0x000fe40007ffe0ff */
[----:B------:R-:W-:Y:S01]  /*4d40*/  SHF.L.U32 R140, R117, 0x1, RZ ;  /* 0x00000001758c7819 */ /* 0x000fe200000006ff */
[----:B------:R0:W-:Y:S01]  /*4d50*/  STS.U16 [R138+0x1c0], R111 ;  /* 0x0001c06f8a007388 */ /* 0x0001e20000000400 */
[C---:B------:R-:W-:Y:S02]  /*4d60*/  IADD3 R162, R43.reuse, 0x220, RZ ;  /* 0x000002202ba27810 */ /* 0x040fe40007ffe0ff */
[----:B------:R-:W-:Y:S02]  /*4d70*/  LEA.HI.SX32 R124, R142, R43, 0x1b ;  /* 0x0000002b8e7c7211 */ /* 0x000fe400078fdaff */
[----:B------:R-:W-:Y:S01]  /*4d80*/  SHF.L.U32 R117, R120, 0x1, RZ ;  /* 0x0000000178757819 */ /* 0x000fe200000006ff */
[----:B------:R-:W-:Y:S01]  /*4d90*/  FMUL.RZ R47, R40, 0.15915493667125701904 ;  /* 0x3e22f983282f7820 */ /* 0x000fe2000040c000 */
[----:B------:R-:W-:-:S02]  /*4da0*/  IADD3 R164, R43, 0x240, RZ ;  /* 0x000002402ba47810 */ /* 0x000fc40007ffe0ff */
[-C--:B------:R-:W-:Y:S02]  /*4db0*/  LEA.HI.SX32 R125, R158, R43.reuse, 0x1b ;  /* 0x0000002b9e7d7211 */ /* 0x080fe400078fdaff */
[----:B------:R-:W-:Y:S01]  /*4dc0*/  SHF.L.U32 R120, R121, 0x1, RZ ;  /* 0x0000000179787819 */ /* 0x000fe200000006ff */
[----:B------:R-:W-:Y:S01]  /*4dd0*/  STS.U16 [R136+0x200], R51 ;  /* 0x0002003388007388 */ /* 0x000fe20000000400 */
[----:B0-----:R-:W-:Y:S02]  /*4de0*/  SHF.L.U32 R111, R122, 0x1, RZ ;  /* 0x000000017a6f7819 */ /* 0x001fe400000006ff */
[----:B------:R-:W-:Y:S01]  /*4df0*/  IADD3 R40, R43, 0x280, RZ ;  /* 0x000002802b287810 */ /* 0x000fe20007ffe0ff */
[----:B------:R-:W-:Y:S01]  /*4e00*/  STS.U16 [R140+0x240], R109 ;  /* 0x0002406d8c007388 */ /* 0x000fe20000000400 */
[-C--:B------:R-:W-:Y:S02]  /*4e10*/  LEA.HI.SX32 R127, R160, R43.reuse, 0x1b ;  /* 0x0000002ba07f7211 */ /* 0x080fe400078fdaff */
[----:B------:R-:W-:Y:S01]  /*4e20*/  SHF.L.U32 R110, R123, 0x1, RZ ;  /* 0x000000017b6e7819 */ /* 0x000fe200000006ff */
[----:B------:R0:W-:Y:S01]  /*4e30*/  STS.U16 [R117+0x280], R108 ;  /* 0x0002806c75007388 */ /* 0x0001e20000000400 */
[----:B------:R-:W-:-:S02]  /*4e40*/  LEA.HI.SX32 R112, R162, R43, 0x1b ;  /* 0x0000002ba2707211 */ /* 0x000fc400078fdaff */
[----:B------:R-:W-:Y:S01]  /*4e50*/  SHF.L.U32 R115, R124, 0x1, RZ ;  /* 0x000000017c737819 */ /* 0x000fe200000006ff */
[----:B------:R1:W-:Y:S01]  /*4e60*/  STS.U16 [R120+0x2c0], R107 ;  /* 0x0002c06b78007388 */ /* 0x0003e20000000400 */
[-C--:B------:R-:W-:Y:S02]  /*4e70*/  LEA.HI.SX32 R113, R164, R43.reuse, 0x1b ;  /* 0x0000002ba4717211 */ /* 0x080fe400078fdaff */
[----:B------:R-:W-:Y:S01]  /*4e80*/  SHF.L.U32 R122, R125, 0x1, RZ ;  /* 0x000000017d7a7819 */ /* 0x000fe200000006ff */
[----:B------:R-:W-:Y:S01]  /*4e90*/  STS.U16 [R111+0x300], R106 ;  /* 0x0003006a6f007388 */ /* 0x000fe20000000400 */
[----:B------:R-:W-:Y:S02]  /*4ea0*/  IADD3 R134, R43, 0x2c0, RZ ;  /* 0x000002c02b867810 */ /* 0x000fe40007ffe0ff */
[----:B------:R-:W-:Y:S01]  /*4eb0*/  LEA.HI.SX32 R40, R40, R43, 0x1b ;  /* 0x0000002b28287211 */ /* 0x000fe200078fdaff */
[----:B------:R-:W-:Y:S01]  /*4ec0*/  STS.U16 [R110+0x340], R105 ;  /* 0x000340696e007388 */ /* 0x000fe20000000400 */
[----:B------:R-:W-:-:S02]  /*4ed0*/  SHF.L.U32 R127, R127, 0x1, RZ ;  /* 0x000000017f7f7819 */ /* 0x000fc400000006ff */
[----:B------:R-:W-:Y:S01]  /*4ee0*/  IADD3 R132, R43, 0x2e0, RZ ;  /* 0x000002e02b847810 */ /* 0x000fe20007ffe0ff */
[----:B------:R-:W-:Y:S01]  /*4ef0*/  STS.U16 [R115+0x380], R104 ;  /* 0x0003806873007388 */ /* 0x000fe20000000400 */
[----:B0-----:R-:W-:Y:S02]  /*4f00*/  SHF.L.U32 R108, R112, 0x1, RZ ;  /* 0x00000001706c7819 */ /* 0x001fe400000006ff */
[----:B-1----:R-:W-:Y:S01]  /*4f10*/  SHF.L.U32 R107, R113, 0x1, RZ ;  /* 0x00000001716b7819 */ /* 0x002fe200000006ff */
[----:B------:R0:W-:Y:S01]  /*4f20*/  STS.U16 [R122+0x3c0], R103 ;  /* 0x0003c0677a007388 */ /* 0x0001e20000000400 */
[----:B------:R-:W-:Y:S02]  /*4f30*/  IADD3 R130, R43, 0x300, RZ ;  /* 0x000003002b827810 */ /* 0x000fe40007ffe0ff */
[----:B------:R-:W-:Y:S01]  /*4f40*/  SHF.L.U32 R109, R114, 0x1, RZ ;  /* 0x00000001726d7819 */ /* 0x000fe200000006ff */
[----:B------:R-:W-:Y:S01]  /*4f50*/  FMUL.FTZ R131, R41, R60 ;  /* 0x0000003c29837220 */ /* 0x000fe20000410000 */
[----:B------:R-:W-:Y:S01]  /*4f60*/  IADD3 R128, R43, 0x320, RZ ;  /* 0x000003202b807810 */ /* 0x000fe20007ffe0ff */
[----:B------:R-:W-:Y:S01]  /*4f70*/  STS.U16 [R127+0x400], R102 ;  /* 0x000400667f007388 */ /* 0x000fe20000000400 */
[----:B------:R-:W-:-:S02]  /*4f80*/  LEA.HI.SX32 R134, R134, R43, 0x1b ;  /* 0x0000002b86867211 */ /* 0x000fc400078fdaff */
[----:B------:R-:W-:Y:S02]  /*4f90*/  IADD3 R126, R43, 0x340, RZ ;  /* 0x000003402b7e7810 */ /* 0x000fe40007ffe0ff */
[----:B0-----:R-:W-:Y:S01]  /*4fa0*/  SHF.L.U32 R103, R40, 0x1, RZ ;  /* 0x0000000128677819 */ /* 0x001fe200000006ff */
[----:B------:R-:W-:Y:S01]  /*4fb0*/  STS.U16 [R108+0x440], R99 ;  /* 0x000440636c007388 */ /* 0x000fe20000000400 */
[----:B------:R-:W-:Y:S02]  /*4fc0*/  LEA.HI.SX32 R132, R132, R43, 0x1b ;  /* 0x0000002b84847211 */ /* 0x000fe400078fdaff */
[----:B------:R-:W-:Y:S01]  /*4fd0*/  SHF.L.U32 R40, R129, 0x1, RZ ;  /* 0x0000000181287819 */ /* 0x000fe200000006ff */
[----:B------:R-:W-:Y:S01]  /*4fe0*/  MUFU.SIN R53, R47 ;  /* 0x0000002f00357308 */ /* 0x000fe20000000400 */
[C---:B------:R-:W-:Y:S01]  /*4ff0*/  IADD3 R44, R43.reuse, 0x360, RZ ;  /* 0x000003602b2c7810 */ /* 0x040fe20007ffe0ff */
[----:B------:R-:W-:Y:S01]  /*5000*/  STS.U16 [R107+0x480], R100 ;  /* 0x000480646b007388 */ /* 0x000fe20000000400 */
[----:B------:R-:W-:-:S02]  /*5010*/  IADD3 R118, R43, 0x380, RZ ;  /* 0x000003802b767810 */ /* 0x000fc40007ffe0ff */
[-C--:B------:R-:W-:Y:S01]  /*5020*/  LEA.HI.SX32 R130, R130, R43.reuse, 0x1b ;  /* 0x0000002b82827211 */ /* 0x080fe200078fdaff */
[----:B------:R-:W-:Y:S01]  /*5030*/  STS.U16 [R109+0x4c0], R98 ;  /* 0x0004c0626d007388 */ /* 0x000fe20000000400 */
[C---:B------:R-:W-:Y:S01]  /*5040*/  IADD3 R116, R43.reuse, 0x3a0, RZ ;  /* 0x000003a02b747810 */ /* 0x040fe20007ffe0ff */
[----:B------:R-:W-:Y:S01]  /*5050*/  MUFU.COS R55, R47 ;  /* 0x0000002f00377308 */ /* 0x000fe20000000000 */
[-C--:B------:R-:W-:Y:S01]  /*5060*/  LEA.HI.SX32 R128, R128, R43.reuse, 0x1b ;  /* 0x0000002b80807211 */ /* 0x080fe200078fdaff */
[----:B------:R-:W-:Y:S01]  /*5070*/  STS.U16 [R103+0x500], R96 ;  /* 0x0005006067007388 */ /* 0x000fe20000000400 */
[----:B------:R-:W-:Y:S02]  /*5080*/  SHF.L.U32 R134, R134, 0x1, RZ ;  /* 0x0000000186867819 */ /* 0x000fe400000006ff */
[----:B------:R-:W-:Y:S01]  /*5090*/  IADD3 R46, R43, 0x3c0, RZ ;  /* 0x000003c02b2e7810 */ /* 0x000fe20007ffe0ff */
[----:B------:R0:W-:Y:S01]  /*50a0*/  STS.U16 [R40+0x540], R97 ;  /* 0x0005406128007388 */ /* 0x0001e20000000400 */
[----:B------:R-:W-:Y:S01]  /*50b0*/  LEA.HI.SX32 R126, R126, R43, 0x1b ;  /* 0x0000002b7e7e7211 */ /* 0x000fe200078fdaff */
[----:B------:R-:W-:Y:S01]  /*50c0*/  MUFU.SIN R48, R135 ;  /* 0x0000008700307308 */ /* 0x000fe20000000400 */
[----:B------:R-:W-:-:S02]  /*50d0*/  SHF.L.U32 R105, R132, 0x1, RZ ;  /* 0x0000000184697819 */ /* 0x000fc400000006ff */
[----:B------:R-:W-:Y:S02]  /*50e0*/  LEA.HI.SX32 R118, R118, R43, 0x1b ;  /* 0x0000002b76767211 */ /* 0x000fe400078fdaff */
[----:B------:R-:W-:-:S03]  /*50f0*/  SHF.L.U32 R130, R130, 0x1, RZ ;  /* 0x0000000182827819 */ /* 0x000fc600000006ff */
[----:B------:R1:W-:Y:S01]  /*5100*/  MUFU.COS R47, R135 ;  /* 0x00000087002f7308 */ /* 0x0003e20000000000 */
[----:B0-----:R-:W-:Y:S01]  /*5110*/  FMUL.FTZ R40, R41, R57 ;  /* 0x0000003929287220 */ /* 0x001fe20000410000 */
[----:B------:R-:W-:Y:S01]  /*5120*/  LEA.HI.SX32 R116, R116, R43, 0x1b ;  /* 0x0000002b74747211 */ /* 0x000fe200078fdaff */
[----:B------:R0:W-:Y:S01]  /*5130*/  STS.U16 [R134+0x580], R95 ;  /* 0x0005805f86007388 */ /* 0x0001e20000000400 */
[----:B------:R-:W-:Y:S02]  /*5140*/  SHF.L.U32 R128, R128, 0x1, RZ ;  /* 0x0000000180807819 */ /* 0x000fe400000006ff */
[----:B------:R-:W-:Y:S01]  /*5150*/  LEA R101, R74, R101, 0x5 ;  /* 0x000000654a657211 */ /* 0x000fe200078e28ff */
[----:B-1----:R-:W-:Y:S01]  /*5160*/  FMUL.RZ R135, R131, 0.15915493667125701904 ;  /* 0x3e22f98383877820 */ /* 0x002fe2000040c000 */
[-C--:B------:R-:W-:Y:S01]  /*5170*/  LEA.HI.SX32 R131, R44, R43.reuse, 0x1b ;  /* 0x0000002b2c837211 */ /* 0x080fe200078fdaff */
[----:B------:R1:W-:Y:S01]  /*5180*/  STS.U16 [R105+0x5c0], R94 ;  /* 0x0005c05e69007388 */ /* 0x0003e20000000400 */
[----:B------:R-:W-:-:S02]  /*5190*/  LEA.HI.SX32 R119, R46, R43, 0x1b ;  /* 0x0000002b2e777211 */ /* 0x000fc400078fdaff */
[----:B------:R-:W-:Y:S01]  /*51a0*/  SHF.L.U32 R99, R126, 0x1, RZ ;  /* 0x000000017e637819 */ /* 0x000fe200000006ff */
[----:B0-----:R-:W-:Y:S01]  /*51b0*/  FMUL.RZ R95, R40, 0.15915493667125701904 ;  /* 0x3e22f983285f7820 */ /* 0x001fe2000040c000 */
[----:B------:R-:W-:Y:S01]  /*51c0*/  SHF.L.U32 R131, R131, 0x1, RZ ;  /* 0x0000000183837819 */ /* 0x000fe200000006ff */
[----:B------:R-:W-:Y:S01]  /*51d0*/  STS.U16 [R130+0x600], R93 ;  /* 0x0006005d82007388 */ /* 0x000fe20000000400 */
[----:B------:R-:W-:Y:S02]  /*51e0*/  SHF.L.U32 R116, R116, 0x1, RZ ;  /* 0x0000000174747819 */ /* 0x000fe400000006ff */
[----:B------:R-:W-:Y:S02]  /*51f0*/  LEA.HI.SX32 R40, R101, R101, 0x1b ;  /* 0x0000006565287211 */ /* 0x000fe400078fdaff */
[----:B-1----:R-:W-:Y:S01]  /*5200*/  SHF.L.U32 R94, R118, 0x1, RZ ;  /* 0x00000001765e7819 */ /* 0x002fe200000006ff */
[----:B------:R-:W-:Y:S01]  /*5210*/  STS.U16 [R128+0x640], R87 ;  /* 0x0006405780007388 */ /* 0x000fe20000000400 */
[----:B------:R-:W-:-:S02]  /*5220*/  SHF.L.U32 R119, R119, 0x1, RZ ;  /* 0x0000000177777819 */ /* 0x000fc400000006ff */
[----:B------:R-:W-:Y:S01]  /*5230*/  SHF.L.U32 R133, R133, 0x1, RZ ;  /* 0x0000000185857819 */ /* 0x000fe200000006ff */
[----:B------:R-:W-:Y:S01]  /*5240*/  STS.U16 [R99+0x680], R92 ;  /* 0x0006805c63007388 */ /* 0x000fe20000000400 */
[----:B------:R-:W-:-:S03]  /*5250*/  SHF.L.U32 R40, R40, 0x1, RZ ;  /* 0x0000000128287819 */ /* 0x000fc600000006ff */
[----:B------:R-:W-:Y:S04]  /*5260*/  STS.U16 [R131+0x6c0], R86 ;  /* 0x0006c05683007388 */ /* 0x000fe80000000400 */
[----:B------:R-:W-:Y:S04]  /*5270*/  STS.U16 [R94+0x700], R89 ;  /* 0x000700595e007388 */ /* 0x000fe80000000400 */
[----:B------:R-:W-:Y:S04]  /*5280*/  STS.U16 [R116+0x740], R91 ;  /* 0x0007405b74007388 */ /* 0x000fe80000000400 */
[----:B------:R-:W-:Y:S04]  /*5290*/  STS.U16 [R119+0x780], R90 ;  /* 0x0007805a77007388 */ /* 0x000fe80000000400 */
[----:B------:R0:W-:Y:S01]  /*52a0*/  STS.U16 [R133+0x7c0], R88 ;  /* 0x0007c05885007388 */ /* 0x0001e20000000400 */
[----:B------:R-:W-:-:S06]  /*52b0*/  NOP ;  /* 0x0000000000007918 */ /* 0x000fcc0000000000 */
[----:B------:R-:W1:Y:S01]  /*52c0*/  LDS.U16 R86, [R40] ;  /* 0x0000000028567984 */ /* 0x000e620000000400 */
[----:B------:R-:W-:Y:S01]  /*52d0*/  SHF.L.U32 R125, R75, 0x4, RZ ;  /* 0x000000044b7d7819 */ /* 0x000fe200000006ff */
[----:B0-----:R-:W-:Y:S02]  /*52e0*/  FMUL.FTZ R88, R41, R39 ;  /* 0x0000002729587220 */ /* 0x001fe40000410000 */
[----:B------:R-:W-:Y:S01]  /*52f0*/  LDS.U16 R87, [R40+0x2] ;  /* 0x0000020028577984 */ /* 0x000fe20000000400 */
[----:B------:R-:W-:Y:S01]  /*5300*/  IADD3 R91, R125, 0x1, RZ ;  /* 0x000000017d5b7810 */ /* 0x000fe20007ffe0ff */
[C---:B------:R-:W-:Y:S02]  /*5310*/  FMUL.FTZ R79, R42.reuse, R63 ;  /* 0x0000003f2a4f7220 */ /* 0x040fe40000410000 */
[C---:B------:R-:W-:Y:S01]  /*5320*/  FMUL.FTZ R82, R42.reuse, R64 ;  /* 0x000000402a527220 */ /* 0x040fe20000410000 */
[----:B------:R-:W-:Y:S01]  /*5330*/  ISETP.GE.U32.AND P1, PT, R91, R68, PT ;  /* 0x000000445b00720c */ /* 0x000fe20003f26070 */
[C---:B------:R-:W-:Y:S01]  /*5340*/  FMUL.FTZ R84, R42.reuse, R65 ;  /* 0x000000412a547220 */ /* 0x040fe20000410000 */
[----:B------:R-:W-:Y:S01]  /*5350*/  IADD3 R91, R125, 0x4, RZ ;  /* 0x000000047d5b7810 */ /* 0x000fe20007ffe0ff */
[----:B------:R-:W-:Y:S01]  /*5360*/  FMUL.FTZ R52, R42, R62 ;  /* 0x0000003e2a347220 */ /* 0x000fe20000410000 */
[----:B------:R-:W-:Y:S02]  /*5370*/  LDS.U16 R90, [R40+0x8] ;  /* 0x00000800285a7984 */ /* 0x000fe40000000400 */
[----:B------:R-:W-:-:S02]  /*5380*/  ISETP.GE.U32.AND P6, PT, R91, R68, PT ;  /* 0x000000445b00720c */ /* 0x000fc40003fc6070 */
[----:B------:R-:W0:Y:S01]  /*5390*/  LDS.U16 R91, [R40+0xa] ;  /* 0x00000a00285b7984 */ /* 0x000e220000000400 */
[----:B------:R-:W-:-:S03]  /*53a0*/  FMUL.RZ R94, R88, 0.15915493667125701904 ;  /* 0x3e22f983585e7820 */ /* 0x000fc6000040c000 */
[----:B------:R-:W2:Y:S01]  /*53b0*/  LDS.U16 R88, [R40+0x4] ;  /* 0x0000040028587984 */ /* 0x000ea20000000400 */
[----:B------:R-:W-:Y:S01]  /*53c0*/  ISETP.GE.U32.AND P2, PT, R125, R68, PT ;  /* 0x000000447d00720c */ /* 0x000fe20003f46070 */
[----:B-1----:R-:W-:-:S05]  /*53d0*/  HADD2.F32 R86, -RZ, R86.H0_H0 ;  /* 0x20000056ff567230 */ /* 0x002fca0000004100 */
[----:B------:R-:W-:-:S05]  /*53e0*/  FMUL.FTZ R86, R17, R86 ;  /* 0x0000005611567220 */ /* 0x000fca0000410000 */
[----:B------:R-:W-:Y:S02]  /*53f0*/  FSEL R110, R86, RZ, !P2 ;  /* 0x000000ff566e7208 */ /* 0x000fe40005000000 */
[----:B------:R-:W1:Y:S01]  /*5400*/  LDS.U16 R86, [R40+0xe] ;  /* 0x00000e0028567984 */ /* 0x000e620000000400 */
[----:B------:R-:W3:Y:S01]  /*5410*/  MUFU.EX2 R79, R79 ;  /* 0x0000004f004f7308 */ /* 0x000ee20000000800 */
[----:B------:R-:W-:-:S07]  /*5420*/  FMUL.FTZ R89, R41, R56 ;  /* 0x0000003829597220 */ /* 0x000fce0000410000 */
[----:B------:R-:W4:Y:S01]  /*5430*/  MUFU.EX2 R82, R82 ;  /* 0x0000005200527308 */ /* 0x000f220000000800 */
[----:B------:R-:W-:Y:S02]  /*5440*/  FMUL.RZ R92, R89, 0.15915493667125701904 ;  /* 0x3e22f983595c7820 */ /* 0x000fe4000040c000 */
[----:B------:R-:W1:Y:S05]  /*5450*/  LDS.U16 R89, [R40+0x6] ;  /* 0x0000060028597984 */ /* 0x000e6a0000000400 */
[----:B------:R-:W2:Y:S01]  /*5460*/  MUFU.EX2 R84, R84 ;  /* 0x0000005400547308 */ /* 0x000ea20000000800 */
[----:B---3--:R-:W-:Y:S01]  /*5470*/  FMUL.FTZ R100, R79, R78 ;  /* 0x0000004e4f647220 */ /* 0x008fe20000410000 */
[----:B0-----:R-:W-:Y:S01]  /*5480*/  HADD2.F32 R78, -RZ, R91.H0_H0 ;  /* 0x2000005bff4e7230 */ /* 0x001fe20000004100 */
[----:B------:R-:W-:-:S05]  /*5490*/  FMUL.FTZ R106, R41, R58 ;  /* 0x0000003a296a7220 */ /* 0x000fca0000410000 */
[----:B------:R-:W0:Y:S01]  /*54a0*/  MUFU.EX2 R52, R52 ;  /* 0x0000003400347308 */ /* 0x000e220000000800 */
[C---:B----4-:R-:W-:Y:S02]  /*54b0*/  FMUL.FTZ R80, R82.reuse, R80 ;  /* 0x0000005052507220 */ /* 0x050fe40000410000 */
[----:B------:R-:W-:Y:S02]  /*54c0*/  FMUL.FTZ R101, R15, R78 ;  /* 0x0000004e0f657220 */ /* 0x000fe40000410000 */
[----:B------:R-:W-:Y:S01]  /*54d0*/  FMUL.FTZ R104, R82, R81 ;  /* 0x0000005152687220 */ /* 0x000fe20000410000 */
[----:B------:R-:W3:Y:S01]  /*54e0*/  LDS.U16 R78, [R40+0x16] ;  /* 0x00001600284e7984 */ /* 0x000ee20000000400 */
[----:B------:R-:W-:Y:S01]  /*54f0*/  FMUL.FTZ R46, R41, R59 ;  /* 0x0000003b292e7220 */ /* 0x000fe20000410000 */
[----:B--2---:R-:W-:Y:S01]  /*5500*/  HADD2.F32 R81, -RZ, R88.H0_H0 ;  /* 0x20000058ff517230 */ /* 0x004fe20000004100 */
[----:B------:R-:W-:Y:S01]  /*5510*/  FMUL.RZ R106, R106, 0.15915493667125701904 ;  /* 0x3e22f9836a6a7820 */ /* 0x000fe2000040c000 */
[----:B------:R-:W-:Y:S01]  /*5520*/  FSEL R107, R80, RZ, !P1 ;  /* 0x000000ff506b7208 */ /* 0x000fe20004800000 */
[----:B------:R-:W-:Y:S01]  /*5530*/  FMUL.FTZ R45, R42, R60 ;  /* 0x0000003c2a2d7220 */ /* 0x000fe20000410000 */
[----:B------:R-:W2:Y:S01]  /*5540*/  LDS.U16 R80, [R40+0x12] ;  /* 0x0000120028507984 */ /* 0x000ea20000000400 */
[----:B------:R-:W-:Y:S01]  /*5550*/  FMUL.RZ R121, R46, 0.15915493667125701904 ;  /* 0x3e22f9832e797820 */ /* 0x000fe2000040c000 */
[----:B------:R-:W-:Y:S01]  /*5560*/  MUFU.SIN R113, R106 ;  /* 0x0000006a00717308 */ /* 0x000fe20000000400 */
[----:B------:R-:W-:-:S02]  /*5570*/  FMUL.FTZ R83, R84, R83 ;  /* 0x0000005354537220 */ /* 0x000fc40000410000 */
[----:B0-----:R-:W-:Y:S01]  /*5580*/  FMUL.FTZ R99, R52, R53 ;  /* 0x0000003534637220 */ /* 0x001fe20000410000 */
[----:B-1----:R-:W-:-:S04]  /*5590*/  HADD2.F32 R53, -RZ, R86.H0_H0 ;  /* 0x20000056ff357230 */ /* 0x002fc80000004100 */
[----:B------:R0:W-:Y:S01]  /*55a0*/  MUFU.COS R114, R106 ;  /* 0x0000006a00727308 */ /* 0x0001e20000000000 */
[----:B------:R-:W-:Y:S02]  /*55b0*/  FSEL R111, R83, RZ, !P2 ;  /* 0x000000ff536f7208 */ /* 0x000fe40005000000 */
[----:B------:R-:W-:Y:S01]  /*55c0*/  LDS.U16 R83, [R40+0xc] ;  /* 0x00000c0028537984 */ /* 0x000fe20000000400 */
[----:B0-----:R-:W-:-:S04]  /*55d0*/  FMUL.FTZ R106, R16, R81 ;  /* 0x00000051106a7220 */ /* 0x001fc80000410000 */
[----:B------:R-:W-:Y:S01]  /*55e0*/  MUFU.SIN R44, R135 ;  /* 0x00000087002c7308 */ /* 0x000fe20000000400 */
[----:B------:R-:W0:Y:S01]  /*55f0*/  LDS.U16 R81, [R40+0x10] ;  /* 0x0000100028517984 */ /* 0x000e220000000400 */
[----:B------:R-:W-:-:S06]  /*5600*/  FMUL.FTZ R96, R52, R55 ;  /* 0x0000003734607220 */ /* 0x000fcc0000410000 */
[----:B------:R-:W-:Y:S01]  /*5610*/  MUFU.COS R43, R135 ;  /* 0x00000087002b7308 */ /* 0x000fe20000000000 */
[----:B------:R-:W-:Y:S01]  /*5620*/  FMUL.FTZ R97, R14, R53 ;  /* 0x000000350e617220 */ /* 0x000fe20000410000 */
[----:B------:R-:W1:Y:S01]  /*5630*/  LDS.U16 R55, [R40+0x18] ;  /* 0x0000180028377984 */ /* 0x000e620000000400 */
[----:B------:R-:W-:-:S03]  /*5640*/  FMUL.FTZ R82, R41, R37 ;  /* 0x0000002529527220 */ /* 0x000fc60000410000 */
[----:B------:R-:W4:Y:S02]  /*5650*/  LDS.U16 R53, [R40+0x1a] ;  /* 0x00001a0028357984 */ /* 0x000f240000000400 */
[----:B------:R-:W0:Y:S08]  /*5660*/  MUFU.EX2 R45, R45 ;  /* 0x0000002d002d7308 */ /* 0x000e300000000800 */
[----:B------:R-:W-:Y:S08]  /*5670*/  MUFU.SIN R46, R121 ;  /* 0x00000079002e7308 */ /* 0x000ff00000000400 */
[----:B------:R-:W-:Y:S08]  /*5680*/  MUFU.COS R51, R121 ;  /* 0x0000007900337308 */ /* 0x000ff00000000000 */
[----:B------:R-:W-:Y:S08]  /*5690*/  MUFU.SIN R119, R92 ;  /* 0x0000005c00777308 */ /* 0x000ff00000000400 */
[----:B------:R0:W-:Y:S01]  /*56a0*/  MUFU.COS R121, R92 ;  /* 0x0000005c00797308 */ /* 0x0001e20000000000 */
[----:B------:R-:W-:Y:S01]  /*56b0*/  FMUL.RZ R88, R82, 0.15915493667125701904 ;  /* 0x3e22f98352587820 */ /* 0x000fe2000040c000 */
[----:B0-----:R-:W-:-:S06]  /*56c0*/  HADD2.F32 R92, -RZ, R87.H0_H0 ;  /* 0x20000057ff5c7230 */ /* 0x001fcc0000004100 */
[----:B------:R-:W-:Y:S01]  /*56d0*/  MUFU.SIN R118, R95 ;  /* 0x0000005f00767308 */ /* 0x000fe20000000400 */
[----:B------:R-:W-:Y:S02]  /*56e0*/  FMUL.FTZ R103, R79, R54 ;  /* 0x000000364f677220 */ /* 0x000fe40000410000 */
[----:B------:R-:W0:Y:S01]  /*56f0*/  LDS.U16 R79, [R40+0x14] ;  /* 0x00001400284f7984 */ /* 0x000e220000000400 */
[----:B------:R-:W-:-:S04]  /*5700*/  FMUL.FTZ R92, R17, R92 ;  /* 0x0000005c115c7220 */ /* 0x000fc80000410000 */
[----:B------:R1:W-:Y:S01]  /*5710*/  MUFU.COS R124, R95 ;  /* 0x0000005f007c7308 */ /* 0x0003e20000000000 */
[----:B------:R-:W-:Y:S01]  /*5720*/  FMUL.FTZ R48, R50, R48 ;  /* 0x0000003032307220 */ /* 0x000fe20000410000 */
[----:B------:R-:W-:Y:S02]  /*5730*/  FSEL R109, R92, RZ, !P2 ;  /* 0x000000ff5c6d7208 */ /* 0x000fe40005000000 */
[----:B-1----:R-:W-:-:S04]  /*5740*/  IADD3 R95, R125, 0x3, RZ ;  /* 0x000000037d5f7810 */ /* 0x002fc80007ffe0ff */
[----:B------:R-:W-:Y:S01]  /*5750*/  MUFU.SIN R54, R88 ;  /* 0x0000005800367308 */ /* 0x000fe20000000400 */
[----:B------:R-:W-:Y:S02]  /*5760*/  ISETP.GE.U32.AND P4, PT, R95, R68, PT ;  /* 0x000000445f00720c */ /* 0x000fe40003f86070 */
[----:B------:R-:W-:Y:S01]  /*5770*/  IADD3 R95, R125, 0x6, RZ ;  /* 0x000000067d5f7810 */ /* 0x000fe20007ffe0ff */
[----:B------:R-:W-:-:S04]  /*5780*/  FMUL.FTZ R92, R50, R47 ;  /* 0x0000002f325c7220 */ /* 0x000fc80000410000 */
[----:B------:R1:W-:Y:S01]  /*5790*/  MUFU.COS R127, R88 ;  /* 0x00000058007f7308 */ /* 0x0003e20000000000 */
[----:B------:R-:W0:Y:S01]  /*57a0*/  LDS.U16 R50, [R40+0x1c] ;  /* 0x00001c0028327984 */ /* 0x000e220000000400 */
[----:B------:R-:W-:Y:S01]  /*57b0*/  FMUL.FTZ R44, R45, R44 ;  /* 0x0000002c2d2c7220 */ /* 0x000fe20000410000 */
[----:B------:R-:W-:Y:S02]  /*57c0*/  ISETP.GE.U32.AND P3, PT, R95, R68, PT ;  /* 0x000000445f00720c */ /* 0x000fe40003f66070 */
[----:B------:R-:W-:Y:S02]  /*57d0*/  FSEL R95, R48, RZ, !P6 ;  /* 0x000000ff305f7208 */ /* 0x000fe40007000000 */
[----:B------:R-:W-:Y:S01]  /*57e0*/  LDS.U16 R48, [R40+0x1e] ;  /* 0x00001e0028307984 */ /* 0x000fe20000000400 */
[----:B-1----:R-:W-:-:S03]  /*57f0*/  FMUL.FTZ R88, R45, R43 ;  /* 0x0000002b2d587220 */ /* 0x002fc60000410000 */
[----:B------:R-:W1:Y:S01]  /*5800*/  LDS.U16 R45, [R40+0x20] ;  /* 0x00002000282d7984 */ /* 0x000e620000000400 */
[----:B------:R-:W-:Y:S01]  /*5810*/  HADD2.F32 R89, -RZ, R89.H0_H0 ;  /* 0x20000059ff597230 */ /* 0x000fe20000004100 */
[----:B------:R-:W-:Y:S01]  /*5820*/  IADD3 R93, R125, 0x2, RZ ;  /* 0x000000027d5d7810 */ /* 0x000fe20007ffe0ff */
[----:B------:R-:W-:Y:S01]  /*5830*/  FMUL.FTZ R112, R42, R59 ;  /* 0x0000003b2a707220 */ /* 0x000fe20000410000 */
[----:B---3--:R-:W-:Y:S02]  /*5840*/  HADD2.F32 R43, -RZ, R78.H0_H0 ;  /* 0x2000004eff2b7230 */ /* 0x008fe40000004100 */
[----:B------:R-:W-:Y:S01]  /*5850*/  ISETP.GE.U32.AND P0, PT, R93, R68, PT ;  /* 0x000000445d00720c */ /* 0x000fe20003f06070 */
[----:B------:R-:W-:Y:S01]  /*5860*/  FMUL.FTZ R89, R16, R89 ;  /* 0x0000005910597220 */ /* 0x000fe20000410000 */
[----:B------:R-:W-:Y:S01]  /*5870*/  IADD3 R93, R125, 0x5, RZ ;  /* 0x000000057d5d7810 */ /* 0x000fe20007ffe0ff */
[----:B------:R-:W3:Y:S01]  /*5880*/  MUFU.EX2 R112, R112 ;  /* 0x0000007000707308 */ /* 0x000ee20000000800 */
[----:B------:R-:W-:-:S02]  /*5890*/  FMUL.FTZ R108, R84, R85 ;  /* 0x00000055546c7220 */ /* 0x000fc40000410000 */
[----:B------:R-:W-:Y:S01]  /*58a0*/  FMUL.FTZ R82, R41, R36 ;  /* 0x0000002429527220 */ /* 0x000fe20000410000 */
[----:B------:R-:W-:Y:S01]  /*58b0*/  ISETP.GE.U32.AND P5, PT, R93, R68, PT ;  /* 0x000000445d00720c */ /* 0x000fe20003fa6070 */
[----:B--2---:R-:W-:Y:S01]  /*58c0*/  HADD2.F32 R80, -RZ, R80.H0_H0 ;  /* 0x20000050ff507230 */ /* 0x004fe20000004100 */
[----:B------:R-:W-:Y:S01]  /*58d0*/  IADD3 R87, R125, 0x7, RZ ;  /* 0x000000077d577810 */ /* 0x000fe20007ffe0ff */
[----:B------:R-:W-:Y:S01]  /*58e0*/  FMUL.FTZ R93, R41, R38 ;  /* 0x00000026295d7220 */ /* 0x000fe20000410000 */
[----:B------:R-:W-:Y:S01]  /*58f0*/  FSEL R105, R89, RZ, !P1 ;  /* 0x000000ff59697208 */ /* 0x000fe20004800000 */
[----:B------:R-:W-:Y:S01]  /*5900*/  FMUL.FTZ R89, R12, R43 ;  /* 0x0000002b0c597220 */ /* 0x000fe20000410000 */
[----:B------:R-:W-:Y:S01]  /*5910*/  FSEL R108, R108, 1, !P2 ;  /* 0x3f8000006c6c7808 */ /* 0x000fe20005000000 */
[----:B------:R-:W-:Y:S01]  /*5920*/  FMUL.RZ R131, R82, 0.15915493667125701904 ;  /* 0x3e22f98352837820 */ /* 0x000fe2000040c000 */
[----:B------:R-:W2:Y:S01]  /*5930*/  LDS.U16 R43, [R40+0x22] ;  /* 0x00002200282b7984 */ /* 0x000ea20000000400 */
[----:B------:R-:W-:Y:S01]  /*5940*/  HADD2.F32 R90, -RZ, R90.H0_H0 ;  /* 0x2000005aff5a7230 */ /* 0x000fe20000004100 */
[----:B------:R-:W-:Y:S01]  /*5950*/  ISETP.GE.U32.AND P2, PT, R87, R68, PT ;  /* 0x000000445700720c */ /* 0x000fe20003f46070 */
[----:B------:R-:W-:Y:S01]  /*5960*/  HADD2.F32 R82, -RZ, R81.H0_H0 ;  /* 0x20000051ff527230 */ /* 0x000fe20000004100 */
[----:B------:R-:W-:Y:S01]  /*5970*/  FMUL.RZ R93, R93, 0.15915493667125701904 ;  /* 0x3e22f9835d5d7820 */ /* 0x000fe2000040c000 */
[----:B------:R-:W-:Y:S01]  /*5980*/  IADD3 R87, R125, 0x8, RZ ;  /* 0x000000087d577810 */ /* 0x000fe20007ffe0ff */
[----:B------:R-:W-:-:S02]  /*5990*/  FMUL.FTZ R80, R13, R80 ;  /* 0x000000500d507220 */ /* 0x000fc40000410000 */
[----:B------:R-:W-:Y:S01]  /*59a0*/  FMUL.FTZ R115, R42, R58 ;  /* 0x0000003a2a737220 */ /* 0x000fe20000410000 */
[----:B------:R-:W-:Y:S01]  /*59b0*/  FSEL R106, R106, RZ, !P1 ;  /* 0x000000ff6a6a7208 */ /* 0x000fe20004800000 */
[----:B------:R-:W-:Y:S01]  /*59c0*/  FMUL.FTZ R90, R15, R90 ;  /* 0x0000005a0f5a7220 */ /* 0x000fe20000410000 */
[----:B------:R-:W-:Y:S01]  /*59d0*/  FSEL R104, R104, 1, !P1 ;  /* 0x3f80000068687808 */ /* 0x000fe20004800000 */
[----:B------:R-:W-:Y:S01]  /*59e0*/  HADD2.F32 R83, -RZ, R83.H0_H0 ;  /* 0x20000053ff537230 */ /* 0x000fe20000004100 */
[----:B------:R-:W-:Y:S01]  /*59f0*/  FMUL.FTZ R82, R13, R82 ;  /* 0x000000520d527220 */ /* 0x000fe20000410000 */
[----:B------:R-:W-:Y:S01]  /*5a00*/  MUFU.SIN R85, R93 ;  /* 0x0000005d00557308 */ /* 0x000fe20000000400 */
[----:B------:R-:W-:Y:S01]  /*5a10*/  ISETP.GE.U32.AND P1, PT, R87, R68, PT ;  /* 0x000000445700720c */ /* 0x000fe20003f26070 */
[----:B------:R-:W-:Y:S01]  /*5a20*/  HADD2.F32 R78, -RZ, R55.H0_H0 ;  /* 0x20000037ff4e7230 */ /* 0x000fe20000004100 */
[----:B------:R-:W-:Y:S01]  /*5a30*/  IADD3 R87, R125, 0x9, RZ ;  /* 0x000000097d577810 */ /* 0x000fe20007ffe0ff */
[----:B------:R-:W-:-:S04]  /*5a40*/  FMUL.FTZ R83, R14, R83 ;  /* 0x000000530e537220 */ /* 0x000fc80000410000 */
[----:B------:R0:W-:Y:S01]  /*5a50*/  MUFU.COS R84, R93 ;  /* 0x0000005d00547308 */ /* 0x0001e20000000000 */
[----:B------:R-:W-:Y:S01]  /*5a60*/  FSEL R103, R103, RZ, !P0 ;  /* 0x000000ff67677208 */ /* 0x000fe20004000000 */
[----:B---3--:R-:W-:Y:S01]  /*5a70*/  FMUL.FTZ R51, R112, R51 ;  /* 0x0000003370337220 */ /* 0x008fe20000410000 */
[----:B------:R-:W-:Y:S02]  /*5a80*/  FSEL R102, R90, RZ, !P0 ;  /* 0x000000ff5a667208 */ /* 0x000fe40004000000 */
[----:B------:R-:W-:Y:S02]  /*5a90*/  FSEL R101, R101, RZ, !P0 ;  /* 0x000000ff65657208 */ /* 0x000fe40004000000 */
[----:B0-----:R-:W-:Y:S01]  /*5aa0*/  FSEL R93, R80, RZ, !P6 ;  /* 0x000000ff505d7208 */ /* 0x001fe20007000000 */
[----:B----4-:R-:W-:Y:S01]  /*5ab0*/  HADD2.F32 R80, -RZ, R53.H0_H0 ;  /* 0x20000035ff507230 */ /* 0x010fe20000004100 */
[----:B------:R-:W0:Y:S01]  /*5ac0*/  MUFU.EX2 R115, R115 ;  /* 0x0000007300737308 */ /* 0x000e220000000800 */
[----:B------:R-:W-:Y:S01]  /*5ad0*/  FSEL R100, R100, 1, !P0 ;  /* 0x3f80000064647808 */ /* 0x000fe20004000000 */
[----:B------:R-:W-:Y:S01]  /*5ae0*/  FMUL.FTZ R46, R112, R46 ;  /* 0x0000002e702e7220 */ /* 0x000fe20000410000 */
[----:B------:R-:W-:Y:S01]  /*5af0*/  ISETP.GE.U32.AND P0, PT, R87, R68, PT ;  /* 0x000000445700720c */ /* 0x000fe20003f06070 */
[----:B------:R-:W-:Y:S01]  /*5b00*/  HADD2.F32 R79, -RZ, R79.H0_H0 ;  /* 0x2000004fff4f7230 */ /* 0x000fe20000004100 */
[----:B------:R-:W-:-:S03]  /*5b10*/  IADD3 R87, R125, 0xa, RZ ;  /* 0x0000000a7d577810 */ /* 0x000fc60007ffe0ff */
[----:B------:R-:W-:Y:S01]  /*5b20*/  MUFU.SIN R120, R94 ;  /* 0x0000005e00787308 */ /* 0x000fe20000000400 */
[C---:B------:R-:W-:Y:S01]  /*5b30*/  FMUL.FTZ R78, R11.reuse, R78 ;  /* 0x0000004e0b4e7220 */ /* 0x040fe20000410000 */
[----:B------:R-:W-:Y:S01]  /*5b40*/  FSEL R91, R44, RZ, !P5 ;  /* 0x000000ff2c5b7208 */ /* 0x000fe20006800000 */
[----:B------:R-:W-:-:S05]  /*5b50*/  FMUL.FTZ R80, R11, R80 ;  /* 0x000000500b507220 */ /* 0x000fca0000410000 */
[----:B------:R3:W-:Y:S01]  /*5b60*/  MUFU.COS R116, R94 ;  /* 0x0000005e00747308 */ /* 0x0007e20000000000 */
[----:B------:R-:W-:Y:S02]  /*5b70*/  FSEL R99, R99, RZ, !P4 ;  /* 0x000000ff63637208 */ /* 0x000fe40006000000 */
[----:B------:R-:W-:Y:S02]  /*5b80*/  FSEL R98, R83, RZ, !P4 ;  /* 0x000000ff53627208 */ /* 0x000fe40006000000 */
[----:B---3--:R-:W-:Y:S01]  /*5b90*/  FSEL R94, R82, RZ, !P6 ;  /* 0x000000ff525e7208 */ /* 0x008fe20007000000 */
[----:B------:R-:W-:Y:S01]  /*5ba0*/  FMUL.FTZ R82, R42, R36 ;  /* 0x000000242a527220 */ /* 0x000fe20000410000 */
[----:B------:R-:W-:Y:S02]  /*5bb0*/  FSEL R97, R97, RZ, !P4 ;  /* 0x000000ff61617208 */ /* 0x000fe40006000000 */
[----:B------:R-:W-:Y:S01]  /*5bc0*/  FSEL R96, R96, 1, !P4 ;  /* 0x3f80000060607808 */ /* 0x000fe20006000000 */
[----:B------:R3:W-:Y:S01]  /*5bd0*/  MUFU.EX2 R44, R82 ;  /* 0x00000052002c7308 */ /* 0x0007e20000000800 */
[----:B------:R-:W-:-:S02]  /*5be0*/  IADD3 R81, R125, 0xb, RZ ;  /* 0x0000000b7d517810 */ /* 0x000fc40007ffe0ff */
[----:B------:R-:W-:Y:S02]  /*5bf0*/  IADD3 R53, R125, 0xd, RZ ;  /* 0x0000000d7d357810 */ /* 0x000fe40007ffe0ff */
[----:B------:R-:W-:Y:S01]  /*5c00*/  ISETP.GE.U32.AND P4, PT, R87, R68, PT ;  /* 0x000000445700720c */ /* 0x000fe20003f86070 */
[----:B------:R-:W-:Y:S01]  /*5c10*/  FMUL.FTZ R79, R12, R79 ;  /* 0x0000004f0c4f7220 */ /* 0x000fe20000410000 */
[----:B------:R-:W-:Y:S02]  /*5c20*/  FSEL R87, R46, RZ, !P3 ;  /* 0x000000ff2e577208 */ /* 0x000fe40005800000 */
[----:B---3--:R-:W-:Y:S01]  /*5c30*/  FSEL R82, R51, 1, !P3 ;  /* 0x3f80000033527808 */ /* 0x008fe20005800000 */
[----:B------:R-:W-:Y:S01]  /*5c40*/  HADD2.F32 R51, -RZ, R50.H0_H0 ;  /* 0x20000032ff337230 */ /* 0x000fe20000004100 */
[----:B------:R-:W-:Y:S01]  /*5c50*/  FSEL R92, R92, 1, !P6 ;  /* 0x3f8000005c5c7808 */ /* 0x000fe20007000000 */
[----:B-1----:R-:W-:Y:S01]  /*5c60*/  HADD2.F32 R46, -RZ, R45.H0_H0 ;  /* 0x2000002dff2e7230 */ /* 0x002fe20000004100 */
[----:B------:R-:W-:-:S02]  /*5c70*/  FSEL R86, R78, RZ, !P3 ;  /* 0x000000ff4e567208 */ /* 0x000fc40005800000 */
[----:B------:R-:W-:Y:S02]  /*5c80*/  FSEL R83, R80, RZ, !P3 ;  /* 0x000000ff50537208 */ /* 0x000fe40005800000 */
[-C--:B------:R-:W-:Y:S02]  /*5c90*/  ISETP.GE.U32.AND P6, PT, R81, R68.reuse, PT ;  /* 0x000000445100720c */ /* 0x080fe40003fc6070 */
[----:B------:R-:W-:Y:S01]  /*5ca0*/  ISETP.GE.U32.AND P3, PT, R53, R68, PT ;  /* 0x000000443500720c */ /* 0x000fe20003f66070 */
[----:B------:R-:W-:Y:S01]  /*5cb0*/  HADD2.F32 R53, -RZ, R48.H0_H0 ;  /* 0x20000030ff357230 */ /* 0x000fe20000004100 */
[----:B------:R-:W-:Y:S01]  /*5cc0*/  IADD3 R81, R125, 0xc, RZ ;  /* 0x0000000c7d517810 */ /* 0x000fe20007ffe0ff */
[----:B------:R-:W-:Y:S01]  /*5cd0*/  FMUL.FTZ R51, R10, R51 ;  /* 0x000000330a337220 */ /* 0x000fe20000410000 */
[----:B------:R-:W-:Y:S01]  /*5ce0*/  MUFU.SIN R47, R131 ;  /* 0x00000083002f7308 */ /* 0x000fe20000000400 */
[----:B------:R-:W-:Y:S01]  /*5cf0*/  FSEL R90, R79, RZ, !P5 ;  /* 0x000000ff4f5a7208 */ /* 0x000fe20006800000 */
[----:B------:R-:W-:Y:S01]  /*5d00*/  FMUL.FTZ R46, R9, R46 ;  /* 0x0000002e092e7220 */ /* 0x000fe20000410000 */
[----:B------:R-:W-:-:S02]  /*5d10*/  FSEL R89, R89, RZ, !P5 ;  /* 0x000000ff59597208 */ /* 0x000fc40006800000 */
[----:B------:R-:W-:Y:S01]  /*5d20*/  FSEL R88, R88, 1, !P5 ;  /* 0x3f80000058587808 */ /* 0x000fe20006800000 */
[C---:B------:R-:W-:Y:S01]  /*5d30*/  FMUL.FTZ R123, R42.reuse, R57 ;  /* 0x000000392a7b7220 */ /* 0x040fe20000410000 */
[----:B------:R-:W-:Y:S01]  /*5d40*/  ISETP.GE.U32.AND P5, PT, R81, R68, PT ;  /* 0x000000445100720c */ /* 0x000fe20003fa6070 */
[----:B------:R-:W1:Y:S01]  /*5d50*/  MUFU.COS R131, R131 ;  /* 0x0000008300837308 */ /* 0x000e620000000000 */
[C---:B------:R-:W-:Y:S02]  /*5d60*/  FMUL.FTZ R122, R42.reuse, R56 ;  /* 0x000000382a7a7220 */ /* 0x040fe40000410000 */
[C---:B------:R-:W-:Y:S02]  /*5d70*/  FMUL.FTZ R117, R42.reuse, R39 ;  /* 0x000000272a757220 */ /* 0x040fe40000410000 */
[C---:B------:R-:W-:Y:S02]  /*5d80*/  FMUL.FTZ R126, R42.reuse, R38 ;  /* 0x000000262a7e7220 */ /* 0x040fe40000410000 */
[----:B------:R-:W-:-:S02]  /*5d90*/  FMUL.FTZ R52, R42, R37 ;  /* 0x000000252a347220 */ /* 0x000fc40000410000 */
[C---:B------:R-:W-:Y:S02]  /*5da0*/  FMUL.FTZ R135, R42.reuse, R35 ;  /* 0x000000232a877220 */ /* 0x040fe40000410000 */
[----:B------:R-:W-:Y:S02]  /*5db0*/  FMUL.FTZ R138, R42, R34 ;  /* 0x000000222a8a7220 */ /* 0x000fe40000410000 */
[C---:B0-----:R-:W-:Y:S02]  /*5dc0*/  FMUL.FTZ R78, R115.reuse, R114 ;  /* 0x00000072734e7220 */ /* 0x041fe40000410000 */
[----:B------:R-:W-:Y:S02]  /*5dd0*/  FMUL.FTZ R81, R115, R113 ;  /* 0x0000007173517220 */ /* 0x000fe40000410000 */
[----:B------:R-:W-:Y:S01]  /*5de0*/  FMUL.FTZ R53, R10, R53 ;  /* 0x000000350a357220 */ /* 0x000fe20000410000 */
[----:B------:R-:W-:Y:S01]  /*5df0*/  IADD3 R55, R125, 0xe, RZ ;  /* 0x0000000e7d377810 */ /* 0x000fe20007ffe0ff */
[----:B------:R-:W-:Y:S01]  /*5e00*/  FMUL.FTZ R42, R41, R35 ;  /* 0x00000023292a7220 */ /* 0x000fe20000410000 */
[----:B------:R-:W-:Y:S01]  /*5e10*/  FSEL R80, R51, RZ, !P2 ;  /* 0x000000ff33507208 */ /* 0x000fe20005000000 */
[----:B------:R-:W-:Y:S01]  /*5e20*/  FMUL.FTZ R41, R41, R34 ;  /* 0x0000002229297220 */ /* 0x000fe20000410000 */
[----:B------:R-:W-:Y:S01]  /*5e30*/  FSEL R113, R46, RZ, !P1 ;  /* 0x000000ff2e717208 */ /* 0x000fe20004800000 */
[-C--:B------:R-:W-:Y:S01]  /*5e40*/  FMUL.FTZ R51, R109, R107.reuse ;  /* 0x0000006b6d337220 */ /* 0x080fe20000410000 */
[----:B------:R-:W-:Y:S01]  /*5e50*/  FSEL R81, R81, RZ, !P2 ;  /* 0x000000ff51517208 */ /* 0x000fe20005000000 */
[----:B------:R-:W-:Y:S01]  /*5e60*/  FMUL.FTZ R46, R110, R107 ;  /* 0x0000006b6e2e7220 */ /* 0x000fe20000410000 */
[----:B------:R-:W-:Y:S01]  /*5e70*/  FSEL R79, R53, RZ, !P2 ;  /* 0x000000ff354f7208 */ /* 0x000fe20005000000 */
[----:B------:R-:W-:Y:S01]  /*5e80*/  FMUL.RZ R50, R42, 0.15915493667125701904 ;  /* 0x3e22f9832a327820 */ /* 0x000fe2000040c000 */
[----:B------:R-:W-:Y:S01]  /*5e90*/  FSEL R78, R78, 1, !P2 ;  /* 0x3f8000004e4e7808 */ /* 0x000fe20005000000 */
[----:B------:R-:W-:Y:S01]  /*5ea0*/  FFMA.FTZ R51, R110, R104, -R51 ;  /* 0x000000686e337223 */ /* 0x000fe20000010833 */
[----:B------:R-:W-:Y:S01]  /*5eb0*/  ISETP.GE.U32.AND P2, PT, R55, R68, PT ;  /* 0x000000443700720c */ /* 0x000fe20003f46070 */
[----:B------:R-:W-:-:S02]  /*5ec0*/  FMUL.RZ R55, R41, 0.15915493667125701904 ;  /* 0x3e22f98329377820 */ /* 0x000fc4000040c000 */
[----:B------:R-:W-:Y:S01]  /*5ed0*/  FFMA.FTZ R46, R109, R104, R46 ;  /* 0x000000686d2e7223 */ /* 0x000fe2000001002e */
[----:B------:R-:W-:Y:S01]  /*5ee0*/  MUFU.SIN R42, R50 ;  /* 0x00000032002a7308 */ /* 0x000fe20000000400 */
[----:B------:R-:W-:Y:S02]  /*5ef0*/  FADD.FTZ R51, R106, R51 ;  /* 0x000000336a337221 */ /* 0x000fe40000010000 */
[----:B------:R-:W-:Y:S01]  /*5f00*/  FADD.FTZ R46, R105, R46 ;  /* 0x0000002e692e7221 */ /* 0x000fe20000010000 */
[----:B--2---:R-:W-:-:S04]  /*5f10*/  HADD2.F32 R48, -RZ, R43.H0_H0 ;  /* 0x2000002bff307230 */ /* 0x004fc80000004100 */
[----:B------:R-:W-:Y:S01]  /*5f20*/  MUFU.EX2 R135, R135 ;  /* 0x0000008700877308 */ /* 0x000fe20000000800 */
[C---:B-1----:R-:W-:Y:S02]  /*5f30*/  FMUL.FTZ R131, R44.reuse, R131 ;  /* 0x000000832c837220 */ /* 0x042fe40000410000 */
[----:B------:R-:W-:-:S05]  /*5f40*/  FMUL.FTZ R47, R44, R47 ;  /* 0x0000002f2c2f7220 */ /* 0x000fca0000410000 */
[----:B------:R-:W-:Y:S01]  /*5f50*/  MUFU.EX2 R138, R138 ;  /* 0x0000008a008a7308 */ /* 0x000fe20000000800 */
[C---:B------:R-:W-:Y:S02]  /*5f60*/  FMUL.FTZ R53, R103.reuse, R51 ;  /* 0x0000003367357220 */ /* 0x040fe40000410000 */
[----:B------:R-:W-:-:S05]  /*5f70*/  FMUL.FTZ R44, R103, R46 ;  /* 0x0000002e672c7220 */ /* 0x000fca0000410000 */
[----:B------:R-:W0:Y:S08]  /*5f80*/  MUFU.COS R50, R50 ;  /* 0x0000003200327308 */ /* 0x000e300000000000 */
[----:B------:R-:W1:Y:S01]  /*5f90*/  MUFU.COS R45, R55 ;  /* 0x00000037002d7308 */ /* 0x000e620000000000 */
[C---:B------:R-:W-:Y:S02]  /*5fa0*/  FFMA.FTZ R46, R100.reuse, R46, R53 ;  /* 0x0000002e642e7223 */ /* 0x040fe40000010035 */
[----:B------:R-:W-:-:S05]  /*5fb0*/  FFMA.FTZ R51, R100, R51, -R44 ;  /* 0x0000003364337223 */ /* 0x000fca000001082c */
[----:B------:R-:W2:Y:S01]  /*5fc0*/  MUFU.SIN R43, R55 ;  /* 0x00000037002b7308 */ /* 0x000ea20000000400 */
[----:B------:R-:W-:Y:S02]  /*5fd0*/  FADD.FTZ R46, R101, R46 ;  /* 0x0000002e652e7221 */ /* 0x000fe40000010000 */
[----:B------:R-:W-:Y:S02]  /*5fe0*/  FADD.FTZ R51, R102, R51 ;  /* 0x0000003366337221 */ /* 0x000fe40000010000 */
[----:B0-----:R-:W-:Y:S02]  /*5ff0*/  FMUL.FTZ R137, R135, R50 ;  /* 0x0000003287897220 */ /* 0x001fe40000410000 */
[----:B------:R-:W-:Y:S02]  /*6000*/  FMUL.FTZ R44, R99, R46 ;  /* 0x0000002e632c7220 */ /* 0x000fe40000410000 */
[----:B-1----:R-:W-:Y:S02]  /*6010*/  FMUL.FTZ R140, R138, R45 ;  /* 0x0000002d8a8c7220 */ /* 0x002fe40000410000 */
[----:B------:R-:W-:-:S02]  /*6020*/  FMUL.FTZ R135, R135, R42 ;  /* 0x0000002a87877220 */ /* 0x000fc40000410000 */
[----:B------:R-:W-:Y:S02]  /*6030*/  FMUL.FTZ R45, R99, R51 ;  /* 0x00000033632d7220 */ /* 0x000fe40000410000 */
[----:B------:R-:W-:Y:S02]  /*6040*/  FMUL.FTZ R42, R108, R107 ;  /* 0x0000006b6c2a7220 */ /* 0x000fe40000410000 */
[----:B--2---:R-:W-:Y:S02]  /*6050*/  FMUL.FTZ R138, R138, R43 ;  /* 0x0000002b8a8a7220 */ /* 0x004fe40000410000 */
[C---:B------:R-:W-:Y:S02]  /*6060*/  FFMA.FTZ R51, R96.reuse, R51, -R44 ;  /* 0x0000003360337223 */ /* 0x040fe4000001082c */
[----:B------:R-:W-:Y:S02]  /*6070*/  FMUL.FTZ R43, R111, R107 ;  /* 0x0000006b6f2b7220 */ /* 0x000fe40000410000 */
[----:B------:R-:W-:-:S02]  /*6080*/  FFMA.FTZ R46, R96, R46, R45 ;  /* 0x0000002e602e7223 */ /* 0x000fc4000001002d */
[----:B------:R-:W-:Y:S02]  /*6090*/  FFMA.FTZ R42, R111, R104, R42 ;  /* 0x000000686f2a7223 */ /* 0x000fe4000001002a */
[----:B------:R-:W-:Y:S02]  /*60a0*/  FMUL.FTZ R48, R9, R48 ;  /* 0x0000003009307220 */ /* 0x000fe40000410000 */
[----:B------:R-:W-:Y:S02]  /*60b0*/  FADD.FTZ R51, R98, R51 ;  /* 0x0000003362337221 */ /* 0x000fe40000010000 */
[----:B------:R-:W-:Y:S02]  /*60c0*/  FFMA.FTZ R43, R108, R104, -R43 ;  /* 0x000000686c2b7223 */ /* 0x000fe4000001082b */
[----:B------:R-:W-:Y:S02]  /*60d0*/  FADD.FTZ R46, R97, R46 ;  /* 0x0000002e612e7221 */ /* 0x000fe40000010000 */
[----:B------:R-:W-:Y:S01]  /*60e0*/  FMUL.FTZ R44, R103, R42 ;  /* 0x0000002a672c7220 */ /* 0x000fe20000410000 */
[----:B------:R-:W-:Y:S01]  /*60f0*/  FSEL R114, R48, RZ, !P1 ;  /* 0x000000ff30727208 */ /* 0x000fe20004800000 */
[----:B------:R-:W-:-:S02]  /*6100*/  FMUL.FTZ R53, R95, R51 ;  /* 0x000000335f357220 */ /* 0x000fc40000410000 */
[-C--:B------:R-:W-:Y:S02]  /*6110*/  FMUL.FTZ R45, R103, R43.reuse ;  /* 0x0000002b672d7220 */ /* 0x080fe40000410000 */
[-C--:B------:R-:W-:Y:S02]  /*6120*/  FMUL.FTZ R48, R95, R46.reuse ;  /* 0x0000002e5f307220 */ /* 0x080fe40000410000 */
[----:B------:R-:W-:Y:S02]  /*6130*/  FFMA.FTZ R44, R100, R43, -R44 ;  /* 0x0000002b642c7223 */ /* 0x000fe4000001082c */
[----:B------:R-:W-:Y:S02]  /*6140*/  FFMA.FTZ R46, R92, R46, R53 ;  /* 0x0000002e5c2e7223 */ /* 0x000fe40000010035 */
[----:B------:R-:W-:Y:S02]  /*6150*/  FFMA.FTZ R45, R100, R42, R45 ;  /* 0x0000002a642d7223 */ /* 0x000fe4000001002d */
[----:B------:R-:W-:-:S02]  /*6160*/  FFMA.FTZ R51, R92, R51, -R48 ;  /* 0x000000335c337223 */ /* 0x000fc40000010830 */
[----:B------:R-:W-:Y:S02]  /*6170*/  FMUL.FTZ R42, R99, R44 ;  /* 0x0000002c632a7220 */ /* 0x000fe40000410000 */
[----:B------:R-:W-:Y:S02]  /*6180*/  FADD.FTZ R46, R93, R46 ;  /* 0x0000002e5d2e7221 */ /* 0x000fe40000010000 */
        /* <DEDUP_REMOVED lines=10> */
[C---:B------:R-:W-:Y:S02]  /*6230*/  FFMA.FTZ R44, R92.reuse, R43, -R44 ;  /* 0x0000002b5c2c7223 */ /* 0x040fe4000001082c */
[----:B------:R-:W0:Y:S01]  /*6240*/  LDS.U16 R43, [R40+0x26] ;  /* 0x00002600282b7984 */ /* 0x000e220000000400 */
[----:B------:R-:W-:Y:S02]  /*6250*/  FFMA.FTZ R45, R92, R42, R45 ;  /* 0x0000002a5c2d7223 */ /* 0x000fe4000001002d */
[----:B------:R-:W-:Y:S01]  /*6260*/  FADD.FTZ R48, R89, R48 ;  /* 0x0000003059307221 */ /* 0x000fe20000010000 */
[----:B------:R-:W1:Y:S01]  /*6270*/  MUFU.EX2 R123, R123 ;  /* 0x0000007b007b7308 */ /* 0x000e620000000800 */
[C---:B------:R-:W-:Y:S01]  /*6280*/  FMUL.FTZ R46, R91.reuse, R44 ;  /* 0x0000002c5b2e7220 */ /* 0x040fe20000410000 */
[----:B------:R-:W2:Y:S01]  /*6290*/  LDS.U16 R42, [R40+0x24] ;  /* 0x00002400282a7984 */ /* 0x000ea20000000400 */
[----:B------:R-:W-:Y:S02]  /*62a0*/  FADD.FTZ R53, R90, R53 ;  /* 0x000000355a357221 */ /* 0x000fe40000010000 */
[----:B------:R-:W-:-:S02]  /*62b0*/  FMUL.FTZ R51, R91, R45 ;  /* 0x0000002d5b337220 */ /* 0x000fc40000410000 */
[C---:B------:R-:W-:Y:S02]  /*62c0*/  FMUL.FTZ R50, R87.reuse, R48 ;  /* 0x0000003057327220 */ /* 0x040fe40000410000 */
[C---:B------:R-:W-:Y:S02]  /*62d0*/  FFMA.FTZ R46, R88.reuse, R45, R46 ;  /* 0x0000002d582e7223 */ /* 0x040fe4000001002e */
[CC--:B------:R-:W-:Y:S02]  /*62e0*/  FMUL.FTZ R55, R87.reuse, R53.reuse ;  /* 0x0000003557377220 */ /* 0x0c0fe40000410000 */
[----:B------:R-:W-:Y:S02]  /*62f0*/  FFMA.FTZ R51, R88, R44, -R51 ;  /* 0x0000002c58337223 */ /* 0x000fe40000010833 */
[C---:B------:R-:W-:Y:S02]  /*6300*/  FFMA.FTZ R53, R82.reuse, R53, -R50 ;  /* 0x0000003552357223 */ /* 0x040fe40000010832 */
[----:B------:R-:W-:Y:S01]  /*6310*/  FMUL.FTZ R44, R87, R46 ;  /* 0x0000002e572c7220 */ /* 0x000fe20000410000 */
[----:B------:R-:W3:Y:S01]  /*6320*/  MUFU.EX2 R52, R52 ;  /* 0x0000003400347308 */ /* 0x000ee20000000800 */
[----:B------:R-:W-:-:S02]  /*6330*/  FFMA.FTZ R48, R82, R48, R55 ;  /* 0x0000003052307223 */ /* 0x000fc40000010037 */
[-C--:B------:R-:W-:Y:S02]  /*6340*/  FMUL.FTZ R45, R87, R51.reuse ;  /* 0x00000033572d7220 */ /* 0x080fe40000410000 */
[----:B------:R-:W-:Y:S02]  /*6350*/  FADD.FTZ R53, R86, R53 ;  /* 0x0000003556357221 */ /* 0x000fe40000010000 */
[C---:B------:R-:W-:Y:S01]  /*6360*/  FFMA.FTZ R44, R82.reuse, R51, -R44 ;  /* 0x00000033522c7223 */ /* 0x040fe2000001082c */
[----:B------:R-:W4:Y:S01]  /*6370*/  MUFU.EX2 R122, R122 ;  /* 0x0000007a007a7308 */ /* 0x000f220000000800 */
[----:B------:R-:W-:Y:S02]  /*6380*/  FADD.FTZ R48, R83, R48 ;  /* 0x0000003053307221 */ /* 0x000fe40000010000 */
[----:B------:R-:W-:Y:S02]  /*6390*/  FFMA.FTZ R45, R82, R46, R45 ;  /* 0x0000002e522d7223 */ /* 0x000fe4000001002d */
[----:B------:R-:W-:-:S02]  /*63a0*/  FMUL.FTZ R55, R81, R53 ;  /* 0x0000003551377220 */ /* 0x000fc40000410000 */
[----:B------:R-:W-:Y:S01]  /*63b0*/  FMUL.FTZ R46, R81, R44 ;  /* 0x0000002c512e7220 */ /* 0x000fe20000410000 */
[----:B------:R-:W0:Y:S01]  /*63c0*/  MUFU.EX2 R117, R117 ;  /* 0x0000007500757308 */ /* 0x000e220000000800 */
[----:B-1----:R-:W-:Y:S02]  /*63d0*/  FMUL.FTZ R112, R123, R118 ;  /* 0x000000767b707220 */ /* 0x002fe40000410000 */
[CC--:B------:R-:W-:Y:S02]  /*63e0*/  FMUL.FTZ R50, R81.reuse, R48.reuse ;  /* 0x0000003051327220 */ /* 0x0c0fe40000410000 */
[-C--:B------:R-:W-:Y:S02]  /*63f0*/  FMUL.FTZ R51, R81, R45.reuse ;  /* 0x0000002d51337220 */ /* 0x080fe40000410000 */
[C---:B------:R-:W-:Y:S02]  /*6400*/  FFMA.FTZ R48, R78.reuse, R48, R55 ;  /* 0x000000304e307223 */ /* 0x040fe40000010037 */
[----:B------:R-:W-:Y:S01]  /*6410*/  FFMA.FTZ R46, R78, R45, R46 ;  /* 0x0000002d4e2e7223 */ /* 0x000fe2000001002e */
[----:B------:R-:W-:Y:S01]  /*6420*/  FSEL R112, R112, RZ, !P1 ;  /* 0x000000ff70707208 */ /* 0x000fe20004800000 */
[----:B------:R-:W-:Y:S01]  /*6430*/  FMUL.FTZ R115, R123, R124 ;  /* 0x0000007c7b737220 */ /* 0x000fe20000410000 */
[----:B------:R-:W-:Y:S01]  /*6440*/  LDS.U16 R45, [R40+0x28] ;  /* 0x00002800282d7984 */ /* 0x000fe20000000400 */
[----:B------:R-:W-:-:S02]  /*6450*/  FFMA.FTZ R53, R78, R53, -R50 ;  /* 0x000000354e357223 */ /* 0x000fc40000010832 */
[----:B------:R-:W-:Y:S02]  /*6460*/  FFMA.FTZ R51, R78, R44, -R51 ;  /* 0x0000002c4e337223 */ /* 0x000fe40000010833 */
[----:B------:R-:W-:Y:S01]  /*6470*/  FADD.FTZ R44, R79, R48 ;  /* 0x000000304f2c7221 */ /* 0x000fe20000010000 */
[----:B------:R-:W-:Y:S01]  /*6480*/  FSEL R115, R115, 1, !P1 ;  /* 0x3f80000073737808 */ /* 0x000fe20004800000 */
[----:B------:R-:W1:Y:S01]  /*6490*/  LDS.U16 R48, [R40+0x2a] ;  /* 0x00002a0028307984 */ /* 0x000e620000000400 */
[----:B------:R-:W-:Y:S02]  /*64a0*/  FADD.FTZ R53, R80, R53 ;  /* 0x0000003550357221 */ /* 0x000fe40000010000 */
[C---:B---3--:R-:W-:Y:S02]  /*64b0*/  FMUL.FTZ R129, R52.reuse, R127 ;  /* 0x0000007f34817220 */ /* 0x048fe40000410000 */
[----:B------:R-:W-:Y:S02]  /*64c0*/  FMUL.FTZ R54, R52, R54 ;  /* 0x0000003634367220 */ /* 0x000fe40000410000 */
[----:B------:R-:W-:-:S02]  /*64d0*/  FMUL.FTZ R50, R112, R46 ;  /* 0x0000002e70327220 */ /* 0x000fc40000410000 */
[----:B------:R-:W-:Y:S02]  /*64e0*/  FMUL.FTZ R52, R112, R51 ;  /* 0x0000003370347220 */ /* 0x000fe40000410000 */
[----:B----4-:R-:W-:Y:S02]  /*64f0*/  FMUL.FTZ R41, R122, R121 ;  /* 0x000000797a297220 */ /* 0x010fe40000410000 */
[C---:B------:R-:W-:Y:S02]  /*6500*/  FMUL.FTZ R55, R112.reuse, R53 ;  /* 0x0000003570377220 */ /* 0x040fe40000410000 */
[----:B0-----:R-:W-:Y:S02]  /*6510*/  FMUL.FTZ R121, R117, R116 ;  /* 0x0000007475797220 */ /* 0x001fe40000410000 */
[----:B------:R-:W-:Y:S02]  /*6520*/  FFMA.FTZ R51, R115, R51, -R50 ;  /* 0x0000003373337223 */ /* 0x000fe40000010832 */
[----:B------:R-:W-:-:S02]  /*6530*/  FMUL.FTZ R116, R112, R44 ;  /* 0x0000002c70747220 */ /* 0x000fc40000410000 */
[C---:B------:R-:W-:Y:S02]  /*6540*/  FFMA.FTZ R50, R115.reuse, R46, R52 ;  /* 0x0000002e73327223 */ /* 0x040fe40000010034 */
[----:B------:R-:W-:Y:S01]  /*6550*/  FMUL.FTZ R119, R122, R119 ;  /* 0x000000777a777220 */ /* 0x000fe20000410000 */
[----:B------:R-:W0:Y:S01]  /*6560*/  LDS.U16 R46, [R40+0x2e] ;  /* 0x00002e00282e7984 */ /* 0x000e220000000400 */
[C---:B------:R-:W-:Y:S02]  /*6570*/  FFMA.FTZ R55, R115.reuse, R44, R55 ;  /* 0x0000002c73377223 */ /* 0x040fe40000010037 */
[----:B------:R-:W-:Y:S01]  /*6580*/  FFMA.FTZ R52, R115, R53, -R116 ;  /* 0x0000003573347223 */ /* 0x000fe20000010874 */
[----:B------:R-:W3:Y:S01]  /*6590*/  LDS.U16 R44, [R40+0x2c] ;  /* 0x00002c00282c7984 */ /* 0x000ee20000000400 */
[----:B------:R-:W-:Y:S01]  /*65a0*/  HADD2.F32 R53, -RZ, R43.H0_H0 ;  /* 0x2000002bff357230 */ /* 0x000fe20000004100 */
[----:B------:R-:W-:Y:S01]  /*65b0*/  FSEL R116, R119, RZ, !P0 ;  /* 0x000000ff77747208 */ /* 0x000fe20004000000 */
[----:B------:R-:W-:Y:S01]  /*65c0*/  FADD.FTZ R55, R114, R55 ;  /* 0x0000003772377221 */ /* 0x000fe20000010000 */
[----:B--2---:R-:W-:Y:S01]  /*65d0*/  HADD2.F32 R43, -RZ, R42.H0_H0 ;  /* 0x2000002aff2b7230 */ /* 0x004fe20000004100 */
[----:B------:R-:W-:-:S02]  /*65e0*/  FADD.FTZ R52, R113, R52 ;  /* 0x0000003471347221 */ /* 0x000fc40000010000 */
[----:B------:R-:W-:Y:S01]  /*65f0*/  FMUL.FTZ R120, R117, R120 ;  /* 0x0000007875787220 */ /* 0x000fe20000410000 */
[----:B------:R-:W-:Y:S01]  /*6600*/  FSEL R117, R41, 1, !P0 ;  /* 0x3f80000029757808 */ /* 0x000fe20004000000 */
[----:B------:R-:W-:Y:S02]  /*6610*/  FMUL.FTZ R53, R8, R53 ;  /* 0x0000003508357220 */ /* 0x000fe40000410000 */
[C---:B------:R-:W-:Y:S02]  /*6620*/  FMUL.FTZ R41, R116.reuse, R55 ;  /* 0x0000003774297220 */ /* 0x040fe40000410000 */
[-C--:B------:R-:W-:Y:S01]  /*6630*/  FMUL.FTZ R42, R116, R52.reuse ;  /* 0x00000034742a7220 */ /* 0x080fe20000410000 */
[----:B------:R-:W-:Y:S01]  /*6640*/  FSEL R118, R53, RZ, !P0 ;  /* 0x000000ff35767208 */ /* 0x000fe20004000000 */
[----:B------:R-:W-:Y:S02]  /*6650*/  FMUL.FTZ R43, R8, R43 ;  /* 0x0000002b082b7220 */ /* 0x000fe40000410000 */
[----:B------:R-:W-:-:S02]  /*6660*/  FFMA.FTZ R52, R117, R52, -R41 ;  /* 0x0000003475347223 */ /* 0x000fc40000010829 */
[----:B------:R-:W-:Y:S01]  /*6670*/  FFMA.FTZ R41, R117, R55, R42 ;  /* 0x0000003775297223 */ /* 0x000fe2000001002a */
[----:B------:R-:W-:Y:S01]  /*6680*/  FSEL R119, R43, RZ, !P0 ;  /* 0x000000ff2b777208 */ /* 0x000fe20004000000 */
[----:B------:R-:W-:Y:S01]  /*6690*/  FMUL.FTZ R42, R116, R50 ;  /* 0x00000032742a7220 */ /* 0x000fe20000410000 */
[----:B------:R-:W-:Y:S01]  /*66a0*/  FSEL R120, R120, RZ, !P4 ;  /* 0x000000ff78787208 */ /* 0x000fe20006000000 */
[----:B------:R-:W-:Y:S01]  /*66b0*/  FADD.FTZ R43, R118, R41 ;  /* 0x00000029762b7221 */ /* 0x000fe20000010000 */
[----:B------:R-:W2:Y:S01]  /*66c0*/  MUFU.EX2 R126, R126 ;  /* 0x0000007e007e7308 */ /* 0x000ea20000000800 */
[----:B------:R-:W-:Y:S01]  /*66d0*/  FSEL R121, R121, 1, !P4 ;  /* 0x3f80000079797808 */ /* 0x000fe20006000000 */
[-C--:B------:R-:W-:Y:S02]  /*66e0*/  FFMA.FTZ R55, R117, R51.reuse, -R42 ;  /* 0x0000003375377223 */ /* 0x080fe4000001082a */
[----:B------:R-:W-:Y:S02]  /*66f0*/  FADD.FTZ R42, R119, R52 ;  /* 0x00000034772a7221 */ /* 0x000fe40000010000 */
[----:B------:R-:W-:Y:S01]  /*6700*/  FMUL.FTZ R41, R116, R51 ;  /* 0x0000003374297220 */ /* 0x000fe20000410000 */
[----:B-1----:R-:W-:Y:S01]  /*6710*/  HADD2.F32 R48, -RZ, R48.H0_H0 ;  /* 0x20000030ff307230 */ /* 0x002fe20000004100 */
[C---:B------:R-:W-:Y:S01]  /*6720*/  FMUL.FTZ R53, R120.reuse, R43 ;  /* 0x0000002b78357220 */ /* 0x040fe20000410000 */
[----:B------:R-:W1:Y:S01]  /*6730*/  LDS.U16 R51, [R40+0x30] ;  /* 0x0000300028337984 */ /* 0x000e620000000400 */
[----:B------:R-:W-:-:S02]  /*6740*/  FMUL.FTZ R122, R120, R42 ;  /* 0x0000002a787a7220 */ /* 0x000fc40000410000 */
[----:B------:R-:W-:Y:S01]  /*6750*/  FFMA.FTZ R127, R121, R42, -R53 ;  /* 0x0000002a797f7223 */ /* 0x000fe20000010835 */
[----:B------:R-:W-:Y:S01]  /*6760*/  HADD2.F32 R42, -RZ, R45.H0_H0 ;  /* 0x2000002dff2a7230 */ /* 0x000fe20000004100 */
[----:B------:R-:W4:Y:S04]  /*6770*/  LDS.U16 R52, [R40+0x32] ;  /* 0x0000320028347984 */ /* 0x000f280000000400 */
[----:B------:R-:W-:Y:S01]  /*6780*/  FMUL.FTZ R124, R7, R42 ;  /* 0x0000002a077c7220 */ /* 0x000fe20000410000 */
[----:B------:R-:W-:Y:S01]  /*6790*/  IADD3 R125, R125, 0xf, RZ ;  /* 0x0000000f7d7d7810 */ /* 0x000fe20007ffe0ff */
[----:B--2---:R-:W-:Y:S02]  /*67a0*/  FMUL.FTZ R85, R126, R85 ;  /* 0x000000557e557220 */ /* 0x004fe40000410000 */
[----:B------:R-:W-:Y:S01]  /*67b0*/  FMUL.FTZ R48, R7, R48 ;  /* 0x0000003007307220 */ /* 0x000fe20000410000 */
[----:B------:R-:W-:Y:S01]  /*67c0*/  FSEL R124, R124, RZ, !P4 ;  /* 0x000000ff7c7c7208 */ /* 0x000fe20006000000 */
[----:B0-----:R-:W-:Y:S01]  /*67d0*/  HADD2.F32 R53, -RZ, R46.H0_H0 ;  /* 0x2000002eff357230 */ /* 0x001fe20000004100 */
[----:B------:R-:W-:Y:S01]  /*67e0*/  ISETP.GE.U32.AND P1, PT, R125, R68, PT ;  /* 0x000000447d00720c */ /* 0x000fe20003f26070 */
[----:B------:R-:W-:Y:S01]  /*67f0*/  FMUL.FTZ R84, R126, R84 ;  /* 0x000000547e547220 */ /* 0x000fe20000410000 */
[----:B------:R-:W-:Y:S01]  /*6800*/  FSEL R125, R48, RZ, !P4 ;  /* 0x000000ff307d7208 */ /* 0x000fe20006000000 */
[----:B------:R-:W-:Y:S01]  /*6810*/  FFMA.FTZ R50, R117, R50, R41 ;  /* 0x0000003275327223 */ /* 0x000fe20000010029 */
[----:B---3--:R-:W-:Y:S01]  /*6820*/  HADD2.F32 R45, -RZ, R44.H0_H0 ;  /* 0x2000002cff2d7230 */ /* 0x008fe20000004100 */
[----:B------:R-:W-:Y:S01]  /*6830*/  FFMA.FTZ R128, R121, R43, R122 ;  /* 0x0000002b79807223 */ /* 0x000fe2000001007a */
[----:B------:R-:W-:Y:S01]  /*6840*/  FSEL R122, R85, RZ, !P6 ;  /* 0x000000ff557a7208 */ /* 0x000fe20007000000 */
[----:B------:R-:W-:Y:S01]  /*6850*/  FADD.FTZ R44, R124, R127 ;  /* 0x0000007f7c2c7221 */ /* 0x000fe20000010000 */
[----:B------:R-:W-:Y:S01]  /*6860*/  FSEL R123, R84, 1, !P6 ;  /* 0x3f800000547b7808 */ /* 0x000fe20007000000 */
[----:B------:R-:W-:Y:S01]  /*6870*/  FMUL.FTZ R126, R120, R50 ;  /* 0x00000032787e7220 */ /* 0x000fe20000410000 */
[----:B------:R-:W0:Y:S01]  /*6880*/  LDS.U16 R42, [R40+0x34] ;  /* 0x00003400282a7984 */ /* 0x000e220000000400 */
[----:B------:R-:W-:-:S02]  /*6890*/  FMUL.FTZ R53, R6, R53 ;  /* 0x0000003506357220 */ /* 0x000fc40000410000 */
[----:B------:R-:W-:Y:S01]  /*68a0*/  FADD.FTZ R128, R125, R128 ;  /* 0x000000807d807221 */ /* 0x000fe20000010000 */
[----:B------:R-:W2:Y:S01]  /*68b0*/  LDS.U16 R43, [R40+0x36] ;  /* 0x00003600282b7984 */ /* 0x000ea20000000400 */
[----:B------:R-:W-:Y:S02]  /*68c0*/  FMUL.FTZ R48, R122, R44 ;  /* 0x0000002c7a307220 */ /* 0x000fe40000410000 */
[----:B------:R-:W-:Y:S01]  /*68d0*/  FFMA.FTZ R41, R121, R55, -R126 ;  /* 0x0000003779297223 */ /* 0x000fe2000001087e */
[----:B------:R-:W-:Y:S01]  /*68e0*/  FSEL R126, R53, RZ, !P6 ;  /* 0x000000ff357e7208 */ /* 0x000fe20007000000 */
[----:B------:R-:W-:Y:S02]  /*68f0*/  FMUL.FTZ R45, R6, R45 ;  /* 0x0000002d062d7220 */ /* 0x000fe40000410000 */
[-C--:B------:R-:W-:Y:S02]  /*6900*/  FMUL.FTZ R46, R122, R128.reuse ;  /* 0x000000807a2e7220 */ /* 0x080fe40000410000 */
[----:B------:R-:W-:Y:S01]  /*6910*/  FFMA.FTZ R53, R123, R128, R48 ;  /* 0x000000807b357223 */ /* 0x000fe20000010030 */
[----:B------:R-:W-:Y:S01]  /*6920*/  FSEL R127, R45, RZ, !P6 ;  /* 0x000000ff2d7f7208 */ /* 0x000fe20007000000 */
[----:B------:R-:W-:Y:S01]  /*6930*/  FFMA.FTZ R46, R123, R44, -R46 ;  /* 0x0000002c7b2e7223 */ /* 0x000fe2000001082e */
[----:B------:R-:W-:Y:S01]  /*6940*/  FSEL R128, R54, RZ, !P5 ;  /* 0x000000ff36807208 */ /* 0x000fe20006800000 */
[----:B------:R-:W-:Y:S01]  /*6950*/  FADD.FTZ R53, R126, R53 ;  /* 0x000000357e357221 */ /* 0x000fe20000010000 */
[----:B------:R-:W3:Y:S01]  /*6960*/  LDS.U16 R48, [R40+0x3a] ;  /* 0x00003a0028307984 */ /* 0x000ee20000000400 */
[----:B------:R-:W-:Y:S01]  /*6970*/  FSEL R129, R129, 1, !P5 ;  /* 0x3f80000081817808 */ /* 0x000fe20006800000 */
[----:B------:R-:W-:-:S02]  /*6980*/  FADD.FTZ R46, R127, R46 ;  /* 0x0000002e7f2e7221 */ /* 0x000fc40000010000 */
[C---:B------:R-:W-:Y:S01]  /*6990*/  FMUL.FTZ R45, R128.reuse, R53 ;  /* 0x00000035802d7220 */ /* 0x040fe20000410000 */
[----:B------:R-:W3:Y:S01]  /*69a0*/  LDS.U16 R44, [R40+0x38] ;  /* 0x00003800282c7984 */ /* 0x000ee20000000400 */
[-C--:B------:R-:W-:Y:S02]  /*69b0*/  FMUL.FTZ R54, R128, R46.reuse ;  /* 0x0000002e80367220 */ /* 0x080fe40000410000 */
[----:B------:R-:W-:Y:S01]  /*69c0*/  FFMA.FTZ R84, R129, R46, -R45 ;  /* 0x0000002e81547223 */ /* 0x000fe2000001082d */
[----:B-1----:R-:W-:Y:S01]  /*69d0*/  HADD2.F32 R46, -RZ, R51.H0_H0 ;  /* 0x20000033ff2e7230 */ /* 0x002fe20000004100 */
[----:B------:R-:W1:Y:S04]  /*69e0*/  LDS.U16 R45, [R40+0x3c] ;  /* 0x00003c00282d7984 */ /* 0x000e680000000400 */
[----:B------:R-:W-:Y:S01]  /*69f0*/  FMUL.FTZ R46, R5, R46 ;  /* 0x0000002e052e7220 */ /* 0x000fe20000410000 */
[----:B----4-:R-:W-:Y:S01]  /*6a00*/  HADD2.F32 R52, -RZ, R52.H0_H0 ;  /* 0x20000034ff347230 */ /* 0x010fe20000004100 */
[----:B------:R-:W-:-:S03]  /*6a10*/  FMUL.FTZ R55, R120, R55 ;  /* 0x0000003778377220 */ /* 0x000fc60000410000 */
[----:B------:R-:W-:Y:S02]  /*6a20*/  FSEL R133, R46, RZ, !P5 ;  /* 0x000000ff2e857208 */ /* 0x000fe40006800000 */
[----:B------:R4:W1:Y:S01]  /*6a30*/  LDS.U16 R46, [R40+0x3e] ;  /* 0x00003e00282e7984 */ /* 0x0008620000000400 */
[----:B------:R-:W-:Y:S02]  /*6a40*/  FFMA.FTZ R50, R121, R50, R55 ;  /* 0x0000003279327223 */ /* 0x000fe40000010037 */
[----:B------:R-:W-:Y:S02]  /*6a50*/  FMUL.FTZ R52, R5, R52 ;  /* 0x0000003405347220 */ /* 0x000fe40000410000 */
[----:B------:R-:W-:Y:S02]  /*6a60*/  FFMA.FTZ R53, R129, R53, R54 ;  /* 0x0000003581357223 */ /* 0x000fe40000010036 */
[C---:B------:R-:W-:Y:S01]  /*6a70*/  FMUL.FTZ R54, R122.reuse, R50 ;  /* 0x000000327a367220 */ /* 0x040fe20000410000 */
[----:B------:R-:W-:Y:S01]  /*6a80*/  FSEL R130, R47, RZ, !P3 ;  /* 0x000000ff2f827208 */ /* 0x000fe20005800000 */
[-C--:B------:R-:W-:Y:S01]  /*6a90*/  FMUL.FTZ R51, R122, R41.reuse ;  /* 0x000000297a337220 */ /* 0x080fe20000410000 */
[----:B------:R-:W-:Y:S01]  /*6aa0*/  FSEL R132, R52, RZ, !P5 ;  /* 0x000000ff34847208 */ /* 0x000fe20006800000 */
[----:B------:R-:W-:Y:S01]  /*6ab0*/  FFMA.FTZ R47, R123, R41, -R54 ;  /* 0x000000297b2f7223 */ /* 0x000fe20000010836 */
[----:B0-----:R-:W-:-:S02]  /*6ac0*/  HADD2.F32 R41, -RZ, R42.H0_H0 ;  /* 0x2000002aff297230 */ /* 0x001fc40000004100 */
[----:B--2---:R-:W-:Y:S01]  /*6ad0*/  HADD2.F32 R43, -RZ, R43.H0_H0 ;  /* 0x2000002bff2b7230 */ /* 0x004fe20000004100 */
[----:B------:R-:W-:Y:S01]  /*6ae0*/  FADD.FTZ R53, R132, R53 ;  /* 0x0000003584357221 */ /* 0x000fe20000010000 */
[----:B------:R-:W-:Y:S01]  /*6af0*/  FSEL R131, R131, 1, !P3 ;  /* 0x3f80000083837808 */ /* 0x000fe20005800000 */
[----:B------:R-:W-:Y:S02]  /*6b00*/  FMUL.FTZ R41, R4, R41 ;  /* 0x0000002904297220 */ /* 0x000fe40000410000 */
[----:B------:R-:W-:Y:S02]  /*6b10*/  FADD.FTZ R84, R133, R84 ;  /* 0x0000005485547221 */ /* 0x000fe40000010000 */
[----:B------:R-:W-:Y:S02]  /*6b20*/  FMUL.FTZ R42, R130, R53 ;  /* 0x00000035822a7220 */ /* 0x000fe40000410000 */
[----:B------:R-:W-:Y:S01]  /*6b30*/  FMUL.FTZ R43, R4, R43 ;  /* 0x0000002b042b7220 */ /* 0x000fe20000410000 */
[----:B------:R-:W-:Y:S01]  /*6b40*/  FSEL R136, R41, RZ, !P3 ;  /* 0x000000ff29887208 */ /* 0x000fe20005800000 */
[----:B------:R-:W-:-:S02]  /*6b50*/  FFMA.FTZ R51, R123, R50, R51 ;  /* 0x000000327b337223 */ /* 0x000fc40000010033 */
[-C--:B------:R-:W-:Y:S01]  /*6b60*/  FMUL.FTZ R50, R130, R84.reuse ;  /* 0x0000005482327220 */ /* 0x080fe20000410000 */
[----:B---3--:R-:W-:Y:S01]  /*6b70*/  HADD2.F32 R48, -RZ, R48.H0_H0 ;  /* 0x20000030ff307230 */ /* 0x008fe20000004100 */
[----:B------:R-:W-:Y:S01]  /*6b80*/  FFMA.FTZ R55, R131, R84, -R42 ;  /* 0x0000005483377223 */ /* 0x000fe2000001082a */
[----:B------:R-:W-:Y:S01]  /*6b90*/  FSEL R134, R43, RZ, !P3 ;  /* 0x000000ff2b867208 */ /* 0x000fe20005800000 */
[----:B------:R-:W-:Y:S01]  /*6ba0*/  FFMA.FTZ R53, R131, R53, R50 ;  /* 0x0000003583357223 */ /* 0x000fe20000010032 */
[----:B------:R-:W-:Y:S01]  /*6bb0*/  FSEL R135, R135, RZ, !P2 ;  /* 0x000000ff87877208 */ /* 0x000fe20005000000 */
[----:B------:R-:W-:Y:S01]  /*6bc0*/  FMUL.FTZ R42, R128, R47 ;  /* 0x0000002f802a7220 */ /* 0x000fe20000410000 */
[----:B------:R-:W-:Y:S01]  /*6bd0*/  HADD2.F32 R44, -RZ, R44.H0_H0 ;  /* 0x2000002cff2c7230 */ /* 0x000fe20000004100 */
[----:B------:R-:W-:Y:S01]  /*6be0*/  FADD.FTZ R50, R136, R55 ;  /* 0x0000003788327221 */ /* 0x000fe20000010000 */
[----:B------:R-:W-:Y:S01]  /*6bf0*/  FSEL R137, R137, 1, !P2 ;  /* 0x3f80000089897808 */ /* 0x000fe20005000000 */
[----:B------:R-:W-:-:S02]  /*6c00*/  FMUL.FTZ R48, R3, R48 ;  /* 0x0000003003307220 */ /* 0x000fc40000410000 */
[----:B------:R-:W-:Y:S02]  /*6c10*/  FADD.FTZ R52, R134, R53 ;  /* 0x0000003586347221 */ /* 0x000fe40000010000 */
[-C--:B------:R-:W-:Y:S02]  /*6c20*/  FFMA.FTZ R41, R129, R51.reuse, R42 ;  /* 0x0000003381297223 */ /* 0x080fe4000001002a */
[----:B------:R-:W-:Y:S01]  /*6c30*/  FMUL.FTZ R42, R135, R50 ;  /* 0x00000032872a7220 */ /* 0x000fe20000410000 */
[----:B------:R-:W-:Y:S01]  /*6c40*/  FSEL R139, R48, RZ, !P2 ;  /* 0x000000ff308b7208 */ /* 0x000fe20005000000 */
[----:B----4-:R-:W-:Y:S02]  /*6c50*/  FMUL.FTZ R40, R128, R51 ;  /* 0x0000003380287220 */ /* 0x010fe40000410000 */
[----:B------:R-:W-:Y:S02]  /*6c60*/  FMUL.FTZ R44, R3, R44 ;  /* 0x0000002c032c7220 */ /* 0x000fe40000410000 */
[----:B------:R-:W-:-:S02]  /*6c70*/  FMUL.FTZ R43, R135, R52 ;  /* 0x00000034872b7220 */ /* 0x000fc40000410000 */
[----:B------:R-:W-:Y:S01]  /*6c80*/  FFMA.FTZ R52, R137, R52, R42 ;  /* 0x0000003489347223 */ /* 0x000fe2000001002a */
[----:B-1----:R-:W-:Y:S01]  /*6c90*/  HADD2.F32 R45, -RZ, R45.H0_H0 ;  /* 0x2000002dff2d7230 */ /* 0x002fe20000004100 */
[----:B------:R-:W-:Y:S01]  /*6ca0*/  FFMA.FTZ R40, R129, R47, -R40 ;  /* 0x0000002f81287223 */ /* 0x000fe20000010828 */
[----:B------:R-:W-:Y:S01]  /*6cb0*/  FSEL R138, R138, RZ, !P1 ;  /* 0x000000ff8a8a7208 */ /* 0x000fe20004800000 */
[----:B------:R-:W-:Y:S01]  /*6cc0*/  FMUL.FTZ R42, R130, R41 ;  /* 0x00000029822a7220 */ /* 0x000fe20000410000 */
[----:B------:R-:W-:Y:S01]  /*6cd0*/  FSEL R141, R44, RZ, !P2 ;  /* 0x000000ff2c8d7208 */ /* 0x000fe20005000000 */
[----:B------:R-:W-:Y:S02]  /*6ce0*/  FFMA.FTZ R50, R137, R50, -R43 ;  /* 0x0000003289327223 */ /* 0x000fe4000001082b */
[----:B------:R-:W-:Y:S01]  /*6cf0*/  FADD.FTZ R51, R139, R52 ;  /* 0x000000348b337221 */ /* 0x000fe20000010000 */
[----:B------:R-:W-:Y:S01]  /*6d00*/  HADD2.F32 R43, -RZ, R46.H0_H0 ;  /* 0x2000002eff2b7230 */ /* 0x000fe20000004100 */
[-C--:B------:R-:W-:Y:S01]  /*6d10*/  FFMA.FTZ R42, R131, R40.reuse, -R42 ;  /* 0x00000028832a7223 */ /* 0x080fe2000001082a */
[----:B------:R-:W-:Y:S01]  /*6d20*/  FSEL R140, R140, 1, !P1 ;  /* 0x3f8000008c8c7808 */ /* 0x000fe20004800000 */
[----:B------:R-:W-:-:S02]  /*6d30*/  FMUL.FTZ R40, R130, R40 ;  /* 0x0000002882287220 */ /* 0x000fc40000410000 */
[----:B------:R-:W-:Y:S02]  /*6d40*/  FMUL.FTZ R45, R2, R45 ;  /* 0x0000002d022d7220 */ /* 0x000fe40000410000 */
[----:B------:R-:W-:Y:S02]  /*6d50*/  FADD.FTZ R47, R141, R50 ;  /* 0x000000328d2f7221 */ /* 0x000fe40000010000 */
[----:B------:R-:W-:Y:S01]  /*6d60*/  FMUL.FTZ R44, R138, R51 ;  /* 0x000000338a2c7220 */ /* 0x000fe20000410000 */
[----:B------:R-:W-:Y:S01]  /*6d70*/  FSEL R142, R45, RZ, !P1 ;  /* 0x000000ff2d8e7208 */ /* 0x000fe20004800000 */
[----:B------:R-:W-:Y:S02]  /*6d80*/  FFMA.FTZ R40, R131, R41, R40 ;  /* 0x0000002983287223 */ /* 0x000fe40000010028 */
[----:B------:R-:W-:Y:S02]  /*6d90*/  FMUL.FTZ R43, R2, R43 ;  /* 0x0000002b022b7220 */ /* 0x000fe40000410000 */
[----:B------:R-:W-:-:S02]  /*6da0*/  FFMA.FTZ R53, R140, R47, -R44 ;  /* 0x0000002f8c357223 */ /* 0x000fc4000001082c */
[----:B------:R-:W-:Y:S02]  /*6db0*/  FMUL.FTZ R47, R138, R47 ;  /* 0x0000002f8a2f7220 */ /* 0x000fe40000410000 */
[----:B------:R-:W-:Y:S01]  /*6dc0*/  FMUL.FTZ R44, R135, R42 ;  /* 0x0000002a872c7220 */ /* 0x000fe20000410000 */
[----:B------:R-:W-:Y:S01]  /*6dd0*/  FSEL R143, R43, RZ, !P1 ;  /* 0x000000ff2b8f7208 */ /* 0x000fe20004800000 */
[-C--:B------:R-:W-:Y:S02]  /*6de0*/  FMUL.FTZ R41, R135, R40.reuse ;  /* 0x0000002887297220 */ /* 0x080fe40000410000 */
[----:B------:R-:W-:Y:S02]  /*6df0*/  FFMA.FTZ R46, R140, R51, R47 ;  /* 0x000000338c2e7223 */ /* 0x000fe4000001002f */
[----:B------:R-:W-:Y:S02]  /*6e00*/  FADD.FTZ R50, R142, R53 ;  /* 0x000000358e327221 */ /* 0x000fe40000010000 */
[----:B------:R-:W-:-:S02]  /*6e10*/  FFMA.FTZ R43, R137, R40, R44 ;  /* 0x00000028892b7223 */ /* 0x000fc4000001002c */
[----:B------:R-:W-:Y:S01]  /*6e20*/  FFMA.FTZ R41, R137, R42, -R41 ;  /* 0x0000002a89297223 */ /* 0x000fe20000010829 */
[----:B------:R-:W0:Y:S01]  /*6e30*/  SHFL.UP PT, R45, R50, 0x1, RZ ;  /* 0x04200000322d7989 */ /* 0x000e2200000e00ff */
[----:B------:R-:W-:Y:S02]  /*6e40*/  FADD.FTZ R51, R143, R46 ;  /* 0x0000002e8f337221 */ /* 0x000fe40000010000 */
[C---:B------:R-:W-:Y:S02]  /*6e50*/  FMUL.FTZ R48, R138.reuse, R43 ;  /* 0x0000002b8a307220 */ /* 0x040fe40000410000 */
[-C--:B------:R-:W-:Y:S01]  /*6e60*/  FMUL.FTZ R40, R138, R41.reuse ;  /* 0x000000298a287220 */ /* 0x080fe20000410000 */
[----:B------:R-:W1:Y:S01]  /*6e70*/  SHFL.UP PT, R47, R51, 0x1, RZ ;  /* 0x04200000332f7989 */ /* 0x000e6200000e00ff */
[C---:B------:R-:W-:Y:S02]  /*6e80*/  FFMA.FTZ R48, R140.reuse, R41, -R48 ;  /* 0x000000298c307223 */ /* 0x040fe40000010830 */
[----:B------:R-:W-:-:S03]  /*6e90*/  FFMA.FTZ R40, R140, R43, R40 ;  /* 0x0000002b8c287223 */ /* 0x000fc60000010028 */
[----:B------:R-:W2:Y:S04]  /*6ea0*/  SHFL.UP PT, R41, R48, 0x1, RZ ;  /* 0x0420000030297989 */ /* 0x000ea800000e00ff */
[----:B------:R-:W3:Y:S01]  /*6eb0*/  SHFL.UP PT, R43, R40, 0x1, RZ ;  /* 0x04200000282b7989 */ /* 0x000ee200000e00ff */
[----:B------:R-:W-:Y:S01]  /*6ec0*/  ISETP.GE.AND P0, PT, R74, 0x1, PT ;  /* 0x000000014a00780c */ /* 0x000fe20003f06270 */
[----:B0-----:R-:W-:-:S04]  /*6ed0*/  FMUL.FTZ R44, R40, R45 ;  /* 0x0000002d282c7220 */ /* 0x001fc80000410000 */
[-C--:B-1----:R-:W-:Y:S02]  /*6ee0*/  FFMA.FTZ R44, R48, R47.reuse, R44 ;  /* 0x0000002f302c7223 */ /* 0x082fe4000001002c */
[----:B------:R-:W-:-:S06]  /*6ef0*/  FMUL.FTZ R42, R40, R47 ;  /* 0x0000002f282a7220 */ /* 0x000fcc0000410000 */
[----:B------:R-:W-:Y:S02]  /*6f00*/  @P0 FADD.FTZ R51, R51, R44 ;  /* 0x0000002c33330221 */ /* 0x000fe40000010000 */
[----:B------:R-:W-:Y:S02]  /*6f10*/  FFMA.FTZ R45, R48, R45, -R42 ;  /* 0x0000002d302d7223 */ /* 0x000fe4000001082a */
[C---:B--2---:R-:W-:Y:S02]  /*6f20*/  FMUL.FTZ R44, R40.reuse, R41 ;  /* 0x00000029282c7220 */ /* 0x044fe40000410000 */
[-C--:B---3--:R-:W-:Y:S02]  /*6f30*/  FMUL.FTZ R42, R40, R43.reuse ;  /* 0x0000002b282a7220 */ /* 0x088fe40000410000 */
[C---:B------:R-:W-:Y:S02]  /*6f40*/  FFMA.FTZ R43, R48.reuse, R43, R44 ;  /* 0x0000002b302b7223 */ /* 0x040fe4000001002c */
[----:B------:R-:W-:Y:S01]  /*6f50*/  @P0 FFMA.FTZ R48, R48, R41, -R42 ;  /* 0x0000002930300223 */ /* 0x000fe2000001082a */
[----:B------:R-:W0:Y:S01]  /*6f60*/  SHFL.UP PT, R53, R51, 0x2, RZ ;  /* 0x0440000033357989 */ /* 0x000e2200000e00ff */
[----:B------:R-:W-:Y:S01]  /*6f70*/  @P0 FADD.FTZ R50, R50, R45 ;  /* 0x0000002d32320221 */ /* 0x000fe20000010000 */
[----:B------:R-:W-:-:S02]  /*6f80*/  FSEL R42, R40, R43, !P0 ;  /* 0x0000002b282a7208 */ /* 0x000fc40004000000 */
[----:B------:R-:W1:Y:S04]  /*6f90*/  SHFL.UP PT, R41, R48, 0x2, RZ ;  /* 0x0440000030297989 */ /* 0x000e6800000e00ff */
[----:B------:R-:W2:Y:S04]  /*6fa0*/  SHFL.UP PT, R47, R50, 0x2, RZ ;  /* 0x04400000322f7989 */ /* 0x000ea800000e00ff */
[----:B------:R-:W3:Y:S01]  /*6fb0*/  SHFL.UP PT, R45, R42, 0x2, RZ ;  /* 0x044000002a2d7989 */ /* 0x000ee200000e00ff */
[----:B------:R-:W-:Y:S01]  /*6fc0*/  ISETP.GE.AND P0, PT, R74, 0x2, PT ;  /* 0x000000024a00780c */ /* 0x000fe20003f06270 */
[----:B------:R-:W-:-:S02]  /*6fd0*/  ULDC UR8, c[0x0][0x1b8] ;  /* 0x00006e0000087ab9 */ /* 0x000fc40000000800 */
[----:B------:R-:W-:Y:S01]  /*6fe0*/  UIMAD UR8, UR21, UR8, URZ ;  /* 0x00000008150872a4 */ /* 0x000fe2000f8e023f */
[C---:B0-----:R-:W-:Y:S02]  /*6ff0*/  FMUL.FTZ R40, R42.reuse, R53 ;  /* 0x000000352a287220 */ /* 0x041fe40000410000 */
[----:B-1----:R-:W-:Y:S02]  /*7000*/  FMUL.FTZ R43, R42, R41 ;  /* 0x000000292a2b7220 */ /* 0x002fe40000410000 */
[-C--:B--2---:R-:W-:Y:S01]  /*7010*/  FFMA.FTZ R55, R48, R47.reuse, -R40 ;  /* 0x0000002f30377223 */ /* 0x084fe20000010828 */
[----:B------:R-:W-:Y:S01]  /*7020*/  MOV R40, c[0x0][0x1bc] ;  /* 0x00006f0000287a02 */ /* 0x000fe20000000f00 */
[----:B------:R-:W-:Y:S02]  /*7030*/  FMUL.FTZ R47, R42, R47 ;  /* 0x0000002f2a2f7220 */ /* 0x000fe40000410000 */
[-C--:B---3--:R-:W-:Y:S02]  /*7040*/  FFMA.FTZ R43, R48, R45.reuse, R43 ;  /* 0x0000002d302b7223 */ /* 0x088fe4000001002b */
[----:B------:R-:W-:-:S02]  /*7050*/  FMUL.FTZ R45, R42, R45 ;  /* 0x0000002d2a2d7220 */ /* 0x000fc40000410000 */
[C---:B------:R-:W-:Y:S02]  /*7060*/  FFMA.FTZ R44, R48.reuse, R53, R47 ;  /* 0x00000035302c7223 */ /* 0x040fe4000001002f */
[----:B------:R-:W-:Y:S02]  /*7070*/  @P0 FFMA.FTZ R48, R48, R41, -R45 ;  /* 0x0000002930300223 */ /* 0x000fe4000001082d */
[C---:B------:R-:W-:Y:S02]  /*7080*/  IMAD R45, R77.reuse, R40, UR8 ;  /* 0x000000084d2d7e24 */ /* 0x040fe4000f8e0228 */
[----:B------:R-:W-:-:S04]  /*7090*/  IMAD.WIDE.U32 R40, R77, c[0x0][0x1b8], RZ ;  /* 0x00006e004d287a25 */ /* 0x000fc800078e00ff */
[----:B------:R-:W-:Y:S01]  /*70a0*/  IMAD R49, R49, c[0x0][0x1c0], RZ ;  /* 0x0000700031317a24 */ /* 0x000fe200078e02ff */
[----:B------:R-:W-:Y:S01]  /*70b0*/  IADD3 R41, R41, R45, RZ ;  /* 0x0000002d29297210 */ /* 0x000fe20007ffe0ff */
[----:B------:R-:W-:Y:S02]  /*70c0*/  @P0 FADD.FTZ R50, R50, R55 ;  /* 0x0000003732320221 */ /* 0x000fe40000010000 */
[----:B------:R-:W-:Y:S02]  /*70d0*/  @P0 FADD.FTZ R51, R51, R44 ;  /* 0x0000002c33330221 */ /* 0x000fe40000010000 */
[C---:B------:R-:W-:Y:S01]  /*70e0*/  IMAD R49, R0.reuse, c[0x0][0x1c4], R49 ;  /* 0x0000710000317a24 */ /* 0x040fe200078e0231 */
[----:B------:R-:W0:Y:S01]  /*70f0*/  SHFL.UP PT, R44, R50, 0x4, RZ ;  /* 0x04800000322c7989 */ /* 0x000e2200000e00ff */
[----:B------:R-:W-:-:S03]  /*7100*/  IMAD.WIDE.U32 R40, R0, c[0x0][0x1c0], R40 ;  /* 0x0000700000287a25 */ /* 0x000fc600078e0028 */
[----:B------:R-:W1:Y:S02]  /*7110*/  SHFL.UP PT, R45, R51, 0x4, RZ ;  /* 0x04800000332d7989 */ /* 0x000e6400000e00ff */
[----:B------:R-:W-:Y:S02]  /*7120*/  IADD3 R41, R41, R49, RZ ;  /* 0x0000003129297210 */ /* 0x000fe40007ffe0ff */
[----:B------:R-:W-:Y:S02]  /*7130*/  LEA R84, P1, R40, c[0x0][0x230], 0x3 ;  /* 0x00008c0028547a11 */ /* 0x000fe400078218ff */
[----:B------:R-:W-:Y:S02]  /*7140*/  FSEL R43, R42, R43, !P0 ;  /* 0x0000002b2a2b7208 */ /* 0x000fe40004000000 */
[----:B------:R-:W-:Y:S02]  /*7150*/  LEA.HI.X R85, R40, c[0x0][0x234], R41, 0x3, P1 ;  /* 0x00008d0028557a11 */ /* 0x000fe400008f1c29 */
[----:B------:R-:W2:Y:S04]  /*7160*/  SHFL.UP PT, R40, R48, 0x4, RZ ;  /* 0x0480000030287989 */ /* 0x000ea800000e00ff */
[----:B------:R-:W3:Y:S01]  /*7170*/  SHFL.UP PT, R41, R43, 0x4, RZ ;  /* 0x048000002b297989 */ /* 0x000ee200000e00ff */
[----:B------:R-:W-:Y:S01]  /*7180*/  ISETP.GE.AND P0, PT, R74, 0x4, PT ;  /* 0x000000044a00780c */ /* 0x000fe20003f06270 */
[----:B0-----:R-:W-:-:S02]  /*7190*/  FMUL.FTZ R42, R43, R44 ;  /* 0x0000002c2b2a7220 */ /* 0x001fc40000410000 */
[-C--:B-1----:R-:W-:Y:S01]  /*71a0*/  FMUL.FTZ R47, R43, R45.reuse ;  /* 0x0000002d2b2f7220 */ /* 0x082fe20000410000 */
[----:B------:R-:W-:Y:S01]  /*71b0*/  ISETP.GE.AND P1, PT, R74, 0x10, PT ;  /* 0x000000104a00780c */ /* 0x000fe20003f26270 */
[----:B------:R-:W-:Y:S01]  /*71c0*/  FFMA.FTZ R42, R48, R45, R42 ;  /* 0x0000002d302a7223 */ /* 0x000fe2000001002a */
[----:B------:R-:W-:Y:S01]  /*71d0*/  ISETP.NE.AND P2, PT, R74, 0x1f, PT ;  /* 0x0000001f4a00780c */ /* 0x000fe20003f45270 */
[----:B------:R-:W-:Y:S01]  /*71e0*/  FFMA.FTZ R47, R48, R44, -R47 ;  /* 0x0000002c302f7223 */ /* 0x000fe2000001082f */
[----:B------:R-:W5:Y:S05]  /*71f0*/  LDG.E.64 R84, [R84.64] ;  /* 0x0000000e54547981 */ /* 0x000f6a000c1e1b00 */
[----:B------:R-:W-:-:S02]  /*7200*/  @P0 FADD.FTZ R51, R51, R42 ;  /* 0x0000002a33330221 */ /* 0x000fc40000010000 */
[----:B------:R-:W-:Y:S02]  /*7210*/  @P0 FADD.FTZ R50, R50, R47 ;  /* 0x0000002f32320221 */ /* 0x000fe40000010000 */
[C---:B--2---:R-:W-:Y:S01]  /*7220*/  FMUL.FTZ R42, R43.reuse, R40 ;  /* 0x000000282b2a7220 */ /* 0x044fe20000410000 */
[----:B------:R-:W0:Y:S03]  /*7230*/  SHFL.UP PT, R47, R51, 0x8, RZ ;  /* 0x05000000332f7989 */ /* 0x000e2600000e00ff */
[-C--:B---3--:R-:W-:Y:S01]  /*7240*/  FFMA.FTZ R42, R48, R41.reuse, R42 ;  /* 0x00000029302a7223 */ /* 0x088fe2000001002a */
[----:B------:R-:W1:Y:S01]  /*7250*/  SHFL.UP PT, R45, R50, 0x8, RZ ;  /* 0x05000000322d7989 */ /* 0x000e6200000e00ff */
[----:B------:R-:W-:-:S04]  /*7260*/  FMUL.FTZ R41, R43, R41 ;  /* 0x000000292b297220 */ /* 0x000fc80000410000 */
[----:B------:R-:W-:Y:S01]  /*7270*/  @P0 FFMA.FTZ R48, R48, R40, -R41 ;  /* 0x0000002830300223 */ /* 0x000fe20000010829 */
[----:B------:R-:W-:-:S04]  /*7280*/  FSEL R42, R43, R42, !P0 ;  /* 0x0000002a2b2a7208 */ /* 0x000fc80004000000 */
[----:B------:R-:W2:Y:S04]  /*7290*/  SHFL.UP PT, R41, R48, 0x8, RZ ;  /* 0x0500000030297989 */ /* 0x000ea800000e00ff */
[----:B------:R-:W3:Y:S01]  /*72a0*/  SHFL.UP PT, R43, R42, 0x8, RZ ;  /* 0x050000002a2b7989 */ /* 0x000ee200000e00ff */
[----:B------:R-:W-:Y:S01]  /*72b0*/  ISETP.GE.AND P0, PT, R74, 0x8, PT ;  /* 0x000000084a00780c */ /* 0x000fe20003f06270 */
[C---:B0-----:R-:W-:Y:S02]  /*72c0*/  FMUL.FTZ R40, R42.reuse, R47 ;  /* 0x0000002f2a287220 */ /* 0x041fe40000410000 */
[-C--:B-1----:R-:W-:Y:S02]  /*72d0*/  FMUL.FTZ R44, R42, R45.reuse ;  /* 0x0000002d2a2c7220 */ /* 0x082fe40000410000 */
[----:B------:R-:W-:-:S02]  /*72e0*/  FFMA.FTZ R45, R48, R45, -R40 ;  /* 0x0000002d302d7223 */ /* 0x000fc40000010828 */
[----:B------:R-:W-:-:S06]  /*72f0*/  FFMA.FTZ R44, R48, R47, R44 ;  /* 0x0000002f302c7223 */ /* 0x000fcc000001002c */
[----:B------:R-:W-:Y:S02]  /*7300*/  @P0 FADD.FTZ R50, R50, R45 ;  /* 0x0000002d32320221 */ /* 0x000fe40000010000 */
[----:B------:R-:W-:Y:S02]  /*7310*/  @P0 FADD.FTZ R51, R51, R44 ;  /* 0x0000002c33330221 */ /* 0x000fe40000010000 */
[C---:B--2---:R-:W-:Y:S02]  /*7320*/  FMUL.FTZ R44, R42.reuse, R41 ;  /* 0x000000292a2c7220 */ /* 0x044fe40000410000 */
[-C--:B---3--:R-:W-:Y:S01]  /*7330*/  FMUL.FTZ R40, R42, R43.reuse ;  /* 0x0000002b2a287220 */ /* 0x088fe20000410000 */
[----:B------:R-:W0:Y:S01]  /*7340*/  SHFL.UP PT, R45, R51, 0x10, RZ ;  /* 0x06000000332d7989 */ /* 0x000e2200000e00ff */
[C---:B------:R-:W-:Y:S02]  /*7350*/  FFMA.FTZ R43, R48.reuse, R43, R44 ;  /* 0x0000002b302b7223 */ /* 0x040fe4000001002c */
[----:B------:R-:W-:Y:S01]  /*7360*/  @P0 FFMA.FTZ R48, R48, R41, -R40 ;  /* 0x0000002930300223 */ /* 0x000fe20000010828 */
[----:B------:R-:W1:Y:S02]  /*7370*/  SHFL.UP PT, R44, R50, 0x10, RZ ;  /* 0x06000000322c7989 */ /* 0x000e6400000e00ff */
[----:B------:R-:W-:-:S02]  /*7380*/  FSEL R43, R42, R43, !P0 ;  /* 0x0000002b2a2b7208 */ /* 0x000fc40004000000 */
[----:B------:R-:W2:Y:S04]  /*7390*/  SHFL.UP PT, R40, R48, 0x10, RZ ;  /* 0x0600000030287989 */ /* 0x000ea800000e00ff */
[----:B------:R-:W3:Y:S01]  /*73a0*/  SHFL.UP PT, R41, R43, 0x10, RZ ;  /* 0x060000002b297989 */ /* 0x000ee200000e00ff */
[----:B------:R-:W-:Y:S01]  /*73b0*/  LOP3.LUT P0, RZ, R75, 0x1f, RZ, 0xc0, !PT ;  /* 0x0000001f4bff7812 */ /* 0x000fe2000780c0ff */
[C---:B0-----:R-:W-:Y:S02]  /*73c0*/  FMUL.FTZ R47, R43.reuse, R45 ;  /* 0x0000002d2b2f7220 */ /* 0x041fe40000410000 */
[-C--:B-1----:R-:W-:Y:S02]  /*73d0*/  FMUL.FTZ R42, R43, R44.reuse ;  /* 0x0000002c2b2a7220 */ /* 0x082fe40000410000 */
[----:B------:R-:W-:-:S02]  /*73e0*/  FFMA.FTZ R47, R48, R44, -R47 ;  /* 0x0000002c302f7223 */ /* 0x000fc4000001082f */
[----:B------:R-:W-:Y:S02]  /*73f0*/  FFMA.FTZ R44, R48, R45, R42 ;  /* 0x0000002d302c7223 */ /* 0x000fe4000001002a */
[CC--:B--2---:R-:W-:Y:S01]  /*7400*/  FMUL.FTZ R42, R43.reuse, R40.reuse ;  /* 0x000000282b2a7220 */ /* 0x0c4fe20000410000 */
[----:B------:R-:W-:Y:S01]  /*7410*/  ISETP.EQ.OR P0, PT, R72, RZ, P0 ;  /* 0x000000ff4800720c */ /* 0x000fe20000702670 */
[-C--:B---3--:R-:W-:Y:S02]  /*7420*/  FMUL.FTZ R45, R43, R41.reuse ;  /* 0x000000292b2d7220 */ /* 0x088fe40000410000 */
[C---:B------:R-:W-:Y:S02]  /*7430*/  FFMA.FTZ R42, R48.reuse, R41, R42 ;  /* 0x00000029302a7223 */ /* 0x040fe4000001002a */
[----:B------:R-:W-:Y:S01]  /*7440*/  @P1 FADD.FTZ R51, R51, R44 ;  /* 0x0000002c33331221 */ /* 0x000fe20000010000 */
[----:B------:R-:W-:Y:S01]  /*7450*/  @!P2 SHF.R.U32.HI R44, RZ, 0x1, R75 ;  /* 0x00000001ff2ca819 */ /* 0x000fe2000001164b */
[----:B------:R-:W-:Y:S01]  /*7460*/  @P1 FFMA.FTZ R48, R48, R40, -R45 ;  /* 0x0000002830301223 */ /* 0x000fe2000001082d */
[----:B------:R-:W-:-:S02]  /*7470*/  FSEL R49, R43, R42, !P1 ;  /* 0x0000002a2b317208 */ /* 0x000fc40004800000 */
[----:B------:R-:W-:Y:S01]  /*7480*/  MOV R41, RZ ;  /* 0x000000ff00297202 */ /* 0x000fe20000000f00 */
[----:B------:R-:W-:Y:S01]  /*7490*/  CS2R R42, SRZ ;  /* 0x00000000002a7805 */ /* 0x000fe2000001ff00 */
[----:B------:R-:W-:Y:S01]  /*74a0*/  MOV R40, 0x3f800000 ;  /* 0x3f80000000287802 */ /* 0x000fe20000000f00 */
[----:B------:R-:W-:Y:S01]  /*74b0*/  @P1 FADD.FTZ R50, R50, R47 ;  /* 0x0000002f32321221 */ /* 0x000fe20000010000 */
[----:B------:R-:W-:-:S04]  /*74c0*/  @!P2 LOP3.LUT R157, R44, 0x7ffffff0, RZ, 0xc0, !PT ;  /* 0x7ffffff02c9da812 */ /* 0x000fc800078ec0ff */
[----:B------:R-:W-:Y:S04]  /*74d0*/  @!P0 LDS.128 R40, [R0.X16+0x2160] ;  /* 0x0021600000288984 */ /* 0x000fe8000000cc00 */
[----:B------:R-:W-:Y:S04]  /*74e0*/  @!P2 STS.128 [R157+0x2100], R48 ;  /* 0x002100309d00a388 */ /* 0x000fe80000000c00 */
[----:B------:R-:W-:Y:S06]  /*74f0*/  BAR.SYNC.DEFER_BLOCKING 0x0 ;  /* 0x0000000000007b1d */ /* 0x000fec0000010000 */
[----:B------:R-:W-:Y:S04]  /*7500*/  LDS.128 R44, [0x2100] ;  /* 0x00210000ff2c7984 */ /* 0x000fe80000000c00 */
[----:B------:R-:W0:Y:S02]  /*7510*/  LDS.128 R52, [0x2110] ;  /* 0x00211000ff347984 */ /* 0x000e240000000c00 */
[----:B0-----:R-:W-:-:S04]  /*7520*/  FMUL.FTZ R159, R47, R53 ;  /* 0x000000352f9f7220 */ /* 0x001fc80000410000 */
[-C--:B------:R-:W-:Y:S02]  /*7530*/  FFMA.FTZ R159, R46, R52.reuse, -R159 ;  /* 0x000000342e9f7223 */ /* 0x080fe4000001089f */
[-C--:B------:R-:W-:Y:S02]  /*7540*/  FMUL.FTZ R161, R45, R53.reuse ;  /* 0x000000352da17220 */ /* 0x080fe40000410000 */
[----:B------:R-:W-:Y:S02]  /*7550*/  FADD.FTZ R159, R54, R159 ;  /* 0x0000009f369f7221 */ /* 0x000fe40000010000 */
[-C--:B------:R-:W-:Y:S02]  /*7560*/  FMUL.FTZ R54, R44, R53.reuse ;  /* 0x000000352c367220 */ /* 0x080fe40000410000 */
[----:B------:R-:W-:Y:S02]  /*7570*/  FMUL.FTZ R53, R46, R53 ;  /* 0x000000352e357220 */ /* 0x000fe40000410000 */
[----:B------:R-:W-:-:S02]  /*7580*/  FFMA.FTZ R160, R44, R52, -R161 ;  /* 0x000000342ca07223 */ /* 0x000fc400000108a1 */
[-C--:B------:R-:W-:Y:S02]  /*7590*/  FFMA.FTZ R161, R45, R52.reuse, R54 ;  /* 0x000000342da17223 */ /* 0x080fe40000010036 */
[----:B------:R-:W-:Y:S01]  /*75a0*/  FFMA.FTZ R164, R47, R52, R53 ;  /* 0x000000342fa47223 */ /* 0x000fe20000010035 */
[----:B------:R-:W-:-:S03]  /*75b0*/  SHF.R.U32.HI R52, RZ, 0x5, R75 ;  /* 0x00000005ff347819 */ /* 0x000fc6000001164b */
[----:B------:R-:W-:Y:S01]  /*75c0*/  FADD.FTZ R164, R55, R164 ;  /* 0x000000a437a47221 */ /* 0x000fe20000010000 */
[C---:B------:R-:W-:Y:S02]  /*75d0*/  ISETP.NE.AND P2, PT, R52.reuse, RZ, PT ;  /* 0x000000ff3400720c */ /* 0x040fe40003f45270 */
[C---:B------:R-:W-:Y:S02]  /*75e0*/  ISETP.NE.AND P0, PT, R52.reuse, 0x3, PT ;  /* 0x000000033400780c */ /* 0x040fe40003f05270 */
[----:B------:R-:W-:Y:S02]  /*75f0*/  ISETP.NE.AND P1, PT, R52, 0x2, PT ;  /* 0x000000023400780c */ /* 0x000fe40003f25270 */
[----:B------:R-:W0:Y:S02]  /*7600*/  LDS.128 R52, [0x2120] ;  /* 0x00212000ff347984 */ /* 0x000e240000000c00 */
[----:B------:R-:W-:Y:S02]  /*7610*/  FSEL R157, R160, R44, !P1 ;  /* 0x0000002ca09d7208 */ /* 0x000fe40004800000 */
[----:B------:R-:W-:Y:S01]  /*7620*/  FSEL R162, R159, R46, !P1 ;  /* 0x0000002e9fa27208 */ /* 0x000fe20004800000 */
[----:B0-----:R-:W-:-:S02]  /*7630*/  FMUL.FTZ R158, R161, R53 ;  /* 0x00000035a19e7220 */ /* 0x001fc40000410000 */
        /* <DEDUP_REMOVED lines=10> */
[----:B------:R-:W-:-:S04]  /*76e0*/  FFMA.FTZ R52, R164, R52, R159 ;  /* 0x00000034a4347223 */ /* 0x000fc8000001009f */
        /* <DEDUP_REMOVED lines=9> */
[----:B------:R-:W-:Y:S01]  /*7780*/  FSEL R53, R55, R53, !P0 ;  /* 0x0000003537357208 */ /* 0x000fe20004000000 */
[-C--:B0-----:R-:W-:Y:S02]  /*7790*/  FMUL.FTZ R52, R161, R45.reuse ;  /* 0x0000002da1347220 */ /* 0x081fe40000410000 */
[-C--:B------:R-:W-:Y:S02]  /*77a0*/  FMUL.FTZ R159, R55, R45.reuse ;  /* 0x0000002d379f7220 */ /* 0x080fe40000410000 */
[C---:B------:R-:W-:Y:S02]  /*77b0*/  FFMA.FTZ R52, R158.reuse, R44, -R52 ;  /* 0x0000002c9e347223 */ /* 0x040fe40000010834 */
[-C--:B------:R-:W-:Y:S02]  /*77c0*/  FMUL.FTZ R158, R158, R45.reuse ;  /* 0x0000002d9e9e7220 */ /* 0x080fe40000410000 */
[----:B------:R-:W-:-:S02]  /*77d0*/  FMUL.FTZ R45, R54, R45 ;  /* 0x0000002d362d7220 */ /* 0x000fc40000410000 */
[-C--:B------:R-:W-:Y:S02]  /*77e0*/  FFMA.FTZ R158, R161, R44.reuse, R158 ;  /* 0x0000002ca19e7223 */ /* 0x080fe4000001009e */
[-C--:B------:R-:W-:Y:S02]  /*77f0*/  FFMA.FTZ R159, R54, R44.reuse, -R159 ;  /* 0x0000002c369f7223 */ /* 0x080fe4000001089f */
[----:B------:R-:W-:Y:S02]  /*7800*/  FFMA.FTZ R44, R55, R44, R45 ;  /* 0x0000002c372c7223 */ /* 0x000fe4000001002d */
[----:B------:R-:W-:Y:S02]  /*7810*/  FADD.FTZ R46, R46, R159 ;  /* 0x0000009f2e2e7221 */ /* 0x000fe40000010000 */
[----:B------:R-:W-:Y:S01]  /*7820*/  FADD.FTZ R47, R47, R44 ;  /* 0x0000002c2f2f7221 */ /* 0x000fe20000010000 */
[----:B------:R-:W-:Y:S05]  /*7830*/  @!P2 BRA `(.L_x_214) ;  /* 0x000001400000a947 */ /* 0x000fea0003800000 */
[----:B-1234-:R-:W-:Y:S01]  /*7840*/  ISETP.NE.AND P0, PT, R74, RZ, PT ;  /* 0x000000ff4a00720c */ /* 0x01efe20003f05270 */
[C---:B------:R-:W-:Y:S01]  /*7850*/  FMUL.FTZ R44, R49.reuse, R160 ;  /* 0x000000a0312c7220 */ /* 0x040fe20000410000 */
[----:B------:R-:W-:Y:S01]  /*7860*/  MOV R46, R42 ;  /* 0x0000002a002e7202 */ /* 0x000fe20000000f00 */
[----:B------:R-:W-:-:S02]  /*7870*/  FMUL.FTZ R45, R49, R157 ;  /* 0x0000009d312d7220 */ /* 0x000fc40000410000 */
[----:B------:R-:W-:-:S04]  /*7880*/  FMUL.FTZ R47, R49, R53 ;  /* 0x00000035312f7220 */ /* 0x000fc80000410000 */
[----:B------:R-:W-:-:S04]  /*7890*/  FFMA.FTZ R47, R48, R162, -R47 ;  /* 0x000000a2302f7223 */ /* 0x000fc8000001082f */
[C---:B------:R-:W-:Y:S02]  /*78a0*/  @P0 FFMA.FTZ R157, R48.reuse, R157, -R44 ;  /* 0x0000009d309d0223 */ /* 0x040fe4000001082c */
[----:B------:R-:W-:Y:S02]  /*78b0*/  FMUL.FTZ R44, R49, R162 ;  /* 0x000000a2312c7220 */ /* 0x000fe40000410000 */
[C---:B------:R-:W-:Y:S01]  /*78c0*/  @P0 FFMA.FTZ R160, R48.reuse, R160, R45 ;  /* 0x000000a030a00223 */ /* 0x040fe2000001002d */
[----:B------:R-:W-:Y:S01]  /*78d0*/  MOV R45, R41 ;  /* 0x00000029002d7202 */ /* 0x000fe20000000f00 */
[----:B------:R-:W-:Y:S01]  /*78e0*/  FFMA.FTZ R44, R48, R53, R44 ;  /* 0x00000035302c7223 */ /* 0x000fe2000001002c */
[----:B------:R-:W-:Y:S01]  /*78f0*/  MOV R48, R157 ;  /* 0x0000009d00307202 */ /* 0x000fe20000000f00 */
[----:B------:R-:W-:Y:S01]  /*7900*/  @P0 FADD.FTZ R162, R50, R47 ;  /* 0x0000002f32a20221 */ /* 0x000fe20000010000 */
[----:B------:R-:W-:Y:S01]  /*7910*/  MOV R47, R43 ;  /* 0x0000002b002f7202 */ /* 0x000fe20000000f00 */
[----:B------:R-:W-:Y:S01]  /*7920*/  @P0 FADD.FTZ R53, R51, R44 ;  /* 0x0000002c33350221 */ /* 0x000fe20000010000 */
[----:B------:R-:W-:-:S02]  /*7930*/  MOV R44, R40 ;  /* 0x00000028002c7202 */ /* 0x000fc40000000f00 */
[----:B------:R-:W-:Y:S02]  /*7940*/  MOV R49, R160 ;  /* 0x000000a000317202 */ /* 0x000fe40000000f00 */
[----:B------:R-:W-:Y:S02]  /*7950*/  MOV R50, R162 ;  /* 0x000000a200327202 */ /* 0x000fe40000000f00 */
[----:B------:R-:W-:Y:S01]  /*7960*/  MOV R51, R53 ;  /* 0x0000003500337202 */ /* 0x000fe20000000f00 */
[----:B------:R-:W-:Y:S05]  /*7970*/  BRA `(.L_x_215) ;  /* 0x0000010000007947 */ /* 0x000fea0003800000 */
.L_x_214:
[----:B-1234-:R-:W-:Y:S01]  /*7980*/  ISETP.NE.AND P0, PT, R74, RZ, PT ;  /* 0x000000ff4a00720c */ /* 0x01efe20003f05270 */
[C---:B------:R-:W-:Y:S02]  /*7990*/  FMUL.FTZ R45, R158.reuse, R41 ;  /* 0x000000299e2d7220 */ /* 0x040fe40000410000 */
[----:B------:R-:W-:Y:S02]  /*79a0*/  FMUL.FTZ R53, R158, R43 ;  /* 0x0000002b9e357220 */ /* 0x000fe40000410000 */
[----:B------:R-:W-:-:S02]  /*79b0*/  FFMA.FTZ R44, R52, R40, -R45 ;  /* 0x00000028342c7223 */ /* 0x000fc4000001082d */
[C---:B------:R-:W-:Y:S02]  /*79c0*/  FMUL.FTZ R45, R158.reuse, R40 ;  /* 0x000000289e2d7220 */ /* 0x040fe40000410000 */
[-C--:B------:R-:W-:Y:S02]  /*79d0*/  FMUL.FTZ R158, R158, R42.reuse ;  /* 0x0000002a9e9e7220 */ /* 0x080fe40000410000 */
[C---:B------:R-:W-:Y:S02]  /*79e0*/  FFMA.FTZ R53, R52.reuse, R42, -R53 ;  /* 0x0000002a34357223 */ /* 0x040fe40000010835 */
[----:B------:R0:W-:Y:S01]  /*79f0*/  @!P0 STS.128 [0x2150], R40 ;  /* 0x00215028ff008388 */ /* 0x0001e20000000c00 */
[C---:B------:R-:W-:Y:S01]  /*7a00*/  FFMA.FTZ R158, R52.reuse, R43, R158 ;  /* 0x0000002b349e7223 */ /* 0x040fe2000001009e */
[----:B------:R-:W-:Y:S01]  /*7a10*/  @!P0 MOV R48, R40 ;  /* 0x0000002800308202 */ /* 0x000fe20000000f00 */
[-C--:B------:R-:W-:Y:S01]  /*7a20*/  FFMA.FTZ R45, R52, R41.reuse, R45 ;  /* 0x00000029342d7223 */ /* 0x080fe2000001002d */
[----:B------:R-:W-:Y:S01]  /*7a30*/  @!P0 MOV R49, R41 ;  /* 0x0000002900318202 */ /* 0x000fe20000000f00 */
[----:B------:R-:W-:Y:S01]  /*7a40*/  FADD.FTZ R46, R46, R53 ;  /* 0x000000352e2e7221 */ /* 0x000fe20000010000 */
[----:B------:R-:W-:Y:S01]  /*7a50*/  @!P0 MOV R50, R42 ;  /* 0x0000002a00328202 */ /* 0x000fe20000000f00 */
[----:B------:R-:W-:Y:S01]  /*7a60*/  FADD.FTZ R47, R47, R158 ;  /* 0x0000009e2f2f7221 */ /* 0x000fe20000010000 */
[----:B------:R-:W-:-:S02]  /*7a70*/  @!P0 MOV R51, R43 ;  /* 0x0000002b00338202 */ /* 0x000fc40000000f00 */
.L_x_215:
[----:B------:R-:W-:Y:S05]  /*7a80*/  BSYNC B0 ;  /* 0x0000000000007941 */ /* 0x000fea0003800000 */
.L_x_213:
[----:B------:R-:W-:Y:S01]  /*7a90*/  BAR.SYNC.DEFER_BLOCKING 0x0 ;  /* 0x0000000000007b1d */ /* 0x000fe20000010000 */
[----:B------:R-:W-:-:S05]  /*7aa0*/  ISETP.NE.AND P0, PT, R75, RZ, PT ;  /* 0x000000ff4b00720c */ /* 0x000fca0003f05270 */
[----:B------:R-:W-:Y:S08]  /*7ab0*/  BSSY B0, `(.L_x_216) ;  /* 0x0000079000007945 */ /* 0x000ff00003800000 */
[----:B0-----:R-:W0:Y:S02]  /*7ac0*/  @P0 LDS.64 R40, [0x2158] ;  /* 0x00215800ff280984 */ /* 0x001e240000000a00 */
        /* <DEDUP_REMOVED lines=11> */
[----:B------:R-:W-:Y:S02]  /*7b80*/  FADD.FTZ R42, R109, R40 ;  /* 0x000000286d2a7221 */ /* 0x000fe40000010000 */
[----:B------:R-:W-:Y:S02]  /*7b90*/  FADD.FTZ R43, R110, R43 ;  /* 0x0000002b6e2b7221 */ /* 0x000fe40000010000 */
[----:B------:R-:W-:-:S02]  /*7ba0*/  FMUL.FTZ R40, R107, R42 ;  /* 0x0000002a6b287220 */ /* 0x000fc40000410000 */
[-C--:B------:R-:W-:Y:S02]  /*7bb0*/  FMUL.FTZ R107, R107, R43.reuse ;  /* 0x0000002b6b6b7220 */ /* 0x080fe40000410000 */
[C---:B------:R-:W-:Y:S02]  /*7bc0*/  FFMA.FTZ R49, R104.reuse, R43, -R40 ;  /* 0x0000002b68317223 */ /* 0x040fe40000010828 */
[----:B------:R-:W-:Y:S02]  /*7bd0*/  FFMA.FTZ R48, R104, R42, R107 ;  /* 0x0000002a68307223 */ /* 0x000fe4000001006b */
[----:B------:R-:W-:Y:S02]  /*7be0*/  FADD.FTZ R49, R106, R49 ;  /* 0x000000316a317221 */ /* 0x000fe40000010000 */
[----:B------:R-:W-:Y:S02]  /*7bf0*/  FADD.FTZ R48, R105, R48 ;  /* 0x0000003069307221 */ /* 0x000fe40000010000 */
        /* <DEDUP_REMOVED lines=100> */
.L_x_217:
[----:B------:R-:W-:Y:S05]  /*8240*/  BSYNC B0 ;  /* 0x0000000000007941 */ /* 0x000fea0003800000 */
.L_x_216:
[----:B-1----:R-:W-:Y:S01]  /*8250*/  IADD3 R0, R0, 0x1, RZ ;  /* 0x0000000100007810 */ /* 0x002fe20007ffe0ff */
[C---:B-----5:R-:W-:Y:S02]  /*8260*/  FMUL.FTZ R42, R85.reuse, R42 ;  /* 0x0000002a552a7220 */ /* 0x060fe40000410000 */
        /* <DEDUP_REMOVED lines=15> */
[----:B------:R-:W-:Y:S02]  /*8360*/  FMUL.FTZ R85, R85, R140 ;  /* 0x0000008c55557220 */ /* 0x000fe40000410000 */
        /* <DEDUP_REMOVED lines=15> */
[----:B------:R-:W-:Y:S02]  /*8460*/  FFMA.FTZ R85, R84, R142, -R85 ;  /* 0x0000008e54557223 */ /* 0x000fe40000010855 */
        /* <DEDUP_REMOVED lines=15> */
[----:B------:R-:W-:Y:S01]  /*8560*/  FFMA.FTZ R18, R85, 2, R18 ;  /* 0x4000000055127823 */ /* 0x000fe20000010012 */
[----:B------:R-:W-:Y:S01]  /*8570*/  @P0 CALL.REL.NOINC `(.L_x_212) ;  /* 0x0000001000000944 */ /* 0x000fe20003c00000 */
[----:B------:R-:W-:Y:S05]  /*8580*/  BRA `(.L_x_218) ;  /* 0xffffb9a000007947 */ /* 0x000fea000383ffff */
.L_x_212:
[----:B------:R-:W-:Y:S01]  /*8590*/  BAR.SYNC.DEFER_BLOCKING 0x0 ;  /* 0x0000000000007b1d */ /* 0x000fe20000010000 */
[----:B------:R-:W-:-:S02]  /*85a0*/  F2FP.PACK_AB R32, R32, R33 ;  /* 0x000000212020723e */ /* 0x000fc400000000ff */
[----:B------:R-:W-:Y:S02]  /*85b0*/  F2FP.PACK_AB R30, R30, R31 ;  /* 0x0000001f1e1e723e */ /* 0x000fe400000000ff */
[----:B------:R-:W-:Y:S01]  /*85c0*/  F2FP.PACK_AB R28, R28, R29 ;  /* 0x0000001d1c1c723e */ /* 0x000fe200000000ff */
[----:B------:R-:W-:Y:S01]  /*85d0*/  ULDC UR8, c[0x0][0x200] ;  /* 0x0000800000087ab9 */ /* 0x000fe20000000800 */
[----:B------:R-:W-:Y:S01]  /*85e0*/  PRMT R33, R32, 0x7632, R33 ;  /* 0x0000763220217816 */ /* 0x000fe20000000021 */
[----:B------:R-:W-:Y:S01]  /*85f0*/  UIMAD UR8, UR20, UR8, URZ ;  /* 0x00000008140872a4 */ /* 0x000fe2000f8e023f */
        /* <DEDUP_REMOVED lines=8> */
[----:B------:R-:W-:Y:S01]  /*8680*/  F2FP.PACK_AB R18, R18, R19 ;  /* 0x000000131212723e */ /* 0x000fe200000000ff */
[----:B------:R0:W-:Y:S01]  /*8690*/  STS.U16 [R66+0x2], R33 ;  /* 0x0000022142007388 */ /* 0x0001e20000000400 */
[----:B------:R-:W-:-:S02]  /*86a0*/  PRMT R3, R24, 0x7632, R3 ;  /* 0x0000763218037816 */ /* 0x000fc40000000003 */
[----:B------:R-:W-:Y:S01]  /*86b0*/  PRMT R4, R18, 0x7632, R4 ;  /* 0x0000763212047816 */ /* 0x000fe20000000004 */
[----:B------:R1:W-:Y:S01]  /*86c0*/  STS.U16 [R66+0x6], R0 ;  /* 0x0000060042007388 */ /* 0x0003e20000000400 */
[----:B------:R-:W-:Y:S02]  /*86d0*/  MOV R7, UR8 ;  /* 0x0000000800077c02 */ /* 0x000fe40008000f00 */
[----:B------:R-:W-:Y:S01]  /*86e0*/  SHF.R.S32.HI R8, RZ, 0x1f, R71 ;  /* 0x0000001fff087819 */ /* 0x000fe20000011447 */
[----:B------:R2:W-:Y:S01]  /*86f0*/  STS.U16 [R66+0xa], R2 ;  /* 0x00000a0242007388 */ /* 0x0005e20000000400 */
[----:B0-----:R-:W-:Y:S01]  /*8700*/  PRMT R33, R26, 0x7632, R33 ;  /* 0x000076321a217816 */ /* 0x001fe20000000021 */
[----:B------:R-:W-:Y:S02]  /*8710*/  IMAD R7, R76, c[0x0][0x204], R7 ;  /* 0x000081004c077a24 */ /* 0x000fe400078e0207 */
[----:B------:R-:W-:Y:S01]  /*8720*/  STS.U16 [R66], R32 ;  /* 0x0000002042007388 */ /* 0x000fe20000000400 */
[----:B-1----:R-:W-:-:S03]  /*8730*/  PRMT R0, R22, 0x7632, R0 ;  /* 0x0000763216007816 */ /* 0x002fc60000000000 */
[----:B------:R-:W-:Y:S01]  /*8740*/  STS.U16 [R66+0x4], R30 ;  /* 0x0000041e42007388 */ /* 0x000fe20000000400 */
[----:B--2---:R-:W-:-:S03]  /*8750*/  PRMT R2, R20, 0x7632, R2 ;  /* 0x0000763214027816 */ /* 0x004fc60000000002 */
        /* <DEDUP_REMOVED lines=8> */
[----:B------:R0:W-:Y:S04]  /*87e0*/  STS.U16 [R66+0x1a], R2 ;  /* 0x00001a0242007388 */ /* 0x0001e80000000400 */
[----:B------:R-:W-:Y:S04]  /*87f0*/  STS.U16 [R66+0x1c], R18 ;  /* 0x00001c1242007388 */ /* 0x000fe80000000400 */
[----:B------:R-:W-:Y:S01]  /*8800*/  STS.U16 [R66+0x1e], R4 ;  /* 0x00001e0442007388 */ /* 0x000fe20000000400 */
[----:B------:R-:W-:-:S06]  /*8810*/  NOP ;  /* 0x0000000000007918 */ /* 0x000fcc0000000000 */
[----:B------:R-:W-:Y:S01]  /*8820*/  LDS.U16 R165, [R165] ;  /* 0x00000000a5a57984 */ /* 0x000fe20000000400 */
[----:B0-----:R-:W-:-:S03]  /*8830*/  IMAD.WIDE.U32 R2, R76, c[0x0][0x200], RZ ;  /* 0x000080004c027a25 */ /* 0x001fc600078e00ff */
        /* <DEDUP_REMOVED lines=21> */
[----:B------:R-:W-:Y:S01]  /*8990*/  SHF.L.U32 R6, R72, 0xb, RZ ;  /* 0x0000000b48067819 */ /* 0x000fe200000006ff */
[----:B------:R-:W-:Y:S02]  /*89a0*/  ULDC UR8, c[0x0][0x208] ;  /* 0x0000820000087ab9 */ /* 0x000fe40000000800 */
[----:B------:R-:W-:Y:S01]  /*89b0*/  UIMAD UR8, UR21, UR8, URZ ;  /* 0x00000008150872a4 */ /* 0x000fe2000f8e023f */
[----:B------:R-:W-:-:S04]  /*89c0*/  IADD3 R4, P0, R71, R6, RZ ;  /* 0x0000000647047210 */ /* 0x000fc80007f1e0ff */
[----:B------:R-:W-:Y:S02]  /*89d0*/  LEA.HI.X.SX32 R5, R6, R8, 0x1, P0 ;  /* 0x0000000806057211 */ /* 0x000fe400000f0eff */
[----:B------:R-:W-:-:S03]  /*89e0*/  MOV R6, UR8 ;  /* 0x0000000800067c02 */ /* 0x000fc60008000f00 */
        /* <DEDUP_REMOVED lines=8> */
.L_x_220:
[----:B------:R-:W-:Y:S05]  /*8a70*/  BSYNC B0 ;  /* 0x0000000000007941 */ /* 0x000fea0003800000 */
.L_x_219:
[----:B------:R-:W2:Y:S04]  /*8a80*/  LDL.LU R12, [R1+0x4] ;  /* 0x00000400010c7983 */ /* 0x000ea80000300800 */
[----:B------:R-:W3:Y:S01]  /*8a90*/  LDL.LU R10, [R1] ;  /* 0x00000000010a7983 */ /* 0x000ee20000300800 */
[----:B------:R-:W-:Y:S01]  /*8aa0*/  ULDC UR8, c[0x0][0x208] ;  /* 0x0000820000087ab9 */ /* 0x000fe20000000800 */
[----:B------:R-:W-:Y:S01]  /*8ab0*/  MOV R3, R23 ;  /* 0x0000001700037202 */ /* 0x000fe20000000f00 */
[----:B------:R-:W-:Y:S01]  /*8ac0*/  UIMAD UR8, UR21, UR8, URZ ;  /* 0x00000008150872a4 */ /* 0x000fe2000f8e023f */
[C---:B------:R-:W-:Y:S01]  /*8ad0*/  LOP3.LUT R5, R71.reuse, 0x20, RZ, 0xfc, !PT ;  /* 0x0000002047057812 */ /* 0x040fe200078efcff */
[----:B------:R-:W-:Y:S01]  /*8ae0*/  UIADD3 UR6, UP0, UR6, 0x1000, URZ ;  /* 0x0000100006067890 */ /* 0x000fe2000ff1e03f */
[----:B0-----:R-:W-:Y:S01]  /*8af0*/  LOP3.LUT R7, R71, 0x40, RZ, 0xfc, !PT ;  /* 0x0000004047077812 */ /* 0x001fe200078efcff */
[----:B------:R-:W-:Y:S01]  /*8b00*/  IMAD.WIDE.U32 R2, R77, c[0x0][0x208], R2 ;  /* 0x000082004d027a25 */ /* 0x000fe200078e0002 */
[----:B------:R-:W-:Y:S01]  /*8b10*/  ISETP.GE.AND P3, PT, R5, R0, PT ;  /* 0x000000000500720c */ /* 0x000fe20003f66270 */
[----:B------:R-:W-:Y:S01]  /*8b20*/  UIADD3.X UR7, URZ, UR7, URZ, UP0, !UPT ;  /* 0x000000073f077290 */ /* 0x000fe200087fe43f */
[----:B------:R-:W-:-:S02]  /*8b30*/  SHF.L.U32 R5, R72, 0xb, RZ ;  /* 0x0000000b48057819 */ /* 0x000fc400000006ff */
[----:B------:R-:W-:Y:S02]  /*8b40*/  MOV R6, UR8 ;  /* 0x0000000800067c02 */ /* 0x000fe40008000f00 */
[----:B------:R-:W-:Y:S02]  /*8b50*/  ISETP.GE.AND P4, PT, R7, R0, PT ;  /* 0x000000000700720c */ /* 0x000fe40003f86270 */
[----:B------:R-:W-:Y:S01]  /*8b60*/  SHF.R.S32.HI R7, RZ, 0x1f, R5 ;  /* 0x0000001fff077819 */ /* 0x000fe20000011405 */
[----:B------:R-:W-:Y:S01]  /*8b70*/  IMAD R6, R77, c[0x0][0x20c], R6 ;  /* 0x000083004d067a24 */ /* 0x000fe200078e0206 */
[----:B------:R-:W-:Y:S02]  /*8b80*/  IADD3 R4, P1, R5, R2, RZ ;  /* 0x0000000205047210 */ /* 0x000fe40007f3e0ff */
[C---:B------:R-:W-:Y:S02]  /*8b90*/  LEA R5, P0, R71.reuse, c[0x0][0x258], 0x1 ;  /* 0x0000960047057a11 */ /* 0x040fe400078008ff */
[----:B------:R-:W-:-:S02]  /*8ba0*/  LOP3.LUT R23, R71, 0x60, RZ, 0xfc, !PT ;  /* 0x0000006047177812 */ /* 0x000fc400078efcff */
[----:B------:R-:W-:Y:S02]  /*8bb0*/  LEA.HI.X R8, R71, c[0x0][0x25c], R8, 0x1, P0 ;  /* 0x0000970047087a11 */ /* 0x000fe400000f0c08 */
[----:B------:R-:W-:Y:S02]  /*8bc0*/  IADD3.X R3, R7, R6, R3, P1, !PT ;  /* 0x0000000607037210 */ /* 0x000fe40000ffe403 */
[C---:B------:R-:W-:Y:S02]  /*8bd0*/  LEA R2, P0, R4.reuse, R5, 0x1 ;  /* 0x0000000504027211 */ /* 0x040fe400078008ff */
[----:B------:R-:W-:Y:S02]  /*8be0*/  ISETP.GE.AND P5, PT, R23, R0, PT ;  /* 0x000000001700720c */ /* 0x000fe40003fa6270 */
[----:B------:R-:W-:Y:S02]  /*8bf0*/  LOP3.LUT R5, R71, 0xa0, RZ, 0xfc, !PT ;  /* 0x000000a047057812 */ /* 0x000fe400078efcff */
[----:B------:R-:W-:-:S02]  /*8c00*/  LEA.HI.X R3, R4, R8, R3, 0x1, P0 ;  /* 0x0000000804037211 */ /* 0x000fc400000f0c03 */
[-C--:B------:R-:W-:Y:S02]  /*8c10*/  ISETP.GE.AND P0, PT, R5, R0.reuse, PT ;  /* 0x000000000500720c */ /* 0x080fe40003f06270 */
[C---:B------:R-:W-:Y:S01]  /*8c20*/  LOP3.LUT R5, R71.reuse, 0x100, RZ, 0xfc, !PT ;  /* 0x0000010047057812 */ /* 0x040fe200078efcff */
        /* <DEDUP_REMOVED lines=8> */
[-C--:B------:R-:W-:Y:S01]  /*8cb0*/  ISETP.GE.AND P2, PT, R23, R0.reuse, PT ;  /* 0x000000001700720c */ /* 0x080fe20003f46270 */
[----:B------:R0:W-:Y:S01]  /*8cc0*/  @!P0 STG.E.U16 [R2.64+0x140], R153 ;  /* 0x0001409902008986 */ /* 0x0001e2000c10150e */
[----:B------:R-:W-:Y:S02]  /*8cd0*/  LOP3.LUT R5, R71, 0x140, RZ, 0xfc, !PT ;  /* 0x0000014047057812 */ /* 0x000fe400078efcff */
[-C--:B------:R-:W-:Y:S02]  /*8ce0*/  ISETP.GE.AND P1, PT, R7, R0.reuse, PT ;  /* 0x000000000700720c */ /* 0x080fe40003f26270 */
[-C--:B------:R-:W-:Y:S01]  /*8cf0*/  ISETP.GE.AND P5, PT, R5, R0.reuse, PT ;  /* 0x000000000500720c */ /* 0x080fe20003fa6270 */
[----:B------:R0:W-:Y:S01]  /*8d00*/  @!P3 STG.E.U16 [R2.64+0x200], R15 ;  /* 0x0002000f0200b986 */ /* 0x0001e2000c10150e */
[C---:B------:R-:W-:Y:S02]  /*8d10*/  LOP3.LUT R7, R71.reuse, 0x120, RZ, 0xfc, !PT ;  /* 0x0000012047077812 */ /* 0x040fe400078efcff */
[----:B------:R-:W-:Y:S01]  /*8d20*/  LOP3.LUT R5, R71, 0x180, RZ, 0xfc, !PT ;  /* 0x0000018047057812 */ /* 0x000fe200078efcff */
        /* <DEDUP_REMOVED lines=11> */
[----:B------:R-:W-:Y:S01]  /*8de0*/  IADD3 R72, R72, 0x1, RZ ;  /* 0x0000000148487810 */ /* 0x000fe20007ffe0ff */
[----:B------:R0:W-:Y:S01]  /*8df0*/  @!P4 STG.E.U16 [R2.64+0x240], R149 ;  /* 0x000240950200c986 */ /* 0x0001e2000c10150e */
[-C--:B------:R-:W-:Y:S02]  /*8e00*/  ISETP.GE.AND P1, PT, R7, R0.reuse, PT ;  /* 0x000000000700720c */ /* 0x080fe40003f26270 */
[----:B------:R-:W-:Y:S01]  /*8e10*/  LOP3.LUT R7, R71, 0x1e0, RZ, 0xfc, !PT ;  /* 0x000001e047077812 */ /* 0x000fe200078efcff */
[----:B------:R0:W-:Y:S01]  /*8e20*/  @!P0 STG.E.U16 [R2.64+0x300], R19 ;  /* 0x0003001302008986 */ /* 0x0001e2000c10150e */
[----:B------:R-:W-:Y:S02]  /*8e30*/  ISETP.GE.AND P0, PT, R72, c[0x0][0x174], PT ;  /* 0x00005d0048007a0c */ /* 0x000fe40003f06270 */
[----:B------:R-:W-:Y:S01]  /*8e40*/  ISETP.GE.AND P3, PT, R7, R0, PT ;  /* 0x000000000700720c */ /* 0x000fe20003f66270 */
[----:B------:R0:W-:Y:S04]  /*8e50*/  @!P2 STG.E.U16 [R2.64+0x380], R21 ;  /* 0x000380150200a986 */ /* 0x0001e8000c10150e */
[----:B------:R0:W-:Y:S04]  /*8e60*/  @!P6 STG.E.U16 [R2.64+0x2c0], R147 ;  /* 0x0002c0930200e986 */ /* 0x0001e8000c10150e */
[----:B------:R0:W-:Y:S01]  /*8e70*/  @!P1 STG.E.U16 [R2.64+0x340], R145 ;  /* 0x0003409102009986 */ /* 0x0001e2000c10150e */
[----:B------:R-:W-:-:S03]  /*8e80*/  IADD3 R70, P1, R70, 0x2000, RZ ;  /* 0x0000200046467810 */ /* 0x000fc60007f3e0ff */
[----:B------:R0:W-:Y:S01]  /*8e90*/  @!P3 STG.E.U16 [R2.64+0x3c0], R67 ;  /* 0x0003c0430200b986 */ /* 0x0001e2000c10150e */
[----:B------:R-:W-:Y:S02]  /*8ea0*/  IADD3.X R69, RZ, R69, RZ, P1, !PT ;  /* 0x00000045ff457210 */ /* 0x000fe40000ffe4ff */
[----:B--2---:R-:W-:-:S04]  /*8eb0*/  IADD3 R12, P2, R12, 0x1000, RZ ;  /* 0x000010000c0c7810 */ /* 0x004fc80007f5e0ff */
[----:B---3--:R-:W-:Y:S01]  /*8ec0*/  IADD3.X R10, RZ, R10, RZ, P2, !PT ;  /* 0x0000000aff0a7210 */ /* 0x008fe200017fe4ff */
[----:B------:R0:W-:Y:S04]  /*8ed0*/  STL [R1+0x4], R12 ;  /* 0x0000040c01007387 */ /* 0x0001e80000100800 */
[----:B------:R0:W-:Y:S01]  /*8ee0*/  STL [R1], R10 ;  /* 0x0000000a01007387 */ /* 0x0001e20000100800 */
[----:B------:R-:W-:Y:S01]  /*8ef0*/  @P0 CALL.REL.NOINC `(.L_x_221) ;  /* 0x0000001000000944 */ /* 0x000fe20003c00000 */
[----:B------:R-:W-:Y:S05]  /*8f00*/  BRA `(.L_x_222) ;  /* 0xffff77c000007947 */ /* 0x000fea000383ffff */
.L_x_221:
[----:B------:R-:W-:Y:S05]  /*8f10*/  EXIT ;  /* 0x000000000000794d */ /* 0x000fea0003800000 */
.L_x_223:
        /* <DEDUP_REMOVED lines=14> */
.L_x_5324:


//--------------------- .text._Z25selective_scan_fwd_kernelI32Selective_Scan_fwd_kernel_traitsILi128ELi16ELi1ELb0ELb1ELb0ELb1EN3c104HalfENS1_7complexIfEEEEv13SSMParamsBase --------------------------
	.section	.text._Z25selective_scan_fwd_kernelI32Selective_Scan_fwd_kernel_traitsILi128ELi16ELi1ELb0ELb1ELb0ELb1EN3c104HalfENS1_7complexIfEEEEv13SSMParamsBase,"ax",@progbits
	.sectioninfo	@"SHI_REGISTERS=168"
	.align	128
        .global         _Z25selective_scan_fwd_kernelI32Selective_Scan_fwd_kernel_traitsILi128ELi16ELi1ELb0ELb1ELb0ELb1EN3c104HalfENS1_7complexIfEEEEv13SSMParamsBase
        .type           _Z25selective_scan_fwd_kernelI32Selective_Scan_fwd_kernel_traitsILi128ELi16ELi1ELb0ELb1ELb0ELb1EN3c104HalfENS1_7complexIfEEEEv13SSMParamsBase,@function
        .size           _Z25selective_scan_fwd_kernelI32Selective_Scan_fwd_kernel_traitsILi128ELi16ELi1ELb0ELb1ELb0ELb1EN3c104HalfENS1_7complexIfEEEEv13SSMParamsBase,(.L_x_5325 - _Z25selective_scan_fwd_kernelI32Selective_Scan_fwd_kernel_traitsILi128ELi16ELi1ELb0ELb1ELb0ELb1EN3c104HalfENS1_7complexIfEEEEv13SSMParamsBase)
        .other          _Z25selective_scan_fwd_kernelI32Selective_Scan_fwd_kernel_traitsILi128ELi16ELi1ELb0ELb1ELb0ELb1EN3c104HalfENS1_7complexIfEEEEv13SSMParamsBase,@"STO_CUDA_ENTRY STV_DEFAULT"
_Z25selective_scan_fwd_kernelI32Selective_Scan_fwd_kernel_traitsILi128ELi16ELi1ELb0ELb1ELb0ELb1EN3c104HalfENS1_7complexIfEEEEv13SSMParamsBase:
.text._Z25selective_scan_fwd_kernelI32Selective_Scan_fwd_kernel_traitsILi128ELi16ELi1ELb0ELb1ELb0ELb1EN3c104HalfENS1_7complexIfEEEEv13SSMParamsBase:
        /* <DEDUP_REMOVED lines=73> */
[----:B------:R-:W-:Y:S01]  /*0490*/  IMAD.IADD R3, R3, 0x1, R11 ;  /* 0x0000000103037824 */ /* 0x000fe200078e020b */
[----:B------:R-:W0:Y:S01]  /*04a0*/  S2R R75, SR_TID.X ;  /* 0x00000000004b7919 */ /* 0x000e220000002100 */
[----:B------:R-:W-:Y:S01]  /*04b0*/  IMAD R0, R0, c[0x0][0x1a8], RZ ;  /* 0x00006a0000007a24 */ /* 0x000fe200078e02ff */
[----:B-----5:R1:W2:Y:S01]  /*04c0*/  @P0 R2UR UR5, R8 ;  /* 0x00000000080503c2 */ /* 0x0202a200000e0000 */
[C---:B------:R-:W-:Y:S01]  /*04d0*/  IMAD.WIDE.U32 R4, R7.reuse, c[0x0][0x1a8], R4 ;  /* 0x00006a0007047a25 */ /* 0x040fe200078e0004 */
[----:B------:R-:W-:Y:S01]  /*04e0*/  UIMAD UR9, UR21, UR14, URZ ;  /* 0x0000000e150972a4 */ /* 0x000fe2000f8e023f */
[----:B------:R-:W3:Y:S01]  /*04f0*/  S2R R74, SR_LANEID ;  /* 0x00000000004a7919 */ /* 0x000ee20000000000 */
[----:B------:R-:W-:Y:S01]  /*0500*/  MOV R72, RZ ;  /* 0x000000ff00487202 */ /* 0x000fe20000000f00 */
[----:B------:R-:W-:Y:S01]  /*0510*/  IMAD R69, R7, c[0x0][0x1ac], R0 ;  /* 0x00006b0007457a24 */ /* 0x000fe200078e0200 */
[----:B------:R-:W-:Y:S01]  /*0520*/  MOV R0, UR8 ;  /* 0x0000000800007c02 */ /* 0x000fe20008000f00 */
[C---:B------:R-:W-:Y:S01]  /*0530*/  IMAD.WIDE.U32 R2, R77.reuse, c[0x0][0x1d8], R2 ;  /* 0x000076004d027a25 */ /* 0x040fe200078e0002 */
[----:B------:R-:W-:Y:S01]  /*0540*/  UIMAD UR9, UR10, UR18, UR9 ;  /* 0x000000120a0972a4 */ /* 0x000fe2000f8e0209 */
[----:B------:R1:W4:Y:S01]  /*0550*/  @P1 R2UR UR4, R9 ;  /* 0x00000000090413c2 */ /* 0x00032200000e0000 */
[----:B------:R-:W-:Y:S01]  /*0560*/  UIMAD UR10, UR20, UR16, URZ ;  /* 0x00000010140a72a4 */ /* 0x000fe2000f8e023f */
[----:B------:R-:W-:Y:S01]  /*0570*/  IMAD R7, R77, c[0x0][0x1dc], R0 ;  /* 0x000077004d077a24 */ /* 0x000fe200078e0200 */
[----:B------:R-:W-:Y:S01]  /*0580*/  LEA R0, P0, R2, c[0x0][0x240], 0x1 ;  /* 0x0000900002007a11 */ /* 0x000fe200078008ff */
[----:B------:R-:W-:Y:S01]  /*0590*/  UIADD3 UR7, UR7, UR9, URZ ;  /* 0x0000000907077290 */ /* 0x000fe2000fffe03f */
[----:B------:R-:W-:Y:S01]  /*05a0*/  LEA R70, P1, R4, c[0x0][0x228], 0x1 ;  /* 0x00008a0004467a11 */ /* 0x000fe200078208ff */
[----:B------:R-:W-:Y:S01]  /*05b0*/  ULDC UR8, c[0x0][0x1ec] ;  /* 0x00007b0000087ab9 */ /* 0x000fe20000000800 */
[----:B------:R-:W-:Y:S01]  /*05c0*/  IADD3 R3, R3, R7, RZ ;  /* 0x0000000703037210 */ /* 0x000fe20007ffe0ff */
[----:B------:R1:W-:Y:S01]  /*05d0*/  STL [R1+0x4], R0 ;  /* 0x0000040001007387 */ /* 0x0003e20000100800 */
[----:B------:R-:W-:Y:S01]  /*05e0*/  UIMAD UR8, UR11, UR8, UR10 ;  /* 0x000000080b0872a4 */ /* 0x000fe2000f8e020a */
[----:B------:R-:W-:Y:S01]  /*05f0*/  IADD3 R69, R5, R69, RZ ;  /* 0x0000004505457210 */ /* 0x000fe20007ffe0ff */
[----:B------:R-:W-:Y:S01]  /*0600*/  UIMAD.WIDE.U32 UR6, UR15, UR19, UR6 ;  /* 0x000000130f0672a5 */ /* 0x000fe2000f8e0006 */
[----:B------:R-:W-:Y:S01]  /*0610*/  LEA.HI.X R2, R2, c[0x0][0x244], R3, 0x1, P0 ;  /* 0x0000910002027a11 */ /* 0x000fe200000f0c03 */
[----:B------:R-:W-:Y:S01]  /*0620*/  ULDC.64 UR10, c[0x0][0x248] ;  /* 0x00009200000a7ab9 */ /* 0x000fe20000000a00 */
[----:B0-----:R-:W-:Y:S01]  /*0630*/  SHF.L.U32 R73, R75, 0x4, RZ ;  /* 0x000000044b497819 */ /* 0x001fe200000006ff */
[----:B------:R-:W-:Y:S01]  /*0640*/  UIADD3 UR8, UR7, UR8, URZ ;  /* 0x0000000807087290 */ /* 0x000fe2000fffe03f */
[----:B------:R-:W-:Y:S01]  /*0650*/  LEA.HI.X R69, R4, c[0x0][0x22c], R69, 0x1, P1 ;  /* 0x00008b0004457a11 */ /* 0x000fe200008f0c45 */
[----:B------:R1:W-:Y:S01]  /*0660*/  STL [R1], R2 ;  /* 0x0000000201007387 */ /* 0x0003e20000100800 */
[----:B------:R-:W-:Y:S01]  /*0670*/  ULEA UR7, UP0, UR6, UR10, 0x1 ;  /* 0x0000000a06077291 */ /* 0x000fe2000f80083f */
[----:B------:R-:W-:-:S03]  /*0680*/  LOP3.LUT R73, R73, 0xfffffe00, RZ, 0xc0, !PT ;  /* 0xfffffe0049497812 */ /* 0x000fc600078ec0ff */
[----:B------:R-:W-:Y:S01]  /*0690*/  ULEA.HI.X UR8, UR6, UR11, UR8, 0x1, UP0 ;  /* 0x0000000b06087291 */ /* 0x000fe200080f0c08 */
[----:B------:R-:W-:Y:S02]  /*06a0*/  LOP3.LUT R71, R73, 0x1f, R75, 0xf8, !PT ;  /* 0x0000001f49477812 */ /* 0x000fe400078ef84b */
[----:B------:R-:W-:-:S04]  /*06b0*/  UMOV UR6, UR7 ;  /* 0x0000000700067c82 */ /* 0x000fc80008000000 */
[----:B-1234-:R-:W-:Y:S02]  /*06c0*/  UMOV UR7, UR8 ;  /* 0x0000000800077c82 */ /* 0x01efe40008000000 */
.L_x_268:
[----:B------:R-:W2:Y:S04]  /*06d0*/  LDL R18, [R1] ;  /* 0x0000000001127983 */ /* 0x000ea80000100800 */
[----:B0-----:R-:W3:Y:S01]  /*06e0*/  LDL R2, [R1+0x4] ;  /* 0x0000040001027983 */ /* 0x001ee20000100800 */
[----:B------:R-:W-:Y:S02]  /*06f0*/  MOV R3, 0xfffff800 ;  /* 0xfffff80000037802 */ /* 0x000fe40000000f00 */
[C---:B------:R-:W-:Y:S02]  /*0700*/  LOP3.LUT R19, R71.reuse, 0x20, RZ, 0xfc, !PT ;  /* 0x0000002047137812 */ /* 0x040fe400078efcff */
[C---:B------:R-:W-:Y:S01]  /*0710*/  LOP3.LUT R21, R71.reuse, 0x40, RZ, 0xfc, !PT ;  /* 0x0000004047157812 */ /* 0x040fe200078efcff */
[----:B------:R-:W-:Y:S01]  /*0720*/  IMAD R68, R72, R3, c[0x0][0x168] ;  /* 0x00005a0048447624 */ /* 0x000fe200078e0203 */
[----:B------:R-:W-:-:S02]  /*0730*/  LOP3.LUT R23, R71, 0x60, RZ, 0xfc, !PT ;  /* 0x0000006047177812 */ /* 0x000fc400078efcff */
[----:B------:R-:W-:Y:S02]  /*0740*/  PRMT R0, RZ, 0x7610, R0 ;  /* 0x00007610ff007816 */ /* 0x000fe40000000000 */
[-C--:B------:R-:W-:Y:S02]  /*0750*/  ISETP.GE.AND P2, PT, R71, R68.reuse, PT ;  /* 0x000000444700720c */ /* 0x080fe40003f46270 */
[----:B------:R-:W-:Y:S02]  /*0760*/  ISETP.GE.AND P1, PT, R19, R68, PT ;  /* 0x000000441300720c */ /* 0x000fe40003f26270 */
[C---:B------:R-:W-:Y:S02]  /*0770*/  LOP3.LUT R25, R71.reuse, 0x80, RZ, 0xfc, !PT ;  /* 0x0000008047197812 */ /* 0x040fe400078efcff */
[----:B------:R-:W-:Y:S02]  /*0780*/  PRMT R4, RZ, 0x7610, R4 ;  /* 0x00007610ff047816 */ /* 0x000fe40000000004 */
[----:B------:R-:W-:-:S02]  /*0790*/  LOP3.LUT R27, R71, 0xa0, RZ, 0xfc, !PT ;  /* 0x000000a0471b7812 */ /* 0x000fc400078efcff */
[----:B------:R-:W-:Y:S02]  /*07a0*/  LOP3.LUT R29, R71, 0xc0, RZ, 0xfc, !PT ;  /* 0x000000c0471d7812 */ /* 0x000fe400078efcff */
[-C--:B------:R-:W-:Y:S02]  /*07b0*/  ISETP.GE.AND P4, PT, R21, R68.reuse, PT ;  /* 0x000000441500720c */ /* 0x080fe40003f86270 */
[----:B------:R-:W-:Y:S02]  /*07c0*/  LOP3.LUT R31, R71, 0xe0, RZ, 0xfc, !PT ;  /* 0x000000e0471f7812 */ /* 0x000fe400078efcff */
[-C--:B------:R-:W-:Y:S02]  /*07d0*/  ISETP.GE.AND P0, PT, R23, R68.reuse, PT ;  /* 0x000000441700720c */ /* 0x080fe40003f06270 */
[----:B------:R-:W-:Y:S02]  /*07e0*/  LOP3.LUT R33, R71, 0x100, RZ, 0xfc, !PT ;  /* 0x0000010047217812 */ /* 0x000fe400078efcff */
[----:B------:R-:W-:-:S02]  /*07f0*/  ISETP.GE.AND P6, PT, R25, R68, PT ;  /* 0x000000441900720c */ /* 0x000fc40003fc6270 */
[-C--:B------:R-:W-:Y:S02]  /*0800*/  ISETP.GE.AND P5, PT, R27, R68.reuse, PT ;  /* 0x000000441b00720c */ /* 0x080fe40003fa6270 */
[----:B------:R-:W-:Y:S02]  /*0810*/  ISETP.GE.AND P3, PT, R29, R68, PT ;  /* 0x000000441d00720c */ /* 0x000fe40003f66270 */
[----:B------:R-:W-:Y:S02]  /*0820*/  PRMT R5, RZ, 0x7610, R5 ;  /* 0x00007610ff057816 */ /* 0x000fe40000000005 */
[----:B------:R-:W-:Y:S02]  /*0830*/  PRMT R6, RZ, 0x7610, R6 ;  /* 0x00007610ff067816 */ /* 0x000fe40000000006 */
[----:B------:R-:W-:Y:S02]  /*0840*/  PRMT R7, RZ, 0x7610, R7 ;  /* 0x00007610ff077816 */ /* 0x000fe40000000007 */
[----:B------:R-:W-:-:S02]  /*0850*/  PRMT R8, RZ, 0x7610, R8 ;  /* 0x00007610ff087816 */ /* 0x000fc40000000008 */
[C---:B------:R-:W-:Y:S02]  /*0860*/  LOP3.LUT R35, R71.reuse, 0x120, RZ, 0xfc, !PT ;  /* 0x0000012047237812 */ /* 0x040fe400078efcff */
[----:B------:R-:W-:Y:S02]  /*0870*/  PRMT R9, RZ, 0x7610, R9 ;  /* 0x00007610ff097816 */ /* 0x000fe40000000009 */
[C---:B------:R-:W-:Y:S02]  /*0880*/  LOP3.LUT R37, R71.reuse, 0x140, RZ, 0xfc, !PT ;  /* 0x0000014047257812 */ /* 0x040fe400078efcff */
[----:B------:R-:W-:Y:S02]  /*0890*/  PRMT R10, RZ, 0x7610, R10 ;  /* 0x00007610ff0a7816 */ /* 0x000fe4000000000a */
[----:B------:R-:W-:Y:S02]  /*08a0*/  LOP3.LUT R39, R71, 0x160, RZ, 0xfc, !PT ;  /* 0x0000016047277812 */ /* 0x000fe400078efcff */
[----:B------:R-:W-:-:S02]  /*08b0*/  PRMT R11, RZ, 0x7610, R11 ;  /* 0x00007610ff0b7816 */ /* 0x000fc4000000000b */
[C---:B------:R-:W-:Y:S02]  /*08c0*/  LOP3.LUT R41, R71.reuse, 0x180, RZ, 0xfc, !PT ;  /* 0x0000018047297812 */ /* 0x040fe400078efcff */
[C---:B------:R-:W-:Y:S02]  /*08d0*/  LOP3.LUT R43, R71.reuse, 0x1a0, RZ, 0xfc, !PT ;  /* 0x000001a0472b7812 */ /* 0x040fe400078efcff */
[C---:B------:R-:W-:Y:S02]  /*08e0*/  LOP3.LUT R45, R71.reuse, 0x1c0, RZ, 0xfc, !PT ;  /* 0x000001c0472d7812 */ /* 0x040fe400078efcff */
[----:B------:R-:W-:Y:S02]  /*08f0*/  LOP3.LUT R47, R71, 0x1e0, RZ, 0xfc, !PT ;  /* 0x000001e0472f7812 */ /* 0x000fe400078efcff */
[----:B------:R-:W-:Y:S02]  /*0900*/  PRMT R12, RZ, 0x7610, R12 ;  /* 0x00007610ff0c7816 */ /* 0x000fe4000000000c */
[----:B------:R-:W-:-:S02]  /*0910*/  PRMT R13, RZ, 0x7610, R13 ;  /* 0x00007610ff0d7816 */ /* 0x000fc4000000000d */
[----:B------:R-:W-:Y:S02]  /*0920*/  PRMT R14, RZ, 0x7610, R14 ;  /* 0x00007610ff0e7816 */ /* 0x000fe4000000000e */
[----:B------:R-:W-:Y:S02]  /*0930*/  PRMT R15, RZ, 0x7610, R15 ;  /* 0x00007610ff0f7816 */ /* 0x000fe4000000000f */
[----:B------:R-:W-:Y:S02]  /*0940*/  PRMT R16, RZ, 0x7610, R16 ;  /* 0x00007610ff107816 */ /* 0x000fe40000000010 */
[----:B------:R-:W-:Y:S02]  /*0950*/  PRMT R17, RZ, 0x7610, R17 ;  /* 0x00007610ff117816 */ /* 0x000fe40000000011 */
[----:B------:R-:W-:Y:S01]  /*0960*/  PRMT R20, RZ, 0x7610, R20 ;  /* 0x00007610ff147816 */ /* 0x000fe20000000014 */
[----:B------:R-:W-:Y:S01]  /*0970*/  BAR.SYNC.DEFER_BLOCKING 0x0 ;  /* 0x0000000000007b1d */ /* 0x000fe20000010000 */
[----:B--2---:R-:W-:-:S05]  /*0980*/  MOV R3, R18 ;  /* 0x0000001200037202 */ /* 0x004fca0000000f00 */
[----:B---3--:R-:W-:-:S05]  /*0990*/  IMAD.WIDE R2, R71, 0x2, R2 ;  /* 0x0000000247027825 */ /* 0x008fca00078e0202 */
[----:B------:R0:W2:Y:S01]  /*09a0*/  @!P2 LDG.E.U16 R0, [R2.64] ;  /* 0x0000000c0200a981 */ /* 0x0000a2000c1e1500 */
[----:B------:R-:W-:-:S03]  /*09b0*/  ISETP.GE.AND P2, PT, R31, R68, PT ;  /* 0x000000441f00720c */ /* 0x000fc60003f46270 */
[----:B------:R0:W3:Y:S01]  /*09c0*/  @!P1 LDG.E.U16 R4, [R2.64+0x40] ;  /* 0x0000400c02049981 */ /* 0x0000e2000c1e1500 */
[----:B------:R-:W-:-:S03]  /*09d0*/  ISETP.GE.AND P1, PT, R33, R68, PT ;  /* 0x000000442100720c */ /* 0x000fc60003f26270 */
[----:B------:R0:W4:Y:S01]  /*09e0*/  @!P4 LDG.E.U16 R5, [R2.64+0x80] ;  /* 0x0000800c0205c981 */ /* 0x000122000c1e1500 */
[----:B------:R-:W-:-:S03]  /*09f0*/  ISETP.GE.AND P4, PT, R35, R68, PT ;  /* 0x000000442300720c */ /* 0x000fc60003f86270 */
[----:B------:R0:W5:Y:S01]  /*0a00*/  @!P0 LDG.E.U16 R6, [R2.64+0xc0] ;  /* 0x0000c00c02068981 */ /* 0x000162000c1e1500 */
        /* <DEDUP_REMOVED lines=11> */
[----:B------:R0:W5:Y:S04]  /*0ac0*/  @!P4 LDG.E.U16 R12, [R2.64+0x240] ;  /* 0x0002400c020cc981 */ /* 0x000168000c1e1500 */
[----:B------:R0:W5:Y:S04]  /*0ad0*/  @!P0 LDG.E.U16 R13, [R2.64+0x280] ;  /* 0x0002800c020d8981 */ /* 0x000168000c1e1500 */
[----:B------:R0:W5:Y:S04]  /*0ae0*/  @!P6 LDG.E.U16 R14, [R2.64+0x2c0] ;  /* 0x0002c00c020ee981 */ /* 0x000168000c1e1500 */
[----:B------:R0:W5:Y:S04]  /*0af0*/  @!P5 LDG.E.U16 R15, [R2.64+0x300] ;  /* 0x0003000c020fd981 */ /* 0x000168000c1e1500 */
[----:B------:R0:W5:Y:S04]  /*0b00*/  @!P3 LDG.E.U16 R16, [R2.64+0x340] ;  /* 0x0003400c0210b981 */ /* 0x000168000c1e1500 */
[----:B------:R0:W5:Y:S04]  /*0b10*/  @!P2 LDG.E.U16 R17, [R2.64+0x380] ;  /* 0x0003800c0211a981 */ /* 0x000168000c1e1500 */
[----:B------:R0:W5:Y:S01]  /*0b20*/  @!P1 LDG.E.U16 R20, [R2.64+0x3c0] ;  /* 0x0003c00c02149981 */ /* 0x000162000c1e1500 */
[----:B------:R-:W-:-:S02]  /*0b30*/  IADD3 R18, R73, R74, RZ ;  /* 0x0000004a49127210 */ /* 0x000fc40007ffe0ff */
[-C--:B------:R-:W-:Y:S02]  /*0b40*/  ISETP.GE.AND P2, PT, R19, R68.reuse, PT ;  /* 0x000000441300720c */ /* 0x080fe40003f46270 */
[C---:B------:R-:W-:Y:S02]  /*0b50*/  IADD3 R19, R18.reuse, 0x20, RZ ;  /* 0x0000002012137810 */ /* 0x040fe40007ffe0ff */
[-C--:B------:R-:W-:Y:S02]  /*0b60*/  ISETP.GE.AND P4, PT, R21, R68.reuse, PT ;  /* 0x000000441500720c */ /* 0x080fe40003f86270 */
[-C--:B------:R-:W-:Y:S02]  /*0b70*/  ISETP.GE.AND P0, PT, R23, R68.reuse, PT ;  /* 0x000000441700720c */ /* 0x080fe40003f06270 */
[----:B0-----:R-:W-:Y:S02]  /*0b80*/  IADD3 R3, R18, 0x40, RZ ;  /* 0x0000004012037810 */ /* 0x001fe40007ffe0ff */
[----:B------:R-:W-:-:S02]  /*0b90*/  ISETP.GE.AND P1, PT, R25, R68, PT ;  /* 0x000000441900720c */ /* 0x000fc40003f26270 */
[C---:B------:R-:W-:Y:S02]  /*0ba0*/  IADD3 R21, R18.reuse, 0x60, RZ ;  /* 0x0000006012157810 */ /* 0x040fe40007ffe0ff */
[C---:B------:R-:W-:Y:S02]  /*0bb0*/  LEA.HI.SX32 R165, R18.reuse, R18, 0x1b ;  /* 0x0000001212a57211 */ /* 0x040fe400078fdaff */
[C---:B------:R-:W-:Y:S02]  /*0bc0*/  IADD3 R23, R18.reuse, 0x80, RZ ;  /* 0x0000008012177810 */ /* 0x040fe40007ffe0ff */
[----:B------:R-:W-:Y:S02]  /*0bd0*/  IADD3 R25, R18, 0xa0, RZ ;  /* 0x000000a012197810 */ /* 0x000fe40007ffe0ff */
[----:B------:R-:W-:Y:S02]  /*0be0*/  ISETP.GE.AND P6, PT, R27, R68, PT ;  /* 0x000000441b00720c */ /* 0x000fe40003fc6270 */
        /* <DEDUP_REMOVED lines=10> */
[----:B------:R-:W-:Y:S02]  /*0c90*/  LEA.HI.SX32 R25, R25, R18, 0x1b ;  /* 0x0000001219197211 */ /* 0x000fe400078fdaff */
[C---:B------:R-:W-:Y:S02]  /*0ca0*/  IADD3 R49, R18.reuse, 0x120, RZ ;  /* 0x0000012012317810 */ /* 0x040fe40007ffe0ff */
[----:B------:R-:W-:Y:S01]  /*0cb0*/  SHF.L.U32 R163, R19, 0x1, RZ ;  /* 0x0000000113a37819 */ /* 0x000fe200000006ff */
[----:B------:R-:W-:Y:S01]  /*0cc0*/  IMAD.SHL.U32 R153, R25, 0x2, RZ ;  /* 0x0000000219997824 */ /* 0x000fe200078e00ff */
[----:B------:R-:W-:-:S02]  /*0cd0*/  IADD3 R51, R18, 0x140, RZ ;  /* 0x0000014012337810 */ /* 0x000fc40007ffe0ff */
[-C--:B------:R-:W-:Y:S02]  /*0ce0*/  LEA.HI.SX32 R27, R27, R18.reuse, 0x1b ;  /* 0x000000121b1b7211 */ /* 0x080fe400078fdaff */
[----:B------:R-:W-:Y:S02]  /*0cf0*/  SHF.L.U32 R156, R3, 0x1, RZ ;  /* 0x00000001039c7819 */ /* 0x000fe400000006ff */
[C---:B------:R-:W-:Y:S02]  /*0d00*/  IADD3 R53, R18.reuse, 0x160, RZ ;  /* 0x0000016012357810 */ /* 0x040fe40007ffe0ff */
[----:B------:R-:W-:Y:S02]  /*0d10*/  LEA.HI.SX32 R29, R29, R18, 0x1b ;  /* 0x000000121d1d7211 */ /* 0x000fe400078fdaff */
[----:B------:R-:W-:Y:S02]  /*0d20*/  SHF.L.U32 R155, R21, 0x1, RZ ;  /* 0x00000001159b7819 */ /* 0x000fe400000006ff */
[----:B------:R-:W-:-:S02]  /*0d30*/  IADD3 R55, R18, 0x180, RZ ;  /* 0x0000018012377810 */ /* 0x000fc40007ffe0ff */
[-C--:B------:R-:W-:Y:S02]  /*0d40*/  LEA.HI.SX32 R31, R31, R18.reuse, 0x1b ;  /* 0x000000121f1f7211 */ /* 0x080fe400078fdaff */
[----:B------:R-:W-:Y:S02]  /*0d50*/  SHF.L.U32 R154, R23, 0x1, RZ ;  /* 0x00000001179a7819 */ /* 0x000fe400000006ff */
[C---:B------:R-:W-:Y:S02]  /*0d60*/  IADD3 R57, R18.reuse, 0x1a0, RZ ;  /* 0x000001a012397810 */ /* 0x040fe40007ffe0ff */
[-C--:B------:R-:W-:Y:S02]  /*0d70*/  LEA.HI.SX32 R49, R49, R18.reuse, 0x1b ;  /* 0x0000001231317211 */ /* 0x080fe400078fdaff */
[----:B------:R-:W-:Y:S02]  /*0d80*/  IADD3 R59, R18, 0x1c0, RZ ;  /* 0x000001c0123b7810 */ /* 0x000fe40007ffe0ff */
[----:B------:R-:W-:-:S02]  /*0d90*/  LEA.HI.SX32 R51, R51, R18, 0x1b ;  /* 0x0000001233337211 */ /* 0x000fc400078fdaff */
[----:B------:R-:W-:Y:S02]  /*0da0*/  SHF.L.U32 R152, R27, 0x1, RZ ;  /* 0x000000011b987819 */ /* 0x000fe400000006ff */
[----:B------:R-:W-:Y:S02]  /*0db0*/  IADD3 R61, R18, 0x1e0, RZ ;  /* 0x000001e0123d7810 */ /* 0x000fe40007ffe0ff */
[-C--:B------:R-:W-:Y:S02]  /*0dc0*/  LEA.HI.SX32 R53, R53, R18.reuse, 0x1b ;  /* 0x0000001235357211 */ /* 0x080fe400078fdaff */
[----:B------:R-:W-:Y:S02]  /*0dd0*/  SHF.L.U32 R151, R29, 0x1, RZ ;  /* 0x000000011d977819 */ /* 0x000fe400000006ff */
        /* <DEDUP_REMOVED lines=8> */
[----:B------:R-:W-:Y:S02]  /*0e60*/  SHF.L.U32 R146, R55, 0x1, RZ ;  /* 0x0000000137927819 */ /* 0x000fe400000006ff */
[----:B------:R-:W-:Y:S02]  /*0e70*/  SHF.L.U32 R145, R57, 0x1, RZ ;  /* 0x0000000139917819 */ /* 0x000fe400000006ff */
[----:B------:R-:W-:Y:S02]  /*0e80*/  SHF.L.U32 R144, R59, 0x1, RZ ;  /* 0x000000013b907819 */ /* 0x000fe400000006ff */
[----:B------:R-:W-:Y:S02]  /*0e90*/  SHF.L.U32 R67, R61, 0x1, RZ ;  /* 0x000000013d437819 */ /* 0x000fe400000006ff */
[----:B------:R-:W-:Y:S02]  /*0ea0*/  MOV R2, UR6 ;  /* 0x0000000600027c02 */ /* 0x000fe40008000f00 */
[----:B------:R-:W-:-:S02]  /*0eb0*/  MOV R3, UR7 ;  /* 0x0000000700037c02 */ /* 0x000fc40008000f00 */
[----:B------:R-:W-:Y:S02]  /*0ec0*/  PRMT R22, RZ, 0x7610, R22 ;  /* 0x00007610ff167816 */ /* 0x000fe40000000016 */
[----:B------:R-:W-:Y:S01]  /*0ed0*/  PRMT R21, RZ, 0x7610, R21 ;  /* 0x00007610ff157816 */ /* 0x000fe20000000015 */
[----:B------:R-:W-:Y:S01]  /*0ee0*/  IMAD.WIDE R18, R71, 0x2, R2 ;  /* 0x0000000247127825 */ /* 0x000fe200078e0202 */
        /* <DEDUP_REMOVED lines=11> */
[----:B------:R-:W-:Y:S01]  /*0fa0*/  PRMT R36, RZ, 0x7610, R36 ;  /* 0x00007610ff247816 */ /* 0x000fe20000000024 */
[----:B--2---:R0:W-:Y:S04]  /*0fb0*/  STS.U16 [R165], R0 ;  /* 0x00000000a5007388 */ /* 0x0041e80000000400 */
[----:B---3--:R-:W-:Y:S04]  /*0fc0*/  STS.U16 [R163+0x40], R4 ;  /* 0x00004004a3007388 */ /* 0x008fe80000000400 */
[----:B----4-:R-:W-:Y:S01]  /*0fd0*/  STS.U16 [R156+0x80], R5 ;  /* 0x000080059c007388 */ /* 0x010fe20000000400 */
[----:B0-----:R-:W-:-:S03]  /*0fe0*/  LEA R0, R74, R73, 0x4 ;  /* 0x000000494a007211 */ /* 0x001fc600078e20ff */
[----:B-----5:R-:W-:Y:S01]  /*0ff0*/  STS.U16 [R155+0xc0], R6 ;  /* 0x0000c0069b007388 */ /* 0x020fe20000000400 */
[----:B------:R-:W-:-:S03]  /*1000*/  LEA.HI.SX32 R66, R0, R0, 0x1b ;  /* 0x0000000000427211 */ /* 0x000fc600078fdaff */
[----:B------:R-:W-:Y:S02]  /*1010*/  STS.U16 [R154+0x100], R7 ;  /* 0x000100079a007388 */ /* 0x000fe40000000400 */
[----:B------:R-:W-:Y:S02]  /*1020*/  IMAD.SHL.U32 R66, R66, 0x2, RZ ;  /* 0x0000000242427824 */ /* 0x000fe400078e00ff */
        /* <DEDUP_REMOVED lines=48> */
[----:B------:R-:W-:-:S03]  /*1330*/  ISETP.GE.AND P1, PT, R47, R68, PT ;  /* 0x000000442f00720c */ /* 0x000fc60003f26270 */
[----:B------:R-:W3:Y:S04]  /*1340*/  @!P4 LDG.E.U16 R30, [R18.64+0x240] ;  /* 0x0002400c121ec981 */ /* 0x000ee8000c1e1500 */
        /* <DEDUP_REMOVED lines=97> */
.L_x_225:
[----:B------:R-:W-:Y:S05]  /*1960*/  BSYNC B0 ;  /* 0x0000000000007941 */ /* 0x000fea0003800000 */
.L_x_224:
        /* <DEDUP_REMOVED lines=36> */
.L_x_227:
[----:B------:R-:W-:Y:S05]  /*1bb0*/  BSYNC B0 ;  /* 0x0000000000007941 */ /* 0x000fea0003800000 */
.L_x_226:
        /* <DEDUP_REMOVED lines=38> */
.L_x_229:
[----:B------:R-:W-:Y:S05]  /*1e20*/  BSYNC B0 ;  /* 0x0000000000007941 */ /* 0x000fea0003800000 */
.L_x_228:
[----:B------:R-:W-:Y:S01]  /*1e30*/  HADD2.F32 R32, -RZ, R32.H0_H0 ;  /* 0x20000020ff207230 */ /* 0x000fe20000004100 */
[----:B------:R-:W-:Y:S01]  /*1e40*/  BSSY B0, `(.L_x_230) ;  /* 0x0000023000007945 */ /* 0x000fe20003800000 */
[----:B------:R-:W-:-:S03]  /*1e50*/  FSETP.GTU.FTZ.AND P3, PT, R57, 20, PT ;  /* 0x41a000003900780b */ /* 0x000fc60003f7c000 */
[----:B------:R-:W-:Y:S01]  /*1e60*/  FADD.FTZ R56, R32, UR4 ;  /* 0x0000000420387e21 */ /* 0x000fe20008010000 */
[----:B------:R-:W-:Y:S05]  /*1e70*/  @P2 BRA `(.L_x_231) ;  /* 0x000001f000002947 */ /* 0x000fea0003800000 */
[----:B------:R-:W-:Y:S01]  /*1e80*/  FMUL.FTZ R62, R62, 1.4426950216293334961 ;  /* 0x3fb8aa3b3e3e7820 */ /* 0x000fe20000410000 */
[----:B------:R-:W-:Y:S01]  /*1e90*/  HFMA2.MMA R27, -RZ, RZ, 1.3056640625, -1.8671875 ;  /* 0x3d39bf78ff1b7435 */ /* 0x000fe200000001ff */
        /* <DEDUP_REMOVED lines=29> */
.L_x_231:
[----:B------:R-:W-:Y:S05]  /*2070*/  BSYNC B0 ;  /* 0x0000000000007941 */ /* 0x000fea0003800000 */
.L_x_230:
        /* <DEDUP_REMOVED lines=38> */
.L_x_233:
[----:B------:R-:W-:Y:S05]  /*22e0*/  BSYNC B0 ;  /* 0x0000000000007941 */ /* 0x000fea0003800000 */
.L_x_232:
        /* <DEDUP_REMOVED lines=36> */
.L_x_235:
[----:B------:R-:W-:Y:S05]  /*2530*/  BSYNC B0 ;  /* 0x0000000000007941 */ /* 0x000fea0003800000 */
.L_x_234:
        /* <DEDUP_REMOVED lines=38> */
.L_x_237:
[----:B------:R-:W-:Y:S05]  /*27a0*/  BSYNC B0 ;  /* 0x0000000000007941 */ /* 0x000fea0003800000 */
.L_x_236:
        /* <DEDUP_REMOVED lines=37> */
.L_x_239:
[----:B------:R-:W-:Y:S05]  /*2a00*/  BSYNC B0 ;  /* 0x0000000000007941 */ /* 0x000fea0003800000 */
.L_x_238:
        /* <DEDUP_REMOVED lines=42> */
.L_x_241:
[----:B------:R-:W-:Y:S05]  /*2cb0*/  BSYNC B0 ;  /* 0x0000000000007941 */ /* 0x000fea0003800000 */
.L_x_240:
        /* <DEDUP_REMOVED lines=40> */
.L_x_243:
[----:B------:R-:W-:Y:S05]  /*2f40*/  BSYNC B0 ;  /* 0x0000000000007941 */ /* 0x000fea0003800000 */
.L_x_242:
        /* <DEDUP_REMOVED lines=16> */
[----:B------:R-:W-:Y:S01]  /*3050*/  HFMA2.MMA R21, -RZ, RZ, 1.3056640625, -1.8671875 ;  /* 0x3d39bf78ff157435 */ /* 0x000fe200000001ff */
[----:B------:R-:W-:-:S02]  /*3060*/  IMAD.MOV.U32 R22, RZ, RZ, 0x3e800000 ;  /* 0x3e800000ff167424 */ /* 0x000fc400078e00ff */
        /* <DEDUP_REMOVED lines=28> */
.L_x_245:
[----:B------:R-:W-:Y:S05]  /*3230*/  BSYNC B0 ;  /* 0x0000000000007941 */ /* 0x000fea0003800000 */
.L_x_244:
        /* <DEDUP_REMOVED lines=33> */
.L_x_247:
[----:B------:R-:W-:Y:S05]  /*3450*/  BSYNC B0 ;  /* 0x0000000000007941 */ /* 0x000fea0003800000 */
.L_x_246:
        /* <DEDUP_REMOVED lines=33> */
.L_x_249:
[----:B------:R-:W-:Y:S05]  /*3670*/  BSYNC B0 ;  /* 0x0000000000007941 */ /* 0x000fea0003800000 */
.L_x_248:
[----:B------:R-:W-:Y:S01]  /*3680*/  BSSY B0, `(.L_x_250) ;  /* 0x0000021000007945 */ /* 0x000fe20003800000 */
        /* <DEDUP_REMOVED lines=32> */
.L_x_251:
[----:B------:R-:W-:Y:S05]  /*3890*/  BSYNC B0 ;  /* 0x0000000000007941 */ /* 0x000fea0003800000 */
.L_x_250:
        /* <DEDUP_REMOVED lines=33> */
.L_x_253:
[----:B------:R-:W-:Y:S05]  /*3ab0*/  BSYNC B0 ;  /* 0x0000000000007941 */ /* 0x000fea0003800000 */
.L_x_252:
        /* <DEDUP_REMOVED lines=33> */
.L_x_255:
[----:B------:R-:W-:Y:S05]  /*3cd0*/  BSYNC B0 ;  /* 0x0000000000007941 */ /* 0x000fea0003800000 */
.L_x_254:
        /* <DEDUP_REMOVED lines=36> */
.L_x_262:
        /* <DEDUP_REMOVED lines=10> */
[----:B------:R-:W-:-:S04]  /*3fc0*/  IMAD.IADD R42, R73, 0x1, R71 ;  /* 0x00000001492a7824 */ /* 0x000fc800078e0247 */
[----:B------:R-:W-:Y:S01]  /*3fd0*/  IMAD.WIDE.U32 R40, R0, c[0x0][0x188], R40 ;  /* 0x0000620000287a25 */ /* 0x000fe200078e0028 */
[----:B------:R-:W-:-:S03]  /*3fe0*/  SHF.R.S32.HI R43, RZ, 0x1f, R42 ;  /* 0x0000001fff2b7819 */ /* 0x000fc6000001142a */
[----:B------:R-:W-:Y:S01]  /*3ff0*/  IMAD R68, R72, R51, c[0x0][0x168] ;  /* 0x00005a0048447624 */ /* 0x000fe200078e0233 */
        /* <DEDUP_REMOVED lines=144> */
[----:B------:R-:W-:Y:S02]  /*4900*/  LEA.HI.SX32 R112, R112, R43, 0x1b ;  /* 0x0000002b70707211 */ /* 0x000fe400078fdaff */
[----:B------:R-:W-:-:S04]  /*4910*/  IADD3 R114, R43, 0xa0, RZ ;  /* 0x000000a02b727810 */ /* 0x000fc80007ffe0ff */
[----:B------:R-:W-:Y:S02]  /*4920*/  LEA.HI.SX32 R114, R114, R43, 0x1b ;  /* 0x0000002b72727211 */ /* 0x000fe400078fdaff */
[C---:B------:R-:W-:Y:S02]  /*4930*/  IADD3 R136, R43.reuse, 0x160, RZ ;  /* 0x000001602b887810 */ /* 0x040fe40007ffe0ff */
[----:B------:R-:W-:Y:S02]  /*4940*/  SHF.L.U32 R113, R114, 0x1, RZ ;  /* 0x0000000172717819 */ /* 0x000fe400000006ff */
[C---:B------:R-:W-:Y:S02]  /*4950*/  IADD3 R114, R43.reuse, 0xe0, RZ ;  /* 0x000000e02b727810 */ /* 0x040fe40007ffe0ff */
[C---:B------:R-:W-:Y:S02]  /*4960*/  IADD3 R120, R43.reuse, 0x100, RZ ;  /* 0x000001002b787810 */ /* 0x040fe40007ffe0ff */
[----:B------:R-:W-:-:S02]  /*4970*/  IADD3 R122, R43, 0x120, RZ ;  /* 0x000001202b7a7810 */ /* 0x000fc40007ffe0ff */
[C---:B------:R-:W-:Y:S02]  /*4980*/  IADD3 R129, R43.reuse, 0x260, RZ ;  /* 0x000002602b817810 */ /* 0x040fe40007ffe0ff */
[C---:B------:R-:W-:Y:S02]  /*4990*/  IADD3 R138, R43.reuse, 0x180, RZ ;  /* 0x000001802b8a7810 */ /* 0x040fe40007ffe0ff */
[C---:B------:R-:W-:Y:S02]  /*49a0*/  IADD3 R124, R43.reuse, 0x140, RZ ;  /* 0x000001402b7c7810 */ /* 0x040fe40007ffe0ff */
[-C--:B------:R-:W-:Y:S02]  /*49b0*/  LEA.HI.SX32 R119, R114, R43.reuse, 0x1b ;  /* 0x0000002b72777211 */ /* 0x080fe400078fdaff */
[----:B------:R-:W-:Y:S02]  /*49c0*/  LEA.HI.SX32 R121, R136, R43, 0x1b ;  /* 0x0000002b88797211 */ /* 0x000fe400078fdaff */
[----:B------:R-:W-:Y:S01]  /*49d0*/  IADD3 R136, R43, 0x3e0, RZ ;  /* 0x000003e02b887810 */ /* 0x000fe20007ffe0ff */
[----:B--2---:R-:W-:-:S02]  /*49e0*/  FMUL.FTZ R42, R41, R65 ;  /* 0x00000041292a7220 */ /* 0x004fc40000410000 */
        /* <DEDUP_REMOVED lines=29> */
[----:B------:R-:W-:Y:S02]  /*4bc0*/  IADD3 R140, R43, 0x1a0, RZ ;  /* 0x000001a02b8c7810 */ /* 0x000fe40007ffe0ff */
[-C--:B------:R-:W-:Y:S01]  /*4bd0*/  LEA.HI.SX32 R117, R122, R43.reuse, 0x1b ;  /* 0x0000002b7a757211 */ /* 0x080fe200078fdaff */
[----:B------:R1:W-:Y:S01]  /*4be0*/  STS.U16 [R46+0x100], R45 ;  /* 0x0001002d2e007388 */ /* 0x0003e20000000400 */
[-C--:B0-----:R-:W-:Y:S02]  /*4bf0*/  LEA.HI.SX32 R115, R112, R43.reuse, 0x1b ;  /* 0x0000002b70737211 */ /* 0x081fe400078fdaff */
[----:B------:R-:W-:Y:S01]  /*4c00*/  LEA.HI.SX32 R114, R129, R43, 0x1b ;  /* 0x0000002b81727211 */ /* 0x000fe200078fdaff */
[----:B-1----:R-:W-:Y:S01]  /*4c10*/  FMUL.FTZ R45, R41, R61 ;  /* 0x0000003d292d7220 */ /* 0x002fe20000410000 */
[----:B------:R-:W-:-:S03]  /*4c20*/  LEA.HI.SX32 R122, R138, R43, 0x1b ;  /* 0x0000002b8a7a7211 */ /* 0x000fc600078fdaff */
[----:B------:R-:W-:Y:S01]  /*4c30*/  FMUL.RZ R135, R45, 0.15915493667125701904 ;  /* 0x3e22f9832d877820 */ /* 0x000fe2000040c000 */
[-C--:B------:R-:W-:Y:S02]  /*4c40*/  LEA.HI.SX32 R45, R120, R43.reuse, 0x1b ;  /* 0x0000002b782d7211 */ /* 0x080fe400078fdaff */
[-C--:B------:R-:W-:Y:S02]  /*4c50*/  LEA.HI.SX32 R129, R50, R43.reuse, 0x1b ;  /* 0x0000002b32817211 */ /* 0x080fe400078fdaff */
[----:B------:R-:W-:Y:S01]  /*4c60*/  SHF.L.U32 R115, R115, 0x1, RZ ;  /* 0x0000000173737819 */ /* 0x000fe200000006ff */
[----:B------:R0:W-:Y:S01]  /*4c70*/  MUFU.EX2 R50, R133 ;  /* 0x0000008500327308 */ /* 0x0001e20000000800 */
[----:B------:R-:W-:Y:S02]  /*4c80*/  IADD3 R142, R43, 0x1c0, RZ ;  /* 0x000001c02b8e7810 */ /* 0x000fe40007ffe0ff */
[----:B------:R-:W-:Y:S02]  /*4c90*/  LEA.HI.SX32 R120, R124, R43, 0x1b ;  /* 0x0000002b7c787211 */ /* 0x000fe400078fdaff */
[----:B------:R-:W-:Y:S01]  /*4ca0*/  SHF.L.U32 R138, R119, 0x1, RZ ;  /* 0x00000001778a7819 */ /* 0x000fe200000006ff */
[----:B------:R-:W-:Y:S01]  /*4cb0*/  FMUL.FTZ R40, R41, R62 ;  /* 0x0000003e29287220 */ /* 0x000fe20000410000 */
[----:B------:R-:W-:-:S02]  /*4cc0*/  IADD3 R158, R43, 0x1e0, RZ ;  /* 0x000001e02b9e7810 */ /* 0x000fc40007ffe0ff */
[-C--:B0-----:R-:W-:Y:S01]  /*4cd0*/  LEA.HI.SX32 R133, R136, R43.reuse, 0x1b ;  /* 0x0000002b88857211 */ /* 0x081fe200078fdaff */
[----:B------:R-:W-:Y:S01]  /*4ce0*/  IMAD.SHL.U32 R136, R45, 0x2, RZ ;  /* 0x000000022d887824 */ /* 0x000fe200078e00ff */
[-C--:B------:R-:W-:Y:S01]  /*4cf0*/  LEA.HI.SX32 R123, R140, R43.reuse, 0x1b ;  /* 0x0000002b8c7b7211 */ /* 0x080fe200078fdaff */
[----:B------:R-:W-:Y:S01]  /*4d00*/  STS.U16 [R113+0x140], R44 ;  /* 0x0001402c71007388 */ /* 0x000fe20000000400 */
[----:B------:R-:W-:Y:S02]  /*4d10*/  IADD3 R160, R43, 0x200, RZ ;  /* 0x000002002ba07810 */ /* 0x000fe40007ffe0ff */
[----:B------:R-:W-:Y:S01]  /*4d20*/  SHF.L.U32 R140, R117, 0x1, RZ ;  /* 0x00000001758c7819 */ /* 0x000fe200000006ff */
[----:B------:R-:W-:Y:S01]  /*4d30*/  STS.U16 [R115+0x180], R110 ;  /* 0x0001806e73007388 */ /* 0x000fe20000000400 */
[C---:B------:R-:W-:Y:S02]  /*4d40*/  IADD3 R162, R43.reuse, 0x220, RZ ;  /* 0x000002202ba27810 */ /* 0x040fe40007ffe0ff */
[----:B------:R-:W-:Y:S01]  /*4d50*/  LEA.HI.SX32 R124, R142, R43, 0x1b ;  /* 0x0000002b8e7c7211 */ /* 0x000fe200078fdaff */
[----:B------:R0:W-:Y:S01]  /*4d60*/  STS.U16 [R138+0x1c0], R111 ;  /* 0x0001c06f8a007388 */ /* 0x0001e20000000400 */
[----:B------:R-:W-:Y:S01]  /*4d70*/  SHF.L.U32 R117, R120, 0x1, RZ ;  /* 0x0000000178757819 */ /* 0x000fe200000006ff */
[----:B------:R-:W-:Y:S01]  /*4d80*/  FMUL.RZ R47, R40, 0.15915493667125701904 ;  /* 0x3e22f983282f7820 */ /* 0x000fe2000040c000 */
[----:B------:R-:W-:-:S02]  /*4d90*/  IADD3 R164, R43, 0x240, RZ ;  /* 0x000002402ba47810 */ /* 0x000fc40007ffe0ff */
[-C--:B------:R-:W-:Y:S02]  /*4da0*/  LEA.HI.SX32 R125, R158, R43.reuse, 0x1b ;  /* 0x0000002b9e7d7211 */ /* 0x080fe400078fdaff */
[----:B------:R-:W-:Y:S01]  /*4db0*/  SHF.L.U32 R120, R121, 0x1, RZ ;  /* 0x0000000179787819 */ /* 0x000fe200000006ff */
[----:B------:R-:W-:Y:S01]  /*4dc0*/  STS.U16 [R136+0x200], R51 ;  /* 0x0002003388007388 */ /* 0x000fe20000000400 */
[----:B------:R-:W-:Y:S02]  /*4dd0*/  IADD3 R40, R43, 0x280, RZ ;  /* 0x000002802b287810 */ /* 0x000fe40007ffe0ff */
[----:B0-----:R-:W-:Y:S01]  /*4de0*/  SHF.L.U32 R111, R122, 0x1, RZ ;  /* 0x000000017a6f7819 */ /* 0x001fe200000006ff */
        /* <DEDUP_REMOVED lines=20> */
[----:B------:R-:W-:Y:S02]  /*4f30*/  LEA.HI.SX32 R134, R134, R43, 0x1b ;  /* 0x0000002b86867211 */ /* 0x000fe400078fdaff */
[----:B------:R-:W-:Y:S01]  /*4f40*/  SHF.L.U32 R109, R114, 0x1, RZ ;  /* 0x00000001726d7819 */ /* 0x000fe200000006ff */
[----:B------:R-:W-:Y:S01]  /*4f50*/  FMUL.FTZ R131, R41, R60 ;  /* 0x0000003c29837220 */ /* 0x000fe20000410000 */
[C---:B------:R-:W-:Y:S01]  /*4f60*/  IADD3 R128, R43.reuse, 0x320, RZ ;  /* 0x000003202b807810 */ /* 0x040fe20007ffe0ff */
[----:B------:R-:W-:Y:S01]  /*4f70*/  STS.U16 [R127+0x400], R102 ;  /* 0x000400667f007388 */ /* 0x000fe20000000400 */
[----:B------:R-:W-:-:S02]  /*4f80*/  IADD3 R126, R43, 0x340, RZ ;  /* 0x000003402b7e7810 */ /* 0x000fc40007ffe0ff */
[----:B0-----:R-:W-:Y:S01]  /*4f90*/  SHF.L.U32 R103, R40, 0x1, RZ ;  /* 0x0000000128677819 */ /* 0x001fe200000006ff */
[----:B------:R-:W-:Y:S01]  /*4fa0*/  STS.U16 [R108+0x440], R99 ;  /* 0x000440636c007388 */ /* 0x000fe20000000400 */
[-C--:B------:R-:W-:Y:S02]  /*4fb0*/  LEA.HI.SX32 R132, R132, R43.reuse, 0x1b ;  /* 0x0000002b84847211 */ /* 0x080fe400078fdaff */
[----:B------:R-:W-:Y:S01]  /*4fc0*/  SHF.L.U32 R40, R129, 0x1, RZ ;  /* 0x0000000181287819 */ /* 0x000fe200000006ff */
[----:B------:R-:W-:Y:S01]  /*4fd0*/  MUFU.SIN R53, R47 ;  /* 0x0000002f00357308 */ /* 0x000fe20000000400 */
[C---:B------:R-:W-:Y:S01]  /*4fe0*/  IADD3 R44, R43.reuse, 0x360, RZ ;  /* 0x000003602b2c7810 */ /* 0x040fe20007ffe0ff */
[----:B------:R-:W-:Y:S01]  /*4ff0*/  STS.U16 [R107+0x480], R100 ;  /* 0x000480646b007388 */ /* 0x000fe20000000400 */
[C---:B------:R-:W-:Y:S01]  /*5000*/  IADD3 R118, R43.reuse, 0x380, RZ ;  /* 0x000003802b767810 */ /* 0x040fe20007ffe0ff */
[----:B------:R-:W-:Y:S01]  /*5010*/  IMAD.SHL.U32 R134, R134, 0x2, RZ ;  /* 0x0000000286867824 */ /* 0x000fe200078e00ff */
[-C--:B------:R-:W-:Y:S01]  /*5020*/  LEA.HI.SX32 R130, R130, R43.reuse, 0x1b ;  /* 0x0000002b82827211 */ /* 0x080fe200078fdaff */
[----:B------:R-:W-:Y:S01]  /*5030*/  STS.U16 [R109+0x4c0], R98 ;  /* 0x0004c0626d007388 */ /* 0x000fe20000000400 */
[C---:B------:R-:W-:Y:S01]  /*5040*/  IADD3 R116, R43.reuse, 0x3a0, RZ ;  /* 0x000003a02b747810 */ /* 0x040fe20007ffe0ff */
[----:B------:R-:W-:Y:S01]  /*5050*/  MUFU.COS R55, R47 ;  /* 0x0000002f00377308 */ /* 0x000fe20000000000 */
[----:B------:R-:W-:Y:S01]  /*5060*/  LEA.HI.SX32 R128, R128, R43, 0x1b ;  /* 0x0000002b80807211 */ /* 0x000fe200078fdaff */
[----:B------:R-:W-:Y:S01]  /*5070*/  STS.U16 [R103+0x500], R96 ;  /* 0x0005006067007388 */ /* 0x000fe20000000400 */
[----:B------:R-:W-:-:S02]  /*5080*/  IADD3 R46, R43, 0x3c0, RZ ;  /* 0x000003c02b2e7810 */ /* 0x000fc40007ffe0ff */
[-C--:B------:R-:W-:Y:S01]  /*5090*/  LEA.HI.SX32 R126, R126, R43.reuse, 0x1b ;  /* 0x0000002b7e7e7211 */ /* 0x080fe200078fdaff */
[----:B------:R0:W-:Y:S01]  /*50a0*/  STS.U16 [R40+0x540], R97 ;  /* 0x0005406128007388 */ /* 0x0001e20000000400 */
[----:B------:R-:W-:Y:S01]  /*50b0*/  SHF.L.U32 R105, R132, 0x1, RZ ;  /* 0x0000000184697819 */ /* 0x000fe200000006ff */
[----:B------:R-:W-:Y:S01]  /*50c0*/  MUFU.SIN R48, R135 ;  /* 0x0000008700307308 */ /* 0x000fe20000000400 */
[----:B------:R-:W-:Y:S02]  /*50d0*/  LEA.HI.SX32 R118, R118, R43, 0x1b ;  /* 0x0000002b76767211 */ /* 0x000fe400078fdaff */
[----:B------:R-:W-:-:S05]  /*50e0*/  SHF.L.U32 R130, R130, 0x1, RZ ;  /* 0x0000000182827819 */ /* 0x000fca00000006ff */
        /* <DEDUP_REMOVED lines=506> */
[----:B------:R-:W-:Y:S02]  /*7090*/  IMAD.IADD R41, R41, 0x1, R45 ;  /* 0x0000000129297824 */ /* 0x000fe400078e022d */
[----:B------:R-:W-:Y:S02]  /*70a0*/  IMAD R49, R49, c[0x0][0x1c0], RZ ;  /* 0x0000700031317a24 */ /* 0x000fe400078e02ff */
        /* <DEDUP_REMOVED lines=140> */
.L_x_258:
        /* <DEDUP_REMOVED lines=12> */
[----:B------:R-:W-:Y:S01]  /*7a30*/  @!P0 IMAD.MOV.U32 R50, RZ, RZ, R42 ;  /* 0x000000ffff328224 */ /* 0x000fe200078e002a */
[----:B------:R-:W-:Y:S01]  /*7a40*/  @!P0 MOV R51, R43 ;  /* 0x0000002b00338202 */ /* 0x000fe20000000f00 */
[----:B------:R-:W-:-:S02]  /*7a50*/  FADD.FTZ R46, R46, R53 ;  /* 0x000000352e2e7221 */ /* 0x000fc40000010000 */
[----:B------:R-:W-:Y:S02]  /*7a60*/  FADD.FTZ R47, R47, R158 ;  /* 0x0000009e2f2f7221 */ /* 0x000fe40000010000 */
.L_x_259:
[----:B------:R-:W-:Y:S05]  /*7a70*/  BSYNC B0 ;  /* 0x0000000000007941 */ /* 0x000fea0003800000 */
.L_x_257:
        /* <DEDUP_REMOVED lines=123> */
.L_x_261:
[----:B------:R-:W-:Y:S05]  /*8230*/  BSYNC B0 ;  /* 0x0000000000007941 */ /* 0x000fea0003800000 */
.L_x_260:
        /* <DEDUP_REMOVED lines=52> */
.L_x_256:
[----:B------:R-:W-:Y:S01]  /*8580*/  BAR.SYNC.DEFER_BLOCKING 0x0 ;  /* 0x0000000000007b1d */ /* 0x000fe20000010000 */
[----:B------:R-:W-:-:S02]  /*8590*/  F2FP.PACK_AB R0, R32, R33 ;  /* 0x000000212000723e */ /* 0x000fc400000000ff */
[----:B------:R-:W-:Y:S02]  /*85a0*/  F2FP.PACK_AB R2, R30, R31 ;  /* 0x0000001f1e02723e */ /* 0x000fe400000000ff */
[C---:B------:R-:W-:Y:S01]  /*85b0*/  PRMT R3, R0.reuse, 0x7610, R3 ;  /* 0x0000761000037816 */ /* 0x040fe20000000003 */
[----:B------:R-:W-:Y:S01]  /*85c0*/  ULDC UR8, c[0x0][0x200] ;  /* 0x0000800000087ab9 */ /* 0x000fe20000000800 */
[----:B------:R-:W-:Y:S01]  /*85d0*/  PRMT R4, R0, 0x7632, R4 ;  /* 0x0000763200047816 */ /* 0x000fe20000000004 */
[----:B------:R-:W-:Y:S01]  /*85e0*/  UIMAD UR8, UR21, UR8, URZ ;  /* 0x00000008150872a4 */ /* 0x000fe2000f8e023f */
[----:B------:R-:W-:Y:S01]  /*85f0*/  F2FP.PACK_AB R0, R28, R29 ;  /* 0x0000001d1c00723e */ /* 0x000fe200000000ff */
[----:B------:R-:W-:Y:S01]  /*8600*/  BSSY B0, `(.L_x_263) ;  /* 0x000004b000007945 */ /* 0x000fe20003800000 */
[C---:B------:R-:W-:Y:S02]  /*8610*/  PRMT R5, R2.reuse, 0x7610, R5 ;  /* 0x0000761002057816 */ /* 0x040fe40000000005 */
[----:B------:R-:W-:-:S02]  /*8620*/  PRMT R6, R2, 0x7632, R6 ;  /* 0x0000763202067816 */ /* 0x000fc40000000006 */
[C---:B------:R-:W-:Y:S02]  /*8630*/  PRMT R7, R0.reuse, 0x7610, R7 ;  /* 0x0000761000077816 */ /* 0x040fe40000000007 */
[----:B------:R-:W-:Y:S02]  /*8640*/  PRMT R8, R0, 0x7632, R8 ;  /* 0x0000763200087816 */ /* 0x000fe40000000008 */
[----:B------:R-:W-:Y:S02]  /*8650*/  F2FP.PACK_AB R0, R26, R27 ;  /* 0x0000001b1a00723e */ /* 0x000fe400000000ff */
[----:B------:R-:W-:Y:S02]  /*8660*/  F2FP.PACK_AB R2, R24, R25 ;  /* 0x000000191802723e */ /* 0x000fe400000000ff */
[----:B------:R-:W-:Y:S01]  /*8670*/  PRMT R9, R0, 0x7610, R9 ;  /* 0x0000761000097816 */ /* 0x000fe20000000009 */
[----:B------:R0:W-:Y:S01]  /*8680*/  STS.U16 [R66+0x2], R4 ;  /* 0x0000020442007388 */ /* 0x0001e20000000400 */
[----:B------:R-:W-:-:S02]  /*8690*/  PRMT R10, R2, 0x7610, R10 ;  /* 0x00007610020a7816 */ /* 0x000fc4000000000a */
[----:B------:R-:W-:Y:S01]  /*86a0*/  PRMT R11, R2, 0x7632, R11 ;  /* 0x00007632020b7816 */ /* 0x000fe2000000000b */
[----:B------:R1:W-:Y:S01]  /*86b0*/  STS.U16 [R66], R3 ;  /* 0x0000000342007388 */ /* 0x0003e20000000400 */
[----:B------:R-:W-:Y:S02]  /*86c0*/  ISETP.NE.AND P0, PT, R75, RZ, PT ;  /* 0x000000ff4b00720c */ /* 0x000fe40003f05270 */
[----:B------:R-:W-:Y:S01]  /*86d0*/  F2FP.PACK_AB R2, R18, R19 ;  /* 0x000000131202723e */ /* 0x000fe200000000ff */
[----:B------:R2:W-:Y:S01]  /*86e0*/  STS.U16 [R66+0x4], R5 ;  /* 0x0000040542007388 */ /* 0x0005e20000000400 */
[----:B------:R-:W-:Y:S02]  /*86f0*/  MOV R15, UR8 ;  /* 0x00000008000f7c02 */ /* 0x000fe40008000f00 */
[----:B0-----:R-:W-:Y:S01]  /*8700*/  PRMT R4, R0, 0x7632, R4 ;  /* 0x0000763200047816 */ /* 0x001fe20000000004 */
[----:B------:R0:W-:Y:S01]  /*8710*/  STS.U16 [R66+0x6], R6 ;  /* 0x0000060642007388 */ /* 0x0001e20000000400 */
[----:B------:R-:W-:Y:S01]  /*8720*/  F2FP.PACK_AB R0, R20, R21 ;  /* 0x000000151400723e */ /* 0x000fe200000000ff */
[----:B------:R-:W-:Y:S01]  /*8730*/  IMAD R15, R76, c[0x0][0x204], R15 ;  /* 0x000081004c0f7a24 */ /* 0x000fe200078e020f */
[----:B-1----:R-:W-:Y:S01]  /*8740*/  F2FP.PACK_AB R3, R22, R23 ;  /* 0x000000171603723e */ /* 0x002fe200000000ff */
[----:B------:R1:W-:Y:S01]  /*8750*/  STS.U16 [R66+0x8], R7 ;  /* 0x0000080742007388 */ /* 0x0003e20000000400 */
[----:B------:R-:W-:-:S02]  /*8760*/  SHF.R.S32.HI R87, RZ, 0x1f, R71 ;  /* 0x0000001fff577819 */ /* 0x000fc40000011447 */
[----:B--2---:R-:W-:Y:S01]  /*8770*/  PRMT R5, R3, 0x7632, R5 ;  /* 0x0000763203057816 */ /* 0x004fe20000000005 */
[----:B------:R-:W-:Y:S01]  /*8780*/  STS.U16 [R66+0xa], R8 ;  /* 0x00000a0842007388 */ /* 0x000fe20000000400 */
[----:B0-----:R-:W-:-:S03]  /*8790*/  PRMT R6, R0, 0x7632, R6 ;  /* 0x0000763200067816 */ /* 0x001fc60000000006 */
[----:B------:R-:W-:Y:S01]  /*87a0*/  STS.U16 [R66+0xc], R9 ;  /* 0x00000c0942007388 */ /* 0x000fe20000000400 */
[----:B-1----:R-:W-:-:S03]  /*87b0*/  PRMT R7, R2, 0x7632, R7 ;  /* 0x0000763202077816 */ /* 0x002fc60000000007 */
        /* <DEDUP_REMOVED lines=10> */
[----:B------:R-:W-:Y:S01]  /*8860*/  LDS.U16 R13, [R165] ;  /* 0x00000000a50d7984 */ /* 0x000fe20000000400 */
[----:B0-----:R-:W-:Y:S01]  /*8870*/  SHF.L.U32 R2, R72, 0xb, RZ ;  /* 0x0000000b48027819 */ /* 0x001fe200000006ff */
[----:B-1----:R-:W-:Y:S02]  /*8880*/  IMAD.WIDE.U32 R6, R76, c[0x0][0x200], RZ ;  /* 0x000080004c067a25 */ /* 0x002fe400078e00ff */
[----:B------:R-:W-:Y:S01]  /*8890*/  LDS.U16 R43, [R163+0x40] ;  /* 0x00004000a32b7984 */ /* 0x000fe20000000400 */
[----:B------:R-:W-:Y:S02]  /*88a0*/  SHF.R.S32.HI R3, RZ, 0x1f, R2 ;  /* 0x0000001fff037819 */ /* 0x000fe40000011402 */
[----:B------:R-:W-:Y:S01]  /*88b0*/  IADD3 R4, P2, R71, R2, RZ ;  /* 0x0000000247047210 */ /* 0x000fe20007f5e0ff */
[----:B------:R-:W-:Y:S03]  /*88c0*/  LDS.U16 R45, [R156+0x80] ;  /* 0x000080009c2d7984 */ /* 0x000fe60000000400 */
        /* <DEDUP_REMOVED lines=30> */
.L_x_264:
[----:B------:R-:W-:Y:S05]  /*8ab0*/  BSYNC B0 ;  /* 0x0000000000007941 */ /* 0x000fea0003800000 */
.L_x_263:
[----:B------:R-:W-:Y:S01]  /*8ac0*/  ULDC UR8, c[0x0][0x208] ;  /* 0x0000820000087ab9 */ /* 0x000fe20000000800 */
[----:B------:R-:W-:Y:S01]  /*8ad0*/  IADD3 R7, R7, R15, RZ ;  /* 0x0000000f07077210 */ /* 0x000fe20007ffe0ff */
[----:B------:R-:W-:Y:S01]  /*8ae0*/  UIMAD UR8, UR20, UR8, URZ ;  /* 0x00000008140872a4 */ /* 0x000fe2000f8e023f */
[C---:B------:R-:W-:Y:S02]  /*8af0*/  LEA R9, P1, R71.reuse, c[0x0][0x258], 0x1 ;  /* 0x0000960047097a11 */ /* 0x040fe400078208ff */
[----:B0-----:R-:W-:Y:S01]  /*8b00*/  LOP3.LUT R11, R71, 0x20, RZ, 0xfc, !PT ;  /* 0x00000020470b7812 */ /* 0x001fe200078efcff */
[----:B------:R-:W-:Y:S01]  /*8b10*/  IMAD.WIDE.U32 R6, R77, c[0x0][0x208], R6 ;  /* 0x000082004d067a25 */ /* 0x000fe200078e0006 */
[C---:B------:R-:W-:Y:S02]  /*8b20*/  LEA.HI.X R10, R71.reuse, c[0x0][0x25c], R87, 0x1, P1 ;  /* 0x00009700470a7a11 */ /* 0x040fe400008f0c57 */
[----:B------:R-:W-:Y:S01]  /*8b30*/  MOV R8, UR8 ;  /* 0x0000000800087c02 */ /* 0x000fe20008000f00 */
[----:B------:R-:W-:Y:S01]  /*8b40*/  ULDC UR8, c[0x0][0x1f0] ;  /* 0x00007c0000087ab9 */ /* 0x000fe20000000800 */
[C---:B------:R-:W-:Y:S01]  /*8b50*/  LOP3.LUT R13, R71.reuse, 0x40, RZ, 0xfc, !PT ;  /* 0x00000040470d7812 */ /* 0x040fe200078efcff */
[----:B------:R-:W-:Y:S01]  /*8b60*/  UIMAD UR8, UR21, UR8, URZ ;  /* 0x00000008150872a4 */ /* 0x000fe2000f8e023f */
[----:B------:R-:W-:Y:S01]  /*8b70*/  LOP3.LUT R37, R71, 0xc0, RZ, 0xfc, !PT ;  /* 0x000000c047257812 */ /* 0x000fe200078efcff */
[----:B------:R-:W-:Y:S01]  /*8b80*/  IMAD R15, R77, c[0x0][0x20c], R8 ;  /* 0x000083004d0f7a24 */ /* 0x000fe200078e0208 */
[----:B------:R-:W-:-:S02]  /*8b90*/  IADD3 R8, P2, R2, R6, RZ ;  /* 0x0000000602087210 */ /* 0x000fc40007f5e0ff */
[-C--:B------:R-:W-:Y:S02]  /*8ba0*/  ISETP.GE.AND P3, PT, R13, R0.reuse, PT ;  /* 0x000000000d00720c */ /* 0x080fe40003f66270 */
[----:B------:R-:W-:Y:S02]  /*8bb0*/  IADD3.X R7, R3, R15, R7, P2, !PT ;  /* 0x0000000f03077210 */ /* 0x000fe400017fe407 */
[C---:B------:R-:W-:Y:S02]  /*8bc0*/  LEA R6, P1, R8.reuse, R9, 0x1 ;  /* 0x0000000908067211 */ /* 0x040fe400078208ff */
[----:B------:R-:W-:Y:S02]  /*8bd0*/  ISETP.GE.AND P2, PT, R11, R0, PT ;  /* 0x000000000b00720c */ /* 0x000fe40003f46270 */
[----:B------:R-:W-:Y:S02]  /*8be0*/  LOP3.LUT R15, R71, 0x60, RZ, 0xfc, !PT ;  /* 0x00000060470f7812 */ /* 0x000fe400078efcff */
[----:B------:R-:W-:-:S02]  /*8bf0*/  LEA.HI.X R7, R8, R10, R7, 0x1, P1 ;  /* 0x0000000a08077211 */ /* 0x000fc400008f0c07 */
[-C--:B------:R-:W-:Y:S02]  /*8c00*/  ISETP.GE.AND P1, PT, R15, R0.reuse, PT ;  /* 0x000000000f00720c */ /* 0x080fe40003f26270 */
[----:B------:R-:W-:Y:S01]  /*8c10*/  LOP3.LUT R17, R71, 0x80, RZ, 0xfc, !PT ;  /* 0x0000008047117812 */ /* 0x000fe200078efcff */
[----:B------:R0:W-:Y:S01]  /*8c20*/  @!P3 STG.E.U16 [R6.64+0x80], R45 ;  /* 0x0000802d0600b986 */ /* 0x0001e2000c10150c */
[-C--:B------:R-:W-:Y:S02]  /*8c30*/  ISETP.GE.AND P4, PT, R37, R0.reuse, PT ;  /* 0x000000002500720c */ /* 0x080fe40003f86270 */
[----:B------:R-:W-:Y:S01]  /*8c40*/  ISETP.GE.AND P5, PT, R17, R0, PT ;  /* 0x000000001100720c */ /* 0x000fe20003fa6270 */
[----:B------:R1:W-:Y:S01]  /*8c50*/  @!P2 STG.E.U16 [R6.64+0x40], R43 ;  /* 0x0000402b0600a986 */ /* 0x0003e2000c10150c */
[C---:B------:R-:W-:Y:S02]  /*8c60*/  LOP3.LUT R35, R71.reuse, 0xa0, RZ, 0xfc, !PT ;  /* 0x000000a047237812 */ /* 0x040fe400078efcff */
[----:B------:R-:W-:-:S02]  /*8c70*/  LOP3.LUT R39, R71, 0xe0, RZ, 0xfc, !PT ;  /* 0x000000e047277812 */ /* 0x000fc400078efcff */
[-C--:B------:R-:W-:Y:S01]  /*8c80*/  ISETP.GE.AND P6, PT, R35, R0.reuse, PT ;  /* 0x000000002300720c */ /* 0x080fe20003fc6270 */
[----:B------:R2:W-:Y:S01]  /*8c90*/  @!P1 STG.E.U16 [R6.64+0xc0], R47 ;  /* 0x0000c02f06009986 */ /* 0x0005e2000c10150c */
[----:B------:R-:W-:Y:S02]  /*8ca0*/  LOP3.LUT R41, R71, 0x100, RZ, 0xfc, !PT ;  /* 0x0000010047297812 */ /* 0x000fe400078efcff */
[-C--:B------:R-:W-:Y:S01]  /*8cb0*/  ISETP.GE.AND P3, PT, R39, R0.reuse, PT ;  /* 0x000000002700720c */ /* 0x080fe20003f66270 */
[----:B------:R3:W-:Y:S01]  /*8cc0*/  @!P4 STG.E.U16 [R6.64+0x180], R53 ;  /* 0x000180350600c986 */ /* 0x0007e2000c10150c */
[C---:B0-----:R-:W-:Y:S02]  /*8cd0*/  LOP3.LUT R45, R71.reuse, 0x140, RZ, 0xfc, !PT ;  /* 0x00000140472d7812 */ /* 0x041fe400078efcff */
[----:B-1----:R-:W-:Y:S01]  /*8ce0*/  LOP3.LUT R43, R71, 0x120, RZ, 0xfc, !PT ;  /* 0x00000120472b7812 */ /* 0x002fe200078efcff */
[----:B------:R0:W-:Y:S01]  /*8cf0*/  @!P5 STG.E.U16 [R6.64+0x100], R49 ;  /* 0x000100310600d986 */ /* 0x0001e2000c10150c */
[----:B------:R-:W-:-:S02]  /*8d00*/  ISETP.GE.AND P2, PT, R41, R0, PT ;  /* 0x000000002900720c */ /* 0x000fc40003f46270 */
[-C--:B------:R-:W-:Y:S01]  /*8d10*/  ISETP.GE.AND P1, PT, R43, R0.reuse, PT ;  /* 0x000000002b00720c */ /* 0x080fe20003f26270 */
[----:B------:R1:W-:Y:S01]  /*8d20*/  @!P6 STG.E.U16 [R6.64+0x140], R51 ;  /* 0x000140330600e986 */ /* 0x0003e2000c10150c */
[----:B------:R-:W-:Y:S02]  /*8d30*/  ISETP.GE.AND P4, PT, R45, R0, PT ;  /* 0x000000002d00720c */ /* 0x000fe40003f86270 */
[C---:B--2---:R-:W-:Y:S01]  /*8d40*/  LOP3.LUT R47, R71.reuse, 0x160, RZ, 0xfc, !PT ;  /* 0x00000160472f7812 */ /* 0x044fe200078efcff */
[----:B------:R2:W-:Y:S01]  /*8d50*/  @!P3 STG.E.U16 [R6.64+0x1c0], R55 ;  /* 0x0001c0370600b986 */ /* 0x0005e2000c10150c */
[C---:B------:R-:W-:Y:S02]  /*8d60*/  ISETP.GE.AND P5, PT, R71.reuse, R68, PT ;  /* 0x000000444700720c */ /* 0x040fe40003fa6270 */
[C---:B---3--:R-:W-:Y:S02]  /*8d70*/  LOP3.LUT R53, R71.reuse, 0x1c0, RZ, 0xfc, !PT ;  /* 0x000001c047357812 */ /* 0x048fe400078efcff */
[C---:B0-----:R-:W-:Y:S01]  /*8d80*/  LOP3.LUT R49, R71.reuse, 0x180, RZ, 0xfc, !PT ;  /* 0x0000018047317812 */ /* 0x041fe200078efcff */
[----:B------:R0:W-:Y:S01]  /*8d90*/  @!P2 STG.E.U16 [R6.64+0x200], R59 ;  /* 0x0002003b0600a986 */ /* 0x0001e2000c10150c */
[----:B------:R-:W-:Y:S01]  /*8da0*/  MOV R9, UR8 ;  /* 0x0000000800097c02 */ /* 0x000fe20008000f00 */
[----:B------:R-:W-:Y:S01]  /*8db0*/  ULDC UR8, c[0x0][0x1f8] ;  /* 0x00007e0000087ab9 */ /* 0x000fe20000000800 */
[----:B-1----:R-:W-:Y:S01]  /*8dc0*/  LOP3.LUT R51, R71, 0x1a0, RZ, 0xfc, !PT ;  /* 0x000001a047337812 */ /* 0x002fe200078efcff */
[----:B------:R1:W-:Y:S01]  /*8dd0*/  @!P1 STG.E.U16 [R6.64+0x240], R61 ;  /* 0x0002403d06009986 */ /* 0x0003e2000c10150c */
[-C--:B------:R-:W-:Y:S01]  /*8de0*/  ISETP.GE.AND P1, PT, R47, R0.reuse, PT ;  /* 0x000000002f00720c */ /* 0x080fe20003f26270 */
[----:B------:R-:W-:Y:S01]  /*8df0*/  UIMAD UR8, UR20, UR8, URZ ;  /* 0x00000008140872a4 */ /* 0x000fe2000f8e023f */
[----:B--2---:R-:W-:Y:S01]  /*8e00*/  LOP3.LUT R55, R71, 0x1e0, RZ, 0xfc, !PT ;  /* 0x000001e047377812 */ /* 0x004fe200078efcff */
[----:B------:R-:W-:Y:S01]  /*8e10*/  @!P4 STG.E.U16 [R6.64+0x280], R63 ;  /* 0x0002803f0600c986 */ /* 0x000fe2000c10150c */
[-C--:B------:R-:W-:Y:S01]  /*8e20*/  ISETP.GE.AND P2, PT, R49, R0.reuse, PT ;  /* 0x000000003100720c */ /* 0x080fe20003f46270 */
[----:B------:R-:W-:Y:S01]  /*8e30*/  @!P5 IMAD.WIDE.U32 R56, R76, c[0x0][0x1f0], R2 ;  /* 0x00007c004c38da25 */ /* 0x000fe200078e0002 */
[----:B------:R-:W-:-:S02]  /*8e40*/  ISETP.GE.AND P3, PT, R51, R0, PT ;  /* 0x000000003300720c */ /* 0x000fc40003f66270 */
[-C--:B------:R-:W-:Y:S01]  /*8e50*/  ISETP.GE.AND P6, PT, R53, R0.reuse, PT ;  /* 0x000000003500720c */ /* 0x080fe20003fc6270 */
[C---:B0-----:R-:W-:Y:S01]  /*8e60*/  IMAD R59, R76.reuse, c[0x0][0x1f4], R9 ;  /* 0x00007d004c3b7a24 */ /* 0x041fe200078e0209 */
[----:B------:R-:W-:Y:S01]  /*8e70*/  ISETP.GE.AND P4, PT, R55, R0, PT ;  /* 0x000000003700720c */ /* 0x000fe20003f86270 */
[----:B------:R-:W-:Y:S01]  /*8e80*/  IMAD.WIDE.U32 R8, R76, c[0x0][0x1f0], RZ ;  /* 0x00007c004c087a25 */ /* 0x000fe200078e00ff */
[----:B------:R-:W-:Y:S01]  /*8e90*/  MOV R12, UR8 ;  /* 0x00000008000c7c02 */ /* 0x000fe20008000f00 */
[----:B------:R-:W-:Y:S01]  /*8ea0*/  @!P1 STG.E.U16 [R6.64+0x2c0], R65 ;  /* 0x0002c04106009986 */ /* 0x000fe2000c10150c */
[----:B------:R-:W-:Y:S01]  /*8eb0*/  IADD3 R10, P1, R71, 0x20, RZ ;  /* 0x00000020470a7810 */ /* 0x000fe20007f3e0ff */
[----:B------:R-:W-:Y:S01]  /*8ec0*/  IMAD.MOV.U32 R58, RZ, RZ, R8 ;  /* 0x000000ffff3a7224 */ /* 0x000fe200078e0008 */
[----:B------:R-:W-:Y:S01]  /*8ed0*/  @!P5 IADD3 R57, R59, R57, RZ ;  /* 0x000000393b39d210 */ /* 0x000fe20007ffe0ff */
[----:B------:R-:W-:Y:S01]  /*8ee0*/  @!P2 STG.E.U16 [R6.64+0x300], R79 ;  /* 0x0003004f0600a986 */ /* 0x000fe2000c10150c */
[----:B------:R-:W-:-:S02]  /*8ef0*/  IADD3 R59, R9, R59, RZ ;  /* 0x0000003b093b7210 */ /* 0x000fc40007ffe0ff */
[----:B-1----:R-:W-:Y:S01]  /*8f00*/  IADD3.X R61, RZ, R87, RZ, P1, !PT ;  /* 0x00000057ff3d7210 */ /* 0x002fe20000ffe4ff */
[C---:B------:R-:W-:Y:S01]  /*8f10*/  @!P5 IMAD.WIDE.U32 R8, R77.reuse, c[0x0][0x1f8], R56 ;  /* 0x00007e004d08da25 */ /* 0x040fe200078e0038 */
[----:B------:R-:W-:Y:S02]  /*8f20*/  @!P3 STG.E.U16 [R6.64+0x340], R81 ;  /* 0x000340510600b986 */ /* 0x000fe4000c10150c */
[C---:B------:R-:W-:Y:S01]  /*8f30*/  SHF.L.U64.HI R0, R10.reuse, 0x1, R61 ;  /* 0x000000010a007819 */ /* 0x040fe2000001023d */
[C---:B------:R-:W-:Y:S01]  /*8f40*/  IMAD.WIDE.U32 R56, R77.reuse, c[0x0][0x1f8], R58 ;  /* 0x00007e004d387a25 */ /* 0x040fe200078e003a */
[----:B------:R-:W-:Y:S01]  /*8f50*/  @!P6 STG.E.U16 [R6.64+0x380], R83 ;  /* 0x000380530600e986 */ /* 0x000fe2000c10150c */
[----:B------:R-:W-:Y:S02]  /*8f60*/  SHF.L.U32 R10, R10, 0x1, RZ ;  /* 0x000000010a0a7819 */ /* 0x000fe400000006ff */
[----:B------:R-:W-:Y:S01]  /*8f70*/  IMAD R59, R77, c[0x0][0x1fc], R12 ;  /* 0x00007f004d3b7a24 */ /* 0x000fe200078e020c */
[----:B------:R0:W-:Y:S01]  /*8f80*/  @!P4 STG.E.U16 [R6.64+0x3c0], R85 ;  /* 0x0003c0550600c986 */ /* 0x0001e2000c10150c */
[----:B------:R-:W-:-:S02]  /*8f90*/  @!P5 IADD3 R12, P1, R71, R8, RZ ;  /* 0x00000008470cd210 */ /* 0x000fc40007f3e0ff */
[----:B------:R-:W-:Y:S02]  /*8fa0*/  IADD3 R14, P2, R2, R56, RZ ;  /* 0x00000038020e7210 */ /* 0x000fe40007f5e0ff */
[----:B------:R-:W-:Y:S02]  /*8fb0*/  IADD3 R8, P3, R10, c[0x0][0x268], RZ ;  /* 0x00009a000a087a10 */ /* 0x000fe40007f7e0ff */
[----:B------:R-:W-:Y:S02]  /*8fc0*/  @!P5 IADD3.X R87, R87, R9, R59, P1, !PT ;  /* 0x000000095757d210 */ /* 0x000fe40000ffe43b */
[----:B------:R-:W-:Y:S02]  /*8fd0*/  IADD3.X R16, R3, R59, R57, P2, !PT ;  /* 0x0000003b03107210 */ /* 0x000fe400017fe439 */
[----:B------:R-:W-:Y:S02]  /*8fe0*/  IADD3.X R9, R0, c[0x0][0x26c], RZ, P3, !PT ;  /* 0x00009b0000097a10 */ /* 0x000fe40001ffe4ff */
[----:B------:R-:W-:-:S02]  /*8ff0*/  LEA R8, P2, R14, R8, 0x1 ;  /* 0x000000080e087211 */ /* 0x000fc400078408ff */
[-C--:B------:R-:W-:Y:S02]  /*9000*/  ISETP.GE.AND P4, PT, R11, R68.reuse, PT ;  /* 0x000000440b00720c */ /* 0x080fe40003f86270 */
[----:B------:R-:W-:Y:S02]  /*9010*/  @!P5 LEA R56, P1, R12, c[0x0][0x268], 0x1 ;  /* 0x00009a000c38da11 */ /* 0x000fe400078208ff */
[----:B------:R-:W-:Y:S02]  /*9020*/  LEA.HI.X R9, R14, R9, R16, 0x1, P2 ;  /* 0x000000090e097211 */ /* 0x000fe400010f0c10 */
[-C--:B------:R-:W-:Y:S02]  /*9030*/  ISETP.GE.AND P3, PT, R13, R68.reuse, PT ;  /* 0x000000440d00720c */ /* 0x080fe40003f66270 */
[----:B------:R-:W-:Y:S02]  /*9040*/  ISETP.GE.AND P2, PT, R15, R68, PT ;  /* 0x000000440f00720c */ /* 0x000fe40003f46270 */
[----:B------:R-:W-:-:S02]  /*9050*/  @!P5 LEA.HI.X R57, R12, c[0x0][0x26c], R87, 0x1, P1 ;  /* 0x00009b000c39da11 */ /* 0x000fc400008f0c57 */
[----:B------:R-:W-:Y:S01]  /*9060*/  PRMT R12, RZ, 0x7610, R12 ;  /* 0x00007610ff0c7816 */ /* 0x000fe2000000000c */
[----:B------:R-:W-:Y:S01]  /*9070*/  BAR.SYNC.DEFER_BLOCKING 0x0 ;  /* 0x0000000000007b1d */ /* 0x000fe20000010000 */
[----:B------:R-:W-:Y:S02]  /*9080*/  PRMT R14, RZ, 0x7610, R14 ;  /* 0x00007610ff0e7816 */ /* 0x000fe4000000000e */
[----:B------:R-:W-:Y:S02]  /*9090*/  PRMT R59, RZ, 0x7610, R59 ;  /* 0x00007610ff3b7816 */ /* 0x000fe4000000003b */
[----:B------:R-:W-:Y:S02]  /*90a0*/  PRMT R16, RZ, 0x7610, R16 ;  /* 0x00007610ff107816 */ /* 0x000fe40000000010 */
[-C--:B------:R-:W-:Y:S02]  /*90b0*/  ISETP.GE.AND P1, PT, R17, R68.reuse, PT ;  /* 0x000000441100720c */ /* 0x080fe40003f26270 */
[----:B------:R-:W-:-:S02]  /*90c0*/  ISETP.GE.AND P6, PT, R35, R68, PT ;  /* 0x000000442300720c */ /* 0x000fc40003fc6270 */
[----:B0-----:R-:W-:Y:S02]  /*90d0*/  PRMT R7, RZ, 0x7610, R7 ;  /* 0x00007610ff077816 */ /* 0x001fe40000000007 */
[----:B------:R-:W-:Y:S02]  /*90e0*/  PRMT R6, RZ, 0x7610, R6 ;  /* 0x00007610ff067816 */ /* 0x000fe40000000006 */
[----:B------:R-:W-:Y:S01]  /*90f0*/  PRMT R61, RZ, 0x7610, R61 ;  /* 0x00007610ff3d7816 */ /* 0x000fe2000000003d */
[----:B------:R0:W2:Y:S01]  /*9100*/  @!P5 LDG.E.U16 R12, [R56.64] ;  /* 0x0000000c380cd981 */ /* 0x0000a2000c1e1500 */
[-C--:B------:R-:W-:Y:S02]  /*9110*/  ISETP.GE.AND P5, PT, R37, R68.reuse, PT ;  /* 0x000000442500720c */ /* 0x080fe40003fa6270 */
[----:B------:R-:W-:Y:S01]  /*9120*/  PRMT R34, RZ, 0x7610, R34 ;  /* 0x00007610ff227816 */ /* 0x000fe20000000022 */
[----:B------:R1:W3:Y:S01]  /*9130*/  @!P4 LDG.E.U16 R14, [R8.64] ;  /* 0x0000000c080ec981 */ /* 0x0002e2000c1e1500 */
[----:B------:R-:W-:-:S03]  /*9140*/  ISETP.GE.AND P4, PT, R39, R68, PT ;  /* 0x000000442700720c */ /* 0x000fc60003f86270 */
[----:B------:R1:W4:Y:S01]  /*9150*/  @!P3 LDG.E.U16 R59, [R8.64+0x40] ;  /* 0x0000400c083bb981 */ /* 0x000322000c1e1500 */
[----:B------:R-:W-:-:S03]  /*9160*/  ISETP.GE.AND P3, PT, R41, R68, PT ;  /* 0x000000442900720c */ /* 0x000fc60003f66270 */
[----:B------:R1:W5:Y:S01]  /*9170*/  @!P2 LDG.E.U16 R16, [R8.64+0x80] ;  /* 0x0000800c0810a981 */ /* 0x000362000c1e1500 */
[-C--:B------:R-:W-:Y:S02]  /*9180*/  ISETP.GE.AND P2, PT, R43, R68.reuse, PT ;  /* 0x000000442b00720c */ /* 0x080fe40003f46270 */
[----:B0-----:R-:W-:Y:S01]  /*9190*/  PRMT R57, RZ, 0x7610, R57 ;  /* 0x00007610ff397816 */ /* 0x001fe20000000039 */
[----:B------:R1:W5:Y:S01]  /*91a0*/  @!P1 LDG.E.U16 R7, [R8.64+0xc0] ;  /* 0x0000c00c08079981 */ /* 0x000362000c1e1500 */
[----:B------:R-:W-:Y:S02]  /*91b0*/  PRMT R36, RZ, 0x7610, R36 ;  /* 0x00007610ff247816 */ /* 0x000fe40000000024 */
[-C--:B------:R-:W-:Y:S01]  /*91c0*/  ISETP.GE.AND P1, PT, R45, R68.reuse, PT ;  /* 0x000000442d00720c */ /* 0x080fe20003f26270 */
        /* <DEDUP_REMOVED lines=9> */
[----:B------:R-:W-:Y:S02]  /*9260*/  ISETP.GE.AND P2, PT, R55, R68, PT ;  /* 0x000000443700720c */ /* 0x000fe40003f46270 */
        /* <DEDUP_REMOVED lines=13> */
[C---:B-1----:R-:W-:Y:S02]  /*9340*/  IADD3 R8, R87.reuse, 0x1, RZ ;  /* 0x0000000157087810 */ /* 0x042fe40007ffe0ff */
[----:B------:R-:W-:-:S04]  /*9350*/  IADD3 R9, R87, 0x4, RZ ;  /* 0x0000000457097810 */ /* 0x000fc80007ffe0ff */
[----:B------:R-:W-:-:S04]  /*9360*/  LEA.HI.SX32 R9, R9, R87, 0x1b ;  /* 0x0000005709097211 */ /* 0x000fc800078fdaff */
[----:B------:R-:W-:Y:S02]  /*9370*/  SHF.L.U32 R9, R9, 0x1, RZ ;  /* 0x0000000109097819 */ /* 0x000fe400000006ff */
[----:B------:R-:W-:-:S04]  /*9380*/  IADD3 R46, R87, 0xd, RZ ;  /* 0x0000000d572e7810 */ /* 0x000fc80007ffe0ff */
[----:B------:R-:W-:-:S04]  /*9390*/  LEA.HI.SX32 R46, R46, R87, 0x1b ;  /* 0x000000572e2e7211 */ /* 0x000fc800078fdaff */
[----:B------:R-:W-:Y:S01]  /*93a0*/  SHF.L.U32 R46, R46, 0x1, RZ ;  /* 0x000000012e2e7819 */ /* 0x000fe200000006ff */
[----:B--2---:R-:W-:Y:S04]  /*93b0*/  STS.U16 [R165], R12 ;  /* 0x0000000ca5007388 */ /* 0x004fe80000000400 */
[----:B---3--:R-:W-:Y:S04]  /*93c0*/  STS.U16 [R163+0x40], R14 ;  /* 0x0000400ea3007388 */ /* 0x008fe80000000400 */
[----:B----4-:R-:W-:Y:S04]  /*93d0*/  STS.U16 [R156+0x80], R59 ;  /* 0x0000803b9c007388 */ /* 0x010fe80000000400 */
[----:B-----5:R-:W-:Y:S04]  /*93e0*/  STS.U16 [R155+0xc0], R16 ;  /* 0x0000c0109b007388 */ /* 0x020fe80000000400 */
[----:B------:R-:W-:Y:S04]  /*93f0*/  STS.U16 [R154+0x100], R7 ;  /* 0x000100079a007388 */ /* 0x000fe80000000400 */
[----:B------:R0:W-:Y:S04]  /*9400*/  STS.U16 [R153+0x140], R6 ;  /* 0x0001400699007388 */ /* 0x0001e80000000400 */
[----:B------:R-:W-:Y:S04]  /*9410*/  STS.U16 [R152+0x180], R61 ;  /* 0x0001803d98007388 */ /* 0x000fe80000000400 */
[----:B------:R-:W-:Y:S01]  /*9420*/  STS.U16 [R151+0x1c0], R34 ;  /* 0x0001c02297007388 */ /* 0x000fe20000000400 */
[----:B0-----:R-:W-:-:S03]  /*9430*/  LEA.HI.SX32 R6, R8, R87, 0x1b ;  /* 0x0000005708067211 */ /* 0x001fc600078fdaff */
[----:B------:R-:W-:Y:S04]  /*9440*/  STS.U16 [R150+0x200], R57 ;  /* 0x0002003996007388 */ /* 0x000fe80000000400 */
[----:B------:R-:W-:Y:S01]  /*9450*/  STS.U16 [R149+0x240], R36 ;  /* 0x0002402495007388 */ /* 0x000fe20000000400 */
[----:B------:R-:W-:Y:S02]  /*9460*/  SHF.L.U32 R6, R6, 0x1, RZ ;  /* 0x0000000106067819 */ /* 0x000fe400000006ff */
[----:B------:R-:W-:Y:S01]  /*9470*/  IADD3 R8, R87, 0x3, RZ ;  /* 0x0000000357087810 */ /* 0x000fe20007ffe0ff */
[----:B------:R-:W-:Y:S04]  /*9480*/  STS.U16 [R148+0x280], R63 ;  /* 0x0002803f94007388 */ /* 0x000fe80000000400 */
[----:B------:R0:W-:Y:S04]  /*9490*/  STS.U16 [R147+0x2c0], R38 ;  /* 0x0002c02693007388 */ /* 0x0001e80000000400 */
[----:B------:R-:W-:Y:S04]  /*94a0*/  STS.U16 [R146+0x300], R65 ;  /* 0x0003004192007388 */ /* 0x000fe80000000400 */
[----:B------:R1:W-:Y:S04]  /*94b0*/  STS.U16 [R145+0x340], R40 ;  /* 0x0003402891007388 */ /* 0x0003e80000000400 */
[----:B------:R-:W-:Y:S04]  /*94c0*/  STS.U16 [R144+0x380], R79 ;  /* 0x0003804f90007388 */ /* 0x000fe80000000400 */
[----:B------:R-:W-:Y:S01]  /*94d0*/  STS.U16 [R67+0x3c0], R42 ;  /* 0x0003c02a43007388 */ /* 0x000fe20000000400 */
[----:B------:R-:W-:-:S06]  /*94e0*/  NOP ;  /* 0x0000000000007918 */ /* 0x000fcc0000000000 */
[----:B------:R-:W2:Y:S01]  /*94f0*/  LDS.U16 R48, [R6+0x2] ;  /* 0x0000020006307984 */ /* 0x000ea20000000400 */
[----:B------:R-:W-:Y:S02]  /*9500*/  IADD3 R7, R87, 0x2, RZ ;  /* 0x0000000257077810 */ /* 0x000fe40007ffe0ff */
[-C--:B------:R-:W-:Y:S01]  /*9510*/  LEA.HI.SX32 R8, R8, R87.reuse, 0x1b ;  /* 0x0000005708087211 */ /* 0x080fe200078fdaff */
[----:B------:R-:W3:Y:S01]  /*9520*/  LDS.U16 R44, [R66] ;  /* 0x00000000422c7984 */ /* 0x000ee20000000400 */
[----:B------:R-:W-:Y:S02]  /*9530*/  LEA.HI.SX32 R7, R7, R87, 0x1b ;  /* 0x0000005707077211 */ /* 0x000fe400078fdaff */
[----:B------:R-:W-:Y:S01]  /*9540*/  SHF.L.U32 R8, R8, 0x1, RZ ;  /* 0x0000000108087819 */ /* 0x000fe200000006ff */
[----:B------:R-:W-:Y:S01]  /*9550*/  LDS.U16 R58, [R9+0x8] ;  /* 0x00000800093a7984 */ /* 0x000fe20000000400 */
[----:B------:R-:W-:-:S03]  /*9560*/  SHF.L.U32 R7, R7, 0x1, RZ ;  /* 0x0000000107077819 */ /* 0x000fc600000006ff */
[----:B------:R-:W4:Y:S04]  /*9570*/  LDS.U16 R56, [R8+0x6] ;  /* 0x0000060008387984 */ /* 0x000f280000000400 */
[----:B------:R-:W5:Y:S01]  /*9580*/  LDS.U16 R54, [R7+0x4] ;  /* 0x0000040007367984 */ /* 0x000f620000000400 */
[C---:B0-----:R-:W-:Y:S02]  /*9590*/  IADD3 R38, R87.reuse, 0xa, RZ ;  /* 0x0000000a57267810 */ /* 0x041fe40007ffe0ff */
[C---:B------:R-:W-:Y:S02]  /*95a0*/  IADD3 R12, R87.reuse, 0x5, RZ ;  /* 0x00000005570c7810 */ /* 0x040fe40007ffe0ff */
[C---:B------:R-:W-:Y:S02]  /*95b0*/  IADD3 R16, R87.reuse, 0x7, RZ ;  /* 0x0000000757107810 */ /* 0x040fe40007ffe0ff */
[----:B-1----:R-:W-:-:S02]  /*95c0*/  IADD3 R40, R87, 0xb, RZ ;  /* 0x0000000b57287810 */ /* 0x002fc40007ffe0ff */
[-C--:B------:R-:W-:Y:S02]  /*95d0*/  LEA.HI.SX32 R38, R38, R87.reuse, 0x1b ;  /* 0x0000005726267211 */ /* 0x080fe400078fdaff */
[C---:B------:R-:W-:Y:S02]  /*95e0*/  IADD3 R14, R87.reuse, 0x6, RZ ;  /* 0x00000006570e7810 */ /* 0x040fe40007ffe0ff */
[----:B------:R-:W-:Y:S02]  /*95f0*/  LEA.HI.SX32 R12, R12, R87, 0x1b ;  /* 0x000000570c0c7211 */ /* 0x000fe400078fdaff */
[----:B------:R-:W-:Y:S01]  /*9600*/  IADD3 R34, R87, 0x8, RZ ;  /* 0x0000000857227810 */ /* 0x000fe20007ffe0ff */
[----:B--2---:R-:W-:Y:S02]  /*9610*/  HADD2.F32 R48, -RZ, R48.H0_H0 ;  /* 0x20000030ff307230 */ /* 0x004fe40000004100 */
[----:B---3--:R-:W-:-:S03]  /*9620*/  HADD2.F32 R44, -RZ, R44.H0_H0 ;  /* 0x2000002cff2c7230 */ /* 0x008fc60000004100 */
[----:B------:R-:W-:Y:S01]  /*9630*/  FMUL.FTZ R52, R48, -1.4426950216293334961 ;  /* 0xbfb8aa3b30347820 */ /* 0x000fe20000410000 */
[C---:B------:R-:W-:Y:S02]  /*9640*/  IADD3 R36, R87.reuse, 0x9, RZ ;  /* 0x0000000957247810 */ /* 0x040fe40007ffe0ff */
[-C--:B------:R-:W-:Y:S01]  /*9650*/  LEA.HI.SX32 R16, R16, R87.reuse, 0x1b ;  /* 0x0000005710107211 */ /* 0x080fe200078fdaff */
[----:B------:R-:W-:Y:S01]  /*9660*/  FMUL.FTZ R50, R44, -1.4426950216293334961 ;  /* 0xbfb8aa3b2c327820 */ /* 0x000fe20000410000 */
[----:B------:R-:W-:Y:S01]  /*9670*/  LEA.HI.SX32 R40, R40, R87, 0x1b ;  /* 0x0000005728287211 */ /* 0x000fe200078fdaff */
[----:B------:R0:W-:Y:S01]  /*9680*/  MUFU.EX2 R82, R52 ;  /* 0x0000003400527308 */ /* 0x0001e20000000800 */
[----:B------:R-:W-:Y:S01]  /*9690*/  IADD3 R42, R87, 0xc, RZ ;  /* 0x0000000c572a7810 */ /* 0x000fe20007ffe0ff */
[----:B----4-:R-:W-:Y:S01]  /*96a0*/  HADD2.F32 R56, -RZ, R56.H0_H0 ;  /* 0x20000038ff387230 */ /* 0x010fe20000004100 */
[----:B------:R-:W-:Y:S01]  /*96b0*/  SHF.L.U32 R38, R38, 0x1, RZ ;  /* 0x0000000126267819 */ /* 0x000fe200000006ff */
[----:B------:R-:W-:Y:S01]  /*96c0*/  IMAD.SHL.U32 R40, R40, 0x2, RZ ;  /* 0x0000000228287824 */ /* 0x000fe200078e00ff */
[----:B------:R-:W-:-:S02]  /*96d0*/  SHF.L.U32 R12, R12, 0x1, RZ ;  /* 0x000000010c0c7819 */ /* 0x000fc400000006ff */
[-C--:B------:R-:W-:Y:S01]  /*96e0*/  LEA.HI.SX32 R14, R14, R87.reuse, 0x1b ;  /* 0x000000570e0e7211 */ /* 0x080fe200078fdaff */
[----:B------:R1:W-:Y:S01]  /*96f0*/  MUFU.EX2 R81, R50 ;  /* 0x0000003200517308 */ /* 0x0003e20000000800 */
[C---:B0-----:R-:W-:Y:S01]  /*9700*/  IADD3 R52, R87.reuse, 0xf, RZ ;  /* 0x0000000f57347810 */ /* 0x041fe20007ffe0ff */
[----:B-----5:R-:W-:Y:S01]  /*9710*/  HADD2.F32 R54, -RZ, R54.H0_H0 ;  /* 0x20000036ff367230 */ /* 0x020fe20000004100 */
[----:B------:R-:W-:Y:S01]  /*9720*/  SHF.L.U32 R16, R16, 0x1, RZ ;  /* 0x0000000110107819 */ /* 0x000fe200000006ff */
[----:B------:R-:W0:Y:S01]  /*9730*/  LDS.U16 R64, [R38+0x14] ;  /* 0x0000140026407984 */ /* 0x000e220000000400 */
[-C--:B------:R-:W-:Y:S02]  /*9740*/  LEA.HI.SX32 R34, R34, R87.reuse, 0x1b ;  /* 0x0000005722227211 */ /* 0x080fe400078fdaff */
[----:B------:R-:W-:Y:S01]  /*9750*/  LEA.HI.SX32 R36, R36, R87, 0x1b ;  /* 0x0000005724247211 */ /* 0x000fe200078fdaff */
[----:B------:R-:W2:Y:S01]  /*9760*/  LDS.U16 R57, [R12+0xa] ;  /* 0x00000a000c397984 */ /* 0x000ea20000000400 */
[----:B-1----:R-:W-:-:S02]  /*9770*/  IADD3 R50, R87, 0xe, RZ ;  /* 0x0000000e57327810 */ /* 0x002fc40007ffe0ff */
[-C--:B------:R-:W-:Y:S01]  /*9780*/  LEA.HI.SX32 R42, R42, R87.reuse, 0x1b ;  /* 0x000000572a2a7211 */ /* 0x080fe200078fdaff */
[----:B------:R-:W1:Y:S01]  /*9790*/  LDS.U16 R78, [R16+0xe] ;  /* 0x00000e00104e7984 */ /* 0x000e620000000400 */
[-C--:B------:R-:W-:Y:S01]  /*97a0*/  LEA.HI.SX32 R52, R52, R87.reuse, 0x1b ;  /* 0x0000005734347211 */ /* 0x080fe200078fdaff */
[----:B------:R-:W-:Y:S01]  /*97b0*/  FMUL.FTZ R62, R56, -1.4426950216293334961 ;  /* 0xbfb8aa3b383e7820 */ /* 0x000fe20000410000 */
[----:B------:R-:W-:Y:S01]  /*97c0*/  SHF.L.U32 R14, R14, 0x1, RZ ;  /* 0x000000010e0e7819 */ /* 0x000fe200000006ff */
[----:B------:R-:W3:Y:S01]  /*97d0*/  LDS.U16 R65, [R40+0x16] ;  /* 0x0000160028417984 */ /* 0x000ee20000000400 */
[----:B------:R-:W-:Y:S02]  /*97e0*/  SHF.L.U32 R34, R34, 0x1, RZ ;  /* 0x0000000122227819 */ /* 0x000fe400000006ff */
[----:B------:R-:W-:Y:S01]  /*97f0*/  SHF.L.U32 R36, R36, 0x1, RZ ;  /* 0x0000000124247819 */ /* 0x000fe200000006ff */
[----:B------:R-:W4:Y:S01]  /*9800*/  LDS.U16 R59, [R14+0xc] ;  /* 0x00000c000e3b7984 */ /* 0x000f220000000400 */
[----:B------:R-:W-:-:S02]  /*9810*/  LEA.HI.SX32 R50, R50, R87, 0x1b ;  /* 0x0000005732327211 */ /* 0x000fc400078fdaff */
[----:B------:R-:W-:Y:S01]  /*9820*/  SHF.L.U32 R42, R42, 0x1, RZ ;  /* 0x000000012a2a7819 */ /* 0x000fe200000006ff */
[----:B------:R-:W5:Y:S01]  /*9830*/  LDS.U16 R80, [R34+0x10] ;  /* 0x0000100022507984 */ /* 0x000f620000000400 */
[----:B------:R-:W-:Y:S01]  /*9840*/  SHF.L.U32 R52, R52, 0x1, RZ ;  /* 0x0000000134347819 */ /* 0x000fe200000006ff */
[----:B------:R-:W-:Y:S01]  /*9850*/  FMUL.FTZ R60, R54, -1.4426950216293334961 ;  /* 0xbfb8aa3b363c7820 */ /* 0x000fe20000410000 */
[----:B------:R-:W-:Y:S01]  /*9860*/  SHF.L.U32 R50, R50, 0x1, RZ ;  /* 0x0000000132327819 */ /* 0x000fe200000006ff */
[----:B------:R-:W5:Y:S01]  /*9870*/  LDS.U16 R61, [R36+0x12] ;  /* 0x00001200243d7984 */ /* 0x000f620000000400 */
[----:B------:R0:W-:Y:S03]  /*9880*/  MUFU.EX2 R84, R62 ;  /* 0x0000003e00547308 */ /* 0x0001e60000000800 */
[----:B------:R-:W5:Y:S04]  /*9890*/  LDS.U16 R79, [R42+0x18] ;  /* 0x000018002a4f7984 */ /* 0x000f680000000400 */
[----:B------:R-:W5:Y:S01]  /*98a0*/  LDS.U16 R63, [R50+0x1c] ;  /* 0x00001c00323f7984 */ /* 0x000f620000000400 */
[----:B------:R0:W1:Y:S03]  /*98b0*/  MUFU.EX2 R83, R60 ;  /* 0x0000003c00537308 */ /* 0x0000660000000800 */
[----:B0-----:R-:W0:Y:S04]  /*98c0*/  LDS.U16 R62, [R52+0x1e] ;  /* 0x00001e00343e7984 */ /* 0x001e280000000400 */
[----:B------:R-:W0:Y:S01]  /*98d0*/  LDS.U16 R60, [R46+0x1a] ;  /* 0x00001a002e3c7984 */ /* 0x000e220000000400 */
[----:B------:R-:W-:-:S02]  /*98e0*/  HADD2.F32 R58, -RZ, R58.H0_H0 ;  /* 0x2000003aff3a7230 */ /* 0x000fc40000004100 */
[----:B------:R-:W-:-:S03]  /*98f0*/  HADD2.F32 R64, -RZ, R64.H0_H0 ;  /* 0x20000040ff407230 */ /* 0x000fc60000004100 */
[----:B------:R-:W-:Y:S01]  /*9900*/  FMUL.FTZ R85, R58, -1.4426950216293334961 ;  /* 0xbfb8aa3b3a557820 */ /* 0x000fe20000410000 */
[----:B--2---:R-:W-:Y:S02]  /*9910*/  HADD2.F32 R57, -RZ, R57.H0_H0 ;  /* 0x20000039ff397230 */ /* 0x004fe40000004100 */
[----:B-1----:R-:W-:Y:S02]  /*9920*/  HADD2.F32 R78, -RZ, R78.H0_H0 ;  /* 0x2000004eff4e7230 */ /* 0x002fe40000004100 */
[----:B---3--:R-:W-:Y:S01]  /*9930*/  HADD2.F32 R65, -RZ, R65.H0_H0 ;  /* 0x20000041ff417230 */ /* 0x008fe20000004100 */
[----:B------:R-:W1:Y:S01]  /*9940*/  MUFU.EX2 R85, R85 ;  /* 0x0000005500557308 */ /* 0x000e620000000800 */
[----:B------:R-:W-:Y:S01]  /*9950*/  FMUL.FTZ R91, R64, -1.4426950216293334961 ;  /* 0xbfb8aa3b405b7820 */ /* 0x000fe20000410000 */
[----:B----4-:R-:W-:Y:S01]  /*9960*/  HADD2.F32 R59, -RZ, R59.H0_H0 ;  /* 0x2000003bff3b7230 */ /* 0x010fe20000004100 */
[----:B------:R-:W-:Y:S02]  /*9970*/  FMUL.FTZ R86, R57, -1.4426950216293334961 ;  /* 0xbfb8aa3b39567820 */ /* 0x000fe40000410000 */
[----:B------:R-:W-:Y:S01]  /*9980*/  FMUL.FTZ R88, R78, -1.4426950216293334961 ;  /* 0xbfb8aa3b4e587820 */ /* 0x000fe20000410000 */
[----:B-----5:R-:W-:Y:S01]  /*9990*/  HADD2.F32 R80, -RZ, R80.H0_H0 ;  /* 0x20000050ff507230 */ /* 0x020fe20000004100 */
[----:B------:R-:W-:Y:S01]  /*99a0*/  FMUL.FTZ R92, R65, -1.4426950216293334961 ;  /* 0xbfb8aa3b415c7820 */ /* 0x000fe20000410000 */
[----:B------:R-:W-:-:S02]  /*99b0*/  HADD2.F32 R61, -RZ, R61.H0_H0 ;  /* 0x2000003dff3d7230 */ /* 0x000fc40000004100 */
[----:B------:R-:W-:Y:S01]  /*99c0*/  HADD2.F32 R79, -RZ, R79.H0_H0 ;  /* 0x2000004fff4f7230 */ /* 0x000fe20000004100 */
[----:B------:R-:W-:Y:S01]  /*99d0*/  FMUL.FTZ R87, R59, -1.4426950216293334961 ;  /* 0xbfb8aa3b3b577820 */ /* 0x000fe20000410000 */
[----:B------:R-:W2:Y:S01]  /*99e0*/  MUFU.EX2 R91, R91 ;  /* 0x0000005b005b7308 */ /* 0x000ea20000000800 */
[----:B------:R-:W-:Y:S01]  /*99f0*/  FMUL.FTZ R89, R80, -1.4426950216293334961 ;  /* 0xbfb8aa3b50597820 */ /* 0x000fe20000410000 */
[----:B------:R-:W-:Y:S01]  /*9a00*/  HADD2.F32 R63, -RZ, R63.H0_H0 ;  /* 0x2000003fff3f7230 */ /* 0x000fe20000004100 */
[----:B------:R-:W-:Y:S01]  /*9a10*/  FMUL.FTZ R90, R61, -1.4426950216293334961 ;  /* 0xbfb8aa3b3d5a7820 */ /* 0x000fe20000410000 */
[----:B0-----:R-:W-:Y:S01]  /*9a20*/  HADD2.F32 R62, -RZ, R62.H0_H0 ;  /* 0x2000003eff3e7230 */ /* 0x001fe20000004100 */
[----:B------:R-:W-:-:S03]  /*9a30*/  FMUL.FTZ R93, R79, -1.4426950216293334961 ;  /* 0xbfb8aa3b4f5d7820 */ /* 0x000fc60000410000 */
[----:B------:R-:W0:Y:S01]  /*9a40*/  MUFU.EX2 R86, R86 ;  /* 0x0000005600567308 */ /* 0x000e220000000800 */
[----:B------:R-:W-:Y:S02]  /*9a50*/  FADD.FTZ R83, R83, 1 ;  /* 0x3f80000053537421 */ /* 0x000fe40000010000 */
[----:B------:R-:W-:Y:S01]  /*9a60*/  FMUL.FTZ R96, R62, -1.4426950216293334961 ;  /* 0xbfb8aa3b3e607820 */ /* 0x000fe20000410000 */
[----:B------:R-:W-:Y:S01]  /*9a70*/  HADD2.F32 R60, -RZ, R60.H0_H0 ;  /* 0x2000003cff3c7230 */ /* 0x000fe20000004100 */
[----:B------:R-:W-:-:S03]  /*9a80*/  FADD.FTZ R81, R81, 1 ;  /* 0x3f80000051517421 */ /* 0x000fc60000010000 */
[----:B------:R-:W3:Y:S01]  /*9a90*/  MUFU.EX2 R88, R88 ;  /* 0x0000005800587308 */ /* 0x000ee20000000800 */
[----:B------:R-:W-:Y:S02]  /*9aa0*/  FMUL.FTZ R95, R63, -1.4426950216293334961 ;  /* 0xbfb8aa3b3f5f7820 */ /* 0x000fe40000410000 */
[----:B------:R-:W-:Y:S02]  /*9ab0*/  FADD.FTZ R82, R82, 1 ;  /* 0x3f80000052527421 */ /* 0x000fe40000010000 */
[----:B------:R-:W-:-:S03]  /*9ac0*/  FMUL.FTZ R94, R60, -1.4426950216293334961 ;  /* 0xbfb8aa3b3c5e7820 */ /* 0x000fc60000410000 */
[----:B------:R-:W4:Y:S01]  /*9ad0*/  MUFU.EX2 R92, R92 ;  /* 0x0000005c005c7308 */ /* 0x000f220000000800 */
[----:B-1----:R-:W-:-:S07]  /*9ae0*/  FADD.FTZ R85, R85, 1 ;  /* 0x3f80000055557421 */ /* 0x002fce0000010000 */
[----:B------:R-:W1:Y:S08]  /*9af0*/  MUFU.EX2 R87, R87 ;  /* 0x0000005700577308 */ /* 0x000e700000000800 */
[----:B------:R-:W5:Y:S08]  /*9b00*/  MUFU.EX2 R89, R89 ;  /* 0x0000005900597308 */ /* 0x000f700000000800 */
[----:B------:R-:W0:Y:S08]  /*9b10*/  MUFU.EX2 R90, R90 ;  /* 0x0000005a005a7308 */ /* 0x000e300000000800 */
[----:B------:R-:W0:Y:S08]  /*9b20*/  MUFU.EX2 R93, R93 ;  /* 0x0000005d005d7308 */ /* 0x000e300000000800 */
[----:B------:R-:W0:Y:S08]  /*9b30*/  MUFU.RCP R83, R83 ;  /* 0x0000005300537308 */ /* 0x000e300000001000 */
[----:B------:R-:W-:Y:S08]  /*9b40*/  MUFU.EX2 R96, R96 ;  /* 0x0000006000607308 */ /* 0x000ff00000000800 */
[----:B------:R-:W0:Y:S08]  /*9b50*/  MUFU.RCP R81, R81 ;  /* 0x0000005100517308 */ /* 0x000e300000001000 */
[----:B------:R-:W0:Y:S01]  /*9b60*/  MUFU.RCP R97, R82 ;  /* 0x0000005200617308 */ /* 0x000e220000001000 */
[----:B------:R-:W-:-:S07]  /*9b70*/  FADD.FTZ R84, R84, 1 ;  /* 0x3f80000054547421 */ /* 0x000fce0000010000 */
[----:B------:R-:W1:Y:S01]  /*9b80*/  MUFU.EX2 R95, R95 ;  /* 0x0000005f005f7308 */ /* 0x000e620000000800 */
[----:B--2---:R-:W-:-:S07]  /*9b90*/  FADD.FTZ R91, R91, 1 ;  /* 0x3f8000005b5b7421 */ /* 0x004fce0000010000 */
[----:B------:R-:W2:Y:S01]  /*9ba0*/  MUFU.EX2 R94, R94 ;  /* 0x0000005e005e7308 */ /* 0x000ea20000000800 */
[----:B0-----:R-:W-:Y:S02]  /*9bb0*/  FADD.FTZ R86, R86, 1 ;  /* 0x3f80000056567421 */ /* 0x001fe40000010000 */
[----:B---3--:R-:W-:Y:S02]  /*9bc0*/  FADD.FTZ R88, R88, 1 ;  /* 0x3f80000058587421 */ /* 0x008fe40000010000 */
[----:B----4-:R-:W-:-:S03]  /*9bd0*/  FADD.FTZ R92, R92, 1 ;  /* 0x3f8000005c5c7421 */ /* 0x010fc60000010000 */
[----:B------:R-:W0:Y:S01]  /*9be0*/  MUFU.RCP R85, R85 ;  /* 0x0000005500557308 */ /* 0x000e220000001000 */
[----:B-1----:R-:W-:Y:S02]  /*9bf0*/  FADD.FTZ R87, R87, 1 ;  /* 0x3f80000057577421 */ /* 0x002fe40000010000 */
[----:B-----5:R-:W-:Y:S02]  /*9c00*/  FADD.FTZ R89, R89, 1 ;  /* 0x3f80000059597421 */ /* 0x020fe40000010000 */
[----:B------:R-:W-:-:S03]  /*9c10*/  FADD.FTZ R90, R90, 1 ;  /* 0x3f8000005a5a7421 */ /* 0x000fc60000010000 */
[----:B------:R-:W1:Y:S01]  /*9c20*/  MUFU.RCP R99, R84 ;  /* 0x0000005400637308 */ /* 0x000e620000001000 */
[----:B------:R-:W-:Y:S02]  /*9c30*/  FADD.FTZ R93, R93, 1 ;  /* 0x3f8000005d5d7421 */ /* 0x000fe40000010000 */
[----:B------:R-:W-:Y:S02]  /*9c40*/  FMUL.FTZ R54, R54, R83 ;  /* 0x0000005336367220 */ /* 0x000fe40000410000 */
[----:B------:R-:W-:-:S03]  /*9c50*/  FMUL.FTZ R44, R44, R81 ;  /* 0x000000512c2c7220 */ /* 0x000fc60000410000 */
[----:B------:R-:W3:Y:S01]  /*9c60*/  MUFU.RCP R101, R88 ;  /* 0x0000005800657308 */ /* 0x000ee20000001000 */
[----:B------:R-:W-:Y:S02]  /*9c70*/  FADD.FTZ R96, R96, 1 ;  /* 0x3f80000060607421 */ /* 0x000fe40000010000 */
[----:B------:R-:W-:Y:S02]  /*9c80*/  FMUL.FTZ R81, R48, R97 ;  /* 0x0000006130517220 */ /* 0x000fe40000410000 */
[----:B------:R-:W-:-:S03]  /*9c90*/  FADD.FTZ R95, R95, 1 ;  /* 0x3f8000005f5f7421 */ /* 0x000fc60000010000 */
[----:B------:R-:W4:Y:S01]  /*9ca0*/  MUFU.RCP R91, R91 ;  /* 0x0000005b005b7308 */ /* 0x000f220000001000 */
[----:B------:R-:W-:Y:S02]  /*9cb0*/  FMUL.FTZ R54, R54, R31 ;  /* 0x0000001f36367220 */ /* 0x000fe40000410000 */
[----:B--2---:R-:W-:-:S05]  /*9cc0*/  FADD.FTZ R94, R94, 1 ;  /* 0x3f8000005e5e7421 */ /* 0x004fca0000010000 */
[----:B------:R-:W2:Y:S01]  /*9cd0*/  MUFU.RCP R86, R86 ;  /* 0x0000005600567308 */ /* 0x000ea20000001000 */
[----:B------:R-:W-:-:S07]  /*9ce0*/  FMUL.FTZ R81, R81, R32 ;  /* 0x0000002051517220 */ /* 0x000fce0000410000 */
[----:B------:R-:W5:Y:S01]  /*9cf0*/  MUFU.RCP R92, R92 ;  /* 0x0000005c005c7308 */ /* 0x000f620000001000 */
[----:B0-----:R-:W-:-:S07]  /*9d00*/  FMUL.FTZ R58, R58, R85 ;  /* 0x000000553a3a7220 */ /* 0x001fce0000410000 */
[----:B------:R-:W0:Y:S08]  /*9d10*/  MUFU.RCP R98, R87 ;  /* 0x0000005700627308 */ /* 0x000e300000001000 */
[----:B------:R-:W0:Y:S08]  /*9d20*/  MUFU.RCP R82, R93 ;  /* 0x0000005d00527308 */ /* 0x000e300000001000 */
[----:B------:R-:W0:Y:S08]  /*9d30*/  MUFU.RCP R89, R89 ;  /* 0x0000005900597308 */ /* 0x000e300000001000 */
[----:B------:R-:W0:Y:S08]  /*9d40*/  MUFU.RCP R90, R90 ;  /* 0x0000005a005a7308 */ /* 0x000e300000001000 */
[----:B------:R-:W0:Y:S01]  /*9d50*/  MUFU.RCP R31, R96 ;  /* 0x00000060001f7308 */ /* 0x000e220000001000 */
[----:B------:R-:W-:-:S07]  /*9d60*/  FMUL.FTZ R44, R44, R33 ;  /* 0x000000212c2c7220 */ /* 0x000fce0000410000 */
[----:B------:R-:W0:Y:S01]  /*9d70*/  MUFU.RCP R32, R95 ;  /* 0x0000005f00207308 */ /* 0x000e220000001000 */
[----:B-1----:R-:W-:Y:S02]  /*9d80*/  FMUL.FTZ R33, R56, R99 ;  /* 0x0000006338217220 */ /* 0x002fe40000410000 */
[----:B------:R-:W-:-:S05]  /*9d90*/  FMUL.FTZ R58, R58, R29 ;  /* 0x0000001d3a3a7220 */ /* 0x000fca0000410000 */
[----:B------:R-:W1:Y:S01]  /*9da0*/  MUFU.RCP R87, R94 ;  /* 0x0000005e00577308 */ /* 0x000e620000001000 */
[----:B---3--:R-:W-:Y:S02]  /*9db0*/  FMUL.FTZ R29, R78, R101 ;  /* 0x000000654e1d7220 */ /* 0x008fe40000410000 */
[----:B----4-:R-:W-:Y:S02]  /*9dc0*/  FMUL.FTZ R64, R64, R91 ;  /* 0x0000005b40407220 */ /* 0x010fe40000410000 */
[----:B--2---:R-:W-:Y:S02]  /*9dd0*/  FMUL.FTZ R57, R57, R86 ;  /* 0x0000005639397220 */ /* 0x004fe40000410000 */
[----:B------:R-:W-:Y:S02]  /*9de0*/  FMUL.FTZ R33, R33, R30 ;  /* 0x0000001e21217220 */ /* 0x000fe40000410000 */
[----:B-----5:R-:W-:Y:S02]  /*9df0*/  FMUL.FTZ R65, R65, R92 ;  /* 0x0000005c41417220 */ /* 0x020fe40000410000 */
[----:B0-----:R-:W-:-:S02]  /*9e00*/  FMUL.FTZ R30, R59, R98 ;  /* 0x000000623b1e7220 */ /* 0x001fc40000410000 */
[----:B------:R-:W-:Y:S02]  /*9e10*/  FMUL.FTZ R29, R29, R26 ;  /* 0x0000001a1d1d7220 */ /* 0x000fe40000410000 */
[----:B------:R-:W-:Y:S02]  /*9e20*/  FMUL.FTZ R26, R79, R82 ;  /* 0x000000524f1a7220 */ /* 0x000fe40000410000 */
[----:B------:R-:W-:Y:S01]  /*9e30*/  FMUL.FTZ R64, R64, R23 ;  /* 0x0000001740407220 */ /* 0x000fe20000410000 */
[----:B------:R-:W-:Y:S01]  /*9e40*/  F2FP.PACK_AB R44, R81, R44 ;  /* 0x0000002c512c723e */ /* 0x000fe200000000ff */
[----:B------:R-:W-:Y:S01]  /*9e50*/  BAR.SYNC.DEFER_BLOCKING 0x0 ;  /* 0x0000000000007b1d */ /* 0x000fe20000010000 */
[----:B------:R-:W-:Y:S02]  /*9e60*/  FMUL.FTZ R80, R80, R89 ;  /* 0x0000005950507220 */ /* 0x000fe40000410000 */
[----:B------:R-:W-:Y:S02]  /*9e70*/  FMUL.FTZ R57, R57, R28 ;  /* 0x0000001c39397220 */ /* 0x000fe40000410000 */
[----:B------:R-:W-:-:S02]  /*9e80*/  FMUL.FTZ R61, R61, R90 ;  /* 0x0000005a3d3d7220 */ /* 0x000fc40000410000 */
[----:B------:R-:W-:Y:S02]  /*9e90*/  FMUL.FTZ R23, R62, R31 ;  /* 0x0000001f3e177220 */ /* 0x000fe40000410000 */
[----:B------:R-:W-:Y:S01]  /*9ea0*/  FMUL.FTZ R65, R65, R22 ;  /* 0x0000001641417220 */ /* 0x000fe20000410000 */
[----:B------:R-:W-:Y:S01]  /*9eb0*/  F2FP.PACK_AB R33, R33, R54 ;  /* 0x000000362121723e */ /* 0x000fe200000000ff */
[----:B------:R-:W-:Y:S02]  /*9ec0*/  FMUL.FTZ R30, R30, R27 ;  /* 0x0000001b1e1e7220 */ /* 0x000fe40000410000 */
[----:B------:R-:W-:Y:S02]  /*9ed0*/  FMUL.FTZ R22, R63, R32 ;  /* 0x000000203f167220 */ /* 0x000fe40000410000 */
[----:B------:R-:W-:Y:S01]  /*9ee0*/  FMUL.FTZ R26, R26, R21 ;  /* 0x000000151a1a7220 */ /* 0x000fe20000410000 */
[----:B------:R-:W-:Y:S01]  /*9ef0*/  F2FP.PACK_AB R57, R57, R58 ;  /* 0x0000003a3939723e */ /* 0x000fe200000000ff */
[----:B------:R-:W-:-:S02]  /*9f00*/  FMUL.FTZ R80, R80, R25 ;  /* 0x0000001950507220 */ /* 0x000fc40000410000 */
[----:B------:R-:W-:Y:S02]  /*9f10*/  FMUL.FTZ R61, R61, R24 ;  /* 0x000000183d3d7220 */ /* 0x000fe40000410000 */
[----:B-1----:R-:W-:Y:S02]  /*9f20*/  FMUL.FTZ R21, R60, R87 ;  /* 0x000000573c157220 */ /* 0x002fe40000410000 */
[----:B------:R-:W-:Y:S01]  /*9f30*/  FMUL.FTZ R23, R23, R18 ;  /* 0x0000001217177220 */ /* 0x000fe20000410000 */
[----:B------:R-:W-:Y:S01]  /*9f40*/  PRMT R18, R44, 0x7632, R18 ;  /* 0x000076322c127816 */ /* 0x000fe20000000012 */
[----:B------:R-:W-:Y:S01]  /*9f50*/  FMUL.FTZ R22, R22, R19 ;  /* 0x0000001316167220 */ /* 0x000fe20000410000 */
[----:B------:R-:W-:Y:S01]  /*9f60*/  PRMT R19, R33, 0x7632, R19 ;  /* 0x0000763221137816 */ /* 0x000fe20000000013 */
[----:B------:R-:W-:Y:S01]  /*9f70*/  FMUL.FTZ R21, R21, R20 ;  /* 0x0000001415157220 */ /* 0x000fe20000410000 */
[----:B------:R-:W-:Y:S01]  /*9f80*/  F2FP.PACK_AB R29, R29, R30 ;  /* 0x0000001e1d1d723e */ /* 0x000fe200000000ff */
[----:B------:R-:W-:Y:S01]  /*9f90*/  STS.U16 [R66], R44 ;  /* 0x0000002c42007388 */ /* 0x000fe20000000400 */
[----:B------:R-:W-:-:S02]  /*9fa0*/  PRMT R20, R57, 0x7632, R20 ;  /* 0x0000763239147816 */ /* 0x000fc40000000014 */
[----:B------:R-:W-:Y:S01]  /*9fb0*/  F2FP.PACK_AB R61, R61, R80 ;  /* 0x000000503d3d723e */ /* 0x000fe200000000ff */
[----:B------:R0:W-:Y:S01]  /*9fc0*/  STS.U16 [R6+0x2], R18 ;  /* 0x0000021206007388 */ /* 0x0001e20000000400 */
[----:B------:R-:W-:Y:S02]  /*9fd0*/  PRMT R24, R29, 0x7632, R24 ;  /* 0x000076321d187816 */ /* 0x000fe40000000018 */
[----:B------:R-:W-:Y:S01]  /*9fe0*/  F2FP.PACK_AB R64, R65, R64 ;  /* 0x000000404140723e */ /* 0x000fe200000000ff */
[----:B------:R-:W-:Y:S01]  /*9ff0*/  STS.U16 [R7+0x4], R33 ;  /* 0x0000042107007388 */ /* 0x000fe20000000400 */
[----:B------:R-:W-:-:S03]  /*a000*/  F2FP.PACK_AB R21, R21, R26 ;  /* 0x0000001a1515723e */ /* 0x000fc600000000ff */
[----:B------:R-:W-:Y:S01]  /*a010*/  STS.U16 [R8+0x6], R19 ;  /* 0x0000061308007388 */ /* 0x000fe20000000400 */
[----:B0-----:R-:W-:-:S03]  /*a020*/  PRMT R18, R61, 0x7632, R18 ;  /* 0x000076323d127816 */ /* 0x001fc60000000012 */
[----:B------:R-:W-:Y:S01]  /*a030*/  STS.U16 [R9+0x8], R57 ;  /* 0x0000083909007388 */ /* 0x000fe20000000400 */
[----:B------:R-:W-:-:S03]  /*a040*/  F2FP.PACK_AB R22, R23, R22 ;  /* 0x000000161716723e */ /* 0x000fc600000000ff */
[----:B------:R0:W-:Y:S01]  /*a050*/  STS.U16 [R12+0xa], R20 ;  /* 0x00000a140c007388 */ /* 0x0001e20000000400 */
[----:B------:R-:W-:-:S03]  /*a060*/  PRMT R6, R21, 0x7632, R6 ;  /* 0x0000763215067816 */ /* 0x000fc60000000006 */
[----:B------:R-:W-:Y:S01]  /*a070*/  STS.U16 [R14+0xc], R29 ;  /* 0x00000c1d0e007388 */ /* 0x000fe20000000400 */
[----:B------:R-:W-:-:S03]  /*a080*/  PRMT R26, R22, 0x7632, R26 ;  /* 0x00007632161a7816 */ /* 0x000fc6000000001a */
[----:B------:R-:W-:Y:S01]  /*a090*/  STS.U16 [R16+0xe], R24 ;  /* 0x00000e1810007388 */ /* 0x000fe20000000400 */
[----:B0-----:R-:W-:-:S03]  /*a0a0*/  PRMT R20, R64, 0x7632, R20 ;  /* 0x0000763240147816 */ /* 0x001fc60000000014 */
        /* <DEDUP_REMOVED lines=27> */
[----:B------:R-:W1:Y:S01]  /*a260*/  LDS R12, [0x1080] ;  /* 0x00108000ff0c7984 */ /* 0x000e620000000800 */
[----:B------:R-:W-:-:S02]  /*a270*/  ULDC UR8, c[0x0][0x210] ;  /* 0x0000840000087ab9 */ /* 0x000fc40000000800 */
[----:B------:R-:W-:Y:S01]  /*a280*/  UIMAD UR8, UR21, UR8, URZ ;  /* 0x00000008150872a4 */ /* 0x000fe2000f8e023f */
[----:B0-----:R-:W-:-:S05]  /*a290*/  IMAD.WIDE.U32 R6, R76, c[0x0][0x210], RZ ;  /* 0x000084004c067a25 */ /* 0x001fca00078e00ff */
[----:B------:R-:W-:Y:S01]  /*a2a0*/  MOV R9, UR8 ;  /* 0x0000000800097c02 */ /* 0x000fe20008000f00 */
[----:B------:R-:W-:Y:S04]  /*a2b0*/  BSSY B0, `(.L_x_265) ;  /* 0x0000010000007945 */ /* 0x000fe80003800000 */
[----:B------:R-:W-:-:S05]  /*a2c0*/  IMAD R9, R76, c[0x0][0x214], R9 ;  /* 0x000085004c097a24 */ /* 0x000fca00078e0209 */
[----:B------:R-:W-:Y:S02]  /*a2d0*/  IADD3 R33, R7, R9, RZ ;  /* 0x0000000907217210 */ /* 0x000fe40007ffe0ff */
[----:B-1----:R-:W-:-:S13]  /*a2e0*/  ISETP.GE.AND P0, PT, R71, R12, PT ;  /* 0x0000000c4700720c */ /* 0x002fda0003f06270 */
        /* <DEDUP_REMOVED lines=12> */
.L_x_266:
[----:B------:R-:W-:Y:S05]  /*a3b0*/  BSYNC B0 ;  /* 0x0000000000007941 */ /* 0x000fea0003800000 */
.L_x_265:
[----:B------:R-:W2:Y:S04]  /*a3c0*/  LDL.LU R14, [R1+0x4] ;  /* 0x00000400010e7983 */ /* 0x000ea80000300800 */
[----:B0-----:R-:W3:Y:S01]  /*a3d0*/  LDL.LU R8, [R1] ;  /* 0x0000000001087983 */ /* 0x001ee20000300800 */
[----:B------:R-:W-:Y:S01]  /*a3e0*/  ULDC UR8, c[0x0][0x218] ;  /* 0x0000860000087ab9 */ /* 0x000fe20000000800 */
[----:B------:R-:W-:Y:S01]  /*a3f0*/  MOV R4, R6 ;  /* 0x0000000600047202 */ /* 0x000fe20000000f00 */
[----:B------:R-:W-:Y:S01]  /*a400*/  UIMAD UR8, UR20, UR8, URZ ;  /* 0x00000008140872a4 */ /* 0x000fe2000f8e023f */
[----:B------:R-:W-:Y:S01]  /*a410*/  MOV R5, R33 ;  /* 0x0000002100057202 */ /* 0x000fe20000000f00 */
[----:B------:R-:W-:Y:S01]  /*a420*/  UIADD3 UR6, UP0, UR6, 0x1000, URZ ;  /* 0x0000100006067890 */ /* 0x000fe2000ff1e03f */
[----:B------:R-:W-:-:S02]  /*a430*/  ISETP.GE.AND P3, PT, R11, R12, PT ;  /* 0x0000000c0b00720c */ /* 0x000fc40003f66270 */
[-C--:B------:R-:W-:Y:S01]  /*a440*/  ISETP.GE.AND P2, PT, R39, R12.reuse, PT ;  /* 0x0000000c2700720c */ /* 0x080fe20003f46270 */
[----:B------:R-:W-:Y:S01]  /*a450*/  IMAD.WIDE.U32 R4, R77, c[0x0][0x218], R4 ;  /* 0x000086004d047a25 */ /* 0x000fe200078e0004 */
[----:B------:R-:W-:Y:S01]  /*a460*/  MOV R6, UR8 ;  /* 0x0000000800067c02 */ /* 0x000fe20008000f00 */
[----:B------:R-:W-:Y:S01]  /*a470*/  UIADD3.X UR7, URZ, UR7, URZ, UP0, !UPT ;  /* 0x000000073f077290 */ /* 0x000fe200087fe43f */
[----:B------:R-:W-:Y:S02]  /*a480*/  ISETP.GE.AND P4, PT, R13, R12, PT ;  /* 0x0000000c0d00720c */ /* 0x000fe40003f86270 */
[----:B------:R-:W-:Y:S01]  /*a490*/  IADD3 R7, P0, R2, R4, RZ ;  /* 0x0000000402077210 */ /* 0x000fe20007f1e0ff */
[----:B------:R-:W-:Y:S01]  /*a4a0*/  IMAD R9, R77, c[0x0][0x21c], R6 ;  /* 0x000087004d097a24 */ /* 0x000fe200078e0206 */
[----:B------:R-:W-:Y:S02]  /*a4b0*/  IADD3 R2, P1, R10, c[0x0][0x270], RZ ;  /* 0x00009c000a027a10 */ /* 0x000fe40007f3e0ff */
[----:B------:R-:W-:-:S02]  /*a4c0*/  ISETP.GE.AND P5, PT, R15, R12, PT ;  /* 0x0000000c0f00720c */ /* 0x000fc40003fa6270 */
[----:B------:R-:W-:Y:S02]  /*a4d0*/  IADD3.X R3, R3, R9, R5, P0, !PT ;  /* 0x0000000903037210 */ /* 0x000fe400007fe405 */
[----:B------:R-:W-:Y:S02]  /*a4e0*/  IADD3.X R0, R0, c[0x0][0x274], RZ, P1, !PT ;  /* 0x00009d0000007a10 */ /* 0x000fe40000ffe4ff */
[----:B------:R-:W-:Y:S02]  /*a4f0*/  LEA R2, P0, R7, R2, 0x1 ;  /* 0x0000000207027211 */ /* 0x000fe400078008ff */
[----:B------:R-:W-:Y:S02]  /*a500*/  ISETP.GE.AND P6, PT, R17, R12, PT ;  /* 0x0000000c1100720c */ /* 0x000fe40003fc6270 */
[----:B------:R-:W-:Y:S02]  /*a510*/  LEA.HI.X R3, R7, R0, R3, 0x1, P0 ;  /* 0x0000000007037211 */ /* 0x000fe400000f0c03 */
[----:B------:R-:W-:-:S02]  /*a520*/  ISETP.GE.AND P0, PT, R35, R12, PT ;  /* 0x0000000c2300720c */ /* 0x000fc40003f06270 */
        /* <DEDUP_REMOVED lines=21> */
[----:B------:R0:W-:Y:S01]  /*a680*/  @!P1 STG.E.U16 [R2.64+0x140], R23 ;  /* 0x0001401702009986 */ /* 0x0001e2000c10150c */
[----:B------:R-:W-:-:S03]  /*a690*/  ISETP.GE.AND P1, PT, R51, R12, PT ;  /* 0x0000000c3300720c */ /* 0x000fc60003f26270 */
[----:B------:R0:W-:Y:S01]  /*a6a0*/  @!P0 STG.E.U16 [R2.64+0x2c0], R29 ;  /* 0x0002c01d02008986 */ /* 0x0001e2000c10150c */
[----:B------:R-:W-:-:S09]  /*a6b0*/  ISETP.GE.AND P0, PT, R72, c[0x0][0x174], PT ;  /* 0x00005d0048007a0c */ /* 0x000fd20003f06270 */
[----:B------:R0:W-:Y:S01]  /*a6c0*/  @!P1 STG.E.U16 [R2.64+0x300], R145 ;  /* 0x0003009102009986 */ /* 0x0001e2000c10150c */
[----:B------:R-:W-:-:S04]  /*a6d0*/  IADD3 R70, P1, R70, 0x2000, RZ ;  /* 0x0000200046467810 */ /* 0x000fc80007f3e0ff */
[----:B------:R-:W-:Y:S02]  /*a6e0*/  IADD3.X R69, RZ, R69, RZ, P1, !PT ;  /* 0x00000045ff457210 */ /* 0x000fe40000ffe4ff */
[----:B--2---:R-:W-:-:S04]  /*a6f0*/  IADD3 R14, P2, R14, 0x1000, RZ ;  /* 0x000010000e0e7810 */ /* 0x004fc80007f5e0ff */
[----:B---3--:R-:W-:Y:S01]  /*a700*/  IADD3.X R8, RZ, R8, RZ, P2, !PT ;  /* 0x00000008ff087210 */ /* 0x008fe200017fe4ff */
[----:B------:R0:W-:Y:S04]  /*a710*/  STL [R1+0x4], R14 ;  /* 0x0000040e01007387 */ /* 0x0001e80000100800 */
[----:B------:R0:W-:Y:S01]  /*a720*/  STL [R1], R8 ;  /* 0x0000000801007387 */ /* 0x0001e20000100800 */
[----:B------:R-:W-:Y:S01]  /*a730*/  @P0 CALL.REL.NOINC `(.L_x_267) ;  /* 0x0000001000000944 */ /* 0x000fe20003c00000 */
[----:B------:R-:W-:Y:S05]  /*a740*/  BRA `(.L_x_268) ;  /* 0xffff5f8000007947 */ /* 0x000fea000383ffff */
.L_x_267:
[----:B------:R-:W-:Y:S05]  /*a750*/  EXIT ;  /* 0x000000000000794d */ /* 0x000fea0003800000 */
.L_x_269:
        /* <DEDUP_REMOVED lines=10> */
.L_x_5325:


//--------------------- .text._Z25selective_scan_fwd_kernelI32Selective_Scan_fwd_kernel_traitsILi128ELi16ELi1ELb0ELb1ELb1ELb0EN3c104HalfENS1_7complexIfEEEEv13SSMParamsBase --------------------------
	.section	.text._Z25selective_scan_fwd_kernelI32Selective_Scan_fwd_kernel_traitsILi128ELi16ELi1ELb0ELb1ELb1ELb0EN3c104HalfENS1_7complexIfEEEEv13SSMParamsBase,"ax",@progbits
	.sectioninfo	@"SHI_REGISTERS=168"
	.align	128
        .global         _Z25selective_scan_fwd_kernelI32Selective_Scan_fwd_kernel_traitsILi128ELi16ELi1ELb0ELb1ELb1ELb0EN3c104HalfENS1_7complexIfEEEEv13SSMParamsBase
        .type           _Z25selective_scan_fwd_kernelI32Selective_Scan_fwd_kernel_traitsILi128ELi16ELi1ELb0ELb1ELb1ELb0EN3c104HalfENS1_7complexIfEEEEv13SSMParamsBase,@function
        .size           _Z25selective_scan_fwd_kernelI32Selective_Scan_fwd_kernel_traitsILi128ELi16ELi1ELb0ELb1ELb1ELb0EN3c104HalfENS1_7complexIfEEEEv13SSMParamsBase,(.L_x_5326 - _Z25selective_scan_fwd_kernelI32Selective_Scan_fwd_kernel_traitsILi128ELi16ELi1ELb0ELb1ELb1ELb0EN3c104HalfENS1_7complexIfEEEEv13SSMParamsBase)
        .other          _Z25selective_scan_fwd_kernelI32Selective_Scan_fwd_kernel_traitsILi128ELi16ELi1ELb0ELb1ELb1ELb0EN3c104HalfENS1_7complexIfEEEEv13SSMParamsBase,@"STO_CUDA_ENTRY STV_DEFAULT"
_Z25selective_scan_fwd_kernelI32Selective_Scan_fwd_kernel_traitsILi128ELi16ELi1ELb0ELb1ELb1ELb0EN3c104HalfENS1_7complexIfEEEEv13SSMParamsBase:
.text._Z25selective_scan_fwd_kernelI32Selective_Scan_fwd_kernel_traitsILi128ELi16ELi1ELb0ELb1ELb1ELb0EN3c104HalfENS1_7complexIfEEEEv13SSMParamsBase:
[----:B------:R-:W-:Y:S02]  /*0000*/  MOV R1, c[0x0][0x28] ;  /* 0x00000a0000017a02 */ /* 0x000fe40000000f00 */
[----:B------:R-:W0:Y:S01]  /*0010*/  S2UR UR4, SR_CTAID.Y ;  /* 0x00000000000479c3 */ /* 0x000e220000002600 */
[----:B------:R-:W-:Y:S01]  /*0020*/  ISETP.NE.U32.AND P0, PT, RZ, c[0x0][0x238], PT ;  /* 0x00008e00ff007a0c */ /* 0x000fe20003f05070 */
[----:B------:R-:W-:Y:S01]  /*0030*/  ULDC.64 UR18, c[0x0][0x118] ;  /* 0x0000460000127ab9 */ /* 0x000fe20000000a00 */
[----:B------:R-:W-:Y:S02]  /*0040*/  IABS R9, c[0x0][0x178] ;  /* 0x00005e0000097a13 */ /* 0x000fe40000000000 */
[----:B------:R-:W-:Y:S01]  /*0050*/  ISETP.NE.U32.AND P1, PT, RZ, c[0x0][0x250], PT ;  /* 0x00009400ff007a0c */ /* 0x000fe20003f25070 */
[----:B------:R-:W-:Y:S01]  /*0060*/  ULDC UR10, c[0x0][0x1d0] ;  /* 0x00007400000a7ab9 */ /* 0x000fe20000000800 */
[----:B------:R-:W-:Y:S01]  /*0070*/  ISETP.NE.AND.EX P0, PT, RZ, c[0x0][0x23c], PT, P0 ;  /* 0x00008f00ff007a0c */ /* 0x000fe20003f05300 */
[----:B------:R-:W-:Y:S01]  /*0080*/  ULDC UR16, c[0x0][0x1d4] ;  /* 0x0000750000107ab9 */ /* 0x000fe20000000800 */
[----:B------:R-:W-:Y:S01]  /*0090*/  IADD3 R1, R1, -0x18, RZ ;  /* 0xffffffe801017810 */ /* 0x000fe20007ffe0ff */
[----:B------:R-:W-:-:S02]  /*00a0*/  ULDC UR13, c[0x0][0x1d0] ;  /* 0x00007400000d7ab9 */ /* 0x000fc40000000800 */
[----:B------:R-:W-:Y:S02]  /*00b0*/  ULDC UR11, c[0x0][0x1d8] ;  /* 0x00007600000b7ab9 */ /* 0x000fe40000000800 */
[----:B------:R-:W-:Y:S02]  /*00c0*/  ULDC UR17, c[0x0][0x1d8] ;  /* 0x0000760000117ab9 */ /* 0x000fe40000000800 */
[----:B------:R-:W-:Y:S01]  /*00d0*/  ULDC.64 UR22, c[0x0][0x240] ;  /* 0x0000900000167ab9 */ /* 0x000fe20000000a00 */
[----:B0-----:R-:W-:Y:S01]  /*00e0*/  MOV R0, UR4 ;  /* 0x0000000400007c02 */ /* 0x001fe20008000f00 */
[----:B------:R-:W0:Y:S01]  /*00f0*/  R2UR UR24, R9 ;  /* 0x00000000091873c2 */ /* 0x000e2200000e0000 */
[----:B------:R-:W-:Y:S02]  /*0100*/  ISETP.NE.AND.EX P1, PT, RZ, c[0x0][0x254], PT, P1 ;  /* 0x00009500ff007a0c */ /* 0x000fe40003f25310 */
[----:B------:R-:W-:-:S05]  /*0110*/  @P0 LEA R4, P2, R0, c[0x0][0x238], 0x2 ;  /* 0x00008e0000040a11 */ /* 0x000fca00078410ff */
[----:B------:R-:W1:Y:S06]  /*0120*/  R2UR UR9, R0 ;  /* 0x00000000000973c2 */ /* 0x000e6c00000e0000 */
[----:B------:R-:W-:Y:S01]  /*0130*/  @P1 LEA R2, P3, R0, c[0x0][0x250], 0x2 ;  /* 0x0000940000021a11 */ /* 0x000fe200078610ff */
[----:B-1----:R-:W-:-:S06]  /*0140*/  USHF.R.S32.HI UR21, URZ, 0x1f, UR9 ;  /* 0x0000001f3f157899 */ /* 0x002fcc0008011409 */
[----:B------:R-:W-:Y:S01]  /*0150*/  MOV R5, UR21 ;  /* 0x0000001500057c02 */ /* 0x000fe20008000f00 */
[----:B0-----:R-:W0:Y:S01]  /*0160*/  I2F.RP R6, UR24 ;  /* 0x0000001800067d06 */ /* 0x001e220008209400 */
[----:B------:R-:W1:Y:S01]  /*0170*/  S2UR UR4, SR_CTAID.X ;  /* 0x00000000000479c3 */ /* 0x000e620000002500 */
[----:B------:R-:W-:Y:S01]  /*0180*/  IMAD.U32 R3, RZ, RZ, UR21 ;  /* 0x00000015ff037e24 */ /* 0x000fe2000f8e00ff */
[----:B------:R-:W-:-:S04]  /*0190*/  @P0 LEA.HI.X R5, R0, c[0x0][0x23c], R5, 0x2, P2 ;  /* 0x00008f0000050a11 */ /* 0x000fc800010f1405 */
[----:B------:R-:W-:Y:S01]  /*01a0*/  @P1 LEA.HI.X R3, R0, c[0x0][0x254], R3, 0x2, P3 ;  /* 0x0000950000031a11 */ /* 0x000fe200018f1403 */
[----:B------:R2:W5:Y:S04]  /*01b0*/  @P0 LDG.E R4, [R4.64] ;  /* 0x0000001204040981 */ /* 0x000568000c1e1900 */
[----:B------:R1:W5:Y:S01]  /*01c0*/  @P1 LDG.E R8, [R2.64] ;  /* 0x0000001202081981 */ /* 0x000362000c1e1900 */
[----:B0-----:R-:W0:Y:S02]  /*01d0*/  MUFU.RCP R6, R6 ;  /* 0x0000000600067308 */ /* 0x001e240000001000 */
[----:B0-----:R-:W-:-:S06]  /*01e0*/  IADD3 R7, R6, 0xffffffe, RZ ;  /* 0x0ffffffe06077810 */ /* 0x001fcc0007ffe0ff */
[----:B------:R-:W0:Y:S01]  /*01f0*/  F2I.FTZ.U32.TRUNC.NTZ R7, R7 ;  /* 0x0000000700077305 */ /* 0x000e22000021f000 */
[----:B-1----:R-:W-:Y:S02]  /*0200*/  MOV R2, UR4 ;  /* 0x0000000400027c02 */ /* 0x002fe40008000f00 */
[----:B------:R-:W-:Y:S02]  /*0210*/  IABS R3, R0 ;  /* 0x0000000000037213 */ /* 0x000fe40000000000 */
[----:B------:R-:W1:Y:S08]  /*0220*/  R2UR UR14, R2 ;  /* 0x00000000020e73c2 */ /* 0x000e7000000e0000 */
[----:B0-----:R-:W0:Y:S08]  /*0230*/  R2UR UR5, R7 ;  /* 0x00000000070573c2 */ /* 0x001e3000000e0000 */
[----:B------:R-:W3:Y:S01]  /*0240*/  R2UR UR12, R3 ;  /* 0x00000000030c73c2 */ /* 0x000ee200000e0000 */
[----:B------:R-:W-:-:S07]  /*0250*/  UMOV UR4, URZ ;  /* 0x0000003f00047c82 */ /* 0x000fce0008000000 */
[----:B------:R-:W4:Y:S01]  /*0260*/  R2UR UR15, R2 ;  /* 0x00000000020f73c2 */ /* 0x000f2200000e0000 */
[----:B0-----:R-:W-:-:S04]  /*0270*/  UIADD3 UR6, URZ, -UR5, URZ ;  /* 0x800000053f067290 */ /* 0x001fc8000fffe03f */
[----:B------:R-:W-:-:S03]  /*0280*/  UIMAD UR6, UR6, UR24, URZ ;  /* 0x00000018060672a4 */ /* 0x000fc6000f8e023f */
[----:B------:R-:W0:Y:S01]  /*0290*/  R2UR UR8, R0 ;  /* 0x00000000000873c2 */ /* 0x000e2200000e0000 */
[----:B-1----:R-:W-:Y:S02]  /*02a0*/  USHF.R.S32.HI UR20, URZ, 0x1f, UR14 ;  /* 0x0000001f3f147899 */ /* 0x002fe4000801140e */
[----:B------:R-:W-:Y:S02]  /*02b0*/  UIMAD.WIDE.U32 UR6, UR5, UR6, UR4 ;  /* 0x00000006050672a5 */ /* 0x000fe4000f8e0004 */
[----:B------:R-:W-:Y:S02]  /*02c0*/  UIMAD UR10, UR20, UR10, URZ ;  /* 0x0000000a140a72a4 */ /* 0x000fe4000f8e023f */
[----:B---3--:R-:W-:Y:S02]  /*02d0*/  UIMAD.WIDE.U32 UR6, UR7, UR12, URZ ;  /* 0x0000000c070672a5 */ /* 0x008fe4000f8e003f */
[----:B------:R-:W-:-:S05]  /*02e0*/  UIMAD UR10, UR14, UR16, UR10 ;  /* 0x000000100e0a72a4 */ /* 0x000fca000f8e020a */
[----:B------:R-:W-:Y:S02]  /*02f0*/  UMOV UR16, UR7 ;  /* 0x0000000700107c82 */ /* 0x000fe40008000000 */
[----:B------:R-:W-:Y:S02]  /*0300*/  UIADD3 UR6, -UR16, URZ, URZ ;  /* 0x0000003f10067290 */ /* 0x000fe4000fffe13f */
[----:B----4-:R-:W-:Y:S02]  /*0310*/  UIMAD.WIDE.U32 UR4, UR15, UR13, URZ ;  /* 0x0000000d0f0472a5 */ /* 0x010fe4000f8e003f */
[----:B------:R-:W-:Y:S02]  /*0320*/  UIMAD UR6, UR24, UR6, UR12 ;  /* 0x00000006180672a4 */ /* 0x000fe4000f8e020c */
[----:B------:R-:W-:Y:S02]  /*0330*/  UIMAD UR11, UR21, UR11, URZ ;  /* 0x0000000b150b72a4 */ /* 0x000fe4000f8e023f */
[----:B------:R-:W-:-:S02]  /*0340*/  UISETP.GT.U32.AND UP1, UPT, UR24, UR6, UPT ;  /* 0x000000061800728c */ /* 0x000fc4000bf24070 */
[----:B------:R-:W-:-:S03]  /*0350*/  UIADD3 UR5, UR5, UR10, URZ ;  /* 0x0000000a05057290 */ /* 0x000fc6000fffe03f */
[----:B------:R-:W-:Y:S02]  /*0360*/  ULDC UR10, c[0x0][0x1dc] ;  /* 0x00007700000a7ab9 */ /* 0x000fe40000000800 */
[----:B------:R-:W-:Y:S02]  /*0370*/  UIMAD UR11, UR9, UR10, UR11 ;  /* 0x0000000a090b72a4 */ /* 0x000fe4000f8e020b */
[----:B0-----:R-:W-:Y:S02]  /*0380*/  UIMAD.WIDE.U32 UR4, UR8, UR17, UR4 ;  /* 0x00000011080472a5 */ /* 0x001fe4000f8e0004 */
[----:B------:R-:W-:Y:S02]  /*0390*/  @!UP1 UIADD3 UR6, UR6, -UR24, URZ ;  /* 0x8000001806069290 */ /* 0x000fe4000fffe03f */
[----:B------:R-:W-:Y:S02]  /*03a0*/  UIADD3 UR13, UR5, UR11, URZ ;  /* 0x0000000b050d7290 */ /* 0x000fe4000fffe03f */
[----:B------:R-:W-:-:S04]  /*03b0*/  ULEA UR12, UP0, UR4, UR22, 0x1 ;  /* 0x00000016040c7291 */ /* 0x000fc8000f80083f */
[----:B------:R-:W-:Y:S02]  /*03c0*/  ULEA.HI.X UR13, UR4, UR23, UR13, 0x1, UP0 ;  /* 0x00000017040d7291 */ /* 0x000fe400080f0c0d */
[----:B------:R-:W-:Y:S02]  /*03d0*/  UISETP.GE.U32.AND UP0, UPT, UR6, UR24, UPT ;  /* 0x000000180600728c */ /* 0x000fe4000bf06070 */
[----:B------:R-:W-:Y:S02]  /*03e0*/  ULDC UR7, c[0x0][0x178] ;  /* 0x00005e0000077ab9 */ /* 0x000fe40000000800 */
[----:B------:R-:W-:Y:S02]  /*03f0*/  ULOP3.LUT UR6, UR8, UR7, URZ, 0x3c, !UPT ;  /* 0x0000000708067292 */ /* 0x000fe4000f8e3c3f */
[----:B------:R-:W-:Y:S02]  /*0400*/  @!UP1 UIADD3 UR16, UR16, 0x1, URZ ;  /* 0x0000000110109890 */ /* 0x000fe4000fffe03f */
[----:B------:R-:W-:-:S02]  /*0410*/  ULDC UR25, c[0x0][0x178] ;  /* 0x00005e0000197ab9 */ /* 0x000fc40000000800 */
[----:B------:R-:W-:Y:S02]  /*0420*/  UISETP.GE.AND UP1, UPT, UR6, URZ, UPT ;  /* 0x0000003f0600728c */ /* 0x000fe4000bf26270 */
[----:B------:R-:W-:Y:S02]  /*0430*/  @UP0 UIADD3 UR16, UR16, 0x1, URZ ;  /* 0x0000000110100890 */ /* 0x000fe4000fffe03f */
[----:B------:R-:W-:Y:S02]  /*0440*/  UISETP.NE.AND UP0, UPT, URZ, UR25, UPT ;  /* 0x000000193f00728c */ /* 0x000fe4000bf05270 */
[----:B------:R-:W-:Y:S02]  /*0450*/  ULDC UR17, c[0x0][0x190] ;  /* 0x0000640000117ab9 */ /* 0x000fe40000000800 */
[----:B------:R-:W-:Y:S02]  /*0460*/  UIMAD UR17, UR20, UR17, URZ ;  /* 0x00000011141172a4 */ /* 0x000fe4000f8e023f */
[----:B------:R-:W-:-:S02]  /*0470*/  ULDC UR23, c[0x0][0x194] ;  /* 0x0000650000177ab9 */ /* 0x000fc40000000800 */
[----:B------:R-:W-:Y:S02]  /*0480*/  ULDC UR10, c[0x0][0x190] ;  /* 0x00006400000a7ab9 */ /* 0x000fe40000000800 */
[----:B------:R-:W-:Y:S02]  /*0490*/  ULDC UR22, c[0x0][0x1b0] ;  /* 0x00006c0000167ab9 */ /* 0x000fe40000000800 */
[----:B------:R-:W-:Y:S02]  /*04a0*/  UIMAD.WIDE.U32 UR6, UR15, UR10, URZ ;  /* 0x0000000a0f0672a5 */ /* 0x000fe4000f8e003f */
[----:B------:R-:W-:Y:S02]  /*04b0*/  @!UP1 UIADD3 UR16, -UR16, URZ, URZ ;  /* 0x0000003f10109290 */ /* 0x000fe4000fffe13f */
[----:B------:R-:W-:Y:S02]  /*04c0*/  UIMAD UR22, UR20, UR22, URZ ;  /* 0x00000016141672a4 */ /* 0x000fe4000f8e023f */
[----:B------:R-:W-:-:S02]  /*04d0*/  UIMAD UR17, UR14, UR23, UR17 ;  /* 0x000000170e1172a4 */ /* 0x000fc4000f8e0211 */
[----:B------:R-:W-:Y:S01]  /*04e0*/  @!UP0 ULOP3.LUT UR16, URZ, UR25, URZ, 0x33, !UPT ;  /* 0x000000193f108292 */ /* 0x000fe2000f8e333f */
[----:B------:R-:W-:Y:S01]  /*04f0*/  IMAD.MOV.U32 R3, RZ, RZ, c[0x0][0x174] ;  /* 0x00005d00ff037624 */ /* 0x000fe200078e00ff */
[----:B------:R-:W-:Y:S02]  /*0500*/  ULDC UR24, c[0x0][0x1b4] ;  /* 0x00006d0000187ab9 */ /* 0x000fe40000000800 */
[----:B------:R-:W-:Y:S02]  /*0510*/  ULDC UR11, c[0x0][0x1b0] ;  /* 0x00006c00000b7ab9 */ /* 0x000fe40000000800 */
[----:B------:R-:W-:Y:S02]  /*0520*/  UIMAD.WIDE.U32 UR10, UR15, UR11, URZ ;  /* 0x0000000b0f0a72a5 */ /* 0x000fe4000f8e003f */
[----:B------:R-:W-:Y:S02]  /*0530*/  UIMAD UR22, UR14, UR24, UR22 ;  /* 0x000000180e1672a4 */ /* 0x000fe4000f8e0216 */
[----:B------:R-:W-:-:S02]  /*0540*/  UIADD3 UR7, UR7, UR17, URZ ;  /* 0x0000001107077290 */ /* 0x000fc4000fffe03f */
[----:B------:R-:W-:Y:S01]  /*0550*/  USHF.R.S32.HI UR17, URZ, 0x1f, UR16 ;  /* 0x0000001f3f117899 */ /* 0x000fe20008011410 */
[----:B------:R-:W-:Y:S01]  /*0560*/  ISETP.GE.AND P2, PT, R3, 0x1, PT ;  /* 0x000000010300780c */ /* 0x000fe20003f46270 */
[----:B------:R-:W-:Y:S02]  /*0570*/  ULDC.64 UR4, c[0x0][0x1a8] ;  /* 0x00006a0000047ab9 */ /* 0x000fe40000000a00 */
[----:B------:R-:W-:Y:S02]  /*0580*/  UIADD3 UR11, UR11, UR22, URZ ;  /* 0x000000160b0b7290 */ /* 0x000fe4000fffe03f */
[----:B------:R-:W-:Y:S02]  /*0590*/  UIMAD UR22, UR17, UR4, URZ ;  /* 0x00000004111672a4 */ /* 0x000fe4000f8e023f */
[----:B------:R-:W-:Y:S02]  /*05a0*/  ULDC.64 UR24, c[0x0][0x1c8] ;  /* 0x0000720000187ab9 */ /* 0x000fe40000000a00 */
[----:B------:R-:W-:-:S02]  /*05b0*/  UIMAD UR17, UR17, UR24, URZ ;  /* 0x00000018111172a4 */ /* 0x000fc4000f8e023f */
[----:B------:R-:W-:-:S03]  /*05c0*/  UIMAD UR22, UR16, UR5, UR22 ;  /* 0x00000005101672a4 */ /* 0x000fc6000f8e0216 */
[----:B------:R-:W-:Y:S02]  /*05d0*/  ULDC UR5, c[0x0][0x1e0] ;  /* 0x0000780000057ab9 */ /* 0x000fe40000000800 */
[----:B------:R-:W-:Y:S02]  /*05e0*/  UIMAD.WIDE.U32 UR6, UR16, UR4, UR6 ;  /* 0x00000004100672a5 */ /* 0x000fe4000f8e0006 */
[----:B------:R-:W-:Y:S02]  /*05f0*/  UIMAD.WIDE.U32 UR10, UR16, UR24, UR10 ;  /* 0x00000018100a72a5 */ /* 0x000fe4000f8e000a */
[----:B------:R-:W-:Y:S02]  /*0600*/  UIMAD UR23, UR16, UR25, UR17 ;  /* 0x00000019101772a4 */ /* 0x000fe4000f8e0211 */
[----:B------:R-:W-:Y:S02]  /*0610*/  UIMAD UR5, UR20, UR5, URZ ;  /* 0x00000005140572a4 */ /* 0x000fe4000f8e023f */
[----:B------:R-:W-:-:S02]  /*0620*/  ULDC UR16, c[0x0][0x1e0] ;  /* 0x0000780000107ab9 */ /* 0x000fc40000000800 */
[----:B------:R-:W-:Y:S02]  /*0630*/  ULDC UR25, c[0x0][0x1e4] ;  /* 0x0000790000197ab9 */ /* 0x000fe40000000800 */
[----:B------:R-:W-:Y:S02]  /*0640*/  ULDC UR24, c[0x0][0x1e8] ;  /* 0x00007a0000187ab9 */ /* 0x000fe40000000800 */
[----:B------:R-:W-:Y:S02]  /*0650*/  UIMAD.WIDE.U32 UR16, UR15, UR16, URZ ;  /* 0x000000100f1072a5 */ /* 0x000fe4000f8e003f */
[----:B------:R-:W-:Y:S02]  /*0660*/  ULDC UR26, c[0x0][0x1e8] ;  /* 0x00007a00001a7ab9 */ /* 0x000fe40000000800 */
[----:B------:R-:W-:Y:S02]  /*0670*/  ULDC UR27, c[0x0][0x1ec] ;  /* 0x00007b00001b7ab9 */ /* 0x000fe40000000800 */
[----:B------:R-:W-:-:S02]  /*0680*/  UMOV UR4, URZ ;  /* 0x0000003f00047c82 */ /* 0x000fc40008000000 */
[----:B------:R-:W-:Y:S02]  /*0690*/  UIMAD UR15, UR21, UR24, URZ ;  /* 0x00000018150f72a4 */ /* 0x000fe4000f8e023f */
[----:B------:R-:W-:Y:S01]  /*06a0*/  UIMAD UR5, UR14, UR25, UR5 ;  /* 0x000000190e0572a4 */ /* 0x000fe2000f8e0205 */
[----:B------:R-:W-:Y:S11]  /*06b0*/  @!P2 EXIT ;  /* 0x000000000000a94d */ /* 0x000ff60003800000 */
[----:B--2---:R-:W0:Y:S01]  /*06c0*/  S2R R6, SR_TID.X ;  /* 0x0000000000067919 */ /* 0x004e220000002100 */
[----:B-----5:R1:W2:Y:S01]  /*06d0*/  @P1 R2UR UR4, R8 ;  /* 0x00000000080413c2 */ /* 0x0202a200000e0000 */
[----:B------:R-:W-:Y:S02]  /*06e0*/  UIADD3 UR17, UR17, UR5, URZ ;  /* 0x0000000511117290 */ /* 0x000fe4000fffe03f */
[----:B------:R-:W3:Y:S01]  /*06f0*/  S2R R3, SR_LANEID ;  /* 0x0000000000037919 */ /* 0x000ee20000000000 */
[----:B------:R-:W-:Y:S02]  /*0700*/  UIMAD UR15, UR9, UR27, UR15 ;  /* 0x0000001b090f72a4 */ /* 0x000fe4000f8e020f */
[----:B------:R-:W-:-:S02]  /*0710*/  UIMAD.WIDE.U32 UR8, UR8, UR26, UR16 ;  /* 0x0000001a080872a5 */ /* 0x000fc4000f8e0010 */
[----:B------:R-:W-:Y:S02]  /*0720*/  ULDC.64 UR24, c[0x0][0x248] ;  /* 0x0000920000187ab9 */ /* 0x000fe40000000a00 */
[----:B------:R-:W-:Y:S02]  /*0730*/  UIADD3 UR17, UR9, UR15, URZ ;  /* 0x0000000f09117290 */ /* 0x000fe4000fffe03f */
[----:B------:R-:W-:Y:S02]  /*0740*/  ULDC.64 UR26, c[0x0][0x228] ;  /* 0x00008a00001a7ab9 */ /* 0x000fe40000000a00 */
[----:B------:R-:W-:Y:S02]  /*0750*/  ULEA UR9, UP0, UR8, UR24, 0x1 ;  /* 0x0000001808097291 */ /* 0x000fe4000f80083f */
[----:B------:R-:W-:Y:S02]  /*0760*/  UMOV UR5, URZ ;  /* 0x0000003f00057c82 */ /* 0x000fe40008000000 */
[----:B------:R-:W-:-:S02]  /*0770*/  ULEA UR16, UP1, UR6, UR26, 0x1 ;  /* 0x0000001a06107291 */ /* 0x000fc4000f82083f */
[----:B------:R-:W-:Y:S01]  /*0780*/  UIADD3 UR7, UR7, UR22, URZ ;  /* 0x0000001607077290 */ /* 0x000fe2000fffe03f */
[----:B------:R4:W1:Y:S01]  /*0790*/  @P0 R2UR UR5, R4 ;  /* 0x00000000040503c2 */ /* 0x00086200000e0000 */
[----:B------:R-:W-:Y:S01]  /*07a0*/  ULDC.64 UR28, c[0x0][0x230] ;  /* 0x00008c00001c7ab9 */ /* 0x000fe20000000a00 */
[----:B0-----:R-:W-:Y:S01]  /*07b0*/  SHF.L.U32 R5, R6, 0x4, RZ ;  /* 0x0000000406057819 */ /* 0x001fe200000006ff */
[----:B------:R-:W-:Y:S02]  /*07c0*/  UIADD3 UR15, UR11, UR23, URZ ;  /* 0x000000170b0f7290 */ /* 0x000fe4000fffe03f */
[----:B------:R-:W-:Y:S02]  /*07d0*/  ULEA.HI.X UR11, UR8, UR25, UR17, 0x1, UP0 ;  /* 0x00000019080b7291 */ /* 0x000fe400080f0c11 */
[----:B------:R-:W-:Y:S01]  /*07e0*/  ULEA UR14, UP2, UR10, UR28, 0x1 ;  /* 0x0000001c0a0e7291 */ /* 0x000fe2000f84083f */
[----:B----4-:R-:W-:Y:S01]  /*07f0*/  LOP3.LUT R4, R5, 0xfffffe00, RZ, 0xc0, !PT ;  /* 0xfffffe0005047812 */ /* 0x010fe200078ec0ff */
[----:B------:R-:W-:-:S02]  /*0800*/  ULEA.HI.X UR7, UR6, UR27, UR7, 0x1, UP1 ;  /* 0x0000001b06077291 */ /* 0x000fc400088f0c07 */
[----:B------:R-:W-:Y:S01]  /*0810*/  UMOV UR8, UR9 ;  /* 0x0000000900087c82 */ /* 0x000fe20008000000 */
[----:B------:R-:W-:Y:S01]  /*0820*/  LOP3.LUT R4, R4, 0x1f, R6, 0xf8, !PT ;  /* 0x0000001f04047812 */ /* 0x000fe200078ef806 */
[----:B------:R-:W-:Y:S02]  /*0830*/  UMOV UR9, UR11 ;  /* 0x0000000b00097c82 */ /* 0x000fe40008000000 */
[----:B------:R-:W-:Y:S02]  /*0840*/  ULEA.HI.X UR15, UR10, UR29, UR15, 0x1, UP2 ;  /* 0x0000001d0a0f7291 */ /* 0x000fe400090f0c0f */
[----:B------:R-:W-:Y:S02]  /*0850*/  UMOV UR11, UR14 ;  /* 0x0000000e000b7c82 */ /* 0x000fe40008000000 */
[----:B------:R-:W-:Y:S02]  /*0860*/  UMOV UR6, URZ ;  /* 0x0000003f00067c82 */ /* 0x000fe40008000000 */
[----:B------:R-:W-:-:S02]  /*0870*/  UMOV UR10, UR16 ;  /* 0x00000010000a7c82 */ /* 0x000fc40008000000 */
[----:B--23--:R-:W-:Y:S02]  /*0880*/  UMOV UR14, UR7 ;  /* 0x00000007000e7c82 */ /* 0x00cfe40008000000 */
.L_x_312:
[----:B------:R-:W0:Y:S01]  /*0890*/  S2R R22, SR_TID.X ;  /* 0x0000000000167919 */ /* 0x000e220000002100 */
[----:B------:R-:W-:Y:S01]  /*08a0*/  UMOV UR7, 0xfffff800 ;  /* 0xfffff80000077882 */ /* 0x000fe20000000000 */
[----:B------:R-:W-:Y:S01]  /*08b0*/  MOV R5, UR13 ;  /* 0x0000000d00057c02 */ /* 0x000fe20008000f00 */
[----:B------:R-:W-:Y:S01]  /*08c0*/  ULDC UR23, c[0x0][0x168] ;  /* 0x00005a0000177ab9 */ /* 0x000fe20000000800 */
[----:B------:R-:W-:Y:S01]  /*08d0*/  BAR.SYNC.DEFER_BLOCKING 0x0 ;  /* 0x0000000000007b1d */ /* 0x000fe20000010000 */
[----:B------:R-:W-:Y:S01]  /*08e0*/  UIMAD UR23, UR6, UR7, UR23 ;  /* 0x00000007061772a4 */ /* 0x000fe2000f8e0217 */
[----:B------:R-:W-:Y:S01]  /*08f0*/  IMAD.U32 R4, RZ, RZ, UR12 ;  /* 0x0000000cff047e24 */ /* 0x000fe2000f8e00ff */
[----:B------:R-:W-:Y:S02]  /*0900*/  PRMT R6, RZ, 0x7610, R6 ;  /* 0x00007610ff067816 */ /* 0x000fe40000000006 */
[----:B------:R-:W-:Y:S02]  /*0910*/  PRMT R7, RZ, 0x7610, R7 ;  /* 0x00007610ff077816 */ /* 0x000fe40000000007 */
[----:B-1----:R-:W-:-:S02]  /*0920*/  PRMT R8, RZ, 0x7610, R8 ;  /* 0x00007610ff087816 */ /* 0x002fc40000000008 */
[----:B------:R-:W-:Y:S02]  /*0930*/  PRMT R9, RZ, 0x7610, R9 ;  /* 0x00007610ff097816 */ /* 0x000fe40000000009 */
[----:B------:R-:W-:Y:S02]  /*0940*/  PRMT R10, RZ, 0x7610, R10 ;  /* 0x00007610ff0a7816 */ /* 0x000fe4000000000a */
[----:B------:R-:W-:Y:S02]  /*0950*/  PRMT R11, RZ, 0x7610, R11 ;  /* 0x00007610ff0b7816 */ /* 0x000fe4000000000b */
[----:B------:R-:W-:Y:S02]  /*0960*/  PRMT R12, RZ, 0x7610, R12 ;  /* 0x00007610ff0c7816 */ /* 0x000fe4000000000c */
[----:B------:R-:W-:Y:S02]  /*0970*/  PRMT R13, RZ, 0x7610, R13 ;  /* 0x00007610ff0d7816 */ /* 0x000fe4000000000d */
[----:B------:R-:W-:-:S02]  /*0980*/  PRMT R14, RZ, 0x7610, R14 ;  /* 0x00007610ff0e7816 */ /* 0x000fc4000000000e */
[----:B0-----:R-:W-:Y:S02]  /*0990*/  SHF.L.U32 R30, R22, 0x4, RZ ;  /* 0x00000004161e7819 */ /* 0x001fe400000006ff */
[----:B------:R-:W-:Y:S02]  /*09a0*/  PRMT R15, RZ, 0x7610, R15 ;  /* 0x00007610ff0f7816 */ /* 0x000fe4000000000f */
[----:B------:R-:W-:Y:S02]  /*09b0*/  LOP3.LUT R30, R30, 0xfffffe00, RZ, 0xc0, !PT ;  /* 0xfffffe001e1e7812 */ /* 0x000fe400078ec0ff */
[----:B------:R-:W-:Y:S02]  /*09c0*/  PRMT R16, RZ, 0x7610, R16 ;  /* 0x00007610ff107816 */ /* 0x000fe40000000010 */
[----:B------:R-:W-:-:S04]  /*09d0*/  LOP3.LUT R67, R30, 0x1f, R22, 0xf8, !PT ;  /* 0x0000001f1e437812 */ /* 0x000fc800078ef816 */
[C---:B------:R-:W-:Y:S01]  /*09e0*/  LOP3.LUT R22, R67.reuse, 0x20, RZ, 0xfc, !PT ;  /* 0x0000002043167812 */ /* 0x040fe200078efcff */
[C---:B------:R-:W-:Y:S01]  /*09f0*/  IMAD.WIDE R4, R67.reuse, 0x2, R4 ;  /* 0x0000000243047825 */ /* 0x040fe200078e0204 */
[C---:B------:R-:W-:Y:S02]  /*0a00*/  ISETP.GE.AND P2, PT, R67.reuse, UR23, PT ;  /* 0x0000001743007c0c */ /* 0x040fe4000bf46270 */
[----:B------:R-:W-:Y:S02]  /*0a10*/  ISETP.GE.AND P1, PT, R22, UR23, PT ;  /* 0x0000001716007c0c */ /* 0x000fe4000bf26270 */
[C---:B------:R-:W-:Y:S02]  /*0a20*/  LOP3.LUT R23, R67.reuse, 0x40, RZ, 0xfc, !PT ;  /* 0x0000004043177812 */ /* 0x040fe400078efcff */
[C---:B------:R-:W-:Y:S02]  /*0a30*/  LOP3.LUT R24, R67.reuse, 0x60, RZ, 0xfc, !PT ;  /* 0x0000006043187812 */ /* 0x040fe400078efcff */
[----:B------:R-:W-:-:S02]  /*0a40*/  LOP3.LUT R25, R67, 0x80, RZ, 0xfc, !PT ;  /* 0x0000008043197812 */ /* 0x000fc400078efcff */
[C---:B------:R-:W-:Y:S02]  /*0a50*/  LOP3.LUT R26, R67.reuse, 0xa0, RZ, 0xfc, !PT ;  /* 0x000000a0431a7812 */ /* 0x040fe400078efcff */
[----:B------:R-:W-:Y:S01]  /*0a60*/  LOP3.LUT R27, R67, 0xc0, RZ, 0xfc, !PT ;  /* 0x000000c0431b7812 */ /* 0x000fe200078efcff */
[----:B------:R0:W2:Y:S01]  /*0a70*/  @!P2 LDG.E.U16 R6, [R4.64] ;  /* 0x000000120406a981 */ /* 0x0000a2000c1e1500 */
[----:B------:R-:W-:Y:S02]  /*0a80*/  ISETP.GE.AND P4, PT, R23, UR23, PT ;  /* 0x0000001717007c0c */ /* 0x000fe4000bf86270 */
[C---:B------:R-:W-:Y:S01]  /*0a90*/  LOP3.LUT R28, R67.reuse, 0xe0, RZ, 0xfc, !PT ;  /* 0x000000e0431c7812 */ /* 0x040fe200078efcff */
[----:B------:R0:W3:Y:S01]  /*0aa0*/  @!P1 LDG.E.U16 R7, [R4.64+0x40] ;  /* 0x0000401204079981 */ /* 0x0000e2000c1e1500 */
[----:B------:R-:W-:Y:S02]  /*0ab0*/  ISETP.GE.AND P0, PT, R24, UR23, PT ;  /* 0x0000001718007c0c */ /* 0x000fe4000bf06270 */
[----:B------:R-:W-:-:S02]  /*0ac0*/  LOP3.LUT R34, R67, 0x100, RZ, 0xfc, !PT ;  /* 0x0000010043227812 */ /* 0x000fc400078efcff */
[----:B------:R-:W-:Y:S02]  /*0ad0*/  ISETP.GE.AND P6, PT, R25, UR23, PT ;  /* 0x0000001719007c0c */ /* 0x000fe4000bfc6270 */
[----:B------:R-:W-:Y:S02]  /*0ae0*/  ISETP.GE.AND P5, PT, R26, UR23, PT ;  /* 0x000000171a007c0c */ /* 0x000fe4000bfa6270 */
[----:B------:R-:W-:Y:S01]  /*0af0*/  ISETP.GE.AND P3, PT, R27, UR23, PT ;  /* 0x000000171b007c0c */ /* 0x000fe2000bf66270 */
[----:B------:R0:W4:Y:S01]  /*0b00*/  @!P4 LDG.E.U16 R8, [R4.64+0x80] ;  /* 0x000080120408c981 */ /* 0x000122000c1e1500 */
[----:B------:R-:W-:Y:S02]  /*0b10*/  ISETP.GE.AND P2, PT, R28, UR23, PT ;  /* 0x000000171c007c0c */ /* 0x000fe4000bf46270 */
[----:B------:R-:W-:Y:S01]  /*0b20*/  ISETP.GE.AND P1, PT, R34, UR23, PT ;  /* 0x0000001722007c0c */ /* 0x000fe2000bf26270 */
[----:B------:R0:W5:Y:S01]  /*0b30*/  @!P0 LDG.E.U16 R9, [R4.64+0xc0] ;  /* 0x0000c01204098981 */ /* 0x000162000c1e1500 */
[----:B------:R-:W-:-:S02]  /*0b40*/  LOP3.LUT R36, R67, 0x120, RZ, 0xfc, !PT ;  /* 0x0000012043247812 */ /* 0x000fc400078efcff */
[C---:B------:R-:W-:Y:S01]  /*0b50*/  LOP3.LUT R38, R67.reuse, 0x140, RZ, 0xfc, !PT ;  /* 0x0000014043267812 */ /* 0x040fe200078efcff */
[----:B------:R0:W5:Y:S01]  /*0b60*/  @!P6 LDG.E.U16 R10, [R4.64+0x100] ;  /* 0x00010012040ae981 */ /* 0x000162000c1e1500 */
[C---:B------:R-:W-:Y:S02]  /*0b70*/  LOP3.LUT R40, R67.reuse, 0x160, RZ, 0xfc, !PT ;  /* 0x0000016043287812 */ /* 0x040fe400078efcff */
[C---:B------:R-:W-:Y:S01]  /*0b80*/  LOP3.LUT R42, R67.reuse, 0x180, RZ, 0xfc, !PT ;  /* 0x00000180432a7812 */ /* 0x040fe200078efcff */
[----:B------:R0:W5:Y:S01]  /*0b90*/  @!P5 LDG.E.U16 R11, [R4.64+0x140] ;  /* 0x00014012040bd981 */ /* 0x000162000c1e1500 */
[C---:B------:R-:W-:Y:S02]  /*0ba0*/  LOP3.LUT R44, R67.reuse, 0x1a0, RZ, 0xfc, !PT ;  /* 0x000001a0432c7812 */ /* 0x040fe400078efcff */
[----:B------:R-:W-:Y:S01]  /*0bb0*/  ISETP.GE.AND P4, PT, R36, UR23, PT ;  /* 0x0000001724007c0c */ /* 0x000fe2000bf86270 */
[----:B------:R0:W5:Y:S01]  /*0bc0*/  @!P3 LDG.E.U16 R12, [R4.64+0x180] ;  /* 0x00018012040cb981 */ /* 0x000162000c1e1500 */
[----:B------:R-:W-:-:S02]  /*0bd0*/  LOP3.LUT R46, R67, 0x1c0, RZ, 0xfc, !PT ;  /* 0x000001c0432e7812 */ /* 0x000fc400078efcff */
[----:B------:R-:W-:Y:S01]  /*0be0*/  ISETP.GE.AND P0, PT, R38, UR23, PT ;  /* 0x0000001726007c0c */ /* 0x000fe2000bf06270 */
[----:B------:R0:W5:Y:S01]  /*0bf0*/  @!P2 LDG.E.U16 R13, [R4.64+0x1c0] ;  /* 0x0001c012040da981 */ /* 0x000162000c1e1500 */
[----:B------:R-:W-:Y:S02]  /*0c00*/  LOP3.LUT R48, R67, 0x1e0, RZ, 0xfc, !PT ;  /* 0x000001e043307812 */ /* 0x000fe400078efcff */
[----:B------:R-:W-:Y:S01]  /*0c10*/  ISETP.GE.AND P6, PT, R40, UR23, PT ;  /* 0x0000001728007c0c */ /* 0x000fe2000bfc6270 */
[----:B------:R0:W5:Y:S01]  /*0c20*/  @!P1 LDG.E.U16 R14, [R4.64+0x200] ;  /* 0x00020012040e9981 */ /* 0x000162000c1e1500 */
[----:B------:R-:W-:Y:S02]  /*0c30*/  ISETP.GE.AND P5, PT, R42, UR23, PT ;  /* 0x000000172a007c0c */ /* 0x000fe4000bfa6270 */
[----:B------:R-:W-:Y:S01]  /*0c40*/  ISETP.GE.AND P3, PT, R44, UR23, PT ;  /* 0x000000172c007c0c */ /* 0x000fe2000bf66270 */
[----:B------:R0:W5:Y:S01]  /*0c50*/  @!P4 LDG.E.U16 R15, [R4.64+0x240] ;  /* 0x00024012040fc981 */ /* 0x000162000c1e1500 */
[----:B------:R-:W-:-:S02]  /*0c60*/  ISETP.GE.AND P2, PT, R46, UR23, PT ;  /* 0x000000172e007c0c */ /* 0x000fc4000bf46270 */
[----:B------:R-:W-:Y:S01]  /*0c70*/  ISETP.GE.AND P1, PT, R48, UR23, PT ;  /* 0x0000001730007c0c */ /* 0x000fe2000bf26270 */
[----:B------:R0:W5:Y:S01]  /*0c80*/  @!P0 LDG.E.U16 R16, [R4.64+0x280] ;  /* 0x0002801204108981 */ /* 0x000162000c1e1500 */
[----:B------:R-:W-:Y:S02]  /*0c90*/  PRMT R17, RZ, 0x7610, R17 ;  /* 0x00007610ff117816 */ /* 0x000fe40000000011 */
[----:B------:R-:W-:Y:S02]  /*0ca0*/  PRMT R18, RZ, 0x7610, R18 ;  /* 0x00007610ff127816 */ /* 0x000fe40000000012 */
[----:B------:R-:W-:Y:S02]  /*0cb0*/  PRMT R19, RZ, 0x7610, R19 ;  /* 0x00007610ff137816 */ /* 0x000fe40000000013 */
[----:B------:R-:W-:Y:S01]  /*0cc0*/  PRMT R20, RZ, 0x7610, R20 ;  /* 0x00007610ff147816 */ /* 0x000fe20000000014 */
[----:B------:R0:W5:Y:S01]  /*0cd0*/  @!P6 LDG.E.U16 R17, [R4.64+0x2c0] ;  /* 0x0002c0120411e981 */ /* 0x000162000c1e1500 */
[----:B------:R-:W-:-:S03]  /*0ce0*/  PRMT R21, RZ, 0x7610, R21 ;  /* 0x00007610ff157816 */ /* 0x000fc60000000015 */
[----:B------:R0:W5:Y:S04]  /*0cf0*/  @!P5 LDG.E.U16 R18, [R4.64+0x300] ;  /* 0x000300120412d981 */ /* 0x000168000c1e1500 */
[----:B------:R0:W5:Y:S04]  /*0d00*/  @!P3 LDG.E.U16 R19, [R4.64+0x340] ;  /* 0x000340120413b981 */ /* 0x000168000c1e1500 */
[----:B------:R0:W5:Y:S04]  /*0d10*/  @!P2 LDG.E.U16 R20, [R4.64+0x380] ;  /* 0x000380120414a981 */ /* 0x000168000c1e1500 */
[----:B------:R0:W5:Y:S01]  /*0d20*/  @!P1 LDG.E.U16 R21, [R4.64+0x3c0] ;  /* 0x0003c01204159981 */ /* 0x000162000c1e1500 */
[----:B------:R-:W-:-:S02]  /*0d30*/  ISETP.GE.AND P2, PT, R22, UR23, PT ;  /* 0x0000001716007c0c */ /* 0x000fc4000bf46270 */
[----:B------:R-:W-:Y:S02]  /*0d40*/  IADD3 R22, R30, R3, RZ ;  /* 0x000000031e167210 */ /* 0x000fe40007ffe0ff */
[----:B------:R-:W-:Y:S02]  /*0d50*/  ISETP.GE.AND P1, PT, R25, UR23, PT ;  /* 0x0000001719007c0c */ /* 0x000fe4000bf26270 */
[----:B------:R-:W-:Y:S02]  /*0d60*/  ISETP.GE.AND P5, PT, R27, UR23, PT ;  /* 0x000000171b007c0c */ /* 0x000fe4000bfa6270 */
[C---:B------:R-:W-:Y:S02]  /*0d70*/  IADD3 R25, R22.reuse, 0x20, RZ ;  /* 0x0000002016197810 */ /* 0x040fe40007ffe0ff */
[----:B------:R-:W-:Y:S02]  /*0d80*/  ISETP.GE.AND P4, PT, R23, UR23, PT ;  /* 0x0000001717007c0c */ /* 0x000fe4000bf86270 */
[----:B0-----:R-:W-:-:S02]  /*0d90*/  IADD3 R5, R22, 0x40, RZ ;  /* 0x0000004016057810 */ /* 0x001fc40007ffe0ff */
        /* <DEDUP_REMOVED lines=8> */
[-C--:B------:R-:W-:Y:S01]  /*0e20*/  LEA.HI.SX32 R27, R27, R22.reuse, 0x1b ;  /* 0x000000161b1b7211 */ /* 0x080fe200078fdaff */
[----:B------:R-:W-:Y:S01]  /*0e30*/  IMAD.SHL.U32 R66, R23, 0x2, RZ ;  /* 0x0000000217427824 */ /* 0x000fe200078e00ff */
[C---:B------:R-:W-:Y:S02]  /*0e40*/  IADD3 R37, R22.reuse, 0x100, RZ ;  /* 0x0000010016257810 */ /* 0x040fe40007ffe0ff */
[----:B------:R-:W-:Y:S02]  /*0e50*/  LEA.HI.SX32 R29, R29, R22, 0x1b ;  /* 0x000000161d1d7211 */ /* 0x000fe400078fdaff */
[----:B------:R-:W-:-:S02]  /*0e60*/  IADD3 R39, R22, 0x120, RZ ;  /* 0x0000012016277810 */ /* 0x000fc40007ffe0ff */
[-C--:B------:R-:W-:Y:S02]  /*0e70*/  LEA.HI.SX32 R31, R31, R22.reuse, 0x1b ;  /* 0x000000161f1f7211 */ /* 0x080fe400078fdaff */
[----:B------:R-:W-:Y:S01]  /*0e80*/  SHF.L.U32 R65, R25, 0x1, RZ ;  /* 0x0000000119417819 */ /* 0x000fe200000006ff */
[----:B------:R-:W-:Y:S01]  /*0e90*/  IMAD.SHL.U32 R63, R27, 0x2, RZ ;  /* 0x000000021b3f7824 */ /* 0x000fe200078e00ff */
[C---:B------:R-:W-:Y:S02]  /*0ea0*/  IADD3 R41, R22.reuse, 0x140, RZ ;  /* 0x0000014016297810 */ /* 0x040fe40007ffe0ff */
[----:B------:R-:W-:Y:S02]  /*0eb0*/  IADD3 R43, R22, 0x160, RZ ;  /* 0x00000160162b7810 */ /* 0x000fe40007ffe0ff */
[-C--:B------:R-:W-:Y:S02]  /*0ec0*/  LEA.HI.SX32 R33, R33, R22.reuse, 0x1b ;  /* 0x0000001621217211 */ /* 0x080fe400078fdaff */
[----:B------:R-:W-:-:S02]  /*0ed0*/  LEA.HI.SX32 R35, R35, R22, 0x1b ;  /* 0x0000001623237211 */ /* 0x000fc400078fdaff */
[----:B------:R-:W-:Y:S02]  /*0ee0*/  SHF.L.U32 R64, R5, 0x1, RZ ;  /* 0x0000000105407819 */ /* 0x000fe400000006ff */
[C---:B------:R-:W-:Y:S02]  /*0ef0*/  IADD3 R45, R22.reuse, 0x180, RZ ;  /* 0x00000180162d7810 */ /* 0x040fe40007ffe0ff */
[-C--:B------:R-:W-:Y:S02]  /*0f00*/  LEA.HI.SX32 R37, R37, R22.reuse, 0x1b ;  /* 0x0000001625257211 */ /* 0x080fe400078fdaff */
[----:B------:R-:W-:Y:S02]  /*0f10*/  SHF.L.U32 R62, R29, 0x1, RZ ;  /* 0x000000011d3e7819 */ /* 0x000fe400000006ff */
[----:B------:R-:W-:Y:S02]  /*0f20*/  IADD3 R47, R22, 0x1a0, RZ ;  /* 0x000001a0162f7810 */ /* 0x000fe40007ffe0ff */
[----:B------:R-:W-:-:S02]  /*0f30*/  LEA.HI.SX32 R39, R39, R22, 0x1b ;  /* 0x0000001627277211 */ /* 0x000fc400078fdaff */
[----:B------:R-:W-:Y:S01]  /*0f40*/  SHF.L.U32 R61, R31, 0x1, RZ ;  /* 0x000000011f3d7819 */ /* 0x000fe200000006ff */
[----:B------:R-:W-:Y:S01]  /*0f50*/  IMAD.SHL.U32 R59, R35, 0x2, RZ ;  /* 0x00000002233b7824 */ /* 0x000fe200078e00ff */
[C---:B------:R-:W-:Y:S02]  /*0f60*/  IADD3 R49, R22.reuse, 0x1c0, RZ ;  /* 0x000001c016317810 */ /* 0x040fe40007ffe0ff */
[----:B------:R-:W-:Y:S02]  /*0f70*/  IADD3 R51, R22, 0x1e0, RZ ;  /* 0x000001e016337810 */ /* 0x000fe40007ffe0ff */
[-C--:B------:R-:W-:Y:S02]  /*0f80*/  LEA.HI.SX32 R41, R41, R22.reuse, 0x1b ;  /* 0x0000001629297211 */ /* 0x080fe400078fdaff */
[----:B------:R-:W-:Y:S02]  /*0f90*/  LEA.HI.SX32 R43, R43, R22, 0x1b ;  /* 0x000000162b2b7211 */ /* 0x000fe400078fdaff */
[----:B------:R-:W-:-:S02]  /*0fa0*/  SHF.L.U32 R60, R33, 0x1, RZ ;  /* 0x00000001213c7819 */ /* 0x000fc400000006ff */
[----:B------:R-:W-:Y:S02]  /*0fb0*/  LEA.HI.SX32 R45, R45, R22, 0x1b ;  /* 0x000000162d2d7211 */ /* 0x000fe400078fdaff */
[----:B------:R-:W-:Y:S02]  /*0fc0*/  SHF.L.U32 R58, R37, 0x1, RZ ;  /* 0x00000001253a7819 */ /* 0x000fe400000006ff */
[----:B------:R-:W-:Y:S02]  /*0fd0*/  LEA R4, R3, R30, 0x4 ;  /* 0x0000001e03047211 */ /* 0x000fe400078e20ff */
[-C--:B------:R-:W-:Y:S02]  /*0fe0*/  LEA.HI.SX32 R47, R47, R22.reuse, 0x1b ;  /* 0x000000162f2f7211 */ /* 0x080fe400078fdaff */
[----:B------:R-:W-:Y:S01]  /*0ff0*/  SHF.L.U32 R57, R39, 0x1, RZ ;  /* 0x0000000127397819 */ /* 0x000fe200000006ff */
[----:B------:R-:W-:Y:S01]  /*1000*/  IMAD.SHL.U32 R55, R43, 0x2, RZ ;  /* 0x000000022b377824 */ /* 0x000fe200078e00ff */
[----:B------:R-:W-:-:S02]  /*1010*/  LEA.HI.SX32 R49, R49, R22, 0x1b ;  /* 0x0000001631317211 */ /* 0x000fc400078fdaff */
[----:B------:R-:W-:Y:S02]  /*1020*/  LEA.HI.SX32 R51, R51, R22, 0x1b ;  /* 0x0000001633337211 */ /* 0x000fe400078fdaff */
[----:B------:R-:W-:Y:S02]  /*1030*/  SHF.L.U32 R56, R41, 0x1, RZ ;  /* 0x0000000129387819 */ /* 0x000fe400000006ff */
[----:B------:R-:W-:Y:S02]  /*1040*/  SHF.L.U32 R54, R45, 0x1, RZ ;  /* 0x000000012d367819 */ /* 0x000fe400000006ff */
[----:B------:R-:W-:Y:S02]  /*1050*/  LEA.HI.SX32 R4, R4, R4, 0x1b ;  /* 0x0000000404047211 */ /* 0x000fe400078fdaff */
[----:B------:R-:W-:Y:S01]  /*1060*/  SHF.L.U32 R53, R47, 0x1, RZ ;  /* 0x000000012f357819 */ /* 0x000fe200000006ff */
[----:B------:R-:W-:Y:S01]  /*1070*/  IMAD.SHL.U32 R50, R51, 0x2, RZ ;  /* 0x0000000233327824 */ /* 0x000fe200078e00ff */
[----:B------:R-:W-:Y:S01]  /*1080*/  SHF.L.U32 R52, R49, 0x1, RZ ;  /* 0x0000000131347819 */ /* 0x000fe200000006ff */
[----:B------:R-:W-:Y:S01]  /*1090*/  IMAD.SHL.U32 R4, R4, 0x2, RZ ;  /* 0x0000000204047824 */ /* 0x000fe200078e00ff */
[----:B------:R-:W-:-:S02]  /*10a0*/  ISETP.GE.AND P0, PT, R24, UR23, PT ;  /* 0x0000001718007c0c */ /* 0x000fc4000bf06270 */
[----:B------:R-:W-:Y:S02]  /*10b0*/  ISETP.GE.AND P6, PT, R26, UR23, PT ;  /* 0x000000171a007c0c */ /* 0x000fe4000bfc6270 */
[----:B------:R-:W-:Y:S02]  /*10c0*/  ISETP.GE.AND P3, PT, R28, UR23, PT ;  /* 0x000000171c007c0c */ /* 0x000fe4000bf66270 */
[----:B------:R-:W-:Y:S02]  /*10d0*/  PRMT R5, RZ, 0x7610, R5 ;  /* 0x00007610ff057816 */ /* 0x000fe40000000005 */
[----:B------:R-:W-:Y:S02]  /*10e0*/  PRMT R35, RZ, 0x7610, R35 ;  /* 0x00007610ff237816 */ /* 0x000fe40000000023 */
[----:B------:R-:W-:Y:S01]  /*10f0*/  PRMT R37, RZ, 0x7610, R37 ;  /* 0x00007610ff257816 */ /* 0x000fe20000000025 */
[----:B--2---:R0:W-:Y:S04]  /*1100*/  STS.U16 [R66], R6 ;  /* 0x0000000642007388 */ /* 0x0041e80000000400 */
[----:B---3--:R1:W-:Y:S04]  /*1110*/  STS.U16 [R65+0x40], R7 ;  /* 0x0000400741007388 */ /* 0x0083e80000000400 */
[----:B----4-:R2:W-:Y:S04]  /*1120*/  STS.U16 [R64+0x80], R8 ;  /* 0x0000800840007388 */ /* 0x0105e80000000400 */
[----:B-----5:R-:W-:Y:S04]  /*1130*/  STS.U16 [R63+0xc0], R9 ;  /* 0x0000c0093f007388 */ /* 0x020fe80000000400 */
[----:B------:R-:W-:Y:S04]  /*1140*/  STS.U16 [R62+0x100], R10 ;  /* 0x0001000a3e007388 */ /* 0x000fe80000000400 */
[----:B------:R3:W-:Y:S04]  /*1150*/  STS.U16 [R61+0x140], R11 ;  /* 0x0001400b3d007388 */ /* 0x0007e80000000400 */
[----:B------:R4:W-:Y:S04]  /*1160*/  STS.U16 [R60+0x180], R12 ;  /* 0x0001800c3c007388 */ /* 0x0009e80000000400 */
[----:B------:R5:W-:Y:S04]  /*1170*/  STS.U16 [R59+0x1c0], R13 ;  /* 0x0001c00d3b007388 */ /* 0x000be80000000400 */
[----:B------:R0:W-:Y:S04]  /*1180*/  STS.U16 [R58+0x200], R14 ;  /* 0x0002000e3a007388 */ /* 0x0001e80000000400 */
[----:B------:R0:W-:Y:S04]  /*1190*/  STS.U16 [R57+0x240], R15 ;  /* 0x0002400f39007388 */ /* 0x0001e80000000400 */
[----:B------:R0:W-:Y:S04]  /*11a0*/  STS.U16 [R56+0x280], R16 ;  /* 0x0002801038007388 */ /* 0x0001e80000000400 */
[----:B------:R0:W-:Y:S04]  /*11b0*/  STS.U16 [R55+0x2c0], R17 ;  /* 0x0002c01137007388 */ /* 0x0001e80000000400 */
[----:B------:R-:W-:Y:S04]  /*11c0*/  STS.U16 [R54+0x300], R18 ;  /* 0x0003001236007388 */ /* 0x000fe80000000400 */
[----:B------:R-:W-:Y:S04]  /*11d0*/  STS.U16 [R53+0x340], R19 ;  /* 0x0003401335007388 */ /* 0x000fe80000000400 */
        /* <DEDUP_REMOVED lines=19> */
[----:B0-----:R-:W-:-:S02]  /*1310*/  MOV R6, UR8 ;  /* 0x0000000800067c02 */ /* 0x001fc40008000f00 */
[----:B-1----:R-:W-:Y:S02]  /*1320*/  MOV R7, UR9 ;  /* 0x0000000900077c02 */ /* 0x002fe40008000f00 */
[----:B--2---:R-:W-:Y:S02]  /*1330*/  PRMT R8, RZ, 0x7610, R8 ;  /* 0x00007610ff087816 */ /* 0x004fe40000000008 */
        /* <DEDUP_REMOVED lines=30> */
[----:B------:R-:W-:Y:S02]  /*1520*/  PRMT R34, RZ, 0x7610, R34 ;  /* 0x00007610ff227816 */ /* 0x000fe40000000022 */
[----:B------:R-:W-:Y:S01]  /*1530*/  PRMT R36, RZ, 0x7610, R36 ;  /* 0x00007610ff247816 */ /* 0x000fe20000000024 */
[----:B------:R-:W3:Y:S01]  /*1540*/  @!P4 LDG.E.U16 R16, [R6.64+0x240] ;  /* 0x000240120610c981 */ /* 0x000ee2000c1e1500 */
[----:B------:R-:W-:-:S03]  /*1550*/  PRMT R38, RZ, 0x7610, R38 ;  /* 0x00007610ff267816 */ /* 0x000fc60000000026 */
        /* <DEDUP_REMOVED lines=96> */
.L_x_271:
[----:B------:R-:W-:Y:S05]  /*1b60*/  BSYNC B0 ;  /* 0x0000000000007941 */ /* 0x000fea0003800000 */
.L_x_270:
[----:B------:R-:W-:Y:S01]  /*1b70*/  HADD2.F32 R12, -RZ, R12.H0_H0 ;  /* 0x2000000cff0c7230 */ /* 0x000fe20000004100 */
[----:B------:R-:W-:Y:S01]  /*1b80*/  BSSY B0, `(.L_x_272) ;  /* 0x0000023000007945 */ /* 0x000fe20003800000 */
[----:B------:R-:W-:-:S03]  /*1b90*/  FSETP.GTU.FTZ.AND P4, PT, R11, 20, PT ;  /* 0x41a000000b00780b */ /* 0x000fc60003f9c000 */
[----:B------:R-:W-:Y:S01]  /*1ba0*/  FADD.FTZ R12, R12, UR4 ;  /* 0x000000040c0c7e21 */ /* 0x000fe20008010000 */
        /* <DEDUP_REMOVED lines=32> */
.L_x_273:
[----:B------:R-:W-:Y:S05]  /*1db0*/  BSYNC B0 ;  /* 0x0000000000007941 */ /* 0x000fea0003800000 */
.L_x_272:
        /* <DEDUP_REMOVED lines=38> */
.L_x_275:
[----:B------:R-:W-:Y:S05]  /*2020*/  BSYNC B0 ;  /* 0x0000000000007941 */ /* 0x000fea0003800000 */
.L_x_274:
        /* <DEDUP_REMOVED lines=36> */
.L_x_277:
[----:B------:R-:W-:Y:S05]  /*2270*/  BSYNC B0 ;  /* 0x0000000000007941 */ /* 0x000fea0003800000 */
.L_x_276:
        /* <DEDUP_REMOVED lines=38> */
.L_x_279:
[----:B------:R-:W-:Y:S05]  /*24e0*/  BSYNC B0 ;  /* 0x0000000000007941 */ /* 0x000fea0003800000 */
.L_x_278:
        /* <DEDUP_REMOVED lines=36> */
.L_x_281:
[----:B------:R-:W-:Y:S05]  /*2730*/  BSYNC B0 ;  /* 0x0000000000007941 */ /* 0x000fea0003800000 */
.L_x_280:
        /* <DEDUP_REMOVED lines=38> */
.L_x_283:
[----:B------:R-:W-:Y:S05]  /*29a0*/  BSYNC B0 ;  /* 0x0000000000007941 */ /* 0x000fea0003800000 */
.L_x_282:
[----:B------:R-:W-:Y:S01]  /*29b0*/  HADD2.F32 R36, -RZ, R36.H0_H0 ;  /* 0x20000024ff247230 */ /* 0x000fe20000004100 */
[----:B------:R-:W-:Y:S01]  /*29c0*/  BSSY B0, `(.L_x_284) ;  /* 0x0000024000007945 */ /* 0x000fe20003800000 */
[----:B------:R-:W-:Y:S01]  /*29d0*/  HADD2.F32 R38, -RZ, R18.H0_H0 ;  /* 0x20000012ff267230 */ /* 0x000fe20000004100 */
[----:B------:R-:W-:Y:S02]  /*29e0*/  FSETP.GTU.FTZ.AND P4, PT, R17, 20, PT ;  /* 0x41a000001100780b */ /* 0x000fe40003f9c000 */
        /* <DEDUP_REMOVED lines=33> */
.L_x_285:
[----:B------:R-:W-:Y:S05]  /*2c00*/  BSYNC B0 ;  /* 0x0000000000007941 */ /* 0x000fea0003800000 */
.L_x_284:
[----:B------:R-:W-:Y:S01]  /*2c10*/  ISETP.EQ.OR P3, PT, RZ, UR7, P3 ;  /* 0x00000007ff007c0c */ /* 0x000fe20009f62670 */
[----:B------:R-:W-:Y:S01]  /*2c20*/  HADD2.F32 R35, -RZ, R35.H0_H0 ;  /* 0x20000023ff237230 */ /* 0x000fe20000004100 */
[----:B------:R-:W-:Y:S01]  /*2c30*/  BSSY B0, `(.L_x_286) ;  /* 0x0000028000007945 */ /* 0x000fe20003800000 */
[----:B------:R-:W-:Y:S01]  /*2c40*/  HADD2.F32 R42, -RZ, R19.H0_H0 ;  /* 0x20000013ff2a7230 */ /* 0x000fe20000004100 */
[----:B------:R-:W-:Y:S01]  /*2c50*/  FSETP.GTU.FTZ.AND P5, PT, R18, 20, PT ;  /* 0x41a000001200780b */ /* 0x000fe20003fbc000 */
[----:B------:R-:W-:Y:S01]  /*2c60*/  HADD2.F32 R37, -RZ, R33.H0_H0 ;  /* 0x20000021ff257230 */ /* 0x000fe20000004100 */
[----:B------:R-:W-:Y:S01]  /*2c70*/  ISETP.EQ.OR P2, PT, RZ, UR7, P2 ;  /* 0x00000007ff007c0c */ /* 0x000fe20009742670 */
[----:B------:R-:W-:Y:S01]  /*2c80*/  HADD2.F32 R40, -RZ, R32.H0_H0 ;  /* 0x20000020ff287230 */ /* 0x000fe20000004100 */
[----:B------:R-:W-:Y:S01]  /*2c90*/  FADD.FTZ R19, R35, UR4 ;  /* 0x0000000423137e21 */ /* 0x000fe20008010000 */
[----:B------:R-:W-:-:S04]  /*2ca0*/  HADD2.F32 R39, -RZ, R31.H0_H0 ;  /* 0x2000001fff277230 */ /* 0x000fc80000004100 */
        /* <DEDUP_REMOVED lines=32> */
.L_x_287:
[----:B------:R-:W-:Y:S05]  /*2eb0*/  BSYNC B0 ;  /* 0x0000000000007941 */ /* 0x000fea0003800000 */
.L_x_286:
[----:B------:R-:W-:Y:S01]  /*2ec0*/  HADD2.F32 R34, -RZ, R34.H0_H0 ;  /* 0x20000022ff227230 */ /* 0x000fe20000004100 */
[----:B------:R-:W-:Y:S01]  /*2ed0*/  BSSY B0, `(.L_x_288) ;  /* 0x0000027000007945 */ /* 0x000fe20003800000 */
[----:B------:R-:W-:Y:S01]  /*2ee0*/  HADD2.F32 R46, -RZ, R20.H0_H0 ;  /* 0x20000014ff2e7230 */ /* 0x000fe20000004100 */
[----:B------:R-:W-:Y:S01]  /*2ef0*/  FSETP.GTU.FTZ.AND P3, PT, R19, 20, PT ;  /* 0x41a000001300780b */ /* 0x000fe20003f7c000 */
[----:B------:R-:W-:Y:S01]  /*2f00*/  HADD2.F32 R41, -RZ, R30.H0_H0 ;  /* 0x2000001eff297230 */ /* 0x000fe20000004100 */
[----:B------:R-:W-:Y:S01]  /*2f10*/  FADD.FTZ R20, R34, UR4 ;  /* 0x0000000422147e21 */ /* 0x000fe20008010000 */
[----:B------:R-:W-:Y:S02]  /*2f20*/  HADD2.F32 R44, -RZ, R29.H0_H0 ;  /* 0x2000001dff2c7230 */ /* 0x000fe40000004100 */
[----:B------:R-:W-:Y:S01]  /*2f30*/  HADD2.F32 R43, -RZ, R28.H0_H0 ;  /* 0x2000001cff2b7230 */ /* 0x000fe20000004100 */
[----:B------:R-:W-:Y:S05]  /*2f40*/  @P2 BRA `(.L_x_289) ;  /* 0x000001f000002947 */ /* 0x000fea0003800000 */
[----:B------:R-:W-:Y:S01]  /*2f50*/  FMUL.FTZ R14, R14, 1.4426950216293334961 ;  /* 0x3fb8aa3b0e0e7820 */ /* 0x000fe20000410000 */
[----:B------:R-:W-:Y:S01]  /*2f60*/  MOV R33, 0x3e800000 ;  /* 0x3e80000000217802 */ /* 0x000fe20000000f00 */
        /* <DEDUP_REMOVED lines=29> */
.L_x_289:
[----:B------:R-:W-:Y:S05]  /*3140*/  BSYNC B0 ;  /* 0x0000000000007941 */ /* 0x000fea0003800000 */
.L_x_288:
        /* <DEDUP_REMOVED lines=46> */
.L_x_291:
[----:B------:R-:W-:Y:S05]  /*3430*/  BSYNC B0 ;  /* 0x0000000000007941 */ /* 0x000fea0003800000 */
.L_x_290:
        /* <DEDUP_REMOVED lines=33> */
.L_x_293:
[----:B------:R-:W-:Y:S05]  /*3650*/  BSYNC B0 ;  /* 0x0000000000007941 */ /* 0x000fea0003800000 */
.L_x_292:
[----:B------:R-:W-:Y:S01]  /*3660*/  BSSY B0, `(.L_x_294) ;  /* 0x0000021000007945 */ /* 0x000fe20003800000 */
        /* <DEDUP_REMOVED lines=32> */
.L_x_295:
[----:B------:R-:W-:Y:S05]  /*3870*/  BSYNC B0 ;  /* 0x0000000000007941 */ /* 0x000fea0003800000 */
.L_x_294:
        /* <DEDUP_REMOVED lines=33> */
.L_x_297:
[----:B------:R-:W-:Y:S05]  /*3a90*/  BSYNC B0 ;  /* 0x0000000000007941 */ /* 0x000fea0003800000 */
.L_x_296:
        /* <DEDUP_REMOVED lines=33> */
.L_x_299:
[----:B------:R-:W-:Y:S05]  /*3cb0*/  BSYNC B0 ;  /* 0x0000000000007941 */ /* 0x000fea0003800000 */
.L_x_298:
        /* <DEDUP_REMOVED lines=33> */
.L_x_301:
[----:B------:R-:W-:Y:S05]  /*3ed0*/  BSYNC B0 ;  /* 0x0000000000007941 */ /* 0x000fea0003800000 */
.L_x_300:
        /* <DEDUP_REMOVED lines=20> */
[----:B------:R-:W-:Y:S01]  /*4020*/  UMOV UR7, URZ ;  /* 0x0000003f00077c82 */ /* 0x000fe20008000000 */
[----:B------:R-:W-:-:S02]  /*4030*/  FMUL.FTZ R37, R37, R6 ;  /* 0x0000000625257220 */ /* 0x000fc40000410000 */
[----:B------:R-:W-:Y:S01]  /*4040*/  FMUL.FTZ R38, R40, R7 ;  /* 0x0000000728267220 */ /* 0x000fe20000410000 */
[----:B------:R-:W-:Y:S01]  /*4050*/  STL [R1+0x14], R47 ;  /* 0x0000142f01007387 */ /* 0x000fe20000100800 */
[----:B------:R-:W-:Y:S02]  /*4060*/  FMUL.FTZ R39, R39, R8 ;  /* 0x0000000827277220 */ /* 0x000fe40000410000 */
[----:B------:R-:W-:Y:S01]  /*4070*/  FMUL.FTZ R165, R44, R11 ;  /* 0x0000000b2ca57220 */ /* 0x000fe20000410000 */
[----:B------:R0:W-:Y:S01]  /*4080*/  STL [R1+0x10], R37 ;  /* 0x0000102501007387 */ /* 0x0001e20000100800 */
[----:B------:R-:W-:Y:S02]  /*4090*/  FMUL.FTZ R56, R56, R15 ;  /* 0x0000000f38387220 */ /* 0x000fe40000410000 */
[----:B------:R-:W-:Y:S01]  /*40a0*/  FMUL.FTZ R57, R57, R16 ;  /* 0x0000001039397220 */ /* 0x000fe20000410000 */
[----:B------:R1:W-:Y:S01]  /*40b0*/  STL [R1+0xc], R38 ;  /* 0x00000c2601007387 */ /* 0x0003e20000100800 */
[----:B------:R-:W-:-:S02]  /*40c0*/  FMUL.FTZ R58, R58, R17 ;  /* 0x000000113a3a7220 */ /* 0x000fc40000410000 */
[----:B------:R-:W-:Y:S01]  /*40d0*/  FMUL.FTZ R59, R59, R18 ;  /* 0x000000123b3b7220 */ /* 0x000fe20000410000 */
[----:B------:R2:W-:Y:S01]  /*40e0*/  STL [R1+0x8], R39 ;  /* 0x0000082701007387 */ /* 0x0005e20000100800 */
[----:B------:R-:W-:Y:S02]  /*40f0*/  FMUL.FTZ R60, R60, R19 ;  /* 0x000000133c3c7220 */ /* 0x000fe40000410000 */
[----:B0-----:R-:W-:Y:S02]  /*4100*/  FMUL.FTZ R37, R42, R9 ;  /* 0x000000092a257220 */ /* 0x001fe40000410000 */
[----:B------:R-:W-:Y:S02]  /*4110*/  FMUL.FTZ R61, R61, R20 ;  /* 0x000000143d3d7220 */ /* 0x000fe40000410000 */
[----:B-1----:R-:W-:Y:S01]  /*4120*/  FMUL.FTZ R38, R41, R10 ;  /* 0x0000000a29267220 */ /* 0x002fe20000410000 */
[----:B------:R0:W-:Y:S01]  /*4130*/  STL [R1+0x4], R37 ;  /* 0x0000042501007387 */ /* 0x0001e20000100800 */
[----:B--2---:R-:W-:-:S03]  /*4140*/  FMUL.FTZ R39, R45, R14 ;  /* 0x0000000e2d277220 */ /* 0x004fc60000410000 */
[----:B------:R1:W-:Y:S01]  /*4150*/  STL [R1], R38 ;  /* 0x0000002601007387 */ /* 0x0003e20000100800 */
[----:B0-----:R-:W-:Y:S02]  /*4160*/  FMUL.FTZ R37, R43, R12 ;  /* 0x0000000c2b257220 */ /* 0x001fe40000410000 */
[----:B-1----:R-:W-:Y:S02]  /*4170*/  FMUL.FTZ R38, R46, R13 ;  /* 0x0000000d2e267220 */ /* 0x002fe40000410000 */
.L_x_308:
[----:B-1----:R-:W0:Y:S01]  /*4180*/  S2R R40, SR_TID.X ;  /* 0x0000000000287919 */ /* 0x002e220000002100 */
[----:B------:R-:W-:Y:S02]  /*4190*/  USHF.R.S32.HI UR22, URZ, 0x1f, UR7 ;  /* 0x0000001f3f167899 */ /* 0x000fe40008011407 */
[----:B------:R-:W-:Y:S01]  /*41a0*/  ULDC.64 UR16, c[0x0][0x1a0] ;  /* 0x0000680000107ab9 */ /* 0x000fe20000000a00 */
[----:B------:R-:W-:Y:S01]  /*41b0*/  MOV R45, UR7 ;  /* 0x00000007002d7c02 */ /* 0x000fe20008000f00 */
[----:B------:R-:W-:Y:S01]  /*41c0*/  UMOV UR23, 0xfffff800 ;  /* 0xfffff80000177882 */ /* 0x000fe20000000000 */
[----:B------:R-:W-:Y:S01]  /*41d0*/  PRMT R77, RZ, 0x7610, R77 ;  /* 0x00007610ff4d7816 */ /* 0x000fe2000000004d */
[----:B------:R-:W-:Y:S01]  /*41e0*/  ULDC.64 UR24, c[0x0][0x1c0] ;  /* 0x0000700000187ab9 */ /* 0x000fe20000000a00 */
[----:B------:R-:W2:Y:S04]  /*41f0*/  LDL R160, [R1+0x14] ;  /* 0x0000140001a07983 */ /* 0x000ea80000100800 */
[----:B------:R-:W3:Y:S04]  /*4200*/  LDL R159, [R1+0x10] ;  /* 0x00001000019f7983 */ /* 0x000ee80000100800 */
[----:B------:R-:W4:Y:S01]  /*4210*/  LDL R156, [R1+0xc] ;  /* 0x00000c00019c7983 */ /* 0x000f220000100800 */
[----:B0-----:R-:W-:-:S04]  /*4220*/  SHF.L.U32 R42, R40, 0x4, RZ ;  /* 0x00000004282a7819 */ /* 0x001fc800000006ff */
[----:B------:R-:W-:-:S04]  /*4230*/  LOP3.LUT R42, R42, 0xfffffe00, RZ, 0xc0, !PT ;  /* 0xfffffe002a2a7812 */ /* 0x000fc800078ec0ff */
[----:B------:R-:W-:Y:S02]  /*4240*/  LOP3.LUT R42, R42, 0x1f, R40, 0xf8, !PT ;  /* 0x0000001f2a2a7812 */ /* 0x000fe400078ef828 */
[----:B------:R-:W-:-:S04]  /*4250*/  SHF.L.U32 R40, R40, 0x4, RZ ;  /* 0x0000000428287819 */ /* 0x000fc800000006ff */
[----:B------:R-:W-:-:S05]  /*4260*/  LOP3.LUT R40, R40, 0xfffffe00, RZ, 0xc0, !PT ;  /* 0xfffffe0028287812 */ /* 0x000fca00078ec0ff */
[----:B------:R-:W-:Y:S01]  /*4270*/  IMAD.IADD R40, R40, 0x1, R42 ;  /* 0x0000000128287824 */ /* 0x000fe200078e022a */
[----:B------:R-:W-:-:S04]  /*4280*/  UIMAD UR16, UR22, UR16, URZ ;  /* 0x00000010161072a4 */ /* 0x000fc8000f8e023f */
[----:B------:R-:W-:Y:S01]  /*4290*/  SHF.R.S32.HI R41, RZ, 0x1f, R40 ;  /* 0x0000001fff297819 */ /* 0x000fe20000011428 */
[----:B------:R-:W-:-:S04]  /*42a0*/  UIMAD UR16, UR7, UR17, UR16 ;  /* 0x00000011071072a4 */ /* 0x000fc8000f8e0210 */
[----:B------:R-:W-:-:S05]  /*42b0*/  IMAD.WIDE.U32 R44, R45, c[0x0][0x1a0], R40 ;  /* 0x000068002d2c7a25 */ /* 0x000fca00078e0028 */
[----:B------:R-:W-:Y:S01]  /*42c0*/  IADD3 R43, R45, UR16, RZ ;  /* 0x000000102d2b7c10 */ /* 0x000fe2000fffe0ff */
[----:B------:R-:W-:Y:S02]  /*42d0*/  ULDC UR16, c[0x0][0x168] ;  /* 0x00005a0000107ab9 */ /* 0x000fe40000000800 */
[----:B------:R-:W-:Y:S01]  /*42e0*/  UIMAD UR23, UR6, UR23, UR16 ;  /* 0x00000017061772a4 */ /* 0x000fe2000f8e0210 */
[----:B------:R-:W-:-:S03]  /*42f0*/  IADD3 R95, R40, 0x20, RZ ;  /* 0x00000020285f7810 */ /* 0x000fc60007ffe0ff */
[----:B------:R-:W-:Y:S01]  /*4300*/  USHF.L.U32 UR26, UR23, 0x1, URZ ;  /* 0x00000001171a7899 */ /* 0x000fe2000800063f */
[C---:B------:R-:W-:Y:S02]  /*4310*/  IADD3 R98, R40.reuse, 0x40, RZ ;  /* 0x0000004028627810 */ /* 0x040fe40007ffe0ff */
[----:B------:R-:W-:-:S03]  /*4320*/  IADD3 R78, R40, 0x60, RZ ;  /* 0x00000060284e7810 */ /* 0x000fc60007ffe0ff */
[----:B------:R-:W-:Y:S02]  /*4330*/  ISETP.GE.AND P1, PT, R40, UR26, PT ;  /* 0x0000001a28007c0c */ /* 0x000fe4000bf26270 */
[----:B------:R-:W-:Y:S02]  /*4340*/  ISETP.GE.AND P2, PT, R95, UR26, PT ;  /* 0x0000001a5f007c0c */ /* 0x000fe4000bf46270 */
[----:B------:R-:W-:Y:S02]  /*4350*/  ISETP.GE.AND P3, PT, R98, UR26, PT ;  /* 0x0000001a62007c0c */ /* 0x000fe4000bf66270 */
[----:B------:R-:W-:Y:S02]  /*4360*/  ISETP.GE.AND P4, PT, R78, UR26, PT ;  /* 0x0000001a4e007c0c */ /* 0x000fe4000bf86270 */
[----:B------:R-:W-:Y:S02]  /*4370*/  LEA R42, P0, R44, UR10, 0x1 ;  /* 0x0000000a2c2a7c11 */ /* 0x000fe4000f8008ff */
[----:B------:R-:W-:-:S02]  /*4380*/  IADD3 R100, R40, 0x80, RZ ;  /* 0x0000008028647810 */ /* 0x000fc40007ffe0ff */
[----:B------:R-:W-:Y:S02]  /*4390*/  IADD3 R97, R40, 0xa0, RZ ;  /* 0x000000a028617810 */ /* 0x000fe40007ffe0ff */
[----:B------:R-:W-:Y:S02]  /*43a0*/  LEA.HI.X R43, R44, UR14, R43, 0x1, P0 ;  /* 0x0000000e2c2b7c11 */ /* 0x000fe400080f0c2b */
[----:B------:R-:W-:Y:S02]  /*43b0*/  PRMT R74, RZ, 0x7610, R74 ;  /* 0x00007610ff4a7816 */ /* 0x000fe4000000004a */
[----:B------:R-:W-:Y:S01]  /*43c0*/  IADD3 R86, R40, 0xc0, RZ ;  /* 0x000000c028567810 */ /* 0x000fe20007ffe0ff */
[----:B------:R0:W5:Y:S01]  /*43d0*/  @!P1 LDG.E.U16 R77, [R42.64] ;  /* 0x000000122a4d9981 */ /* 0x000162000c1e1500 */
[----:B------:R-:W-:Y:S02]  /*43e0*/  ISETP.GE.AND P5, PT, R100, UR26, PT ;  /* 0x0000001a64007c0c */ /* 0x000fe4000bfa6270 */
[----:B------:R-:W-:Y:S01]  /*43f0*/  PRMT R63, RZ, 0x7610, R63 ;  /* 0x00007610ff3f7816 */ /* 0x000fe2000000003f */
[----:B------:R0:W2:Y:S01]  /*4400*/  @!P2 LDG.E.U16 R74, [R42.64+0x40] ;  /* 0x000040122a4aa981 */ /* 0x0000a2000c1e1500 */
[----:B------:R-:W-:-:S02]  /*4410*/  ISETP.GE.AND P6, PT, R97, UR26, PT ;  /* 0x0000001a61007c0c */ /* 0x000fc4000bfc6270 */
[----:B------:R-:W-:Y:S02]  /*4420*/  PRMT R65, RZ, 0x7610, R65 ;  /* 0x00007610ff417816 */ /* 0x000fe40000000041 */
[C---:B------:R-:W-:Y:S01]  /*4430*/  IADD3 R90, R40.reuse, 0xe0, RZ ;  /* 0x000000e0285a7810 */ /* 0x040fe20007ffe0ff */
[----:B------:R0:W3:Y:S01]  /*4440*/  @!P3 LDG.E.U16 R63, [R42.64+0x80] ;  /* 0x000080122a3fb981 */ /* 0x0000e2000c1e1500 */
[C---:B------:R-:W-:Y:S02]  /*4450*/  IADD3 R96, R40.reuse, 0x100, RZ ;  /* 0x0000010028607810 */ /* 0x040fe40007ffe0ff */
[----:B------:R-:W-:Y:S01]  /*4460*/  IADD3 R94, R40, 0x120, RZ ;  /* 0x00000120285e7810 */ /* 0x000fe20007ffe0ff */
[----:B------:R0:W3:Y:S01]  /*4470*/  @!P4 LDG.E.U16 R65, [R42.64+0xc0] ;  /* 0x0000c0122a41c981 */ /* 0x0000e2000c1e1500 */
[----:B------:R-:W-:Y:S02]  /*4480*/  ISETP.GE.AND P0, PT, R86, UR26, PT ;  /* 0x0000001a56007c0c */ /* 0x000fe4000bf06270 */
[----:B------:R-:W-:-:S02]  /*4490*/  IADD3 R92, R40, 0x140, RZ ;  /* 0x00000140285c7810 */ /* 0x000fc40007ffe0ff */
[----:B------:R-:W-:Y:S02]  /*44a0*/  ISETP.GE.AND P1, PT, R90, UR26, PT ;  /* 0x0000001a5a007c0c */ /* 0x000fe4000bf26270 */
[----:B------:R-:W-:Y:S02]  /*44b0*/  PRMT R125, RZ, 0x7610, R125 ;  /* 0x00007610ff7d7816 */ /* 0x000fe4000000007d */
[----:B------:R-:W-:Y:S02]  /*44c0*/  ISETP.GE.AND P2, PT, R96, UR26, PT ;  /* 0x0000001a60007c0c */ /* 0x000fe4000bf46270 */
[----:B------:R-:W-:Y:S02]  /*44d0*/  PRMT R93, RZ, 0x7610, R93 ;  /* 0x00007610ff5d7816 */ /* 0x000fe4000000005d */
[----:B------:R-:W-:Y:S01]  /*44e0*/  ISETP.GE.AND P3, PT, R94, UR26, PT ;  /* 0x0000001a5e007c0c */ /* 0x000fe2000bf66270 */
[----:B------:R0:W4:Y:S01]  /*44f0*/  @!P5 LDG.E.U16 R125, [R42.64+0x100] ;  /* 0x000100122a7dd981 */ /* 0x000122000c1e1500 */
[----:B------:R-:W-:-:S02]  /*4500*/  ISETP.GE.AND P4, PT, R92, UR26, PT ;  /* 0x0000001a5c007c0c */ /* 0x000fc4000bf86270 */
[C---:B------:R-:W-:Y:S01]  /*4510*/  IADD3 R83, R40.reuse, 0x160, RZ ;  /* 0x0000016028537810 */ /* 0x040fe20007ffe0ff */
[----:B------:R0:W4:Y:S01]  /*4520*/  @!P6 LDG.E.U16 R93, [R42.64+0x140] ;  /* 0x000140122a5de981 */ /* 0x000122000c1e1500 */
[----:B------:R-:W-:Y:S02]  /*4530*/  PRMT R89, RZ, 0x7610, R89 ;  /* 0x00007610ff597816 */ /* 0x000fe40000000059 */
[C---:B------:R-:W-:Y:S02]  /*4540*/  IADD3 R84, R40.reuse, 0x180, RZ ;  /* 0x0000018028547810 */ /* 0x040fe40007ffe0ff */
[----:B------:R-:W-:Y:S02]  /*4550*/  PRMT R119, RZ, 0x7610, R119 ;  /* 0x00007610ff777816 */ /* 0x000fe40000000077 */
[----:B------:R-:W-:Y:S01]  /*4560*/  PRMT R120, RZ, 0x7610, R120 ;  /* 0x00007610ff787816 */ /* 0x000fe20000000078 */
[----:B------:R0:W4:Y:S01]  /*4570*/  @!P0 LDG.E.U16 R89, [R42.64+0x180] ;  /* 0x000180122a598981 */ /* 0x000122000c1e1500 */
[----:B------:R-:W-:-:S02]  /*4580*/  IADD3 R87, R40, 0x1a0, RZ ;  /* 0x000001a028577810 */ /* 0x000fc40007ffe0ff */
[----:B------:R-:W-:Y:S01]  /*4590*/  ISETP.GE.AND P5, PT, R83, UR26, PT ;  /* 0x0000001a53007c0c */ /* 0x000fe2000bfa6270 */
[----:B------:R0:W4:Y:S01]  /*45a0*/  @!P1 LDG.E.U16 R119, [R42.64+0x1c0] ;  /* 0x0001c0122a779981 */ /* 0x000122000c1e1500 */
[----:B------:R-:W-:Y:S02]  /*45b0*/  PRMT R121, RZ, 0x7610, R121 ;  /* 0x00007610ff797816 */ /* 0x000fe40000000079 */
[----:B------:R-:W-:Y:S01]  /*45c0*/  ISETP.GE.AND P6, PT, R84, UR26, PT ;  /* 0x0000001a54007c0c */ /* 0x000fe2000bfc6270 */
[----:B------:R0:W4:Y:S01]  /*45d0*/  @!P2 LDG.E.U16 R120, [R42.64+0x200] ;  /* 0x000200122a78a981 */ /* 0x000122000c1e1500 */
[----:B------:R-:W-:Y:S02]  /*45e0*/  PRMT R122, RZ, 0x7610, R122 ;  /* 0x00007610ff7a7816 */ /* 0x000fe4000000007a */
[C---:B------:R-:W-:Y:S01]  /*45f0*/  IADD3 R88, R40.reuse, 0x1c0, RZ ;  /* 0x000001c028587810 */ /* 0x040fe20007ffe0ff */
[----:B------:R0:W4:Y:S01]  /*4600*/  @!P3 LDG.E.U16 R121, [R42.64+0x240] ;  /* 0x000240122a79b981 */ /* 0x000122000c1e1500 */
[----:B------:R-:W-:-:S02]  /*4610*/  IADD3 R91, R40, 0x1e0, RZ ;  /* 0x000001e0285b7810 */ /* 0x000fc40007ffe0ff */
[C---:B------:R-:W-:Y:S01]  /*4620*/  IADD3 R80, R40.reuse, 0x200, RZ ;  /* 0x0000020028507810 */ /* 0x040fe20007ffe0ff */
[----:B------:R0:W4:Y:S01]  /*4630*/  @!P4 LDG.E.U16 R122, [R42.64+0x280] ;  /* 0x000280122a7ac981 */ /* 0x000122000c1e1500 */
[----:B------:R-:W-:Y:S02]  /*4640*/  ISETP.GE.AND P0, PT, R87, UR26, PT ;  /* 0x0000001a57007c0c */ /* 0x000fe4000bf06270 */
[----:B------:R-:W-:Y:S02]  /*4650*/  IADD3 R79, R40, 0x220, RZ ;  /* 0x00000220284f7810 */ /* 0x000fe40007ffe0ff */
[----:B------:R-:W-:Y:S02]  /*4660*/  ISETP.GE.AND P1, PT, R88, UR26, PT ;  /* 0x0000001a58007c0c */ /* 0x000fe4000bf26270 */
[----:B------:R-:W-:Y:S02]  /*4670*/  PRMT R123, RZ, 0x7610, R123 ;  /* 0x00007610ff7b7816 */ /* 0x000fe4000000007b */
[----:B------:R-:W-:-:S02]  /*4680*/  ISETP.GE.AND P2, PT, R91, UR26, PT ;  /* 0x0000001a5b007c0c */ /* 0x000fc4000bf46270 */
[----:B------:R-:W-:Y:S02]  /*4690*/  PRMT R44, RZ, 0x7610, R44 ;  /* 0x00007610ff2c7816 */ /* 0x000fe4000000002c */
[----:B------:R-:W-:Y:S01]  /*46a0*/  ISETP.GE.AND P3, PT, R80, UR26, PT ;  /* 0x0000001a50007c0c */ /* 0x000fe2000bf66270 */
[----:B------:R0:W4:Y:S01]  /*46b0*/  @!P5 LDG.E.U16 R123, [R42.64+0x2c0] ;  /* 0x0002c0122a7bd981 */ /* 0x000122000c1e1500 */
[----:B------:R-:W-:Y:S02]  /*46c0*/  ISETP.GE.AND P4, PT, R79, UR26, PT ;  /* 0x0000001a4f007c0c */ /* 0x000fe4000bf86270 */
[C---:B------:R-:W-:Y:S01]  /*46d0*/  IADD3 R47, R40.reuse, 0x240, RZ ;  /* 0x00000240282f7810 */ /* 0x040fe20007ffe0ff */
[----:B------:R0:W4:Y:S01]  /*46e0*/  @!P6 LDG.E.U16 R44, [R42.64+0x300] ;  /* 0x000300122a2ce981 */ /* 0x000122000c1e1500 */
[----:B------:R-:W-:Y:S02]  /*46f0*/  PRMT R117, RZ, 0x7610, R117 ;  /* 0x00007610ff757816 */ /* 0x000fe40000000075 */
[----:B------:R-:W-:-:S02]  /*4700*/  IADD3 R76, R40, 0x260, RZ ;  /* 0x00000260284c7810 */ /* 0x000fc40007ffe0ff */
[----:B------:R-:W-:Y:S02]  /*4710*/  PRMT R116, RZ, 0x7610, R116 ;  /* 0x00007610ff747816 */ /* 0x000fe40000000074 */
[----:B------:R-:W-:Y:S01]  /*4720*/  PRMT R115, RZ, 0x7610, R115 ;  /* 0x00007610ff737816 */ /* 0x000fe20000000073 */
[----:B------:R0:W4:Y:S01]  /*4730*/  @!P0 LDG.E.U16 R117, [R42.64+0x340] ;  /* 0x000340122a758981 */ /* 0x000122000c1e1500 */
[----:B------:R-:W-:Y:S02]  /*4740*/  IADD3 R75, R40, 0x280, RZ ;  /* 0x00000280284b7810 */ /* 0x000fe40007ffe0ff */
[----:B------:R-:W-:Y:S01]  /*4750*/  ISETP.GE.AND P5, PT, R47, UR26, PT ;  /* 0x0000001a2f007c0c */ /* 0x000fe2000bfa6270 */
[----:B------:R0:W4:Y:S01]  /*4760*/  @!P1 LDG.E.U16 R116, [R42.64+0x380] ;  /* 0x000380122a749981 */ /* 0x000122000c1e1500 */
[----:B------:R-:W-:Y:S02]  /*4770*/  PRMT R46, RZ, 0x7610, R46 ;  /* 0x00007610ff2e7816 */ /* 0x000fe4000000002e */
[----:B------:R-:W-:Y:S01]  /*4780*/  ISETP.GE.AND P6, PT, R76, UR26, PT ;  /* 0x0000001a4c007c0c */ /* 0x000fe2000bfc6270 */
[----:B------:R0:W4:Y:S01]  /*4790*/  @!P2 LDG.E.U16 R115, [R42.64+0x3c0] ;  /* 0x0003c0122a73a981 */ /* 0x000122000c1e1500 */
[----:B------:R-:W-:-:S02]  /*47a0*/  PRMT R107, RZ, 0x7610, R107 ;  /* 0x00007610ff6b7816 */ /* 0x000fc4000000006b */
[C---:B------:R-:W-:Y:S01]  /*47b0*/  IADD3 R72, R40.reuse, 0x2a0, RZ ;  /* 0x000002a028487810 */ /* 0x040fe20007ffe0ff */
[----:B------:R0:W4:Y:S01]  /*47c0*/  @!P3 LDG.E.U16 R46, [R42.64+0x400] ;  /* 0x000400122a2eb981 */ /* 0x000122000c1e1500 */
[C---:B------:R-:W-:Y:S02]  /*47d0*/  IADD3 R69, R40.reuse, 0x2c0, RZ ;  /* 0x000002c028457810 */ /* 0x040fe40007ffe0ff */
[C---:B------:R-:W-:Y:S01]  /*47e0*/  IADD3 R71, R40.reuse, 0x2e0, RZ ;  /* 0x000002e028477810 */ /* 0x040fe20007ffe0ff */
[----:B------:R0:W4:Y:S01]  /*47f0*/  @!P4 LDG.E.U16 R107, [R42.64+0x440] ;  /* 0x000440122a6bc981 */ /* 0x000122000c1e1500 */
[----:B------:R-:W-:Y:S02]  /*4800*/  ISETP.GE.AND P0, PT, R75, UR26, PT ;  /* 0x0000001a4b007c0c */ /* 0x000fe4000bf06270 */
[----:B------:R-:W-:Y:S02]  /*4810*/  IADD3 R45, R40, 0x300, RZ ;  /* 0x00000300282d7810 */ /* 0x000fe40007ffe0ff */
[----:B------:R-:W-:-:S02]  /*4820*/  ISETP.GE.AND P1, PT, R72, UR26, PT ;  /* 0x0000001a48007c0c */ /* 0x000fc4000bf26270 */
[----:B------:R-:W-:Y:S02]  /*4830*/  PRMT R108, RZ, 0x7610, R108 ;  /* 0x00007610ff6c7816 */ /* 0x000fe4000000006c */
[----:B------:R-:W-:Y:S02]  /*4840*/  ISETP.GE.AND P2, PT, R69, UR26, PT ;  /* 0x0000001a45007c0c */ /* 0x000fe4000bf46270 */
[----:B------:R-:W-:Y:S02]  /*4850*/  PRMT R109, RZ, 0x7610, R109 ;  /* 0x00007610ff6d7816 */ /* 0x000fe4000000006d */
[----:B------:R-:W-:Y:S01]  /*4860*/  ISETP.GE.AND P3, PT, R71, UR26, PT ;  /* 0x0000001a47007c0c */ /* 0x000fe2000bf66270 */
[----:B------:R0:W4:Y:S01]  /*4870*/  @!P5 LDG.E.U16 R108, [R42.64+0x480] ;  /* 0x000480122a6cd981 */ /* 0x000122000c1e1500 */
[----:B------:R-:W-:Y:S02]  /*4880*/  ISETP.GE.AND P4, PT, R45, UR26, PT ;  /* 0x0000001a2d007c0c */ /* 0x000fe4000bf86270 */
[----:B------:R-:W-:Y:S01]  /*4890*/  IADD3 R68, R40, 0x320, RZ ;  /* 0x0000032028447810 */ /* 0x000fe20007ffe0ff */
[----:B------:R0:W4:Y:S01]  /*48a0*/  @!P6 LDG.E.U16 R109, [R42.64+0x4c0] ;  /* 0x0004c0122a6de981 */ /* 0x000122000c1e1500 */
[----:B------:R-:W-:-:S02]  /*48b0*/  PRMT R110, RZ, 0x7610, R110 ;  /* 0x00007610ff6e7816 */ /* 0x000fc4000000006e */
[C---:B------:R-:W-:Y:S02]  /*48c0*/  IADD3 R66, R40.reuse, 0x340, RZ ;  /* 0x0000034028427810 */ /* 0x040fe40007ffe0ff */
[----:B------:R-:W-:Y:S02]  /*48d0*/  PRMT R111, RZ, 0x7610, R111 ;  /* 0x00007610ff6f7816 */ /* 0x000fe4000000006f */
[----:B------:R-:W-:Y:S01]  /*48e0*/  PRMT R49, RZ, 0x7610, R49 ;  /* 0x00007610ff317816 */ /* 0x000fe20000000031 */
[----:B------:R0:W4:Y:S01]  /*48f0*/  @!P0 LDG.E.U16 R110, [R42.64+0x500] ;  /* 0x000500122a6e8981 */ /* 0x000122000c1e1500 */
[----:B------:R-:W-:Y:S02]  /*4900*/  IADD3 R67, R40, 0x360, RZ ;  /* 0x0000036028437810 */ /* 0x000fe40007ffe0ff */
[----:B------:R-:W-:Y:S01]  /*4910*/  ISETP.GE.AND P5, PT, R68, UR26, PT ;  /* 0x0000001a44007c0c */ /* 0x000fe2000bfa6270 */
[----:B------:R0:W4:Y:S01]  /*4920*/  @!P1 LDG.E.U16 R111, [R42.64+0x540] ;  /* 0x000540122a6f9981 */ /* 0x000122000c1e1500 */
[----:B------:R-:W-:-:S02]  /*4930*/  PRMT R106, RZ, 0x7610, R106 ;  /* 0x00007610ff6a7816 */ /* 0x000fc4000000006a */
[----:B------:R-:W-:Y:S01]  /*4940*/  ISETP.GE.AND P6, PT, R66, UR26, PT ;  /* 0x0000001a42007c0c */ /* 0x000fe2000bfc6270 */
[----:B------:R0:W4:Y:S01]  /*4950*/  @!P2 LDG.E.U16 R49, [R42.64+0x580] ;  /* 0x000580122a31a981 */ /* 0x000122000c1e1500 */
[----:B------:R-:W-:Y:S02]  /*4960*/  PRMT R105, RZ, 0x7610, R105 ;  /* 0x00007610ff697816 */ /* 0x000fe40000000069 */
[C---:B------:R-:W-:Y:S01]  /*4970*/  IADD3 R64, R40.reuse, 0x380, RZ ;  /* 0x0000038028407810 */ /* 0x040fe20007ffe0ff */
[----:B------:R0:W4:Y:S01]  /*4980*/  @!P3 LDG.E.U16 R106, [R42.64+0x5c0] ;  /* 0x0005c0122a6ab981 */ /* 0x000122000c1e1500 */
[C---:B------:R-:W-:Y:S02]  /*4990*/  IADD3 R52, R40.reuse, 0x3a0, RZ ;  /* 0x000003a028347810 */ /* 0x040fe40007ffe0ff */
[----:B------:R-:W-:Y:S01]  /*49a0*/  IADD3 R54, R40, 0x3c0, RZ ;  /* 0x000003c028367810 */ /* 0x000fe20007ffe0ff */
[----:B------:R0:W4:Y:S01]  /*49b0*/  @!P4 LDG.E.U16 R105, [R42.64+0x600] ;  /* 0x000600122a69c981 */ /* 0x000122000c1e1500 */
[----:B------:R-:W-:-:S02]  /*49c0*/  ISETP.GE.AND P0, PT, R67, UR26, PT ;  /* 0x0000001a43007c0c */ /* 0x000fc4000bf06270 */
[----:B------:R-:W-:Y:S02]  /*49d0*/  IADD3 R62, R40, 0x3e0, RZ ;  /* 0x000003e0283e7810 */ /* 0x000fe40007ffe0ff */
[----:B------:R-:W-:Y:S02]  /*49e0*/  ISETP.GE.AND P1, PT, R64, UR26, PT ;  /* 0x0000001a40007c0c */ /* 0x000fe4000bf26270 */
[----:B------:R-:W-:Y:S02]  /*49f0*/  PRMT R55, RZ, 0x7610, R55 ;  /* 0x00007610ff377816 */ /* 0x000fe40000000037 */
[----:B------:R-:W-:Y:S02]  /*4a00*/  ISETP.GE.AND P2, PT, R52, UR26, PT ;  /* 0x0000001a34007c0c */ /* 0x000fe4000bf46270 */
[----:B------:R-:W-:Y:S02]  /*4a10*/  PRMT R53, RZ, 0x7610, R53 ;  /* 0x00007610ff357816 */ /* 0x000fe40000000035 */
[----:B------:R-:W-:Y:S01]  /*4a20*/  ISETP.GE.AND P3, PT, R54, UR26, PT ;  /* 0x0000001a36007c0c */ /* 0x000fe2000bf66270 */
[----:B------:R0:W4:Y:S01]  /*4a30*/  @!P5 LDG.E.U16 R55, [R42.64+0x640] ;  /* 0x000640122a37d981 */ /* 0x000122000c1e1500 */
[----:B------:R-:W-:-:S02]  /*4a40*/  ISETP.GE.AND P4, PT, R62, UR26, PT ;  /* 0x0000001a3e007c0c */ /* 0x000fc4000bf86270 */
[----:B------:R-:W-:Y:S01]  /*4a50*/  PRMT R70, RZ, 0x7610, R70 ;  /* 0x00007610ff467816 */ /* 0x000fe20000000046 */
[----:B------:R0:W4:Y:S01]  /*4a60*/  @!P6 LDG.E.U16 R53, [R42.64+0x680] ;  /* 0x000680122a35e981 */ /* 0x000122000c1e1500 */
[----:B------:R-:W-:Y:S02]  /*4a70*/  PRMT R101, RZ, 0x7610, R101 ;  /* 0x00007610ff657816 */ /* 0x000fe40000000065 */
        /* <DEDUP_REMOVED lines=8> */
[----:B------:R-:W1:Y:S01]  /*4b00*/  S2R R163, SR_TID.X ;  /* 0x0000000000a37919 */ /* 0x000e620000002100 */
[----:B------:R-:W-:-:S02]  /*4b10*/  ULDC UR16, c[0x0][0x180] ;  /* 0x0000600000107ab9 */ /* 0x000fc40000000800 */
[----:B------:R-:W-:Y:S01]  /*4b20*/  UIMAD UR16, UR21, UR16, URZ ;  /* 0x00000010151072a4 */ /* 0x000fe2000f8e023f */
[----:B------:R-:W-:Y:S01]  /*4b30*/  MOV R51, UR7 ;  /* 0x0000000700337c02 */ /* 0x000fe20008000f00 */
[----:B------:R-:W-:Y:S01]  /*4b40*/  UIMAD UR17, UR22, UR24, URZ ;  /* 0x00000018161172a4 */ /* 0x000fe2000f8e023f */
[----:B------:R-:W-:-:S03]  /*4b50*/  ISETP.GE.AND P0, PT, R40, UR26, PT ;  /* 0x0000001a28007c0c */ /* 0x000fc6000bf06270 */
[----:B------:R-:W-:Y:S01]  /*4b60*/  MOV R73, UR16 ;  /* 0x0000001000497c02 */ /* 0x000fe20008000f00 */
[----:B------:R-:W-:Y:S01]  /*4b70*/  UIMAD UR17, UR7, UR25, UR17 ;  /* 0x00000019071172a4 */ /* 0x000fe2000f8e0211 */
[----:B------:R-:W-:-:S04]  /*4b80*/  IMAD.WIDE.U32 R40, R51, c[0x0][0x1c0], R40 ;  /* 0x0000700033287a25 */ /* 0x000fc800078e0028 */
[----:B0-----:R-:W-:-:S04]  /*4b90*/  IMAD.WIDE.U32 R42, R0, c[0x0][0x180], RZ ;  /* 0x00006000002a7a25 */ /* 0x001fc800078e00ff */
[----:B-1----:R-:W-:Y:S02]  /*4ba0*/  IMAD.SHL.U32 R48, R163, 0x20, RZ ;  /* 0x00000020a3307824 */ /* 0x002fe400078e00ff */
[----:B------:R-:W-:-:S03]  /*4bb0*/  IMAD R73, R0, c[0x0][0x184], R73 ;  /* 0x0000610000497a24 */ /* 0x000fc600078e0249 */
[----:B------:R-:W-:Y:S02]  /*4bc0*/  LOP3.LUT R48, R48, 0xfffffc00, RZ, 0xc0, !PT ;  /* 0xfffffc0030307812 */ /* 0x000fe400078ec0ff */
[----:B------:R-:W-:Y:S01]  /*4bd0*/  IADD3 R51, R41, UR17, RZ ;  /* 0x0000001129337c10 */ /* 0x000fe2000fffe0ff */
[----:B------:R-:W-:Y:S01]  /*4be0*/  ULDC.64 UR16, c[0x0][0x188] ;  /* 0x0000620000107ab9 */ /* 0x000fe20000000a00 */
[----:B------:R-:W-:Y:S02]  /*4bf0*/  IADD3 R112, R48, R3, RZ ;  /* 0x0000000330707210 */ /* 0x000fe40007ffe0ff */
[----:B------:R-:W-:Y:S02]  /*4c00*/  LEA R50, P1, R40, UR11, 0x1 ;  /* 0x0000000b28327c11 */ /* 0x000fe4000f8208ff */
[----:B------:R-:W-:Y:S02]  /*4c10*/  IADD3 R41, R43, R73, RZ ;  /* 0x000000492b297210 */ /* 0x000fe40007ffe0ff */
[----:B------:R-:W-:-:S02]  /*4c20*/  IADD3 R73, R112, 0x20, RZ ;  /* 0x0000002070497810 */ /* 0x000fc40007ffe0ff */
[----:B------:R-:W-:Y:S02]  /*4c30*/  MOV R81, UR7 ;  /* 0x0000000700517c02 */ /* 0x000fe40008000f00 */
[----:B------:R-:W-:Y:S01]  /*4c40*/  LEA.HI.X R51, R40, UR15, R51, 0x1, P1 ;  /* 0x0000000f28337c11 */ /* 0x000fe200088f0c33 */
[----:B------:R-:W-:Y:S01]  /*4c50*/  IMAD.MOV.U32 R40, RZ, RZ, R42 ;  /* 0x000000ffff287224 */ /* 0x000fe200078e002a */
[CC--:B------:R-:W-:Y:S02]  /*4c60*/  LEA.HI.SX32 R99, R112.reuse, R112.reuse, 0x1b ;  /* 0x0000007070637211 */ /* 0x0c0fe400078fdaff */
[----:B------:R-:W-:Y:S01]  /*4c70*/  LEA.HI.SX32 R73, R73, R112, 0x1b ;  /* 0x0000007049497211 */ /* 0x000fe200078fdaff */
[----:B------:R-:W-:Y:S01]  /*4c80*/  IMAD.WIDE.U32 R40, R81, c[0x0][0x188], R40 ;  /* 0x0000620051287a25 */ /* 0x000fe200078e0028 */
[C---:B------:R-:W-:Y:S02]  /*4c90*/  IADD3 R137, R112.reuse, 0x40, RZ ;  /* 0x0000004070897810 */ /* 0x040fe40007ffe0ff */
[----:B------:R-:W-:-:S02]  /*4ca0*/  IADD3 R135, R112, 0x60, RZ ;  /* 0x0000006070877810 */ /* 0x000fc40007ffe0ff */
[----:B------:R-:W-:Y:S02]  /*4cb0*/  SHF.L.U32 R99, R99, 0x1, RZ ;  /* 0x0000000163637819 */ /* 0x000fe400000006ff */
[C---:B------:R-:W-:Y:S02]  /*4cc0*/  IADD3 R81, R112.reuse, 0x80, RZ ;  /* 0x0000008070517810 */ /* 0x040fe40007ffe0ff */
[----:B------:R-:W-:Y:S02]  /*4cd0*/  SHF.L.U32 R73, R73, 0x1, RZ ;  /* 0x0000000149497819 */ /* 0x000fe400000006ff */
[C---:B------:R-:W-:Y:S02]  /*4ce0*/  IADD3 R82, R112.reuse, 0xa0, RZ ;  /* 0x000000a070527810 */ /* 0x040fe40007ffe0ff */
[----:B------:R-:W-:Y:S02]  /*4cf0*/  IADD3 R85, R112, 0xc0, RZ ;  /* 0x000000c070557810 */ /* 0x000fe40007ffe0ff */
[----:B------:R-:W-:-:S02]  /*4d00*/  LEA.HI.SX32 R137, R137, R112, 0x1b ;  /* 0x0000007089897211 */ /* 0x000fc400078fdaff */
[-C--:B------:R-:W-:Y:S02]  /*4d10*/  LEA.HI.SX32 R135, R135, R112.reuse, 0x1b ;  /* 0x0000007087877211 */ /* 0x080fe400078fdaff */
[-C--:B------:R-:W-:Y:S02]  /*4d20*/  LEA.HI.SX32 R81, R81, R112.reuse, 0x1b ;  /* 0x0000007051517211 */ /* 0x080fe400078fdaff */
[-C--:B------:R-:W-:Y:S02]  /*4d30*/  LEA.HI.SX32 R82, R82, R112.reuse, 0x1b ;  /* 0x0000007052527211 */ /* 0x080fe400078fdaff */
[----:B------:R-:W-:Y:S02]  /*4d40*/  LEA.HI.SX32 R85, R85, R112, 0x1b ;  /* 0x0000007055557211 */ /* 0x000fe400078fdaff */
[----:B------:R-:W-:Y:S02]  /*4d50*/  IADD3 R134, R112, 0xe0, RZ ;  /* 0x000000e070867810 */ /* 0x000fe40007ffe0ff */
[----:B------:R-:W-:-:S02]  /*4d60*/  SHF.L.U32 R81, R81, 0x1, RZ ;  /* 0x0000000151517819 */ /* 0x000fc400000006ff */
[----:B------:R-:W-:Y:S02]  /*4d70*/  IADD3 R132, R112, 0x100, RZ ;  /* 0x0000010070847810 */ /* 0x000fe40007ffe0ff */
[----:B------:R-:W-:Y:S02]  /*4d80*/  SHF.L.U32 R82, R82, 0x1, RZ ;  /* 0x0000000152527819 */ /* 0x000fe400000006ff */
[C---:B------:R-:W-:Y:S02]  /*4d90*/  IADD3 R130, R112.reuse, 0x120, RZ ;  /* 0x0000012070827810 */ /* 0x040fe40007ffe0ff */
[----:B------:R-:W-:Y:S02]  /*4da0*/  SHF.L.U32 R85, R85, 0x1, RZ ;  /* 0x0000000155557819 */ /* 0x000fe400000006ff */
[C---:B------:R-:W-:Y:S02]  /*4db0*/  IADD3 R128, R112.reuse, 0x140, RZ ;  /* 0x0000014070807810 */ /* 0x040fe40007ffe0ff */
[----:B------:R-:W-:-:S02]  /*4dc0*/  IADD3 R151, R112, 0x160, RZ ;  /* 0x0000016070977810 */ /* 0x000fc40007ffe0ff */
[-C--:B------:R-:W-:Y:S02]  /*4dd0*/  LEA.HI.SX32 R134, R134, R112.reuse, 0x1b ;  /* 0x0000007086867211 */ /* 0x080fe400078fdaff */
[----:B------:R-:W-:Y:S02]  /*4de0*/  IADD3 R139, R112, 0x180, RZ ;  /* 0x00000180708b7810 */ /* 0x000fe40007ffe0ff */
[-C--:B------:R-:W-:Y:S02]  /*4df0*/  LEA.HI.SX32 R132, R132, R112.reuse, 0x1b ;  /* 0x0000007084847211 */ /* 0x080fe400078fdaff */
[----:B------:R-:W-:Y:S02]  /*4e00*/  IADD3 R153, R112, 0x1a0, RZ ;  /* 0x000001a070997810 */ /* 0x000fe40007ffe0ff */
[----:B------:R-:W-:Y:S02]  /*4e10*/  LEA.HI.SX32 R130, R130, R112, 0x1b ;  /* 0x0000007082827211 */ /* 0x000fe400078fdaff */
[----:B------:R-:W-:-:S02]  /*4e20*/  IADD3 R150, R112, 0x1c0, RZ ;  /* 0x000001c070967810 */ /* 0x000fc40007ffe0ff */
[----:B------:R-:W-:Y:S02]  /*4e30*/  IADD3 R149, R112, 0x1e0, RZ ;  /* 0x000001e070957810 */ /* 0x000fe40007ffe0ff */
[-C--:B------:R-:W-:Y:S02]  /*4e40*/  LEA.HI.SX32 R128, R128, R112.reuse, 0x1b ;  /* 0x0000007080807211 */ /* 0x080fe400078fdaff */
[----:B------:R-:W-:Y:S01]  /*4e50*/  LEA.HI.SX32 R151, R151, R112, 0x1b ;  /* 0x0000007097977211 */ /* 0x000fe200078fdaff */
[----:B-----5:R0:W-:Y:S04]  /*4e60*/  STS.U16 [R99], R77 ;  /* 0x0000004d63007388 */ /* 0x0201e80000000400 */
[----:B--2---:R1:W-:Y:S01]  /*4e70*/  STS.U16 [R73+0x40], R74 ;  /* 0x0000404a49007388 */ /* 0x0043e20000000400 */
[----:B0-----:R-:W-:Y:S01]  /*4e80*/  IMAD.SHL.U32 R77, R135, 0x2, RZ ;  /* 0x00000002874d7824 */ /* 0x001fe200078e00ff */
[----:B-1----:R-:W-:-:S05]  /*4e90*/  SHF.L.U32 R74, R137, 0x1, RZ ;  /* 0x00000001894a7819 */ /* 0x002fca00000006ff */
[----:B---3--:R0:W-:Y:S04]  /*4ea0*/  STS.U16 [R74+0x80], R63 ;  /* 0x0000803f4a007388 */ /* 0x0081e80000000400 */
[----:B------:R-:W-:Y:S01]  /*4eb0*/  STS.U16 [R77+0xc0], R65 ;  /* 0x0000c0414d007388 */ /* 0x000fe20000000400 */
[----:B------:R-:W-:-:S03]  /*4ec0*/  IADD3 R147, R112, 0x200, RZ ;  /* 0x0000020070937810 */ /* 0x000fc60007ffe0ff */
[----:B----4-:R-:W-:Y:S01]  /*4ed0*/  STS.U16 [R81+0x100], R125 ;  /* 0x0001007d51007388 */ /* 0x010fe20000000400 */
[----:B------:R-:W-:-:S03]  /*4ee0*/  LEA.HI.SX32 R139, R139, R112, 0x1b ;  /* 0x000000708b8b7211 */ /* 0x000fc600078fdaff */
[----:B------:R1:W-:Y:S01]  /*4ef0*/  STS.U16 [R82+0x140], R93 ;  /* 0x0001405d52007388 */ /* 0x0003e20000000400 */
[----:B0-----:R-:W-:Y:S02]  /*4f00*/  SHF.L.U32 R63, R132, 0x1, RZ ;  /* 0x00000001843f7819 */ /* 0x001fe400000006ff */
[-C--:B------:R-:W-:Y:S01]  /*4f10*/  LEA.HI.SX32 R153, R153, R112.reuse, 0x1b ;  /* 0x0000007099997211 */ /* 0x080fe200078fdaff */
[----:B------:R0:W-:Y:S01]  /*4f20*/  STS.U16 [R85+0x180], R89 ;  /* 0x0001805955007388 */ /* 0x0001e20000000400 */
[-C--:B------:R-:W-:Y:S02]  /*4f30*/  LEA.HI.SX32 R150, R150, R112.reuse, 0x1b ;  /* 0x0000007096967211 */ /* 0x080fe400078fdaff */
[----:B-1----:R-:W-:Y:S01]  /*4f40*/  SHF.L.U32 R93, R130, 0x1, RZ ;  /* 0x00000001825d7819 */ /* 0x002fe200000006ff */
[----:B------:R-:W-:Y:S01]  /*4f50*/  IMAD.SHL.U32 R151, R151, 0x2, RZ ;  /* 0x0000000297977824 */ /* 0x000fe200078e00ff */
[-C--:B------:R-:W-:Y:S02]  /*4f60*/  LEA.HI.SX32 R149, R149, R112.reuse, 0x1b ;  /* 0x0000007095957211 */ /* 0x080fe400078fdaff */
[----:B------:R-:W-:Y:S01]  /*4f70*/  SHF.L.U32 R65, R128, 0x1, RZ ;  /* 0x0000000180417819 */ /* 0x000fe200000006ff */
[----:B0-----:R-:W-:Y:S01]  /*4f80*/  IMAD.SHL.U32 R89, R134, 0x2, RZ ;  /* 0x0000000286597824 */ /* 0x001fe200078e00ff */
[----:B------:R-:W-:Y:S01]  /*4f90*/  LEA.HI.SX32 R147, R147, R112, 0x1b ;  /* 0x0000007093937211 */ /* 0x000fe200078fdaff */
[----:B------:R-:W-:Y:S01]  /*4fa0*/  UIMAD UR16, UR22, UR16, URZ ;  /* 0x00000010161072a4 */ /* 0x000fe2000f8e023f */
[----:B------:R-:W-:-:S02]  /*4fb0*/  SHF.L.U32 R139, R139, 0x1, RZ ;  /* 0x000000018b8b7819 */ /* 0x000fc400000006ff */
[----:B------:R-:W-:Y:S01]  /*4fc0*/  STS.U16 [R89+0x1c0], R119 ;  /* 0x0001c07759007388 */ /* 0x000fe20000000400 */
[----:B------:R-:W-:Y:S01]  /*4fd0*/  SHF.L.U32 R153, R153, 0x1, RZ ;  /* 0x0000000199997819 */ /* 0x000fe200000006ff */
[----:B------:R-:W-:Y:S01]  /*4fe0*/  IMAD.SHL.U32 R149, R149, 0x2, RZ ;  /* 0x0000000295957824 */ /* 0x000fe200078e00ff */
[----:B------:R-:W-:Y:S01]  /*4ff0*/  IADD3 R126, R112, 0x220, RZ ;  /* 0x00000220707e7810 */ /* 0x000fe20007ffe0ff */
[----:B------:R0:W-:Y:S01]  /*5000*/  STS.U16 [R63+0x200], R120 ;  /* 0x000200783f007388 */ /* 0x0001e20000000400 */
[----:B------:R-:W-:Y:S02]  /*5010*/  SHF.L.U32 R150, R150, 0x1, RZ ;  /* 0x0000000196967819 */ /* 0x000fe400000006ff */
[C---:B------:R-:W-:Y:S01]  /*5020*/  IADD3 R144, R112.reuse, 0x240, RZ ;  /* 0x0000024070907810 */ /* 0x040fe20007ffe0ff */
[----:B------:R-:W-:Y:S01]  /*5030*/  STS.U16 [R93+0x240], R121 ;  /* 0x000240795d007388 */ /* 0x000fe20000000400 */
[C---:B------:R-:W-:Y:S01]  /*5040*/  IADD3 R142, R112.reuse, 0x260, RZ ;  /* 0x00000260708e7810 */ /* 0x040fe20007ffe0ff */
[----:B------:R-:W-:Y:S01]  /*5050*/  UIMAD UR16, UR7, UR17, UR16 ;  /* 0x00000011071072a4 */ /* 0x000fe2000f8e0210 */
[----:B------:R-:W-:Y:S01]  /*5060*/  SHF.L.U32 R147, R147, 0x1, RZ ;  /* 0x0000000193937819 */ /* 0x000fe200000006ff */
[----:B------:R-:W-:Y:S01]  /*5070*/  STS.U16 [R65+0x280], R122 ;  /* 0x0002807a41007388 */ /* 0x000fe20000000400 */
[----:B------:R-:W-:-:S03]  /*5080*/  IADD3 R124, R112, 0x280, RZ ;  /* 0x00000280707c7810 */ /* 0x000fc60007ffe0ff */
[----:B------:R-:W-:Y:S01]  /*5090*/  STS.U16 [R151+0x2c0], R123 ;  /* 0x0002c07b97007388 */ /* 0x000fe20000000400 */
[----:B------:R-:W-:Y:S02]  /*50a0*/  IADD3 R138, R112, 0x2a0, RZ ;  /* 0x000002a0708a7810 */ /* 0x000fe40007ffe0ff */
[-C--:B------:R-:W-:Y:S01]  /*50b0*/  LEA.HI.SX32 R126, R126, R112.reuse, 0x1b ;  /* 0x000000707e7e7211 */ /* 0x080fe200078fdaff */
[----:B------:R-:W-:Y:S01]  /*50c0*/  STS.U16 [R139+0x300], R44 ;  /* 0x0003002c8b007388 */ /* 0x000fe20000000400 */
[C---:B------:R-:W-:Y:S02]  /*50d0*/  IADD3 R136, R112.reuse, 0x2c0, RZ ;  /* 0x000002c070887810 */ /* 0x040fe40007ffe0ff */
[----:B------:R-:W-:Y:S01]  /*50e0*/  IADD3 R118, R112, 0x2e0, RZ ;  /* 0x000002e070767810 */ /* 0x000fe20007ffe0ff */
[----:B0-----:R-:W2:Y:S01]  /*50f0*/  LDL R120, [R1] ;  /* 0x0000000001787983 */ /* 0x001ea20000100800 */
[-C--:B------:R-:W-:Y:S02]  /*5100*/  LEA.HI.SX32 R144, R144, R112.reuse, 0x1b ;  /* 0x0000007090907211 */ /* 0x080fe400078fdaff */
[----:B------:R-:W-:Y:S01]  /*5110*/  LEA.HI.SX32 R142, R142, R112, 0x1b ;  /* 0x000000708e8e7211 */ /* 0x000fe200078fdaff */
[----:B------:R-:W-:Y:S01]  /*5120*/  STS.U16 [R153+0x340], R117 ;  /* 0x0003407599007388 */ /* 0x000fe20000000400 */
[----:B------:R-:W-:-:S03]  /*5130*/  IADD3 R133, R112, 0x300, RZ ;  /* 0x0000030070857810 */ /* 0x000fc60007ffe0ff */
[----:B------:R-:W-:Y:S01]  /*5140*/  STS.U16 [R150+0x380], R116 ;  /* 0x0003807496007388 */ /* 0x000fe20000000400 */
[----:B------:R-:W-:-:S03]  /*5150*/  LEA.HI.SX32 R124, R124, R112, 0x1b ;  /* 0x000000707c7c7211 */ /* 0x000fc600078fdaff */
[----:B------:R-:W-:Y:S01]  /*5160*/  STS.U16 [R149+0x3c0], R115 ;  /* 0x0003c07395007388 */ /* 0x000fe20000000400 */
[----:B------:R-:W-:Y:S02]  /*5170*/  IADD3 R131, R112, 0x320, RZ ;  /* 0x0000032070837810 */ /* 0x000fe40007ffe0ff */
[-C--:B------:R-:W-:Y:S01]  /*5180*/  LEA.HI.SX32 R138, R138, R112.reuse, 0x1b ;  /* 0x000000708a8a7211 */ /* 0x080fe200078fdaff */
[----:B------:R0:W-:Y:S01]  /*5190*/  STS.U16 [R147+0x400], R46 ;  /* 0x0004002e93007388 */ /* 0x0001e20000000400 */
[----:B------:R-:W-:Y:S01]  /*51a0*/  IADD3 R129, R112, 0x340, RZ ;  /* 0x0000034070817810 */ /* 0x000fe20007ffe0ff */
[----:B------:R-:W-:Y:S01]  /*51b0*/  IMAD.SHL.U32 R142, R142, 0x2, RZ ;  /* 0x000000028e8e7824 */ /* 0x000fe200078e00ff */
[-C--:B------:R-:W-:Y:S02]  /*51c0*/  LEA.HI.SX32 R136, R136, R112.reuse, 0x1b ;  /* 0x0000007088887211 */ /* 0x080fe400078fdaff */
[----:B------:R-:W-:Y:S02]  /*51d0*/  LEA.HI.SX32 R118, R118, R112, 0x1b ;  /* 0x0000007076767211 */ /* 0x000fe400078fdaff */
[----:B------:R-:W-:-:S02]  /*51e0*/  IADD3 R43, R41, UR16, RZ ;  /* 0x00000010292b7c10 */ /* 0x000fc4000fffe0ff */
[----:B------:R-:W-:Y:S02]  /*51f0*/  LEA R42, P1, R40, c[0x0][0x220], 0x3 ;  /* 0x00008800282a7a11 */ /* 0x000fe400078218ff */
[----:B0-----:R-:W-:Y:S02]  /*5200*/  SHF.L.U32 R46, R126, 0x1, RZ ;  /* 0x000000017e2e7819 */ /* 0x001fe400000006ff */
[----:B------:R-:W-:Y:S02]  /*5210*/  SHF.L.U32 R144, R144, 0x1, RZ ;  /* 0x0000000190907819 */ /* 0x000fe400000006ff */
[----:B------:R-:W-:Y:S02]  /*5220*/  IADD3 R127, R112, 0x360, RZ ;  /* 0x00000360707f7810 */ /* 0x000fe40007ffe0ff */
[-C--:B------:R-:W-:Y:S02]  /*5230*/  LEA.HI.SX32 R133, R133, R112.reuse, 0x1b ;  /* 0x0000007085857211 */ /* 0x080fe400078fdaff */
[----:B------:R-:W-:Y:S01]  /*5240*/  SHF.L.U32 R44, R124, 0x1, RZ ;  /* 0x000000017c2c7819 */ /* 0x000fe200000006ff */
[----:B------:R-:W-:Y:S01]  /*5250*/  STS.U16 [R46+0x440], R107 ;  /* 0x0004406b2e007388 */ /* 0x000fe20000000400 */
[----:B------:R-:W-:-:S02]  /*5260*/  LEA.HI.SX32 R131, R131, R112, 0x1b ;  /* 0x0000007083837211 */ /* 0x000fc400078fdaff */
[----:B------:R-:W-:Y:S01]  /*5270*/  SHF.L.U32 R138, R138, 0x1, RZ ;  /* 0x000000018a8a7819 */ /* 0x000fe200000006ff */
[----:B------:R-:W-:Y:S01]  /*5280*/  STS.U16 [R144+0x480], R108 ;  /* 0x0004806c90007388 */ /* 0x000fe20000000400 */
[----:B------:R-:W-:Y:S02]  /*5290*/  LEA.HI.SX32 R129, R129, R112, 0x1b ;  /* 0x0000007081817211 */ /* 0x000fe400078fdaff */
[----:B------:R-:W-:Y:S01]  /*52a0*/  LEA.HI.X R43, R40, c[0x0][0x224], R43, 0x3, P1 ;  /* 0x00008900282b7a11 */ /* 0x000fe200008f1c2b */
[----:B------:R-:W-:Y:S01]  /*52b0*/  IMAD.SHL.U32 R40, R118, 0x2, RZ ;  /* 0x0000000276287824 */ /* 0x000fe200078e00ff */
[----:B------:R-:W-:Y:S01]  /*52c0*/  SHF.L.U32 R136, R136, 0x1, RZ ;  /* 0x0000000188887819 */ /* 0x000fe200000006ff */
[----:B------:R-:W-:Y:S01]  /*52d0*/  STS.U16 [R142+0x4c0], R109 ;  /* 0x0004c06d8e007388 */ /* 0x000fe20000000400 */
[C---:B------:R-:W-:Y:S02]  /*52e0*/  IADD3 R114, R112.reuse, 0x380, RZ ;  /* 0x0000038070727810 */ /* 0x040fe40007ffe0ff */
[C---:B------:R-:W-:Y:S01]  /*52f0*/  IADD3 R113, R112.reuse, 0x3a0, RZ ;  /* 0x000003a070717810 */ /* 0x040fe20007ffe0ff */
[----:B------:R-:W-:Y:S01]  /*5300*/  STS.U16 [R44+0x500], R110 ;  /* 0x0005006e2c007388 */ /* 0x000fe20000000400 */
[----:B------:R-:W-:-:S02]  /*5310*/  IADD3 R141, R112, 0x3c0, RZ ;  /* 0x000003c0708d7810 */ /* 0x000fc40007ffe0ff */
[-C--:B------:R-:W-:Y:S02]  /*5320*/  LEA.HI.SX32 R127, R127, R112.reuse, 0x1b ;  /* 0x000000707f7f7211 */ /* 0x080fe400078fdaff */
[----:B------:R-:W-:Y:S01]  /*5330*/  SHF.L.U32 R133, R133, 0x1, RZ ;  /* 0x0000000185857819 */ /* 0x000fe200000006ff */
[----:B------:R-:W-:Y:S01]  /*5340*/  STS.U16 [R138+0x540], R111 ;  /* 0x0005406f8a007388 */ /* 0x000fe20000000400 */
[----:B------:R-:W-:Y:S02]  /*5350*/  IADD3 R140, R112, 0x3e0, RZ ;  /* 0x000003e0708c7810 */ /* 0x000fe40007ffe0ff */
[----:B------:R-:W-:Y:S01]  /*5360*/  SHF.L.U32 R131, R131, 0x1, RZ ;  /* 0x0000000183837819 */ /* 0x000fe200000006ff */
[----:B------:R0:W-:Y:S01]  /*5370*/  STS.U16 [R136+0x580], R49 ;  /* 0x0005803188007388 */ /* 0x0001e20000000400 */
[----:B------:R-:W-:Y:S02]  /*5380*/  SHF.L.U32 R129, R129, 0x1, RZ ;  /* 0x0000000181817819 */ /* 0x000fe400000006ff */
[-C--:B------:R-:W-:Y:S01]  /*5390*/  LEA.HI.SX32 R114, R114, R112.reuse, 0x1b ;  /* 0x0000007072727211 */ /* 0x080fe200078fdaff */
[----:B------:R-:W-:Y:S01]  /*53a0*/  STS.U16 [R40+0x5c0], R106 ;  /* 0x0005c06a28007388 */ /* 0x000fe20000000400 */
[-C--:B------:R-:W-:Y:S01]  /*53b0*/  LEA.HI.SX32 R113, R113, R112.reuse, 0x1b ;  /* 0x0000007071717211 */ /* 0x080fe200078fdaff */
[----:B------:R-:W-:Y:S01]  /*53c0*/  IMAD.SHL.U32 R127, R127, 0x2, RZ ;  /* 0x000000027f7f7824 */ /* 0x000fe200078e00ff */
[-C--:B------:R-:W-:Y:S01]  /*53d0*/  LEA.HI.SX32 R41, R141, R112.reuse, 0x1b ;  /* 0x000000708d297211 */ /* 0x080fe200078fdaff */
[----:B------:R-:W-:Y:S01]  /*53e0*/  STS.U16 [R133+0x600], R105 ;  /* 0x0006006985007388 */ /* 0x000fe20000000400 */
[----:B------:R-:W-:-:S02]  /*53f0*/  LEA.HI.SX32 R112, R140, R112, 0x1b ;  /* 0x000000708c707211 */ /* 0x000fc400078fdaff */
[----:B------:R-:W-:Y:S01]  /*5400*/  SHF.L.U32 R41, R41, 0x1, RZ ;  /* 0x0000000129297819 */ /* 0x000fe200000006ff */
[----:B------:R-:W3:Y:S04]  /*5410*/  LDG.E.64 R42, [R42.64] ;  /* 0x000000122a2a7981 */ /* 0x000ee8000c1e1b00 */
[----:B------:R1:W-:Y:S01]  /*5420*/  STS.U16 [R131+0x640], R55 ;  /* 0x0006403783007388 */ /* 0x0003e20000000400 */
[----:B0-----:R-:W-:-:S03]  /*5430*/  IMAD.SHL.U32 R49, R112, 0x2, RZ ;  /* 0x0000000270317824 */ /* 0x001fc600078e00ff */
[----:B------:R0:W-:Y:S01]  /*5440*/  STS.U16 [R129+0x680], R53 ;  /* 0x0006803581007388 */ /* 0x0001e20000000400 */
[----:B------:R-:W-:Y:S02]  /*5450*/  ISETP.GE.AND P1, PT, R98, UR26, PT ;  /* 0x0000001a62007c0c */ /* 0x000fe4000bf26270 */
[----:B------:R-:W-:Y:S01]  /*5460*/  PRMT R108, RZ, 0x7610, R108 ;  /* 0x00007610ff6c7816 */ /* 0x000fe2000000006c */
[----:B------:R-:W4:Y:S01]  /*5470*/  LDL R118, [R1+0x4] ;  /* 0x0000040001767983 */ /* 0x000f220000100800 */
[----:B-1----:R-:W-:-:S03]  /*5480*/  SHF.L.U32 R55, R114, 0x1, RZ ;  /* 0x0000000172377819 */ /* 0x002fc600000006ff */
[----:B------:R1:W-:Y:S01]  /*5490*/  STS.U16 [R127+0x6c0], R70 ;  /* 0x0006c0467f007388 */ /* 0x0003e20000000400 */
[----:B0-----:R-:W-:-:S03]  /*54a0*/  SHF.L.U32 R53, R113, 0x1, RZ ;  /* 0x0000000171357819 */ /* 0x001fc600000006ff */
[----:B------:R-:W-:Y:S04]  /*54b0*/  STS.U16 [R55+0x700], R101 ;  /* 0x0007006537007388 */ /* 0x000fe80000000400 */
[----:B------:R-:W-:Y:S01]  /*54c0*/  STS.U16 [R53+0x740], R102 ;  /* 0x0007406635007388 */ /* 0x000fe20000000400 */
[----:B-1----:R-:W-:-:S03]  /*54d0*/  PRMT R70, RZ, 0x7610, R70 ;  /* 0x00007610ff467816 */ /* 0x002fc60000000046 */
[----:B------:R-:W-:Y:S04]  /*54e0*/  STS.U16 [R41+0x780], R103 ;  /* 0x0007806729007388 */ /* 0x000fe80000000400 */
[----:B------:R0:W-:Y:S01]  /*54f0*/  STS.U16 [R49+0x7c0], R104 ;  /* 0x0007c06831007388 */ /* 0x0001e20000000400 */
[----:B------:R-:W-:-:S06]  /*5500*/  NOP ;  /* 0x0000000000007918 */ /* 0x000fcc0000000000 */
[----:B------:R1:W5:Y:S01]  /*5510*/  @!P0 LDG.E.U16 R70, [R50.64] ;  /* 0x0000001232468981 */ /* 0x000362000c1e1500 */
[----:B------:R-:W-:Y:S02]  /*5520*/  ISETP.GE.AND P0, PT, R95, UR26, PT ;  /* 0x0000001a5f007c0c */ /* 0x000fe4000bf06270 */
[----:B------:R-:W-:Y:S01]  /*5530*/  PRMT R98, RZ, 0x7610, R98 ;  /* 0x00007610ff627816 */ /* 0x000fe20000000062 */
[----:B------:R-:W2:Y:S10]  /*5540*/  LDL R113, [R1+0x8] ;  /* 0x0000080001717983 */ /* 0x000eb40000100800 */
[----:B------:R1:W2:Y:S01]  /*5550*/  @!P0 LDG.E.U16 R98, [R50.64+0x40] ;  /* 0x0000401232628981 */ /* 0x0002a2000c1e1500 */
[----:B------:R-:W-:-:S02]  /*5560*/  ISETP.GE.AND P0, PT, R78, UR26, PT ;  /* 0x0000001a4e007c0c */ /* 0x000fc4000bf06270 */
[----:B------:R-:W-:-:S11]  /*5570*/  PRMT R78, RZ, 0x7610, R78 ;  /* 0x00007610ff4e7816 */ /* 0x000fd6000000004e */
[----:B------:R1:W2:Y:S01]  /*5580*/  @!P0 LDG.E.U16 R78, [R50.64+0xc0] ;  /* 0x0000c012324e8981 */ /* 0x0002a2000c1e1500 */
[----:B------:R-:W-:Y:S02]  /*5590*/  ISETP.GE.AND P0, PT, R100, UR26, PT ;  /* 0x0000001a64007c0c */ /* 0x000fe4000bf06270 */
[----:B------:R-:W-:-:S06]  /*55a0*/  PRMT R95, RZ, 0x7610, R95 ;  /* 0x00007610ff5f7816 */ /* 0x000fcc000000005f */
[----:B------:R1:W2:Y:S05]  /*55b0*/  @!P1 LDG.E.U16 R95, [R50.64+0x80] ;  /* 0x00008012325f9981 */ /* 0x0002aa000c1e1500 */
[----:B------:R1:W2:Y:S01]  /*55c0*/  @!P0 LDG.E.U16 R108, [R50.64+0x100] ;  /* 0x00010012326c8981 */ /* 0x0002a2000c1e1500 */
[----:B------:R-:W-:Y:S02]  /*55d0*/  ISETP.GE.AND P0, PT, R86, UR26, PT ;  /* 0x0000001a56007c0c */ /* 0x000fe4000bf06270 */
[----:B------:R-:W-:Y:S02]  /*55e0*/  PRMT R86, RZ, 0x7610, R86 ;  /* 0x00007610ff567816 */ /* 0x000fe40000000056 */
[----:B------:R-:W-:-:S02]  /*55f0*/  ISETP.GE.AND P1, PT, R97, UR26, PT ;  /* 0x0000001a61007c0c */ /* 0x000fc4000bf26270 */
[----:B------:R-:W-:-:S07]  /*5600*/  PRMT R105, RZ, 0x7610, R105 ;  /* 0x00007610ff697816 */ /* 0x000fce0000000069 */
[----:B------:R1:W4:Y:S01]  /*5610*/  @!P0 LDG.E.U16 R86, [R50.64+0x180] ;  /* 0x0001801232568981 */ /* 0x000322000c1e1500 */
[----:B------:R-:W-:Y:S02]  /*5620*/  ISETP.GE.AND P0, PT, R90, UR26, PT ;  /* 0x0000001a5a007c0c */ /* 0x000fe4000bf06270 */
[----:B------:R-:W-:Y:S01]  /*5630*/  PRMT R100, RZ, 0x7610, R100 ;  /* 0x00007610ff647816 */ /* 0x000fe20000000064 */
[----:B------:R1:W4:Y:S01]  /*5640*/  @!P1 LDG.E.U16 R105, [R50.64+0x140] ;  /* 0x0001401232699981 */ /* 0x000322000c1e1500 */
[----:B------:R-:W-:Y:S02]  /*5650*/  ISETP.GE.AND P1, PT, R96, UR26, PT ;  /* 0x0000001a60007c0c */ /* 0x000fe4000bf26270 */
[----:B------:R-:W-:-:S07]  /*5660*/  PRMT R90, RZ, 0x7610, R90 ;  /* 0x00007610ff5a7816 */ /* 0x000fce000000005a */
[----:B------:R1:W4:Y:S01]  /*5670*/  @!P0 LDG.E.U16 R100, [R50.64+0x1c0] ;  /* 0x0001c01232648981 */ /* 0x000322000c1e1500 */
[----:B------:R-:W-:Y:S02]  /*5680*/  ISETP.GE.AND P0, PT, R94, UR26, PT ;  /* 0x0000001a5e007c0c */ /* 0x000fe4000bf06270 */
[----:B------:R-:W-:Y:S01]  /*5690*/  PRMT R94, RZ, 0x7610, R94 ;  /* 0x00007610ff5e7816 */ /* 0x000fe2000000005e */
[----:B------:R1:W4:Y:S01]  /*56a0*/  @!P1 LDG.E.U16 R90, [R50.64+0x200] ;  /* 0x00020012325a9981 */ /* 0x000322000c1e1500 */
[----:B------:R-:W-:-:S09]  /*56b0*/  PRMT R97, RZ, 0x7610, R97 ;  /* 0x00007610ff617816 */ /* 0x000fd20000000061 */
[----:B------:R1:W4:Y:S01]  /*56c0*/  @!P0 LDG.E.U16 R94, [R50.64+0x240] ;  /* 0x00024012325e8981 */ /* 0x000322000c1e1500 */
[----:B------:R-:W-:-:S13]  /*56d0*/  ISETP.GE.AND P0, PT, R92, UR26, PT ;  /* 0x0000001a5c007c0c */ /* 0x000fda000bf06270 */
[----:B------:R1:W4:Y:S01]  /*56e0*/  @!P0 LDG.E.U16 R97, [R50.64+0x280] ;  /* 0x0002801232618981 */ /* 0x000322000c1e1500 */
[----:B------:R-:W-:Y:S02]  /*56f0*/  ISETP.GE.AND P0, PT, R83, UR26, PT ;  /* 0x0000001a53007c0c */ /* 0x000fe4000bf06270 */
[----:B------:R-:W-:Y:S02]  /*5700*/  PRMT R140, RZ, 0x7610, R140 ;  /* 0x00007610ff8c7816 */ /* 0x000fe4000000008c */
[----:B------:R-:W-:Y:S02]  /*5710*/  ISETP.GE.AND P1, PT, R84, UR26, PT ;  /* 0x0000001a54007c0c */ /* 0x000fe4000bf26270 */
[----:B------:R-:W-:Y:S02]  /*5720*/  ISETP.GE.AND P2, PT, R87, UR26, PT ;  /* 0x0000001a57007c0c */ /* 0x000fe4000bf46270 */
[----:B------:R-:W-:Y:S02]  /*5730*/  ISETP.GE.AND P3, PT, R88, UR26, PT ;  /* 0x0000001a58007c0c */ /* 0x000fe4000bf66270 */
[----:B------:R-:W-:-:S02]  /*5740*/  ISETP.GE.AND P4, PT, R91, UR26, PT ;  /* 0x0000001a5b007c0c */ /* 0x000fc4000bf86270 */
[----:B------:R-:W-:Y:S01]  /*5750*/  ISETP.GE.AND P5, PT, R80, UR26, PT ;  /* 0x0000001a50007c0c */ /* 0x000fe2000bfa6270 */
[----:B------:R1:W4:Y:S01]  /*5760*/  @!P0 LDG.E.U16 R140, [R50.64+0x2c0] ;  /* 0x0002c012328c8981 */ /* 0x000322000c1e1500 */
[----:B------:R-:W-:Y:S02]  /*5770*/  ISETP.GE.AND P6, PT, R79, UR26, PT ;  /* 0x0000001a4f007c0c */ /* 0x000fe4000bfc6270 */
[----:B------:R-:W-:Y:S02]  /*5780*/  ISETP.GE.AND P0, PT, R47, UR26, PT ;  /* 0x0000001a2f007c0c */ /* 0x000fe4000bf06270 */
[----:B------:R-:W-:Y:S02]  /*5790*/  PRMT R154, RZ, 0x7610, R154 ;  /* 0x00007610ff9a7816 */ /* 0x000fe4000000009a */
[----:B------:R-:W-:Y:S02]  /*57a0*/  PRMT R152, RZ, 0x7610, R152 ;  /* 0x00007610ff987816 */ /* 0x000fe40000000098 */
[----:B------:R-:W-:-:S02]  /*57b0*/  PRMT R47, RZ, 0x7610, R47 ;  /* 0x00007610ff2f7816 */ /* 0x000fc4000000002f */
[----:B------:R-:W-:Y:S01]  /*57c0*/  PRMT R148, RZ, 0x7610, R148 ;  /* 0x00007610ff947816 */ /* 0x000fe20000000094 */
[----:B------:R1:W4:Y:S01]  /*57d0*/  @!P1 LDG.E.U16 R154, [R50.64+0x300] ;  /* 0x00030012329a9981 */ /* 0x000322000c1e1500 */
[----:B------:R-:W-:Y:S02]  /*57e0*/  PRMT R146, RZ, 0x7610, R146 ;  /* 0x00007610ff927816 */ /* 0x000fe40000000092 */
[----:B------:R-:W-:Y:S01]  /*57f0*/  PRMT R145, RZ, 0x7610, R145 ;  /* 0x00007610ff917816 */ /* 0x000fe20000000091 */
[----:B------:R1:W4:Y:S01]  /*5800*/  @!P2 LDG.E.U16 R152, [R50.64+0x340] ;  /* 0x000340123298a981 */ /* 0x000322000c1e1500 */
[----:B------:R-:W-:Y:S02]  /*5810*/  ISETP.GE.AND P1, PT, R76, UR26, PT ;  /* 0x0000001a4c007c0c */ /* 0x000fe4000bf26270 */
[----:B------:R-:W-:Y:S01]  /*5820*/  ISETP.GE.AND P2, PT, R75, UR26, PT ;  /* 0x0000001a4b007c0c */ /* 0x000fe2000bf46270 */
[----:B------:R1:W4:Y:S01]  /*5830*/  @!P3 LDG.E.U16 R47, [R50.64+0x380] ;  /* 0x00038012322fb981 */ /* 0x000322000c1e1500 */
[----:B------:R-:W-:-:S03]  /*5840*/  ISETP.GE.AND P3, PT, R72, UR26, PT ;  /* 0x0000001a48007c0c */ /* 0x000fc6000bf66270 */
[----:B------:R1:W4:Y:S01]  /*5850*/  @!P4 LDG.E.U16 R148, [R50.64+0x3c0] ;  /* 0x0003c0123294c981 */ /* 0x000322000c1e1500 */
[----:B------:R-:W-:-:S03]  /*5860*/  ISETP.GE.AND P4, PT, R69, UR26, PT ;  /* 0x0000001a45007c0c */ /* 0x000fc6000bf86270 */
[----:B------:R1:W4:Y:S01]  /*5870*/  @!P5 LDG.E.U16 R146, [R50.64+0x400] ;  /* 0x000400123292d981 */ /* 0x000322000c1e1500 */
[----:B------:R-:W-:-:S03]  /*5880*/  ISETP.GE.AND P5, PT, R71, UR26, PT ;  /* 0x0000001a47007c0c */ /* 0x000fc6000bfa6270 */
[----:B------:R1:W4:Y:S01]  /*5890*/  @!P6 LDG.E.U16 R145, [R50.64+0x440] ;  /* 0x000440123291e981 */ /* 0x000322000c1e1500 */
[----:B------:R-:W-:Y:S02]  /*58a0*/  ISETP.GE.AND P6, PT, R45, UR26, PT ;  /* 0x0000001a2d007c0c */ /* 0x000fe4000bfc6270 */
        /* <DEDUP_REMOVED lines=8> */
[----:B------:R-:W-:Y:S02]  /*5930*/  PRMT R132, RZ, 0x7610, R132 ;  /* 0x00007610ff847816 */ /* 0x000fe40000000084 */
[----:B------:R-:W-:Y:S01]  /*5940*/  ISETP.GE.AND P0, PT, R68, UR26, PT ;  /* 0x0000001a44007c0c */ /* 0x000fe2000bf06270 */
        /* <DEDUP_REMOVED lines=11> */
[----:B------:R-:W-:Y:S02]  /*5a00*/  LEA R48, R3, R48, 0x5 ;  /* 0x0000003003307211 */ /* 0x000fe400078e28ff */
[----:B------:R-:W-:Y:S02]  /*5a10*/  PRMT R130, RZ, 0x7610, R130 ;  /* 0x00007610ff827816 */ /* 0x000fe40000000082 */
[----:B------:R-:W-:Y:S02]  /*5a20*/  LEA.HI.SX32 R158, R48, R48, 0x1b ;  /* 0x00000030309e7211 */ /* 0x000fe400078fdaff */
[----:B------:R-:W-:Y:S02]  /*5a30*/  PRMT R128, RZ, 0x7610, R128 ;  /* 0x00007610ff807816 */ /* 0x000fe40000000080 */
[----:B------:R-:W-:Y:S01]  /*5a40*/  PRMT R126, RZ, 0x7610, R126 ;  /* 0x00007610ff7e7816 */ /* 0x000fe2000000007e */
[----:B------:R1:W4:Y:S01]  /*5a50*/  @!P0 LDG.E.U16 R130, [R50.64+0x640] ;  /* 0x0006401232828981 */ /* 0x000322000c1e1500 */
[----:B------:R-:W-:-:S02]  /*5a60*/  PRMT R54, RZ, 0x7610, R54 ;  /* 0x00007610ff367816 */ /* 0x000fc40000000036 */
[----:B------:R-:W-:Y:S01]  /*5a70*/  PRMT R52, RZ, 0x7610, R52 ;  /* 0x00007610ff347816 */ /* 0x000fe20000000034 */
[----:B------:R1:W4:Y:S01]  /*5a80*/  @!P1 LDG.E.U16 R128, [R50.64+0x680] ;  /* 0x0006801232809981 */ /* 0x000322000c1e1500 */
[----:B------:R-:W-:Y:S02]  /*5a90*/  PRMT R155, RZ, 0x7610, R155 ;  /* 0x00007610ff9b7816 */ /* 0x000fe4000000009b */
[----:B------:R-:W-:Y:S01]  /*5aa0*/  SHF.L.U32 R158, R158, 0x1, RZ ;  /* 0x000000019e9e7819 */ /* 0x000fe200000006ff */
[----:B------:R1:W4:Y:S04]  /*5ab0*/  @!P2 LDG.E.U16 R126, [R50.64+0x6c0] ;  /* 0x0006c012327ea981 */ /* 0x000328000c1e1500 */
[----:B------:R1:W4:Y:S04]  /*5ac0*/  @!P3 LDG.E.U16 R54, [R50.64+0x700] ;  /* 0x000700123236b981 */ /* 0x000328000c1e1500 */
[----:B------:R1:W4:Y:S04]  /*5ad0*/  @!P4 LDG.E.U16 R52, [R50.64+0x740] ;  /* 0x000740123234c981 */ /* 0x000328000c1e1500 */
[----:B------:R1:W4:Y:S04]  /*5ae0*/  @!P6 LDG.E.U16 R155, [R50.64+0x7c0] ;  /* 0x0007c012329be981 */ /* 0x000328000c1e1500 */
[----:B------:R-:W0:Y:S04]  /*5af0*/  LDS.U16 R71, [R158+0x2] ;  /* 0x000002009e477984 */ /* 0x000e280000000400 */
        /* <DEDUP_REMOVED lines=11> */
[----:B---3--:R-:W-:-:S03]  /*5bb0*/  FMUL.FTZ R64, R43, R5 ;  /* 0x000000052b407220 */ /* 0x008fc60000410000 */
[----:B------:R-:W-:Y:S01]  /*5bc0*/  LDS.U16 R88, [R158+0x1a] ;  /* 0x00001a009e587984 */ /* 0x000fe20000000400 */
[----:B------:R-:W-:Y:S01]  /*5bd0*/  FMUL.FTZ R122, R42, 1.4426950216293334961 ;  /* 0x3fb8aa3b2a7a7820 */ /* 0x000fe20000410000 */
[----:B------:R-:W-:Y:S01]  /*5be0*/  PRMT R42, RZ, 0x7610, R42 ;  /* 0x00007610ff2a7816 */ /* 0x000fe2000000002a */
[----:B------:R-:W-:Y:S01]  /*5bf0*/  FMUL.RZ R64, R64, 0.15915493667125701904 ;  /* 0x3e22f98340407820 */ /* 0x000fe2000040c000 */
[----:B------:R-:W-:Y:S03]  /*5c00*/  LDS.U16 R91, [R158+0x1c] ;  /* 0x00001c009e5b7984 */ /* 0x000fe60000000400 */
[----:B------:R-:W-:Y:S01]  /*5c10*/  MUFU.SIN R62, R64 ;  /* 0x00000040003e7308 */ /* 0x000fe20000000400 */
[----:B------:R1:W3:Y:S01]  /*5c20*/  @!P5 LDG.E.U16 R42, [R50.64+0x780] ;  /* 0x00078012322ad981 */ /* 0x0002e2000c1e1500 */
[----:B------:R-:W-:-:S03]  /*5c30*/  FMUL.FTZ R112, R43, R7 ;  /* 0x000000072b707220 */ /* 0x000fc60000410000 */
[----:B------:R-:W-:Y:S03]  /*5c40*/  LDS.U16 R92, [R158+0x1e] ;  /* 0x00001e009e5c7984 */ /* 0x000fe60000000400 */
[----:B0-----:R0:W-:Y:S01]  /*5c50*/  MUFU.COS R104, R64 ;  /* 0x0000004000687308 */ /* 0x0011e20000000000 */
[----:B------:R-:W-:Y:S04]  /*5c60*/  LDS.U16 R157, [R158+0x20] ;  /* 0x000020009e9d7984 */ /* 0x000fe80000000400 */
[----:B------:R-:W-:Y:S04]  /*5c70*/  LDS.U16 R96, [R158+0x22] ;  /* 0x000022009e607984 */ /* 0x000fe80000000400 */
[----:B0-----:R-:W0:Y:S04]  /*5c80*/  LDS.U16 R64, [R158] ;  /* 0x000000009e407984 */ /* 0x001e280000000400 */
[----:B------:R-:W0:Y:S04]  /*5c90*/  LDS.U16 R103, [R158+0x24] ;  /* 0x000024009e677984 */ /* 0x000e280000000400 */
[----:B------:R-:W0:Y:S04]  /*5ca0*/  LDS.U16 R102, [R158+0x26] ;  /* 0x000026009e667984 */ /* 0x000e280000000400 */
[----:B------:R-:W-:Y:S04]  /*5cb0*/  LDS.U16 R106, [R158+0x28] ;  /* 0x000028009e6a7984 */ /* 0x000fe80000000400 */
[----:B------:R-:W0:Y:S04]  /*5cc0*/  LDS.U16 R107, [R158+0x2a] ;  /* 0x00002a009e6b7984 */ /* 0x000e280000000400 */
[----:B------:R-:W0:Y:S04]  /*5cd0*/  LDS.U16 R110, [R158+0x2c] ;  /* 0x00002c009e6e7984 */ /* 0x000e280000000400 */
[----:B------:R-:W0:Y:S04]  /*5ce0*/  LDS.U16 R111, [R158+0x2e] ;  /* 0x00002e009e6f7984 */ /* 0x000e280000000400 */
[----:B------:R-:W-:Y:S04]  /*5cf0*/  LDS.U16 R114, [R158+0x30] ;  /* 0x000030009e727984 */ /* 0x000fe80000000400 */
[----:B------:R-:W0:Y:S04]  /*5d00*/  LDS.U16 R115, [R158+0x32] ;  /* 0x000032009e737984 */ /* 0x000e280000000400 */
[----:B------:R-:W0:Y:S04]  /*5d10*/  LDS.U16 R117, [R158+0x34] ;  /* 0x000034009e757984 */ /* 0x000e280000000400 */
[----:B------:R-:W0:Y:S04]  /*5d20*/  LDS.U16 R116, [R158+0x36] ;  /* 0x000036009e747984 */ /* 0x000e280000000400 */
[----:B-1----:R-:W-:Y:S04]  /*5d30*/  LDS.U16 R51, [R158+0x38] ;  /* 0x000038009e337984 */ /* 0x002fe80000000400 */
[----:B------:R-:W1:Y:S04]  /*5d40*/  LDS.U16 R119, [R158+0x3a] ;  /* 0x00003a009e777984 */ /* 0x000e680000000400 */
[----:B------:R-:W-:Y:S04]  /*5d50*/  LDS.U16 R48, [R158+0x3c] ;  /* 0x00003c009e307984 */ /* 0x000fe80000000400 */
[----:B------:R-:W0:Y:S04]  /*5d60*/  LDS.U16 R50, [R158+0x3e] ;  /* 0x00003e009e327984 */ /* 0x000e280000000400 */
[----:B-----5:R-:W-:Y:S04]  /*5d70*/  STS.U16 [R99+0x2100], R70 ;  /* 0x0021004663007388 */ /* 0x020fe80000000400 */
[----:B--2---:R-:W-:Y:S04]  /*5d80*/  STS.U16 [R73+0x2140], R98 ;  /* 0x0021406249007388 */ /* 0x004fe80000000400 */
[----:B------:R2:W-:Y:S01]  /*5d90*/  STS.U16 [R74+0x2180], R95 ;  /* 0x0021805f4a007388 */ /* 0x0005e20000000400 */
[----:B------:R-:W-:-:S03]  /*5da0*/  FMUL.RZ R112, R112, 0.15915493667125701904 ;  /* 0x3e22f98370707820 */ /* 0x000fc6000040c000 */
[----:B------:R-:W-:Y:S01]  /*5db0*/  STS.U16 [R77+0x21c0], R78 ;  /* 0x0021c04e4d007388 */ /* 0x000fe20000000400 */
[----:B--2---:R-:W-:-:S03]  /*5dc0*/  FMUL.FTZ R95, R43, R8 ;  /* 0x000000082b5f7220 */ /* 0x004fc60000410000 */
[----:B------:R-:W-:Y:S01]  /*5dd0*/  STS.U16 [R81+0x2200], R108 ;  /* 0x0022006c51007388 */ /* 0x000fe20000000400 */
[----:B------:R-:W-:-:S03]  /*5de0*/  FMUL.RZ R95, R95, 0.15915493667125701904 ;  /* 0x3e22f9835f5f7820 */ /* 0x000fc6000040c000 */
[----:B----4-:R2:W-:Y:S01]  /*5df0*/  STS.U16 [R82+0x2240], R105 ;  /* 0x0022406952007388 */ /* 0x0105e20000000400 */
[----:B------:R-:W-:Y:S03]  /*5e00*/  MUFU.SIN R70, R112 ;  /* 0x0000007000467308 */ /* 0x000fe60000000400 */
[----:B------:R-:W-:Y:S01]  /*5e10*/  STS.U16 [R85+0x2280], R86 ;  /* 0x0022805655007388 */ /* 0x000fe20000000400 */
[----:B------:R-:W-:-:S03]  /*5e20*/  FMUL.FTZ R69, R122, R5 ;  /* 0x000000057a457220 */ /* 0x000fc60000410000 */
[----:B------:R4:W-:Y:S01]  /*5e30*/  STS.U16 [R89+0x22c0], R100 ;  /* 0x0022c06459007388 */ /* 0x0009e20000000400 */
[----:B------:R5:W-:Y:S01]  /*5e40*/  MUFU.COS R73, R112 ;  /* 0x0000007000497308 */ /* 0x000be20000000000 */
[----:B--2---:R-:W-:-:S04]  /*5e50*/  FMUL.FTZ R105, R43, R10 ;  /* 0x0000000a2b697220 */ /* 0x004fc80000410000 */
[----:B------:R-:W-:-:S03]  /*5e60*/  FMUL.RZ R105, R105, 0.15915493667125701904 ;  /* 0x3e22f98369697820 */ /* 0x000fc6000040c000 */
[----:B------:R-:W-:Y:S01]  /*5e70*/  MUFU.SIN R74, R95 ;  /* 0x0000005f004a7308 */ /* 0x000fe20000000400 */
[C---:B-----5:R-:W-:Y:S02]  /*5e80*/  FMUL.FTZ R112, R43.reuse, R9 ;  /* 0x000000092b707220 */ /* 0x060fe40000410000 */
[----:B----4-:R-:W-:-:S05]  /*5e90*/  FMUL.FTZ R100, R43, R12 ;  /* 0x0000000c2b647220 */ /* 0x010fca0000410000 */
[----:B------:R2:W-:Y:S01]  /*5ea0*/  MUFU.COS R77, R95 ;  /* 0x0000005f004d7308 */ /* 0x0005e20000000000 */
[----:B------:R-:W-:Y:S02]  /*5eb0*/  FMUL.RZ R112, R112, 0.15915493667125701904 ;  /* 0x3e22f98370707820 */ /* 0x000fe4000040c000 */
[----:B------:R-:W-:Y:S02]  /*5ec0*/  FMUL.FTZ R108, R122, R9 ;  /* 0x000000097a6c7220 */ /* 0x000fe40000410000 */
[----:B------:R-:W-:Y:S02]  /*5ed0*/  FMUL.RZ R100, R100, 0.15915493667125701904 ;  /* 0x3e22f98364647820 */ /* 0x000fe4000040c000 */
[C---:B--2---:R-:W-:Y:S01]  /*5ee0*/  FMUL.FTZ R95, R122.reuse, R8 ;  /* 0x000000087a5f7220 */ /* 0x044fe20000410000 */
[----:B------:R-:W-:Y:S01]  /*5ef0*/  MUFU.SIN R82, R105 ;  /* 0x0000006900527308 */ /* 0x000fe20000000400 */
[-C--:B------:R-:W-:Y:S01]  /*5f00*/  FMUL.FTZ R109, R43, R6.reuse ;  /* 0x000000062b6d7220 */ /* 0x080fe20000410000 */
[----:B------:R2:W-:Y:S01]  /*5f10*/  STS.U16 [R63+0x2300], R90 ;  /* 0x0023005a3f007388 */ /* 0x0005e20000000400 */
[----:B------:R-:W-:-:S03]  /*5f20*/  FMUL.FTZ R99, R122, R6 ;  /* 0x000000067a637220 */ /* 0x000fc60000410000 */
[----:B------:R4:W-:Y:S02]  /*5f30*/  STS.U16 [R93+0x2340], R94 ;  /* 0x0023405e5d007388 */ /* 0x0009e40000000400 */
[----:B------:R5:W-:Y:S01]  /*5f40*/  MUFU.COS R85, R105 ;  /* 0x0000006900557308 */ /* 0x000be20000000000 */
[----:B------:R-:W-:Y:S02]  /*5f50*/  FMUL.RZ R109, R109, 0.15915493667125701904 ;  /* 0x3e22f9836d6d7820 */ /* 0x000fe4000040c000 */
[----:B--2---:R-:W-:-:S05]  /*5f60*/  FMUL.FTZ R63, R122, R11 ;  /* 0x0000000b7a3f7220 */ /* 0x004fca0000410000 */
[----:B------:R-:W2:Y:S01]  /*5f70*/  MUFU.EX2 R95, R95 ;  /* 0x0000005f005f7308 */ /* 0x000ea20000000800 */
[----:B-----5:R-:W-:-:S07]  /*5f80*/  FMUL.FTZ R105, R122, R10 ;  /* 0x0000000a7a697220 */ /* 0x020fce0000410000 */
[----:B------:R-:W5:Y:S08]  /*5f90*/  MUFU.EX2 R69, R69 ;  /* 0x0000004500457308 */ /* 0x000f700000000800 */
[----:B------:R-:W-:Y:S08]  /*5fa0*/  MUFU.SIN R78, R112 ;  /* 0x00000070004e7308 */ /* 0x000ff00000000400 */
[----:B------:R0:W-:Y:S08]  /*5fb0*/  MUFU.COS R81, R112 ;  /* 0x0000007000517308 */ /* 0x0001f00000000000 */
[----:B------:R-:W-:Y:S01]  /*5fc0*/  MUFU.SIN R90, R100 ;  /* 0x00000064005a7308 */ /* 0x000fe20000000400 */
[----:B0-----:R-:W-:-:S07]  /*5fd0*/  FMUL.FTZ R112, R43, R11 ;  /* 0x0000000b2b707220 */ /* 0x001fce0000410000 */
[----:B----4-:R0:W-:Y:S01]  /*5fe0*/  MUFU.COS R93, R100 ;  /* 0x00000064005d7308 */ /* 0x0101e20000000000 */
[----:B------:R-:W-:-:S07]  /*5ff0*/  FMUL.RZ R112, R112, 0.15915493667125701904 ;  /* 0x3e22f98370707820 */ /* 0x000fce000040c000 */
[----:B------:R-:W4:Y:S01]  /*6000*/  MUFU.EX2 R108, R108 ;  /* 0x0000006c006c7308 */ /* 0x000f220000000800 */
[----:B0-----:R-:W-:-:S07]  /*6010*/  FMUL.FTZ R100, R122, R12 ;  /* 0x0000000c7a647220 */ /* 0x001fce0000410000 */
[----:B------:R-:W0:Y:S01]  /*6020*/  MUFU.EX2 R105, R105 ;  /* 0x0000006900697308 */ /* 0x000e220000000800 */
[----:B------:R-:W-:-:S07]  /*6030*/  FMUL.FTZ R98, R122, R7 ;  /* 0x000000077a627220 */ /* 0x000fce0000410000 */
[----:B------:R-:W-:Y:S01]  /*6040*/  MUFU.SIN R66, R109 ;  /* 0x0000006d00427308 */ /* 0x000fe20000000400 */
[----:B------:R5:W-:Y:S07]  /*6050*/  STS.U16 [R65+0x2380], R97 ;  /* 0x0023806141007388 */ /* 0x000bee0000000400 */
[----:B------:R-:W0:Y:S01]  /*6060*/  MUFU.EX2 R100, R100 ;  /* 0x0000006400647308 */ /* 0x000e220000000800 */
[----:B--2---:R-:W-:-:S07]  /*6070*/  FMUL.FTZ R77, R95, R77 ;  /* 0x0000004d5f4d7220 */ /* 0x004fce0000410000 */
[----:B------:R-:W-:Y:S01]  /*6080*/  MUFU.COS R109, R109 ;  /* 0x0000006d006d7308 */ /* 0x000fe20000000000 */
[----:B------:R-:W-:-:S07]  /*6090*/  FMUL.FTZ R74, R95, R74 ;  /* 0x0000004a5f4a7220 */ /* 0x000fce0000410000 */
[----:B------:R-:W2:Y:S01]  /*60a0*/  MUFU.EX2 R99, R99 ;  /* 0x0000006300637308 */ /* 0x000ea20000000800 */
[----:B-----5:R-:W-:-:S07]  /*60b0*/  FMUL.FTZ R65, R69, R104 ;  /* 0x0000006845417220 */ /* 0x020fce0000410000 */
[----:B------:R-:W-:Y:S01]  /*60c0*/  MUFU.SIN R86, R112 ;  /* 0x0000007000567308 */ /* 0x000fe20000000400 */
[----:B------:R-:W-:-:S07]  /*60d0*/  SHF.L.U32 R95, R163, 0x4, RZ ;  /* 0x00000004a35f7819 */ /* 0x000fce00000006ff */
[----:B------:R5:W-:Y:S08]  /*60e0*/  MUFU.COS R89, R112 ;  /* 0x0000007000597308 */ /* 0x000bf00000000000 */
[----:B------:R-:W1:Y:S01]  /*60f0*/  MUFU.EX2 R63, R63 ;  /* 0x0000003f003f7308 */ /* 0x000e620000000800 */
[-C--:B-----5:R-:W-:Y:S02]  /*6100*/  FMUL.FTZ R112, R43, R13.reuse ;  /* 0x0000000d2b707220 */ /* 0x0a0fe40000410000 */
[----:B------:R-:W-:-:S02]  /*6110*/  FMUL.FTZ R104, R122, R13 ;  /* 0x0000000d7a687220 */ /* 0x000fc40000410000 */
[----:B------:R-:W-:Y:S02]  /*6120*/  FMUL.RZ R112, R112, 0.15915493667125701904 ;  /* 0x3e22f98370707820 */ /* 0x000fe4000040c000 */
[C---:B----4-:R-:W-:Y:S01]  /*6130*/  FMUL.FTZ R81, R108.reuse, R81 ;  /* 0x000000516c517220 */ /* 0x050fe20000410000 */
[----:B------:R-:W4:Y:S01]  /*6140*/  MUFU.EX2 R98, R98 ;  /* 0x0000006200627308 */ /* 0x000f220000000800 */
[----:B------:R-:W-:Y:S01]  /*6150*/  FMUL.FTZ R78, R108, R78 ;  /* 0x0000004e6c4e7220 */ /* 0x000fe20000410000 */
[----:B------:R-:W-:Y:S01]  /*6160*/  IADD3 R108, R95, 0x1, RZ ;  /* 0x000000015f6c7810 */ /* 0x000fe20007ffe0ff */
[C---:B0-----:R-:W-:Y:S02]  /*6170*/  FMUL.FTZ R85, R105.reuse, R85 ;  /* 0x0000005569557220 */ /* 0x041fe40000410000 */
[----:B------:R-:W-:Y:S02]  /*6180*/  FMUL.FTZ R82, R105, R82 ;  /* 0x0000005269527220 */ /* 0x000fe40000410000 */
[----:B------:R-:W-:Y:S01]  /*6190*/  FMUL.FTZ R105, R122, R14 ;  /* 0x0000000e7a697220 */ /* 0x000fe20000410000 */
[----:B------:R-:W-:Y:S01]  /*61a0*/  MUFU.SIN R94, R112 ;  /* 0x00000070005e7308 */ /* 0x000fe20000000400 */
[----:B------:R-:W-:Y:S01]  /*61b0*/  FMUL.FTZ R62, R69, R62 ;  /* 0x0000003e453e7220 */ /* 0x000fe20000410000 */
[----:B------:R-:W-:Y:S01]  /*61c0*/  ISETP.GE.U32.AND P1, PT, R108, UR23, PT ;  /* 0x000000176c007c0c */ /* 0x000fe2000bf26070 */
[C---:B------:R-:W-:Y:S01]  /*61d0*/  FMUL.FTZ R93, R100.reuse, R93 ;  /* 0x0000005d645d7220 */ /* 0x040fe20000410000 */
[C---:B------:R-:W-:Y:S01]  /*61e0*/  IADD3 R108, R95.reuse, 0x2, RZ ;  /* 0x000000025f6c7810 */ /* 0x040fe20007ffe0ff */
[----:B------:R-:W-:Y:S01]  /*61f0*/  FMUL.FTZ R90, R100, R90 ;  /* 0x0000005a645a7220 */ /* 0x000fe20000410000 */
[----:B------:R-:W-:-:S02]  /*6200*/  IADD3 R100, R95, 0x3, RZ ;  /* 0x000000035f647810 */ /* 0x000fc40007ffe0ff */
[----:B------:R-:W-:Y:S01]  /*6210*/  MUFU.COS R97, R112 ;  /* 0x0000007000617308 */ /* 0x000fe20000000000 */
[C---:B--2---:R-:W-:Y:S02]  /*6220*/  FMUL.FTZ R69, R99.reuse, R109 ;  /* 0x0000006d63457220 */ /* 0x044fe40000410000 */
[----:B------:R-:W-:Y:S02]  /*6230*/  FMUL.FTZ R66, R99, R66 ;  /* 0x0000004263427220 */ /* 0x000fe40000410000 */
[----:B-1----:R-:W-:-:S03]  /*6240*/  FMUL.FTZ R89, R63, R89 ;  /* 0x000000593f597220 */ /* 0x002fc60000410000 */
[----:B------:R-:W0:Y:S01]  /*6250*/  MUFU.EX2 R104, R104 ;  /* 0x0000006800687308 */ /* 0x000e220000000800 */
[----:B------:R-:W-:Y:S02]  /*6260*/  FMUL.FTZ R86, R63, R86 ;  /* 0x000000563f567220 */ /* 0x000fe40000410000 */
[----:B------:R-:W-:Y:S01]  /*6270*/  FMUL.FTZ R99, R43, R14 ;  /* 0x0000000e2b637220 */ /* 0x000fe20000410000 */
[----:B------:R-:W-:-:S04]  /*6280*/  ISETP.GE.U32.AND P0, PT, R108, UR23, PT ;  /* 0x000000176c007c0c */ /* 0x000fc8000bf06070 */
[----:B------:R1:W-:Y:S01]  /*6290*/  MUFU.EX2 R63, R105 ;  /* 0x00000069003f7308 */ /* 0x0003e20000000800 */
[----:B------:R-:W-:Y:S01]  /*62a0*/  FMUL.RZ R99, R99, 0.15915493667125701904 ;  /* 0x3e22f98363637820 */ /* 0x000fe2000040c000 */
[----:B------:R-:W-:Y:S02]  /*62b0*/  IADD3 R108, R95, 0x4, RZ ;  /* 0x000000045f6c7810 */ /* 0x000fe40007ffe0ff */
[----:B------:R-:W-:Y:S01]  /*62c0*/  ISETP.GE.U32.AND P4, PT, R100, UR23, PT ;  /* 0x0000001764007c0c */ /* 0x000fe2000bf86070 */
[----:B-1----:R-:W-:Y:S01]  /*62d0*/  FMUL.FTZ R105, R122, R15 ;  /* 0x0000000f7a697220 */ /* 0x002fe20000410000 */
[----:B------:R-:W-:-:S03]  /*62e0*/  ISETP.GE.U32.AND P6, PT, R108, UR23, PT ;  /* 0x000000176c007c0c */ /* 0x000fc6000bfc6070 */
[----:B------:R1:W-:Y:S01]  /*62f0*/  MUFU.EX2 R100, R105 ;  /* 0x0000006900647308 */ /* 0x0003e20000000800 */
[C---:B----4-:R-:W-:Y:S01]  /*6300*/  FMUL.FTZ R73, R98.reuse, R73 ;  /* 0x0000004962497220 */ /* 0x050fe20000410000 */
[----:B------:R-:W-:Y:S01]  /*6310*/  IADD3 R108, R95, 0x5, RZ ;  /* 0x000000055f6c7810 */ /* 0x000fe20007ffe0ff */
[----:B------:R-:W-:Y:S02]  /*6320*/  FMUL.FTZ R70, R98, R70 ;  /* 0x0000004662467220 */ /* 0x000fe40000410000 */
[----:B-1----:R-:W-:-:S03]  /*6330*/  FMUL.FTZ R105, R43, R15 ;  /* 0x0000000f2b697220 */ /* 0x002fc60000410000 */
[----:B------:R-:W-:Y:S01]  /*6340*/  MUFU.SIN R98, R99 ;  /* 0x0000006300627308 */ /* 0x000fe20000000400 */
[----:B------:R-:W-:Y:S01]  /*6350*/  FMUL.RZ R105, R105, 0.15915493667125701904 ;  /* 0x3e22f98369697820 */ /* 0x000fe2000040c000 */
[----:B------:R-:W-:Y:S01]  /*6360*/  ISETP.GE.U32.AND P5, PT, R108, UR23, PT ;  /* 0x000000176c007c0c */ /* 0x000fe2000bfa6070 */
[----:B0-----:R-:W-:-:S05]  /*6370*/  FMUL.FTZ R97, R104, R97 ;  /* 0x0000006168617220 */ /* 0x001fca0000410000 */
[----:B------:R-:W0:Y:S01]  /*6380*/  MUFU.COS R99, R99 ;  /* 0x0000006300637308 */ /* 0x000e220000000000 */
[----:B------:R-:W-:Y:S01]  /*6390*/  FMUL.FTZ R94, R104, R94 ;  /* 0x0000005e685e7220 */ /* 0x000fe20000410000 */
[----:B------:R-:W-:Y:S02]  /*63a0*/  HADD2.F32 R108, -RZ, R71.H0_H0 ;  /* 0x20000047ff6c7230 */ /* 0x000fe40000004100 */
[----:B------:R-:W-:-:S04]  /*63b0*/  HADD2.F32 R64, -RZ, R64.H0_H0 ;  /* 0x20000040ff407230 */ /* 0x000fc80000004100 */
[----:B------:R-:W1:Y:S01]  /*63c0*/  MUFU.COS R104, R105 ;  /* 0x0000006900687308 */ /* 0x000e620000000000 */
[----:B------:R-:W-:-:S07]  /*63d0*/  HADD2.F32 R79, -RZ, R79.H0_H0 ;  /* 0x2000004fff4f7230 */ /* 0x000fce0000004100 */
[----:B------:R2:W4:Y:S01]  /*63e0*/  MUFU.SIN R71, R105 ;  /* 0x0000006900477308 */ /* 0x0005220000000400 */
[----:B------:R-:W-:Y:S01]  /*63f0*/  HADD2.F32 R80, -RZ, R80.H0_H0 ;  /* 0x20000050ff507230 */ /* 0x000fe20000004100 */
[C---:B------:R-:W-:Y:S01]  /*6400*/  IADD3 R109, R95.reuse, 0x6, RZ ;  /* 0x000000065f6d7810 */ /* 0x040fe20007ffe0ff */
[C---:B------:R-:W-:Y:S01]  /*6410*/  FMUL.FTZ R64, R160.reuse, R64 ;  /* 0x00000040a0407220 */ /* 0x040fe20000410000 */
[----:B------:R-:W-:Y:S01]  /*6420*/  ISETP.GE.U32.AND P2, PT, R95, UR23, PT ;  /* 0x000000175f007c0c */ /* 0x000fe2000bf46070 */
[----:B------:R-:W-:Y:S01]  /*6430*/  FMUL.FTZ R108, R160, R108 ;  /* 0x0000006ca06c7220 */ /* 0x000fe20000410000 */
[----:B------:R-:W-:Y:S02]  /*6440*/  HADD2.F32 R87, -RZ, R87.H0_H0 ;  /* 0x20000057ff577230 */ /* 0x000fe40000004100 */
[----:B------:R-:W-:Y:S01]  /*6450*/  HADD2.F32 R88, -RZ, R88.H0_H0 ;  /* 0x20000058ff587230 */ /* 0x000fe20000004100 */
[----:B------:R-:W-:Y:S01]  /*6460*/  ISETP.GE.U32.AND P3, PT, R109, UR23, PT ;  /* 0x000000176d007c0c */ /* 0x000fe2000bf66070 */
[----:B------:R-:W-:Y:S01]  /*6470*/  HADD2.F32 R83, -RZ, R83.H0_H0 ;  /* 0x20000053ff537230 */ /* 0x000fe20000004100 */
[C---:B0-----:R-:W-:Y:S01]  /*6480*/  FMUL.FTZ R99, R63.reuse, R99 ;  /* 0x000000633f637220 */ /* 0x041fe20000410000 */
[----:B------:R-:W-:Y:S01]  /*6490*/  HADD2.F32 R84, -RZ, R84.H0_H0 ;  /* 0x20000054ff547230 */ /* 0x000fe20000004100 */
[----:B------:R-:W-:Y:S01]  /*64a0*/  FMUL.FTZ R98, R63, R98 ;  /* 0x000000623f627220 */ /* 0x000fe20000410000 */
[----:B--2---:R-:W-:Y:S01]  /*64b0*/  IADD3 R105, R95, 0x7, RZ ;  /* 0x000000075f697810 */ /* 0x004fe20007ffe0ff */
[----:B------:R-:W-:Y:S01]  /*64c0*/  HADD2.F32 R72, -RZ, R72.H0_H0 ;  /* 0x20000048ff487230 */ /* 0x000fe20000004100 */
[----:B------:R-:W-:Y:S01]  /*64d0*/  FMUL.FTZ R79, R118, R79 ;  /* 0x0000004f764f7220 */ /* 0x000fe20000410000 */
[----:B------:R-:W-:Y:S01]  /*64e0*/  FSEL R63, R64, RZ, !P2 ;  /* 0x000000ff403f7208 */ /* 0x000fe20005000000 */
[----:B------:R-:W-:Y:S01]  /*64f0*/  FMUL.FTZ R80, R118, R80 ;  /* 0x0000005076507220 */ /* 0x000fe20000410000 */
[----:B------:R-:W-:Y:S01]  /*6500*/  FSEL R64, R108, RZ, !P2 ;  /* 0x000000ff6c407208 */ /* 0x000fe20005000000 */
[----:B------:R-:W-:Y:S01]  /*6510*/  FMUL.FTZ R109, R43, R16 ;  /* 0x000000102b6d7220 */ /* 0x000fe20000410000 */
[----:B------:R-:W-:Y:S01]  /*6520*/  IADD3 R118, R95, 0xb, RZ ;  /* 0x0000000b5f767810 */ /* 0x000fe20007ffe0ff */
[----:B------:R-:W-:Y:S01]  /*6530*/  HADD2.F32 R108, -RZ, R101.H0_H0 ;  /* 0x20000065ff6c7230 */ /* 0x000fe20000004100 */
[----:B------:R-:W-:Y:S01]  /*6540*/  FSEL R62, R62, RZ, !P2 ;  /* 0x000000ff3e3e7208 */ /* 0x000fe20005000000 */
[----:B------:R-:W-:Y:S01]  /*6550*/  FMUL.FTZ R87, R165, R87 ;  /* 0x00000057a5577220 */ /* 0x000fe20000410000 */
[----:B------:R-:W-:Y:S01]  /*6560*/  FSEL R65, R65, 1, !P2 ;  /* 0x3f80000041417808 */ /* 0x000fe20005000000 */
[----:B------:R-:W-:Y:S01]  /*6570*/  FMUL.FTZ R88, R165, R88 ;  /* 0x00000058a5587220 */ /* 0x000fe20000410000 */
[----:B------:R-:W-:Y:S01]  /*6580*/  ISETP.GE.U32.AND P2, PT, R105, UR23, PT ;  /* 0x0000001769007c0c */ /* 0x000fe2000bf46070 */
[----:B-1----:R-:W-:Y:S01]  /*6590*/  FMUL.FTZ R101, R100, R104 ;  /* 0x0000006864657220 */ /* 0x002fe20000410000 */
[----:B------:R-:W-:Y:S01]  /*65a0*/  FSEL R78, R78, RZ, !P6 ;  /* 0x000000ff4e4e7208 */ /* 0x000fe20007000000 */
[C---:B------:R-:W-:Y:S01]  /*65b0*/  FMUL.FTZ R83, R120.reuse, R83 ;  /* 0x0000005378537220 */ /* 0x040fe20000410000 */
[----:B------:R-:W-:Y:S01]  /*65c0*/  FSEL R79, R79, RZ, !P6 ;  /* 0x000000ff4f4f7208 */ /* 0x000fe20007000000 */
[----:B------:R-:W-:Y:S01]  /*65d0*/  FMUL.FTZ R84, R120, R84 ;  /* 0x0000005478547220 */ /* 0x000fe20000410000 */
[----:B------:R-:W-:Y:S01]  /*65e0*/  FSEL R80, R80, RZ, !P6 ;  /* 0x000000ff50507208 */ /* 0x000fe20007000000 */
[----:B------:R-:W-:Y:S01]  /*65f0*/  FMUL.RZ R105, R109, 0.15915493667125701904 ;  /* 0x3e22f9836d697820 */ /* 0x000fe2000040c000 */
[----:B------:R-:W-:Y:S01]  /*6600*/  FSEL R81, R81, 1, !P6 ;  /* 0x3f80000051517808 */ /* 0x000fe20007000000 */
[----:B----4-:R-:W-:Y:S01]  /*6610*/  FMUL.FTZ R100, R100, R71 ;  /* 0x0000004764647220 */ /* 0x010fe20000410000 */
[----:B------:R-:W-:Y:S01]  /*6620*/  IADD3 R120, R95, 0xd, RZ ;  /* 0x0000000d5f787810 */ /* 0x000fe20007ffe0ff */
[----:B------:R-:W-:Y:S01]  /*6630*/  FMUL.FTZ R72, R159, R72 ;  /* 0x000000489f487220 */ /* 0x000fe20000410000 */
[----:B------:R-:W-:Y:S01]  /*6640*/  HADD2.F32 R71, -RZ, R67.H0_H0 ;  /* 0x20000043ff477230 */ /* 0x000fe20000004100 */
[----:B------:R-:W-:Y:S01]  /*6650*/  ISETP.GE.U32.AND P6, PT, R118, UR23, PT ;  /* 0x0000001776007c0c */ /* 0x000fe2000bfc6070 */
[----:B------:R-:W-:Y:S01]  /*6660*/  HADD2.F32 R109, -RZ, R68.H0_H0 ;  /* 0x20000044ff6d7230 */ /* 0x000fe20000004100 */
[----:B------:R-:W-:Y:S01]  /*6670*/  IADD3 R118, R95, 0xc, RZ ;  /* 0x0000000c5f767810 */ /* 0x000fe20007ffe0ff */
[----:B------:R-:W-:Y:S01]  /*6680*/  FMUL.FTZ R108, R159, R108 ;  /* 0x0000006c9f6c7220 */ /* 0x000fe20000410000 */
[----:B------:R-:W-:Y:S01]  /*6690*/  FSEL R86, R86, RZ, !P3 ;  /* 0x000000ff56567208 */ /* 0x000fe20005800000 */
[----:B------:R-:W-:Y:S01]  /*66a0*/  FMUL.FTZ R123, R43, R19 ;  /* 0x000000132b7b7220 */ /* 0x000fe20000410000 */
[----:B------:R-:W-:-:S02]  /*66b0*/  FSEL R87, R87, RZ, !P3 ;  /* 0x000000ff57577208 */ /* 0x000fc40005800000 */
[----:B------:R-:W-:Y:S02]  /*66c0*/  FSEL R88, R88, RZ, !P3 ;  /* 0x000000ff58587208 */ /* 0x000fe40005800000 */
[----:B------:R-:W-:Y:S01]  /*66d0*/  FSEL R89, R89, 1, !P3 ;  /* 0x3f80000059597808 */ /* 0x000fe20005800000 */
[----:B------:R-:W-:Y:S01]  /*66e0*/  HADD2.F32 R112, -RZ, R76.H0_H0 ;  /* 0x2000004cff707230 */ /* 0x000fe20000004100 */
[----:B------:R-:W-:Y:S01]  /*66f0*/  ISETP.GE.U32.AND P3, PT, R120, UR23, PT ;  /* 0x0000001778007c0c */ /* 0x000fe2000bf66070 */
[----:B------:R-:W-:Y:S01]  /*6700*/  FMUL.FTZ R120, R43, R20 ;  /* 0x000000142b787220 */ /* 0x000fe20000410000 */
[----:B------:R-:W-:Y:S01]  /*6710*/  FSEL R67, R72, RZ, !P1 ;  /* 0x000000ff48437208 */ /* 0x000fe20004800000 */
[----:B------:R-:W-:Y:S01]  /*6720*/  FMUL.FTZ R71, R156, R71 ;  /* 0x000000479c477220 */ /* 0x000fe20000410000 */
[----:B------:R-:W-:Y:S01]  /*6730*/  FSEL R82, R82, RZ, !P5 ;  /* 0x000000ff52527208 */ /* 0x000fe20006800000 */
[----:B------:R-:W-:Y:S01]  /*6740*/  FMUL.FTZ R109, R156, R109 ;  /* 0x0000006d9c6d7220 */ /* 0x000fe20000410000 */
[----:B------:R-:W-:Y:S01]  /*6750*/  FSEL R83, R83, RZ, !P5 ;  /* 0x000000ff53537208 */ /* 0x000fe20006800000 */
[----:B------:R-:W-:Y:S01]  /*6760*/  HADD2.F32 R76, -RZ, R75.H0_H0 ;  /* 0x2000004bff4c7230 */ /* 0x000fe20000004100 */
[----:B------:R-:W-:-:S02]  /*6770*/  FSEL R84, R84, RZ, !P5 ;  /* 0x000000ff54547208 */ /* 0x000fc40006800000 */
[----:B------:R-:W-:Y:S01]  /*6780*/  FSEL R85, R85, 1, !P5 ;  /* 0x3f80000055557808 */ /* 0x000fe20006800000 */
[C---:B------:R-:W-:Y:S01]  /*6790*/  FMUL.FTZ R156, R122.reuse, R16 ;  /* 0x000000107a9c7220 */ /* 0x040fe20000410000 */
[----:B------:R-:W-:Y:S01]  /*67a0*/  IADD3 R72, R95, 0x8, RZ ;  /* 0x000000085f487810 */ /* 0x000fe20007ffe0ff */
[----:B------:R-:W-:Y:S01]  /*67b0*/  FMUL.FTZ R125, R122, R17 ;  /* 0x000000117a7d7220 */ /* 0x000fe20000410000 */
[----:B------:R-:W-:Y:S01]  /*67c0*/  ISETP.GE.U32.AND P5, PT, R118, UR23, PT ;  /* 0x0000001776007c0c */ /* 0x000fe2000bfa6070 */
[C---:B------:R-:W-:Y:S02]  /*67d0*/  FMUL.FTZ R124, R122.reuse, R18 ;  /* 0x000000127a7c7220 */ /* 0x040fe40000410000 */
[----:B------:R-:W-:Y:S01]  /*67e0*/  FMUL.FTZ R118, R122, R19 ;  /* 0x000000137a767220 */ /* 0x000fe20000410000 */
[----:B------:R-:W-:Y:S01]  /*67f0*/  FSEL R66, R66, RZ, !P1 ;  /* 0x000000ff42427208 */ /* 0x000fe20004800000 */
[----:B------:R-:W-:Y:S01]  /*6800*/  FMUL.FTZ R122, R122, R20 ;  /* 0x000000147a7a7220 */ /* 0x000fe20000410000 */
[----:B------:R-:W-:Y:S01]  /*6810*/  FSEL R68, R108, RZ, !P1 ;  /* 0x000000ff6c447208 */ /* 0x000fe20004800000 */
[----:B------:R-:W-:Y:S01]  /*6820*/  FMUL.RZ R123, R123, 0.15915493667125701904 ;  /* 0x3e22f9837b7b7820 */ /* 0x000fe2000040c000 */
[----:B------:R-:W-:Y:S01]  /*6830*/  FSEL R69, R69, 1, !P1 ;  /* 0x3f80000045457808 */ /* 0x000fe20004800000 */
[----:B------:R-:W-:Y:S01]  /*6840*/  HADD2.F32 R91, -RZ, R91.H0_H0 ;  /* 0x2000005bff5b7230 */ /* 0x000fe20000004100 */
[----:B------:R-:W-:Y:S01]  /*6850*/  FMUL.RZ R120, R120, 0.15915493667125701904 ;  /* 0x3e22f98378787820 */ /* 0x000fe2000040c000 */
[----:B------:R-:W-:Y:S01]  /*6860*/  HADD2.F32 R92, -RZ, R92.H0_H0 ;  /* 0x2000005cff5c7230 */ /* 0x000fe20000004100 */
[----:B------:R-:W-:Y:S01]  /*6870*/  ISETP.GE.U32.AND P1, PT, R72, UR23, PT ;  /* 0x0000001748007c0c */ /* 0x000fe2000bf26070 */
[----:B------:R-:W-:Y:S01]  /*6880*/  FMUL.FTZ R75, R113, R112 ;  /* 0x00000070714b7220 */ /* 0x000fe20000410000 */
[----:B------:R-:W-:Y:S01]  /*6890*/  FSEL R72, R109, RZ, !P0 ;  /* 0x000000ff6d487208 */ /* 0x000fe20004000000 */
[----:B------:R-:W-:Y:S01]  /*68a0*/  FMUL.FTZ R76, R113, R76 ;  /* 0x0000004c714c7220 */ /* 0x000fe20000410000 */
[----:B------:R-:W-:Y:S01]  /*68b0*/  MUFU.SIN R121, R123 ;  /* 0x0000007b00797308 */ /* 0x000fe20000000400 */
[C---:B------:R-:W-:Y:S01]  /*68c0*/  FMUL.FTZ R109, R43.reuse, R17 ;  /* 0x000000112b6d7220 */ /* 0x040fe20000410000 */
[----:B------:R-:W-:Y:S01]  /*68d0*/  HADD2.F32 R157, -RZ, R157.H0_H0 ;  /* 0x2000009dff9d7230 */ /* 0x000fe20000004100 */
[----:B------:R-:W-:Y:S01]  /*68e0*/  FMUL.FTZ R113, R43, R18 ;  /* 0x000000122b717220 */ /* 0x000fe20000410000 */
[----:B------:R-:W-:Y:S01]  /*68f0*/  HADD2.F32 R96, -RZ, R96.H0_H0 ;  /* 0x20000060ff607230 */ /* 0x000fe20000004100 */
[----:B------:R-:W-:-:S02]  /*6900*/  FMUL.FTZ R91, R37, R91 ;  /* 0x0000005b255b7220 */ /* 0x000fc40000410000 */
[----:B------:R-:W-:Y:S01]  /*6910*/  FMUL.FTZ R92, R37, R92 ;  /* 0x0000005c255c7220 */ /* 0x000fe20000410000 */
[----:B------:R-:W-:Y:S01]  /*6920*/  MUFU.COS R43, R123 ;  /* 0x0000007b002b7308 */ /* 0x000fe20000000000 */
[----:B------:R-:W-:Y:S01]  /*6930*/  IADD3 R159, R95, 0xe, RZ ;  /* 0x0000000e5f9f7810 */ /* 0x000fe20007ffe0ff */
[----:B------:R-:W-:Y:S01]  /*6940*/  FMUL.FTZ R157, R38, R157 ;  /* 0x0000009d269d7220 */ /* 0x000fe20000410000 */
[----:B------:R-:W-:-:S05]  /*6950*/  FSEL R90, R90, RZ, !P2 ;  /* 0x000000ff5a5a7208 */ /* 0x000fca0005000000 */
[----:B------:R-:W-:Y:S01]  /*6960*/  MUFU.EX2 R122, R122 ;  /* 0x0000007a007a7308 */ /* 0x000fe20000000800 */
[----:B------:R-:W-:Y:S01]  /*6970*/  FSEL R91, R91, RZ, !P2 ;  /* 0x000000ff5b5b7208 */ /* 0x000fe20005000000 */
[----:B------:R-:W-:Y:S01]  /*6980*/  FMUL.FTZ R96, R38, R96 ;  /* 0x0000006026607220 */ /* 0x000fe20000410000 */
[----:B------:R-:W-:-:S05]  /*6990*/  FSEL R92, R92, RZ, !P2 ;  /* 0x000000ff5c5c7208 */ /* 0x000fca0005000000 */
[----:B------:R-:W0:Y:S01]  /*69a0*/  MUFU.COS R123, R120 ;  /* 0x00000078007b7308 */ /* 0x000e220000000000 */
[----:B------:R-:W-:Y:S02]  /*69b0*/  FSEL R93, R93, 1, !P2 ;  /* 0x3f8000005d5d7808 */ /* 0x000fe40005000000 */
[----:B------:R-:W-:-:S05]  /*69c0*/  ISETP.GE.U32.AND P2, PT, R159, UR23, PT ;  /* 0x000000179f007c0c */ /* 0x000fca000bf46070 */
[----:B------:R-:W1:Y:S01]  /*69d0*/  MUFU.SIN R120, R120 ;  /* 0x0000007800787308 */ /* 0x000e620000000400 */
[----:B------:R-:W-:-:S07]  /*69e0*/  IADD3 R159, R95, 0xf, RZ ;  /* 0x0000000f5f9f7810 */ /* 0x000fce0007ffe0ff */
[----:B------:R-:W2:Y:S01]  /*69f0*/  MUFU.EX2 R118, R118 ;  /* 0x0000007600767308 */ /* 0x000ea20000000800 */
[C---:B------:R-:W-:Y:S02]  /*6a00*/  IADD3 R108, R95.reuse, 0x9, RZ ;  /* 0x000000095f6c7810 */ /* 0x040fe40007ffe0ff */
[----:B------:R-:W-:Y:S02]  /*6a10*/  IADD3 R112, R95, 0xa, RZ ;  /* 0x0000000a5f707810 */ /* 0x000fe40007ffe0ff */
[----:B------:R-:W-:Y:S01]  /*6a20*/  FSEL R95, R157, RZ, !P1 ;  /* 0x000000ff9d5f7208 */ /* 0x000fe20004800000 */
[-C--:B------:R-:W-:Y:S01]  /*6a30*/  FMUL.FTZ R157, R62, R66.reuse ;  /* 0x000000423e9d7220 */ /* 0x080fe20000410000 */
[----:B------:R-:W-:Y:S02]  /*6a40*/  FSEL R94, R94, RZ, !P1 ;  /* 0x000000ff5e5e7208 */ /* 0x000fe40004800000 */
[----:B------:R-:W-:Y:S02]  /*6a50*/  FSEL R96, R96, RZ, !P1 ;  /* 0x000000ff60607208 */ /* 0x000fe40004800000 */
[----:B------:R-:W-:Y:S01]  /*6a60*/  FSEL R97, R97, 1, !P1 ;  /* 0x3f80000061617808 */ /* 0x000fe20004800000 */
[----:B------:R-:W-:Y:S01]  /*6a70*/  FMUL.RZ R113, R113, 0.15915493667125701904 ;  /* 0x3e22f98371717820 */ /* 0x000fe2000040c000 */
[----:B------:R-:W-:Y:S01]  /*6a80*/  ISETP.GE.U32.AND P1, PT, R159, UR23, PT ;  /* 0x000000179f007c0c */ /* 0x000fe2000bf26070 */
[----:B------:R-:W-:Y:S01]  /*6a90*/  FMUL.FTZ R159, R65, R66 ;  /* 0x00000042419f7220 */ /* 0x000fe20000410000 */
[----:B------:R-:W-:Y:S01]  /*6aa0*/  FSEL R70, R70, RZ, !P0 ;  /* 0x000000ff46467208 */ /* 0x000fe20004000000 */
[----:B------:R-:W-:Y:S01]  /*6ab0*/  FMUL.RZ R109, R109, 0.15915493667125701904 ;  /* 0x3e22f9836d6d7820 */ /* 0x000fe2000040c000 */
[----:B------:R-:W-:Y:S01]  /*6ac0*/  FSEL R74, R74, RZ, !P4 ;  /* 0x000000ff4a4a7208 */ /* 0x000fe20006000000 */
[----:B------:R-:W-:Y:S01]  /*6ad0*/  FFMA.FTZ R157, R65, R69, -R157 ;  /* 0x00000045419d7223 */ /* 0x000fe2000001089d */
[----:B------:R-:W-:Y:S01]  /*6ae0*/  FSEL R75, R75, RZ, !P4 ;  /* 0x000000ff4b4b7208 */ /* 0x000fe20006000000 */
[----:B0-----:R-:W-:Y:S01]  /*6af0*/  FMUL.FTZ R123, R122, R123 ;  /* 0x0000007b7a7b7220 */ /* 0x001fe20000410000 */
[----:B------:R-:W-:Y:S01]  /*6b00*/  FSEL R76, R76, RZ, !P4 ;  /* 0x000000ff4c4c7208 */ /* 0x000fe20006000000 */
[----:B------:R-:W-:Y:S01]  /*6b10*/  FFMA.FTZ R159, R62, R69, R159 ;  /* 0x000000453e9f7223 */ /* 0x000fe2000001009f */
[----:B------:R-:W-:Y:S01]  /*6b20*/  FSEL R77, R77, 1, !P4 ;  /* 0x3f8000004d4d7808 */ /* 0x000fe20006000000 */
[----:B-1----:R-:W-:Y:S01]  /*6b30*/  FMUL.FTZ R122, R122, R120 ;  /* 0x000000787a7a7220 */ /* 0x002fe20000410000 */
[----:B------:R-:W-:Y:S01]  /*6b40*/  ISETP.GE.U32.AND P4, PT, R112, UR23, PT ;  /* 0x0000001770007c0c */ /* 0x000fe2000bf86070 */
[----:B------:R-:W-:Y:S01]  /*6b50*/  MUFU.EX2 R124, R124 ;  /* 0x0000007c007c7308 */ /* 0x000fe20000000800 */
[----:B------:R-:W-:Y:S01]  /*6b60*/  FSEL R71, R71, RZ, !P0 ;  /* 0x000000ff47477208 */ /* 0x000fe20004000000 */
[----:B--2---:R-:W-:Y:S01]  /*6b70*/  FMUL.FTZ R43, R118, R43 ;  /* 0x0000002b762b7220 */ /* 0x004fe20000410000 */
[----:B------:R-:W-:Y:S01]  /*6b80*/  FSEL R73, R73, 1, !P0 ;  /* 0x3f80000049497808 */ /* 0x000fe20004000000 */
[----:B------:R-:W-:Y:S01]  /*6b90*/  FMUL.FTZ R120, R70, R157 ;  /* 0x0000009d46787220 */ /* 0x000fe20000410000 */
[----:B------:R-:W-:Y:S01]  /*6ba0*/  ISETP.GE.U32.AND P0, PT, R108, UR23, PT ;  /* 0x000000176c007c0c */ /* 0x000fe2000bf06070 */
[----:B------:R-:W-:-:S02]  /*6bb0*/  FMUL.FTZ R118, R118, R121 ;  /* 0x0000007976767220 */ /* 0x000fc40000410000 */
[----:B------:R-:W-:Y:S01]  /*6bc0*/  MUFU.SIN R112, R113 ;  /* 0x0000007100707308 */ /* 0x000fe20000000400 */
[-C--:B------:R-:W-:Y:S02]  /*6bd0*/  FMUL.FTZ R121, R70, R159.reuse ;  /* 0x0000009f46797220 */ /* 0x080fe40000410000 */
[----:B------:R-:W-:-:S05]  /*6be0*/  FFMA.FTZ R159, R73, R159, R120 ;  /* 0x0000009f499f7223 */ /* 0x000fca0000010078 */
[----:B------:R-:W0:Y:S01]  /*6bf0*/  MUFU.COS R113, R113 ;  /* 0x0000007100717308 */ /* 0x000e220000000000 */
[----:B------:R-:W-:Y:S02]  /*6c00*/  FMUL.FTZ R120, R64, R66 ;  /* 0x0000004240787220 */ /* 0x000fe40000410000 */
[----:B------:R-:W-:-:S05]  /*6c10*/  FFMA.FTZ R157, R73, R157, -R121 ;  /* 0x0000009d499d7223 */ /* 0x000fca0000010879 */
[----:B------:R-:W-:Y:S01]  /*6c20*/  MUFU.SIN R108, R109 ;  /* 0x0000006d006c7308 */ /* 0x000fe20000000400 */
[----:B------:R-:W-:-:S07]  /*6c30*/  FMUL.FTZ R121, R63, R66 ;  /* 0x000000423f797220 */ /* 0x000fce0000410000 */
[----:B------:R-:W-:Y:S01]  /*6c40*/  MUFU.COS R109, R109 ;  /* 0x0000006d006d7308 */ /* 0x000fe20000000000 */
[----:B------:R-:W-:-:S07]  /*6c50*/  FFMA.FTZ R120, R63, R69, -R120 ;  /* 0x000000453f787223 */ /* 0x000fce0000010878 */
[----:B------:R-:W1:Y:S01]  /*6c60*/  MUFU.EX2 R125, R125 ;  /* 0x0000007d007d7308 */ /* 0x000e620000000800 */
[----:B------:R-:W-:Y:S02]  /*6c70*/  FFMA.FTZ R121, R64, R69, R121 ;  /* 0x0000004540797223 */ /* 0x000fe40000010079 */
[----:B------:R-:W-:Y:S02]  /*6c80*/  FADD.FTZ R120, R67, R120 ;  /* 0x0000007843787221 */ /* 0x000fe40000010000 */
[----:B------:R-:W-:Y:S02]  /*6c90*/  FADD.FTZ R121, R68, R121 ;  /* 0x0000007944797221 */ /* 0x000fe40000010000 */
[C---:B0-----:R-:W-:Y:S02]  /*6ca0*/  FMUL.FTZ R113, R124.reuse, R113 ;  /* 0x000000717c717220 */ /* 0x041fe40000410000 */
[----:B------:R-:W-:Y:S02]  /*6cb0*/  FMUL.FTZ R112, R124, R112 ;  /* 0x000000707c707220 */ /* 0x000fe40000410000 */
[----:B------:R-:W-:-:S02]  /*6cc0*/  FMUL.FTZ R124, R70, R120 ;  /* 0x00000078467c7220 */ /* 0x000fc40000410000 */
[C---:B-1----:R-:W-:Y:S02]  /*6cd0*/  FMUL.FTZ R109, R125.reuse, R109 ;  /* 0x0000006d7d6d7220 */ /* 0x042fe40000410000 */
[----:B------:R-:W-:Y:S02]  /*6ce0*/  FMUL.FTZ R108, R125, R108 ;  /* 0x0000006c7d6c7220 */ /* 0x000fe40000410000 */
[-C--:B------:R-:W-:Y:S02]  /*6cf0*/  FMUL.FTZ R125, R70, R121.reuse ;  /* 0x00000079467d7220 */ /* 0x080fe40000410000 */
[C---:B------:R-:W-:Y:S02]  /*6d00*/  FFMA.FTZ R121, R73.reuse, R121, R124 ;  /* 0x0000007949797223 */ /* 0x040fe4000001007c */
[----:B------:R-:W-:Y:S02]  /*6d10*/  FFMA.FTZ R120, R73, R120, -R125 ;  /* 0x0000007849787223 */ /* 0x000fe4000001087d */
[----:B------:R-:W-:-:S02]  /*6d20*/  FMUL.FTZ R125, R74, R159 ;  /* 0x0000009f4a7d7220 */ /* 0x000fc40000410000 */
[----:B------:R-:W-:Y:S02]  /*6d30*/  FADD.FTZ R121, R72, R121 ;  /* 0x0000007948797221 */ /* 0x000fe40000010000 */
[CC--:B------:R-:W-:Y:S02]  /*6d40*/  FMUL.FTZ R124, R74.reuse, R157.reuse ;  /* 0x0000009d4a7c7220 */ /* 0x0c0fe40000410000 */
[----:B------:R-:W-:Y:S02]  /*6d50*/  FADD.FTZ R120, R71, R120 ;  /* 0x0000007847787221 */ /* 0x000fe40000010000 */
[C---:B------:R-:W-:Y:S02]  /*6d60*/  FFMA.FTZ R157, R77.reuse, R157, -R125 ;  /* 0x0000009d4d9d7223 */ /* 0x040fe4000001087d */
[----:B------:R-:W-:Y:S02]  /*6d70*/  FMUL.FTZ R125, R74, R121 ;  /* 0x000000794a7d7220 */ /* 0x000fe40000410000 */
[----:B------:R-:W-:-:S02]  /*6d80*/  FFMA.FTZ R159, R77, R159, R124 ;  /* 0x0000009f4d9f7223 */ /* 0x000fc4000001007c */
[-C--:B------:R-:W-:Y:S02]  /*6d90*/  FMUL.FTZ R124, R74, R120.reuse ;  /* 0x000000784a7c7220 */ /* 0x080fe40000410000 */
[C---:B------:R-:W-:Y:S02]  /*6da0*/  FFMA.FTZ R120, R77.reuse, R120, -R125 ;  /* 0x000000784d787223 */ /* 0x040fe4000001087d */
[----:B------:R-:W-:Y:S02]  /*6db0*/  FFMA.FTZ R121, R77, R121, R124 ;  /* 0x000000794d797223 */ /* 0x000fe4000001007c */
[C---:B------:R-:W-:Y:S02]  /*6dc0*/  FMUL.FTZ R124, R78.reuse, R157 ;  /* 0x0000009d4e7c7220 */ /* 0x040fe40000410000 */
[----:B------:R-:W-:Y:S02]  /*6dd0*/  FADD.FTZ R120, R75, R120 ;  /* 0x000000784b787221 */ /* 0x000fe40000010000 */
[----:B------:R-:W-:-:S02]  /*6de0*/  FMUL.FTZ R125, R78, R159 ;  /* 0x0000009f4e7d7220 */ /* 0x000fc40000410000 */
[----:B------:R-:W-:Y:S02]  /*6df0*/  FADD.FTZ R121, R76, R121 ;  /* 0x000000794c797221 */ /* 0x000fe40000010000 */
[C---:B------:R-:W-:Y:S02]  /*6e00*/  FFMA.FTZ R159, R81.reuse, R159, R124 ;  /* 0x0000009f519f7223 */ /* 0x040fe4000001007c */
[C---:B------:R-:W-:Y:S02]  /*6e10*/  FMUL.FTZ R124, R78.reuse, R120 ;  /* 0x000000784e7c7220 */ /* 0x040fe40000410000 */
[C---:B------:R-:W-:Y:S02]  /*6e20*/  FFMA.FTZ R157, R81.reuse, R157, -R125 ;  /* 0x0000009d519d7223 */ /* 0x040fe4000001087d */
[-C--:B------:R-:W-:Y:S02]  /*6e30*/  FMUL.FTZ R125, R78, R121.reuse ;  /* 0x000000794e7d7220 */ /* 0x080fe40000410000 */
[----:B------:R-:W-:-:S02]  /*6e40*/  FFMA.FTZ R121, R81, R121, R124 ;  /* 0x0000007951797223 */ /* 0x000fc4000001007c */
[----:B------:R-:W-:Y:S02]  /*6e50*/  FFMA.FTZ R120, R81, R120, -R125 ;  /* 0x0000007851787223 */ /* 0x000fe4000001087d */
[----:B------:R-:W-:Y:S02]  /*6e60*/  FMUL.FTZ R125, R82, R159 ;  /* 0x0000009f527d7220 */ /* 0x000fe40000410000 */
[----:B------:R-:W-:Y:S02]  /*6e70*/  FADD.FTZ R121, R80, R121 ;  /* 0x0000007950797221 */ /* 0x000fe40000010000 */
[-C--:B------:R-:W-:Y:S02]  /*6e80*/  FMUL.FTZ R124, R82, R157.reuse ;  /* 0x0000009d527c7220 */ /* 0x080fe40000410000 */
[----:B------:R-:W-:Y:S02]  /*6e90*/  FADD.FTZ R120, R79, R120 ;  /* 0x000000784f787221 */ /* 0x000fe40000010000 */
[----:B------:R-:W-:-:S02]  /*6ea0*/  FFMA.FTZ R157, R85, R157, -R125 ;  /* 0x0000009d559d7223 */ /* 0x000fc4000001087d */
[C---:B------:R-:W-:Y:S02]  /*6eb0*/  FMUL.FTZ R125, R82.reuse, R121 ;  /* 0x00000079527d7220 */ /* 0x040fe40000410000 */
[C---:B------:R-:W-:Y:S02]  /*6ec0*/  FFMA.FTZ R159, R85.reuse, R159, R124 ;  /* 0x0000009f559f7223 */ /* 0x040fe4000001007c */
[-C--:B------:R-:W-:Y:S02]  /*6ed0*/  FMUL.FTZ R124, R82, R120.reuse ;  /* 0x00000078527c7220 */ /* 0x080fe40000410000 */
[C---:B------:R-:W-:Y:S02]  /*6ee0*/  FFMA.FTZ R120, R85.reuse, R120, -R125 ;  /* 0x0000007855787223 */ /* 0x040fe4000001087d */
[----:B------:R-:W-:Y:S02]  /*6ef0*/  FFMA.FTZ R121, R85, R121, R124 ;  /* 0x0000007955797223 */ /* 0x000fe4000001007c */
[----:B------:R-:W-:-:S02]  /*6f00*/  FMUL.FTZ R124, R86, R157 ;  /* 0x0000009d567c7220 */ /* 0x000fc40000410000 */
[----:B------:R-:W-:Y:S02]  /*6f10*/  FADD.FTZ R120, R83, R120 ;  /* 0x0000007853787221 */ /* 0x000fe40000010000 */
[-C--:B------:R-:W-:Y:S02]  /*6f20*/  FMUL.FTZ R125, R86, R159.reuse ;  /* 0x0000009f567d7220 */ /* 0x080fe40000410000 */
[----:B------:R-:W-:Y:S02]  /*6f30*/  FADD.FTZ R121, R84, R121 ;  /* 0x0000007954797221 */ /* 0x000fe40000010000 */
[C---:B------:R-:W-:Y:S02]  /*6f40*/  FFMA.FTZ R159, R89.reuse, R159, R124 ;  /* 0x0000009f599f7223 */ /* 0x040fe4000001007c */
[----:B------:R-:W-:Y:S02]  /*6f50*/  FMUL.FTZ R124, R86, R120 ;  /* 0x00000078567c7220 */ /* 0x000fe40000410000 */
[----:B------:R-:W-:-:S02]  /*6f60*/  FFMA.FTZ R157, R89, R157, -R125 ;  /* 0x0000009d599d7223 */ /* 0x000fc4000001087d */
[-C--:B------:R-:W-:Y:S02]  /*6f70*/  FMUL.FTZ R125, R86, R121.reuse ;  /* 0x00000079567d7220 */ /* 0x080fe40000410000 */
[C---:B------:R-:W-:Y:S02]  /*6f80*/  FFMA.FTZ R121, R89.reuse, R121, R124 ;  /* 0x0000007959797223 */ /* 0x040fe4000001007c */
[----:B------:R-:W-:Y:S02]  /*6f90*/  FFMA.FTZ R120, R89, R120, -R125 ;  /* 0x0000007859787223 */ /* 0x000fe4000001087d */
[----:B------:R-:W-:Y:S02]  /*6fa0*/  FMUL.FTZ R125, R90, R159 ;  /* 0x0000009f5a7d7220 */ /* 0x000fe40000410000 */
[----:B------:R-:W-:Y:S02]  /*6fb0*/  FADD.FTZ R121, R88, R121 ;  /* 0x0000007958797221 */ /* 0x000fe40000010000 */
[----:B------:R-:W-:-:S02]  /*6fc0*/  FMUL.FTZ R124, R90, R157 ;  /* 0x0000009d5a7c7220 */ /* 0x000fc40000410000 */
[----:B------:R-:W-:Y:S02]  /*6fd0*/  FADD.FTZ R120, R87, R120 ;  /* 0x0000007857787221 */ /* 0x000fe40000010000 */
[C---:B------:R-:W-:Y:S02]  /*6fe0*/  FFMA.FTZ R157, R93.reuse, R157, -R125 ;  /* 0x0000009d5d9d7223 */ /* 0x040fe4000001087d */
[C---:B------:R-:W-:Y:S02]  /*6ff0*/  FMUL.FTZ R125, R90.reuse, R121 ;  /* 0x000000795a7d7220 */ /* 0x040fe40000410000 */
[C---:B------:R-:W-:Y:S02]  /*7000*/  FFMA.FTZ R159, R93.reuse, R159, R124 ;  /* 0x0000009f5d9f7223 */ /* 0x040fe4000001007c */
[-C--:B------:R-:W-:Y:S02]  /*7010*/  FMUL.FTZ R124, R90, R120.reuse ;  /* 0x000000785a7c7220 */ /* 0x080fe40000410000 */
[----:B------:R-:W-:-:S02]  /*7020*/  FFMA.FTZ R120, R93, R120, -R125 ;  /* 0x000000785d787223 */ /* 0x000fc4000001087d */
[----:B------:R-:W-:Y:S02]  /*7030*/  FFMA.FTZ R121, R93, R121, R124 ;  /* 0x000000795d797223 */ /* 0x000fe4000001007c */
[C---:B------:R-:W-:Y:S02]  /*7040*/  FMUL.FTZ R124, R94.reuse, R157 ;  /* 0x0000009d5e7c7220 */ /* 0x040fe40000410000 */
[----:B------:R-:W-:Y:S02]  /*7050*/  FADD.FTZ R120, R91, R120 ;  /* 0x000000785b787221 */ /* 0x000fe40000010000 */
[-C--:B------:R-:W-:Y:S02]  /*7060*/  FMUL.FTZ R125, R94, R159.reuse ;  /* 0x0000009f5e7d7220 */ /* 0x080fe40000410000 */
[----:B------:R-:W-:Y:S02]  /*7070*/  FADD.FTZ R121, R92, R121 ;  /* 0x000000795c797221 */ /* 0x000fe40000010000 */
[----:B------:R-:W-:-:S02]  /*7080*/  FFMA.FTZ R159, R97, R159, R124 ;  /* 0x0000009f619f7223 */ /* 0x000fc4000001007c */
[-C--:B------:R-:W-:Y:S01]  /*7090*/  FMUL.FTZ R124, R94, R120.reuse ;  /* 0x000000785e7c7220 */ /* 0x080fe20000410000 */
[----:B------:R-:W-:Y:S01]  /*70a0*/  FSEL R98, R98, RZ, !P0 ;  /* 0x000000ff62627208 */ /* 0x000fe20004000000 */
[C---:B------:R-:W-:Y:S02]  /*70b0*/  FFMA.FTZ R157, R97.reuse, R157, -R125 ;  /* 0x0000009d619d7223 */ /* 0x040fe4000001087d */
[-C--:B------:R-:W-:Y:S01]  /*70c0*/  FMUL.FTZ R125, R94, R121.reuse ;  /* 0x000000795e7d7220 */ /* 0x080fe20000410000 */
[----:B------:R-:W-:Y:S01]  /*70d0*/  MUFU.SIN R104, R105 ;  /* 0x0000006900687308 */ /* 0x000fe20000000400 */
[C---:B------:R-:W-:Y:S01]  /*70e0*/  FFMA.FTZ R121, R97.reuse, R121, R124 ;  /* 0x0000007961797223 */ /* 0x040fe2000001007c */
[----:B------:R-:W-:Y:S01]  /*70f0*/  HADD2.F32 R103, -RZ, R103.H0_H0 ;  /* 0x20000067ff677230 */ /* 0x000fe20000004100 */
[----:B------:R-:W-:Y:S01]  /*7100*/  FFMA.FTZ R120, R97, R120, -R125 ;  /* 0x0000007861787223 */ /* 0x000fe2000001087d */
[----:B------:R-:W-:Y:S01]  /*7110*/  FSEL R99, R99, 1, !P0 ;  /* 0x3f80000063637808 */ /* 0x000fe20004000000 */
[----:B------:R-:W-:Y:S01]  /*7120*/  FMUL.FTZ R125, R98, R159 ;  /* 0x0000009f627d7220 */ /* 0x000fe20000410000 */
[----:B------:R-:W-:-:S02]  /*7130*/  HADD2.F32 R102, -RZ, R102.H0_H0 ;  /* 0x20000066ff667230 */ /* 0x000fc40000004100 */
[----:B------:R-:W0:Y:S01]  /*7140*/  MUFU.EX2 R156, R156 ;  /* 0x0000009c009c7308 */ /* 0x000e220000000800 */
[----:B------:R-:W-:Y:S02]  /*7150*/  FADD.FTZ R121, R96, R121 ;  /* 0x0000007960797221 */ /* 0x000fe40000010000 */
[C---:B------:R-:W-:Y:S02]  /*7160*/  FMUL.FTZ R124, R98.reuse, R157 ;  /* 0x0000009d627c7220 */ /* 0x040fe40000410000 */
[----:B------:R-:W-:Y:S02]  /*7170*/  FADD.FTZ R120, R95, R120 ;  /* 0x000000785f787221 */ /* 0x000fe40000010000 */
[----:B------:R-:W-:Y:S01]  /*7180*/  FMUL.FTZ R103, R39, R103 ;  /* 0x0000006727677220 */ /* 0x000fe20000410000 */
[----:B------:R-:W1:Y:S01]  /*7190*/  MUFU.COS R105, R105 ;  /* 0x0000006900697308 */ /* 0x000e620000000000 */
[----:B------:R-:W-:Y:S02]  /*71a0*/  FFMA.FTZ R157, R99, R157, -R125 ;  /* 0x0000009d639d7223 */ /* 0x000fe4000001087d */
[----:B------:R-:W-:-:S02]  /*71b0*/  FMUL.FTZ R125, R98, R121 ;  /* 0x00000079627d7220 */ /* 0x000fc40000410000 */
[----:B------:R-:W-:Y:S01]  /*71c0*/  FMUL.FTZ R102, R39, R102 ;  /* 0x0000006627667220 */ /* 0x000fe20000410000 */
[----:B------:R-:W-:Y:S01]  /*71d0*/  FSEL R100, R100, RZ, !P4 ;  /* 0x000000ff64647208 */ /* 0x000fe20006000000 */
[----:B------:R-:W-:Y:S01]  /*71e0*/  FFMA.FTZ R159, R99, R159, R124 ;  /* 0x0000009f639f7223 */ /* 0x000fe2000001007c */
[----:B------:R-:W-:Y:S01]  /*71f0*/  FSEL R103, R103, RZ, !P0 ;  /* 0x000000ff67677208 */ /* 0x000fe20004000000 */
[-C--:B------:R-:W-:Y:S01]  /*7200*/  FMUL.FTZ R124, R98, R120.reuse ;  /* 0x00000078627c7220 */ /* 0x080fe20000410000 */
[----:B------:R-:W-:Y:S01]  /*7210*/  FSEL R102, R102, RZ, !P0 ;  /* 0x000000ff66667208 */ /* 0x000fe20004000000 */
[C---:B------:R-:W-:Y:S01]  /*7220*/  FFMA.FTZ R120, R99.reuse, R120, -R125 ;  /* 0x0000007863787223 */ /* 0x040fe2000001087d */
[----:B------:R-:W-:Y:S01]  /*7230*/  HADD2.F32 R107, -RZ, R107.H0_H0 ;  /* 0x2000006bff6b7230 */ /* 0x000fe20000004100 */
[----:B------:R-:W-:Y:S01]  /*7240*/  FFMA.FTZ R121, R99, R121, R124 ;  /* 0x0000007963797223 */ /* 0x000fe2000001007c */
[----:B------:R-:W-:Y:S01]  /*7250*/  FSEL R101, R101, 1, !P4 ;  /* 0x3f80000065657808 */ /* 0x000fe20006000000 */
[----:B------:R-:W-:Y:S01]  /*7260*/  FMUL.FTZ R124, R100, R157 ;  /* 0x0000009d647c7220 */ /* 0x000fe20000410000 */
[----:B------:R-:W-:Y:S01]  /*7270*/  HADD2.F32 R106, -RZ, R106.H0_H0 ;  /* 0x2000006aff6a7230 */ /* 0x000fe20000004100 */
[----:B------:R-:W-:-:S02]  /*7280*/  FADD.FTZ R120, R103, R120 ;  /* 0x0000007867787221 */ /* 0x000fc40000010000 */
[----:B0-----:R-:W-:Y:S02]  /*7290*/  FMUL.FTZ R104, R156, R104 ;  /* 0x000000689c687220 */ /* 0x001fe40000410000 */
[----:B------:R-:W-:Y:S02]  /*72a0*/  FMUL.FTZ R125, R100, R159 ;  /* 0x0000009f647d7220 */ /* 0x000fe40000410000 */
[----:B------:R-:W-:Y:S02]  /*72b0*/  FADD.FTZ R121, R102, R121 ;  /* 0x0000007966797221 */ /* 0x000fe40000010000 */
[----:B------:R-:W-:Y:S02]  /*72c0*/  FMUL.FTZ R107, R56, R107 ;  /* 0x0000006b386b7220 */ /* 0x000fe40000410000 */
[----:B------:R-:W-:Y:S02]  /*72d0*/  FFMA.FTZ R159, R101, R159, R124 ;  /* 0x0000009f659f7223 */ /* 0x000fe4000001007c */
[----:B------:R-:W-:-:S02]  /*72e0*/  FMUL.FTZ R124, R100, R120 ;  /* 0x00000078647c7220 */ /* 0x000fc40000410000 */
[----:B------:R-:W-:Y:S01]  /*72f0*/  FMUL.FTZ R106, R56, R106 ;  /* 0x0000006a386a7220 */ /* 0x000fe20000410000 */
[----:B------:R-:W-:Y:S01]  /*7300*/  FSEL R104, R104, RZ, !P6 ;  /* 0x000000ff68687208 */ /* 0x000fe20007000000 */
[----:B-1----:R-:W-:Y:S02]  /*7310*/  FMUL.FTZ R105, R156, R105 ;  /* 0x000000699c697220 */ /* 0x002fe40000410000 */
[----:B------:R-:W-:Y:S01]  /*7320*/  FFMA.FTZ R157, R101, R157, -R125 ;  /* 0x0000009d659d7223 */ /* 0x000fe2000001087d */
[----:B------:R-:W-:Y:S01]  /*7330*/  FSEL R107, R107, RZ, !P4 ;  /* 0x000000ff6b6b7208 */ /* 0x000fe20006000000 */
[-C--:B------:R-:W-:Y:S01]  /*7340*/  FMUL.FTZ R125, R100, R121.reuse ;  /* 0x00000079647d7220 */ /* 0x080fe20000410000 */
[----:B------:R-:W-:Y:S01]  /*7350*/  FSEL R106, R106, RZ, !P4 ;  /* 0x000000ff6a6a7208 */ /* 0x000fe20006000000 */
[C---:B------:R-:W-:Y:S01]  /*7360*/  FFMA.FTZ R121, R101.reuse, R121, R124 ;  /* 0x0000007965797223 */ /* 0x040fe2000001007c */
[----:B------:R-:W-:Y:S01]  /*7370*/  HADD2.F32 R110, -RZ, R110.H0_H0 ;  /* 0x2000006eff6e7230 */ /* 0x000fe20000004100 */
[----:B------:R-:W-:Y:S01]  /*7380*/  FFMA.FTZ R120, R101, R120, -R125 ;  /* 0x0000007865787223 */ /* 0x000fe2000001087d */
[----:B------:R-:W-:Y:S01]  /*7390*/  FSEL R105, R105, 1, !P6 ;  /* 0x3f80000069697808 */ /* 0x000fe20007000000 */
[----:B------:R-:W-:Y:S01]  /*73a0*/  FMUL.FTZ R125, R104, R159 ;  /* 0x0000009f687d7220 */ /* 0x000fe20000410000 */
[----:B------:R-:W-:Y:S01]  /*73b0*/  HADD2.F32 R111, -RZ, R111.H0_H0 ;  /* 0x2000006fff6f7230 */ /* 0x000fe20000004100 */
[----:B------:R-:W-:-:S02]  /*73c0*/  FADD.FTZ R121, R107, R121 ;  /* 0x000000796b797221 */ /* 0x000fc40000010000 */
[-C--:B------:R-:W-:Y:S02]  /*73d0*/  FMUL.FTZ R124, R104, R157.reuse ;  /* 0x0000009d687c7220 */ /* 0x080fe40000410000 */
[----:B------:R-:W-:Y:S02]  /*73e0*/  FADD.FTZ R120, R106, R120 ;  /* 0x000000786a787221 */ /* 0x000fe40000010000 */
[----:B------:R-:W-:Y:S02]  /*73f0*/  FMUL.FTZ R110, R57, R110 ;  /* 0x0000006e396e7220 */ /* 0x000fe40000410000 */
[C---:B------:R-:W-:Y:S02]  /*7400*/  FFMA.FTZ R157, R105.reuse, R157, -R125 ;  /* 0x0000009d699d7223 */ /* 0x040fe4000001087d */
[----:B------:R-:W-:Y:S01]  /*7410*/  FMUL.FTZ R125, R104, R121 ;  /* 0x00000079687d7220 */ /* 0x000fe20000410000 */
[----:B------:R-:W-:Y:S01]  /*7420*/  FSEL R108, R108, RZ, !P5 ;  /* 0x000000ff6c6c7208 */ /* 0x000fe20006800000 */
[----:B------:R-:W-:-:S02]  /*7430*/  FFMA.FTZ R159, R105, R159, R124 ;  /* 0x0000009f699f7223 */ /* 0x000fc4000001007c */
[----:B------:R-:W-:Y:S01]  /*7440*/  FMUL.FTZ R111, R57, R111 ;  /* 0x0000006f396f7220 */ /* 0x000fe20000410000 */
[----:B------:R-:W-:Y:S01]  /*7450*/  FSEL R110, R110, RZ, !P6 ;  /* 0x000000ff6e6e7208 */ /* 0x000fe20007000000 */
[-C--:B------:R-:W-:Y:S02]  /*7460*/  FMUL.FTZ R124, R104, R120.reuse ;  /* 0x00000078687c7220 */ /* 0x080fe40000410000 */
[----:B------:R-:W-:Y:S01]  /*7470*/  FFMA.FTZ R120, R105, R120, -R125 ;  /* 0x0000007869787223 */ /* 0x000fe2000001087d */
[----:B------:R-:W-:Y:S01]  /*7480*/  FSEL R109, R109, 1, !P5 ;  /* 0x3f8000006d6d7808 */ /* 0x000fe20006800000 */
[----:B------:R-:W-:Y:S01]  /*7490*/  FFMA.FTZ R121, R105, R121, R124 ;  /* 0x0000007969797223 */ /* 0x000fe2000001007c */
[----:B------:R-:W-:Y:S01]  /*74a0*/  FSEL R111, R111, RZ, !P6 ;  /* 0x000000ff6f6f7208 */ /* 0x000fe20007000000 */
[----:B------:R-:W-:Y:S01]  /*74b0*/  FMUL.FTZ R124, R108, R157 ;  /* 0x0000009d6c7c7220 */ /* 0x000fe20000410000 */
[----:B------:R-:W-:Y:S01]  /*74c0*/  HADD2.F32 R115, -RZ, R115.H0_H0 ;  /* 0x20000073ff737230 */ /* 0x000fe20000004100 */
[----:B------:R-:W-:Y:S01]  /*74d0*/  FADD.FTZ R120, R110, R120 ;  /* 0x000000786e787221 */ /* 0x000fe20000010000 */
[----:B------:R-:W-:Y:S01]  /*74e0*/  HADD2.F32 R114, -RZ, R114.H0_H0 ;  /* 0x20000072ff727230 */ /* 0x000fe20000004100 */
[-C--:B------:R-:W-:Y:S01]  /*74f0*/  FMUL.FTZ R125, R108, R159.reuse ;  /* 0x0000009f6c7d7220 */ /* 0x080fe20000410000 */
[----:B------:R-:W-:Y:S01]  /*7500*/  FSEL R112, R112, RZ, !P3 ;  /* 0x000000ff70707208 */ /* 0x000fe20005800000 */
[----:B------:R-:W-:-:S02]  /*7510*/  FFMA.FTZ R159, R109, R159, R124 ;  /* 0x0000009f6d9f7223 */ /* 0x000fc4000001007c */
[----:B------:R-:W-:Y:S02]  /*7520*/  FADD.FTZ R121, R111, R121 ;  /* 0x000000796f797221 */ /* 0x000fe40000010000 */
[----:B------:R-:W-:Y:S02]  /*7530*/  FMUL.FTZ R124, R108, R120 ;  /* 0x000000786c7c7220 */ /* 0x000fe40000410000 */
[C---:B------:R-:W-:Y:S02]  /*7540*/  FMUL.FTZ R115, R58.reuse, R115 ;  /* 0x000000733a737220 */ /* 0x040fe40000410000 */
[----:B------:R-:W-:Y:S02]  /*7550*/  FFMA.FTZ R157, R109, R157, -R125 ;  /* 0x0000009d6d9d7223 */ /* 0x000fe4000001087d */
[----:B------:R-:W-:Y:S01]  /*7560*/  FMUL.FTZ R114, R58, R114 ;  /* 0x000000723a727220 */ /* 0x000fe20000410000 */
[----:B------:R-:W-:Y:S01]  /*7570*/  FSEL R113, R113, 1, !P3 ;  /* 0x3f80000071717808 */ /* 0x000fe20005800000 */
[-C--:B------:R-:W-:Y:S01]  /*7580*/  FMUL.FTZ R125, R108, R121.reuse ;  /* 0x000000796c7d7220 */ /* 0x080fe20000410000 */
[----:B------:R-:W-:Y:S01]  /*7590*/  FSEL R115, R115, RZ, !P5 ;  /* 0x000000ff73737208 */ /* 0x000fe20006800000 */
[----:B------:R-:W-:Y:S01]  /*75a0*/  FFMA.FTZ R121, R109, R121, R124 ;  /* 0x000000796d797223 */ /* 0x000fe2000001007c */
[----:B------:R-:W-:Y:S01]  /*75b0*/  FSEL R114, R114, RZ, !P5 ;  /* 0x000000ff72727208 */ /* 0x000fe20006800000 */
[----:B------:R-:W-:-:S02]  /*75c0*/  FMUL.FTZ R124, R112, R157 ;  /* 0x0000009d707c7220 */ /* 0x000fc40000410000 */
[----:B------:R-:W-:Y:S02]  /*75d0*/  FFMA.FTZ R120, R109, R120, -R125 ;  /* 0x000000786d787223 */ /* 0x000fe4000001087d */
[-C--:B------:R-:W-:Y:S02]  /*75e0*/  FMUL.FTZ R125, R112, R159.reuse ;  /* 0x0000009f707d7220 */ /* 0x080fe40000410000 */
[----:B------:R-:W-:Y:S02]  /*75f0*/  FFMA.FTZ R159, R113, R159, R124 ;  /* 0x0000009f719f7223 */ /* 0x000fe4000001007c */
[----:B------:R-:W-:Y:S02]  /*7600*/  FADD.FTZ R124, R115, R121 ;  /* 0x00000079737c7221 */ /* 0x000fe40000010000 */
[----:B------:R-:W-:Y:S01]  /*7610*/  FADD.FTZ R120, R114, R120 ;  /* 0x0000007872787221 */ /* 0x000fe20000010000 */
[----:B------:R-:W-:Y:S01]  /*7620*/  HADD2.F32 R117, -RZ, R117.H0_H0 ;  /* 0x20000075ff757230 */ /* 0x000fe20000004100 */
[----:B------:R-:W-:-:S02]  /*7630*/  FFMA.FTZ R157, R113, R157, -R125 ;  /* 0x0000009d719d7223 */ /* 0x000fc4000001087d */
[C---:B------:R-:W-:Y:S02]  /*7640*/  FMUL.FTZ R121, R112.reuse, R124 ;  /* 0x0000007c70797220 */ /* 0x040fe40000410000 */
[-C--:B------:R-:W-:Y:S01]  /*7650*/  FMUL.FTZ R125, R112, R120.reuse ;  /* 0x00000078707d7220 */ /* 0x080fe20000410000 */
[----:B------:R-:W-:Y:S01]  /*7660*/  HADD2.F32 R116, -RZ, R116.H0_H0 ;  /* 0x20000074ff747230 */ /* 0x000fe20000004100 */
[C---:B------:R-:W-:Y:S02]  /*7670*/  FFMA.FTZ R121, R113.reuse, R120, -R121 ;  /* 0x0000007871797223 */ /* 0x040fe40000010879 */
[----:B------:R-:W-:Y:S02]  /*7680*/  FFMA.FTZ R120, R113, R124, R125 ;  /* 0x0000007c71787223 */ /* 0x000fe4000001007d */
[C---:B------:R-:W-:Y:S02]  /*7690*/  FMUL.FTZ R125, R59.reuse, R117 ;  /* 0x000000753b7d7220 */ /* 0x040fe40000410000 */
[----:B------:R-:W-:Y:S01]  /*76a0*/  FMUL.FTZ R124, R59, R116 ;  /* 0x000000743b7c7220 */ /* 0x000fe20000410000 */
[----:B------:R-:W-:-:S02]  /*76b0*/  FSEL R116, R118, RZ, !P2 ;  /* 0x000000ff76747208 */ /* 0x000fc40005000000 */
[----:B------:R-:W-:Y:S02]  /*76c0*/  FSEL R118, R125, RZ, !P3 ;  /* 0x000000ff7d767208 */ /* 0x000fe40005800000 */
[----:B------:R-:W-:Y:S01]  /*76d0*/  FSEL R117, R124, RZ, !P3 ;  /* 0x000000ff7c757208 */ /* 0x000fe20005800000 */
[----:B------:R-:W-:Y:S01]  /*76e0*/  HADD2.F32 R124, -RZ, R119.H0_H0 ;  /* 0x20000077ff7c7230 */ /* 0x000fe20000004100 */
[----:B------:R-:W-:Y:S01]  /*76f0*/  FSEL R119, R43, 1, !P2 ;  /* 0x3f8000002b777808 */ /* 0x000fe20005000000 */
[----:B------:R-:W-:Y:S01]  /*7700*/  HADD2.F32 R51, -RZ, R51.H0_H0 ;  /* 0x20000033ff337230 */ /* 0x000fe20000004100 */
[----:B------:R-:W-:Y:S02]  /*7710*/  FADD.FTZ R43, R118, R121 ;  /* 0x00000079762b7221 */ /* 0x000fe40000010000 */
[----:B------:R-:W-:Y:S02]  /*7720*/  FADD.FTZ R120, R117, R120 ;  /* 0x0000007875787221 */ /* 0x000fe40000010000 */
[----:B------:R-:W-:-:S02]  /*7730*/  FMUL.FTZ R121, R60, R124 ;  /* 0x0000007c3c797220 */ /* 0x000fc40000410000 */
[----:B------:R-:W-:Y:S02]  /*7740*/  FMUL.FTZ R124, R116, R43 ;  /* 0x0000002b747c7220 */ /* 0x000fe40000410000 */
[----:B------:R-:W-:Y:S02]  /*7750*/  FMUL.FTZ R51, R60, R51 ;  /* 0x000000333c337220 */ /* 0x000fe40000410000 */
[-C--:B------:R-:W-:Y:S02]  /*7760*/  FMUL.FTZ R125, R116, R120.reuse ;  /* 0x00000078747d7220 */ /* 0x080fe40000410000 */
[----:B------:R-:W-:Y:S01]  /*7770*/  FFMA.FTZ R124, R119, R120, R124 ;  /* 0x00000078777c7223 */ /* 0x000fe2000001007c */
[----:B------:R-:W-:Y:S01]  /*7780*/  FSEL R120, R121, RZ, !P2 ;  /* 0x000000ff79787208 */ /* 0x000fe20005000000 */
[----:B------:R-:W-:Y:S01]  /*7790*/  FFMA.FTZ R43, R119, R43, -R125 ;  /* 0x0000002b772b7223 */ /* 0x000fe2000001087d */
[----:B------:R-:W-:Y:S01]  /*77a0*/  FSEL R121, R51, RZ, !P2 ;  /* 0x000000ff33797208 */ /* 0x000fe20005000000 */
[----:B------:R-:W-:Y:S01]  /*77b0*/  HADD2.F32 R50, -RZ, R50.H0_H0 ;  /* 0x20000032ff327230 */ /* 0x000fe20000004100 */
[----:B------:R-:W-:-:S03]  /*77c0*/  FSEL R122, R122, RZ, !P1 ;  /* 0x000000ff7a7a7208 */ /* 0x000fc60004800000 */
[----:B------:R-:W-:Y:S01]  /*77d0*/  FADD.FTZ R43, R121, R43 ;  /* 0x0000002b792b7221 */ /* 0x000fe20000010000 */
[----:B------:R-:W-:Y:S01]  /*77e0*/  FSEL R123, R123, 1, !P1 ;  /* 0x3f8000007b7b7808 */ /* 0x000fe20004800000 */
[----:B------:R-:W-:Y:S01]  /*77f0*/  HADD2.F32 R48, -RZ, R48.H0_H0 ;  /* 0x20000030ff307230 */ /* 0x000fe20000004100 */
[----:B------:R-:W-:Y:S02]  /*7800*/  FADD.FTZ R124, R120, R124 ;  /* 0x0000007c787c7221 */ /* 0x000fe40000010000 */
[C---:B------:R-:W-:Y:S02]  /*7810*/  FMUL.FTZ R51, R122.reuse, R43 ;  /* 0x0000002b7a337220 */ /* 0x040fe40000410000 */
[----:B------:R-:W-:Y:S02]  /*7820*/  FMUL.FTZ R50, R61, R50 ;  /* 0x000000323d327220 */ /* 0x000fe40000410000 */
[-C--:B------:R-:W-:Y:S02]  /*7830*/  FMUL.FTZ R125, R122, R124.reuse ;  /* 0x0000007c7a7d7220 */ /* 0x080fe40000410000 */
[----:B------:R-:W-:Y:S01]  /*7840*/  FFMA.FTZ R51, R123, R124, R51 ;  /* 0x0000007c7b337223 */ /* 0x000fe20000010033 */
[----:B------:R-:W-:Y:S01]  /*7850*/  FSEL R124, R50, RZ, !P1 ;  /* 0x000000ff327c7208 */ /* 0x000fe20004800000 */
[----:B------:R-:W-:-:S02]  /*7860*/  FMUL.FTZ R48, R61, R48 ;  /* 0x000000303d307220 */ /* 0x000fc40000410000 */
[----:B------:R-:W-:Y:S02]  /*7870*/  FFMA.FTZ R43, R123, R43, -R125 ;  /* 0x0000002b7b2b7223 */ /* 0x000fe4000001087d */
[----:B------:R-:W-:Y:S01]  /*7880*/  FADD.FTZ R51, R124, R51 ;  /* 0x000000337c337221 */ /* 0x000fe20000010000 */
[----:B------:R-:W-:-:S05]  /*7890*/  FSEL R125, R48, RZ, !P1 ;  /* 0x000000ff307d7208 */ /* 0x000fca0004800000 */
[----:B------:R-:W-:Y:S02]  /*78a0*/  FADD.FTZ R50, R125, R43 ;  /* 0x0000002b7d327221 */ /* 0x000fe40000010000 */
[----:B------:R-:W0:Y:S01]  /*78b0*/  SHFL.UP PT, R43, R51, 0x1, RZ ;  /* 0x04200000332b7989 */ /* 0x000e2200000e00ff */
[----:B------:R-:W-:-:S03]  /*78c0*/  FMUL.FTZ R48, R116, R159 ;  /* 0x0000009f74307220 */ /* 0x000fc60000410000 */
[----:B------:R-:W1:Y:S01]  /*78d0*/  SHFL.UP PT, R156, R50, 0x1, RZ ;  /* 0x04200000329c7989 */ /* 0x000e6200000e00ff */
[-C--:B------:R-:W-:Y:S02]  /*78e0*/  FFMA.FTZ R48, R119, R157.reuse, -R48 ;  /* 0x0000009d77307223 */ /* 0x080fe40000010830 */
[----:B------:R-:W-:-:S04]  /*78f0*/  FMUL.FTZ R157, R116, R157 ;  /* 0x0000009d749d7220 */ /* 0x000fc80000410000 */
[----:B------:R-:W-:Y:S02]  /*7900*/  FFMA.FTZ R159, R119, R159, R157 ;  /* 0x0000009f779f7223 */ /* 0x000fe4000001009d */
[----:B------:R-:W-:Y:S01]  /*7910*/  FMUL.FTZ R157, R122, R48 ;  /* 0x000000307a9d7220 */ /* 0x000fe20000410000 */
[----:B------:R-:W-:-:S03]  /*7920*/  ISETP.GE.AND P0, PT, R3, 0x1, PT ;  /* 0x000000010300780c */ /* 0x000fc60003f06270 */
[-C--:B------:R-:W-:Y:S02]  /*7930*/  FFMA.FTZ R157, R123, R159.reuse, R157 ;  /* 0x0000009f7b9d7223 */ /* 0x080fe4000001009d */
[----:B------:R-:W-:-:S04]  /*7940*/  FMUL.FTZ R159, R122, R159 ;  /* 0x0000009f7a9f7220 */ /* 0x000fc80000410000 */
[----:B------:R-:W-:Y:S02]  /*7950*/  FFMA.FTZ R48, R123, R48, -R159 ;  /* 0x000000307b307223 */ /* 0x000fe4000001089f */
[----:B0-----:R-:W-:-:S04]  /*7960*/  FMUL.FTZ R159, R157, R43 ;  /* 0x0000002b9d9f7220 */ /* 0x001fc80000410000 */
[-C--:B-1----:R-:W-:Y:S02]  /*7970*/  FFMA.FTZ R159, R48, R156.reuse, -R159 ;  /* 0x0000009c309f7223 */ /* 0x082fe4000001089f */
[----:B------:R-:W-:Y:S02]  /*7980*/  FMUL.FTZ R156, R157, R156 ;  /* 0x0000009c9d9c7220 */ /* 0x000fe40000410000 */
[----:B------:R-:W-:Y:S02]  /*7990*/  @P0 FADD.FTZ R50, R50, R159 ;  /* 0x0000009f32320221 */ /* 0x000fe40000010000 */
[----:B------:R-:W0:Y:S01]  /*79a0*/  SHFL.UP PT, R159, R48, 0x1, RZ ;  /* 0x04200000309f7989 */ /* 0x000e2200000e00ff */
[----:B------:R-:W-:-:S03]  /*79b0*/  FFMA.FTZ R43, R48, R43, R156 ;  /* 0x0000002b302b7223 */ /* 0x000fc6000001009c */
[----:B------:R-:W1:Y:S04]  /*79c0*/  SHFL.UP PT, R156, R157, 0x1, RZ ;  /* 0x042000009d9c7989 */ /* 0x000e6800000e00ff */
[----:B------:R0:W-:Y:S01]  /*79d0*/  STS.U16 [R151+0x23c0], R140 ;  /* 0x0023c08c97007388 */ /* 0x0001e20000000400 */
[----:B------:R-:W-:-:S03]  /*79e0*/  @P0 FADD.FTZ R51, R51, R43 ;  /* 0x0000002b33330221 */ /* 0x000fc60000010000 */
[----:B------:R-:W2:Y:S01]  /*79f0*/  SHFL.UP PT, R140, R50, 0x2, RZ ;  /* 0x04400000328c7989 */ /* 0x000ea200000e00ff */
[----:B0-----:R-:W-:-:S04]  /*7a00*/  FMUL.FTZ R151, R157, R159 ;  /* 0x0000009f9d977220 */ /* 0x001fc80000410000 */
[CC--:B-1----:R-:W-:Y:S02]  /*7a10*/  FFMA.FTZ R151, R48.reuse, R156.reuse, R151 ;  /* 0x0000009c30977223 */ /* 0x0c2fe40000010097 */
[C---:B------:R-:W-:Y:S01]  /*7a20*/  FMUL.FTZ R156, R157.reuse, R156 ;  /* 0x0000009c9d9c7220 */ /* 0x040fe20000410000 */
[----:B------:R-:W0:Y:S03]  /*7a30*/  SHFL.UP PT, R43, R51, 0x2, RZ ;  /* 0x04400000332b7989 */ /* 0x000e2600000e00ff */
[----:B------:R-:W-:Y:S01]  /*7a40*/  @P0 FFMA.FTZ R48, R48, R159, -R156 ;  /* 0x0000009f30300223 */ /* 0x000fe2000001089c */
[----:B------:R-:W-:-:S04]  /*7a50*/  FSEL R151, R157, R151, !P0 ;  /* 0x000000979d977208 */ /* 0x000fc80004000000 */
[----:B------:R-:W1:Y:S04]  /*7a60*/  SHFL.UP PT, R157, R48, 0x2, RZ ;  /* 0x04400000309d7989 */ /* 0x000e6800000e00ff */
[----:B------:R-:W4:Y:S01]  /*7a70*/  SHFL.UP PT, R156, R151, 0x2, RZ ;  /* 0x04400000979c7989 */ /* 0x000f2200000e00ff */
[----:B------:R-:W-:Y:S01]  /*7a80*/  ISETP.GE.AND P0, PT, R3, 0x2, PT ;  /* 0x000000020300780c */ /* 0x000fe20003f06270 */
[----:B--2---:R-:W-:-:S04]  /*7a90*/  FMUL.FTZ R159, R151, R140 ;  /* 0x0000008c979f7220 */ /* 0x004fc80000410000 */
[-C--:B0-----:R-:W-:Y:S02]  /*7aa0*/  FFMA.FTZ R159, R48, R43.reuse, R159 ;  /* 0x0000002b309f7223 */ /* 0x081fe4000001009f */
[----:B------:R-:W-:-:S06]  /*7ab0*/  FMUL.FTZ R43, R151, R43 ;  /* 0x0000002b972b7220 */ /* 0x000fcc0000410000 */
[----:B------:R-:W-:Y:S02]  /*7ac0*/  @P0 FADD.FTZ R51, R51, R159 ;  /* 0x0000009f33330221 */ /* 0x000fe40000010000 */
[----:B------:R-:W-:Y:S02]  /*7ad0*/  FFMA.FTZ R43, R48, R140, -R43 ;  /* 0x0000008c302b7223 */ /* 0x000fe4000001082b */
[CC--:B-1----:R-:W-:Y:S01]  /*7ae0*/  FMUL.FTZ R159, R151.reuse, R157.reuse ;  /* 0x0000009d979f7220 */ /* 0x0c2fe20000410000 */
[----:B------:R-:W0:Y:S01]  /*7af0*/  SHFL.UP PT, R140, R51, 0x4, RZ ;  /* 0x04800000338c7989 */ /* 0x000e2200000e00ff */
[----:B------:R-:W-:Y:S02]  /*7b00*/  @P0 FADD.FTZ R50, R50, R43 ;  /* 0x0000002b32320221 */ /* 0x000fe40000010000 */
[CC--:B----4-:R-:W-:Y:S02]  /*7b10*/  FFMA.FTZ R159, R48.reuse, R156.reuse, R159 ;  /* 0x0000009c309f7223 */ /* 0x0d0fe4000001009f */
[C---:B------:R-:W-:Y:S01]  /*7b20*/  FMUL.FTZ R156, R151.reuse, R156 ;  /* 0x0000009c979c7220 */ /* 0x040fe20000410000 */
[----:B------:R-:W1:Y:S03]  /*7b30*/  SHFL.UP PT, R43, R50, 0x4, RZ ;  /* 0x04800000322b7989 */ /* 0x000e6600000e00ff */
[----:B------:R-:W-:Y:S01]  /*7b40*/  @P0 FFMA.FTZ R48, R48, R157, -R156 ;  /* 0x0000009d30300223 */ /* 0x000fe2000001089c */
[----:B------:R-:W-:-:S04]  /*7b50*/  FSEL R159, R151, R159, !P0 ;  /* 0x0000009f979f7208 */ /* 0x000fc80004000000 */
[----:B------:R-:W2:Y:S04]  /*7b60*/  SHFL.UP PT, R156, R48, 0x4, RZ ;  /* 0x04800000309c7989 */ /* 0x000ea800000e00ff */
[----:B------:R-:W4:Y:S01]  /*7b70*/  SHFL.UP PT, R151, R159, 0x4, RZ ;  /* 0x048000009f977989 */ /* 0x000f2200000e00ff */
[----:B------:R-:W-:Y:S01]  /*7b80*/  ISETP.GE.AND P0, PT, R3, 0x4, PT ;  /* 0x000000040300780c */ /* 0x000fe20003f06270 */
[----:B0-----:R-:W-:-:S04]  /*7b90*/  FMUL.FTZ R157, R159, R140 ;  /* 0x0000008c9f9d7220 */ /* 0x001fc80000410000 */
[-C--:B-1----:R-:W-:Y:S02]  /*7ba0*/  FFMA.FTZ R157, R48, R43.reuse, -R157 ;  /* 0x0000002b309d7223 */ /* 0x082fe4000001089d */
[----:B------:R-:W-:-:S06]  /*7bb0*/  FMUL.FTZ R43, R159, R43 ;  /* 0x0000002b9f2b7220 */ /* 0x000fcc0000410000 */
[----:B------:R-:W-:Y:S02]  /*7bc0*/  @P0 FADD.FTZ R50, R50, R157 ;  /* 0x0000009d32320221 */ /* 0x000fe40000010000 */
[C---:B------:R-:W-:Y:S02]  /*7bd0*/  FFMA.FTZ R43, R48.reuse, R140, R43 ;  /* 0x0000008c302b7223 */ /* 0x040fe4000001002b */
[----:B--2---:R-:W-:Y:S02]  /*7be0*/  FMUL.FTZ R157, R159, R156 ;  /* 0x0000009c9f9d7220 */ /* 0x004fe40000410000 */
[----:B------:R-:W-:Y:S02]  /*7bf0*/  @P0 FADD.FTZ R51, R51, R43 ;  /* 0x0000002b33330221 */ /* 0x000fe40000010000 */
[-C--:B----4-:R-:W-:Y:S01]  /*7c00*/  FFMA.FTZ R157, R48, R151.reuse, R157 ;  /* 0x00000097309d7223 */ /* 0x090fe2000001009d */
[----:B------:R-:W0:Y:S01]  /*7c10*/  SHFL.UP PT, R43, R50, 0x8, RZ ;  /* 0x05000000322b7989 */ /* 0x000e2200000e00ff */
[----:B------:R-:W-:-:S03]  /*7c20*/  FMUL.FTZ R151, R159, R151 ;  /* 0x000000979f977220 */ /* 0x000fc60000410000 */
[----:B------:R-:W1:Y:S01]  /*7c30*/  SHFL.UP PT, R140, R51, 0x8, RZ ;  /* 0x05000000338c7989 */ /* 0x000e6200000e00ff */
[----:B------:R-:W-:Y:S01]  /*7c40*/  @P0 FFMA.FTZ R48, R48, R156, -R151 ;  /* 0x0000009c30300223 */ /* 0x000fe20000010897 */
[----:B------:R-:W-:Y:S02]  /*7c50*/  FSEL R157, R159, R157, !P0 ;  /* 0x0000009d9f9d7208 */ /* 0x000fe40004000000 */
[----:B------:R-:W-:Y:S04]  /*7c60*/  STS.U16 [R139+0x2400], R154 ;  /* 0x0024009a8b007388 */ /* 0x000fe80000000400 */
[----:B------:R-:W2:Y:S04]  /*7c70*/  SHFL.UP PT, R139, R48, 0x8, RZ ;  /* 0x05000000308b7989 */ /* 0x000ea800000e00ff */
[----:B------:R-:W4:Y:S01]  /*7c80*/  SHFL.UP PT, R151, R157, 0x8, RZ ;  /* 0x050000009d977989 */ /* 0x000f2200000e00ff */
[----:B------:R-:W-:-:S03]  /*7c90*/  ISETP.GE.AND P0, PT, R3, 0x8, PT ;  /* 0x000000080300780c */ /* 0x000fc60003f06270 */
[----:B------:R0:W-:Y:S04]  /*7ca0*/  STS.U16 [R153+0x2440], R152 ;  /* 0x0024409899007388 */ /* 0x0001e80000000400 */
[----:B------:R-:W-:Y:S01]  /*7cb0*/  STS.U16 [R150+0x2480], R47 ;  /* 0x0024802f96007388 */ /* 0x000fe20000000400 */
[CC--:B0-----:R-:W-:Y:S02]  /*7cc0*/  FMUL.FTZ R152, R157.reuse, R43.reuse ;  /* 0x0000002b9d987220 */ /* 0x0c1fe40000410000 */
[-C--:B-1----:R-:W-:Y:S02]  /*7cd0*/  FMUL.FTZ R153, R157, R140.reuse ;  /* 0x0000008c9d997220 */ /* 0x082fe40000410000 */
[C---:B------:R-:W-:Y:S01]  /*7ce0*/  FFMA.FTZ R152, R48.reuse, R140, R152 ;  /* 0x0000008c30987223 */ /* 0x040fe20000010098 */
[----:B------:R-:W-:Y:S01]  /*7cf0*/  STS.U16 [R149+0x24c0], R148 ;  /* 0x0024c09495007388 */ /* 0x000fe20000000400 */
[----:B------:R-:W-:-:S02]  /*7d00*/  FFMA.FTZ R153, R48, R43, -R153 ;  /* 0x0000002b30997223 */ /* 0x000fc40000010899 */
[----:B------:R-:W-:Y:S01]  /*7d10*/  @P0 FADD.FTZ R51, R51, R152 ;  /* 0x0000009833330221 */ /* 0x000fe20000010000 */
[----:B------:R0:W-:Y:S01]  /*7d20*/  STS.U16 [R147+0x2500], R146 ;  /* 0x0025009293007388 */ /* 0x0001e20000000400 */
[C---:B--2---:R-:W-:Y:S02]  /*7d30*/  FMUL.FTZ R140, R157.reuse, R139 ;  /* 0x0000008b9d8c7220 */ /* 0x044fe40000410000 */
[----:B------:R-:W-:Y:S01]  /*7d40*/  @P0 FADD.FTZ R50, R50, R153 ;  /* 0x0000009932320221 */ /* 0x000fe20000010000 */
[----:B------:R-:W1:Y:S01]  /*7d50*/  SHFL.UP PT, R43, R51, 0x10, RZ ;  /* 0x06000000332b7989 */ /* 0x000e6200000e00ff */
[CC--:B----4-:R-:W-:Y:S02]  /*7d60*/  FFMA.FTZ R140, R48.reuse, R151.reuse, R140 ;  /* 0x00000097308c7223 */ /* 0x0d0fe4000001008c */
[C---:B0-----:R-:W-:Y:S01]  /*7d70*/  FMUL.FTZ R146, R157.reuse, R151 ;  /* 0x000000979d927220 */ /* 0x041fe20000410000 */
[----:B------:R-:W0:Y:S03]  /*7d80*/  SHFL.UP PT, R47, R50, 0x10, RZ ;  /* 0x06000000322f7989 */ /* 0x000e2600000e00ff */
[----:B------:R-:W-:Y:S01]  /*7d90*/  @P0 FFMA.FTZ R48, R48, R139, -R146 ;  /* 0x0000008b30300223 */ /* 0x000fe20000010892 */
[----:B------:R-:W-:Y:S01]  /*7da0*/  STS.U16 [R46+0x2540], R145 ;  /* 0x002540912e007388 */ /* 0x000fe20000000400 */
[----:B------:R-:W-:-:S03]  /*7db0*/  FSEL R140, R157, R140, !P0 ;  /* 0x0000008c9d8c7208 */ /* 0x000fc60004000000 */
[----:B------:R-:W2:Y:S04]  /*7dc0*/  SHFL.UP PT, R46, R48, 0x10, RZ ;  /* 0x06000000302e7989 */ /* 0x000ea800000e00ff */
[----:B------:R-:W-:Y:S04]  /*7dd0*/  STS.U16 [R144+0x2580], R143 ;  /* 0x0025808f90007388 */ /* 0x000fe80000000400 */
[----:B------:R-:W-:Y:S04]  /*7de0*/  STS.U16 [R142+0x25c0], R141 ;  /* 0x0025c08d8e007388 */ /* 0x000fe80000000400 */
[----:B------:R1:W-:Y:S04]  /*7df0*/  STS.U16 [R44+0x2600], R45 ;  /* 0x0026002d2c007388 */ /* 0x0003e80000000400 */
[----:B------:R-:W4:Y:S01]  /*7e00*/  SHFL.UP PT, R44, R140, 0x10, RZ ;  /* 0x060000008c2c7989 */ /* 0x000f2200000e00ff */
[----:B------:R-:W-:-:S03]  /*7e10*/  ISETP.NE.AND P2, PT, R3, 0x1f, PT ;  /* 0x0000001f0300780c */ /* 0x000fc60003f45270 */
[----:B------:R0:W-:Y:S01]  /*7e20*/  STS.U16 [R138+0x2640], R137 ;  /* 0x002640898a007388 */ /* 0x0001e20000000400 */
[----:B-1----:R-:W-:-:S03]  /*7e30*/  FMUL.FTZ R45, R140, R43 ;  /* 0x0000002b8c2d7220 */ /* 0x002fc60000410000 */
[----:B------:R-:W-:Y:S01]  /*7e40*/  STS.U16 [R136+0x2680], R135 ;  /* 0x0026808788007388 */ /* 0x000fe20000000400 */
[----:B------:R-:W-:-:S03]  /*7e50*/  ISETP.GE.AND P1, PT, R3, 0x10, PT ;  /* 0x000000100300780c */ /* 0x000fc60003f26270 */
[----:B------:R-:W-:Y:S01]  /*7e60*/  STS.U16 [R40+0x26c0], R134 ;  /* 0x0026c08628007388 */ /* 0x000fe20000000400 */
[----:B------:R-:W-:Y:S01]  /*7e70*/  LOP3.LUT P0, RZ, R163, 0x1f, RZ, 0xc0, !PT ;  /* 0x0000001fa3ff7812 */ /* 0x000fe2000780c0ff */
[-C--:B0-----:R-:W-:Y:S02]  /*7e80*/  FMUL.FTZ R137, R140, R47.reuse ;  /* 0x0000002f8c897220 */ /* 0x081fe40000410000 */
[----:B------:R0:W-:Y:S01]  /*7e90*/  STS.U16 [R133+0x2700], R132 ;  /* 0x0027008485007388 */ /* 0x0001e20000000400 */
[----:B------:R-:W-:-:S03]  /*7ea0*/  FFMA.FTZ R47, R48, R47, -R45 ;  /* 0x0000002f302f7223 */ /* 0x000fc6000001082d */
[----:B------:R-:W-:Y:S01]  /*7eb0*/  STS.U16 [R131+0x2740], R130 ;  /* 0x0027408283007388 */ /* 0x000fe20000000400 */
[----:B--2---:R-:W-:-:S03]  /*7ec0*/  FMUL.FTZ R45, R140, R46 ;  /* 0x0000002e8c2d7220 */ /* 0x004fc60000410000 */
[----:B------:R-:W-:Y:S01]  /*7ed0*/  STS.U16 [R129+0x2780], R128 ;  /* 0x0027808081007388 */ /* 0x000fe20000000400 */
[----:B------:R-:W-:-:S03]  /*7ee0*/  ISETP.EQ.OR P0, PT, RZ, UR6, P0 ;  /* 0x00000006ff007c0c */ /* 0x000fc60008702670 */
[----:B------:R-:W-:Y:S04]  /*7ef0*/  STS.U16 [R127+0x27c0], R126 ;  /* 0x0027c07e7f007388 */ /* 0x000fe80000000400 */
[----:B------:R-:W-:Y:S04]  /*7f00*/  STS.U16 [R55+0x2800], R54 ;  /* 0x0028003637007388 */ /* 0x000fe80000000400 */
[----:B------:R-:W-:Y:S04]  /*7f10*/  STS.U16 [R53+0x2840], R52 ;  /* 0x0028403435007388 */ /* 0x000fe80000000400 */
[----:B---3--:R1:W-:Y:S01]  /*7f20*/  STS.U16 [R41+0x2880], R42 ;  /* 0x0028802a29007388 */ /* 0x0083e20000000400 */
[----:B0-----:R-:W-:-:S03]  /*7f30*/  FFMA.FTZ R132, R48, R43, R137 ;  /* 0x0000002b30847223 */ /* 0x001fc60000010089 */
[----:B------:R4:W-:Y:S01]  /*7f40*/  STS.U16 [R49+0x28c0], R155 ;  /* 0x0028c09b31007388 */ /* 0x0009e20000000400 */
[----:B------:R-:W-:Y:S01]  /*7f50*/  MOV R40, 0x3f800000 ;  /* 0x3f80000000287802 */ /* 0x000fe20000000f00 */
[----:B-1----:R-:W-:Y:S01]  /*7f60*/  HFMA2.MMA R41, -RZ, RZ, 0, 0 ;  /* 0x00000000ff297435 */ /* 0x002fe200000001ff */
[----:B------:R-:W-:Y:S01]  /*7f70*/  CS2R R42, SRZ ;  /* 0x00000000002a7805 */ /* 0x000fe2000001ff00 */
[----:B------:R-:W-:Y:S01]  /*7f80*/  IMAD.U32 R54, RZ, RZ, UR7 ;  /* 0x00000007ff367e24 */ /* 0x000fe2000f8e00ff */
[----:B------:R-:W-:-:S06]  /*7f90*/  NOP ;  /* 0x0000000000007918 */ /* 0x000fcc0000000000 */
[-C--:B----4-:R-:W-:Y:S01]  /*7fa0*/  FFMA.FTZ R49, R48, R44.reuse, R45 ;  /* 0x0000002c30317223 */ /* 0x090fe2000001002d */
[----:B------:R-:W-:Y:S01]  /*7fb0*/  @!P0 LDS.128 R40, [R54.X16+0x4260] ;  /* 0x0042600036288984 */ /* 0x000fe2000000cc00 */
[----:B------:R-:W-:Y:S01]  /*7fc0*/  FMUL.FTZ R45, R140, R44 ;  /* 0x0000002c8c2d7220 */ /* 0x000fe20000410000 */
[----:B------:R-:W-:Y:S01]  /*7fd0*/  @!P2 SHF.R.U32.HI R44, RZ, 0x1, R163 ;  /* 0x00000001ff2ca819 */ /* 0x000fe200000116a3 */
[----:B------:R-:W-:Y:S01]  /*7fe0*/  @P1 FADD.FTZ R50, R50, R47 ;  /* 0x0000002f32321221 */ /* 0x000fe20000010000 */
[----:B------:R-:W-:Y:S01]  /*7ff0*/  FSEL R49, R140, R49, !P1 ;  /* 0x000000318c317208 */ /* 0x000fe20004800000 */
[----:B------:R-:W-:Y:S01]  /*8000*/  @P1 FFMA.FTZ R48, R48, R46, -R45 ;  /* 0x0000002e30301223 */ /* 0x000fe2000001082d */
[----:B------:R-:W-:Y:S01]  /*8010*/  @!P2 LOP3.LUT R44, R44, 0x7ffffff0, RZ, 0xc0, !PT ;  /* 0x7ffffff02c2ca812 */ /* 0x000fe200078ec0ff */
[----:B------:R-:W-:Y:S01]  /*8020*/  @P1 FADD.FTZ R51, R51, R132 ;  /* 0x0000008433331221 */ /* 0x000fe20000010000 */
        /* <DEDUP_REMOVED lines=61> */
[C---:B------:R-:W-:Y:S01]  /*8400*/  FSEL R53, R163.reuse, R47, !P1 ;  /* 0x0000002fa3357208 */ /* 0x040fe20004800000 */
        /* <DEDUP_REMOVED lines=59> */
[----:B------:R-:W-:-:S02]  /*87c0*/  FMUL.FTZ R45, R49, R158 ;  /* 0x0000009e312d7220 */ /* 0x000fc40000410000 */
[----:B------:R-:W-:-:S08]  /*87d0*/  IMAD.MOV.U32 R46, RZ, RZ, R42 ;  /* 0x000000ffff2e7224 */ /* 0x000fd000078e002a */
[C---:B------:R-:W-:Y:S02]  /*87e0*/  @P0 FFMA.FTZ R158, R48.reuse, R158, -R44 ;  /* 0x0000009e309e0223 */ /* 0x040fe4000001082c */
[C---:B------:R-:W-:Y:S02]  /*87f0*/  @P0 FFMA.FTZ R161, R48.reuse, R161, R45 ;  /* 0x000000a130a10223 */ /* 0x040fe4000001002d */
[CC--:B------:R-:W-:Y:S02]  /*8800*/  FMUL.FTZ R44, R49.reuse, R164.reuse ;  /* 0x000000a4312c7220 */ /* 0x0c0fe40000410000 */
[-C--:B------:R-:W-:Y:S02]  /*8810*/  FMUL.FTZ R45, R49, R53.reuse ;  /* 0x00000035312d7220 */ /* 0x080fe40000410000 */
[C---:B------:R-:W-:Y:S02]  /*8820*/  FFMA.FTZ R44, R48.reuse, R53, R44 ;  /* 0x00000035302c7223 */ /* 0x040fe4000001002c */
[----:B------:R-:W-:Y:S01]  /*8830*/  FFMA.FTZ R45, R48, R164, -R45 ;  /* 0x000000a4302d7223 */ /* 0x000fe2000001082d */
[----:B------:R-:W-:Y:S01]  /*8840*/  MOV R48, R158 ;  /* 0x0000009e00307202 */ /* 0x000fe20000000f00 */
[----:B------:R-:W-:Y:S01]  /*8850*/  @P0 FADD.FTZ R53, R51, R44 ;  /* 0x0000002c33350221 */ /* 0x000fe20000010000 */
[----:B------:R-:W-:Y:S01]  /*8860*/  MOV R44, R40 ;  /* 0x00000028002c7202 */ /* 0x000fe20000000f00 */
[----:B------:R-:W-:Y:S01]  /*8870*/  @P0 FADD.FTZ R164, R50, R45 ;  /* 0x0000002d32a40221 */ /* 0x000fe20000010000 */
[----:B------:R-:W-:Y:S01]  /*8880*/  MOV R45, R41 ;  /* 0x00000029002d7202 */ /* 0x000fe20000000f00 */
[----:B------:R-:W-:Y:S01]  /*8890*/  IMAD.MOV.U32 R49, RZ, RZ, R161 ;  /* 0x000000ffff317224 */ /* 0x000fe200078e00a1 */
[----:B------:R-:W-:-:S02]  /*88a0*/  MOV R51, R53 ;  /* 0x0000003500337202 */ /* 0x000fc40000000f00 */
[----:B------:R-:W-:Y:S01]  /*88b0*/  MOV R50, R164 ;  /* 0x000000a400327202 */ /* 0x000fe20000000f00 */
[----:B------:R-:W-:Y:S05]  /*88c0*/  BRA `(.L_x_305) ;  /* 0x0000010000007947 */ /* 0x000fea0003800000 */
.L_x_304:
[----:B-1234-:R-:W-:Y:S01]  /*88d0*/  ISETP.NE.AND P0, PT, R3, RZ, PT ;  /* 0x000000ff0300720c */ /* 0x01efe20003f05270 */
[C---:B------:R-:W-:Y:S02]  /*88e0*/  FMUL.FTZ R44, R162.reuse, R43 ;  /* 0x0000002ba22c7220 */ /* 0x040fe40000410000 */
[----:B------:R-:W-:Y:S02]  /*88f0*/  FMUL.FTZ R45, R162, R40 ;  /* 0x00000028a22d7220 */ /* 0x000fe40000410000 */
[C---:B------:R-:W-:Y:S02]  /*8900*/  FFMA.FTZ R44, R52.reuse, R42, -R44 ;  /* 0x0000002a342c7223 */ /* 0x040fe4000001082c */
[----:B------:R-:W-:Y:S02]  /*8910*/  FFMA.FTZ R45, R52, R41, R45 ;  /* 0x00000029342d7223 */ /* 0x000fe4000001002d */
[----:B------:R-:W-:-:S02]  /*8920*/  FADD.FTZ R46, R46, R44 ;  /* 0x0000002c2e2e7221 */ /* 0x000fc40000010000 */
[C---:B------:R-:W-:Y:S02]  /*8930*/  FMUL.FTZ R44, R162.reuse, R41 ;  /* 0x00000029a22c7220 */ /* 0x040fe40000410000 */
[----:B------:R0:W-:Y:S01]  /*8940*/  @!P0 STS.128 [0x4250], R40 ;  /* 0x00425028ff008388 */ /* 0x0001e20000000c00 */
[----:B------:R-:W-:Y:S01]  /*8950*/  FMUL.FTZ R162, R162, R42 ;  /* 0x0000002aa2a27220 */ /* 0x000fe20000410000 */
[-C--:B------:R-:W-:Y:S01]  /*8960*/  @!P0 MOV R48, R40.reuse ;  /* 0x0000002800308202 */ /* 0x080fe20000000f00 */
[C---:B------:R-:W-:Y:S01]  /*8970*/  FFMA.FTZ R44, R52.reuse, R40, -R44 ;  /* 0x00000028342c7223 */ /* 0x040fe2000001082c */
[----:B------:R-:W-:Y:S01]  /*8980*/  @!P0 MOV R50, R42 ;  /* 0x0000002a00328202 */ /* 0x000fe20000000f00 */
[-C--:B------:R-:W-:Y:S01]  /*8990*/  FFMA.FTZ R162, R52, R43.reuse, R162 ;  /* 0x0000002b34a27223 */ /* 0x080fe200000100a2 */
[----:B------:R-:W-:Y:S01]  /*89a0*/  @!P0 MOV R51, R43 ;  /* 0x0000002b00338202 */ /* 0x000fe20000000f00 */
[----:B------:R-:W-:Y:S02]  /*89b0*/  @!P0 IMAD.MOV.U32 R49, RZ, RZ, R41 ;  /* 0x000000ffff318224 */ /* 0x000fe400078e0029 */
[----:B------:R-:W-:-:S02]  /*89c0*/  FADD.FTZ R47, R47, R162 ;  /* 0x000000a22f2f7221 */ /* 0x000fc40000010000 */
.L_x_305:
[----:B------:R-:W-:Y:S05]  /*89d0*/  BSYNC B0 ;  /* 0x0000000000007941 */ /* 0x000fea0003800000 */
.L_x_303:
[----:B------:R-:W1:Y:S01]  /*89e0*/  S2R R54, SR_TID.X ;  /* 0x0000000000367919 */ /* 0x000e620000002100 */
[----:B------:R-:W-:Y:S03]  /*89f0*/  BSSY B0, `(.L_x_306) ;  /* 0x0000082000007945 */ /* 0x000fe60003800000 */
[----:B------:R-:W-:Y:S01]  /*8a00*/  BAR.SYNC.DEFER_BLOCKING 0x0 ;  /* 0x0000000000007b1d */ /* 0x000fe20000010000 */
[----:B-1----:R-:W-:-:S13]  /*8a10*/  ISETP.NE.AND P0, PT, R54, RZ, PT ;  /* 0x000000ff3600720c */ /* 0x002fda0003f05270 */
        /* <DEDUP_REMOVED lines=12> */
[----:B------:R-:W-:-:S02]  /*8ae0*/  FADD.FTZ R64, R64, R40 ;  /* 0x0000002840407221 */ /* 0x000fc40000010000 */
[----:B------:R-:W-:Y:S02]  /*8af0*/  FADD.FTZ R62, R63, R62 ;  /* 0x0000003e3f3e7221 */ /* 0x000fe40000010000 */
[C---:B------:R-:W-:Y:S02]  /*8b00*/  FMUL.FTZ R40, R66.reuse, R64 ;  /* 0x0000004042287220 */ /* 0x040fe40000410000 */
[-C--:B------:R-:W-:Y:S02]  /*8b10*/  FMUL.FTZ R66, R66, R62.reuse ;  /* 0x0000003e42427220 */ /* 0x080fe40000410000 */
[C---:B------:R-:W-:Y:S02]  /*8b20*/  FFMA.FTZ R40, R69.reuse, R62, -R40 ;  /* 0x0000003e45287223 */ /* 0x040fe40000010828 */
[----:B------:R-:W-:Y:S02]  /*8b30*/  FFMA.FTZ R66, R69, R64, R66 ;  /* 0x0000004045427223 */ /* 0x000fe40000010042 */
[----:B------:R-:W-:-:S02]  /*8b40*/  FADD.FTZ R67, R67, R40 ;  /* 0x0000002843437221 */ /* 0x000fc40000010000 */
[----:B------:R-:W-:Y:S02]  /*8b50*/  FADD.FTZ R66, R68, R66 ;  /* 0x0000004244427221 */ /* 0x000fe40000010000 */
        /* <DEDUP_REMOVED lines=18> */
[CC--:B------:R-:W-:Y:S02]  /*8c80*/  FMUL.FTZ R40, R82.reuse, R80.reuse ;  /* 0x0000005052287220 */ /* 0x0c0fe40000410000 */
        /* <DEDUP_REMOVED lines=72> */
[----:B0-----:R-:W-:Y:S01]  /*9110*/  MOV R0, UR16 ;  /* 0x0000001000007c02 */ /* 0x001fe20008000f00 */
[----:B--2---:R-:W-:Y:S01]  /*9120*/  IMAD.U32 R2, RZ, RZ, UR17 ;  /* 0x00000011ff027e24 */ /* 0x004fe2000f8e00ff */
[----:B------:R-:W-:-:S03]  /*9130*/  ULDC UR17, c[0x0][0x174] ;  /* 0x00005d0000117ab9 */ /* 0x000fc60000000800 */
        /* <DEDUP_REMOVED lines=13> */
.L_x_307:
[----:B------:R-:W-:Y:S05]  /*9210*/  BSYNC B0 ;  /* 0x0000000000007941 */ /* 0x000fea0003800000 */
.L_x_306:
[----:B------:R-:W-:Y:S01]  /*9220*/  UIADD3 UR7, UR7, 0x1, URZ ;  /* 0x0000000107077890 */ /* 0x000fe2000fffe03f */
[----:B------:R-:W-:Y:S01]  /*9230*/  FMUL.FTZ R127, R127, R64 ;  /* 0x000000407f7f7220 */ /* 0x000fe20000410000 */
[----:B------:R-:W-:Y:S01]  /*9240*/  ULDC UR16, c[0x0][0x16c] ;  /* 0x00005b0000107ab9 */ /* 0x000fe20000000800 */
[----:B------:R-:W-:Y:S01]  /*9250*/  FMUL.FTZ R129, R129, R66 ;  /* 0x0000004281817220 */ /* 0x000fe20000410000 */
[----:B------:R-:W-:Y:S01]  /*9260*/  UISETP.GE.AND UP0, UPT, UR7, UR16, UPT ;  /* 0x000000100700728c */ /* 0x000fe2000bf06270 */
[----:B------:R-:W-:Y:S02]  /*9270*/  FMUL.FTZ R131, R131, R72 ;  /* 0x0000004883837220 */ /* 0x000fe40000410000 */
[----:B------:R-:W-:Y:S02]  /*9280*/  FMUL.FTZ R133, R133, R74 ;  /* 0x0000004a85857220 */ /* 0x000fe40000410000 */
[----:B------:R-:W-:Y:S01]  /*9290*/  FMUL.FTZ R135, R135, R80 ;  /* 0x0000005087877220 */ /* 0x000fe20000410000 */
[----:B------:R-:W-:Y:S01]  /*92a0*/  PLOP3.LUT P0, PT, PT, PT, UP0, 0x80, 0x0 ;  /* 0x000000000000781c */ /* 0x000fe20003f0f008 */
        /* <DEDUP_REMOVED lines=45> */
.L_x_302:
[----:B-1----:R-:W0:Y:S01]  /*9580*/  S2R R40, SR_TID.X ;  /* 0x0000000000287919 */ /* 0x002e220000002100 */
[----:B------:R-:W-:Y:S01]  /*9590*/  F2FP.PACK_AB R21, R22, R21 ;  /* 0x000000151615723e */ /* 0x000fe200000000ff */
[----:B------:R-:W-:Y:S01]  /*95a0*/  ULDC UR7, c[0x0][0x200] ;  /* 0x0000800000077ab9 */ /* 0x000fe20000000800 */
[----:B------:R-:W-:Y:S01]  /*95b0*/  F2FP.PACK_AB R25, R26, R25 ;  /* 0x000000191a19723e */ /* 0x000fe200000000ff */
[----:B------:R-:W-:Y:S01]  /*95c0*/  BAR.SYNC.DEFER_BLOCKING 0x0 ;  /* 0x0000000000007b1d */ /* 0x000fe20000010000 */
[----:B------:R-:W-:Y:S01]  /*95d0*/  PRMT R5, R21, 0x7632, R5 ;  /* 0x0000763215057816 */ /* 0x000fe20000000005 */
[----:B------:R-:W-:Y:S01]  /*95e0*/  UIMAD UR7, UR20, UR7, URZ ;  /* 0x00000007140772a4 */ /* 0x000fe2000f8e023f */
[----:B------:R-:W-:-:S02]  /*95f0*/  PRMT R7, R25, 0x7632, R7 ;  /* 0x0000763219077816 */ /* 0x000fc40000000007 */
[----:B------:R-:W-:Y:S01]  /*9600*/  F2FP.PACK_AB R23, R24, R23 ;  /* 0x000000171817723e */ /* 0x000fe200000000ff */
[----:B------:R-:W1:Y:S01]  /*9610*/  S2R R42, SR_TID.X ;  /* 0x00000000002a7919 */ /* 0x000e620000002100 */
[----:B------:R-:W-:Y:S01]  /*9620*/  F2FP.PACK_AB R27, R28, R27 ;  /* 0x0000001b1c1b723e */ /* 0x000fe200000000ff */
[----:B------:R-:W-:Y:S01]  /*9630*/  BSSY B0, `(.L_x_309) ;  /* 0x00000a7000007945 */ /* 0x000fe20003800000 */
[----:B------:R-:W-:Y:S02]  /*9640*/  F2FP.PACK_AB R29, R30, R29 ;  /* 0x0000001d1e1d723e */ /* 0x000fe400000000ff */
[----:B------:R-:W-:Y:S02]  /*9650*/  F2FP.PACK_AB R31, R32, R31 ;  /* 0x0000001f201f723e */ /* 0x000fe400000000ff */
[----:B------:R-:W-:Y:S02]  /*9660*/  F2FP.PACK_AB R33, R34, R33 ;  /* 0x000000212221723e */ /* 0x000fe400000000ff */
[----:B------:R-:W-:-:S02]  /*9670*/  F2FP.PACK_AB R35, R36, R35 ;  /* 0x000000232423723e */ /* 0x000fc400000000ff */
[----:B------:R-:W-:Y:S02]  /*9680*/  PRMT R6, R23, 0x7632, R6 ;  /* 0x0000763217067816 */ /* 0x000fe40000000006 */
[----:B------:R-:W-:Y:S01]  /*9690*/  PRMT R8, R29, 0x7632, R8 ;  /* 0x000076321d087816 */ /* 0x000fe20000000008 */
[C---:B0-----:R-:W-:Y:S01]  /*96a0*/  IMAD.SHL.U32 R41, R40.reuse, 0x10, RZ ;  /* 0x0000001028297824 */ /* 0x041fe200078e00ff */
[----:B------:R-:W-:Y:S02]  /*96b0*/  SHF.L.U32 R44, R40, 0x4, RZ ;  /* 0x00000004282c7819 */ /* 0x000fe400000006ff */
[----:B------:R-:W-:Y:S01]  /*96c0*/  PRMT R9, R33, 0x7632, R9 ;  /* 0x0000763221097816 */ /* 0x000fe20000000009 */
[----:B------:R0:W-:Y:S01]  /*96d0*/  STS.U16 [R4+0x2], R5 ;  /* 0x0000020504007388 */ /* 0x0001e20000000400 */
[----:B------:R-:W-:Y:S02]  /*96e0*/  LOP3.LUT R41, R41, 0xfffffe00, RZ, 0xc0, !PT ;  /* 0xfffffe0029297812 */ /* 0x000fe400078ec0ff */
[----:B------:R-:W-:Y:S01]  /*96f0*/  PRMT R10, R35, 0x7632, R10 ;  /* 0x00007632230a7816 */ /* 0x000fe2000000000a */
[----:B------:R2:W-:Y:S01]  /*9700*/  STS.U16 [R4+0xa], R7 ;  /* 0x00000a0704007388 */ /* 0x0005e20000000400 */
[CC--:B------:R-:W-:Y:S01]  /*9710*/  IADD3 R43, R41.reuse, R3.reuse, RZ ;  /* 0x00000003292b7210 */ /* 0x0c0fe20007ffe0ff */
[C---:B------:R-:W-:Y:S01]  /*9720*/  IMAD.IADD R40, R41.reuse, 0x1, R3 ;  /* 0x0000000129287824 */ /* 0x040fe200078e0203 */
[CC--:B------:R-:W-:Y:S01]  /*9730*/  IADD3 R46, R41.reuse, R3.reuse, RZ ;  /* 0x00000003292e7210 */ /* 0x0c0fe20007ffe0ff */
[----:B------:R-:W-:Y:S01]  /*9740*/  STS.U16 [R4], R21 ;  /* 0x0000001504007388 */ /* 0x000fe20000000400 */
[----:B------:R-:W-:-:S02]  /*9750*/  IADD3 R45, R41, R3, RZ ;  /* 0x00000003292d7210 */ /* 0x000fc40007ffe0ff */
[----:B------:R-:W-:Y:S01]  /*9760*/  IADD3 R40, R40, 0x20, RZ ;  /* 0x0000002028287810 */ /* 0x000fe20007ffe0ff */
[----:B------:R-:W3:Y:S01]  /*9770*/  S2R R41, SR_TID.X ;  /* 0x0000000000297919 */ /* 0x000ee20000002100 */
[----:B------:R-:W-:Y:S02]  /*9780*/  LEA.HI.SX32 R45, R45, R46, 0x1b ;  /* 0x0000002e2d2d7211 */ /* 0x000fe400078fdaff */
[----:B------:R-:W-:Y:S01]  /*9790*/  LEA.HI.SX32 R40, R40, R43, 0x1b ;  /* 0x0000002b28287211 */ /* 0x000fe200078fdaff */
[----:B------:R-:W-:Y:S01]  /*97a0*/  STS.U16 [R4+0x4], R23 ;  /* 0x0000041704007388 */ /* 0x000fe20000000400 */
[----:B0-----:R-:W-:Y:S02]  /*97b0*/  PRMT R5, R27, 0x7632, R5 ;  /* 0x000076321b057816 */ /* 0x001fe40000000005 */
[----:B--2---:R-:W-:Y:S01]  /*97c0*/  PRMT R7, R31, 0x7632, R7 ;  /* 0x000076321f077816 */ /* 0x004fe20000000007 */
[----:B------:R-:W-:Y:S01]  /*97d0*/  IMAD.SHL.U32 R40, R40, 0x2, RZ ;  /* 0x0000000228287824 */ /* 0x000fe200078e00ff */
[----:B------:R-:W-:Y:S01]  /*97e0*/  SHF.L.U32 R45, R45, 0x1, RZ ;  /* 0x000000012d2d7819 */ /* 0x000fe200000006ff */
[----:B------:R0:W-:Y:S01]  /*97f0*/  STS.U16 [R4+0x6], R6 ;  /* 0x0000060604007388 */ /* 0x0001e20000000400 */
[----:B------:R-:W-:-:S02]  /*9800*/  LOP3.LUT R44, R44, 0xfffffe00, RZ, 0xc0, !PT ;  /* 0xfffffe002c2c7812 */ /* 0x000fc400078ec0ff */
[----:B-1----:R-:W-:Y:S01]  /*9810*/  ISETP.NE.AND P0, PT, R42, RZ, PT ;  /* 0x000000ff2a00720c */ /* 0x002fe20003f05270 */
[----:B------:R-:W-:Y:S01]  /*9820*/  STS.U16 [R4+0x8], R25 ;  /* 0x0000081904007388 */ /* 0x000fe20000000400 */
[----:B------:R-:W-:-:S03]  /*9830*/  IADD3 R43, R44, R3, RZ ;  /* 0x000000032c2b7210 */ /* 0x000fc60007ffe0ff */
[----:B------:R-:W-:Y:S01]  /*9840*/  STS.U16 [R4+0xc], R27 ;  /* 0x00000c1b04007388 */ /* 0x000fe20000000400 */
[----:B0-----:R-:W-:-:S03]  /*9850*/  MOV R6, UR23 ;  /* 0x0000001700067c02 */ /* 0x001fc60008000f00 */
[----:B------:R-:W-:Y:S01]  /*9860*/  STS.U16 [R4+0xe], R5 ;  /* 0x00000e0504007388 */ /* 0x000fe20000000400 */
[----:B---3--:R-:W-:-:S03]  /*9870*/  SHF.L.U32 R47, R41, 0x4, RZ ;  /* 0x00000004292f7819 */ /* 0x008fc600000006ff */
[----:B------:R-:W-:Y:S01]  /*9880*/  STS.U16 [R4+0x10], R29 ;  /* 0x0000101d04007388 */ /* 0x000fe20000000400 */
[----:B------:R-:W-:-:S03]  /*9890*/  LOP3.LUT R47, R47, 0xfffffe00, RZ, 0xc0, !PT ;  /* 0xfffffe002f2f7812 */ /* 0x000fc600078ec0ff */
[----:B------:R-:W-:Y:S01]  /*98a0*/  STS.U16 [R4+0x12], R8 ;  /* 0x0000120804007388 */ /* 0x000fe20000000400 */
[----:B------:R-:W-:-:S03]  /*98b0*/  IADD3 R46, R47, R3, RZ ;  /* 0x000000032f2e7210 */ /* 0x000fc60007ffe0ff */
[----:B------:R-:W-:Y:S01]  /*98c0*/  STS.U16 [R4+0x14], R31 ;  /* 0x0000141f04007388 */ /* 0x000fe20000000400 */
[----:B------:R-:W-:-:S03]  /*98d0*/  IADD3 R48, R47, R3, RZ ;  /* 0x000000032f307210 */ /* 0x000fc60007ffe0ff */
[----:B------:R-:W-:Y:S04]  /*98e0*/  STS.U16 [R4+0x16], R7 ;  /* 0x0000160704007388 */ /* 0x000fe80000000400 */
[----:B------:R-:W-:Y:S04]  /*98f0*/  STS.U16 [R4+0x18], R33 ;  /* 0x0000182104007388 */ /* 0x000fe80000000400 */
[----:B------:R0:W-:Y:S04]  /*9900*/  STS.U16 [R4+0x1a], R9 ;  /* 0x00001a0904007388 */ /* 0x0001e80000000400 */
[----:B------:R-:W-:Y:S04]  /*9910*/  STS.U16 [R4+0x1c], R35 ;  /* 0x00001c2304007388 */ /* 0x000fe80000000400 */
[----:B------:R1:W-:Y:S01]  /*9920*/  STS.U16 [R4+0x1e], R10 ;  /* 0x00001e0a04007388 */ /* 0x0003e20000000400 */
[----:B------:R-:W-:-:S06]  /*9930*/  NOP ;  /* 0x0000000000007918 */ /* 0x000fcc0000000000 */
[----:B------:R2:W-:Y:S01]  /*9940*/  LDS.U16 R11, [R45] ;  /* 0x000000002d0b7984 */ /* 0x0005e20000000400 */
[----:B0-----:R-:W-:Y:S02]  /*9950*/  IMAD.U32 R9, RZ, RZ, UR7 ;  /* 0x00000007ff097e24 */ /* 0x001fe4000f8e00ff */
[C---:B-1----:R-:W-:Y:S01]  /*9960*/  IMAD.WIDE.U32 R4, R2.reuse, c[0x0][0x200], RZ ;  /* 0x0000800002047a25 */ /* 0x042fe200078e00ff */
[----:B------:R0:W-:Y:S03]  /*9970*/  LDS.U16 R13, [R40+0x40] ;  /* 0x00004000280d7984 */ /* 0x0001e60000000400 */
[----:B------:R-:W-:Y:S01]  /*9980*/  IMAD R9, R2, c[0x0][0x204], R9 ;  /* 0x0000810002097a24 */ /* 0x000fe200078e0209 */
[CC--:B--2---:R-:W-:Y:S02]  /*9990*/  IADD3 R45, R44.reuse, R3.reuse, RZ ;  /* 0x000000032c2d7210 */ /* 0x0c4fe40007ffe0ff */
[C---:B0-----:R-:W-:Y:S01]  /*99a0*/  IADD3 R40, R44.reuse, R3, RZ ;  /* 0x000000032c287210 */ /* 0x041fe20007ffe0ff */
[----:B------:R-:W-:-:S03]  /*99b0*/  IMAD.IADD R44, R44, 0x1, R3 ;  /* 0x000000012c2c7824 */ /* 0x000fc600078e0203 */
[----:B------:R-:W-:Y:S02]  /*99c0*/  IADD3 R40, R40, 0x60, RZ ;  /* 0x0000006028287810 */ /* 0x000fe40007ffe0ff */
[----:B------:R-:W-:Y:S02]  /*99d0*/  IADD3 R44, R44, 0x40, RZ ;  /* 0x000000402c2c7810 */ /* 0x000fe40007ffe0ff */
[----:B------:R-:W-:Y:S02]  /*99e0*/  LEA.HI.SX32 R40, R40, R43, 0x1b ;  /* 0x0000002b28287211 */ /* 0x000fe400078fdaff */
[----:B------:R-:W-:Y:S01]  /*99f0*/  LEA.HI.SX32 R44, R44, R45, 0x1b ;  /* 0x0000002d2c2c7211 */ /* 0x000fe200078fdaff */
[----:B------:R-:W-:Y:S01]  /*9a00*/  IMAD.IADD R45, R47, 0x1, R3 ;  /* 0x000000012f2d7824 */ /* 0x000fe200078e0203 */
[----:B------:R-:W-:Y:S02]  /*9a10*/  SHF.L.U32 R40, R40, 0x1, RZ ;  /* 0x0000000128287819 */ /* 0x000fe400000006ff */
[----:B------:R-:W-:-:S02]  /*9a20*/  SHF.L.U32 R44, R44, 0x1, RZ ;  /* 0x000000012c2c7819 */ /* 0x000fc400000006ff */
[----:B------:R-:W-:Y:S01]  /*9a30*/  IADD3 R43, R47, R3, RZ ;  /* 0x000000032f2b7210 */ /* 0x000fe20007ffe0ff */
[----:B------:R0:W-:Y:S01]  /*9a40*/  LDS.U16 R17, [R40+0xc0] ;  /* 0x0000c00028117984 */ /* 0x0001e20000000400 */
[----:B------:R-:W-:-:S03]  /*9a50*/  IADD3 R45, R45, 0xa0, RZ ;  /* 0x000000a02d2d7810 */ /* 0x000fc60007ffe0ff */
[----:B------:R1:W-:Y:S01]  /*9a60*/  LDS.U16 R15, [R44+0x80] ;  /* 0x000080002c0f7984 */ /* 0x0003e20000000400 */
[----:B------:R-:W-:-:S03]  /*9a70*/  LEA.HI.SX32 R45, R45, R46, 0x1b ;  /* 0x0000002e2d2d7211 */ /* 0x000fc600078fdaff */
[----:B0-----:R-:W0:Y:S02]  /*9a80*/  S2R R40, SR_TID.X ;  /* 0x0000000000287919 */ /* 0x001e240000002100 */
[----:B------:R-:W-:Y:S02]  /*9a90*/  IMAD.SHL.U32 R45, R45, 0x2, RZ ;  /* 0x000000022d2d7824 */ /* 0x000fe400078e00ff */
[----:B-1----:R-:W-:Y:S01]  /*9aa0*/  IMAD.SHL.U32 R44, R41, 0x10, RZ ;  /* 0x00000010292c7824 */ /* 0x002fe200078e00ff */
[CC--:B------:R-:W-:Y:S02]  /*9ab0*/  IADD3 R41, R47.reuse, R3.reuse, RZ ;  /* 0x000000032f297210 */ /* 0x0c0fe40007ffe0ff */
[----:B------:R-:W-:Y:S01]  /*9ac0*/  IADD3 R47, R47, R3, RZ ;  /* 0x000000032f2f7210 */ /* 0x000fe20007ffe0ff */
[----:B------:R0:W-:Y:S01]  /*9ad0*/  LDS.U16 R21, [R45+0x140] ;  /* 0x000140002d157984 */ /* 0x0001e20000000400 */
[----:B------:R-:W-:Y:S02]  /*9ae0*/  IADD3 R41, R41, 0xc0, RZ ;  /* 0x000000c029297810 */ /* 0x000fe40007ffe0ff */
[----:B------:R-:W-:-:S02]  /*9af0*/  LOP3.LUT R44, R44, 0xfffffe00, RZ, 0xc0, !PT ;  /* 0xfffffe002c2c7812 */ /* 0x000fc400078ec0ff */
[----:B------:R-:W-:Y:S02]  /*9b00*/  LEA.HI.SX32 R41, R41, R43, 0x1b ;  /* 0x0000002b29297211 */ /* 0x000fe400078fdaff */
[C---:B------:R-:W-:Y:S01]  /*9b10*/  IADD3 R43, R44.reuse, R3, RZ ;  /* 0x000000032c2b7210 */ /* 0x040fe20007ffe0ff */
[----:B------:R-:W-:Y:S01]  /*9b20*/  IMAD.IADD R46, R44, 0x1, R3 ;  /* 0x000000012c2e7824 */ /* 0x000fe200078e0203 */
[----:B------:R-:W-:Y:S02]  /*9b30*/  SHF.L.U32 R41, R41, 0x1, RZ ;  /* 0x0000000129297819 */ /* 0x000fe400000006ff */
[----:B------:R-:W-:-:S03]  /*9b40*/  IADD3 R47, R47, 0x80, RZ ;  /* 0x000000802f2f7810 */ /* 0x000fc60007ffe0ff */
[----:B------:R1:W-:Y:S01]  /*9b50*/  LDS.U16 R23, [R41+0x180] ;  /* 0x0001800029177984 */ /* 0x0003e20000000400 */
[----:B------:R-:W-:Y:S01]  /*9b60*/  LEA.HI.SX32 R47, R47, R48, 0x1b ;  /* 0x000000302f2f7211 */ /* 0x000fe200078fdaff */
[----:B0-----:R-:W-:-:S03]  /*9b70*/  IMAD.SHL.U32 R45, R40, 0x10, RZ ;  /* 0x00000010282d7824 */ /* 0x001fc600078e00ff */
[----:B------:R-:W-:Y:S02]  /*9b80*/  SHF.L.U32 R47, R47, 0x1, RZ ;  /* 0x000000012f2f7819 */ /* 0x000fe400000006ff */
[----:B------:R-:W-:Y:S02]  /*9b90*/  LOP3.LUT R45, R45, 0xfffffe00, RZ, 0xc0, !PT ;  /* 0xfffffe002d2d7812 */ /* 0x000fe400078ec0ff */
[CC--:B-1----:R-:W-:Y:S01]  /*9ba0*/  IADD3 R41, R44.reuse, R3.reuse, RZ ;  /* 0x000000032c297210 */ /* 0x0c2fe20007ffe0ff */
[----:B------:R0:W-:Y:S01]  /*9bb0*/  LDS.U16 R19, [R47+0x100] ;  /* 0x000100002f137984 */ /* 0x0001e20000000400 */
[----:B------:R-:W-:Y:S02]  /*9bc0*/  IADD3 R44, R44, R3, RZ ;  /* 0x000000032c2c7210 */ /* 0x000fe40007ffe0ff */
[----:B------:R-:W-:Y:S02]  /*9bd0*/  IADD3 R41, R41, 0x100, RZ ;  /* 0x0000010029297810 */ /* 0x000fe40007ffe0ff */
[----:B------:R-:W-:-:S02]  /*9be0*/  IADD3 R44, R44, 0xe0, RZ ;  /* 0x000000e02c2c7810 */ /* 0x000fc40007ffe0ff */
[----:B------:R-:W-:Y:S02]  /*9bf0*/  LEA.HI.SX32 R41, R41, R43, 0x1b ;  /* 0x0000002b29297211 */ /* 0x000fe400078fdaff */
[----:B------:R-:W-:Y:S02]  /*9c00*/  LEA.HI.SX32 R44, R44, R46, 0x1b ;  /* 0x0000002e2c2c7211 */ /* 0x000fe400078fdaff */
[----:B------:R-:W-:Y:S02]  /*9c10*/  SHF.L.U32 R41, R41, 0x1, RZ ;  /* 0x0000000129297819 */ /* 0x000fe400000006ff */
[----:B------:R-:W-:Y:S02]  /*9c20*/  SHF.L.U32 R44, R44, 0x1, RZ ;  /* 0x000000012c2c7819 */ /* 0x000fe400000006ff */
[----:B0-----:R-:W-:Y:S01]  /*9c30*/  SHF.L.U32 R47, R40, 0x4, RZ ;  /* 0x00000004282f7819 */ /* 0x001fe200000006ff */
[----:B------:R0:W-:Y:S01]  /*9c40*/  LDS.U16 R27, [R41+0x200] ;  /* 0x00020000291b7984 */ /* 0x0001e20000000400 */
[----:B------:R-:W-:-:S02]  /*9c50*/  IADD3 R40, R45, R3, RZ ;  /* 0x000000032d287210 */ /* 0x000fc40007ffe0ff */
[CC--:B------:R-:W-:Y:S01]  /*9c60*/  IADD3 R43, R45.reuse, R3.reuse, RZ ;  /* 0x000000032d2b7210 */ /* 0x0c0fe20007ffe0ff */
[----:B------:R1:W-:Y:S01]  /*9c70*/  LDS.U16 R25, [R44+0x1c0] ;  /* 0x0001c0002c197984 */ /* 0x0003e20000000400 */
[CC--:B------:R-:W-:Y:S02]  /*9c80*/  IADD3 R46, R45.reuse, R3.reuse, RZ ;  /* 0x000000032d2e7210 */ /* 0x0c0fe40007ffe0ff */
[----:B------:R-:W-:Y:S02]  /*9c90*/  IADD3 R40, R40, 0x160, RZ ;  /* 0x0000016028287810 */ /* 0x000fe40007ffe0ff */
[-C--:B0-----:R-:W-:Y:S02]  /*9ca0*/  IADD3 R41, R45, R3.reuse, RZ ;  /* 0x000000032d297210 */ /* 0x081fe40007ffe0ff */
[----:B------:R-:W-:Y:S01]  /*9cb0*/  IADD3 R43, R43, 0x140, RZ ;  /* 0x000001402b2b7810 */ /* 0x000fe20007ffe0ff */
[C---:B-1----:R-:W-:Y:S01]  /*9cc0*/  IMAD.IADD R44, R45.reuse, 0x1, R3 ;  /* 0x000000012d2c7824 */ /* 0x042fe200078e0203 */
[----:B------:R-:W-:-:S02]  /*9cd0*/  IADD3 R45, R45, R3, RZ ;  /* 0x000000032d2d7210 */ /* 0x000fc40007ffe0ff */
[----:B------:R-:W-:Y:S02]  /*9ce0*/  LEA.HI.SX32 R40, R40, R41, 0x1b ;  /* 0x0000002928287211 */ /* 0x000fe400078fdaff */
[----:B------:R-:W-:Y:S02]  /*9cf0*/  IADD3 R45, R45, 0x120, RZ ;  /* 0x000001202d2d7810 */ /* 0x000fe40007ffe0ff */
[----:B------:R-:W-:Y:S02]  /*9d00*/  LEA.HI.SX32 R43, R43, R44, 0x1b ;  /* 0x0000002c2b2b7211 */ /* 0x000fe400078fdaff */
[----:B------:R-:W-:Y:S02]  /*9d10*/  LEA.HI.SX32 R45, R45, R46, 0x1b ;  /* 0x0000002e2d2d7211 */ /* 0x000fe400078fdaff */
[----:B------:R-:W-:Y:S02]  /*9d20*/  SHF.L.U32 R43, R43, 0x1, RZ ;  /* 0x000000012b2b7819 */ /* 0x000fe400000006ff */
[----:B------:R-:W-:Y:S01]  /*9d30*/  SHF.L.U32 R40, R40, 0x1, RZ ;  /* 0x0000000128287819 */ /* 0x000fe200000006ff */
[----:B------:R-:W-:Y:S01]  /*9d40*/  IMAD.SHL.U32 R45, R45, 0x2, RZ ;  /* 0x000000022d2d7824 */ /* 0x000fe200078e00ff */
[----:B------:R-:W-:Y:S01]  /*9d50*/  LOP3.LUT R47, R47, 0xfffffe00, RZ, 0xc0, !PT ;  /* 0xfffffe002f2f7812 */ /* 0x000fe200078ec0ff */
[----:B------:R0:W-:Y:S03]  /*9d60*/  LDS.U16 R31, [R43+0x280] ;  /* 0x000280002b1f7984 */ /* 0x0001e60000000400 */
[CC--:B------:R-:W-:Y:S01]  /*9d70*/  IADD3 R41, R47.reuse, R3.reuse, RZ ;  /* 0x000000032f297210 */ /* 0x0c0fe20007ffe0ff */
[----:B------:R1:W-:Y:S01]  /*9d80*/  LDS.U16 R29, [R45+0x240] ;  /* 0x000240002d1d7984 */ /* 0x0003e20000000400 */
[----:B------:R-:W-:-:S02]  /*9d90*/  IADD3 R44, R47, R3, RZ ;  /* 0x000000032f2c7210 */ /* 0x000fc40007ffe0ff */
[CC--:B------:R-:W-:Y:S01]  /*9da0*/  IADD3 R46, R47.reuse, R3.reuse, RZ ;  /* 0x000000032f2e7210 */ /* 0x0c0fe20007ffe0ff */
[----:B------:R2:W-:Y:S01]  /*9db0*/  LDS.U16 R33, [R40+0x2c0] ;  /* 0x0002c00028217984 */ /* 0x0005e20000000400 */
[CC--:B0-----:R-:W-:Y:S02]  /*9dc0*/  IADD3 R43, R47.reuse, R3.reuse, RZ ;  /* 0x000000032f2b7210 */ /* 0x0c1fe40007ffe0ff */
[CC--:B------:R-:W-:Y:S01]  /*9dd0*/  IADD3 R48, R47.reuse, R3.reuse, RZ ;  /* 0x000000032f307210 */ /* 0x0c0fe20007ffe0ff */
[--C-:B-1----:R-:W-:Y:S01]  /*9de0*/  IMAD.IADD R45, R47, 0x1, R3.reuse ;  /* 0x000000012f2d7824 */ /* 0x102fe200078e0203 */
[----:B------:R-:W-:Y:S01]  /*9df0*/  IADD3 R43, R43, 0x1c0, RZ ;  /* 0x000001c02b2b7810 */ /* 0x000fe20007ffe0ff */
[C---:B--2---:R-:W-:Y:S01]  /*9e00*/  IMAD.IADD R40, R47.reuse, 0x1, R3 ;  /* 0x000000012f287824 */ /* 0x044fe200078e0203 */
[----:B------:R-:W-:Y:S02]  /*9e10*/  IADD3 R47, R47, R3, RZ ;  /* 0x000000032f2f7210 */ /* 0x000fe40007ffe0ff */
[----:B------:R-:W-:-:S02]  /*9e20*/  IADD3 R45, R45, 0x1a0, RZ ;  /* 0x000001a02d2d7810 */ /* 0x000fc40007ffe0ff */
[----:B------:R-:W-:Y:S02]  /*9e30*/  IADD3 R40, R40, 0x1e0, RZ ;  /* 0x000001e028287810 */ /* 0x000fe40007ffe0ff */
[----:B------:R-:W-:Y:S02]  /*9e40*/  IADD3 R47, R47, 0x180, RZ ;  /* 0x000001802f2f7810 */ /* 0x000fe40007ffe0ff */
[----:B------:R-:W-:Y:S02]  /*9e50*/  LEA.HI.SX32 R45, R45, R46, 0x1b ;  /* 0x0000002e2d2d7211 */ /* 0x000fe400078fdaff */
[----:B------:R-:W-:Y:S02]  /*9e60*/  LEA.HI.SX32 R40, R40, R41, 0x1b ;  /* 0x0000002928287211 */ /* 0x000fe400078fdaff */
[----:B------:R-:W-:Y:S01]  /*9e70*/  LEA.HI.SX32 R43, R43, R44, 0x1b ;  /* 0x0000002c2b2b7211 */ /* 0x000fe200078fdaff */
[----:B------:R-:W-:Y:S01]  /*9e80*/  IMAD.SHL.U32 R45, R45, 0x2, RZ ;  /* 0x000000022d2d7824 */ /* 0x000fe200078e00ff */
[----:B------:R-:W-:-:S02]  /*9e90*/  LEA.HI.SX32 R47, R47, R48, 0x1b ;  /* 0x000000302f2f7211 */ /* 0x000fc400078fdaff */
[----:B------:R-:W-:Y:S02]  /*9ea0*/  SHF.L.U32 R43, R43, 0x1, RZ ;  /* 0x000000012b2b7819 */ /* 0x000fe400000006ff */
[----:B------:R-:W-:Y:S01]  /*9eb0*/  SHF.L.U32 R47, R47, 0x1, RZ ;  /* 0x000000012f2f7819 */ /* 0x000fe200000006ff */
[----:B------:R-:W-:Y:S01]  /*9ec0*/  LDS.U16 R37, [R45+0x340] ;  /* 0x000340002d257984 */ /* 0x000fe20000000400 */
[----:B------:R-:W-:-:S03]  /*9ed0*/  SHF.L.U32 R40, R40, 0x1, RZ ;  /* 0x0000000128287819 */ /* 0x000fc600000006ff */
[----:B------:R-:W-:Y:S04]  /*9ee0*/  LDS.U16 R35, [R47+0x300] ;  /* 0x000300002f237984 */ /* 0x000fe80000000400 */
[----:B------:R0:W-:Y:S04]  /*9ef0*/  LDS.U16 R39, [R43+0x380] ;  /* 0x000380002b277984 */ /* 0x0001e80000000400 */
[----:B------:R1:W-:Y:S04]  /*9f00*/  LDS.U16 R41, [R40+0x3c0] ;  /* 0x0003c00028297984 */ /* 0x0003e80000000400 */
[----:B------:R-:W-:Y:S01]  /*9f10*/  @!P0 STS [0x1080], R6 ;  /* 0x00108006ff008388 */ /* 0x000fe20000000800 */
[----:B0-----:R-:W-:-:S03]  /*9f20*/  IADD3 R43, R5, R9, RZ ;  /* 0x00000009052b7210 */ /* 0x001fc60007ffe0ff */
[----:B------:R-:W-:Y:S01]  /*9f30*/  BAR.SYNC.DEFER_BLOCKING 0x0 ;  /* 0x0000000000007b1d */ /* 0x000fe20000010000 */
[----:B-1----:R-:W-:-:S04]  /*9f40*/  SHF.L.U32 R40, R42, 0x4, RZ ;  /* 0x000000042a287819 */ /* 0x002fc800000006ff */
[----:B------:R-:W-:-:S04]  /*9f50*/  LOP3.LUT R40, R40, 0xfffffe00, RZ, 0xc0, !PT ;  /* 0xfffffe0028287812 */ /* 0x000fc800078ec0ff */
[----:B------:R-:W-:-:S04]  /*9f60*/  LOP3.LUT R40, R40, 0x1f, R42, 0xf8, !PT ;  /* 0x0000001f28287812 */ /* 0x000fc800078ef82a */
[----:B------:R-:W-:Y:S01]  /*9f70*/  SHF.R.S32.HI R12, RZ, 0x1f, R40 ;  /* 0x0000001fff0c7819 */ /* 0x000fe20000011428 */
        /* <DEDUP_REMOVED lines=10> */
[----:B------:R-:W-:-:S03]  /*a020*/  MOV R45, UR7 ;  /* 0x00000007002d7c02 */ /* 0x000fc60008000f00 */
[----:B------:R-:W-:Y:S02]  /*a030*/  IMAD.IADD R7, R9, 0x1, R7 ;  /* 0x0000000109077824 */ /* 0x000fe400078e0207 */
[C---:B------:R-:W-:Y:S02]  /*a040*/  IMAD R9, R0.reuse, c[0x0][0x20c], R45 ;  /* 0x0000830000097a24 */ /* 0x040fe400078e022d */
[----:B------:R-:W-:-:S05]  /*a050*/  IMAD.WIDE.U32 R6, R0, c[0x0][0x208], R6 ;  /* 0x0000820000067a25 */ /* 0x000fca00078e0006 */
[----:B------:R-:W-:Y:S02]  /*a060*/  IADD3 R7, R7, R9, RZ ;  /* 0x0000000907077210 */ /* 0x000fe40007ffe0ff */
[----:B------:R-:W-:-:S04]  /*a070*/  LEA R8, P0, R6, c[0x0][0x258], 0x1 ;  /* 0x0000960006087a11 */ /* 0x000fc800078008ff */
[----:B------:R-:W-:-:S05]  /*a080*/  LEA.HI.X R9, R6, c[0x0][0x25c], R7, 0x1, P0 ;  /* 0x0000970006097a11 */ /* 0x000fca00000f0c07 */
[----:B------:R0:W-:Y:S04]  /*a090*/  STG.E.U16 [R8.64], R11 ;  /* 0x0000000b08007986 */ /* 0x0001e8000c101512 */
.L_x_310:
[----:B------:R-:W-:Y:S05]  /*a0a0*/  BSYNC B0 ;  /* 0x0000000000007941 */ /* 0x000fea0003800000 */
.L_x_309:
[----:B------:R-:W-:Y:S01]  /*a0b0*/  ULDC UR7, c[0x0][0x208] ;  /* 0x0000820000077ab9 */ /* 0x000fe20000000800 */
[C---:B0-----:R-:W-:Y:S01]  /*a0c0*/  LOP3.LUT R9, R40.reuse, 0x40, RZ, 0xfc, !PT ;  /* 0x0000004028097812 */ /* 0x041fe200078efcff */
[----:B------:R-:W-:Y:S01]  /*a0d0*/  UIMAD UR7, UR21, UR7, URZ ;  /* 0x00000007150772a4 */ /* 0x000fe2000f8e023f */
[----:B------:R-:W-:Y:S01]  /*a0e0*/  MOV R5, R43 ;  /* 0x0000002b00057202 */ /* 0x000fe20000000f00 */
[----:B------:R-:W-:Y:S01]  /*a0f0*/  USHF.L.U32 UR16, UR6, 0xb, URZ ;  /* 0x0000000b06107899 */ /* 0x000fe2000800063f */
[-C--:B------:R-:W-:Y:S01]  /*a100*/  ISETP.GE.AND P4, PT, R9, R10.reuse, PT ;  /* 0x0000000a0900720c */ /* 0x080fe20003f86270 */
        /* <DEDUP_REMOVED lines=9> */
[----:B------:R-:W-:Y:S01]  /*a1a0*/  IADD3 R6, P1, R4, UR16, RZ ;  /* 0x0000001004067c10 */ /* 0x000fe2000ff3e0ff */
[----:B------:R-:W-:Y:S01]  /*a1b0*/  UIADD3 UR11, UP2, UR11, 0x2000, URZ ;  /* 0x000020000b0b7890 */ /* 0x000fe2000ff5e03f */
[C---:B------:R-:W-:Y:S01]  /*a1c0*/  LOP3.LUT R11, R40.reuse, 0x60, RZ, 0xfc, !PT ;  /* 0x00000060280b7812 */ /* 0x040fe200078efcff */
[----:B------:R-:W-:Y:S01]  /*a1d0*/  UIADD3 UR8, UP3, UR8, 0x1000, URZ ;  /* 0x0000100008087890 */ /* 0x000fe2000ff7e03f */
[C---:B------:R-:W-:Y:S01]  /*a1e0*/  LOP3.LUT R43, R40.reuse, 0x80, RZ, 0xfc, !PT ;  /* 0x00000080282b7812 */ /* 0x040fe200078efcff */
[----:B------:R-:W-:Y:S01]  /*a1f0*/  UIADD3 UR12, UP4, UR12, 0x1000, URZ ;  /* 0x000010000c0c7890 */ /* 0x000fe2000ff9e03f */
[----:B------:R-:W-:Y:S01]  /*a200*/  LEA.HI.X R12, R40, c[0x0][0x25c], R12, 0x1, P0 ;  /* 0x00009700280c7a11 */ /* 0x000fe200000f0c0c */
[----:B------:R-:W-:Y:S01]  /*a210*/  UIADD3.X UR14, URZ, UR14, URZ, UP1, !UPT ;  /* 0x0000000e3f0e7290 */ /* 0x000fe20008ffe43f */
[----:B------:R-:W-:Y:S01]  /*a220*/  IADD3.X R5, R9, UR7, R5, P1, !PT ;  /* 0x0000000709057c10 */ /* 0x000fe20008ffe405 */
[----:B------:R-:W-:Y:S01]  /*a230*/  ULDC UR7, c[0x0][0x174] ;  /* 0x00005d0000077ab9 */ /* 0x000fe20000000800 */
[----:B------:R-:W-:Y:S01]  /*a240*/  LEA R4, P0, R6, R7, 0x1 ;  /* 0x0000000706047211 */ /* 0x000fe200078008ff */
[----:B------:R-:W-:Y:S01]  /*a250*/  UISETP.GE.AND UP0, UPT, UR6, UR7, UPT ;  /* 0x000000070600728c */ /* 0x000fe2000bf06270 */
[-C--:B------:R-:W-:Y:S01]  /*a260*/  ISETP.GE.AND P5, PT, R11, R10.reuse, PT ;  /* 0x0000000a0b00720c */ /* 0x080fe20003fa6270 */
[----:B------:R-:W-:Y:S01]  /*a270*/  UIADD3.X UR15, URZ, UR15, URZ, UP2, !UPT ;  /* 0x0000000f3f0f7290 */ /* 0x000fe200097fe43f */
[----:B------:R-:W-:Y:S01]  /*a280*/  ISETP.GE.AND P6, PT, R43, R10, PT ;  /* 0x0000000a2b00720c */ /* 0x000fe20003fc6270 */
[----:B------:R-:W-:Y:S01]  /*a290*/  UIADD3.X UR9, URZ, UR9, URZ, UP3, !UPT ;  /* 0x000000093f097290 */ /* 0x000fe20009ffe43f */
[C---:B------:R-:W-:Y:S01]  /*a2a0*/  LOP3.LUT R7, R40.reuse, 0xa0, RZ, 0xfc, !PT ;  /* 0x000000a028077812 */ /* 0x040fe200078efcff */
[----:B------:R-:W-:Y:S01]  /*a2b0*/  UIADD3.X UR13, URZ, UR13, URZ, UP4, !UPT ;  /* 0x0000000d3f0d7290 */ /* 0x000fe2000a7fe43f */
[----:B------:R-:W-:-:S02]  /*a2c0*/  LOP3.LUT R9, R40, 0xc0, RZ, 0xfc, !PT ;  /* 0x000000c028097812 */ /* 0x000fc400078efcff */
[----:B------:R-:W-:Y:S02]  /*a2d0*/  LEA.HI.X R5, R6, R12, R5, 0x1, P0 ;  /* 0x0000000c06057211 */ /* 0x000fe400000f0c05 */
[-C--:B------:R-:W-:Y:S02]  /*a2e0*/  ISETP.GE.AND P0, PT, R7, R10.reuse, PT ;  /* 0x0000000a0700720c */ /* 0x080fe40003f06270 */
[----:B------:R-:W-:Y:S01]  /*a2f0*/  ISETP.GE.AND P1, PT, R9, R10, PT ;  /* 0x0000000a0900720c */ /* 0x000fe20003f26270 */
[----:B------:R0:W-:Y:S01]  /*a300*/  @!P3 STG.E.U16 [R4.64+0x40], R13 ;  /* 0x0000400d0400b986 */ /* 0x0001e2000c101512 */
[C---:B------:R-:W-:Y:S02]  /*a310*/  LOP3.LUT R7, R40.reuse, 0x100, RZ, 0xfc, !PT ;  /* 0x0000010028077812 */ /* 0x040fe400078efcff */
[C---:B------:R-:W-:Y:S01]  /*a320*/  LOP3.LUT R9, R40.reuse, 0x120, RZ, 0xfc, !PT ;  /* 0x0000012028097812 */ /* 0x040fe200078efcff */
[----:B------:R0:W-:Y:S01]  /*a330*/  @!P4 STG.E.U16 [R4.64+0x80], R15 ;  /* 0x0000800f0400c986 */ /* 0x0001e2000c101512 */
[----:B------:R-:W-:-:S02]  /*a340*/  LOP3.LUT R11, R40, 0xe0, RZ, 0xfc, !PT ;  /* 0x000000e0280b7812 */ /* 0x000fc400078efcff */
[-C--:B------:R-:W-:Y:S01]  /*a350*/  ISETP.GE.AND P3, PT, R7, R10.reuse, PT ;  /* 0x0000000a0700720c */ /* 0x080fe20003f66270 */
        /* <DEDUP_REMOVED lines=11> */
[C---:B------:R-:W-:Y:S01]  /*a410*/  LOP3.LUT R9, R40.reuse, 0x1a0, RZ, 0xfc, !PT ;  /* 0x000001a028097812 */ /* 0x040fe200078efcff */
        /* <DEDUP_REMOVED lines=18> */
.L_x_311:
[----:B------:R-:W-:Y:S05]  /*a540*/  EXIT ;  /* 0x000000000000794d */ /* 0x000fea0003800000 */
.L_x_313:
        /* <DEDUP_REMOVED lines=11> */
.L_x_5326:


//--------------------- .text._Z25selective_scan_fwd_kernelI32Selective_Scan_fwd_kernel_traitsILi128ELi16ELi1ELb0ELb1ELb1ELb1EN3c104HalfENS1_7complexIfEEEEv13SSMParamsBase --------------------------
	.section	.text._Z25selective_scan_fwd_kernelI32Selective_Scan_fwd_kernel_traitsILi128ELi16ELi1ELb0ELb1ELb1ELb1EN3c104HalfENS1_7complexIfEEEEv13SSMParamsBase,"ax",@progbits
	.sectioninfo	@"SHI_REGISTERS=168"
	.align	128
        .global         _Z25selective_scan_fwd_kernelI32Selective_Scan_fwd_kernel_traitsILi128ELi16ELi1ELb0ELb1ELb1ELb1EN3c104HalfENS1_7complexIfEEEEv13SSMParamsBase
        .type           _Z25selective_scan_fwd_kernelI32Selective_Scan_fwd_kernel_traitsILi128ELi16ELi1ELb0ELb1ELb1ELb1EN3c104HalfENS1_7complexIfEEEEv13SSMParamsBase,@function
        .size           _Z25selective_scan_fwd_kernelI32Selective_Scan_fwd_kernel_traitsILi128ELi16ELi1ELb0ELb1ELb1ELb1EN3c104HalfENS1_7complexIfEEEEv13SSMParamsBase,(.L_x_5327 - _Z25selective_scan_fwd_kernelI32Selective_Scan_fwd_kernel_traitsILi128ELi16ELi1ELb0ELb1ELb1ELb1EN3c104HalfENS1_7complexIfEEEEv13SSMParamsBase)
        .other          _Z25selective_scan_fwd_kernelI32Selective_Scan_fwd_kernel_traitsILi128ELi16ELi1ELb0ELb1ELb1ELb1EN3c104HalfENS1_7complexIfEEEEv13SSMParamsBase,@"STO_CUDA_ENTRY STV_DEFAULT"
_Z25selective_scan_fwd_kernelI32Selective_Scan_fwd_kernel_traitsILi128ELi16ELi1ELb0ELb1ELb1ELb1EN3c104HalfENS1_7complexIfEEEEv13SSMParamsBase:
.text._Z25selective_scan_fwd_kernelI32Selective_Scan_fwd_kernel_traitsILi128ELi16ELi1ELb0ELb1ELb1ELb1EN3c104HalfENS1_7complexIfEEEEv13SSMParamsBase:
        /* <DEDUP_REMOVED lines=14> */
[----:B0-----:R-:W-:Y:S01]  /*00e0*/  IMAD.U32 R0, RZ, RZ, UR4 ;  /* 0x00000004ff007e24 */ /* 0x001fe2000f8e00ff */
[----:B------:R-:W0:Y:S01]  /*00f0*/  R2UR UR24, R9 ;  /* 0x00000000091873c2 */ /* 0x000e2200000e0000 */
[----:B------:R-:W-:-:S03]  /*0100*/  ISETP.NE.AND.EX P1, PT, RZ, c[0x0][0x254], PT, P1 ;  /* 0x00009500ff007a0c */ /* 0x000fc60003f25310 */
[----:B------:R-:W-:-:S04]  /*0110*/  @P0 LEA R4, P2, R0, c[0x0][0x238], 0x2 ;  /* 0x00008e0000040a11 */ /* 0x000fc800078410ff */
[----:B------:R-:W1:Y:S06]  /*0120*/  R2UR UR9, R0 ;  /* 0x00000000000973c2 */ /* 0x000e6c00000e0000 */
[----:B------:R-:W-:Y:S01]  /*0130*/  @P1 LEA R2, P3, R0, c[0x0][0x250], 0x2 ;  /* 0x0000940000021a11 */ /* 0x000fe200078610ff */
[----:B-1----:R-:W-:-:S06]  /*0140*/  USHF.R.S32.HI UR21, URZ, 0x1f, UR9 ;  /* 0x0000001f3f157899 */ /* 0x002fcc0008011409 */
[----:B------:R-:W-:Y:S01]  /*0150*/  IMAD.U32 R5, RZ, RZ, UR21 ;  /* 0x00000015ff057e24 */ /* 0x000fe2000f8e00ff */
[----:B0-----:R-:W0:Y:S01]  /*0160*/  I2F.RP R6, UR24 ;  /* 0x0000001800067d06 */ /* 0x001e220008209400 */
[----:B------:R-:W1:Y:S01]  /*0170*/  S2UR UR4, SR_CTAID.X ;  /* 0x00000000000479c3 */ /* 0x000e620000002500 */
[----:B------:R-:W-:Y:S02]  /*0180*/  MOV R3, UR21 ;  /* 0x0000001500037c02 */ /* 0x000fe40008000f00 */
[C---:B------:R-:W-:Y:S02]  /*0190*/  @P0 LEA.HI.X R5, R0.reuse, c[0x0][0x23c], R5, 0x2, P2 ;  /* 0x00008f0000050a11 */ /* 0x040fe400010f1405 */
[----:B------:R-:W-:-:S03]  /*01a0*/  @P1 LEA.HI.X R3, R0, c[0x0][0x254], R3, 0x2, P3 ;  /* 0x0000950000031a11 */ /* 0x000fc600018f1403 */
        /* <DEDUP_REMOVED lines=110> */
.L_x_358:
        /* <DEDUP_REMOVED lines=15> */
[----:B------:R-:W-:Y:S01]  /*0980*/  PRMT R14, RZ, 0x7610, R14 ;  /* 0x00007610ff0e7816 */ /* 0x000fe2000000000e */
[----:B0-----:R-:W-:Y:S01]  /*0990*/  IMAD.SHL.U32 R30, R22, 0x10, RZ ;  /* 0x00000010161e7824 */ /* 0x001fe200078e00ff */
[----:B------:R-:W-:-:S02]  /*09a0*/  PRMT R15, RZ, 0x7610, R15 ;  /* 0x00007610ff0f7816 */ /* 0x000fc4000000000f */
[----:B------:R-:W-:Y:S02]  /*09b0*/  PRMT R16, RZ, 0x7610, R16 ;  /* 0x00007610ff107816 */ /* 0x000fe40000000010 */
[----:B------:R-:W-:-:S04]  /*09c0*/  LOP3.LUT R30, R30, 0xfffffe00, RZ, 0xc0, !PT ;  /* 0xfffffe001e1e7812 */ /* 0x000fc800078ec0ff */
        /* <DEDUP_REMOVED lines=61> */
[CC--:B------:R-:W-:Y:S02]  /*0da0*/  LEA.HI.SX32 R23, R22.reuse, R22.reuse, 0x1b ;  /* 0x0000001616177211 */ /* 0x0c0fe400078fdaff */
[C---:B------:R-:W-:Y:S02]  /*0db0*/  IADD3 R27, R22.reuse, 0x60, RZ ;  /* 0x00000060161b7810 */ /* 0x040fe40007ffe0ff */
[C---:B------:R-:W-:Y:S02]  /*0dc0*/  IADD3 R29, R22.reuse, 0x80, RZ ;  /* 0x00000080161d7810 */ /* 0x040fe40007ffe0ff */
[C---:B------:R-:W-:Y:S02]  /*0dd0*/  IADD3 R31, R22.reuse, 0xa0, RZ ;  /* 0x000000a0161f7810 */ /* 0x040fe40007ffe0ff */
[----:B------:R-:W-:Y:S02]  /*0de0*/  IADD3 R33, R22, 0xc0, RZ ;  /* 0x000000c016217810 */ /* 0x000fe40007ffe0ff */
[----:B------:R-:W-:-:S02]  /*0df0*/  LEA.HI.SX32 R25, R25, R22, 0x1b ;  /* 0x0000001619197211 */ /* 0x000fc400078fdaff */
[-C--:B------:R-:W-:Y:S01]  /*0e00*/  LEA.HI.SX32 R5, R5, R22.reuse, 0x1b ;  /* 0x0000001605057211 */ /* 0x080fe200078fdaff */
[----:B------:R-:W-:Y:S01]  /*0e10*/  IMAD.SHL.U32 R66, R23, 0x2, RZ ;  /* 0x0000000217427824 */ /* 0x000fe200078e00ff */
[C---:B------:R-:W-:Y:S02]  /*0e20*/  IADD3 R35, R22.reuse, 0xe0, RZ ;  /* 0x000000e016237810 */ /* 0x040fe40007ffe0ff */
[C---:B------:R-:W-:Y:S02]  /*0e30*/  IADD3 R37, R22.reuse, 0x100, RZ ;  /* 0x0000010016257810 */ /* 0x040fe40007ffe0ff */
[-C--:B------:R-:W-:Y:S02]  /*0e40*/  LEA.HI.SX32 R27, R27, R22.reuse, 0x1b ;  /* 0x000000161b1b7211 */ /* 0x080fe400078fdaff */
[----:B------:R-:W-:Y:S01]  /*0e50*/  LEA.HI.SX32 R29, R29, R22, 0x1b ;  /* 0x000000161d1d7211 */ /* 0x000fe200078fdaff */
[----:B------:R-:W-:Y:S01]  /*0e60*/  IMAD.SHL.U32 R64, R5, 0x2, RZ ;  /* 0x0000000205407824 */ /* 0x000fe200078e00ff */
[----:B------:R-:W-:-:S02]  /*0e70*/  IADD3 R39, R22, 0x120, RZ ;  /* 0x0000012016277810 */ /* 0x000fc40007ffe0ff */
[C---:B------:R-:W-:Y:S02]  /*0e80*/  IADD3 R41, R22.reuse, 0x140, RZ ;  /* 0x0000014016297810 */ /* 0x040fe40007ffe0ff */
[-C--:B------:R-:W-:Y:S02]  /*0e90*/  LEA.HI.SX32 R31, R31, R22.reuse, 0x1b ;  /* 0x000000161f1f7211 */ /* 0x080fe400078fdaff */
[----:B------:R-:W-:Y:S02]  /*0ea0*/  LEA.HI.SX32 R33, R33, R22, 0x1b ;  /* 0x0000001621217211 */ /* 0x000fe400078fdaff */
[----:B------:R-:W-:Y:S01]  /*0eb0*/  SHF.L.U32 R65, R25, 0x1, RZ ;  /* 0x0000000119417819 */ /* 0x000fe200000006ff */
[----:B------:R-:W-:Y:S01]  /*0ec0*/  IMAD.SHL.U32 R62, R29, 0x2, RZ ;  /* 0x000000021d3e7824 */ /* 0x000fe200078e00ff */
[C---:B------:R-:W-:Y:S02]  /*0ed0*/  IADD3 R43, R22.reuse, 0x160, RZ ;  /* 0x00000160162b7810 */ /* 0x040fe40007ffe0ff */
[----:B------:R-:W-:-:S02]  /*0ee0*/  IADD3 R45, R22, 0x180, RZ ;  /* 0x00000180162d7810 */ /* 0x000fc40007ffe0ff */
[-C--:B------:R-:W-:Y:S02]  /*0ef0*/  LEA.HI.SX32 R35, R35, R22.reuse, 0x1b ;  /* 0x0000001623237211 */ /* 0x080fe400078fdaff */
[-C--:B------:R-:W-:Y:S02]  /*0f00*/  LEA.HI.SX32 R37, R37, R22.reuse, 0x1b ;  /* 0x0000001625257211 */ /* 0x080fe400078fdaff */
[----:B------:R-:W-:Y:S01]  /*0f10*/  SHF.L.U32 R63, R27, 0x1, RZ ;  /* 0x000000011b3f7819 */ /* 0x000fe200000006ff */
[----:B------:R-:W-:Y:S01]  /*0f20*/  IMAD.SHL.U32 R60, R33, 0x2, RZ ;  /* 0x00000002213c7824 */ /* 0x000fe200078e00ff */
[C---:B------:R-:W-:Y:S02]  /*0f30*/  IADD3 R47, R22.reuse, 0x1a0, RZ ;  /* 0x000001a0162f7810 */ /* 0x040fe40007ffe0ff */
[----:B------:R-:W-:Y:S02]  /*0f40*/  IADD3 R49, R22, 0x1c0, RZ ;  /* 0x000001c016317810 */ /* 0x000fe40007ffe0ff */
[----:B------:R-:W-:-:S02]  /*0f50*/  LEA.HI.SX32 R39, R39, R22, 0x1b ;  /* 0x0000001627277211 */ /* 0x000fc400078fdaff */
[-C--:B------:R-:W-:Y:S02]  /*0f60*/  LEA.HI.SX32 R41, R41, R22.reuse, 0x1b ;  /* 0x0000001629297211 */ /* 0x080fe400078fdaff */
[----:B------:R-:W-:Y:S01]  /*0f70*/  SHF.L.U32 R61, R31, 0x1, RZ ;  /* 0x000000011f3d7819 */ /* 0x000fe200000006ff */
[----:B------:R-:W-:Y:S01]  /*0f80*/  IMAD.SHL.U32 R58, R37, 0x2, RZ ;  /* 0x00000002253a7824 */ /* 0x000fe200078e00ff */
[----:B------:R-:W-:Y:S01]  /*0f90*/  IADD3 R51, R22, 0x1e0, RZ ;  /* 0x000001e016337810 */ /* 0x000fe20007ffe0ff */
[----:B------:R-:W-:Y:S01]  /*0fa0*/  IMAD R4, R3, 0x10, R30 ;  /* 0x0000001003047824 */ /* 0x000fe200078e021e */
[-C--:B------:R-:W-:Y:S02]  /*0fb0*/  LEA.HI.SX32 R43, R43, R22.reuse, 0x1b ;  /* 0x000000162b2b7211 */ /* 0x080fe400078fdaff */
[-C--:B------:R-:W-:Y:S02]  /*0fc0*/  LEA.HI.SX32 R45, R45, R22.reuse, 0x1b ;  /* 0x000000162d2d7211 */ /* 0x080fe400078fdaff */
[----:B------:R-:W-:Y:S01]  /*0fd0*/  SHF.L.U32 R59, R35, 0x1, RZ ;  /* 0x00000001233b7819 */ /* 0x000fe200000006ff */
[----:B------:R-:W-:Y:S01]  /*0fe0*/  IMAD.SHL.U32 R56, R41, 0x2, RZ ;  /* 0x0000000229387824 */ /* 0x000fe200078e00ff */
[----:B------:R-:W-:-:S02]  /*0ff0*/  LEA.HI.SX32 R47, R47, R22, 0x1b ;  /* 0x000000162f2f7211 */ /* 0x000fc400078fdaff */
[-C--:B------:R-:W-:Y:S02]  /*1000*/  LEA.HI.SX32 R49, R49, R22.reuse, 0x1b ;  /* 0x0000001631317211 */ /* 0x080fe400078fdaff */
[----:B------:R-:W-:Y:S01]  /*1010*/  SHF.L.U32 R57, R39, 0x1, RZ ;  /* 0x0000000127397819 */ /* 0x000fe200000006ff */
[----:B------:R-:W-:Y:S01]  /*1020*/  IMAD.SHL.U32 R54, R45, 0x2, RZ ;  /* 0x000000022d367824 */ /* 0x000fe200078e00ff */
[----:B------:R-:W-:Y:S02]  /*1030*/  LEA.HI.SX32 R51, R51, R22, 0x1b ;  /* 0x0000001633337211 */ /* 0x000fe400078fdaff */
[----:B------:R-:W-:Y:S01]  /*1040*/  SHF.L.U32 R55, R43, 0x1, RZ ;  /* 0x000000012b377819 */ /* 0x000fe200000006ff */
[----:B------:R-:W-:Y:S01]  /*1050*/  IMAD.SHL.U32 R52, R49, 0x2, RZ ;  /* 0x0000000231347824 */ /* 0x000fe200078e00ff */
[----:B------:R-:W-:Y:S02]  /*1060*/  SHF.L.U32 R53, R47, 0x1, RZ ;  /* 0x000000012f357819 */ /* 0x000fe400000006ff */
[----:B------:R-:W-:-:S02]  /*1070*/  LEA.HI.SX32 R4, R4, R4, 0x1b ;  /* 0x0000000404047211 */ /* 0x000fc400078fdaff */
[----:B------:R-:W-:Y:S02]  /*1080*/  SHF.L.U32 R50, R51, 0x1, RZ ;  /* 0x0000000133327819 */ /* 0x000fe400000006ff */
[----:B------:R-:W-:Y:S02]  /*1090*/  SHF.L.U32 R4, R4, 0x1, RZ ;  /* 0x0000000104047819 */ /* 0x000fe400000006ff */
[----:B------:R-:W-:Y:S02]  /*10a0*/  ISETP.GE.AND P0, PT, R24, UR23, PT ;  /* 0x0000001718007c0c */ /* 0x000fe4000bf06270 */
[----:B------:R-:W-:Y:S02]  /*10b0*/  ISETP.GE.AND P6, PT, R26, UR23, PT ;  /* 0x000000171a007c0c */ /* 0x000fe4000bfc6270 */
[----:B------:R-:W-:Y:S02]  /*10c0*/  ISETP.GE.AND P3, PT, R28, UR23, PT ;  /* 0x000000171c007c0c */ /* 0x000fe4000bf66270 */
[----:B------:R-:W-:-:S02]  /*10d0*/  PRMT R5, RZ, 0x7610, R5 ;  /* 0x00007610ff057816 */ /* 0x000fc40000000005 */
        /* <DEDUP_REMOVED lines=35> */
[----:B0-----:R-:W-:Y:S01]  /*1310*/  MOV R6, UR8 ;  /* 0x0000000800067c02 */ /* 0x001fe20008000f00 */
[----:B-1----:R-:W-:Y:S01]  /*1320*/  IMAD.U32 R7, RZ, RZ, UR9 ;  /* 0x00000009ff077e24 */ /* 0x002fe2000f8e00ff */
[----:B--2---:R-:W-:-:S02]  /*1330*/  PRMT R8, RZ, 0x7610, R8 ;  /* 0x00007610ff087816 */ /* 0x004fc40000000008 */
[----:B---3--:R-:W-:Y:S01]  /*1340*/  PRMT R11, RZ, 0x7610, R11 ;  /* 0x00007610ff0b7816 */ /* 0x008fe2000000000b */
[----:B------:R-:W-:Y:S01]  /*1350*/  IMAD.WIDE R6, R67, 0x2, R6 ;  /* 0x0000000243067825 */ /* 0x000fe200078e0206 */
[----:B------:R-:W-:Y:S01]  /*1360*/  BAR.SYNC.DEFER_BLOCKING 0x0 ;  /* 0x0000000000007b1d */ /* 0x000fe20000010000 */
[----:B------:R-:W-:Y:S02]  /*1370*/  PRMT R9, RZ, 0x7610, R9 ;  /* 0x00007610ff097816 */ /* 0x000fe40000000009 */
[----:B------:R-:W-:Y:S02]  /*1380*/  PRMT R10, RZ, 0x7610, R10 ;  /* 0x00007610ff0a7816 */ /* 0x000fe4000000000a */
[----:B----4-:R-:W-:Y:S02]  /*1390*/  PRMT R12, RZ, 0x7610, R12 ;  /* 0x00007610ff0c7816 */ /* 0x010fe4000000000c */
[----:B-----5:R-:W-:Y:S02]  /*13a0*/  PRMT R13, RZ, 0x7610, R13 ;  /* 0x00007610ff0d7816 */ /* 0x020fe4000000000d */
[----:B------:R-:W-:-:S02]  /*13b0*/  PRMT R14, RZ, 0x7610, R14 ;  /* 0x00007610ff0e7816 */ /* 0x000fc4000000000e */
        /* <DEDUP_REMOVED lines=118> */
[----:B------:R-:W-:-:S04]  /*1b20*/  @P4 IMAD.MOV.U32 R37, RZ, RZ, 0x7f800000 ;  /* 0x7f800000ff254424 */ /* 0x000fc800078e00ff */
[C---:B------:R-:W-:Y:S01]  /*1b30*/  @P4 FFMA.FTZ R5, R42.reuse, R37, +INF ;  /* 0x7f8000002a054423 */ /* 0x040fe20000010025 */
[----:B------:R-:W-:-:S04]  /*1b40*/  FSETP.NEU.FTZ.AND P4, PT, R42, RZ, PT ;  /* 0x000000ff2a00720b */ /* 0x000fc80003f9d000 */
[----:B------:R-:W-:-:S04]  /*1b50*/  FSEL R5, R5, -RZ, P4 ;  /* 0x800000ff05057208 */ /* 0x000fc80002000000 */
.L_x_315:
[----:B------:R-:W-:Y:S05]  /*1b60*/  BSYNC B0 ;  /* 0x0000000000007941 */ /* 0x000fea0003800000 */
.L_x_314:
        /* <DEDUP_REMOVED lines=36> */
.L_x_317:
[----:B------:R-:W-:Y:S05]  /*1db0*/  BSYNC B0 ;  /* 0x0000000000007941 */ /* 0x000fea0003800000 */
.L_x_316:
        /* <DEDUP_REMOVED lines=15> */
[----:B------:R-:W-:Y:S01]  /*1eb0*/  IADD3 R39, -R37, 0x40800000, RZ ;  /* 0x4080000025277810 */ /* 0x000fe20007ffe1ff */
[----:B------:R-:W-:Y:S02]  /*1ec0*/  IMAD.IADD R38, R40, 0x1, -R37 ;  /* 0x0000000128267824 */ /* 0x000fe400078e0a25 */
[----:B------:R-:W0:Y:S02]  /*1ed0*/  I2F R37, R37 ;  /* 0x0000002500257306 */ /* 0x000e240000201400 */
        /* <DEDUP_REMOVED lines=20> */
.L_x_319:
[----:B------:R-:W-:Y:S05]  /*2020*/  BSYNC B0 ;  /* 0x0000000000007941 */ /* 0x000fea0003800000 */
.L_x_318:
        /* <DEDUP_REMOVED lines=36> */
.L_x_321:
[----:B------:R-:W-:Y:S05]  /*2270*/  BSYNC B0 ;  /* 0x0000000000007941 */ /* 0x000fea0003800000 */
.L_x_320:
        /* <DEDUP_REMOVED lines=38> */
.L_x_323:
[----:B------:R-:W-:Y:S05]  /*24e0*/  BSYNC B0 ;  /* 0x0000000000007941 */ /* 0x000fea0003800000 */
.L_x_322:
        /* <DEDUP_REMOVED lines=36> */
.L_x_325:
[----:B------:R-:W-:Y:S05]  /*2730*/  BSYNC B0 ;  /* 0x0000000000007941 */ /* 0x000fea0003800000 */
.L_x_324:
        /* <DEDUP_REMOVED lines=38> */
.L_x_327:
[----:B------:R-:W-:Y:S05]  /*29a0*/  BSYNC B0 ;  /* 0x0000000000007941 */ /* 0x000fea0003800000 */
.L_x_326:
        /* <DEDUP_REMOVED lines=37> */
.L_x_329:
[----:B------:R-:W-:Y:S05]  /*2c00*/  BSYNC B0 ;  /* 0x0000000000007941 */ /* 0x000fea0003800000 */
.L_x_328:
        /* <DEDUP_REMOVED lines=42> */
.L_x_331:
[----:B------:R-:W-:Y:S05]  /*2eb0*/  BSYNC B0 ;  /* 0x0000000000007941 */ /* 0x000fea0003800000 */
.L_x_330:
        /* <DEDUP_REMOVED lines=40> */
.L_x_333:
[----:B------:R-:W-:Y:S05]  /*3140*/  BSYNC B0 ;  /* 0x0000000000007941 */ /* 0x000fea0003800000 */
.L_x_332:
        /* <DEDUP_REMOVED lines=46> */
.L_x_335:
[----:B------:R-:W-:Y:S05]  /*3430*/  BSYNC B0 ;  /* 0x0000000000007941 */ /* 0x000fea0003800000 */
.L_x_334:
        /* <DEDUP_REMOVED lines=33> */
.L_x_337:
[----:B------:R-:W-:Y:S05]  /*3650*/  BSYNC B0 ;  /* 0x0000000000007941 */ /* 0x000fea0003800000 */
.L_x_336:
[----:B------:R-:W-:Y:S01]  /*3660*/  BSSY B0, `(.L_x_338) ;  /* 0x0000021000007945 */ /* 0x000fe20003800000 */
        /* <DEDUP_REMOVED lines=32> */
.L_x_339:
[----:B------:R-:W-:Y:S05]  /*3870*/  BSYNC B0 ;  /* 0x0000000000007941 */ /* 0x000fea0003800000 */
.L_x_338:
        /* <DEDUP_REMOVED lines=33> */
.L_x_341:
[----:B------:R-:W-:Y:S05]  /*3a90*/  BSYNC B0 ;  /* 0x0000000000007941 */ /* 0x000fea0003800000 */
.L_x_340:
        /* <DEDUP_REMOVED lines=33> */
.L_x_343:
[----:B------:R-:W-:Y:S05]  /*3cb0*/  BSYNC B0 ;  /* 0x0000000000007941 */ /* 0x000fea0003800000 */
.L_x_342:
        /* <DEDUP_REMOVED lines=33> */
.L_x_345:
[----:B------:R-:W-:Y:S05]  /*3ed0*/  BSYNC B0 ;  /* 0x0000000000007941 */ /* 0x000fea0003800000 */
.L_x_344:
        /* <DEDUP_REMOVED lines=42> */
.L_x_352:
        /* <DEDUP_REMOVED lines=158> */
[----:B------:R-:W-:Y:S01]  /*4b60*/  IMAD.U32 R73, RZ, RZ, UR16 ;  /* 0x00000010ff497e24 */ /* 0x000fe2000f8e00ff */
[----:B------:R-:W-:Y:S01]  /*4b70*/  UIMAD UR17, UR7, UR25, UR17 ;  /* 0x00000019071172a4 */ /* 0x000fe2000f8e0211 */
[----:B------:R-:W-:-:S04]  /*4b80*/  IMAD.WIDE.U32 R40, R51, c[0x0][0x1c0], R40 ;  /* 0x0000700033287a25 */ /* 0x000fc800078e0028 */
[----:B0-----:R-:W-:Y:S01]  /*4b90*/  IMAD.WIDE.U32 R42, R0, c[0x0][0x180], RZ ;  /* 0x00006000002a7a25 */ /* 0x001fe200078e00ff */
[----:B-1----:R-:W-:-:S03]  /*4ba0*/  SHF.L.U32 R48, R163, 0x5, RZ ;  /* 0x00000005a3307819 */ /* 0x002fc600000006ff */
[----:B------:R-:W-:Y:S01]  /*4bb0*/  IMAD R73, R0, c[0x0][0x184], R73 ;  /* 0x0000610000497a24 */ /* 0x000fe200078e0249 */
[----:B------:R-:W-:Y:S02]  /*4bc0*/  LOP3.LUT R48, R48, 0xfffffc00, RZ, 0xc0, !PT ;  /* 0xfffffc0030307812 */ /* 0x000fe400078ec0ff */
[----:B------:R-:W-:Y:S02]  /*4bd0*/  IADD3 R51, R41, UR17, RZ ;  /* 0x0000001129337c10 */ /* 0x000fe4000fffe0ff */
[----:B------:R-:W-:Y:S02]  /*4be0*/  IADD3 R112, R48, R3, RZ ;  /* 0x0000000330707210 */ /* 0x000fe40007ffe0ff */
[----:B------:R-:W-:Y:S01]  /*4bf0*/  LEA R50, P1, R40, UR11, 0x1 ;  /* 0x0000000b28327c11 */ /* 0x000fe2000f8208ff */
[----:B------:R-:W-:Y:S01]  /*4c00*/  IMAD.IADD R41, R43, 0x1, R73 ;  /* 0x000000012b297824 */ /* 0x000fe200078e0249 */
[----:B------:R-:W-:Y:S01]  /*4c10*/  IADD3 R73, R112, 0x20, RZ ;  /* 0x0000002070497810 */ /* 0x000fe20007ffe0ff */
[----:B------:R-:W-:Y:S01]  /*4c20*/  ULDC.64 UR16, c[0x0][0x188] ;  /* 0x0000620000107ab9 */ /* 0x000fe20000000a00 */
[----:B------:R-:W-:-:S02]  /*4c30*/  LEA.HI.X R51, R40, UR15, R51, 0x1, P1 ;  /* 0x0000000f28337c11 */ /* 0x000fc400088f0c33 */
[----:B------:R-:W-:Y:S02]  /*4c40*/  MOV R81, UR7 ;  /* 0x0000000700517c02 */ /* 0x000fe40008000f00 */
[----:B------:R-:W-:Y:S02]  /*4c50*/  MOV R40, R42 ;  /* 0x0000002a00287202 */ /* 0x000fe40000000f00 */
[CC--:B------:R-:W-:Y:S02]  /*4c60*/  LEA.HI.SX32 R99, R112.reuse, R112.reuse, 0x1b ;  /* 0x0000007070637211 */ /* 0x0c0fe400078fdaff */
[----:B------:R-:W-:Y:S01]  /*4c70*/  LEA.HI.SX32 R73, R73, R112, 0x1b ;  /* 0x0000007049497211 */ /* 0x000fe200078fdaff */
[----:B------:R-:W-:Y:S01]  /*4c80*/  IMAD.WIDE.U32 R40, R81, c[0x0][0x188], R40 ;  /* 0x0000620051287a25 */ /* 0x000fe200078e0028 */
[C---:B------:R-:W-:Y:S02]  /*4c90*/  IADD3 R137, R112.reuse, 0x40, RZ ;  /* 0x0000004070897810 */ /* 0x040fe40007ffe0ff */
[C---:B------:R-:W-:Y:S01]  /*4ca0*/  IADD3 R135, R112.reuse, 0x60, RZ ;  /* 0x0000006070877810 */ /* 0x040fe20007ffe0ff */
[----:B------:R-:W-:Y:S01]  /*4cb0*/  IMAD.SHL.U32 R99, R99, 0x2, RZ ;  /* 0x0000000263637824 */ /* 0x000fe200078e00ff */
[----:B------:R-:W-:-:S02]  /*4cc0*/  IADD3 R81, R112, 0x80, RZ ;  /* 0x0000008070517810 */ /* 0x000fc40007ffe0ff */
[----:B------:R-:W-:Y:S02]  /*4cd0*/  SHF.L.U32 R73, R73, 0x1, RZ ;  /* 0x0000000149497819 */ /* 0x000fe400000006ff */
[C---:B------:R-:W-:Y:S02]  /*4ce0*/  IADD3 R82, R112.reuse, 0xa0, RZ ;  /* 0x000000a070527810 */ /* 0x040fe40007ffe0ff */
[----:B------:R-:W-:Y:S02]  /*4cf0*/  IADD3 R85, R112, 0xc0, RZ ;  /* 0x000000c070557810 */ /* 0x000fe40007ffe0ff */
[-C--:B------:R-:W-:Y:S02]  /*4d00*/  LEA.HI.SX32 R137, R137, R112.reuse, 0x1b ;  /* 0x0000007089897211 */ /* 0x080fe400078fdaff */
[-C--:B------:R-:W-:Y:S02]  /*4d10*/  LEA.HI.SX32 R135, R135, R112.reuse, 0x1b ;  /* 0x0000007087877211 */ /* 0x080fe400078fdaff */
[----:B------:R-:W-:-:S02]  /*4d20*/  LEA.HI.SX32 R81, R81, R112, 0x1b ;  /* 0x0000007051517211 */ /* 0x000fc400078fdaff */
[-C--:B------:R-:W-:Y:S02]  /*4d30*/  LEA.HI.SX32 R82, R82, R112.reuse, 0x1b ;  /* 0x0000007052527211 */ /* 0x080fe400078fdaff */
[----:B------:R-:W-:Y:S02]  /*4d40*/  LEA.HI.SX32 R85, R85, R112, 0x1b ;  /* 0x0000007055557211 */ /* 0x000fe400078fdaff */
[C---:B------:R-:W-:Y:S02]  /*4d50*/  IADD3 R134, R112.reuse, 0xe0, RZ ;  /* 0x000000e070867810 */ /* 0x040fe40007ffe0ff */
[----:B------:R-:W-:Y:S01]  /*4d60*/  SHF.L.U32 R81, R81, 0x1, RZ ;  /* 0x0000000151517819 */ /* 0x000fe200000006ff */
[----:B------:R-:W-:Y:S01]  /*4d70*/  IMAD.SHL.U32 R85, R85, 0x2, RZ ;  /* 0x0000000255557824 */ /* 0x000fe200078e00ff */
[C---:B------:R-:W-:Y:S02]  /*4d80*/  IADD3 R132, R112.reuse, 0x100, RZ ;  /* 0x0000010070847810 */ /* 0x040fe40007ffe0ff */
[----:B------:R-:W-:-:S02]  /*4d90*/  IADD3 R130, R112, 0x120, RZ ;  /* 0x0000012070827810 */ /* 0x000fc40007ffe0ff */
[----:B------:R-:W-:Y:S02]  /*4da0*/  SHF.L.U32 R82, R82, 0x1, RZ ;  /* 0x0000000152527819 */ /* 0x000fe400000006ff */
[C---:B------:R-:W-:Y:S02]  /*4db0*/  IADD3 R128, R112.reuse, 0x140, RZ ;  /* 0x0000014070807810 */ /* 0x040fe40007ffe0ff */
[C---:B------:R-:W-:Y:S02]  /*4dc0*/  IADD3 R151, R112.reuse, 0x160, RZ ;  /* 0x0000016070977810 */ /* 0x040fe40007ffe0ff */
[----:B------:R-:W-:Y:S02]  /*4dd0*/  IADD3 R139, R112, 0x180, RZ ;  /* 0x00000180708b7810 */ /* 0x000fe40007ffe0ff */
[-C--:B------:R-:W-:Y:S02]  /*4de0*/  LEA.HI.SX32 R134, R134, R112.reuse, 0x1b ;  /* 0x0000007086867211 */ /* 0x080fe400078fdaff */
[----:B------:R-:W-:-:S02]  /*4df0*/  LEA.HI.SX32 R132, R132, R112, 0x1b ;  /* 0x0000007084847211 */ /* 0x000fc400078fdaff */
[-C--:B------:R-:W-:Y:S02]  /*4e00*/  LEA.HI.SX32 R130, R130, R112.reuse, 0x1b ;  /* 0x0000007082827211 */ /* 0x080fe400078fdaff */
[C---:B------:R-:W-:Y:S02]  /*4e10*/  IADD3 R153, R112.reuse, 0x1a0, RZ ;  /* 0x000001a070997810 */ /* 0x040fe40007ffe0ff */
[C---:B------:R-:W-:Y:S02]  /*4e20*/  IADD3 R150, R112.reuse, 0x1c0, RZ ;  /* 0x000001c070967810 */ /* 0x040fe40007ffe0ff */
[----:B------:R-:W-:Y:S02]  /*4e30*/  IADD3 R149, R112, 0x1e0, RZ ;  /* 0x000001e070957810 */ /* 0x000fe40007ffe0ff */
[-C--:B------:R-:W-:Y:S02]  /*4e40*/  LEA.HI.SX32 R128, R128, R112.reuse, 0x1b ;  /* 0x0000007080807211 */ /* 0x080fe400078fdaff */
[----:B------:R-:W-:-:S02]  /*4e50*/  LEA.HI.SX32 R151, R151, R112, 0x1b ;  /* 0x0000007097977211 */ /* 0x000fc400078fdaff */
        /* <DEDUP_REMOVED lines=9> */
[----:B0-----:R-:W-:-:S03]  /*4ef0*/  SHF.L.U32 R63, R132, 0x1, RZ ;  /* 0x00000001843f7819 */ /* 0x001fc600000006ff */
[----:B------:R0:W-:Y:S01]  /*4f00*/  STS.U16 [R82+0x140], R93 ;  /* 0x0001405d52007388 */ /* 0x0001e20000000400 */
[-C--:B------:R-:W-:Y:S02]  /*4f10*/  LEA.HI.SX32 R153, R153, R112.reuse, 0x1b ;  /* 0x0000007099997211 */ /* 0x080fe400078fdaff */
[-C--:B------:R-:W-:Y:S01]  /*4f20*/  LEA.HI.SX32 R150, R150, R112.reuse, 0x1b ;  /* 0x0000007096967211 */ /* 0x080fe200078fdaff */
[----:B------:R1:W-:Y:S01]  /*4f30*/  STS.U16 [R85+0x180], R89 ;  /* 0x0001805955007388 */ /* 0x0003e20000000400 */
[-C--:B------:R-:W-:Y:S01]  /*4f40*/  LEA.HI.SX32 R149, R149, R112.reuse, 0x1b ;  /* 0x0000007095957211 */ /* 0x080fe200078fdaff */
[----:B0-----:R-:W-:Y:S01]  /*4f50*/  IMAD.SHL.U32 R93, R130, 0x2, RZ ;  /* 0x00000002825d7824 */ /* 0x001fe200078e00ff */
[----:B------:R-:W-:Y:S01]  /*4f60*/  SHF.L.U32 R65, R128, 0x1, RZ ;  /* 0x0000000180417819 */ /* 0x000fe200000006ff */
[----:B------:R-:W-:Y:S01]  /*4f70*/  IMAD.SHL.U32 R139, R139, 0x2, RZ ;  /* 0x000000028b8b7824 */ /* 0x000fe200078e00ff */
[----:B------:R-:W-:Y:S02]  /*4f80*/  SHF.L.U32 R151, R151, 0x1, RZ ;  /* 0x0000000197977819 */ /* 0x000fe400000006ff */
[----:B-1----:R-:W-:Y:S01]  /*4f90*/  SHF.L.U32 R89, R134, 0x1, RZ ;  /* 0x0000000186597819 */ /* 0x002fe200000006ff */
[----:B------:R-:W-:Y:S01]  /*4fa0*/  UIMAD UR16, UR22, UR16, URZ ;  /* 0x00000010161072a4 */ /* 0x000fe2000f8e023f */
[----:B------:R-:W-:-:S02]  /*4fb0*/  LEA.HI.SX32 R147, R147, R112, 0x1b ;  /* 0x0000007093937211 */ /* 0x000fc400078fdaff */
[----:B------:R-:W-:Y:S01]  /*4fc0*/  SHF.L.U32 R153, R153, 0x1, RZ ;  /* 0x0000000199997819 */ /* 0x000fe200000006ff */
[----:B------:R-:W-:Y:S01]  /*4fd0*/  STS.U16 [R89+0x1c0], R119 ;  /* 0x0001c07759007388 */ /* 0x000fe20000000400 */
[C---:B------:R-:W-:Y:S01]  /*4fe0*/  IADD3 R126, R112.reuse, 0x220, RZ ;  /* 0x00000220707e7810 */ /* 0x040fe20007ffe0ff */
[----:B------:R-:W-:Y:S01]  /*4ff0*/  IMAD.SHL.U32 R149, R149, 0x2, RZ ;  /* 0x0000000295957824 */ /* 0x000fe200078e00ff */
[----:B------:R-:W-:Y:S01]  /*5000*/  IADD3 R144, R112, 0x240, RZ ;  /* 0x0000024070907810 */ /* 0x000fe20007ffe0ff */
[----:B------:R0:W-:Y:S01]  /*5010*/  STS.U16 [R63+0x200], R120 ;  /* 0x000200783f007388 */ /* 0x0001e20000000400 */
[----:B------:R-:W-:-:S03]  /*5020*/  SHF.L.U32 R150, R150, 0x1, RZ ;  /* 0x0000000196967819 */ /* 0x000fc600000006ff */
[----:B------:R-:W-:Y:S01]  /*5030*/  STS.U16 [R93+0x240], R121 ;  /* 0x000240795d007388 */ /* 0x000fe20000000400 */
[C---:B------:R-:W-:Y:S01]  /*5040*/  IADD3 R142, R112.reuse, 0x260, RZ ;  /* 0x00000260708e7810 */ /* 0x040fe20007ffe0ff */
[----:B------:R-:W-:Y:S01]  /*5050*/  UIMAD UR16, UR7, UR17, UR16 ;  /* 0x00000011071072a4 */ /* 0x000fe2000f8e0210 */
[----:B------:R-:W-:Y:S01]  /*5060*/  SHF.L.U32 R147, R147, 0x1, RZ ;  /* 0x0000000193937819 */ /* 0x000fe200000006ff */
[----:B------:R-:W-:Y:S01]  /*5070*/  STS.U16 [R65+0x280], R122 ;  /* 0x0002807a41007388 */ /* 0x000fe20000000400 */
[C---:B------:R-:W-:Y:S02]  /*5080*/  IADD3 R124, R112.reuse, 0x280, RZ ;  /* 0x00000280707c7810 */ /* 0x040fe40007ffe0ff */
[----:B------:R-:W-:Y:S01]  /*5090*/  IADD3 R138, R112, 0x2a0, RZ ;  /* 0x000002a0708a7810 */ /* 0x000fe20007ffe0ff */
[----:B------:R-:W-:Y:S01]  /*50a0*/  STS.U16 [R151+0x2c0], R123 ;  /* 0x0002c07b97007388 */ /* 0x000fe20000000400 */
[-C--:B------:R-:W-:Y:S02]  /*50b0*/  LEA.HI.SX32 R126, R126, R112.reuse, 0x1b ;  /* 0x000000707e7e7211 */ /* 0x080fe400078fdaff */
[----:B------:R-:W-:Y:S01]  /*50c0*/  LEA.HI.SX32 R144, R144, R112, 0x1b ;  /* 0x0000007090907211 */ /* 0x000fe200078fdaff */
[----:B------:R-:W-:Y:S01]  /*50d0*/  STS.U16 [R139+0x300], R44 ;  /* 0x0003002c8b007388 */ /* 0x000fe20000000400 */
[----:B------:R-:W-:-:S02]  /*50e0*/  IADD3 R136, R112, 0x2c0, RZ ;  /* 0x000002c070887810 */ /* 0x000fc40007ffe0ff */
[C---:B------:R-:W-:Y:S01]  /*50f0*/  IADD3 R118, R112.reuse, 0x2e0, RZ ;  /* 0x000002e070767810 */ /* 0x040fe20007ffe0ff */
[----:B0-----:R-:W2:Y:S01]  /*5100*/  LDL R120, [R1] ;  /* 0x0000000001787983 */ /* 0x001ea20000100800 */
[----:B------:R-:W-:-:S03]  /*5110*/  IADD3 R133, R112, 0x300, RZ ;  /* 0x0000030070857810 */ /* 0x000fc60007ffe0ff */
[----:B------:R-:W-:Y:S01]  /*5120*/  STS.U16 [R153+0x340], R117 ;  /* 0x0003407599007388 */ /* 0x000fe20000000400 */
[----:B------:R-:W-:-:S03]  /*5130*/  LEA.HI.SX32 R142, R142, R112, 0x1b ;  /* 0x000000708e8e7211 */ /* 0x000fc600078fdaff */
[----:B------:R-:W-:Y:S01]  /*5140*/  STS.U16 [R150+0x380], R116 ;  /* 0x0003807496007388 */ /* 0x000fe20000000400 */
[-C--:B------:R-:W-:Y:S02]  /*5150*/  LEA.HI.SX32 R124, R124, R112.reuse, 0x1b ;  /* 0x000000707c7c7211 */ /* 0x080fe400078fdaff */
[-C--:B------:R-:W-:Y:S01]  /*5160*/  LEA.HI.SX32 R138, R138, R112.reuse, 0x1b ;  /* 0x000000708a8a7211 */ /* 0x080fe200078fdaff */
[----:B------:R-:W-:Y:S01]  /*5170*/  STS.U16 [R149+0x3c0], R115 ;  /* 0x0003c07395007388 */ /* 0x000fe20000000400 */
[----:B------:R-:W-:Y:S01]  /*5180*/  IADD3 R131, R112, 0x320, RZ ;  /* 0x0000032070837810 */ /* 0x000fe20007ffe0ff */
[----:B------:R-:W-:Y:S02]  /*5190*/  IMAD.SHL.U32 R144, R144, 0x2, RZ ;  /* 0x0000000290907824 */ /* 0x000fe400078e00ff */
[----:B------:R0:W-:Y:S01]  /*51a0*/  STS.U16 [R147+0x400], R46 ;  /* 0x0004002e93007388 */ /* 0x0001e20000000400 */
[----:B------:R-:W-:Y:S02]  /*51b0*/  IADD3 R129, R112, 0x340, RZ ;  /* 0x0000034070817810 */ /* 0x000fe40007ffe0ff */
[----:B------:R-:W-:-:S02]  /*51c0*/  LEA.HI.SX32 R136, R136, R112, 0x1b ;  /* 0x0000007088887211 */ /* 0x000fc400078fdaff */
[----:B------:R-:W-:Y:S02]  /*51d0*/  IADD3 R43, R41, UR16, RZ ;  /* 0x00000010292b7c10 */ /* 0x000fe4000fffe0ff */
[----:B------:R-:W-:Y:S02]  /*51e0*/  LEA R42, P1, R40, c[0x0][0x220], 0x3 ;  /* 0x00008800282a7a11 */ /* 0x000fe400078218ff */
[----:B0-----:R-:W-:Y:S02]  /*51f0*/  SHF.L.U32 R46, R126, 0x1, RZ ;  /* 0x000000017e2e7819 */ /* 0x001fe400000006ff */
[-C--:B------:R-:W-:Y:S02]  /*5200*/  LEA.HI.SX32 R118, R118, R112.reuse, 0x1b ;  /* 0x0000007076767211 */ /* 0x080fe400078fdaff */
[----:B------:R-:W-:Y:S02]  /*5210*/  LEA.HI.SX32 R133, R133, R112, 0x1b ;  /* 0x0000007085857211 */ /* 0x000fe400078fdaff */
[----:B------:R-:W-:Y:S01]  /*5220*/  SHF.L.U32 R142, R142, 0x1, RZ ;  /* 0x000000018e8e7819 */ /* 0x000fe200000006ff */
[----:B------:R-:W-:Y:S01]  /*5230*/  IMAD.SHL.U32 R138, R138, 0x2, RZ ;  /* 0x000000028a8a7824 */ /* 0x000fe200078e00ff */
[----:B------:R-:W-:-:S02]  /*5240*/  IADD3 R127, R112, 0x360, RZ ;  /* 0x00000360707f7810 */ /* 0x000fc40007ffe0ff */
[----:B------:R-:W-:Y:S01]  /*5250*/  SHF.L.U32 R44, R124, 0x1, RZ ;  /* 0x000000017c2c7819 */ /* 0x000fe200000006ff */
[----:B------:R-:W-:Y:S01]  /*5260*/  STS.U16 [R46+0x440], R107 ;  /* 0x0004406b2e007388 */ /* 0x000fe20000000400 */
[-C--:B------:R-:W-:Y:S02]  /*5270*/  LEA.HI.SX32 R131, R131, R112.reuse, 0x1b ;  /* 0x0000007083837211 */ /* 0x080fe400078fdaff */
[----:B------:R-:W-:Y:S01]  /*5280*/  LEA.HI.SX32 R129, R129, R112, 0x1b ;  /* 0x0000007081817211 */ /* 0x000fe200078fdaff */
[----:B------:R-:W-:Y:S01]  /*5290*/  STS.U16 [R144+0x480], R108 ;  /* 0x0004806c90007388 */ /* 0x000fe20000000400 */
[----:B------:R-:W-:Y:S02]  /*52a0*/  LEA.HI.X R43, R40, c[0x0][0x224], R43, 0x3, P1 ;  /* 0x00008900282b7a11 */ /* 0x000fe400008f1c2b */
[----:B------:R-:W-:Y:S01]  /*52b0*/  SHF.L.U32 R136, R136, 0x1, RZ ;  /* 0x0000000188887819 */ /* 0x000fe200000006ff */
[----:B------:R-:W-:Y:S01]  /*52c0*/  STS.U16 [R142+0x4c0], R109 ;  /* 0x0004c06d8e007388 */ /* 0x000fe20000000400 */
[----:B------:R-:W-:Y:S01]  /*52d0*/  IADD3 R114, R112, 0x380, RZ ;  /* 0x0000038070727810 */ /* 0x000fe20007ffe0ff */
[----:B------:R-:W-:Y:S01]  /*52e0*/  IMAD.SHL.U32 R133, R133, 0x2, RZ ;  /* 0x0000000285857824 */ /* 0x000fe200078e00ff */
[----:B------:R-:W-:Y:S01]  /*52f0*/  SHF.L.U32 R40, R118, 0x1, RZ ;  /* 0x0000000176287819 */ /* 0x000fe200000006ff */
[----:B------:R-:W-:Y:S01]  /*5300*/  STS.U16 [R44+0x500], R110 ;  /* 0x0005006e2c007388 */ /* 0x000fe20000000400 */
[----:B------:R-:W-:-:S02]  /*5310*/  IADD3 R113, R112, 0x3a0, RZ ;  /* 0x000003a070717810 */ /* 0x000fc40007ffe0ff */
[C---:B------:R-:W-:Y:S02]  /*5320*/  IADD3 R141, R112.reuse, 0x3c0, RZ ;  /* 0x000003c0708d7810 */ /* 0x040fe40007ffe0ff */
[-C--:B------:R-:W-:Y:S01]  /*5330*/  LEA.HI.SX32 R127, R127, R112.reuse, 0x1b ;  /* 0x000000707f7f7211 */ /* 0x080fe200078fdaff */
[----:B------:R-:W-:Y:S01]  /*5340*/  STS.U16 [R138+0x540], R111 ;  /* 0x0005406f8a007388 */ /* 0x000fe20000000400 */
[----:B------:R-:W-:Y:S02]  /*5350*/  SHF.L.U32 R131, R131, 0x1, RZ ;  /* 0x0000000183837819 */ /* 0x000fe400000006ff */
[----:B------:R-:W-:Y:S01]  /*5360*/  IADD3 R140, R112, 0x3e0, RZ ;  /* 0x000003e0708c7810 */ /* 0x000fe20007ffe0ff */
        /* <DEDUP_REMOVED lines=8> */
[----:B------:R-:W-:-:S03]  /*53f0*/  LEA.HI.SX32 R112, R140, R112, 0x1b ;  /* 0x000000708c707211 */ /* 0x000fc600078fdaff */
[----:B------:R-:W-:Y:S01]  /*5400*/  IMAD.SHL.U32 R41, R41, 0x2, RZ ;  /* 0x0000000229297824 */ /* 0x000fe200078e00ff */
[----:B------:R-:W3:Y:S04]  /*5410*/  LDG.E.64 R42, [R42.64] ;  /* 0x000000122a2a7981 */ /* 0x000ee8000c1e1b00 */
[----:B------:R1:W-:Y:S01]  /*5420*/  STS.U16 [R131+0x640], R55 ;  /* 0x0006403783007388 */ /* 0x0003e20000000400 */
[----:B0-----:R-:W-:-:S03]  /*5430*/  SHF.L.U32 R49, R112, 0x1, RZ ;  /* 0x0000000170317819 */ /* 0x001fc600000006ff */
        /* <DEDUP_REMOVED lines=29> */
[----:B------:R1:W2:Y:S01]  /*5610*/  @!P0 LDG.E.U16 R86, [R50.64+0x180] ;  /* 0x0001801232568981 */ /* 0x0002a2000c1e1500 */
        /* <DEDUP_REMOVED lines=55> */
[----:B------:R-:W-:-:S02]  /*5990*/  ISETP.GE.AND P3, PT, R64, UR26, PT ;  /* 0x0000001a40007c0c */ /* 0x000fc4000bf66270 */
[----:B------:R-:W-:Y:S01]  /*59a0*/  LEA R48, R3, R48, 0x5 ;  /* 0x0000003003307211 */ /* 0x000fe200078e28ff */
[----:B------:R1:W4:Y:S01]  /*59b0*/  @!P4 LDG.E.U16 R135, [R50.64+0x580] ;  /* 0x000580123287c981 */ /* 0x000322000c1e1500 */
[----:B------:R-:W-:-:S03]  /*59c0*/  ISETP.GE.AND P4, PT, R52, UR26, PT ;  /* 0x0000001a34007c0c */ /* 0x000fc6000bf86270 */
[----:B------:R1:W4:Y:S01]  /*59d0*/  @!P5 LDG.E.U16 R134, [R50.64+0x5c0] ;  /* 0x0005c0123286d981 */ /* 0x000322000c1e1500 */
[----:B------:R-:W-:-:S03]  /*59e0*/  ISETP.GE.AND P5, PT, R54, UR26, PT ;  /* 0x0000001a36007c0c */ /* 0x000fc6000bfa6270 */
[----:B------:R1:W4:Y:S01]  /*59f0*/  @!P6 LDG.E.U16 R132, [R50.64+0x600] ;  /* 0x000600123284e981 */ /* 0x000322000c1e1500 */
[----:B------:R-:W-:Y:S02]  /*5a00*/  ISETP.GE.AND P6, PT, R62, UR26, PT ;  /* 0x0000001a3e007c0c */ /* 0x000fe4000bfc6270 */
[----:B------:R-:W-:Y:S02]  /*5a10*/  LEA.HI.SX32 R158, R48, R48, 0x1b ;  /* 0x00000030309e7211 */ /* 0x000fe400078fdaff */
[----:B------:R-:W-:Y:S02]  /*5a20*/  PRMT R130, RZ, 0x7610, R130 ;  /* 0x00007610ff827816 */ /* 0x000fe40000000082 */
[----:B------:R-:W-:Y:S02]  /*5a30*/  PRMT R128, RZ, 0x7610, R128 ;  /* 0x00007610ff807816 */ /* 0x000fe40000000080 */
[----:B------:R-:W-:Y:S02]  /*5a40*/  PRMT R126, RZ, 0x7610, R126 ;  /* 0x00007610ff7e7816 */ /* 0x000fe4000000007e */
[----:B------:R-:W-:-:S02]  /*5a50*/  PRMT R54, RZ, 0x7610, R54 ;  /* 0x00007610ff367816 */ /* 0x000fc40000000036 */
[----:B------:R-:W-:Y:S02]  /*5a60*/  PRMT R52, RZ, 0x7610, R52 ;  /* 0x00007610ff347816 */ /* 0x000fe40000000034 */
[----:B------:R-:W-:Y:S01]  /*5a70*/  PRMT R155, RZ, 0x7610, R155 ;  /* 0x00007610ff9b7816 */ /* 0x000fe2000000009b */
[----:B------:R-:W-:Y:S01]  /*5a80*/  IMAD.SHL.U32 R158, R158, 0x2, RZ ;  /* 0x000000029e9e7824 */ /* 0x000fe200078e00ff */
[----:B------:R1:W4:Y:S04]  /*5a90*/  @!P0 LDG.E.U16 R130, [R50.64+0x640] ;  /* 0x0006401232828981 */ /* 0x000328000c1e1500 */
[----:B------:R1:W4:Y:S04]  /*5aa0*/  @!P1 LDG.E.U16 R128, [R50.64+0x680] ;  /* 0x0006801232809981 */ /* 0x000328000c1e1500 */
        /* <DEDUP_REMOVED lines=15> */
[----:B---3--:R-:W-:-:S02]  /*5ba0*/  FMUL.FTZ R64, R43, R5 ;  /* 0x000000052b407220 */ /* 0x008fc40000410000 */
        /* <DEDUP_REMOVED lines=555> */
[----:B------:R1:W-:Y:S01]  /*7e60*/  STS.U16 [R40+0x26c0], R134 ;  /* 0x0026c08628007388 */ /* 0x0003e20000000400 */
        /* <DEDUP_REMOVED lines=9> */
[----:B------:R2:W-:Y:S01]  /*7f00*/  STS.U16 [R55+0x2800], R54 ;  /* 0x0028003637007388 */ /* 0x0005e20000000400 */
[----:B-1----:R-:W-:-:S03]  /*7f10*/  HFMA2.MMA R40, -RZ, RZ, 1.875, 0 ;  /* 0x3f800000ff287435 */ /* 0x002fc600000001ff */
[----:B------:R-:W-:Y:S04]  /*7f20*/  STS.U16 [R53+0x2840], R52 ;  /* 0x0028403435007388 */ /* 0x000fe80000000400 */
[----:B---3--:R1:W-:Y:S01]  /*7f30*/  STS.U16 [R41+0x2880], R42 ;  /* 0x0028802a29007388 */ /* 0x0083e20000000400 */
[----:B0-----:R-:W-:-:S03]  /*7f40*/  FFMA.FTZ R132, R48, R43, R137 ;  /* 0x0000002b30847223 */ /* 0x001fc60000010089 */
[----:B------:R4:W-:Y:S01]  /*7f50*/  STS.U16 [R49+0x28c0], R155 ;  /* 0x0028c09b31007388 */ /* 0x0009e20000000400 */
[----:B--2---:R-:W-:Y:S01]  /*7f60*/  MOV R54, UR7 ;  /* 0x0000000700367c02 */ /* 0x004fe20008000f00 */
[----:B------:R-:W-:Y:S01]  /*7f70*/  @P1 FADD.FTZ R50, R50, R47 ;  /* 0x0000002f32321221 */ /* 0x000fe20000010000 */
[----:B------:R-:W-:-:S06]  /*7f80*/  NOP ;  /* 0x0000000000007918 */ /* 0x000fcc0000000000 */
[----:B-1----:R-:W-:Y:S01]  /*7f90*/  IMAD.MOV.U32 R41, RZ, RZ, RZ ;  /* 0x000000ffff297224 */ /* 0x002fe200078e00ff */
[----:B------:R-:W-:Y:S01]  /*7fa0*/  CS2R R42, SRZ ;  /* 0x00000000002a7805 */ /* 0x000fe2000001ff00 */
[-C--:B----4-:R-:W-:Y:S01]  /*7fb0*/  FFMA.FTZ R49, R48, R44.reuse, R45 ;  /* 0x0000002c30317223 */ /* 0x090fe2000001002d */
[----:B------:R-:W-:Y:S01]  /*7fc0*/  LDS.U16 R126, [R158+0x2100] ;  /* 0x002100009e7e7984 */ /* 0x000fe20000000400 */
[C---:B------:R-:W-:Y:S01]  /*7fd0*/  FMUL.FTZ R45, R140.reuse, R44 ;  /* 0x0000002c8c2d7220 */ /* 0x040fe20000410000 */
[----:B------:R-:W-:Y:S01]  /*7fe0*/  @!P2 SHF.R.U32.HI R44, RZ, 0x1, R163 ;  /* 0x00000001ff2ca819 */ /* 0x000fe200000116a3 */
[----:B------:R-:W-:Y:S01]  /*7ff0*/  @P1 FADD.FTZ R51, R51, R132 ;  /* 0x0000008433331221 */ /* 0x000fe20000010000 */
[----:B------:R-:W-:Y:S01]  /*8000*/  FSEL R49, R140, R49, !P1 ;  /* 0x000000318c317208 */ /* 0x000fe20004800000 */
[----:B------:R-:W-:Y:S01]  /*8010*/  @P1 FFMA.FTZ R48, R48, R46, -R45 ;  /* 0x0000002e30301223 */ /* 0x000fe2000001082d */
[----:B------:R-:W-:Y:S01]  /*8020*/  @!P2 LOP3.LUT R44, R44, 0x7ffffff0, RZ, 0xc0, !PT ;  /* 0x7ffffff02c2ca812 */ /* 0x000fe200078ec0ff */
[----:B------:R-:W-:Y:S04]  /*8030*/  @!P0 LDS.128 R40, [R54.X16+0x4260] ;  /* 0x0042600036288984 */ /* 0x000fe8000000cc00 */
        /* <DEDUP_REMOVED lines=122> */
[C---:B------:R-:W-:Y:S02]  /*87e0*/  @P0 FFMA.FTZ R161, R48.reuse, R161, R45 ;  /* 0x000000a130a10223 */ /* 0x040fe4000001002d */
[C---:B------:R-:W-:Y:S02]  /*87f0*/  @P0 FFMA.FTZ R158, R48.reuse, R158, -R44 ;  /* 0x0000009e309e0223 */ /* 0x040fe4000001082c */
[C---:B------:R-:W-:Y:S02]  /*8800*/  FMUL.FTZ R45, R49.reuse, R53 ;  /* 0x00000035312d7220 */ /* 0x040fe40000410000 */
[-C--:B------:R-:W-:Y:S01]  /*8810*/  FMUL.FTZ R44, R49, R164.reuse ;  /* 0x000000a4312c7220 */ /* 0x080fe20000410000 */
[----:B------:R-:W-:Y:S01]  /*8820*/  MOV R49, R161 ;  /* 0x000000a100317202 */ /* 0x000fe20000000f00 */
[C---:B------:R-:W-:Y:S02]  /*8830*/  FFMA.FTZ R45, R48.reuse, R164, -R45 ;  /* 0x000000a4302d7223 */ /* 0x040fe4000001082d */
[----:B------:R-:W-:-:S02]  /*8840*/  FFMA.FTZ R44, R48, R53, R44 ;  /* 0x00000035302c7223 */ /* 0x000fc4000001002c */
[----:B------:R-:W-:Y:S01]  /*8850*/  @P0 FADD.FTZ R164, R50, R45 ;  /* 0x0000002d32a40221 */ /* 0x000fe20000010000 */
[----:B------:R-:W-:Y:S01]  /*8860*/  MOV R45, R41 ;  /* 0x00000029002d7202 */ /* 0x000fe20000000f00 */
[----:B------:R-:W-:Y:S01]  /*8870*/  @P0 FADD.FTZ R53, R51, R44 ;  /* 0x0000002c33350221 */ /* 0x000fe20000010000 */
[----:B------:R-:W-:Y:S01]  /*8880*/  MOV R44, R40 ;  /* 0x00000028002c7202 */ /* 0x000fe20000000f00 */
[----:B------:R-:W-:Y:S01]  /*8890*/  IMAD.MOV.U32 R48, RZ, RZ, R158 ;  /* 0x000000ffff307224 */ /* 0x000fe200078e009e */
[----:B------:R-:W-:Y:S01]  /*88a0*/  MOV R50, R164 ;  /* 0x000000a400327202 */ /* 0x000fe20000000f00 */
[----:B------:R-:W-:Y:S01]  /*88b0*/  IMAD.MOV.U32 R51, RZ, RZ, R53 ;  /* 0x000000ffff337224 */ /* 0x000fe200078e0035 */
[----:B------:R-:W-:Y:S05]  /*88c0*/  BRA `(.L_x_349) ;  /* 0x0000010000007947 */ /* 0x000fea0003800000 */
.L_x_348:
[----:B-1234-:R-:W-:Y:S01]  /*88d0*/  ISETP.NE.AND P0, PT, R3, RZ, PT ;  /* 0x000000ff0300720c */ /* 0x01efe20003f05270 */
[C---:B------:R-:W-:Y:S02]  /*88e0*/  FMUL.FTZ R44, R162.reuse, R43 ;  /* 0x0000002ba22c7220 */ /* 0x040fe40000410000 */
[----:B------:R-:W-:-:S02]  /*88f0*/  FMUL.FTZ R45, R162, R40 ;  /* 0x00000028a22d7220 */ /* 0x000fc40000410000 */
[CC--:B------:R-:W-:Y:S02]  /*8900*/  FFMA.FTZ R44, R52.reuse, R42.reuse, -R44 ;  /* 0x0000002a342c7223 */ /* 0x0c0fe4000001082c */
[-C--:B------:R-:W-:Y:S02]  /*8910*/  FFMA.FTZ R45, R52, R41.reuse, R45 ;  /* 0x00000029342d7223 */ /* 0x080fe4000001002d */
[----:B------:R-:W-:Y:S02]  /*8920*/  FADD.FTZ R46, R46, R44 ;  /* 0x0000002c2e2e7221 */ /* 0x000fe40000010000 */
[CC--:B------:R-:W-:Y:S02]  /*8930*/  FMUL.FTZ R44, R162.reuse, R41.reuse ;  /* 0x00000029a22c7220 */ /* 0x0c0fe40000410000 */
[----:B------:R0:W-:Y:S01]  /*8940*/  @!P0 STS.128 [0x4250], R40 ;  /* 0x00425028ff008388 */ /* 0x0001e20000000c00 */
[----:B------:R-:W-:Y:S01]  /*8950*/  FMUL.FTZ R162, R162, R42 ;  /* 0x0000002aa2a27220 */ /* 0x000fe20000410000 */
[-C--:B------:R-:W-:Y:S01]  /*8960*/  @!P0 MOV R48, R40.reuse ;  /* 0x0000002800308202 */ /* 0x080fe20000000f00 */
[C---:B------:R-:W-:Y:S01]  /*8970*/  FFMA.FTZ R44, R52.reuse, R40, -R44 ;  /* 0x00000028342c7223 */ /* 0x040fe2000001082c */
[----:B------:R-:W-:Y:S01]  /*8980*/  @!P0 MOV R49, R41 ;  /* 0x0000002900318202 */ /* 0x000fe20000000f00 */
[-C--:B------:R-:W-:Y:S01]  /*8990*/  FFMA.FTZ R162, R52, R43.reuse, R162 ;  /* 0x0000002b34a27223 */ /* 0x080fe200000100a2 */
[----:B------:R-:W-:Y:S01]  /*89a0*/  @!P0 MOV R51, R43 ;  /* 0x0000002b00338202 */ /* 0x000fe20000000f00 */
[----:B------:R-:W-:-:S02]  /*89b0*/  @!P0 IMAD.MOV.U32 R50, RZ, RZ, R42 ;  /* 0x000000ffff328224 */ /* 0x000fc400078e002a */
[----:B------:R-:W-:Y:S02]  /*89c0*/  FADD.FTZ R47, R47, R162 ;  /* 0x000000a22f2f7221 */ /* 0x000fe40000010000 */
.L_x_349:
[----:B------:R-:W-:Y:S05]  /*89d0*/  BSYNC B0 ;  /* 0x0000000000007941 */ /* 0x000fea0003800000 */
.L_x_347:
        /* <DEDUP_REMOVED lines=129> */
[----:B------:R-:W-:-:S05]  /*91f0*/  IMAD.U32 R41, RZ, RZ, UR17 ;  /* 0x00000011ff297e24 */ /* 0x000fca000f8e00ff */
[----:B------:R1:W-:Y:S02]  /*9200*/  STG.E.128 [R40.64], R44 ;  /* 0x0000002c28007986 */ /* 0x0003e4000c101d12 */
.L_x_351:
[----:B------:R-:W-:Y:S05]  /*9210*/  BSYNC B0 ;  /* 0x0000000000007941 */ /* 0x000fea0003800000 */
.L_x_350:
        /* <DEDUP_REMOVED lines=54> */
.L_x_346:
[----:B-1----:R-:W0:Y:S01]  /*9580*/  S2R R40, SR_TID.X ;  /* 0x0000000000287919 */ /* 0x002e220000002100 */
[----:B------:R-:W-:Y:S01]  /*9590*/  F2FP.PACK_AB R5, R22, R21 ;  /* 0x000000151605723e */ /* 0x000fe200000000ff */
[----:B------:R-:W-:Y:S01]  /*95a0*/  ULDC UR7, c[0x0][0x200] ;  /* 0x0000800000077ab9 */ /* 0x000fe20000000800 */
[----:B------:R-:W-:Y:S01]  /*95b0*/  F2FP.PACK_AB R6, R24, R23 ;  /* 0x000000171806723e */ /* 0x000fe200000000ff */
[----:B------:R-:W-:Y:S01]  /*95c0*/  BAR.SYNC.DEFER_BLOCKING 0x0 ;  /* 0x0000000000007b1d */ /* 0x000fe20000010000 */
[C---:B------:R-:W-:Y:S01]  /*95d0*/  PRMT R7, R5.reuse, 0x7610, R7 ;  /* 0x0000761005077816 */ /* 0x040fe20000000007 */
[----:B------:R-:W-:Y:S01]  /*95e0*/  USHF.L.U32 UR16, UR6, 0xb, URZ ;  /* 0x0000000b06107899 */ /* 0x000fe2000800063f */
        /* <DEDUP_REMOVED lines=9> */
[----:B------:R-:W-:Y:S02]  /*9680*/  F2FP.PACK_AB R5, R28, R27 ;  /* 0x0000001b1c05723e */ /* 0x000fe400000000ff */
[----:B------:R-:W-:Y:S02]  /*9690*/  F2FP.PACK_AB R6, R30, R29 ;  /* 0x0000001d1e06723e */ /* 0x000fe400000000ff */
[----:B------:R-:W-:Y:S02]  /*96a0*/  PRMT R13, R5, 0x7610, R13 ;  /* 0x00007610050d7816 */ /* 0x000fe4000000000d */
[----:B0-----:R-:W-:-:S02]  /*96b0*/  SHF.L.U32 R62, R40, 0x4, RZ ;  /* 0x00000004283e7819 */ /* 0x001fc400000006ff */
[----:B------:R-:W-:Y:S01]  /*96c0*/  PRMT R14, R6, 0x7610, R14 ;  /* 0x00007610060e7816 */ /* 0x000fe2000000000e */
[----:B------:R-:W-:Y:S01]  /*96d0*/  STS.U16 [R4+0x2], R8 ;  /* 0x0000020804007388 */ /* 0x000fe20000000400 */
[----:B------:R-:W-:Y:S02]  /*96e0*/  LOP3.LUT R62, R62, 0xfffffe00, RZ, 0xc0, !PT ;  /* 0xfffffe003e3e7812 */ /* 0x000fe400078ec0ff */
[----:B------:R-:W-:Y:S01]  /*96f0*/  PRMT R15, R6, 0x7632, R15 ;  /* 0x00007632060f7816 */ /* 0x000fe2000000000f */
[----:B------:R-:W-:Y:S01]  /*9700*/  STS.U16 [R4], R7 ;  /* 0x0000000704007388 */ /* 0x000fe20000000400 */
[CC--:B------:R-:W-:Y:S01]  /*9710*/  IADD3 R122, R62.reuse, R3.reuse, RZ ;  /* 0x000000033e7a7210 */ /* 0x0c0fe20007ffe0ff */
[C-C-:B------:R-:W-:Y:S01]  /*9720*/  IMAD.IADD R120, R62.reuse, 0x1, R3.reuse ;  /* 0x000000013e787824 */ /* 0x140fe200078e0203 */
        /* <DEDUP_REMOVED lines=21> */
[----:B------:R-:W-:Y:S01]  /*9880*/  IMAD.IADD R101, R62, 0x1, R3 ;  /* 0x000000013e657824 */ /* 0x000fe200078e0203 */
[----:B------:R-:W-:Y:S01]  /*9890*/  IADD3 R122, R122, 0x20, RZ ;  /* 0x000000207a7a7810 */ /* 0x000fe20007ffe0ff */
[----:B------:R-:W-:Y:S01]  /*98a0*/  STS.U16 [R4+0x4], R9 ;  /* 0x0000040904007388 */ /* 0x000fe20000000400 */
[----:B------:R-:W-:-:S02]  /*98b0*/  IADD3 R115, R62, R3, RZ ;  /* 0x000000033e737210 */ /* 0x000fc40007ffe0ff */
[----:B------:R-:W-:Y:S01]  /*98c0*/  IADD3 R114, R114, 0xa0, RZ ;  /* 0x000000a072727810 */ /* 0x000fe20007ffe0ff */
[----:B------:R-:W-:Y:S01]  /*98d0*/  STS.U16 [R4+0x6], R10 ;  /* 0x0000060a04007388 */ /* 0x000fe20000000400 */
[-C--:B------:R-:W-:Y:S02]  /*98e0*/  IADD3 R107, R62, R3.reuse, RZ ;  /* 0x000000033e6b7210 */ /* 0x080fe40007ffe0ff */
[----:B------:R-:W-:Y:S01]  /*98f0*/  IADD3 R106, R106, 0x120, RZ ;  /* 0x000001206a6a7810 */ /* 0x000fe20007ffe0ff */
[----:B------:R-:W-:Y:S01]  /*9900*/  STS.U16 [R4+0x8], R11 ;  /* 0x0000080b04007388 */ /* 0x000fe20000000400 */
[----:B------:R-:W-:Y:S02]  /*9910*/  IADD3 R99, R62, R3, RZ ;  /* 0x000000033e637210 */ /* 0x000fe40007ffe0ff */
[----:B------:R-:W-:Y:S01]  /*9920*/  IADD3 R98, R98, 0x1a0, RZ ;  /* 0x000001a062627810 */ /* 0x000fe20007ffe0ff */
[----:B------:R-:W-:Y:S01]  /*9930*/  STS.U16 [R4+0xa], R12 ;  /* 0x00000a0c04007388 */ /* 0x000fe20000000400 */
[----:B------:R-:W-:-:S02]  /*9940*/  IADD3 R118, R118, 0x60, RZ ;  /* 0x0000006076767810 */ /* 0x000fc40007ffe0ff */
[-C--:B------:R-:W-:Y:S01]  /*9950*/  IADD3 R121, R62, R3.reuse, RZ ;  /* 0x000000033e797210 */ /* 0x080fe20007ffe0ff */
[----:B------:R-:W-:Y:S01]  /*9960*/  STS.U16 [R4+0xc], R13 ;  /* 0x00000c0d04007388 */ /* 0x000fe20000000400 */
[----:B------:R-:W-:Y:S02]  /*9970*/  IADD3 R120, R120, 0x40, RZ ;  /* 0x0000004078787810 */ /* 0x000fe40007ffe0ff */
[-C--:B------:R-:W-:Y:S01]  /*9980*/  IADD3 R124, R62, R3.reuse, RZ ;  /* 0x000000033e7c7210 */ /* 0x080fe20007ffe0ff */
[----:B------:R-:W-:Y:S01]  /*9990*/  STS.U16 [R4+0x10], R14 ;  /* 0x0000100e04007388 */ /* 0x000fe20000000400 */
[----:B------:R-:W-:Y:S02]  /*99a0*/  IADD3 R110, R110, 0xe0, RZ ;  /* 0x000000e06e6e7810 */ /* 0x000fe40007ffe0ff */
[----:B------:R-:W-:Y:S01]  /*99b0*/  IADD3 R113, R62, R3, RZ ;  /* 0x000000033e717210 */ /* 0x000fe20007ffe0ff */
[----:B------:R0:W-:Y:S01]  /*99c0*/  STS.U16 [R4+0x12], R15 ;  /* 0x0000120f04007388 */ /* 0x0001e20000000400 */
[----:B------:R-:W-:-:S02]  /*99d0*/  IADD3 R112, R112, 0xc0, RZ ;  /* 0x000000c070707810 */ /* 0x000fc40007ffe0ff */
[----:B------:R-:W-:Y:S02]  /*99e0*/  IADD3 R116, R116, 0x80, RZ ;  /* 0x0000008074747810 */ /* 0x000fe40007ffe0ff */
[----:B------:R-:W-:Y:S02]  /*99f0*/  IADD3 R102, R102, 0x160, RZ ;  /* 0x0000016066667810 */ /* 0x000fe40007ffe0ff */
[-C--:B------:R-:W-:Y:S02]  /*9a00*/  IADD3 R105, R62, R3.reuse, RZ ;  /* 0x000000033e697210 */ /* 0x080fe40007ffe0ff */
[----:B------:R-:W-:Y:S01]  /*9a10*/  IADD3 R104, R104, 0x140, RZ ;  /* 0x0000014068687810 */ /* 0x000fe20007ffe0ff */
[----:B0-----:R-:W-:Y:S01]  /*9a20*/  IMAD.U32 R15, RZ, RZ, UR7 ;  /* 0x00000007ff0f7e24 */ /* 0x001fe2000f8e00ff */
[----:B------:R-:W-:Y:S02]  /*9a30*/  IADD3 R108, R108, 0x100, RZ ;  /* 0x000001006c6c7810 */ /* 0x000fe40007ffe0ff */
[----:B------:R-:W-:Y:S01]  /*9a40*/  IADD3 R94, R94, 0x1e0, RZ ;  /* 0x000001e05e5e7810 */ /* 0x000fe20007ffe0ff */
[----:B------:R-:W-:Y:S01]  /*9a50*/  IMAD R15, R2, c[0x0][0x204], R15 ;  /* 0x00008100020f7a24 */ /* 0x000fe200078e020f */
[----:B------:R-:W-:-:S02]  /*9a60*/  IADD3 R97, R62, R3, RZ ;  /* 0x000000033e617210 */ /* 0x000fc40007ffe0ff */
[----:B------:R-:W-:Y:S02]  /*9a70*/  IADD3 R96, R96, 0x1c0, RZ ;  /* 0x000001c060607810 */ /* 0x000fe40007ffe0ff */
[----:B------:R-:W-:Y:S02]  /*9a80*/  IADD3 R100, R100, 0x180, RZ ;  /* 0x0000018064647810 */ /* 0x000fe40007ffe0ff */
[----:B------:R-:W-:Y:S02]  /*9a90*/  PRMT R8, R5, 0x7632, R8 ;  /* 0x0000763205087816 */ /* 0x000fe40000000008 */
[----:B------:R-:W-:Y:S02]  /*9aa0*/  ISETP.NE.AND P0, PT, R40, RZ, PT ;  /* 0x000000ff2800720c */ /* 0x000fe40003f05270 */
[----:B------:R-:W-:Y:S01]  /*9ab0*/  F2FP.PACK_AB R7, R32, R31 ;  /* 0x0000001f2007723e */ /* 0x000fe200000000ff */
[----:B------:R0:W-:Y:S01]  /*9ac0*/  STS.U16 [R4+0xe], R8 ;  /* 0x00000e0804007388 */ /* 0x0001e20000000400 */
[----:B------:R-:W-:-:S02]  /*9ad0*/  F2FP.PACK_AB R5, R34, R33 ;  /* 0x000000212205723e */ /* 0x000fc400000000ff */
[----:B------:R-:W-:Y:S01]  /*9ae0*/  F2FP.PACK_AB R6, R36, R35 ;  /* 0x000000232406723e */ /* 0x000fe200000000ff */
[----:B------:R-:W-:Y:S01]  /*9af0*/  STS.U16 [R4+0x14], R7 ;  /* 0x0000140704007388 */ /* 0x000fe20000000400 */
[----:B------:R-:W-:Y:S02]  /*9b00*/  LEA.HI.SX32 R122, R122, R123, 0x1b ;  /* 0x0000007b7a7a7211 */ /* 0x000fe400078fdaff */
[----:B------:R-:W-:Y:S01]  /*9b10*/  LEA.HI.SX32 R114, R114, R115, 0x1b ;  /* 0x0000007372727211 */ /* 0x000fe200078fdaff */
[----:B------:R1:W-:Y:S01]  /*9b20*/  STS.U16 [R4+0x1c], R6 ;  /* 0x00001c0604007388 */ /* 0x0003e20000000400 */
[----:B------:R-:W-:Y:S01]  /*9b30*/  LEA.HI.SX32 R106, R106, R107, 0x1b ;  /* 0x0000006b6a6a7211 */ /* 0x000fe200078fdaff */
[----:B------:R-:W-:Y:S01]  /*9b40*/  IMAD.SHL.U32 R122, R122, 0x2, RZ ;  /* 0x000000027a7a7824 */ /* 0x000fe200078e00ff */
[----:B------:R-:W-:Y:S01]  /*9b50*/  LEA.HI.SX32 R98, R98, R99, 0x1b ;  /* 0x0000006362627211 */ /* 0x000fe200078fdaff */
[----:B------:R-:W-:Y:S01]  /*9b60*/  IMAD.SHL.U32 R114, R114, 0x2, RZ ;  /* 0x0000000272727824 */ /* 0x000fe200078e00ff */
[----:B------:R-:W-:Y:S01]  /*9b70*/  LEA.HI.SX32 R118, R118, R119, 0x1b ;  /* 0x0000007776767211 */ /* 0x000fe200078fdaff */
[----:B------:R-:W-:Y:S01]  /*9b80*/  IMAD.SHL.U32 R106, R106, 0x2, RZ ;  /* 0x000000026a6a7824 */ /* 0x000fe200078e00ff */
[----:B------:R-:W-:Y:S01]  /*9b90*/  LEA.HI.SX32 R120, R120, R121, 0x1b ;  /* 0x0000007978787211 */ /* 0x000fe200078fdaff */
[----:B------:R-:W-:Y:S01]  /*9ba0*/  IMAD.SHL.U32 R98, R98, 0x2, RZ ;  /* 0x0000000262627824 */ /* 0x000fe200078e00ff */
[----:B------:R-:W-:-:S02]  /*9bb0*/  LEA.HI.SX32 R124, R124, R125, 0x1b ;  /* 0x0000007d7c7c7211 */ /* 0x000fc400078fdaff */
[----:B------:R-:W-:Y:S02]  /*9bc0*/  LEA.HI.SX32 R110, R110, R111, 0x1b ;  /* 0x0000006f6e6e7211 */ /* 0x000fe400078fdaff */
[----:B------:R-:W-:Y:S02]  /*9bd0*/  LEA.HI.SX32 R112, R112, R113, 0x1b ;  /* 0x0000007170707211 */ /* 0x000fe400078fdaff */
[----:B------:R-:W-:Y:S02]  /*9be0*/  LEA.HI.SX32 R116, R116, R117, 0x1b ;  /* 0x0000007574747211 */ /* 0x000fe400078fdaff */
[----:B------:R-:W-:Y:S02]  /*9bf0*/  LEA.HI.SX32 R102, R102, R103, 0x1b ;  /* 0x0000006766667211 */ /* 0x000fe400078fdaff */
[----:B------:R-:W-:Y:S02]  /*9c00*/  LEA.HI.SX32 R104, R104, R105, 0x1b ;  /* 0x0000006968687211 */ /* 0x000fe400078fdaff */
[----:B------:R-:W-:-:S02]  /*9c10*/  LEA.HI.SX32 R108, R108, R109, 0x1b ;  /* 0x0000006d6c6c7211 */ /* 0x000fc400078fdaff */
[----:B------:R-:W-:Y:S02]  /*9c20*/  LEA.HI.SX32 R94, R94, R95, 0x1b ;  /* 0x0000005f5e5e7211 */ /* 0x000fe400078fdaff */
[----:B------:R-:W-:Y:S02]  /*9c30*/  LEA.HI.SX32 R96, R96, R97, 0x1b ;  /* 0x0000006160607211 */ /* 0x000fe400078fdaff */
[----:B------:R-:W-:Y:S02]  /*9c40*/  LEA.HI.SX32 R100, R100, R101, 0x1b ;  /* 0x0000006564647211 */ /* 0x000fe400078fdaff */
[----:B------:R-:W-:Y:S02]  /*9c50*/  PRMT R9, R7, 0x7632, R9 ;  /* 0x0000763207097816 */ /* 0x000fe40000000009 */
[C---:B------:R-:W-:Y:S02]  /*9c60*/  PRMT R10, R5.reuse, 0x7610, R10 ;  /* 0x00007610050a7816 */ /* 0x040fe4000000000a */
[----:B------:R-:W-:Y:S01]  /*9c70*/  PRMT R11, R5, 0x7632, R11 ;  /* 0x00007632050b7816 */ /* 0x000fe2000000000b */
[----:B------:R-:W-:Y:S01]  /*9c80*/  STS.U16 [R4+0x16], R9 ;  /* 0x0000160904007388 */ /* 0x000fe20000000400 */
[----:B------:R-:W-:-:S02]  /*9c90*/  PRMT R12, R6, 0x7632, R12 ;  /* 0x00007632060c7816 */ /* 0x000fc4000000000c */
[----:B------:R-:W-:Y:S01]  /*9ca0*/  SHF.L.U32 R124, R124, 0x1, RZ ;  /* 0x000000017c7c7819 */ /* 0x000fe200000006ff */
        /* <DEDUP_REMOVED lines=17> */
[----:B------:R-:W-:-:S02]  /*9dc0*/  SHF.L.U32 R94, R94, 0x1, RZ ;  /* 0x000000015e5e7819 */ /* 0x000fc400000006ff */
[----:B0-----:R-:W-:Y:S01]  /*9dd0*/  MOV R8, UR23 ;  /* 0x0000001700087c02 */ /* 0x001fe20008000f00 */
[----:B------:R-:W-:Y:S01]  /*9de0*/  LDS.U16 R39, [R118+0xc0] ;  /* 0x0000c00076277984 */ /* 0x000fe20000000400 */
[----:B------:R-:W-:-:S03]  /*9df0*/  LOP3.LUT R93, R62, 0x1f, R40, 0xf8, !PT ;  /* 0x0000001f3e5d7812 */ /* 0x000fc600078ef828 */
[----:B------:R-:W-:Y:S01]  /*9e00*/  LDS.U16 R41, [R116+0x100] ;  /* 0x0001000074297984 */ /* 0x000fe20000000400 */
[----:B------:R-:W-:Y:S02]  /*9e10*/  SHF.R.S32.HI R67, RZ, 0x1f, R93 ;  /* 0x0000001fff437819 */ /* 0x000fe4000001145d */
[----:B-1----:R-:W-:Y:S01]  /*9e20*/  IADD3 R6, P2, R93, UR16, RZ ;  /* 0x000000105d067c10 */ /* 0x002fe2000ff5e0ff */
[----:B------:R-:W-:Y:S03]  /*9e30*/  LDS.U16 R45, [R114+0x140] ;  /* 0x00014000722d7984 */ /* 0x000fe60000000400 */
[----:B------:R-:W-:Y:S01]  /*9e40*/  IADD3.X R7, R67, UR17, RZ, P2, !PT ;  /* 0x0000001143077c10 */ /* 0x000fe200097fe4ff */
        /* <DEDUP_REMOVED lines=23> */
[----:B------:R-:W-:-:S03]  /*9fc0*/  LEA R12, P1, R10, c[0x0][0x258], 0x1 ;  /* 0x000096000a0c7a11 */ /* 0x000fc600078208ff */
[----:B------:R-:W-:-:S05]  /*9fd0*/  IMAD.IADD R11, R11, 0x1, R13 ;  /* 0x000000010b0b7824 */ /* 0x000fca00078e020d */
[----:B------:R-:W-:-:S05]  /*9fe0*/  LEA.HI.X R13, R10, c[0x0][0x25c], R11, 0x1, P1 ;  /* 0x000097000a0d7a11 */ /* 0x000fca00008f0c0b */
[----:B------:R0:W-:Y:S02]  /*9ff0*/  STG.E.U16 [R12.64], R5 ;  /* 0x000000050c007986 */ /* 0x0001e4000c101512 */
.L_x_354:
[----:B------:R-:W-:Y:S05]  /*a000*/  BSYNC B0 ;  /* 0x0000000000007941 */ /* 0x000fea0003800000 */
.L_x_353:
[----:B------:R-:W-:Y:S01]  /*a010*/  ULDC UR7, c[0x0][0x208] ;  /* 0x0000820000077ab9 */ /* 0x000fe20000000800 */
[----:B------:R-:W-:Y:S01]  /*a020*/  IADD3 R9, R9, R15, RZ ;  /* 0x0000000f09097210 */ /* 0x000fe20007ffe0ff */
[----:B------:R-:W-:Y:S01]  /*a030*/  UIMAD UR7, UR21, UR7, URZ ;  /* 0x00000007150772a4 */ /* 0x000fe2000f8e023f */
[C---:B------:R-:W-:Y:S01]  /*a040*/  LOP3.LUT R10, R93.reuse, 0x40, RZ, 0xfc, !PT ;  /* 0x000000405d0a7812 */ /* 0x040fe200078efcff */
[----:B------:R-:W-:Y:S01]  /*a050*/  IMAD.U32 R42, RZ, RZ, UR16 ;  /* 0x00000010ff2a7e24 */ /* 0x000fe2000f8e00ff */
[C---:B0-----:R-:W-:Y:S01]  /*a060*/  LOP3.LUT R5, R93.reuse, 0x20, RZ, 0xfc, !PT ;  /* 0x000000205d057812 */ /* 0x041fe200078efcff */
[----:B------:R-:W-:Y:S01]  /*a070*/  IMAD.WIDE.U32 R8, R0, c[0x0][0x208], R8 ;  /* 0x0000820000087a25 */ /* 0x000fe200078e0008 */
[----:B------:R-:W-:Y:S02]  /*a080*/  ISETP.GE.AND P3, PT, R10, R44, PT ;  /* 0x0000002c0a00720c */ /* 0x000fe40003f66270 */
[----:B------:R-:W-:Y:S01]  /*a090*/  MOV R13, UR7 ;  /* 0x00000007000d7c02 */ /* 0x000fe20008000f00 */
[----:B------:R-:W-:Y:S01]  /*a0a0*/  ULDC UR7, c[0x0][0x1f0] ;  /* 0x00007c0000077ab9 */ /* 0x000fe20000000800 */
[----:B------:R-:W-:Y:S01]  /*a0b0*/  IADD3 R11, P2, R8, UR16, RZ ;  /* 0x00000010080b7c10 */ /* 0x000fe2000ff5e0ff */
[----:B------:R-:W-:Y:S01]  /*a0c0*/  UIMAD UR7, UR20, UR7, URZ ;  /* 0x00000007140772a4 */ /* 0x000fe2000f8e023f */
[C---:B------:R-:W-:Y:S01]  /*a0d0*/  LEA R8, P1, R93.reuse, c[0x0][0x258], 0x1 ;  /* 0x000096005d087a11 */ /* 0x040fe200078208ff */
[----:B------:R-:W-:Y:S01]  /*a0e0*/  IMAD R13, R0, c[0x0][0x20c], R13 ;  /* 0x00008300000d7a24 */ /* 0x000fe200078e020d */
[----:B------:R-:W-:-:S02]  /*a0f0*/  LOP3.LUT R14, R93, 0xc0, RZ, 0xfc, !PT ;  /* 0x000000c05d0e7812 */ /* 0x000fc400078efcff */
[----:B------:R-:W-:Y:S02]  /*a100*/  LOP3.LUT R17, R93, 0x120, RZ, 0xfc, !PT ;  /* 0x000001205d117812 */ /* 0x000fe400078efcff */
[----:B------:R-:W-:Y:S02]  /*a110*/  IADD3.X R12, R13, UR17, R9, P2, !PT ;  /* 0x000000110d0c7c10 */ /* 0x000fe400097fe409 */
[----:B------:R-:W-:Y:S02]  /*a120*/  LEA.HI.X R9, R93, c[0x0][0x25c], R67, 0x1, P1 ;  /* 0x000097005d097a11 */ /* 0x000fe400008f0c43 */
[----:B------:R-:W-:Y:S02]  /*a130*/  LEA R8, P1, R11, R8, 0x1 ;  /* 0x000000080b087211 */ /* 0x000fe400078208ff */
[----:B------:R-:W-:Y:S02]  /*a140*/  ISETP.GE.AND P2, PT, R5, R44, PT ;  /* 0x0000002c0500720c */ /* 0x000fe40003f46270 */
[----:B------:R-:W-:-:S02]  /*a150*/  LEA.HI.X R9, R11, R9, R12, 0x1, P1 ;  /* 0x000000090b097211 */ /* 0x000fc400008f0c0c */
[----:B------:R-:W-:Y:S02]  /*a160*/  LOP3.LUT R11, R93, 0x60, RZ, 0xfc, !PT ;  /* 0x000000605d0b7812 */ /* 0x000fe400078efcff */
[-C--:B------:R-:W-:Y:S01]  /*a170*/  ISETP.GE.AND P5, PT, R14, R44.reuse, PT ;  /* 0x0000002c0e00720c */ /* 0x080fe20003fa6270 */
[----:B------:R-:W-:Y:S01]  /*a180*/  @!P3 STG.E.U16 [R8.64+0x80], R37 ;  /* 0x000080250800b986 */ /* 0x000fe2000c101512 */
[----:B------:R-:W-:Y:S02]  /*a190*/  ISETP.GE.AND P1, PT, R11, R44, PT ;  /* 0x0000002c0b00720c */ /* 0x000fe40003f26270 */
[C---:B------:R-:W-:Y:S02]  /*a1a0*/  LOP3.LUT R12, R93.reuse, 0x80, RZ, 0xfc, !PT ;  /* 0x000000805d0c7812 */ /* 0x040fe400078efcff */
[C---:B------:R-:W-:Y:S01]  /*a1b0*/  LOP3.LUT R13, R93.reuse, 0xa0, RZ, 0xfc, !PT ;  /* 0x000000a05d0d7812 */ /* 0x040fe200078efcff */
[----:B------:R0:W-:Y:S01]  /*a1c0*/  @!P2 STG.E.U16 [R8.64+0x40], R19 ;  /* 0x000040130800a986 */ /* 0x0001e2000c101512 */
[----:B------:R-:W-:-:S02]  /*a1d0*/  LOP3.LUT R15, R93, 0xe0, RZ, 0xfc, !PT ;  /* 0x000000e05d0f7812 */ /* 0x000fc400078efcff */
[C---:B------:R-:W-:Y:S02]  /*a1e0*/  LOP3.LUT R16, R93.reuse, 0x100, RZ, 0xfc, !PT ;  /* 0x000001005d107812 */ /* 0x040fe400078efcff */
[-C--:B------:R-:W-:Y:S01]  /*a1f0*/  ISETP.GE.AND P3, PT, R12, R44.reuse, PT ;  /* 0x0000002c0c00720c */ /* 0x080fe20003f66270 */
[----:B------:R-:W-:Y:S01]  /*a200*/  @!P5 STG.E.U16 [R8.64+0x180], R47 ;  /* 0x0001802f0800d986 */ /* 0x000fe2000c101512 */
[----:B------:R-:W-:Y:S02]  /*a210*/  LOP3.LUT R18, R93, 0x140, RZ, 0xfc, !PT ;  /* 0x000001405d127812 */ /* 0x000fe400078efcff */
[-C--:B------:R-:W-:Y:S01]  /*a220*/  ISETP.GE.AND P4, PT, R13, R44.reuse, PT ;  /* 0x0000002c0d00720c */ /* 0x080fe20003f86270 */
[----:B------:R1:W-:Y:S01]  /*a230*/  @!P1 STG.E.U16 [R8.64+0xc0], R39 ;  /* 0x0000c02708009986 */ /* 0x0003e2000c101512 */
[-C--:B------:R-:W-:Y:S02]  /*a240*/  ISETP.GE.AND P1, PT, R17, R44.reuse, PT ;  /* 0x0000002c1100720c */ /* 0x080fe40003f26270 */
[----:B------:R-:W-:-:S02]  /*a250*/  ISETP.GE.AND P6, PT, R15, R44, PT ;  /* 0x0000002c0f00720c */ /* 0x000fc40003fc6270 */
[-C--:B------:R-:W-:Y:S02]  /*a260*/  ISETP.GE.AND P2, PT, R16, R44.reuse, PT ;  /* 0x0000002c1000720c */ /* 0x080fe40003f46270 */
[----:B------:R-:W-:Y:S01]  /*a270*/  ISETP.GE.AND P5, PT, R18, R44, PT ;  /* 0x0000002c1200720c */ /* 0x000fe20003fa6270 */
[----:B------:R2:W-:Y:S01]  /*a280*/  @!P3 STG.E.U16 [R8.64+0x100], R41 ;  /* 0x000100290800b986 */ /* 0x0005e2000c101512 */
[C---:B0-----:R-:W-:Y:S02]  /*a290*/  LOP3.LUT R19, R93.reuse, 0x160, RZ, 0xfc, !PT ;  /* 0x000001605d137812 */ /* 0x041fe400078efcff */
[C---:B------:R-:W-:Y:S01]  /*a2a0*/  ISETP.GE.AND P3, PT, R93.reuse, UR23, PT ;  /* 0x000000175d007c0c */ /* 0x040fe2000bf66270 */
[----:B------:R0:W-:Y:S01]  /*a2b0*/  @!P4 STG.E.U16 [R8.64+0x140], R45 ;  /* 0x0001402d0800c986 */ /* 0x0001e2000c101512 */
[C---:B------:R-:W-:Y:S02]  /*a2c0*/  LOP3.LUT R20, R93.reuse, 0x180, RZ, 0xfc, !PT ;  /* 0x000001805d147812 */ /* 0x040fe400078efcff */
[C---:B------:R-:W-:Y:S01]  /*a2d0*/  LOP3.LUT R37, R93.reuse, 0x1a0, RZ, 0xfc, !PT ;  /* 0x000001a05d257812 */ /* 0x040fe200078efcff */
[----:B------:R-:W-:Y:S01]  /*a2e0*/  @!P1 STG.E.U16 [R8.64+0x240], R53 ;  /* 0x0002403508009986 */ /* 0x000fe2000c101512 */
[----:B------:R-:W-:-:S02]  /*a2f0*/  LOP3.LUT R38, R93, 0x1c0, RZ, 0xfc, !PT ;  /* 0x000001c05d267812 */ /* 0x000fc400078efcff */
[----:B-1----:R-:W-:Y:S01]  /*a300*/  LOP3.LUT R39, R93, 0x1e0, RZ, 0xfc, !PT ;  /* 0x000001e05d277812 */ /* 0x002fe200078efcff */
[----:B------:R1:W-:Y:S01]  /*a310*/  @!P6 STG.E.U16 [R8.64+0x1c0], R49 ;  /* 0x0001c0310800e986 */ /* 0x0003e2000c101512 */
[-C--:B------:R-:W-:Y:S01]  /*a320*/  ISETP.GE.AND P1, PT, R19, R44.reuse, PT ;  /* 0x0000002c1300720c */ /* 0x080fe20003f26270 */
[----:B--2---:R-:W-:Y:S01]  /*a330*/  IMAD.WIDE.U32 R40, R2, c[0x0][0x1f0], RZ ;  /* 0x00007c0002287a25 */ /* 0x004fe200078e00ff */
[-C--:B------:R-:W-:Y:S01]  /*a340*/  ISETP.GE.AND P4, PT, R37, R44.reuse, PT ;  /* 0x0000002c2500720c */ /* 0x080fe20003f86270 */
[----:B------:R-:W-:Y:S01]  /*a350*/  @!P2 STG.E.U16 [R8.64+0x200], R51 ;  /* 0x000200330800a986 */ /* 0x000fe2000c101512 */
[-C--:B------:R-:W-:Y:S02]  /*a360*/  ISETP.GE.AND P2, PT, R20, R44.reuse, PT ;  /* 0x0000002c1400720c */ /* 0x080fe40003f46270 */
[-C--:B------:R-:W-:Y:S01]  /*a370*/  ISETP.GE.AND P6, PT, R38, R44.reuse, PT ;  /* 0x0000002c2600720c */ /* 0x080fe20003fc6270 */
[----:B------:R-:W-:Y:S01]  /*a380*/  @!P5 STG.E.U16 [R8.64+0x280], R55 ;  /* 0x000280370800d986 */ /* 0x000fe2000c101512 */
[----:B------:R-:W-:-:S02]  /*a390*/  ISETP.GE.AND P5, PT, R39, R44, PT ;  /* 0x0000002c2700720c */ /* 0x000fc40003fa6270 */
[----:B------:R-:W-:Y:S02]  /*a3a0*/  MOV R43, UR17 ;  /* 0x00000011002b7c02 */ /* 0x000fe40008000f00 */
[----:B0-----:R-:W-:Y:S01]  /*a3b0*/  MOV R45, UR7 ;  /* 0x00000007002d7c02 */ /* 0x001fe20008000f00 */
[----:B------:R-:W-:Y:S01]  /*a3c0*/  ULDC UR7, c[0x0][0x1f8] ;  /* 0x00007e0000077ab9 */ /* 0x000fe20000000800 */
[----:B------:R-:W-:Y:S01]  /*a3d0*/  @!P1 STG.E.U16 [R8.64+0x2c0], R57 ;  /* 0x0002c03908009986 */ /* 0x000fe2000c101512 */
[C---:B------:R-:W-:Y:S01]  /*a3e0*/  @!P3 IMAD.WIDE.U32 R42, R2.reuse, c[0x0][0x1f0], R42 ;  /* 0x00007c00022aba25 */ /* 0x040fe200078e002a */
[----:B------:R-:W-:Y:S01]  /*a3f0*/  UIMAD UR7, UR21, UR7, URZ ;  /* 0x00000007150772a4 */ /* 0x000fe2000f8e023f */
[----:B------:R-:W-:Y:S01]  /*a400*/  IADD3 R46, P1, R93, 0x20, RZ ;  /* 0x000000205d2e7810 */ /* 0x000fe20007f3e0ff */
[----:B------:R-:W-:Y:S01]  /*a410*/  @!P2 STG.E.U16 [R8.64+0x300], R59 ;  /* 0x0003003b0800a986 */ /* 0x000fe2000c101512 */
[----:B------:R-:W-:Y:S02]  /*a420*/  IMAD R45, R2, c[0x0][0x1f4], R45 ;  /* 0x00007d00022d7a24 */ /* 0x000fe400078e022d */
[----:B------:R-:W-:Y:S01]  /*a430*/  IADD3.X R47, RZ, R67, RZ, P1, !PT ;  /* 0x00000043ff2f7210 */ /* 0x000fe20000ffe4ff */
[----:B------:R-:W-:Y:S01]  /*a440*/  @!P4 STG.E.U16 [R8.64+0x340], R61 ;  /* 0x0003403d0800c986 */ /* 0x000fe2000c101512 */
[----:B------:R-:W-:Y:S01]  /*a450*/  @!P3 IMAD.IADD R43, R45, 0x1, R43 ;  /* 0x000000012d2bb824 */ /* 0x000fe200078e022b */
[----:B------:R-:W-:Y:S01]  /*a460*/  IADD3 R41, R41, R45, RZ ;  /* 0x0000002d29297210 */ /* 0x000fe20007ffe0ff */
[----:B-1----:R-:W-:Y:S01]  /*a470*/  IMAD.U32 R49, RZ, RZ, UR7 ;  /* 0x00000007ff317e24 */ /* 0x002fe2000f8e00ff */
[----:B------:R-:W-:Y:S01]  /*a480*/  @!P6 STG.E.U16 [R8.64+0x380], R63 ;  /* 0x0003803f0800e986 */ /* 0x000fe2000c101512 */
[----:B------:R-:W-:-:S03]  /*a490*/  @!P3 IMAD.WIDE.U32 R42, R0, c[0x0][0x1f8], R42 ;  /* 0x00007e00002aba25 */ /* 0x000fc600078e002a */
[----:B------:R0:W-:Y:S01]  /*a4a0*/  @!P5 STG.E.U16 [R8.64+0x3c0], R65 ;  /* 0x0003c0410800d986 */ /* 0x0001e2000c101512 */
[----:B------:R-:W-:Y:S01]  /*a4b0*/  IMAD.WIDE.U32 R44, R0, c[0x0][0x1f8], R40 ;  /* 0x00007e00002c7a25 */ /* 0x000fe200078e0028 */
[C---:B------:R-:W-:Y:S02]  /*a4c0*/  SHF.L.U64.HI R40, R46.reuse, 0x1, R47 ;  /* 0x000000012e287819 */ /* 0x040fe4000001022f */
[----:B------:R-:W-:Y:S01]  /*a4d0*/  SHF.L.U32 R41, R46, 0x1, RZ ;  /* 0x000000012e297819 */ /* 0x000fe200000006ff */
[----:B------:R-:W-:Y:S01]  /*a4e0*/  IMAD R49, R0, c[0x0][0x1fc], R49 ;  /* 0x00007f0000317a24 */ /* 0x000fe200078e0231 */
[----:B------:R-:W-:Y:S02]  /*a4f0*/  @!P3 IADD3 R46, P1, R93, R42, RZ ;  /* 0x0000002a5d2eb210 */ /* 0x000fe40007f3e0ff */
[----:B------:R-:W-:Y:S02]  /*a500*/  IADD3 R47, P2, R44, UR16, RZ ;  /* 0x000000102c2f7c10 */ /* 0x000fe4000ff5e0ff */
[----:B------:R-:W-:-:S02]  /*a510*/  @!P3 IADD3.X R43, R67, R43, R49, P1, !PT ;  /* 0x0000002b432bb210 */ /* 0x000fc40000ffe431 */
[C---:B------:R-:W-:Y:S02]  /*a520*/  @!P3 LEA R42, P1, R46.reuse, c[0x0][0x268], 0x1 ;  /* 0x00009a002e2aba11 */ /* 0x040fe400078208ff */
[----:B------:R-:W-:Y:S02]  /*a530*/  IADD3 R44, P4, R41, c[0x0][0x268], RZ ;  /* 0x00009a00292c7a10 */ /* 0x000fe40007f9e0ff */
[----:B------:R-:W-:Y:S02]  /*a540*/  @!P3 LEA.HI.X R43, R46, c[0x0][0x26c], R43, 0x1, P1 ;  /* 0x00009b002e2bba11 */ /* 0x000fe400008f0c2b */
[----:B------:R-:W-:Y:S01]  /*a550*/  PRMT R46, RZ, 0x7610, R46 ;  /* 0x00007610ff2e7816 */ /* 0x000fe2000000002e */
[----:B------:R-:W-:Y:S01]  /*a560*/  BAR.SYNC.DEFER_BLOCKING 0x0 ;  /* 0x0000000000007b1d */ /* 0x000fe20000010000 */
[----:B------:R-:W-:Y:S02]  /*a570*/  IADD3.X R48, R49, UR17, R45, P2, !PT ;  /* 0x0000001131307c10 */ /* 0x000fe400097fe42d */
[----:B------:R-:W-:-:S02]  /*a580*/  IADD3.X R45, R40, c[0x0][0x26c], RZ, P4, !PT ;  /* 0x00009b00282d7a10 */ /* 0x000fc400027fe4ff */
[----:B------:R-:W-:Y:S02]  /*a590*/  LEA R44, P2, R47, R44, 0x1 ;  /* 0x0000002c2f2c7211 */ /* 0x000fe400078408ff */
[----:B------:R-:W-:Y:S02]  /*a5a0*/  ISETP.GE.AND P4, PT, R5, UR23, PT ;  /* 0x0000001705007c0c */ /* 0x000fe4000bf86270 */
[--C-:B------:R-:W-:Y:S02]  /*a5b0*/  LEA.HI.X R45, R47, R45, R48.reuse, 0x1, P2 ;  /* 0x0000002d2f2d7211 */ /* 0x100fe400010f0c30 */
[----:B------:R-:W-:Y:S02]  /*a5c0*/  ISETP.GE.AND P2, PT, R11, UR23, PT ;  /* 0x000000170b007c0c */ /* 0x000fe4000bf46270 */
[----:B------:R-:W-:Y:S02]  /*a5d0*/  PRMT R47, RZ, 0x7610, R47 ;  /* 0x00007610ff2f7816 */ /* 0x000fe4000000002f */
[----:B------:R-:W-:Y:S01]  /*a5e0*/  PRMT R48, RZ, 0x7610, R48 ;  /* 0x00007610ff307816 */ /* 0x000fe20000000030 */
[----:B------:R1:W2:Y:S01]  /*a5f0*/  @!P3 LDG.E.U16 R46, [R42.64] ;  /* 0x000000122a2eb981 */ /* 0x0002a2000c1e1500 */
[----:B------:R-:W-:-:S02]  /*a600*/  ISETP.GE.AND P3, PT, R10, UR23, PT ;  /* 0x000000170a007c0c */ /* 0x000fc4000bf66270 */
[----:B------:R-:W-:Y:S01]  /*a610*/  PRMT R49, RZ, 0x7610, R49 ;  /* 0x00007610ff317816 */ /* 0x000fe20000000031 */
[----:B------:R3:W4:Y:S01]  /*a620*/  @!P4 LDG.E.U16 R47, [R44.64] ;  /* 0x000000122c2fc981 */ /* 0x000722000c1e1500 */
[----:B------:R-:W-:Y:S02]  /*a630*/  ISETP.GE.AND P1, PT, R12, UR23, PT ;  /* 0x000000170c007c0c */ /* 0x000fe4000bf26270 */
[----:B------:R-:W-:Y:S02]  /*a640*/  ISETP.GE.AND P6, PT, R13, UR23, PT ;  /* 0x000000170d007c0c */ /* 0x000fe4000bfc6270 */
[----:B------:R-:W-:Y:S01]  /*a650*/  ISETP.GE.AND P5, PT, R14, UR23, PT ;  /* 0x000000170e007c0c */ /* 0x000fe2000bfa6270 */
[----:B------:R3:W5:Y:S01]  /*a660*/  @!P2 LDG.E.U16 R49, [R44.64+0x80] ;  /* 0x000080122c31a981 */ /* 0x000762000c1e1500 */
[----:B------:R-:W-:Y:S02]  /*a670*/  ISETP.GE.AND P4, PT, R15, UR23, PT ;  /* 0x000000170f007c0c */ /* 0x000fe4000bf86270 */
[----:B0-----:R-:W-:Y:S01]  /*a680*/  PRMT R8, RZ, 0x7610, R8 ;  /* 0x00007610ff087816 */ /* 0x001fe20000000008 */
[----:B------:R3:W5:Y:S01]  /*a690*/  @!P3 LDG.E.U16 R48, [R44.64+0x40] ;  /* 0x000040122c30b981 */ /* 0x000762000c1e1500 */
[----:B------:R-:W-:-:S02]  /*a6a0*/  ISETP.GE.AND P3, PT, R16, UR23, PT ;  /* 0x0000001710007c0c */ /* 0x000fc4000bf66270 */
[----:B------:R-:W-:Y:S02]  /*a6b0*/  ISETP.GE.AND P2, PT, R17, UR23, PT ;  /* 0x0000001711007c0c */ /* 0x000fe4000bf46270 */
[----:B------:R-:W-:Y:S01]  /*a6c0*/  PRMT R9, RZ, 0x7610, R9 ;  /* 0x00007610ff097816 */ /* 0x000fe20000000009 */
[----:B------:R3:W5:Y:S01]  /*a6d0*/  @!P1 LDG.E.U16 R8, [R44.64+0xc0] ;  /* 0x0000c0122c089981 */ /* 0x000762000c1e1500 */
[----:B------:R-:W-:Y:S02]  /*a6e0*/  PRMT R50, RZ, 0x7610, R50 ;  /* 0x00007610ff327816 */ /* 0x000fe40000000032 */
[----:B------:R-:W-:Y:S02]  /*a6f0*/  PRMT R51, RZ, 0x7610, R51 ;  /* 0x00007610ff337816 */ /* 0x000fe40000000033 */
[----:B-1----:R-:W-:Y:S01]  /*a700*/  PRMT R42, RZ, 0x7610, R42 ;  /* 0x00007610ff2a7816 */ /* 0x002fe2000000002a */
[----:B------:R3:W5:Y:S01]  /*a710*/  @!P6 LDG.E.U16 R9, [R44.64+0x100] ;  /* 0x000100122c09e981 */ /* 0x000762000c1e1500 */
[----:B------:R-:W-:-:S02]  /*a720*/  PRMT R43, RZ, 0x7610, R43 ;  /* 0x00007610ff2b7816 */ /* 0x000fc4000000002b */
[----:B------:R-:W-:Y:S01]  /*a730*/  ISETP.GE.AND P1, PT, R18, UR23, PT ;  /* 0x0000001712007c0c */ /* 0x000fe2000bf26270 */
[----:B------:R3:W5:Y:S01]  /*a740*/  @!P5 LDG.E.U16 R50, [R44.64+0x140] ;  /* 0x000140122c32d981 */ /* 0x000762000c1e1500 */
[----:B------:R-:W-:Y:S02]  /*a750*/  ISETP.GE.AND P6, PT, R19, UR23, PT ;  /* 0x0000001713007c0c */ /* 0x000fe4000bfc6270 */
        /* <DEDUP_REMOVED lines=20> */
[C---:B---3--:R-:W-:Y:S02]  /*a8a0*/  IADD3 R44, R77.reuse, 0x1, RZ ;  /* 0x000000014d2c7810 */ /* 0x048fe40007ffe0ff */
[C---:B------:R-:W-:Y:S01]  /*a8b0*/  IADD3 R64, R77.reuse, 0xd, RZ ;  /* 0x0000000d4d407810 */ /* 0x040fe20007ffe0ff */
[----:B--2---:R-:W-:Y:S04]  /*a8c0*/  STS.U16 [R124], R46 ;  /* 0x0000002e7c007388 */ /* 0x004fe80000000400 */
[----:B----4-:R-:W-:Y:S04]  /*a8d0*/  STS.U16 [R122+0x40], R47 ;  /* 0x0000402f7a007388 */ /* 0x010fe80000000400 */
[----:B-----5:R-:W-:Y:S04]  /*a8e0*/  STS.U16 [R120+0x80], R48 ;  /* 0x0000803078007388 */ /* 0x020fe80000000400 */
[----:B------:R-:W-:Y:S04]  /*a8f0*/  STS.U16 [R118+0xc0], R49 ;  /* 0x0000c03176007388 */ /* 0x000fe80000000400 */
[----:B------:R-:W-:Y:S04]  /*a900*/  STS.U16 [R116+0x100], R8 ;  /* 0x0001000874007388 */ /* 0x000fe80000000400 */
[----:B------:R0:W-:Y:S04]  /*a910*/  STS.U16 [R114+0x140], R9 ;  /* 0x0001400972007388 */ /* 0x0001e80000000400 */
[----:B------:R-:W-:Y:S04]  /*a920*/  STS.U16 [R112+0x180], R50 ;  /* 0x0001803270007388 */ /* 0x000fe80000000400 */
[----:B------:R-:W-:Y:S01]  /*a930*/  STS.U16 [R110+0x1c0], R51 ;  /* 0x0001c0336e007388 */ /* 0x000fe20000000400 */
[----:B0-----:R-:W-:-:S03]  /*a940*/  IADD3 R9, R77, 0x2, RZ ;  /* 0x000000024d097810 */ /* 0x001fc60007ffe0ff */
[----:B------:R0:W-:Y:S01]  /*a950*/  STS.U16 [R108+0x200], R42 ;  /* 0x0002002a6c007388 */ /* 0x0001e20000000400 */
[-C--:B------:R-:W-:Y:S02]  /*a960*/  LEA.HI.SX32 R8, R44, R77.reuse, 0x1b ;  /* 0x0000004d2c087211 */ /* 0x080fe400078fdaff */
[----:B------:R-:W-:Y:S01]  /*a970*/  LEA.HI.SX32 R9, R9, R77, 0x1b ;  /* 0x0000004d09097211 */ /* 0x000fe200078fdaff */
[----:B------:R1:W-:Y:S01]  /*a980*/  STS.U16 [R106+0x240], R43 ;  /* 0x0002402b6a007388 */ /* 0x0003e20000000400 */
[----:B0-----:R-:W-:-:S03]  /*a990*/  IADD3 R42, R77, 0x3, RZ ;  /* 0x000000034d2a7810 */ /* 0x001fc60007ffe0ff */
[----:B------:R0:W-:Y:S01]  /*a9a0*/  STS.U16 [R104+0x280], R52 ;  /* 0x0002803468007388 */ /* 0x0001e20000000400 */
[----:B-1----:R-:W-:Y:S02]  /*a9b0*/  IADD3 R43, R77, 0x4, RZ ;  /* 0x000000044d2b7810 */ /* 0x002fe40007ffe0ff */
[-C--:B------:R-:W-:Y:S01]  /*a9c0*/  LEA.HI.SX32 R42, R42, R77.reuse, 0x1b ;  /* 0x0000004d2a2a7211 */ /* 0x080fe200078fdaff */
[----:B------:R-:W-:Y:S01]  /*a9d0*/  STS.U16 [R102+0x2c0], R53 ;  /* 0x0002c03566007388 */ /* 0x000fe20000000400 */
[----:B------:R-:W-:Y:S01]  /*a9e0*/  IMAD.SHL.U32 R8, R8, 0x2, RZ ;  /* 0x0000000208087824 */ /* 0x000fe200078e00ff */
[----:B------:R-:W-:Y:S02]  /*a9f0*/  SHF.L.U32 R9, R9, 0x1, RZ ;  /* 0x0000000109097819 */ /* 0x000fe400000006ff */
[----:B------:R-:W-:Y:S01]  /*aa00*/  STS.U16 [R100+0x300], R54 ;  /* 0x0003003664007388 */ /* 0x000fe20000000400 */
[----:B------:R-:W-:-:S03]  /*aa10*/  LEA.HI.SX32 R43, R43, R77, 0x1b ;  /* 0x0000004d2b2b7211 */ /* 0x000fc600078fdaff */
[----:B------:R1:W-:Y:S01]  /*aa20*/  STS.U16 [R98+0x340], R55 ;  /* 0x0003403762007388 */ /* 0x0003e20000000400 */
[----:B------:R-:W-:-:S03]  /*aa30*/  SHF.L.U32 R42, R42, 0x1, RZ ;  /* 0x000000012a2a7819 */ /* 0x000fc600000006ff */
[----:B------:R-:W-:Y:S04]  /*aa40*/  STS.U16 [R96+0x380], R56 ;  /* 0x0003803860007388 */ /* 0x000fe80000000400 */
[----:B------:R-:W-:Y:S01]  /*aa50*/  STS.U16 [R94+0x3c0], R57 ;  /* 0x0003c0395e007388 */ /* 0x000fe20000000400 */
[----:B------:R-:W-:-:S06]  /*aa60*/  NOP ;  /* 0x0000000000007918 */ /* 0x000fcc0000000000 */
[----:B------:R-:W2:Y:S01]  /*aa70*/  LDS.U16 R45, [R4] ;  /* 0x00000000042d7984 */ /* 0x000ea20000000400 */
[----:B------:R-:W-:-:S03]  /*aa80*/  IMAD.SHL.U32 R43, R43, 0x2, RZ ;  /* 0x000000022b2b7824 */ /* 0x000fc600078e00ff */
[----:B------:R-:W3:Y:S04]  /*aa90*/  LDS.U16 R47, [R8+0x2] ;  /* 0x00000200082f7984 */ /* 0x000ee80000000400 */
[----:B------:R-:W4:Y:S04]  /*aaa0*/  LDS.U16 R48, [R9+0x4] ;  /* 0x0000040009307984 */ /* 0x000f280000000400 */
[----:B------:R-:W5:Y:S04]  /*aab0*/  LDS.U16 R58, [R42+0x6] ;  /* 0x000006002a3a7984 */ /* 0x000f680000000400 */
[----:B------:R-:W5:Y:S01]  /*aac0*/  LDS.U16 R60, [R43+0x8] ;  /* 0x000008002b3c7984 */ /* 0x000f620000000400 */
[----:B------:R-:W-:-:S02]  /*aad0*/  IADD3 R46, R77, 0x6, RZ ;  /* 0x000000064d2e7810 */ /* 0x000fc40007ffe0ff */
[C---:B------:R-:W-:Y:S02]  /*aae0*/  IADD3 R44, R77.reuse, 0x5, RZ ;  /* 0x000000054d2c7810 */ /* 0x040fe40007ffe0ff */
[C---:B------:R-:W-:Y:S02]  /*aaf0*/  IADD3 R51, R77.reuse, 0x9, RZ ;  /* 0x000000094d337810 */ /* 0x040fe40007ffe0ff */
[-C--:B------:R-:W-:Y:S02]  /*ab00*/  LEA.HI.SX32 R46, R46, R77.reuse, 0x1b ;  /* 0x0000004d2e2e7211 */ /* 0x080fe400078fdaff */
[C---:B------:R-:W-:Y:S02]  /*ab10*/  IADD3 R49, R77.reuse, 0x7, RZ ;  /* 0x000000074d317810 */ /* 0x040fe40007ffe0ff */
[----:B------:R-:W-:Y:S02]  /*ab20*/  LEA.HI.SX32 R44, R44, R77, 0x1b ;  /* 0x0000004d2c2c7211 */ /* 0x000fe400078fdaff */
[----:B------:R-:W-:-:S02]  /*ab30*/  IADD3 R50, R77, 0x8, RZ ;  /* 0x000000084d327810 */ /* 0x000fc40007ffe0ff */
[-C--:B------:R-:W-:Y:S02]  /*ab40*/  LEA.HI.SX32 R51, R51, R77.reuse, 0x1b ;  /* 0x0000004d33337211 */ /* 0x080fe400078fdaff */
[C---:B0-----:R-:W-:Y:S02]  /*ab50*/  IADD3 R52, R77.reuse, 0xa, RZ ;  /* 0x0000000a4d347810 */ /* 0x041fe40007ffe0ff */
[C---:B-1----:R-:W-:Y:S02]  /*ab60*/  IADD3 R55, R77.reuse, 0xc, RZ ;  /* 0x0000000c4d377810 */ /* 0x042fe40007ffe0ff */
[----:B------:R-:W-:Y:S01]  /*ab70*/  IADD3 R54, R77, 0xb, RZ ;  /* 0x0000000b4d367810 */ /* 0x000fe20007ffe0ff */
[----:B--2---:R-:W-:Y:S01]  /*ab80*/  HADD2.F32 R53, -RZ, R45.H0_H0 ;  /* 0x2000002dff357230 */ /* 0x004fe20000004100 */
[----:B------:R-:W-:Y:S02]  /*ab90*/  SHF.L.U32 R45, R46, 0x1, RZ ;  /* 0x000000012e2d7819 */ /* 0x000fe400000006ff */
[-C--:B------:R-:W-:Y:S01]  /*aba0*/  LEA.HI.SX32 R46, R49, R77.reuse, 0x1b ;  /* 0x0000004d312e7211 */ /* 0x080fe200078fdaff */
[----:B---3--:R-:W-:Y:S01]  /*abb0*/  HADD2.F32 R56, -RZ, R47.H0_H0 ;  /* 0x2000002fff387230 */ /* 0x008fe20000004100 */
[----:B------:R-:W-:Y:S01]  /*abc0*/  SHF.L.U32 R44, R44, 0x1, RZ ;  /* 0x000000012c2c7819 */ /* 0x000fe200000006ff */
[----:B----4-:R-:W-:Y:S01]  /*abd0*/  HADD2.F32 R57, -RZ, R48.H0_H0 ;  /* 0x20000030ff397230 */ /* 0x010fe20000004100 */
[-C--:B------:R-:W-:Y:S01]  /*abe0*/  LEA.HI.SX32 R47, R50, R77.reuse, 0x1b ;  /* 0x0000004d322f7211 */ /* 0x080fe200078fdaff */
[----:B-----5:R-:W-:Y:S01]  /*abf0*/  HADD2.F32 R58, -RZ, R58.H0_H0 ;  /* 0x2000003aff3a7230 */ /* 0x020fe20000004100 */
[----:B------:R-:W-:Y:S01]  /*ac00*/  SHF.L.U32 R48, R51, 0x1, RZ ;  /* 0x0000000133307819 */ /* 0x000fe200000006ff */
[----:B------:R-:W-:Y:S01]  /*ac10*/  FMUL.FTZ R63, R53, -1.4426950216293334961 ;  /* 0xbfb8aa3b353f7820 */ /* 0x000fe20000410000 */
[-C--:B------:R-:W-:Y:S01]  /*ac20*/  LEA.HI.SX32 R49, R52, R77.reuse, 0x1b ;  /* 0x0000004d34317211 */ /* 0x080fe200078fdaff */
[----:B------:R-:W-:Y:S01]  /*ac30*/  IMAD.SHL.U32 R46, R46, 0x2, RZ ;  /* 0x000000022e2e7824 */ /* 0x000fe200078e00ff */
[-C--:B------:R-:W-:Y:S01]  /*ac40*/  LEA.HI.SX32 R51, R55, R77.reuse, 0x1b ;  /* 0x0000004d37337211 */ /* 0x080fe200078fdaff */
[----:B------:R-:W-:Y:S01]  /*ac50*/  HADD2.F32 R60, -RZ, R60.H0_H0 ;  /* 0x2000003cff3c7230 */ /* 0x000fe20000004100 */
[----:B------:R-:W-:Y:S01]  /*ac60*/  LEA.HI.SX32 R52, R64, R77, 0x1b ;  /* 0x0000004d40347211 */ /* 0x000fe200078fdaff */
[----:B------:R-:W0:Y:S01]  /*ac70*/  LDS.U16 R59, [R44+0xa] ;  /* 0x00000a002c3b7984 */ /* 0x000e220000000400 */
[----:B------:R-:W-:-:S02]  /*ac80*/  IADD3 R55, R77, 0xf, RZ ;  /* 0x0000000f4d377810 */ /* 0x000fc40007ffe0ff */
[-C--:B------:R-:W-:Y:S01]  /*ac90*/  LEA.HI.SX32 R50, R54, R77.reuse, 0x1b ;  /* 0x0000004d36327211 */ /* 0x080fe200078fdaff */
[----:B------:R-:W1:Y:S01]  /*aca0*/  LDS.U16 R61, [R45+0xc] ;  /* 0x00000c002d3d7984 */ /* 0x000e620000000400 */
[----:B------:R-:W-:Y:S02]  /*acb0*/  SHF.L.U32 R47, R47, 0x1, RZ ;  /* 0x000000012f2f7819 */ /* 0x000fe400000006ff */
[----:B------:R-:W-:Y:S01]  /*acc0*/  IADD3 R54, R77, 0xe, RZ ;  /* 0x0000000e4d367810 */ /* 0x000fe20007ffe0ff */
[----:B------:R-:W-:Y:S01]  /*acd0*/  FMUL.FTZ R69, R57, -1.4426950216293334961 ;  /* 0xbfb8aa3b39457820 */ /* 0x000fe20000410000 */
[-C--:B------:R-:W-:Y:S01]  /*ace0*/  LEA.HI.SX32 R55, R55, R77.reuse, 0x1b ;  /* 0x0000004d37377211 */ /* 0x080fe200078fdaff */
[----:B------:R-:W-:Y:S01]  /*acf0*/  FMUL.FTZ R64, R58, -1.4426950216293334961 ;  /* 0xbfb8aa3b3a407820 */ /* 0x000fe20000410000 */
[----:B------:R-:W-:Y:S01]  /*ad00*/  SHF.L.U32 R51, R51, 0x1, RZ ;  /* 0x0000000133337819 */ /* 0x000fe200000006ff */
[----:B------:R-:W-:Y:S01]  /*ad10*/  IMAD.SHL.U32 R52, R52, 0x2, RZ ;  /* 0x0000000234347824 */ /* 0x000fe200078e00ff */
[----:B------:R-:W-:Y:S01]  /*ad20*/  SHF.L.U32 R50, R50, 0x1, RZ ;  /* 0x0000000132327819 */ /* 0x000fe200000006ff */
[----:B------:R-:W-:Y:S01]  /*ad30*/  IMAD.SHL.U32 R49, R49, 0x2, RZ ;  /* 0x0000000231317824 */ /* 0x000fe200078e00ff */
[----:B------:R-:W-:Y:S01]  /*ad40*/  LEA.HI.SX32 R54, R54, R77, 0x1b ;  /* 0x0000004d36367211 */ /* 0x000fe200078fdaff */
[----:B------:R-:W2:Y:S01]  /*ad50*/  LDS.U16 R68, [R46+0xe] ;  /* 0x00000e002e447984 */ /* 0x000ea20000000400 */
[----:B------:R-:W-:Y:S01]  /*ad60*/  FMUL.FTZ R70, R60, -1.4426950216293334961 ;  /* 0xbfb8aa3b3c467820 */ /* 0x000fe20000410000 */
[----:B------:R3:W4:Y:S01]  /*ad70*/  MUFU.EX2 R71, R63 ;  /* 0x0000003f00477308 */ /* 0x0007220000000800 */
[----:B------:R-:W-:Y:S01]  /*ad80*/  SHF.L.U32 R55, R55, 0x1, RZ ;  /* 0x0000000137377819 */ /* 0x000fe200000006ff */
[----:B------:R-:W5:Y:S01]  /*ad90*/  LDS.U16 R62, [R47+0x10] ;  /* 0x000010002f3e7984 */ /* 0x000f620000000400 */
[----:B------:R-:W-:Y:S01]  /*ada0*/  FMUL.FTZ R65, R56, -1.4426950216293334961 ;  /* 0xbfb8aa3b38417820 */ /* 0x000fe20000410000 */
[----:B------:R-:W-:-:S02]  /*adb0*/  SHF.L.U32 R54, R54, 0x1, RZ ;  /* 0x0000000136367819 */ /* 0x000fc400000006ff */
[----:B------:R-:W-:Y:S02]  /*adc0*/  LDS.U16 R66, [R49+0x14] ;  /* 0x0000140031427984 */ /* 0x000fe40000000400 */
[----:B------:R4:W-:Y:S02]  /*add0*/  MUFU.EX2 R73, R69 ;  /* 0x0000004500497308 */ /* 0x0009e40000000800 */
[----:B---3--:R-:W3:Y:S04]  /*ade0*/  LDS.U16 R63, [R48+0x12] ;  /* 0x00001200303f7984 */ /* 0x008ee80000000400 */
[----:B------:R-:W3:Y:S02]  /*adf0*/  LDS.U16 R67, [R50+0x16] ;  /* 0x0000160032437984 */ /* 0x000ee40000000400 */
[----:B------:R0:W-:Y:S02]  /*ae00*/  MUFU.EX2 R74, R64 ;  /* 0x00000040004a7308 */ /* 0x0001e40000000800 */
[----:B----4-:R-:W4:Y:S04]  /*ae10*/  LDS.U16 R69, [R51+0x18] ;  /* 0x0000180033457984 */ /* 0x010f280000000400 */
[----:B0-----:R-:W0:Y:S02]  /*ae20*/  LDS.U16 R64, [R52+0x1a] ;  /* 0x00001a0034407984 */ /* 0x001e240000000400 */
[----:B------:R1:W-:Y:S08]  /*ae30*/  MUFU.EX2 R75, R70 ;  /* 0x00000046004b7308 */ /* 0x0003f00000000800 */
[----:B------:R2:W0:Y:S01]  /*ae40*/  MUFU.EX2 R72, R65 ;  /* 0x0000004100487308 */ /* 0x0004220000000800 */
[----:B-1----:R-:W1:Y:S04]  /*ae50*/  LDS.U16 R70, [R55+0x1e] ;  /* 0x00001e0037467984 */ /* 0x002e680000000400 */
[----:B--2---:R-:W2:Y:S01]  /*ae60*/  LDS.U16 R65, [R54+0x1c] ;  /* 0x00001c0036417984 */ /* 0x004ea20000000400 */
[----:B------:R-:W-:-:S02]  /*ae70*/  HADD2.F32 R59, -RZ, R59.H0_H0 ;  /* 0x2000003bff3b7230 */ /* 0x000fc40000004100 */
[----:B------:R-:W-:Y:S02]  /*ae80*/  HADD2.F32 R61, -RZ, R61.H0_H0 ;  /* 0x2000003dff3d7230 */ /* 0x000fe40000004100 */
[----:B------:R-:W-:Y:S01]  /*ae90*/  HADD2.F32 R68, -RZ, R68.H0_H0 ;  /* 0x20000044ff447230 */ /* 0x000fe20000004100 */
[----:B------:R-:W-:Y:S01]  /*aea0*/  FMUL.FTZ R76, R59, -1.4426950216293334961 ;  /* 0xbfb8aa3b3b4c7820 */ /* 0x000fe20000410000 */
[----:B-----5:R-:W-:Y:S02]  /*aeb0*/  HADD2.F32 R79, -RZ, R62.H0_H0 ;  /* 0x2000003eff4f7230 */ /* 0x020fe40000004100 */
[----:B---3--:R-:W-:Y:S01]  /*aec0*/  HADD2.F32 R63, -RZ, R63.H0_H0 ;  /* 0x2000003fff3f7230 */ /* 0x008fe20000004100 */
[----:B------:R-:W-:Y:S01]  /*aed0*/  FMUL.FTZ R77, R61, -1.4426950216293334961 ;  /* 0xbfb8aa3b3d4d7820 */ /* 0x000fe20000410000 */
[----:B------:R-:W-:Y:S01]  /*aee0*/  HADD2.F32 R66, -RZ, R66.H0_H0 ;  /* 0x20000042ff427230 */ /* 0x000fe20000004100 */
[----:B------:R-:W-:Y:S01]  /*aef0*/  FMUL.FTZ R78, R68, -1.4426950216293334961 ;  /* 0xbfb8aa3b444e7820 */ /* 0x000fe20000410000 */
[----:B------:R-:W-:-:S02]  /*af00*/  HADD2.F32 R67, -RZ, R67.H0_H0 ;  /* 0x20000043ff437230 */ /* 0x000fc40000004100 */
[----:B----4-:R-:W-:Y:S01]  /*af10*/  HADD2.F32 R69, -RZ, R69.H0_H0 ;  /* 0x20000045ff457230 */ /* 0x010fe20000004100 */
[----:B------:R-:W-:Y:S01]  /*af20*/  FMUL.FTZ R80, R79, -1.4426950216293334961 ;  /* 0xbfb8aa3b4f507820 */ /* 0x000fe20000410000 */
[----:B------:R-:W3:Y:S01]  /*af30*/  MUFU.EX2 R76, R76 ;  /* 0x0000004c004c7308 */ /* 0x000ee20000000800 */
[----:B------:R-:W-:Y:S01]  /*af40*/  FMUL.FTZ R81, R63, -1.4426950216293334961 ;  /* 0xbfb8aa3b3f517820 */ /* 0x000fe20000410000 */
[----:B0-----:R-:W-:Y:S01]  /*af50*/  HADD2.F32 R62, -RZ, R64.H0_H0 ;  /* 0x20000040ff3e7230 */ /* 0x001fe20000004100 */
[----:B------:R-:W-:Y:S02]  /*af60*/  FMUL.FTZ R84, R69, -1.4426950216293334961 ;  /* 0xbfb8aa3b45547820 */ /* 0x000fe40000410000 */
[----:B------:R-:W-:Y:S02]  /*af70*/  FMUL.FTZ R82, R66, -1.4426950216293334961 ;  /* 0xbfb8aa3b42527820 */ /* 0x000fe40000410000 */
[----:B------:R-:W-:Y:S02]  /*af80*/  FMUL.FTZ R85, R62, -1.4426950216293334961 ;  /* 0xbfb8aa3b3e557820 */ /* 0x000fe40000410000 */
[----:B------:R-:W-:Y:S01]  /*af90*/  FMUL.FTZ R83, R67, -1.4426950216293334961 ;  /* 0xbfb8aa3b43537820 */ /* 0x000fe20000410000 */
[----:B-1----:R-:W-:Y:S01]  /*afa0*/  HADD2.F32 R64, -RZ, R70.H0_H0 ;  /* 0x20000046ff407230 */ /* 0x002fe20000004100 */
[----:B------:R-:W0:Y:S04]  /*afb0*/  MUFU.EX2 R77, R77 ;  /* 0x0000004d004d7308 */ /* 0x000e280000000800 */
[----:B------:R-:W-:Y:S01]  /*afc0*/  FMUL.FTZ R87, R64, -1.4426950216293334961 ;  /* 0xbfb8aa3b40577820 */ /* 0x000fe20000410000 */
[----:B--2---:R-:W-:-:S03]  /*afd0*/  HADD2.F32 R65, -RZ, R65.H0_H0 ;  /* 0x20000041ff417230 */ /* 0x004fc60000004100 */
[----:B------:R-:W1:Y:S01]  /*afe0*/  MUFU.EX2 R78, R78 ;  /* 0x0000004e004e7308 */ /* 0x000e620000000800 */
[----:B------:R-:W-:Y:S02]  /*aff0*/  FADD.FTZ R71, R71, 1 ;  /* 0x3f80000047477421 */ /* 0x000fe40000010000 */
[----:B------:R-:W-:-:S05]  /*b000*/  FMUL.FTZ R70, R65, -1.4426950216293334961 ;  /* 0xbfb8aa3b41467820 */ /* 0x000fca0000410000 */
[----:B------:R-:W2:Y:S01]  /*b010*/  MUFU.EX2 R80, R80 ;  /* 0x0000005000507308 */ /* 0x000ea20000000800 */
[----:B------:R-:W-:-:S07]  /*b020*/  FADD.FTZ R72, R72, 1 ;  /* 0x3f80000048487421 */ /* 0x000fce0000010000 */
[----:B------:R-:W4:Y:S08]  /*b030*/  MUFU.EX2 R81, R81 ;  /* 0x0000005100517308 */ /* 0x000f300000000800 */
[----:B------:R-:W5:Y:S08]  /*b040*/  MUFU.EX2 R84, R84 ;  /* 0x0000005400547308 */ /* 0x000f700000000800 */
[----:B------:R-:W0:Y:S01]  /*b050*/  MUFU.EX2 R85, R85 ;  /* 0x0000005500557308 */ /* 0x000e220000000800 */
[----:B------:R-:W-:-:S07]  /*b060*/  FADD.FTZ R73, R73, 1 ;  /* 0x3f80000049497421 */ /* 0x000fce0000010000 */
[----:B------:R-:W0:Y:S01]  /*b070*/  MUFU.EX2 R82, R82 ;  /* 0x0000005200527308 */ /* 0x000e220000000800 */
[----:B------:R-:W-:-:S07]  /*b080*/  FADD.FTZ R74, R74, 1 ;  /* 0x3f8000004a4a7421 */ /* 0x000fce0000010000 */
[----:B------:R-:W0:Y:S01]  /*b090*/  MUFU.EX2 R83, R83 ;  /* 0x0000005300537308 */ /* 0x000e220000000800 */
[----:B------:R-:W-:-:S07]  /*b0a0*/  FADD.FTZ R75, R75, 1 ;  /* 0x3f8000004b4b7421 */ /* 0x000fce0000010000 */
[----:B------:R-:W1:Y:S01]  /*b0b0*/  MUFU.EX2 R86, R70 ;  /* 0x0000004600567308 */ /* 0x000e620000000800 */
[----:B---3--:R-:W-:-:S07]  /*b0c0*/  FADD.FTZ R76, R76, 1 ;  /* 0x3f8000004c4c7421 */ /* 0x008fce0000010000 */
[----:B------:R-:W3:Y:S01]  /*b0d0*/  MUFU.EX2 R87, R87 ;  /* 0x0000005700577308 */ /* 0x000ee20000000800 */
[----:B0-----:R-:W-:-:S07]  /*b0e0*/  FADD.FTZ R77, R77, 1 ;  /* 0x3f8000004d4d7421 */ /* 0x001fce0000010000 */
[----:B------:R-:W0:Y:S01]  /*b0f0*/  MUFU.RCP R88, R71 ;  /* 0x0000004700587308 */ /* 0x000e220000001000 */
[----:B-1----:R-:W-:-:S07]  /*b100*/  FADD.FTZ R78, R78, 1 ;  /* 0x3f8000004e4e7421 */ /* 0x002fce0000010000 */
[----:B------:R-:W1:Y:S01]  /*b110*/  MUFU.RCP R89, R72 ;  /* 0x0000004800597308 */ /* 0x000e620000001000 */
[----:B--2---:R-:W-:Y:S02]  /*b120*/  FADD.FTZ R80, R80, 1 ;  /* 0x3f80000050507421 */ /* 0x004fe40000010000 */
[----:B----4-:R-:W-:-:S05]  /*b130*/  FADD.FTZ R81, R81, 1 ;  /* 0x3f80000051517421 */ /* 0x010fca0000010000 */
[----:B------:R-:W2:Y:S01]  /*b140*/  MUFU.RCP R90, R73 ;  /* 0x00000049005a7308 */ /* 0x000ea20000001000 */
[----:B-----5:R-:W-:Y:S02]  /*b150*/  FADD.FTZ R84, R84, 1 ;  /* 0x3f80000054547421 */ /* 0x020fe40000010000 */
[----:B------:R-:W-:-:S05]  /*b160*/  FADD.FTZ R85, R85, 1 ;  /* 0x3f80000055557421 */ /* 0x000fca0000010000 */
[----:B------:R-:W4:Y:S01]  /*b170*/  MUFU.RCP R91, R74 ;  /* 0x0000004a005b7308 */ /* 0x000f220000001000 */
[----:B------:R-:W-:Y:S02]  /*b180*/  FADD.FTZ R82, R82, 1 ;  /* 0x3f80000052527421 */ /* 0x000fe40000010000 */
[----:B------:R-:W-:-:S05]  /*b190*/  FADD.FTZ R83, R83, 1 ;  /* 0x3f80000053537421 */ /* 0x000fca0000010000 */
[----:B------:R-:W5:Y:S01]  /*b1a0*/  MUFU.RCP R75, R75 ;  /* 0x0000004b004b7308 */ /* 0x000f620000001000 */
[----:B------:R-:W-:Y:S02]  /*b1b0*/  FADD.FTZ R86, R86, 1 ;  /* 0x3f80000056567421 */ /* 0x000fe40000010000 */
[----:B---3--:R-:W-:-:S05]  /*b1c0*/  FADD.FTZ R87, R87, 1 ;  /* 0x3f80000057577421 */ /* 0x008fca0000010000 */
[----:B------:R-:W3:Y:S01]  /*b1d0*/  MUFU.RCP R76, R76 ;  /* 0x0000004c004c7308 */ /* 0x000ee20000001000 */
[----:B0-----:R-:W-:-:S07]  /*b1e0*/  FMUL.FTZ R70, R53, R88 ;  /* 0x0000005835467220 */ /* 0x001fce0000410000 */
[----:B------:R-:W0:Y:S01]  /*b1f0*/  MUFU.RCP R92, R77 ;  /* 0x0000004d005c7308 */ /* 0x000e220000001000 */
[----:B-1----:R-:W-:-:S07]  /*b200*/  FMUL.FTZ R53, R56, R89 ;  /* 0x0000005938357220 */ /* 0x002fce0000410000 */
[----:B------:R-:W1:Y:S08]  /*b210*/  MUFU.RCP R71, R78 ;  /* 0x0000004e00477308 */ /* 0x000e700000001000 */
[----:B------:R-:W0:Y:S08]  /*b220*/  MUFU.RCP R80, R80 ;  /* 0x0000005000507308 */ /* 0x000e300000001000 */
[----:B------:R-:W0:Y:S01]  /*b230*/  MUFU.RCP R72, R81 ;  /* 0x0000005100487308 */ /* 0x000e220000001000 */
[----:B------:R-:W-:-:S07]  /*b240*/  FMUL.FTZ R70, R70, R21 ;  /* 0x0000001546467220 */ /* 0x000fce0000410000 */
[----:B------:R-:W0:Y:S01]  /*b250*/  MUFU.RCP R73, R82 ;  /* 0x0000005200497308 */ /* 0x000e220000001000 */
[----:B------:R-:W-:-:S07]  /*b260*/  FMUL.FTZ R53, R53, R22 ;  /* 0x0000001635357220 */ /* 0x000fce0000410000 */
[----:B------:R-:W0:Y:S01]  /*b270*/  MUFU.RCP R74, R83 ;  /* 0x00000053004a7308 */ /* 0x000e220000001000 */
[----:B--2---:R-:W-:Y:S01]  /*b280*/  FMUL.FTZ R22, R57, R90 ;  /* 0x0000005a39167220 */ /* 0x004fe20000410000 */
[----:B------:R-:W-:Y:S06]  /*b290*/  BAR.SYNC.DEFER_BLOCKING 0x0 ;  /* 0x0000000000007b1d */ /* 0x000fec0000010000 */
[----:B------:R-:W2:Y:S01]  /*b2a0*/  MUFU.RCP R84, R84 ;  /* 0x0000005400547308 */ /* 0x000ea20000001000 */
[----:B----4-:R-:W-:-:S07]  /*b2b0*/  FMUL.FTZ R21, R58, R91 ;  /* 0x0000005b3a157220 */ /* 0x010fce0000410000 */
[----:B------:R-:W4:Y:S01]  /*b2c0*/  MUFU.RCP R85, R85 ;  /* 0x0000005500557308 */ /* 0x000f220000001000 */
[----:B-----5:R-:W-:-:S07]  /*b2d0*/  FMUL.FTZ R60, R60, R75 ;  /* 0x0000004b3c3c7220 */ /* 0x020fce0000410000 */
[----:B------:R-:W5:Y:S01]  /*b2e0*/  MUFU.RCP R86, R86 ;  /* 0x0000005600567308 */ /* 0x000f620000001000 */
[----:B---3--:R-:W-:-:S07]  /*b2f0*/  FMUL.FTZ R59, R59, R76 ;  /* 0x0000004c3b3b7220 */ /* 0x008fce0000410000 */
[----:B------:R-:W3:Y:S01]  /*b300*/  MUFU.RCP R87, R87 ;  /* 0x0000005700577308 */ /* 0x000ee20000001000 */
[----:B------:R-:W-:Y:S02]  /*b310*/  FMUL.FTZ R22, R22, R23 ;  /* 0x0000001716167220 */ /* 0x000fe40000410000 */
[----:B------:R-:W-:Y:S02]  /*b320*/  FMUL.FTZ R21, R21, R24 ;  /* 0x0000001815157220 */ /* 0x000fe40000410000 */
[----:B0-----:R-:W-:Y:S02]  /*b330*/  FMUL.FTZ R24, R61, R92 ;  /* 0x0000005c3d187220 */ /* 0x001fe40000410000 */
[----:B-1----:R-:W-:Y:S01]  /*b340*/  FMUL.FTZ R23, R68, R71 ;  /* 0x0000004744177220 */ /* 0x002fe20000410000 */
[----:B------:R-:W-:Y:S01]  /*b350*/  F2FP.PACK_AB R53, R53, R70 ;  /* 0x000000463535723e */ /* 0x000fe200000000ff */
[----:B------:R-:W-:Y:S02]  /*b360*/  FMUL.FTZ R60, R60, R25 ;  /* 0x000000193c3c7220 */ /* 0x000fe40000410000 */
[----:B------:R-:W-:-:S02]  /*b370*/  FMUL.FTZ R56, R79, R80 ;  /* 0x000000504f387220 */ /* 0x000fc40000410000 */
[----:B------:R-:W-:Y:S02]  /*b380*/  FMUL.FTZ R59, R59, R26 ;  /* 0x0000001a3b3b7220 */ /* 0x000fe40000410000 */
[----:B------:R-:W-:Y:S01]  /*b390*/  FMUL.FTZ R63, R63, R72 ;  /* 0x000000483f3f7220 */ /* 0x000fe20000410000 */
[----:B------:R-:W-:Y:S01]  /*b3a0*/  F2FP.PACK_AB R21, R21, R22 ;  /* 0x000000161515723e */ /* 0x000fe200000000ff */
[----:B------:R-:W-:Y:S02]  /*b3b0*/  FMUL.FTZ R24, R24, R27 ;  /* 0x0000001b18187220 */ /* 0x000fe40000410000 */
[----:B------:R-:W-:Y:S02]  /*b3c0*/  FMUL.FTZ R23, R23, R28 ;  /* 0x0000001c17177220 */ /* 0x000fe40000410000 */
[----:B------:R-:W-:Y:S02]  /*b3d0*/  FMUL.FTZ R66, R66, R73 ;  /* 0x0000004942427220 */ /* 0x000fe40000410000 */
[----:B------:R-:W-:-:S02]  /*b3e0*/  FMUL.FTZ R67, R67, R74 ;  /* 0x0000004a43437220 */ /* 0x000fc40000410000 */
[----:B--2---:R-:W-:Y:S02]  /*b3f0*/  FMUL.FTZ R26, R69, R84 ;  /* 0x00000054451a7220 */ /* 0x004fe40000410000 */
[----:B----4-:R-:W-:Y:S01]  /*b400*/  FMUL.FTZ R25, R62, R85 ;  /* 0x000000553e197220 */ /* 0x010fe20000410000 */
[----:B------:R-:W-:Y:S01]  /*b410*/  PRMT R22, R53, 0x7632, R22 ;  /* 0x0000763235167816 */ /* 0x000fe20000000016 */
[----:B------:R-:W-:Y:S01]  /*b420*/  FMUL.FTZ R56, R56, R29 ;  /* 0x0000001d38387220 */ /* 0x000fe20000410000 */
[----:B------:R-:W-:Y:S01]  /*b430*/  F2FP.PACK_AB R59, R59, R60 ;  /* 0x0000003c3b3b723e */ /* 0x000fe200000000ff */
[----:B------:R-:W-:Y:S01]  /*b440*/  FMUL.FTZ R63, R63, R30 ;  /* 0x0000001e3f3f7220 */ /* 0x000fe20000410000 */
[----:B------:R-:W-:Y:S01]  /*b450*/  PRMT R29, R21, 0x7632, R29 ;  /* 0x00007632151d7816 */ /* 0x000fe2000000001d */
[----:B------:R-:W-:Y:S01]  /*b460*/  FMUL.FTZ R66, R66, R31 ;  /* 0x0000001f42427220 */ /* 0x000fe20000410000 */
[----:B------:R-:W-:Y:S01]  /*b470*/  F2FP.PACK_AB R23, R23, R24 ;  /* 0x000000181717723e */ /* 0x000fe200000000ff */
[----:B------:R-:W-:-:S02]  /*b480*/  FMUL.FTZ R67, R67, R32 ;  /* 0x0000002043437220 */ /* 0x000fc40000410000 */
[----:B-----5:R-:W-:Y:S02]  /*b490*/  FMUL.FTZ R28, R65, R86 ;  /* 0x00000056411c7220 */ /* 0x020fe40000410000 */
[----:B---3--:R-:W-:Y:S02]  /*b4a0*/  FMUL.FTZ R27, R64, R87 ;  /* 0x00000057401b7220 */ /* 0x008fe40000410000 */
[----:B------:R-:W-:Y:S02]  /*b4b0*/  FMUL.FTZ R26, R26, R33 ;  /* 0x000000211a1a7220 */ /* 0x000fe40000410000 */
[----:B------:R-:W-:Y:S01]  /*b4c0*/  FMUL.FTZ R25, R25, R34 ;  /* 0x0000002219197220 */ /* 0x000fe20000410000 */
[----:B------:R0:W-:Y:S01]  /*b4d0*/  STS.U16 [R4], R53 ;  /* 0x0000003504007388 */ /* 0x0001e20000000400 */
[----:B------:R-:W-:Y:S01]  /*b4e0*/  PRMT R30, R59, 0x7632, R30 ;  /* 0x000076323b1e7816 */ /* 0x000fe2000000001e */
[----:B------:R-:W-:Y:S01]  /*b4f0*/  FMUL.FTZ R28, R28, R35 ;  /* 0x000000231c1c7220 */ /* 0x000fe20000410000 */
[----:B------:R-:W-:Y:S01]  /*b500*/  F2FP.PACK_AB R56, R63, R56 ;  /* 0x000000383f38723e */ /* 0x000fe200000000ff */
[----:B------:R-:W-:Y:S01]  /*b510*/  FMUL.FTZ R27, R27, R36 ;  /* 0x000000241b1b7220 */ /* 0x000fe20000410000 */
[----:B------:R1:W-:Y:S01]  /*b520*/  STS.U16 [R8+0x2], R22 ;  /* 0x0000021608007388 */ /* 0x0003e20000000400 */
[----:B------:R-:W-:-:S02]  /*b530*/  F2FP.PACK_AB R66, R67, R66 ;  /* 0x000000424342723e */ /* 0x000fc400000000ff */
[----:B------:R-:W-:Y:S01]  /*b540*/  F2FP.PACK_AB R25, R25, R26 ;  /* 0x0000001a1919723e */ /* 0x000fe200000000ff */
[----:B------:R2:W-:Y:S01]  /*b550*/  STS.U16 [R9+0x4], R21 ;  /* 0x0000041509007388 */ /* 0x0005e20000000400 */
[----:B0-----:R-:W-:Y:S02]  /*b560*/  PRMT R4, R23, 0x7632, R4 ;  /* 0x0000763217047816 */ /* 0x001fe40000000004 */
[----:B------:R-:W-:Y:S01]  /*b570*/  PRMT R24, R56, 0x7632, R24 ;  /* 0x0000763238187816 */ /* 0x000fe20000000018 */
[----:B------:R-:W-:Y:S01]  /*b580*/  STS.U16 [R42+0x6], R29 ;  /* 0x0000061d2a007388 */ /* 0x000fe20000000400 */
[----:B------:R-:W-:-:S03]  /*b590*/  F2FP.PACK_AB R27, R27, R28 ;  /* 0x0000001c1b1b723e */ /* 0x000fc600000000ff */
[----:B------:R-:W-:Y:S01]  /*b5a0*/  STS.U16 [R43+0x8], R59 ;  /* 0x0000083b2b007388 */ /* 0x000fe20000000400 */
[----:B-1----:R-:W-:-:S03]  /*b5b0*/  PRMT R8, R66, 0x7632, R8 ;  /* 0x0000763242087816 */ /* 0x002fc60000000008 */
[----:B------:R-:W-:Y:S01]  /*b5c0*/  STS.U16 [R44+0xa], R30 ;  /* 0x00000a1e2c007388 */ /* 0x000fe20000000400 */
[----:B--2---:R-:W-:-:S03]  /*b5d0*/  PRMT R9, R25, 0x7610, R9 ;  /* 0x0000761019097816 */ /* 0x004fc60000000009 */
[----:B------:R-:W-:Y:S01]  /*b5e0*/  STS.U16 [R45+0xc], R23 ;  /* 0x00000c172d007388 */ /* 0x000fe20000000400 */
[----:B------:R-:W-:-:S03]  /*b5f0*/  PRMT R26, R25, 0x7632, R26 ;  /* 0x00007632191a7816 */ /* 0x000fc6000000001a */
[----:B------:R0:W-:Y:S01]  /*b600*/  STS.U16 [R46+0xe], R4 ;  /* 0x00000e042e007388 */ /* 0x0001e20000000400 */
[----:B------:R-:W-:-:S03]  /*b610*/  PRMT R22, R27, 0x7632, R22 ;  /* 0x000076321b167816 */ /* 0x000fc60000000016 */
[----:B------:R-:W-:Y:S04]  /*b620*/  STS.U16 [R47+0x10], R56 ;  /* 0x000010382f007388 */ /* 0x000fe80000000400 */
[----:B------:R-:W-:Y:S04]  /*b630*/  STS.U16 [R48+0x12], R24 ;  /* 0x0000121830007388 */ /* 0x000fe80000000400 */
[----:B------:R-:W-:Y:S01]  /*b640*/  STS.U16 [R49+0x14], R66 ;  /* 0x0000144231007388 */ /* 0x000fe20000000400 */
[----:B0-----:R-:W-:-:S03]  /*b650*/  IMAD.U32 R4, RZ, RZ, UR23 ;  /* 0x00000017ff047e24 */ /* 0x001fc6000f8e00ff */
[----:B------:R-:W-:Y:S04]  /*b660*/  STS.U16 [R50+0x16], R8 ;  /* 0x0000160832007388 */ /* 0x000fe80000000400 */
[----:B------:R0:W-:Y:S04]  /*b670*/  STS.U16 [R51+0x18], R9 ;  /* 0x0000180933007388 */ /* 0x0001e80000000400 */
        /* <DEDUP_REMOVED lines=34> */
[----:B------:R-:W-:-:S03]  /*b8a0*/  UIMAD UR7, UR21, UR7, URZ ;  /* 0x00000007150772a4 */ /* 0x000fc6000f8e023f */
[----:B------:R-:W-:-:S03]  /*b8b0*/  IMAD.IADD R7, R23, 0x1, R7 ;  /* 0x0000000117077824 */ /* 0x000fc600078e0207 */
[----:B------:R-:W-:Y:S01]  /*b8c0*/  MOV R23, UR7 ;  /* 0x0000000700177c02 */ /* 0x000fe20008000f00 */
[----:B------:R-:W-:-:S04]  /*b8d0*/  IMAD.WIDE.U32 R6, R0, c[0x0][0x218], R6 ;  /* 0x0000860000067a25 */ /* 0x000fc800078e0006 */
[----:B------:R-:W-:Y:S01]  /*b8e0*/  IMAD R23, R0, c[0x0][0x21c], R23 ;  /* 0x0000870000177a24 */ /* 0x000fe200078e0217 */
[----:B------:R-:W-:-:S04]  /*b8f0*/  LEA R22, P0, R6, c[0x0][0x270], 0x1 ;  /* 0x00009c0006167a11 */ /* 0x000fc800078008ff */
[----:B------:R-:W-:-:S04]  /*b900*/  IADD3 R7, R7, R23, RZ ;  /* 0x0000001707077210 */ /* 0x000fc80007ffe0ff */
[----:B------:R-:W-:-:S05]  /*b910*/  LEA.HI.X R23, R6, c[0x0][0x274], R7, 0x1, P0 ;  /* 0x00009d0006177a11 */ /* 0x000fca00000f0c07 */
[----:B------:R0:W-:Y:S02]  /*b920*/  STG.E.U16 [R22.64], R21 ;  /* 0x0000001516007986 */ /* 0x0001e4000c101512 */
.L_x_356:
[----:B------:R-:W-:Y:S05]  /*b930*/  BSYNC B0 ;  /* 0x0000000000007941 */ /* 0x000fea0003800000 */
.L_x_355:
[----:B------:R-:W-:Y:S01]  /*b940*/  ULDC UR7, c[0x0][0x218] ;  /* 0x0000860000077ab9 */ /* 0x000fe20000000800 */
[----:B------:R-:W-:Y:S01]  /*b950*/  MOV R7, R61 ;  /* 0x0000003d00077202 */ /* 0x000fe20000000f00 */
[----:B------:R-:W-:Y:S01]  /*b960*/  UIMAD UR7, UR21, UR7, URZ ;  /* 0x00000007150772a4 */ /* 0x000fe2000f8e023f */
[----:B------:R-:W-:Y:S01]  /*b970*/  IMAD.MOV.U32 R6, RZ, RZ, R8 ;  /* 0x000000ffff067224 */ /* 0x000fe200078e0008 */
[----:B------:R-:W-:Y:S01]  /*b980*/  IADD3 R4, P1, R41, c[0x0][0x270], RZ ;  /* 0x00009c0029047a10 */ /* 0x000fe20007f3e0ff */
[----:B------:R-:W-:Y:S01]  /*b990*/  UIADD3 UR6, UR6, 0x1, URZ ;  /* 0x0000000106067890 */ /* 0x000fe2000fffe03f */
[-C--:B------:R-:W-:Y:S01]  /*b9a0*/  ISETP.GE.AND P3, PT, R5, R24.reuse, PT ;  /* 0x000000180500720c */ /* 0x080fe20003f66270 */
[----:B------:R-:W-:Y:S01]  /*b9b0*/  IMAD.WIDE.U32 R6, R0, c[0x0][0x218], R6 ;  /* 0x0000860000067a25 */ /* 0x000fe200078e0006 */
[----:B0-----:R-:W-:Y:S01]  /*b9c0*/  MOV R21, UR7 ;  /* 0x0000000700157c02 */ /* 0x001fe20008000f00 */
[----:B------:R-:W-:Y:S01]  /*b9d0*/  ULDC UR7, c[0x0][0x174] ;  /* 0x00005d0000077ab9 */ /* 0x000fe20000000800 */
[----:B------:R-:W-:Y:S01]  /*b9e0*/  IADD3.X R40, R40, c[0x0][0x274], RZ, P1, !PT ;  /* 0x00009d0028287a10 */ /* 0x000fe20000ffe4ff */
[----:B------:R-:W-:Y:S01]  /*b9f0*/  UISETP.GE.AND UP0, UPT, UR6, UR7, UPT ;  /* 0x000000070600728c */ /* 0x000fe2000bf06270 */
[----:B------:R-:W-:Y:S01]  /*ba00*/  IADD3 R9, P0, R6, UR16, RZ ;  /* 0x0000001006097c10 */ /* 0x000fe2000ff1e0ff */
[----:B------:R-:W-:Y:S01]  /*ba10*/  IMAD R21, R0, c[0x0][0x21c], R21 ;  /* 0x0000870000157a24 */ /* 0x000fe200078e0215 */
[-C--:B------:R-:W-:Y:S01]  /*ba20*/  ISETP.GE.AND P4, PT, R10, R24.reuse, PT ;  /* 0x000000180a00720c */ /* 0x080fe20003f86270 */
[----:B------:R-:W-:Y:S01]  /*ba30*/  UIADD3 UR10, UP1, UR10, 0x2000, URZ ;  /* 0x000020000a0a7890 */ /* 0x000fe2000ff3e03f */
[----:B------:R-:W-:Y:S01]  /*ba40*/  ISETP.GE.AND P5, PT, R11, R24, PT ;  /* 0x000000180b00720c */ /* 0x000fe20003fa6270 */
[----:B------:R-:W-:Y:S01]  /*ba50*/  UIADD3 UR11, UP2, UR11, 0x2000, URZ ;  /* 0x000020000b0b7890 */ /* 0x000fe2000ff5e03f */
[----:B------:R-:W-:Y:S01]  /*ba60*/  IADD3.X R6, R21, UR17, R7, P0, !PT ;  /* 0x0000001115067c10 */ /* 0x000fe200087fe407 */
[----:B------:R-:W-:Y:S01]  /*ba70*/  UIADD3 UR12, UP3, UR12, 0x1000, URZ ;  /* 0x000010000c0c7890 */ /* 0x000fe2000ff7e03f */
[C---:B------:R-:W-:Y:S01]  /*ba80*/  LEA R4, P0, R9.reuse, R4, 0x1 ;  /* 0x0000000409047211 */ /* 0x040fe200078008ff */
[----:B------:R-:W-:Y:S01]  /*ba90*/  UIADD3 UR8, UP4, UR8, 0x1000, URZ ;  /* 0x0000100008087890 */ /* 0x000fe2000ff9e03f */
[----:B------:R-:W-:Y:S01]  /*baa0*/  ISETP.GE.AND P6, PT, R12, R24, PT ;  /* 0x000000180c00720c */ /* 0x000fe20003fc6270 */
[----:B------:R-:W-:Y:S01]  /*bab0*/  UIADD3.X UR14, URZ, UR14, URZ, UP1, !UPT ;  /* 0x0000000e3f0e7290 */ /* 0x000fe20008ffe43f */
[----:B------:R-:W-:Y:S01]  /*bac0*/  LEA.HI.X R5, R9, R40, R6, 0x1, P0 ;  /* 0x0000002809057211 */ /* 0x000fe200000f0c06 */
[----:B------:R-:W-:Y:S01]  /*bad0*/  UIADD3.X UR15, URZ, UR15, URZ, UP2, !UPT ;  /* 0x0000000f3f0f7290 */ /* 0x000fe200097fe43f */
[-C--:B------:R-:W-:Y:S01]  /*bae0*/  ISETP.GE.AND P1, PT, R14, R24.reuse, PT ;  /* 0x000000180e00720c */ /* 0x080fe20003f26270 */
[----:B------:R-:W-:Y:S01]  /*baf0*/  UIADD3.X UR13, URZ, UR13, URZ, UP3, !UPT ;  /* 0x0000000d3f0d7290 */ /* 0x000fe20009ffe43f */
[-C--:B------:R-:W-:Y:S01]  /*bb00*/  ISETP.GE.AND P2, PT, R15, R24.reuse, PT ;  /* 0x000000180f00720c */ /* 0x080fe20003f46270 */
[----:B------:R0:W-:Y:S01]  /*bb10*/  @!P3 STG.E.U16 [R4.64], R25 ;  /* 0x000000190400b986 */ /* 0x0001e2000c101512 */
[-C--:B------:R-:W-:Y:S01]  /*bb20*/  ISETP.GE.AND P3, PT, R16, R24.reuse, PT ;  /* 0x000000181000720c */ /* 0x080fe20003f66270 */
[----:B------:R-:W-:Y:S01]  /*bb30*/  UIADD3.X UR9, URZ, UR9, URZ, UP4, !UPT ;  /* 0x000000093f097290 */ /* 0x000fe2000a7fe43f */
[-C--:B------:R-:W-:Y:S01]  /*bb40*/  ISETP.GE.AND P0, PT, R13, R24.reuse, PT ;  /* 0x000000180d00720c */ /* 0x080fe20003f06270 */
        /* <DEDUP_REMOVED lines=24> */
.L_x_357:
[----:B------:R-:W-:Y:S05]  /*bcd0*/  EXIT ;  /* 0x000000000000794d */ /* 0x000fea0003800000 */
.L_x_359:
        /* <DEDUP_REMOVED lines=10> */
.L_x_5327:


//--------------------- .text._Z25selective_scan_fwd_kernelI32Selective_Scan_fwd_kernel_traitsILi128ELi16ELi1ELb1ELb0ELb0ELb0EN3c104HalfENS1_7complexIfEEEEv13SSMParamsBase --------------------------
	.section	.text._Z25selective_scan_fwd_kernelI32Selective_Scan_fwd_kernel_traitsILi128ELi16ELi1ELb1ELb0ELb0ELb0EN3c104HalfENS1_7complexIfEEEEv13SSMParamsBase,"ax",@progbits
	.sectioninfo	@"SHI_REGISTERS=131"
	.align	128
        .global         _Z25selective_scan_fwd_kernelI32Selective_Scan_fwd_kernel_traitsILi128ELi16ELi1ELb1ELb0ELb0ELb0EN3c104HalfENS1_7complexIfEEEEv13SSMParamsBase
        .type           _Z25selective_scan_fwd_kernelI32Selective_Scan_fwd_kernel_traitsILi128ELi16ELi1ELb1ELb0ELb0ELb0EN3c104HalfENS1_7complexIfEEEEv13SSMParamsBase,@function
        .size           _Z25selective_scan_fwd_kernelI32Selective_Scan_fwd_kernel_traitsILi128ELi16ELi1ELb1ELb0ELb0ELb0EN3c104HalfENS1_7complexIfEEEEv13SSMParamsBase,(.L_x_5328 - _Z25selective_scan_fwd_kernelI32Selective_Scan_fwd_kernel_traitsILi128ELi16ELi1ELb1ELb0ELb0ELb0EN3c104HalfENS1_7complexIfEEEEv13SSMParamsBase)
        .other          _Z25selective_scan_fwd_kernelI32Selective_Scan_fwd_kernel_traitsILi128ELi16ELi1ELb1ELb0ELb0ELb0EN3c104HalfENS1_7complexIfEEEEv13SSMParamsBase,@"STO_CUDA_ENTRY STV_DEFAULT"
_Z25selective_scan_fwd_kernelI32Selective_Scan_fwd_kernel_traitsILi128ELi16ELi1ELb1ELb0ELb0ELb0EN3c104HalfENS1_7complexIfEEEEv13SSMParamsBase:
.text._Z25selective_scan_fwd_kernelI32Selective_Scan_fwd_kernel_traitsILi128ELi16ELi1ELb1ELb0ELb0ELb0EN3c104HalfENS1_7complexIfEEEEv13SSMParamsBase:
[----:B------:R-:W-:Y:S02]  /*0000*/  MOV R1, c[0x0][0x28] ;  /* 0x00000a0000017a02 */ /* 0x000fe40000000f00 */
[----:B------:R-:W0:Y:S01]  /*0010*/  S2UR UR4, SR_CTAID.Y ;  /* 0x00000000000479c3 */ /* 0x000e220000002600 */
[----:B------:R-:W-:Y:S01]  /*0020*/  ISETP.NE.U32.AND P1, PT, RZ, c[0x0][0x250], PT ;  /* 0x00009400ff007a0c */ /* 0x000fe20003f25070 */
[----:B------:R-:W-:Y:S01]  /*0030*/  HFMA2.MMA R40, -RZ, RZ, 0, 0 ;  /* 0x00000000ff287435 */ /* 0x000fe200000001ff */
[----:B------:R-:W-:Y:S02]  /*0040*/  MOV R39, RZ ;  /* 0x000000ff00277202 */ /* 0x000fe40000000f00 */
[----:B------:R-:W-:Y:S02]  /*0050*/  ISETP.NE.AND.EX P1, PT, RZ, c[0x0][0x254], PT, P1 ;  /* 0x00009500ff007a0c */ /* 0x000fe40003f25310 */
[----:B------:R-:W-:-:S04]  /*0060*/  ISETP.NE.U32.AND P0, PT, RZ, c[0x0][0x238], PT ;  /* 0x00008e00ff007a0c */ /* 0x000fc80003f05070 */
[----:B------:R-:W-:Y:S02]  /*0070*/  ISETP.NE.AND.EX P0, PT, RZ, c[0x0][0x23c], PT, P0 ;  /* 0x00008f00ff007a0c */ /* 0x000fe40003f05300 */
[----:B0-----:R-:W-:Y:S01]  /*0080*/  MOV R42, UR4 ;  /* 0x00000004002a7c02 */ /* 0x001fe20008000f00 */
[----:B------:R-:W-:-:S03]  /*0090*/  ULDC.64 UR4, c[0x0][0x118] ;  /* 0x0000460000047ab9 */ /* 0x000fc60000000a00 */
[----:B------:R-:W-:Y:S02]  /*00a0*/  SHF.R.S32.HI R41, RZ, 0x1f, R42 ;  /* 0x0000001fff297819 */ /* 0x000fe4000001142a */
[C---:B------:R-:W-:Y:S01]  /*00b0*/  @P1 LEA R4, P3, R42.reuse, c[0x0][0x250], 0x2 ;  /* 0x000094002a041a11 */ /* 0x040fe200078610ff */
[----:B------:R-:W0:Y:S04]  /*00c0*/  S2UR UR6, SR_CTAID.X ;  /* 0x00000000000679c3 */ /* 0x000e280000002500 */
        /* <DEDUP_REMOVED lines=12> */
[----:B------:R-:W-:Y:S01]  /*0190*/  MOV R34, RZ ;  /* 0x000000ff00227202 */ /* 0x000fe20000000f00 */
[----:B------:R-:W-:Y:S01]  /*01a0*/  IMAD R9, R37, c[0x0][0x1e0], RZ ;  /* 0x0000780025097a24 */ /* 0x000fe200078e02ff */
[----:B------:R-:W1:Y:S01]  /*01b0*/  S2R R35, SR_LANEID ;  /* 0x0000000000237919 */ /* 0x000e620000000000 */
[----:B------:R-:W-:-:S04]  /*01c0*/  IMAD.WIDE.U32 R2, R38, c[0x0][0x1d0], RZ ;  /* 0x0000740026027a25 */ /* 0x000fc800078e00ff */
[C---:B------:R-:W-:Y:S02]  /*01d0*/  IMAD R7, R38.reuse, c[0x0][0x1d4], R7 ;  /* 0x0000750026077a24 */ /* 0x040fe400078e0207 */
[----:B------:R-:W-:-:S03]  /*01e0*/  IMAD.WIDE.U32 R4, R38, c[0x0][0x1e0], RZ ;  /* 0x0000780026047a25 */ /* 0x000fc600078e00ff */
[----:B------:R-:W-:Y:S01]  /*01f0*/  IADD3 R3, R3, R7, RZ ;  /* 0x0000000703037210 */ /* 0x000fe20007ffe0ff */
[----:B------:R-:W-:Y:S02]  /*0200*/  IMAD R9, R38, c[0x0][0x1e4], R9 ;  /* 0x0000790026097a24 */ /* 0x000fe400078e0209 */
[----:B------:R-:W-:Y:S02]  /*0210*/  IMAD R7, R41, c[0x0][0x1d8], RZ ;  /* 0x0000760029077a24 */ /* 0x000fe400078e02ff */
[----:B------:R-:W-:Y:S01]  /*0220*/  IMAD.WIDE.U32 R2, R42, c[0x0][0x1d8], R2 ;  /* 0x000076002a027a25 */ /* 0x000fe200078e0002 */
[----:B------:R-:W-:-:S03]  /*0230*/  IADD3 R5, R5, R9, RZ ;  /* 0x0000000905057210 */ /* 0x000fc60007ffe0ff */
[----:B------:R-:W-:Y:S01]  /*0240*/  IMAD R9, R41, c[0x0][0x1e8], RZ ;  /* 0x00007a0029097a24 */ /* 0x000fe200078e02ff */
[----:B0-----:R-:W-:Y:S01]  /*0250*/  SHF.L.U32 R0, R36, 0x1, RZ ;  /* 0x0000000124007819 */ /* 0x001fe200000006ff */
[----:B------:R-:W-:Y:S01]  /*0260*/  IMAD R7, R42, c[0x0][0x1dc], R7 ;  /* 0x000077002a077a24 */ /* 0x000fe200078e0207 */
[----:B------:R-:W-:Y:S01]  /*0270*/  LEA R32, P0, R2, c[0x0][0x240], 0x1 ;  /* 0x0000900002207a11 */ /* 0x000fe200078008ff */
[----:B------:R-:W-:Y:S01]  /*0280*/  IMAD R9, R42, c[0x0][0x1ec], R9 ;  /* 0x00007b002a097a24 */ /* 0x000fe200078e0209 */
[----:B------:R-:W-:Y:S01]  /*0290*/  LOP3.LUT R115, R36, 0x1f, RZ, 0xc0, !PT ;  /* 0x0000001f24737812 */ /* 0x000fe200078ec0ff */
[----:B------:R-:W-:Y:S01]  /*02a0*/  IMAD.WIDE.U32 R4, R42, c[0x0][0x1e8], R4 ;  /* 0x00007a002a047a25 */ /* 0x000fe200078e0004 */
[----:B------:R-:W-:Y:S02]  /*02b0*/  IADD3 R33, R3, R7, RZ ;  /* 0x0000000703217210 */ /* 0x000fe40007ffe0ff */
[----:B------:R-:W-:Y:S02]  /*02c0*/  LOP3.LUT R3, R0, 0xffffffc0, RZ, 0xc0, !PT ;  /* 0xffffffc000037812 */ /* 0x000fe400078ec0ff */
[----:B------:R-:W-:-:S02]  /*02d0*/  IADD3 R31, R5, R9, RZ ;  /* 0x00000009051f7210 */ /* 0x000fc40007ffe0ff */
[----:B------:R-:W-:Y:S02]  /*02e0*/  LEA R30, P1, R4, c[0x0][0x248], 0x1 ;  /* 0x00009200041e7a11 */ /* 0x000fe400078208ff */
[----:B------:R-:W-:Y:S02]  /*02f0*/  LEA.HI.X R33, R2, c[0x0][0x244], R33, 0x1, P0 ;  /* 0x0000910002217a11 */ /* 0x000fe400000f0c21 */
[----:B------:R-:W-:Y:S02]  /*0300*/  LEA.HI.X R31, R4, c[0x0][0x24c], R31, 0x1, P1 ;  /* 0x00009300041f7a11 */ /* 0x000fe400008f0c1f */
[----:B-1----:R-:W-:-:S04]  /*0310*/  LOP3.LUT R0, R3, 0x1f, R36, 0xf8, !PT ;  /* 0x0000001f03007812 */ /* 0x002fc800078ef824 */
.L_x_400:
[----:B------:R-:W-:Y:S01]  /*0320*/  BAR.SYNC.DEFER_BLOCKING 0x0 ;  /* 0x0000000000007b1d */ /* 0x000fe20000010000 */
[----:B0-----:R-:W-:-:S05]  /*0330*/  IMAD.WIDE R2, R0, 0x10, R32 ;  /* 0x0000001000027825 */ /* 0x001fca00078e0220 */
[----:B------:R-:W2:Y:S04]  /*0340*/  LDG.E.128 R4, [R2.64] ;  /* 0x0000000402047981 */ /* 0x000ea8000c1e1d00 */
[----:B------:R-:W3:Y:S01]  /*0350*/  LDG.E.128 R16, [R2.64+0x200] ;  /* 0x0002000402107981 */ /* 0x000ee2000c1e1d00 */
[----:B------:R-:W-:Y:S01]  /*0360*/  SHF.L.U32 R8, R36, 0x1, RZ ;  /* 0x0000000124087819 */ /* 0x000fe200000006ff */
[----:B------:R-:W-:-:S03]  /*0370*/  IMAD.WIDE R20, R0, 0x10, R30 ;  /* 0x0000001000147825 */ /* 0x000fc600078e021e */
[----:B------:R-:W-:-:S04]  /*0380*/  LOP3.LUT R8, R8, 0xffffffc0, RZ, 0xc0, !PT ;  /* 0xffffffc008087812 */ /* 0x000fc800078ec0ff */
[----:B------:R-:W-:-:S04]  /*0390*/  IADD3 R22, R8, R35, RZ ;  /* 0x0000002308167210 */ /* 0x000fc80007ffe0ff */
[----:B------:R-:W-:Y:S01]  /*03a0*/  IADD3 R23, R22, R35, RZ ;  /* 0x0000002316177210 */ /* 0x000fe20007ffe0ff */
[----:B--2---:R-:W-:Y:S04]  /*03b0*/  STS.128 [R22.X16], R4 ;  /* 0x0000000416007388 */ /* 0x004fe8000000cc00 */
[----:B---3--:R-:W-:Y:S01]  /*03c0*/  STS.128 [R22.X16+0x200], R16 ;  /* 0x0002001016007388 */ /* 0x008fe2000000cc00 */
[----:B------:R-:W-:-:S06]  /*03d0*/  NOP ;  /* 0x0000000000007918 */ /* 0x000fcc0000000000 */
[----:B------:R-:W-:Y:S04]  /*03e0*/  LDS.128 R12, [R23.X16] ;  /* 0x00000000170c7984 */ /* 0x000fe8000000cc00 */
[----:B------:R-:W-:Y:S04]  /*03f0*/  LDS.128 R8, [R23.X16+0x10] ;  /* 0x0000100017087984 */ /* 0x000fe8000000cc00 */
[----:B------:R-:W-:Y:S06]  /*0400*/  BAR.SYNC.DEFER_BLOCKING 0x0 ;  /* 0x0000000000007b1d */ /* 0x000fec0000010000 */
[----:B------:R-:W2:Y:S04]  /*0410*/  LDG.E.128 R24, [R20.64] ;  /* 0x0000000414187981 */ /* 0x000ea8000c1e1d00 */
[----:B------:R-:W3:Y:S01]  /*0420*/  LDG.E.128 R44, [R20.64+0x200] ;  /* 0x00020004142c7981 */ /* 0x000ee2000c1e1d00 */
[----:B------:R-:W-:Y:S01]  /*0430*/  ULDC.U8 UR6, c[0x0][0x17e] ;  /* 0x00005f8000067ab9 */ /* 0x000fe20000000000 */
[----:B------:R-:W-:Y:S01]  /*0440*/  MOV R2, c[0x0][0x16c] ;  /* 0x00005b0000027a02 */ /* 0x000fe20000000f00 */
[----:B------:R-:W-:Y:S03]  /*0450*/  BSSY B0, `(.L_x_360) ;  /* 0x000003d000007945 */ /* 0x000fe60003800000 */
[----:B------:R-:W-:Y:S01]  /*0460*/  ISETP.GE.AND P6, PT, R2, 0x1, PT ;  /* 0x000000010200780c */ /* 0x000fe20003fc6270 */
[----:B--2---:R-:W-:Y:S04]  /*0470*/  STS.128 [R22.X16], R24 ;  /* 0x0000001816007388 */ /* 0x004fe8000000cc00 */
[----:B---3--:R-:W-:Y:S01]  /*0480*/  STS.128 [R22.X16+0x200], R44 ;  /* 0x0002002c16007388 */ /* 0x008fe2000000cc00 */
[----:B------:R-:W-:-:S06]  /*0490*/  NOP ;  /* 0x0000000000007918 */ /* 0x000fcc0000000000 */
[----:B------:R-:W0:Y:S04]  /*04a0*/  LDS.128 R16, [R23.X16] ;  /* 0x0000000017107984 */ /* 0x000e28000000cc00 */
[----:B------:R1:W2:Y:S01]  /*04b0*/  LDS.128 R4, [R23.X16+0x10] ;  /* 0x0000100017047984 */ /* 0x0002a2000000cc00 */
[--C-:B0-----:R-:W-:Y:S02]  /*04c0*/  HADD2.F32 R56, -RZ, R16.reuse.H0_H0 ;  /* 0x20000010ff387230 */ /* 0x101fe40000004100 */
[----:B------:R-:W-:Y:S02]  /*04d0*/  HADD2.F32 R16, -RZ, R16.H1_H1 ;  /* 0x30000010ff107230 */ /* 0x000fe40000004100 */
[--C-:B------:R-:W-:Y:S01]  /*04e0*/  HADD2.F32 R48, -RZ, R18.reuse.H0_H0 ;  /* 0x20000012ff307230 */ /* 0x100fe20000004100 */
[--C-:B-----5:R-:W-:Y:S01]  /*04f0*/  FADD.FTZ R56, R56, R39.reuse ;  /* 0x0000002738387221 */ /* 0x120fe20000010000 */
[--C-:B------:R-:W-:Y:S01]  /*0500*/  HADD2.F32 R52, -RZ, R17.reuse.H0_H0 ;  /* 0x20000011ff347230 */ /* 0x100fe20000004100 */
[--C-:B------:R-:W-:Y:S01]  /*0510*/  FADD.FTZ R54, R16, R39.reuse ;  /* 0x0000002710367221 */ /* 0x100fe20000010000 */
[----:B------:R-:W-:Y:S01]  /*0520*/  HADD2.F32 R50, -RZ, R17.H1_H1 ;  /* 0x30000011ff327230 */ /* 0x000fe20000004100 */
[--C-:B------:R-:W-:Y:S01]  /*0530*/  FADD.FTZ R48, R48, R39.reuse ;  /* 0x0000002730307221 */ /* 0x100fe20000010000 */
[----:B------:R-:W-:Y:S01]  /*0540*/  FSETP.GTU.FTZ.AND P4, PT, R56, 20, PT ;  /* 0x41a000003800780b */ /* 0x000fe20003f9c000 */
[----:B------:R-:W-:Y:S01]  /*0550*/  HADD2.F32 R18, -RZ, R18.H1_H1 ;  /* 0x30000012ff127230 */ /* 0x000fe20000004100 */
[--C-:B------:R-:W-:Y:S01]  /*0560*/  FADD.FTZ R52, R52, R39.reuse ;  /* 0x0000002734347221 */ /* 0x100fe20000010000 */
[----:B------:R-:W-:Y:S01]  /*0570*/  HADD2.F32 R44, -RZ, R19.H0_H0 ;  /* 0x20000013ff2c7230 */ /* 0x000fe20000004100 */
[----:B------:R-:W-:Y:S01]  /*0580*/  ISETP.EQ.OR P4, PT, RZ, UR6, P4 ;  /* 0x00000006ff007c0c */ /* 0x000fe2000a782670 */
[--C-:B------:R-:W-:Y:S01]  /*0590*/  FADD.FTZ R50, R50, R39.reuse ;  /* 0x0000002732327221 */ /* 0x100fe20000010000 */
[----:B------:R-:W-:Y:S01]  /*05a0*/  FSETP.GTU.FTZ.AND P5, PT, R54, 20, PT ;  /* 0x41a000003600780b */ /* 0x000fe20003fbc000 */
[--C-:B------:R-:W-:Y:S01]  /*05b0*/  FADD.FTZ R46, R18, R39.reuse ;  /* 0x00000027122e7221 */ /* 0x100fe20000010000 */
[----:B------:R-:W-:Y:S01]  /*05c0*/  FSETP.GTU.FTZ.AND P3, PT, R52, 20, PT ;  /* 0x41a000003400780b */ /* 0x000fe20003f7c000 */
[----:B------:R-:W-:Y:S01]  /*05d0*/  FADD.FTZ R44, R44, R39 ;  /* 0x000000272c2c7221 */ /* 0x000fe20000010000 */
[----:B------:R-:W-:-:S02]  /*05e0*/  FSETP.GTU.FTZ.AND P2, PT, R50, 20, PT ;  /* 0x41a000003200780b */ /* 0x000fc40003f5c000 */
[----:B------:R-:W-:Y:S02]  /*05f0*/  FSETP.GTU.FTZ.AND P1, PT, R48, 20, PT ;  /* 0x41a000003000780b */ /* 0x000fe40003f3c000 */
[----:B------:R-:W-:Y:S02]  /*0600*/  FSETP.GTU.FTZ.AND P0, PT, R46, 20, PT ;  /* 0x41a000002e00780b */ /* 0x000fe40003f1c000 */
[----:B------:R-:W-:Y:S01]  /*0610*/  ISETP.EQ.OR P5, PT, RZ, UR6, P5 ;  /* 0x00000006ff007c0c */ /* 0x000fe2000afa2670 */
[----:B------:R-:W-:Y:S07]  /*0620*/  @P4 BRA `(.L_x_361) ;  /* 0x000001f000004947 */ /* 0x000fee0003800000 */
[----:B-12---:R-:W-:Y:S01]  /*0630*/  FMUL.FTZ R56, R56, 1.4426950216293334961 ;  /* 0x3fb8aa3b38387820 */ /* 0x006fe20000410000 */
        /* <DEDUP_REMOVED lines=30> */
.L_x_361:
[----:B-12---:R-:W-:Y:S05]  /*0820*/  BSYNC B0 ;  /* 0x0000000000007941 */ /* 0x006fea0003800000 */
.L_x_360:
[----:B------:R-:W-:Y:S01]  /*0830*/  HADD2.F32 R60, -RZ, R19.H1_H1 ;  /* 0x30000013ff3c7230 */ /* 0x000fe20000004100 */
        /* <DEDUP_REMOVED lines=35> */
.L_x_363:
[----:B------:R-:W-:Y:S05]  /*0a70*/  BSYNC B0 ;  /* 0x0000000000007941 */ /* 0x000fea0003800000 */
.L_x_362:
        /* <DEDUP_REMOVED lines=38> */
.L_x_365:
[----:B------:R-:W-:Y:S05]  /*0ce0*/  BSYNC B0 ;  /* 0x0000000000007941 */ /* 0x000fea0003800000 */
.L_x_364:
        /* <DEDUP_REMOVED lines=36> */
.L_x_367:
[----:B------:R-:W-:Y:S05]  /*0f30*/  BSYNC B0 ;  /* 0x0000000000007941 */ /* 0x000fea0003800000 */
.L_x_366:
[----:B------:R-:W-:Y:S01]  /*0f40*/  ISETP.EQ.OR P1, PT, RZ, UR6, P1 ;  /* 0x00000006ff007c0c */ /* 0x000fe20008f22670 */
[----:B------:R-:W-:Y:S01]  /*0f50*/  HADD2.F32 R64, -RZ, R5.H0_H0 ;  /* 0x20000005ff407230 */ /* 0x000fe20000004100 */
[----:B------:R-:W-:Y:S01]  /*0f60*/  BSSY B0, `(.L_x_368) ;  /* 0x0000028000007945 */ /* 0x000fe20003800000 */
[--C-:B------:R-:W-:Y:S01]  /*0f70*/  HADD2.F32 R63, -RZ, R13.reuse.H0_H0 ;  /* 0x2000000dff3f7230 */ /* 0x100fe20000004100 */
[----:B------:R-:W-:Y:S01]  /*0f80*/  FSETP.GTU.FTZ.AND P2, PT, R62, 20, PT ;  /* 0x41a000003e00780b */ /* 0x000fe20003f5c000 */
[--C-:B------:R-:W-:Y:S01]  /*0f90*/  HADD2.F32 R59, -RZ, R12.reuse.H0_H0 ;  /* 0x2000000cff3b7230 */ /* 0x100fe20000004100 */
[----:B------:R-:W-:Y:S01]  /*0fa0*/  ISETP.EQ.OR P0, PT, RZ, UR6, P0 ;  /* 0x00000006ff007c0c */ /* 0x000fe20008702670 */
[----:B------:R-:W-:Y:S01]  /*0fb0*/  HADD2.F32 R61, -RZ, R12.H1_H1 ;  /* 0x3000000cff3d7230 */ /* 0x000fe20000004100 */
[----:B------:R-:W-:Y:S01]  /*0fc0*/  FADD.FTZ R64, R64, R39 ;  /* 0x0000002740407221 */ /* 0x000fe20000010000 */
[----:B------:R-:W-:-:S04]  /*0fd0*/  HADD2.F32 R13, -RZ, R13.H1_H1 ;  /* 0x3000000dff0d7230 */ /* 0x000fc80000004100 */
        /* <DEDUP_REMOVED lines=32> */
.L_x_369:
[----:B------:R-:W-:Y:S05]  /*11e0*/  BSYNC B0 ;  /* 0x0000000000007941 */ /* 0x000fea0003800000 */
.L_x_368:
[----:B------:R-:W-:Y:S01]  /*11f0*/  HADD2.F32 R66, -RZ, R5.H1_H1 ;  /* 0x30000005ff427230 */ /* 0x000fe20000004100 */
[----:B------:R-:W-:Y:S01]  /*1200*/  BSSY B0, `(.L_x_370) ;  /* 0x0000027000007945 */ /* 0x000fe20003800000 */
[--C-:B------:R-:W-:Y:S01]  /*1210*/  HADD2.F32 R71, -RZ, R15.reuse.H0_H0 ;  /* 0x2000000fff477230 */ /* 0x100fe20000004100 */
[----:B------:R-:W-:Y:S01]  /*1220*/  FSETP.GTU.FTZ.AND P1, PT, R64, 20, PT ;  /* 0x41a000004000780b */ /* 0x000fe20003f3c000 */
[--C-:B------:R-:W-:Y:S01]  /*1230*/  HADD2.F32 R67, -RZ, R14.reuse.H0_H0 ;  /* 0x2000000eff437230 */ /* 0x100fe20000004100 */
[----:B------:R-:W-:Y:S01]  /*1240*/  FADD.FTZ R66, R66, R39 ;  /* 0x0000002742427221 */ /* 0x000fe20000010000 */
[----:B------:R-:W-:Y:S02]  /*1250*/  HADD2.F32 R69, -RZ, R14.H1_H1 ;  /* 0x3000000eff457230 */ /* 0x000fe40000004100 */
[----:B------:R-:W-:Y:S01]  /*1260*/  HADD2.F32 R15, -RZ, R15.H1_H1 ;  /* 0x3000000fff0f7230 */ /* 0x000fe20000004100 */
        /* <DEDUP_REMOVED lines=32> */
.L_x_371:
[----:B------:R-:W-:Y:S05]  /*1470*/  BSYNC B0 ;  /* 0x0000000000007941 */ /* 0x000fea0003800000 */
.L_x_370:
        /* <DEDUP_REMOVED lines=42> */
.L_x_373:
[----:B------:R-:W-:Y:S05]  /*1720*/  BSYNC B0 ;  /* 0x0000000000007941 */ /* 0x000fea0003800000 */
.L_x_372:
        /* <DEDUP_REMOVED lines=40> */
.L_x_375:
[----:B------:R-:W-:Y:S05]  /*19b0*/  BSYNC B0 ;  /* 0x0000000000007941 */ /* 0x000fea0003800000 */
.L_x_374:
[----:B------:R-:W-:Y:S01]  /*19c0*/  ISETP.EQ.OR P3, PT, RZ, UR6, P3 ;  /* 0x00000006ff007c0c */ /* 0x000fe20009f62670 */
[--C-:B------:R-:W-:Y:S01]  /*19d0*/  HADD2.F32 R86, -RZ, R7.reuse.H0_H0 ;  /* 0x20000007ff567230 */ /* 0x100fe20000004100 */
[----:B------:R-:W-:Y:S01]  /*19e0*/  BSSY B0, `(.L_x_376) ;  /* 0x0000028000007945 */ /* 0x000fe20003800000 */
[----:B------:R-:W-:Y:S01]  /*19f0*/  FSETP.GTU.FTZ.AND P5, PT, R70, 20, PT ;  /* 0x41a000004600780b */ /* 0x000fe20003fbc000 */
[----:B------:R-:W-:Y:S01]  /*1a00*/  HADD2.F32 R80, -RZ, R7.H1_H1 ;  /* 0x30000007ff507230 */ /* 0x000fe20000004100 */
[----:B------:R-:W-:Y:S01]  /*1a10*/  ISETP.EQ.OR P2, PT, RZ, UR6, P2 ;  /* 0x00000006ff007c0c */ /* 0x000fe20009742670 */
[-C--:B------:R-:W-:Y:S02]  /*1a20*/  FMUL.FTZ R90, R59, R40.reuse ;  /* 0x000000283b5a7220 */ /* 0x080fe40000410000 */
[-C--:B------:R-:W-:Y:S02]  /*1a30*/  FMUL.FTZ R57, R61, R40.reuse ;  /* 0x000000283d397220 */ /* 0x080fe40000410000 */
[----:B------:R-:W-:-:S02]  /*1a40*/  FMUL.FTZ R88, R63, R40 ;  /* 0x000000283f587220 */ /* 0x000fc40000410000 */
        /* <DEDUP_REMOVED lines=33> */
.L_x_377:
[----:B------:R-:W-:Y:S05]  /*1c60*/  BSYNC B0 ;  /* 0x0000000000007941 */ /* 0x000fea0003800000 */
.L_x_376:
[----:B------:R-:W-:Y:S01]  /*1c70*/  BSSY B0, `(.L_x_378) ;  /* 0x0000028000007945 */ /* 0x000fe20003800000 */
[----:B------:R-:W-:Y:S01]  /*1c80*/  FSETP.GTU.FTZ.AND P3, PT, R86, 20, PT ;  /* 0x41a000005600780b */ /* 0x000fe20003f7c000 */
[-C--:B------:R-:W-:Y:S02]  /*1c90*/  FMUL.FTZ R55, R13, R40.reuse ;  /* 0x000000280d377220 */ /* 0x080fe40000410000 */
[-C--:B------:R-:W-:Y:S02]  /*1ca0*/  FMUL.FTZ R84, R67, R40.reuse ;  /* 0x0000002843547220 */ /* 0x080fe40000410000 */
        /* <DEDUP_REMOVED lines=36> */
.L_x_379:
[----:B------:R-:W-:Y:S05]  /*1ef0*/  BSYNC B0 ;  /* 0x0000000000007941 */ /* 0x000fea0003800000 */
.L_x_378:
[----:B------:R-:W-:Y:S01]  /*1f00*/  ISETP.EQ.OR P1, PT, RZ, UR6, P1 ;  /* 0x00000006ff007c0c */ /* 0x000fe20008f22670 */
[----:B------:R-:W-:Y:S01]  /*1f10*/  BSSY B0, `(.L_x_380) ;  /* 0x000002d000007945 */ /* 0x000fe20003800000 */
[----:B------:R-:W-:Y:S01]  /*1f20*/  FSETP.GTU.FTZ.AND P2, PT, R80, 20, PT ;  /* 0x41a000005000780b */ /* 0x000fe20003f5c000 */
[-C--:B------:R-:W-:Y:S01]  /*1f30*/  FMUL.FTZ R78, R75, R40.reuse ;  /* 0x000000284b4e7220 */ /* 0x080fe20000410000 */
[----:B------:R-:W-:Y:S01]  /*1f40*/  ISETP.EQ.OR P0, PT, RZ, UR6, P0 ;  /* 0x00000006ff007c0c */ /* 0x000fe20008702670 */
        /* <DEDUP_REMOVED lines=8> */
[----:B------:R-:W-:Y:S01]  /*1fd0*/  FMUL.FTZ R45, R85, R40 ;  /* 0x00000028552d7220 */ /* 0x000fe20000410000 */
        /* <DEDUP_REMOVED lines=32> */
.L_x_381:
[----:B------:R-:W-:Y:S05]  /*21e0*/  BSYNC B0 ;  /* 0x0000000000007941 */ /* 0x000fea0003800000 */
.L_x_380:
        /* <DEDUP_REMOVED lines=33> */
.L_x_383:
[----:B------:R-:W-:Y:S05]  /*2400*/  BSYNC B0 ;  /* 0x0000000000007941 */ /* 0x000fea0003800000 */
.L_x_382:
        /* <DEDUP_REMOVED lines=33> */
.L_x_385:
[----:B------:R-:W-:Y:S05]  /*2620*/  BSYNC B0 ;  /* 0x0000000000007941 */ /* 0x000fea0003800000 */
.L_x_384:
        /* <DEDUP_REMOVED lines=33> */
.L_x_387:
[----:B------:R-:W-:Y:S05]  /*2840*/  BSYNC B0 ;  /* 0x0000000000007941 */ /* 0x000fea0003800000 */
.L_x_386:
        /* <DEDUP_REMOVED lines=33> */
.L_x_389:
[----:B------:R-:W-:Y:S05]  /*2a60*/  BSYNC B0 ;  /* 0x0000000000007941 */ /* 0x000fea0003800000 */
.L_x_388:
        /* <DEDUP_REMOVED lines=33> */
.L_x_391:
[----:B------:R-:W-:Y:S05]  /*2c80*/  BSYNC B0 ;  /* 0x0000000000007941 */ /* 0x000fea0003800000 */
.L_x_390:
[----:B------:R-:W-:Y:S01]  /*2c90*/  BAR.SYNC.DEFER_BLOCKING 0x0 ;  /* 0x0000000000007b1d */ /* 0x000fe20000010000 */
[-C--:B------:R-:W-:Y:S02]  /*2ca0*/  FMUL.FTZ R72, R87, R40.reuse ;  /* 0x0000002857487220 */ /* 0x080fe40000410000 */
        /* <DEDUP_REMOVED lines=15> */
[----:B------:R-:W-:Y:S01]  /*2da0*/  FMUL.FTZ R87, R87, R86 ;  /* 0x0000005657577220 */ /* 0x000fe20000410000 */
[----:B------:R-:W-:Y:S05]  /*2db0*/  @!P6 BRA `(.L_x_392) ;  /* 0x000029f00000e947 */ /* 0x000fea0003800000 */
[----:B------:R-:W-:Y:S01]  /*2dc0*/  HFMA2.MMA R91, -RZ, RZ, 0, 0 ;  /* 0x00000000ff5b7435 */ /* 0x000fe200000001ff */
[----:B------:R-:W-:-:S08]  /*2dd0*/  FMUL.FTZ R89, R11, R80 ;  /* 0x000000500b597220 */ /* 0x000fd00000410000 */
.L_x_398:
        /* <DEDUP_REMOVED lines=12> */
[----:B------:R-:W-:-:S04]  /*2ea0*/  IMAD R27, R41, c[0x0][0x1b8], RZ ;  /* 0x00006e00291b7a24 */ /* 0x000fc800078e02ff */
[----:B------:R-:W-:Y:S02]  /*2eb0*/  IMAD R93, R42, c[0x0][0x1bc], R27 ;  /* 0x00006f002a5d7a24 */ /* 0x000fe400078e021b */
[----:B--2---:R-:W-:Y:S02]  /*2ec0*/  FMUL.FTZ R11, R2, 1.4426950216293334961 ;  /* 0x3fb8aa3b020b7820 */ /* 0x004fe40000410000 */
[C---:B------:R-:W-:Y:S02]  /*2ed0*/  FMUL.FTZ R2, R3.reuse, R54 ;  /* 0x0000003603027220 */ /* 0x040fe40000410000 */
[C---:B------:R-:W-:Y:S02]  /*2ee0*/  FMUL.FTZ R6, R3.reuse, R56 ;  /* 0x0000003803067220 */ /* 0x040fe40000410000 */
[----:B------:R-:W-:Y:S02]  /*2ef0*/  FMUL.RZ R7, R2, 0.15915493667125701904 ;  /* 0x3e22f98302077820 */ /* 0x000fe4000040c000 */
[----:B------:R-:W-:-:S02]  /*2f00*/  FMUL.FTZ R2, R3, R52 ;  /* 0x0000003403027220 */ /* 0x000fc40000410000 */
[----:B------:R-:W-:Y:S01]  /*2f10*/  FMUL.RZ R6, R6, 0.15915493667125701904 ;  /* 0x3e22f98306067820 */ /* 0x000fe2000040c000 */
[----:B------:R-:W-:Y:S01]  /*2f20*/  MUFU.SIN R106, R7 ;  /* 0x00000007006a7308 */ /* 0x000fe20000000400 */
[----:B------:R-:W-:Y:S02]  /*2f30*/  FMUL.RZ R4, R2, 0.15915493667125701904 ;  /* 0x3e22f98302047820 */ /* 0x000fe4000040c000 */
[----:B------:R-:W-:Y:S02]  /*2f40*/  FMUL.FTZ R2, R3, R50 ;  /* 0x0000003203027220 */ /* 0x000fe40000410000 */
[----:B------:R-:W-:Y:S02]  /*2f50*/  FMUL.FTZ R23, R11, R54 ;  /* 0x000000360b177220 */ /* 0x000fe40000410000 */
[----:B------:R-:W-:Y:S01]  /*2f60*/  FMUL.RZ R5, R2, 0.15915493667125701904 ;  /* 0x3e22f98302057820 */ /* 0x000fe2000040c000 */
[----:B------:R-:W-:Y:S01]  /*2f70*/  MUFU.SIN R107, R6 ;  /* 0x00000006006b7308 */ /* 0x000fe20000000400 */
[----:B------:R-:W-:-:S02]  /*2f80*/  FMUL.FTZ R2, R3, R48 ;  /* 0x0000003003027220 */ /* 0x000fc40000410000 */
[C---:B------:R-:W-:Y:S02]  /*2f90*/  FMUL.FTZ R21, R11.reuse, R52 ;  /* 0x000000340b157220 */ /* 0x040fe40000410000 */
[C---:B------:R-:W-:Y:S02]  /*2fa0*/  FMUL.FTZ R19, R11.reuse, R44 ;  /* 0x0000002c0b137220 */ /* 0x040fe40000410000 */
[C---:B------:R-:W-:Y:S01]  /*2fb0*/  FMUL.FTZ R20, R11.reuse, R46 ;  /* 0x0000002e0b147220 */ /* 0x040fe20000410000 */
[----:B------:R0:W-:Y:S01]  /*2fc0*/  MUFU.COS R109, R6 ;  /* 0x00000006006d7308 */ /* 0x0001e20000000000 */
[C---:B------:R-:W-:Y:S02]  /*2fd0*/  FMUL.FTZ R26, R11.reuse, R50 ;  /* 0x000000320b1a7220 */ /* 0x040fe40000410000 */
[C---:B------:R-:W-:Y:S02]  /*2fe0*/  FMUL.FTZ R25, R11.reuse, R48 ;  /* 0x000000300b197220 */ /* 0x040fe40000410000 */
[----:B------:R-:W-:-:S02]  /*2ff0*/  FMUL.FTZ R14, R11, R60 ;  /* 0x0000003c0b0e7220 */ /* 0x000fc40000410000 */
[----:B------:R-:W-:Y:S01]  /*3000*/  FMUL.FTZ R12, R11, R58 ;  /* 0x0000003a0b0c7220 */ /* 0x000fe20000410000 */
[----:B------:R-:W-:Y:S01]  /*3010*/  MUFU.SIN R100, R4 ;  /* 0x0000000400647308 */ /* 0x000fe20000000400 */
[----:B0-----:R-:W-:Y:S02]  /*3020*/  FMUL.RZ R6, R2, 0.15915493667125701904 ;  /* 0x3e22f98302067820 */ /* 0x001fe4000040c000 */
[----:B------:R-:W-:Y:S02]  /*3030*/  FMUL.FTZ R2, R3, R46 ;  /* 0x0000002e03027220 */ /* 0x000fe40000410000 */
[C---:B------:R-:W-:Y:S02]  /*3040*/  FMUL.FTZ R10, R11.reuse, R62 ;  /* 0x0000003e0b0a7220 */ /* 0x040fe40000410000 */
[C---:B------:R-:W-:Y:S01]  /*3050*/  FMUL.FTZ R22, R11.reuse, R56 ;  /* 0x000000380b167220 */ /* 0x040fe20000410000 */
[----:B------:R0:W-:Y:S01]  /*3060*/  MUFU.COS R101, R4 ;  /* 0x0000000400657308 */ /* 0x0001e20000000000 */
[----:B------:R-:W-:-:S07]  /*3070*/  FMUL.FTZ R13, R11, R66 ;  /* 0x000000420b0d7220 */ /* 0x000fce0000410000 */
        /* <DEDUP_REMOVED lines=18> */
[----:B------:R-:W-:-:S04]  /*31a0*/  FMUL.FTZ R2, R3, R64 ;  /* 0x0000004003027220 */ /* 0x000fc80000410000 */
[----:B------:R-:W-:Y:S01]  /*31b0*/  FMUL.RZ R9, R2, 0.15915493667125701904 ;  /* 0x3e22f98302097820 */ /* 0x000fe2000040c000 */
[----:B------:R0:W-:Y:S01]  /*31c0*/  MUFU.COS R17, R4 ;  /* 0x0000000400117308 */ /* 0x0001e20000000000 */
[----:B------:R-:W-:-:S07]  /*31d0*/  FMUL.FTZ R2, R11, R64 ;  /* 0x000000400b027220 */ /* 0x000fce0000410000 */
[----:B------:R-:W-:Y:S01]  /*31e0*/  MUFU.SIN R111, R5 ;  /* 0x00000005006f7308 */ /* 0x000fe20000000400 */
[----:B0-----:R-:W-:-:S04]  /*31f0*/  FMUL.FTZ R4, R3, R66 ;  /* 0x0000004203047220 */ /* 0x001fc80000410000 */
[----:B------:R-:W-:-:S03]  /*3200*/  FMUL.RZ R16, R4, 0.15915493667125701904 ;  /* 0x3e22f98304107820 */ /* 0x000fc6000040c000 */
[----:B------:R0:W-:Y:S08]  /*3210*/  MUFU.COS R15, R5 ;  /* 0x00000005000f7308 */ /* 0x0001f00000000000 */
[----:B------:R-:W1:Y:S01]  /*3220*/  MUFU.EX2 R23, R23 ;  /* 0x0000001700177308 */ /* 0x000e620000000800 */
[----:B0-----:R-:W-:-:S04]  /*3230*/  IMAD R5, R41, c[0x0][0x198], RZ ;  /* 0x0000660029057a24 */ /* 0x001fc800078e02ff */
[C---:B------:R-:W-:Y:S02]  /*3240*/  IMAD R29, R42.reuse, c[0x0][0x19c], R5 ;  /* 0x000067002a1d7a24 */ /* 0x040fe400078e0205 */
[----:B------:R-:W-:Y:S01]  /*3250*/  IMAD.WIDE.U32 R4, R42, c[0x0][0x1b8], RZ ;  /* 0x00006e002a047a25 */ /* 0x000fe200078e00ff */
[----:B------:R-:W0:Y:S04]  /*3260*/  MUFU.COS R108, R7 ;  /* 0x00000007006c7308 */ /* 0x000e280000000000 */
[----:B------:R-:W-:-:S04]  /*3270*/  IADD3 R5, R5, R93, RZ ;  /* 0x0000005d05057210 */ /* 0x000fc80007ffe0ff */
[----:B------:R-:W-:Y:S01]  /*3280*/  MUFU.SIN R103, R6 ;  /* 0x0000000600677308 */ /* 0x000fe20000000400 */
[----:B-1----:R-:W-:-:S07]  /*3290*/  FMUL.FTZ R106, R23, R106 ;  /* 0x0000006a176a7220 */ /* 0x002fce0000410000 */
[----:B------:R1:W-:Y:S01]  /*32a0*/  MUFU.COS R102, R6 ;  /* 0x0000000600667308 */ /* 0x0003e20000000000 */
[----:B0-----:R-:W-:-:S07]  /*32b0*/  FMUL.FTZ R108, R23, R108 ;  /* 0x0000006c176c7220 */ /* 0x001fce0000410000 */
[----:B------:R-:W-:Y:S01]  /*32c0*/  MUFU.SIN R116, R16 ;  /* 0x0000001000747308 */ /* 0x000fe20000000400 */
[----:B-1----:R-:W-:-:S05]  /*32d0*/  IMAD.WIDE.U32 R6, R42, c[0x0][0x198], RZ ;  /* 0x000066002a067a25 */ /* 0x002fca00078e00ff */
[----:B------:R-:W-:Y:S02]  /*32e0*/  IADD3 R7, R7, R29, RZ ;  /* 0x0000001d07077210 */ /* 0x000fe40007ffe0ff */
[----:B------:R0:W-:Y:S03]  /*32f0*/  MUFU.COS R114, R16 ;  /* 0x0000001000727308 */ /* 0x0001e60000000000 */
[----:B------:R-:W-:-:S05]  /*3300*/  IMAD.WIDE.U32 R6, R91, c[0x0][0x1a0], R6 ;  /* 0x000068005b067a25 */ /* 0x000fca00078e0006 */
[----:B------:R-:W-:Y:S01]  /*3310*/  MUFU.SIN R113, R9 ;  /* 0x0000000900717308 */ /* 0x000fe20000000400 */
[C---:B0-----:R-:W-:Y:S02]  /*3320*/  IMAD R16, R8.reuse, c[0x0][0x1a0], RZ ;  /* 0x0000680008107a24 */ /* 0x041fe400078e02ff */
[----:B------:R-:W-:Y:S02]  /*3330*/  IMAD R8, R8, c[0x0][0x1c0], RZ ;  /* 0x0000700008087a24 */ /* 0x000fe400078e02ff */
[C---:B------:R-:W-:Y:S02]  /*3340*/  IMAD R29, R91.reuse, c[0x0][0x1a4], R16 ;  /* 0x000069005b1d7a24 */ /* 0x040fe400078e0210 */
[----:B------:R-:W-:Y:S01]  /*3350*/  IMAD R93, R91, c[0x0][0x1c4], R8 ;  /* 0x000071005b5d7a24 */ /* 0x000fe200078e0208 */
[----:B------:R0:W-:Y:S01]  /*3360*/  MUFU.COS R112, R9 ;  /* 0x0000000900707308 */ /* 0x0001e20000000000 */
[----:B------:R-:W-:-:S07]  /*3370*/  FMUL.FTZ R16, R11, R68 ;  /* 0x000000440b107220 */ /* 0x000fce0000410000 */
[----:B------:R-:W1:Y:S01]  /*3380*/  MUFU.EX2 R21, R21 ;  /* 0x0000001500157308 */ /* 0x000e620000000800 */
[----:B0-----:R-:W-:-:S04]  /*3390*/  FMUL.FTZ R9, R3, R68 ;  /* 0x0000004403097220 */ /* 0x001fc80000410000 */
[----:B------:R-:W-:Y:S02]  /*33a0*/  FMUL.RZ R27, R9, 0.15915493667125701904 ;  /* 0x3e22f983091b7820 */ /* 0x000fe4000040c000 */
[----:B------:R-:W-:Y:S01]  /*33b0*/  IMAD.WIDE.U32 R8, R91, c[0x0][0x1c0], R4 ;  /* 0x000070005b087a25 */ /* 0x000fe200078e0004 */
[----:B------:R-:W0:Y:S01]  /*33c0*/  MUFU.EX2 R19, R19 ;  /* 0x0000001300137308 */ /* 0x000e220000000800 */
[----:B------:R-:W-:Y:S02]  /*33d0*/  IADD3 R5, R7, R29, RZ ;  /* 0x0000001d07057210 */ /* 0x000fe40007ffe0ff */
[----:B------:R-:W-:Y:S01]  /*33e0*/  FMUL.FTZ R4, R3, R70 ;  /* 0x0000004603047220 */ /* 0x000fe20000410000 */
[----:B------:R-:W-:Y:S01]  /*33f0*/  IADD3 R7, R9, R93, RZ ;  /* 0x0000005d09077210 */ /* 0x000fe20007ffe0ff */
[----:B------:R-:W-:Y:S01]  /*3400*/  FMUL.FTZ R9, R59, R106 ;  /* 0x0000006a3b097220 */ /* 0x000fe20000410000 */
[----:B------:R-:W-:Y:S01]  /*3410*/  LEA R28, P1, R8, c[0x0][0x230], 0x3 ;  /* 0x00008c00081c7a11 */ /* 0x000fe200078218ff */
[----:B------:R-:W-:Y:S01]  /*3420*/  FMUL.RZ R93, R4, 0.15915493667125701904 ;  /* 0x3e22f983045d7820 */ /* 0x000fe2000040c000 */
[----:B------:R-:W2:Y:S01]  /*3430*/  MUFU.EX2 R20, R20 ;  /* 0x0000001400147308 */ /* 0x000ea20000000800 */
[----:B------:R-:W-:Y:S01]  /*3440*/  FFMA.FTZ R9, RZ, R108, R9 ;  /* 0x0000006cff097223 */ /* 0x000fe20000010009 */
[----:B------:R-:W-:Y:S01]  /*3450*/  LEA.HI.X R29, R8, c[0x0][0x234], R7, 0x3, P1 ;  /* 0x00008d00081d7a11 */ /* 0x000fe200008f1c07 */
[----:B------:R-:W-:Y:S01]  /*3460*/  FMUL.FTZ R8, RZ, R106 ;  /* 0x0000006aff087220 */ /* 0x000fe20000410000 */
[----:B------:R-:W-:Y:S01]  /*3470*/  LEA R4, P0, R6, c[0x0][0x228], 0x3 ;  /* 0x00008a0006047a11 */ /* 0x000fe200078018ff */
[----:B-1----:R-:W-:-:S02]  /*3480*/  FMUL.FTZ R100, R21, R100 ;  /* 0x0000006415647220 */ /* 0x002fc40000410000 */
[----:B------:R-:W-:Y:S01]  /*3490*/  FFMA.FTZ R8, R59, R108, -R8 ;  /* 0x0000006c3b087223 */ /* 0x000fe20000010808 */
[----:B------:R-:W1:Y:S01]  /*34a0*/  MUFU.EX2 R26, R26 ;  /* 0x0000001a001a7308 */ /* 0x000e620000000800 */
[----:B------:R-:W-:Y:S01]  /*34b0*/  FADD.FTZ R9, RZ, R9 ;  /* 0x00000009ff097221 */ /* 0x000fe20000010000 */
[----:B------:R-:W-:Y:S01]  /*34c0*/  LEA.HI.X R5, R6, c[0x0][0x22c], R5, 0x3, P0 ;  /* 0x00008b0006057a11 */ /* 0x000fe200000f1c05 */
[----:B------:R-:W-:Y:S01]  /*34d0*/  FADD.FTZ R8, R61, R8 ;  /* 0x000000083d087221 */ /* 0x000fe20000010000 */
[----:B------:R-:W3:Y:S01]  /*34e0*/  LDG.E.64 R28, [R28.64] ;  /* 0x000000041c1c7981 */ /* 0x000ee2000c1e1b00 */
[----:B------:R-:W-:Y:S02]  /*34f0*/  FMUL.FTZ R101, R21, R101 ;  /* 0x0000006515657220 */ /* 0x000fe40000410000 */
[----:B0-----:R-:W-:Y:S01]  /*3500*/  FMUL.FTZ R92, R19, R92 ;  /* 0x0000005c135c7220 */ /* 0x001fe20000410000 */
[----:B------:R-:W-:Y:S01]  /*3510*/  MUFU.SIN R120, R93 ;  /* 0x0000005d00787308 */ /* 0x000fe20000000400 */
[----:B--2---:R-:W-:-:S02]  /*3520*/  FMUL.FTZ R95, R20, R95 ;  /* 0x0000005f145f7220 */ /* 0x004fc40000410000 */
[----:B------:R-:W-:Y:S02]  /*3530*/  FMUL.FTZ R94, R20, R94 ;  /* 0x0000005e145e7220 */ /* 0x000fe40000410000 */
[----:B------:R-:W-:Y:S02]  /*3540*/  FMUL.FTZ R20, R100, R8 ;  /* 0x0000000864147220 */ /* 0x000fe40000410000 */
[----:B------:R-:W-:Y:S01]  /*3550*/  FMUL.FTZ R6, R11, R70 ;  /* 0x000000460b067220 */ /* 0x000fe20000410000 */
[----:B------:R0:W-:Y:S01]  /*3560*/  MUFU.COS R119, R93 ;  /* 0x0000005d00777308 */ /* 0x0001e20000000000 */
[----:B------:R-:W-:Y:S02]  /*3570*/  FFMA.FTZ R20, R101, R9, R20 ;  /* 0x0000000965147223 */ /* 0x000fe40000010014 */
[----:B-1----:R-:W-:Y:S02]  /*3580*/  FMUL.FTZ R98, R26, R98 ;  /* 0x000000621a627220 */ /* 0x002fe40000410000 */
[----:B------:R-:W-:-:S02]  /*3590*/  FADD.FTZ R20, RZ, R20 ;  /* 0x00000014ff147221 */ /* 0x000fc40000010000 */
[----:B------:R-:W-:Y:S01]  /*35a0*/  FMUL.FTZ R99, R26, R99 ;  /* 0x000000631a637220 */ /* 0x000fe20000410000 */
[----:B------:R-:W1:Y:S01]  /*35b0*/  MUFU.EX2 R25, R25 ;  /* 0x0000001900197308 */ /* 0x000e620000000800 */
[----:B0-----:R-:W-:Y:S02]  /*35c0*/  FMUL.FTZ R93, R19, R18 ;  /* 0x00000012135d7220 */ /* 0x001fe40000410000 */
[----:B------:R-:W-:Y:S02]  /*35d0*/  FMUL.FTZ R18, R100, R9 ;  /* 0x0000000964127220 */ /* 0x000fe40000410000 */
[----:B------:R-:W-:Y:S02]  /*35e0*/  FMUL.FTZ R7, R11, R86 ;  /* 0x000000560b077220 */ /* 0x000fe40000410000 */
[----:B------:R-:W-:Y:S01]  /*35f0*/  FFMA.FTZ R18, R101, R8, -R18 ;  /* 0x0000000865127223 */ /* 0x000fe20000010812 */
[----:B------:R-:W0:Y:S01]  /*3600*/  MUFU.EX2 R14, R14 ;  /* 0x0000000e000e7308 */ /* 0x000e220000000800 */
[----:B------:R-:W-:-:S02]  /*3610*/  FMUL.FTZ R8, R3, R86 ;  /* 0x0000005603087220 */ /* 0x000fc40000410000 */
[----:B------:R-:W-:Y:S02]  /*3620*/  FADD.FTZ R18, R63, R18 ;  /* 0x000000123f127221 */ /* 0x000fe40000010000 */
[----:B------:R-:W-:Y:S02]  /*3630*/  FMUL.RZ R19, R8, 0.15915493667125701904 ;  /* 0x3e22f98308137820 */ /* 0x000fe4000040c000 */
[C---:B------:R-:W-:Y:S01]  /*3640*/  FMUL.FTZ R9, R98.reuse, R18 ;  /* 0x0000001262097220 */ /* 0x040fe20000410000 */
[----:B------:R-:W2:Y:S01]  /*3650*/  MUFU.EX2 R12, R12 ;  /* 0x0000000c000c7308 */ /* 0x000ea20000000800 */
[-C--:B------:R-:W-:Y:S02]  /*3660*/  FMUL.FTZ R8, R98, R20.reuse ;  /* 0x0000001462087220 */ /* 0x080fe40000410000 */
[C---:B------:R-:W-:Y:S02]  /*3670*/  FFMA.FTZ R9, R99.reuse, R20, R9 ;  /* 0x0000001463097223 */ /* 0x040fe40000010009 */
[----:B------:R-:W-:-:S02]  /*3680*/  FFMA.FTZ R18, R99, R18, -R8 ;  /* 0x0000001263127223 */ /* 0x000fc40000010808 */
[----:B------:R-:W-:Y:S01]  /*3690*/  FMUL.FTZ R3, R3, R80 ;  /* 0x0000005003037220 */ /* 0x000fe20000410000 */
[----:B------:R-:W4:Y:S01]  /*36a0*/  MUFU.EX2 R2, R2 ;  /* 0x0000000200027308 */ /* 0x000f220000000800 */
[----:B-1----:R-:W-:Y:S02]  /*36b0*/  FMUL.FTZ R96, R25, R96 ;  /* 0x0000006019607220 */ /* 0x002fe40000410000 */
[----:B------:R-:W-:Y:S02]  /*36c0*/  FADD.FTZ R9, RZ, R9 ;  /* 0x00000009ff097221 */ /* 0x000fe40000010000 */
[C---:B0-----:R-:W-:Y:S02]  /*36d0*/  FMUL.FTZ R102, R14.reuse, R102 ;  /* 0x000000660e667220 */ /* 0x041fe40000410000 */
[----:B------:R-:W-:Y:S01]  /*36e0*/  FMUL.FTZ R103, R14, R103 ;  /* 0x000000670e677220 */ /* 0x000fe20000410000 */
[----:B------:R-:W0:Y:S01]  /*36f0*/  MUFU.EX2 R10, R10 ;  /* 0x0000000a000a7308 */ /* 0x000e220000000800 */
[----:B------:R-:W-:-:S02]  /*3700*/  FADD.FTZ R18, R65, R18 ;  /* 0x0000001241127221 */ /* 0x000fc40000010000 */
[----:B------:R-:W-:Y:S02]  /*3710*/  FMUL.RZ R14, R3, 0.15915493667125701904 ;  /* 0x3e22f983030e7820 */ /* 0x000fe4000040c000 */
[----:B------:R-:W-:Y:S02]  /*3720*/  FMUL.FTZ R97, R25, R24 ;  /* 0x0000001819617220 */ /* 0x000fe40000410000 */
[----:B------:R-:W-:Y:S01]  /*3730*/  FMUL.FTZ R3, R96, R9 ;  /* 0x0000000960037220 */ /* 0x000fe20000410000 */
[----:B------:R-:W1:Y:S01]  /*3740*/  MUFU.EX2 R6, R6 ;  /* 0x0000000600067308 */ /* 0x000e620000000800 */
[C---:B--2---:R-:W-:Y:S02]  /*3750*/  FMUL.FTZ R104, R12.reuse, R17 ;  /* 0x000000110c687220 */ /* 0x044fe40000410000 */
[----:B------:R-:W-:Y:S02]  /*3760*/  FMUL.FTZ R105, R12, R105 ;  /* 0x000000690c697220 */ /* 0x000fe40000410000 */
[----:B------:R-:W-:-:S02]  /*3770*/  FMUL.FTZ R12, R96, R18 ;  /* 0x00000012600c7220 */ /* 0x000fc40000410000 */
[C---:B------:R-:W-:Y:S01]  /*3780*/  FFMA.FTZ R18, R97.reuse, R18, -R3 ;  /* 0x0000001261127223 */ /* 0x040fe20000010803 */
[----:B------:R-:W-:Y:S01]  /*3790*/  MUFU.EX2 R7, R7 ;  /* 0x0000000700077308 */ /* 0x000fe20000000800 */
[----:B------:R-:W-:Y:S02]  /*37a0*/  FFMA.FTZ R12, R97, R9, R12 ;  /* 0x00000009610c7223 */ /* 0x000fe4000001000c */
[----:B------:R-:W-:Y:S02]  /*37b0*/  FADD.FTZ R18, R67, R18 ;  /* 0x0000001243127221 */ /* 0x000fe40000010000 */
[----:B------:R-:W-:Y:S02]  /*37c0*/  FADD.FTZ R12, RZ, R12 ;  /* 0x0000000cff0c7221 */ /* 0x000fe40000010000 */
[----:B------:R-:W-:Y:S01]  /*37d0*/  FMUL.FTZ R3, R94, R18 ;  /* 0x000000125e037220 */ /* 0x000fe20000410000 */
[----:B------:R-:W2:Y:S01]  /*37e0*/  MUFU.COS R8, R19 ;  /* 0x0000001300087308 */ /* 0x000ea20000000000 */
[----:B------:R-:W-:-:S02]  /*37f0*/  FMUL.FTZ R11, R11, R80 ;  /* 0x000000500b0b7220 */ /* 0x000fc40000410000 */
[C---:B----4-:R-:W-:Y:S02]  /*3800*/  FMUL.FTZ R112, R2.reuse, R112 ;  /* 0x0000007002707220 */ /* 0x050fe40000410000 */
[----:B------:R-:W-:Y:S02]  /*3810*/  FMUL.FTZ R113, R2, R113 ;  /* 0x0000007102717220 */ /* 0x000fe40000410000 */
[-C--:B------:R-:W-:Y:S01]  /*3820*/  FMUL.FTZ R2, R94, R12.reuse ;  /* 0x0000000c5e027220 */ /* 0x080fe20000410000 */
[----:B------:R-:W4:Y:S01]  /*3830*/  MUFU.EX2 R22, R22 ;  /* 0x0000001600167308 */ /* 0x000f220000000800 */
[----:B------:R-:W-:Y:S02]  /*3840*/  FFMA.FTZ R3, R95, R12, R3 ;  /* 0x0000000c5f037223 */ /* 0x000fe40000010003 */
[C---:B0-----:R-:W-:Y:S02]  /*3850*/  FMUL.FTZ R110, R10.reuse, R15 ;  /* 0x0000000f0a6e7220 */ /* 0x041fe40000410000 */
[----:B------:R-:W-:-:S02]  /*3860*/  FMUL.FTZ R111, R10, R111 ;  /* 0x0000006f0a6f7220 */ /* 0x000fc40000410000 */
[----:B------:R-:W-:Y:S01]  /*3870*/  FFMA.FTZ R2, R95, R18, -R2 ;  /* 0x000000125f027223 */ /* 0x000fe20000010802 */
[----:B------:R-:W0:Y:S01]  /*3880*/  MUFU.SIN R122, R19 ;  /* 0x00000013007a7308 */ /* 0x000e220000000400 */
[----:B------:R-:W-:Y:S02]  /*3890*/  FADD.FTZ R3, RZ, R3 ;  /* 0x00000003ff037221 */ /* 0x000fe40000010000 */
[C---:B-1----:R-:W-:Y:S02]  /*38a0*/  FMUL.FTZ R119, R6.reuse, R119 ;  /* 0x0000007706777220 */ /* 0x042fe40000410000 */
[----:B------:R-:W-:Y:S02]  /*38b0*/  FMUL.FTZ R120, R6, R120 ;  /* 0x0000007806787220 */ /* 0x000fe40000410000 */
[----:B------:R-:W-:Y:S01]  /*38c0*/  FADD.FTZ R2, R69, R2 ;  /* 0x0000000245027221 */ /* 0x000fe20000010000 */
[----:B------:R-:W-:Y:S01]  /*38d0*/  MUFU.EX2 R11, R11 ;  /* 0x0000000b000b7308 */ /* 0x000fe20000000800 */
[----:B------:R-:W-:-:S02]  /*38e0*/  FMUL.FTZ R6, R92, R3 ;  /* 0x000000035c067220 */ /* 0x000fc40000410000 */
[----:B--2---:R-:W-:Y:S02]  /*38f0*/  FMUL.FTZ R121, R7, R8 ;  /* 0x0000000807797220 */ /* 0x004fe40000410000 */
[-C--:B------:R-:W-:Y:S02]  /*3900*/  FMUL.FTZ R8, R92, R2.reuse ;  /* 0x000000025c087220 */ /* 0x080fe40000410000 */
[C---:B----4-:R-:W-:Y:S01]  /*3910*/  FMUL.FTZ R107, R22.reuse, R107 ;  /* 0x0000006b166b7220 */ /* 0x050fe20000410000 */
[----:B------:R-:W1:Y:S01]  /*3920*/  MUFU.COS R10, R14 ;  /* 0x0000000e000a7308 */ /* 0x000e620000000000 */
[----:B------:R-:W-:Y:S02]  /*3930*/  FFMA.FTZ R6, R93, R2, -R6 ;  /* 0x000000025d067223 */ /* 0x000fe40000010806 */
[----:B------:R-:W-:Y:S02]  /*3940*/  FMUL.FTZ R109, R22, R109 ;  /* 0x0000006d166d7220 */ /* 0x000fe40000410000 */
[----:B0-----:R-:W-:-:S02]  /*3950*/  FMUL.FTZ R122, R7, R122 ;  /* 0x0000007a077a7220 */ /* 0x001fc40000410000 */
[----:B------:R-:W-:Y:S01]  /*3960*/  FFMA.FTZ R8, R93, R3, R8 ;  /* 0x000000035d087223 */ /* 0x000fe20000010008 */
[----:B------:R-:W0:Y:S01]  /*3970*/  MUFU.SIN R124, R14 ;  /* 0x0000000e007c7308 */ /* 0x000e220000000400 */
[-C--:B------:R-:W-:Y:S02]  /*3980*/  FMUL.FTZ R2, R107, R106.reuse ;  /* 0x0000006a6b027220 */ /* 0x080fe40000410000 */
[----:B------:R-:W-:Y:S02]  /*3990*/  FADD.FTZ R7, R71, R6 ;  /* 0x0000000647077221 */ /* 0x000fe40000010000 */
[----:B------:R-:W-:Y:S02]  /*39a0*/  FMUL.FTZ R3, R109, R106 ;  /* 0x0000006a6d037220 */ /* 0x000fe40000410000 */
[----:B------:R-:W-:Y:S01]  /*39b0*/  FADD.FTZ R9, RZ, R8 ;  /* 0x00000008ff097221 */ /* 0x000fe20000010000 */
[----:B------:R-:W2:Y:S01]  /*39c0*/  MUFU.EX2 R13, R13 ;  /* 0x0000000d000d7308 */ /* 0x000ea20000000800 */
[----:B-1----:R-:W-:-:S02]  /*39d0*/  FMUL.FTZ R123, R11, R10 ;  /* 0x0000000a0b7b7220 */ /* 0x002fc40000410000 */
[-C--:B------:R-:W-:Y:S02]  /*39e0*/  FFMA.FTZ R2, R109, R108.reuse, -R2 ;  /* 0x0000006c6d027223 */ /* 0x080fe40000010802 */
[----:B------:R-:W-:Y:S02]  /*39f0*/  FFMA.FTZ R3, R107, R108, R3 ;  /* 0x0000006c6b037223 */ /* 0x000fe40000010003 */
[----:B------:R-:W-:Y:S01]  /*3a00*/  FMUL.FTZ R10, R103, R9 ;  /* 0x00000009670a7220 */ /* 0x000fe20000410000 */
[----:B------:R-:W-:Y:S01]  /*3a10*/  MUFU.SIN R118, R27 ;  /* 0x0000001b00767308 */ /* 0x000fe20000000400 */
[----:B0-----:R-:W-:Y:S02]  /*3a20*/  FMUL.FTZ R124, R11, R124 ;  /* 0x0000007c0b7c7220 */ /* 0x001fe40000410000 */
[----:B------:R-:W-:Y:S02]  /*3a30*/  FMUL.FTZ R11, R103, R7 ;  /* 0x00000007670b7220 */ /* 0x000fe40000410000 */
[----:B------:R-:W-:-:S02]  /*3a40*/  FMUL.FTZ R8, R100, R2 ;  /* 0x0000000264087220 */ /* 0x000fc40000410000 */
[----:B------:R-:W-:Y:S01]  /*3a50*/  FFMA.FTZ R11, R102, R9, R11 ;  /* 0x00000009660b7223 */ /* 0x000fe2000001000b */
[----:B------:R-:W0:Y:S01]  /*3a60*/  MUFU.EX2 R16, R16 ;  /* 0x0000001000107308 */ /* 0x000e220000000800 */
[----:B------:R-:W-:Y:S02]  /*3a70*/  FMUL.FTZ R6, R100, R3 ;  /* 0x0000000364067220 */ /* 0x000fe40000410000 */
[----:B------:R-:W-:Y:S02]  /*3a80*/  FFMA.FTZ R10, R102, R7, -R10 ;  /* 0x00000007660a7223 */ /* 0x000fe4000001080a */
[C---:B------:R-:W-:Y:S02]  /*3a90*/  FFMA.FTZ R8, R101.reuse, R3, R8 ;  /* 0x0000000365087223 */ /* 0x040fe40000010008 */
[----:B------:R-:W-:Y:S01]  /*3aa0*/  FADD.FTZ R11, RZ, R11 ;  /* 0x0000000bff0b7221 */ /* 0x000fe20000010000 */
[----:B------:R-:W1:Y:S01]  /*3ab0*/  MUFU.COS R117, R27 ;  /* 0x0000001b00757308 */ /* 0x000e620000000000 */
[----:B------:R-:W-:-:S02]  /*3ac0*/  FFMA.FTZ R6, R101, R2, -R6 ;  /* 0x0000000265067223 */ /* 0x000fc40000010806 */
[----:B------:R-:W-:Y:S02]  /*3ad0*/  FADD.FTZ R10, R73, R10 ;  /* 0x0000000a490a7221 */ /* 0x000fe40000010000 */
        /* <DEDUP_REMOVED lines=8> */
[C---:B------:R-:W-:Y:S02]  /*3b60*/  FMUL.FTZ R8, R96.reuse, R2 ;  /* 0x0000000260087220 */ /* 0x040fe40000410000 */
[----:B------:R-:W-:Y:S02]  /*3b70*/  FADD.FTZ R10, R75, R10 ;  /* 0x0000000a4b0a7221 */ /* 0x000fe40000010000 */
[----:B------:R-:W-:-:S02]  /*3b80*/  FMUL.FTZ R6, R96, R3 ;  /* 0x0000000360067220 */ /* 0x000fc40000410000 */
[----:B------:R-:W-:Y:S02]  /*3b90*/  FADD.FTZ R9, RZ, R9 ;  /* 0x00000009ff097221 */ /* 0x000fe40000010000 */
[----:B------:R-:W-:Y:S02]  /*3ba0*/  FFMA.FTZ R8, R97, R3, R8 ;  /* 0x0000000361087223 */ /* 0x000fe40000010008 */
[----:B------:R-:W-:Y:S02]  /*3bb0*/  FMUL.FTZ R11, R111, R10 ;  /* 0x0000000a6f0b7220 */ /* 0x000fe40000410000 */
[----:B------:R-:W-:Y:S02]  /*3bc0*/  FFMA.FTZ R6, R97, R2, -R6 ;  /* 0x0000000261067223 */ /* 0x000fe40000010806 */
[----:B------:R-:W-:Y:S02]  /*3bd0*/  FMUL.FTZ R7, R111, R9 ;  /* 0x000000096f077220 */ /* 0x000fe40000410000 */
[----:B------:R-:W-:-:S02]  /*3be0*/  FMUL.FTZ R2, R94, R8 ;  /* 0x000000085e027220 */ /* 0x000fc40000410000 */
[----:B------:R-:W-:Y:S02]  /*3bf0*/  FFMA.FTZ R11, R110, R9, R11 ;  /* 0x000000096e0b7223 */ /* 0x000fe4000001000b */
[----:B------:R-:W-:Y:S02]  /*3c00*/  FMUL.FTZ R3, R94, R6 ;  /* 0x000000065e037220 */ /* 0x000fe40000410000 */
[----:B------:R-:W-:Y:S02]  /*3c10*/  FFMA.FTZ R10, R110, R10, -R7 ;  /* 0x0000000a6e0a7223 */ /* 0x000fe40000010807 */
[C---:B------:R-:W-:Y:S02]  /*3c20*/  FFMA.FTZ R2, R95.reuse, R6, -R2 ;  /* 0x000000065f027223 */ /* 0x040fe40000010802 */
[----:B------:R-:W-:Y:S02]  /*3c30*/  FADD.FTZ R11, RZ, R11 ;  /* 0x0000000bff0b7221 */ /* 0x000fe40000010000 */
[----:B------:R-:W-:-:S02]  /*3c40*/  FFMA.FTZ R3, R95, R8, R3 ;  /* 0x000000085f037223 */ /* 0x000fc40000010003 */
[----:B------:R-:W-:Y:S02]  /*3c50*/  FADD.FTZ R10, R77, R10 ;  /* 0x0000000a4d0a7221 */ /* 0x000fe40000010000 */
[C---:B------:R-:W-:Y:S02]  /*3c60*/  FMUL.FTZ R8, R92.reuse, R2 ;  /* 0x000000025c087220 */ /* 0x040fe40000410000 */
[C---:B------:R-:W-:Y:S02]  /*3c70*/  FMUL.FTZ R7, R113.reuse, R11 ;  /* 0x0000000b71077220 */ /* 0x040fe40000410000 */
[-C--:B------:R-:W-:Y:S02]  /*3c80*/  FMUL.FTZ R6, R92, R3.reuse ;  /* 0x000000035c067220 */ /* 0x080fe40000410000 */
[----:B------:R-:W-:Y:S02]  /*3c90*/  FMUL.FTZ R9, R113, R10 ;  /* 0x0000000a71097220 */ /* 0x000fe40000410000 */
[----:B------:R-:W-:-:S02]  /*3ca0*/  FFMA.FTZ R8, R93, R3, R8 ;  /* 0x000000035d087223 */ /* 0x000fc40000010008 */
[C---:B------:R-:W-:Y:S02]  /*3cb0*/  FFMA.FTZ R10, R112.reuse, R10, -R7 ;  /* 0x0000000a700a7223 */ /* 0x040fe40000010807 */
[----:B------:R-:W-:Y:S02]  /*3cc0*/  FFMA.FTZ R6, R93, R2, -R6 ;  /* 0x000000025d067223 */ /* 0x000fe40000010806 */
[C---:B--2---:R-:W-:Y:S01]  /*3cd0*/  FMUL.FTZ R114, R13.reuse, R114 ;  /* 0x000000720d727220 */ /* 0x044fe20000410000 */
[----:B------:R2:W3:Y:S01]  /*3ce0*/  LDG.E.64 R2, [R4.64] ;  /* 0x0000000404027981 */ /* 0x0004e2000c1e1b00 */
[----:B------:R-:W-:Y:S02]  /*3cf0*/  FMUL.FTZ R116, R13, R116 ;  /* 0x000000740d747220 */ /* 0x000fe40000410000 */
[----:B------:R-:W-:Y:S02]  /*3d00*/  FFMA.FTZ R11, R112, R11, R9 ;  /* 0x0000000b700b7223 */ /* 0x000fe40000010009 */
[----:B------:R-:W-:-:S02]  /*3d10*/  FMUL.FTZ R7, R103, R8 ;  /* 0x0000000867077220 */ /* 0x000fc40000410000 */
[----:B------:R-:W-:Y:S02]  /*3d20*/  FADD.FTZ R13, R79, R10 ;  /* 0x0000000a4f0d7221 */ /* 0x000fe40000010000 */
[-C--:B------:R-:W-:Y:S02]  /*3d30*/  FMUL.FTZ R9, R103, R6.reuse ;  /* 0x0000000667097220 */ /* 0x080fe40000410000 */
[----:B------:R-:W-:Y:S02]  /*3d40*/  FADD.FTZ R11, RZ, R11 ;  /* 0x0000000bff0b7221 */ /* 0x000fe40000010000 */
[----:B------:R-:W-:Y:S02]  /*3d50*/  FFMA.FTZ R7, R102, R6, -R7 ;  /* 0x0000000666077223 */ /* 0x000fe40000010807 */
[----:B------:R-:W-:Y:S02]  /*3d60*/  FMUL.FTZ R12, R116, R13 ;  /* 0x0000000d740c7220 */ /* 0x000fe40000410000 */
[----:B------:R-:W-:-:S02]  /*3d70*/  FFMA.FTZ R9, R102, R8, R9 ;  /* 0x0000000866097223 */ /* 0x000fc40000010009 */
[----:B------:R-:W-:Y:S02]  /*3d80*/  FMUL.FTZ R10, R116, R11 ;  /* 0x0000000b740a7220 */ /* 0x000fe40000410000 */
[C---:B------:R-:W-:Y:S02]  /*3d90*/  FMUL.FTZ R8, R105.reuse, R7 ;  /* 0x0000000769087220 */ /* 0x040fe40000410000 */
[C---:B------:R-:W-:Y:S02]  /*3da0*/  FFMA.FTZ R12, R114.reuse, R11, R12 ;  /* 0x0000000b720c7223 */ /* 0x040fe4000001000c */
[----:B------:R-:W-:Y:S02]  /*3db0*/  FMUL.FTZ R6, R105, R9 ;  /* 0x0000000969067220 */ /* 0x000fe40000410000 */
[----:B------:R-:W-:Y:S02]  /*3dc0*/  FFMA.FTZ R10, R114, R13, -R10 ;  /* 0x0000000d720a7223 */ /* 0x000fe4000001080a */
[----:B0-----:R-:W-:-:S02]  /*3dd0*/  FMUL.FTZ R118, R16, R118 ;  /* 0x0000007610767220 */ /* 0x001fc40000410000 */
[C---:B------:R-:W-:Y:S02]  /*3de0*/  FFMA.FTZ R8, R104.reuse, R9, R8 ;  /* 0x0000000968087223 */ /* 0x040fe40000010008 */
[----:B------:R-:W-:Y:S02]  /*3df0*/  FADD.FTZ R12, RZ, R12 ;  /* 0x0000000cff0c7221 */ /* 0x000fe40000010000 */
[----:B------:R-:W-:Y:S02]  /*3e00*/  FFMA.FTZ R6, R104, R7, -R6 ;  /* 0x0000000768067223 */ /* 0x000fe40000010806 */
[----:B------:R-:W-:Y:S02]  /*3e10*/  FADD.FTZ R10, R81, R10 ;  /* 0x0000000a510a7221 */ /* 0x000fe40000010000 */
[----:B-1----:R-:W-:Y:S02]  /*3e20*/  FMUL.FTZ R117, R16, R117 ;  /* 0x0000007510757220 */ /* 0x002fe40000410000 */
[----:B--2---:R-:W-:-:S02]  /*3e30*/  FMUL.FTZ R5, R111, R8 ;  /* 0x000000086f057220 */ /* 0x004fc40000410000 */
[C---:B------:R-:W-:Y:S02]  /*3e40*/  FMUL.FTZ R4, R118.reuse, R12 ;  /* 0x0000000c76047220 */ /* 0x040fe40000410000 */
[----:B------:R-:W-:Y:S02]  /*3e50*/  FMUL.FTZ R7, R111, R6 ;  /* 0x000000066f077220 */ /* 0x000fe40000410000 */
[----:B------:R-:W-:Y:S02]  /*3e60*/  FMUL.FTZ R9, R118, R10 ;  /* 0x0000000a76097220 */ /* 0x000fe40000410000 */
[C---:B------:R-:W-:Y:S02]  /*3e70*/  FFMA.FTZ R5, R110.reuse, R6, -R5 ;  /* 0x000000066e057223 */ /* 0x040fe40000010805 */
[----:B------:R-:W-:Y:S02]  /*3e80*/  FFMA.FTZ R10, R117, R10, -R4 ;  /* 0x0000000a750a7223 */ /* 0x000fe40000010804 */
[----:B------:R-:W-:-:S02]  /*3e90*/  FFMA.FTZ R7, R110, R8, R7 ;  /* 0x000000086e077223 */ /* 0x000fc40000010007 */
[----:B------:R-:W-:Y:S02]  /*3ea0*/  FFMA.FTZ R9, R117, R12, R9 ;  /* 0x0000000c75097223 */ /* 0x000fe40000010009 */
[----:B------:R-:W-:Y:S02]  /*3eb0*/  FMUL.FTZ R6, R113, R5 ;  /* 0x0000000571067220 */ /* 0x000fe40000410000 */
[----:B------:R-:W-:Y:S02]  /*3ec0*/  FADD.FTZ R10, R83, R10 ;  /* 0x0000000a530a7221 */ /* 0x000fe40000010000 */
[-C--:B------:R-:W-:Y:S02]  /*3ed0*/  FMUL.FTZ R4, R113, R7.reuse ;  /* 0x0000000771047220 */ /* 0x080fe40000410000 */
[----:B------:R-:W-:Y:S02]  /*3ee0*/  FADD.FTZ R9, RZ, R9 ;  /* 0x00000009ff097221 */ /* 0x000fe40000010000 */
[----:B------:R-:W-:-:S02]  /*3ef0*/  FFMA.FTZ R7, R112, R7, R6 ;  /* 0x0000000770077223 */ /* 0x000fc40000010006 */
[----:B------:R-:W-:Y:S02]  /*3f00*/  FMUL.FTZ R12, R120, R10 ;  /* 0x0000000a780c7220 */ /* 0x000fe40000410000 */
[----:B------:R-:W-:Y:S02]  /*3f10*/  FFMA.FTZ R5, R112, R5, -R4 ;  /* 0x0000000570057223 */ /* 0x000fe40000010804 */
[----:B------:R-:W-:Y:S02]  /*3f20*/  FMUL.FTZ R8, R120, R9 ;  /* 0x0000000978087220 */ /* 0x000fe40000410000 */
[C---:B------:R-:W-:Y:S02]  /*3f30*/  FMUL.FTZ R4, R116.reuse, R7 ;  /* 0x0000000774047220 */ /* 0x040fe40000410000 */
[----:B------:R-:W-:Y:S02]  /*3f40*/  FFMA.FTZ R12, R119, R9, R12 ;  /* 0x00000009770c7223 */ /* 0x000fe4000001000c */
[----:B------:R-:W-:-:S02]  /*3f50*/  FMUL.FTZ R6, R116, R5 ;  /* 0x0000000574067220 */ /* 0x000fc40000410000 */
[----:B------:R-:W-:Y:S02]  /*3f60*/  FFMA.FTZ R8, R119, R10, -R8 ;  /* 0x0000000a77087223 */ /* 0x000fe40000010808 */
[C---:B------:R-:W-:Y:S02]  /*3f70*/  FFMA.FTZ R4, R114.reuse, R5, -R4 ;  /* 0x0000000572047223 */ /* 0x040fe40000010804 */
[----:B------:R-:W-:Y:S02]  /*3f80*/  FADD.FTZ R12, RZ, R12 ;  /* 0x0000000cff0c7221 */ /* 0x000fe40000010000 */
[----:B------:R-:W-:Y:S02]  /*3f90*/  FFMA.FTZ R6, R114, R7, R6 ;  /* 0x0000000772067223 */ /* 0x000fe40000010006 */
[----:B------:R-:W-:Y:S02]  /*3fa0*/  FADD.FTZ R8, R85, R8 ;  /* 0x0000000855087221 */ /* 0x000fe40000010000 */
[----:B------:R-:W-:-:S02]  /*3fb0*/  FMUL.FTZ R7, R118, R4 ;  /* 0x0000000476077220 */ /* 0x000fc40000410000 */
[----:B------:R-:W-:Y:S02]  /*3fc0*/  FMUL.FTZ R9, R122, R12 ;  /* 0x0000000c7a097220 */ /* 0x000fe40000410000 */
[----:B------:R-:W-:Y:S02]  /*3fd0*/  FMUL.FTZ R5, R118, R6 ;  /* 0x0000000676057220 */ /* 0x000fe40000410000 */
[----:B------:R-:W-:Y:S02]  /*3fe0*/  FMUL.FTZ R10, R122, R8 ;  /* 0x000000087a0a7220 */ /* 0x000fe40000410000 */
[----:B------:R-:W-:Y:S02]  /*3ff0*/  FFMA.FTZ R7, R117, R6, R7 ;  /* 0x0000000675077223 */ /* 0x000fe40000010007 */
[----:B------:R-:W-:Y:S02]  /*4000*/  FFMA.FTZ R8, R121, R8, -R9 ;  /* 0x0000000879087223 */ /* 0x000fe40000010809 */
[----:B------:R-:W-:-:S02]  /*4010*/  FFMA.FTZ R5, R117, R4, -R5 ;  /* 0x0000000475057223 */ /* 0x000fc40000010805 */
[----:B------:R-:W-:Y:S02]  /*4020*/  FFMA.FTZ R10, R121, R12, R10 ;  /* 0x0000000c790a7223 */ /* 0x000fe4000001000a */
[C---:B------:R-:W-:Y:S02]  /*4030*/  FMUL.FTZ R4, R120.reuse, R7 ;  /* 0x0000000778047220 */ /* 0x040fe40000410000 */
[----:B------:R-:W-:Y:S02]  /*4040*/  FADD.FTZ R8, R87, R8 ;  /* 0x0000000857087221 */ /* 0x000fe40000010000 */
[-C--:B------:R-:W-:Y:S02]  /*4050*/  FMUL.FTZ R6, R120, R5.reuse ;  /* 0x0000000578067220 */ /* 0x080fe40000410000 */
[----:B------:R-:W-:Y:S02]  /*4060*/  FADD.FTZ R10, RZ, R10 ;  /* 0x0000000aff0a7221 */ /* 0x000fe40000010000 */
[----:B------:R-:W-:-:S02]  /*4070*/  FFMA.FTZ R4, R119, R5, -R4 ;  /* 0x0000000577047223 */ /* 0x000fc40000010804 */
[C---:B------:R-:W-:Y:S02]  /*4080*/  FMUL.FTZ R9, R124.reuse, R8 ;  /* 0x000000087c097220 */ /* 0x040fe40000410000 */
[----:B------:R-:W-:Y:S02]  /*4090*/  FFMA.FTZ R6, R119, R7, R6 ;  /* 0x0000000777067223 */ /* 0x000fe40000010006 */
[----:B------:R-:W-:Y:S02]  /*40a0*/  FMUL.FTZ R7, R124, R10 ;  /* 0x0000000a7c077220 */ /* 0x000fe40000410000 */
[----:B------:R-:W-:Y:S02]  /*40b0*/  FMUL.FTZ R5, R122, R4 ;  /* 0x000000047a057220 */ /* 0x000fe40000410000 */
[C---:B------:R-:W-:Y:S02]  /*40c0*/  FFMA.FTZ R9, R123.reuse, R10, R9 ;  /* 0x0000000a7b097223 */ /* 0x040fe40000010009 */
[----:B------:R-:W-:-:S02]  /*40d0*/  FFMA.FTZ R8, R123, R8, -R7 ;  /* 0x000000087b087223 */ /* 0x000fc40000010807 */
[-C--:B------:R-:W-:Y:S02]  /*40e0*/  FFMA.FTZ R5, R121, R6.reuse, R5 ;  /* 0x0000000679057223 */ /* 0x080fe40000010005 */
[----:B------:R-:W-:Y:S02]  /*40f0*/  FADD.FTZ R11, RZ, R9 ;  /* 0x00000009ff0b7221 */ /* 0x000fe40000010000 */
[----:B------:R-:W-:Y:S02]  /*4100*/  FMUL.FTZ R6, R122, R6 ;  /* 0x000000067a067220 */ /* 0x000fe40000410000 */
[----:B------:R-:W-:Y:S01]  /*4110*/  FADD.FTZ R10, R89, R8 ;  /* 0x00000008590a7221 */ /* 0x000fe20000010000 */
[----:B------:R-:W0:Y:S01]  /*4120*/  SHFL.UP PT, R13, R11, 0x1, RZ ;  /* 0x042000000b0d7989 */ /* 0x000e2200000e00ff */
[----:B------:R-:W-:Y:S02]  /*4130*/  FFMA.FTZ R6, R121, R4, -R6 ;  /* 0x0000000479067223 */ /* 0x000fe40000010806 */
[C---:B------:R-:W-:Y:S01]  /*4140*/  FMUL.FTZ R8, R124.reuse, R5 ;  /* 0x000000057c087220 */ /* 0x040fe20000410000 */
[----:B------:R-:W1:Y:S01]  /*4150*/  SHFL.UP PT, R9, R10, 0x1, RZ ;  /* 0x042000000a097989 */ /* 0x000e6200000e00ff */
[----:B------:R-:W-:-:S02]  /*4160*/  FMUL.FTZ R4, R124, R6 ;  /* 0x000000067c047220 */ /* 0x000fc40000410000 */
[C---:B------:R-:W-:Y:S02]  /*4170*/  FFMA.FTZ R8, R123.reuse, R6, -R8 ;  /* 0x000000067b087223 */ /* 0x040fe40000010808 */
[----:B------:R-:W-:-:S03]  /*4180*/  FFMA.FTZ R4, R123, R5, R4 ;  /* 0x000000057b047223 */ /* 0x000fc60000010004 */
[----:B------:R-:W2:Y:S04]  /*4190*/  SHFL.UP PT, R5, R8, 0x1, RZ ;  /* 0x0420000008057989 */ /* 0x000ea800000e00ff */
        /* <DEDUP_REMOVED lines=8> */
[C---:B--2---:R-:W-:Y:S01]  /*4220*/  FMUL.FTZ R9, R4.reuse, R5 ;  /* 0x0000000504097220 */ /* 0x044fe20000410000 */
[----:B------:R-:W0:Y:S01]  /*4230*/  SHFL.UP PT, R12, R10, 0x2, RZ ;  /* 0x044000000a0c7989 */ /* 0x000e2200000e00ff */
[-C--:B----4-:R-:W-:Y:S02]  /*4240*/  FMUL.FTZ R6, R4, R7.reuse ;  /* 0x0000000704067220 */ /* 0x090fe40000410000 */
[C---:B------:R-:W-:Y:S02]  /*4250*/  FFMA.FTZ R9, R8.reuse, R7, R9 ;  /* 0x0000000708097223 */ /* 0x040fe40000010009 */
[----:B------:R-:W1:Y:S01]  /*4260*/  SHFL.UP PT, R7, R11, 0x2, RZ ;  /* 0x044000000b077989 */ /* 0x000e6200000e00ff */
[----:B------:R-:W-:-:S02]  /*4270*/  @P0 FFMA.FTZ R8, R8, R5, -R6 ;  /* 0x0000000508080223 */ /* 0x000fc40000010806 */
[----:B------:R-:W-:-:S03]  /*4280*/  FSEL R9, R4, R9, !P0 ;  /* 0x0000000904097208 */ /* 0x000fc60004000000 */
[----:B------:R-:W2:Y:S04]  /*4290*/  SHFL.UP PT, R4, R8, 0x2, RZ ;  /* 0x0440000008047989 */ /* 0x000ea800000e00ff */
[----:B------:R-:W4:Y:S01]  /*42a0*/  SHFL.UP PT, R5, R9, 0x2, RZ ;  /* 0x0440000009057989 */ /* 0x000f2200000e00ff */
[----:B------:R-:W-:Y:S01]  /*42b0*/  ISETP.GE.AND P0, PT, R35, 0x2, PT ;  /* 0x000000022300780c */ /* 0x000fe20003f06270 */
[C---:B0-----:R-:W-:Y:S02]  /*42c0*/  FMUL.FTZ R6, R9.reuse, R12 ;  /* 0x0000000c09067220 */ /* 0x041fe40000410000 */
[-C--:B-1----:R-:W-:Y:S02]  /*42d0*/  FMUL.FTZ R13, R9, R7.reuse ;  /* 0x00000007090d7220 */ /* 0x082fe40000410000 */
[----:B------:R-:W-:-:S02]  /*42e0*/  FFMA.FTZ R6, R8, R7, R6 ;  /* 0x0000000708067223 */ /* 0x000fc40000010006 */
[----:B------:R-:W-:-:S06]  /*42f0*/  FFMA.FTZ R13, R8, R12, -R13 ;  /* 0x0000000c080d7223 */ /* 0x000fcc000001080d */
[----:B------:R-:W-:Y:S02]  /*4300*/  @P0 FADD.FTZ R11, R11, R6 ;  /* 0x000000060b0b0221 */ /* 0x000fe40000010000 */
[CC--:B--2---:R-:W-:Y:S02]  /*4310*/  FMUL.FTZ R6, R9.reuse, R4.reuse ;  /* 0x0000000409067220 */ /* 0x0c4fe40000410000 */
[----:B------:R-:W-:Y:S02]  /*4320*/  @P0 FADD.FTZ R10, R10, R13 ;  /* 0x0000000d0a0a0221 */ /* 0x000fe40000010000 */
[-C--:B----4-:R-:W-:Y:S02]  /*4330*/  FMUL.FTZ R7, R9, R5.reuse ;  /* 0x0000000509077220 */ /* 0x090fe40000410000 */
[C---:B------:R-:W-:Y:S01]  /*4340*/  FFMA.FTZ R6, R8.reuse, R5, R6 ;  /* 0x0000000508067223 */ /* 0x040fe20000010006 */
[----:B------:R-:W0:Y:S01]  /*4350*/  SHFL.UP PT, R15, R11, 0x4, RZ ;  /* 0x048000000b0f7989 */ /* 0x000e2200000e00ff */
[----:B------:R-:W-:-:S03]  /*4360*/  @P0 FFMA.FTZ R8, R8, R4, -R7 ;  /* 0x0000000408080223 */ /* 0x000fc60000010807 */
[----:B------:R-:W1:Y:S01]  /*4370*/  SHFL.UP PT, R13, R10, 0x4, RZ ;  /* 0x048000000a0d7989 */ /* 0x000e6200000e00ff */
[----:B------:R-:W-:-:S03]  /*4380*/  FSEL R6, R9, R6, !P0 ;  /* 0x0000000609067208 */ /* 0x000fc60004000000 */
[----:B------:R-:W2:Y:S04]  /*4390*/  SHFL.UP PT, R5, R8, 0x4, RZ ;  /* 0x0480000008057989 */ /* 0x000ea800000e00ff */
[----:B------:R-:W4:Y:S01]  /*43a0*/  SHFL.UP PT, R7, R6, 0x4, RZ ;  /* 0x0480000006077989 */ /* 0x000f2200000e00ff */
[----:B------:R-:W-:Y:S01]  /*43b0*/  ISETP.GE.AND P0, PT, R35, 0x4, PT ;  /* 0x000000042300780c */ /* 0x000fe20003f06270 */
[C---:B0-----:R-:W-:Y:S02]  /*43c0*/  FMUL.FTZ R4, R6.reuse, R15 ;  /* 0x0000000f06047220 */ /* 0x041fe40000410000 */
[-C--:B-1----:R-:W-:Y:S02]  /*43d0*/  FMUL.FTZ R9, R6, R13.reuse ;  /* 0x0000000d06097220 */ /* 0x082fe40000410000 */
[----:B------:R-:W-:-:S02]  /*43e0*/  FFMA.FTZ R13, R8, R13, -R4 ;  /* 0x0000000d080d7223 */ /* 0x000fc40000010804 */
[----:B------:R-:W-:Y:S02]  /*43f0*/  FFMA.FTZ R12, R8, R15, R9 ;  /* 0x0000000f080c7223 */ /* 0x000fe40000010009 */
[----:B--2---:R-:W-:-:S04]  /*4400*/  FMUL.FTZ R9, R6, R5 ;  /* 0x0000000506097220 */ /* 0x004fc80000410000 */
[----:B------:R-:W-:Y:S02]  /*4410*/  @P0 FADD.FTZ R10, R10, R13 ;  /* 0x0000000d0a0a0221 */ /* 0x000fe40000010000 */
[-C--:B----4-:R-:W-:Y:S02]  /*4420*/  FMUL.FTZ R4, R6, R7.reuse ;  /* 0x0000000706047220 */ /* 0x090fe40000410000 */
[C---:B------:R-:W-:Y:S02]  /*4430*/  FFMA.FTZ R9, R8.reuse, R7, R9 ;  /* 0x0000000708097223 */ /* 0x040fe40000010009 */
[----:B------:R-:W-:Y:S01]  /*4440*/  @P0 FADD.FTZ R11, R11, R12 ;  /* 0x0000000c0b0b0221 */ /* 0x000fe20000010000 */
[----:B------:R-:W0:Y:S01]  /*4450*/  SHFL.UP PT, R7, R10, 0x8, RZ ;  /* 0x050000000a077989 */ /* 0x000e2200000e00ff */
[----:B------:R-:W-:Y:S01]  /*4460*/  @P0 FFMA.FTZ R8, R8, R5, -R4 ;  /* 0x0000000508080223 */ /* 0x000fe20000010804 */
[----:B------:R-:W-:Y:S02]  /*4470*/  FSEL R9, R6, R9, !P0 ;  /* 0x0000000906097208 */ /* 0x000fe40004000000 */
[----:B------:R-:W1:Y:S04]  /*4480*/  SHFL.UP PT, R12, R11, 0x8, RZ ;  /* 0x050000000b0c7989 */ /* 0x000e6800000e00ff */
[----:B------:R-:W2:Y:S04]  /*4490*/  SHFL.UP PT, R4, R8, 0x8, RZ ;  /* 0x0500000008047989 */ /* 0x000ea800000e00ff */
[----:B------:R-:W4:Y:S01]  /*44a0*/  SHFL.UP PT, R5, R9, 0x8, RZ ;  /* 0x0500000009057989 */ /* 0x000f2200000e00ff */
[----:B------:R-:W-:Y:S01]  /*44b0*/  ISETP.GE.AND P0, PT, R35, 0x8, PT ;  /* 0x000000082300780c */ /* 0x000fe20003f06270 */
[----:B0-----:R-:W-:-:S02]  /*44c0*/  FMUL.FTZ R15, R9, R7 ;  /* 0x00000007090f7220 */ /* 0x001fc40000410000 */
[CC--:B-1----:R-:W-:Y:S02]  /*44d0*/  FMUL.FTZ R13, R9.reuse, R12.reuse ;  /* 0x0000000c090d7220 */ /* 0x0c2fe40000410000 */
[C---:B------:R-:W-:Y:S02]  /*44e0*/  FFMA.FTZ R12, R8.reuse, R12, R15 ;  /* 0x0000000c080c7223 */ /* 0x040fe4000001000f */
[----:B--2---:R-:W-:Y:S02]  /*44f0*/  FMUL.FTZ R6, R9, R4 ;  /* 0x0000000409067220 */ /* 0x004fe40000410000 */
[----:B------:R-:W-:-:S04]  /*4500*/  FFMA.FTZ R13, R8, R7, -R13 ;  /* 0x00000007080d7223 */ /* 0x000fc8000001080d */
[----:B------:R-:W-:Y:S02]  /*4510*/  @P0 FADD.FTZ R11, R11, R12 ;  /* 0x0000000c0b0b0221 */ /* 0x000fe40000010000 */
[-C--:B----4-:R-:W-:Y:S02]  /*4520*/  FFMA.FTZ R6, R8, R5.reuse, R6 ;  /* 0x0000000508067223 */ /* 0x090fe40000010006 */
[C---:B------:R-:W-:Y:S02]  /*4530*/  FMUL.FTZ R5, R9.reuse, R5 ;  /* 0x0000000509057220 */ /* 0x040fe40000410000 */
[----:B------:R-:W-:Y:S02]  /*4540*/  @P0 FADD.FTZ R10, R10, R13 ;  /* 0x0000000d0a0a0221 */ /* 0x000fe40000010000 */
[----:B------:R-:W0:Y:S01]  /*4550*/  SHFL.UP PT, R13, R11, 0x10, RZ ;  /* 0x060000000b0d7989 */ /* 0x000e2200000e00ff */
[----:B------:R-:W-:Y:S01]  /*4560*/  @P0 FFMA.FTZ R8, R8, R4, -R5 ;  /* 0x0000000408080223 */ /* 0x000fe20000010805 */
[----:B------:R-:W-:-:S02]  /*4570*/  FSEL R6, R9, R6, !P0 ;  /* 0x0000000609067208 */ /* 0x000fc40004000000 */
[----:B------:R-:W1:Y:S04]  /*4580*/  SHFL.UP PT, R9, R10, 0x10, RZ ;  /* 0x060000000a097989 */ /* 0x000e6800000e00ff */
[----:B------:R-:W2:Y:S04]  /*4590*/  SHFL.UP PT, R5, R8, 0x10, RZ ;  /* 0x0600000008057989 */ /* 0x000ea800000e00ff */
[----:B------:R-:W4:Y:S01]  /*45a0*/  SHFL.UP PT, R7, R6, 0x10, RZ ;  /* 0x0600000006077989 */ /* 0x000f2200000e00ff */
[C---:B------:R-:W-:Y:S02]  /*45b0*/  ISETP.GE.AND P1, PT, R35.reuse, 0x10, PT ;  /* 0x000000102300780c */ /* 0x040fe40003f26270 */
[----:B------:R-:W-:-:S02]  /*45c0*/  ISETP.NE.AND P2, PT, R35, 0x1f, PT ;  /* 0x0000001f2300780c */ /* 0x000fc40003f45270 */
[----:B------:R-:W-:Y:S01]  /*45d0*/  ISETP.NE.AND P0, PT, R115, RZ, PT ;  /* 0x000000ff7300720c */ /* 0x000fe20003f05270 */
[----:B0-----:R-:W-:-:S04]  /*45e0*/  FMUL.FTZ R4, R6, R13 ;  /* 0x0000000d06047220 */ /* 0x001fc80000410000 */
[-C--:B-1----:R-:W-:Y:S02]  /*45f0*/  FFMA.FTZ R15, R8, R9.reuse, -R4 ;  /* 0x00000009080f7223 */ /* 0x082fe40000010804 */
[C---:B------:R-:W-:Y:S02]  /*4600*/  FMUL.FTZ R12, R6.reuse, R9 ;  /* 0x00000009060c7220 */ /* 0x040fe40000410000 */
[----:B--2---:R-:W-:Y:S01]  /*4610*/  FMUL.FTZ R9, R6, R5 ;  /* 0x0000000506097220 */ /* 0x004fe20000410000 */
        /* <DEDUP_REMOVED lines=17> */
[----:B------:R-:W0:Y:S04]  /*4730*/  LDS.128 R16, [0x10a0] ;  /* 0x0010a000ff107984 */ /* 0x000e280000000c00 */
[----:B------:R-:W1:Y:S04]  /*4740*/  LDS.128 R20, [0x10b0] ;  /* 0x0010b000ff147984 */ /* 0x000e680000000c00 */
[----:B------:R-:W2:Y:S01]  /*4750*/  LDS.128 R24, [0x10c0] ;  /* 0x0010c000ff187984 */ /* 0x000ea20000000c00 */
[----:B---3--:R-:W-:-:S02]  /*4760*/  FMUL.FTZ R125, R3, R29 ;  /* 0x0000001d037d7220 */ /* 0x008fc40000410000 */
[C---:B------:R-:W-:Y:S02]  /*4770*/  FMUL.FTZ R126, R2.reuse, R29 ;  /* 0x0000001d027e7220 */ /* 0x040fe40000410000 */
[-C--:B------:R-:W-:Y:S02]  /*4780*/  FFMA.FTZ R29, R2, R28.reuse, -R125 ;  /* 0x0000001c021d7223 */ /* 0x080fe4000001087d */
[----:B------:R-:W-:Y:S01]  /*4790*/  FFMA.FTZ R28, R3, R28, R126 ;  /* 0x0000001c031c7223 */ /* 0x000fe2000001007e */
[----:B------:R-:W-:-:S04]  /*47a0*/  SHF.R.U32.HI R128, RZ, 0x5, R36 ;  /* 0x00000005ff807819 */ /* 0x000fc80000011624 */
[----:B------:R-:W-:Y:S01]  /*47b0*/  ISETP.NE.AND P1, PT, R128, 0x2, PT ;  /* 0x000000028000780c */ /* 0x000fe20003f25270 */
[-C--:B0-----:R-:W-:Y:S02]  /*47c0*/  FMUL.FTZ R2, R12, R17.reuse ;  /* 0x000000110c027220 */ /* 0x081fe40000410000 */
[-C--:B------:R-:W-:Y:S02]  /*47d0*/  FMUL.FTZ R125, R15, R17.reuse ;  /* 0x000000110f7d7220 */ /* 0x080fe40000410000 */
[CC--:B------:R-:W-:Y:S02]  /*47e0*/  FMUL.FTZ R3, R13.reuse, R17.reuse ;  /* 0x000000110d037220 */ /* 0x0c0fe40000410000 */
[C---:B------:R-:W-:Y:S02]  /*47f0*/  FMUL.FTZ R17, R14.reuse, R17 ;  /* 0x000000110e117220 */ /* 0x040fe40000410000 */
[-C--:B------:R-:W-:Y:S02]  /*4800*/  FFMA.FTZ R2, R13, R16.reuse, R2 ;  /* 0x000000100d027223 */ /* 0x080fe40000010002 */
[----:B------:R-:W-:-:S02]  /*4810*/  FFMA.FTZ R125, R14, R16, -R125 ;  /* 0x000000100e7d7223 */ /* 0x000fc4000001087d */
[-C--:B------:R-:W-:Y:S02]  /*4820*/  FFMA.FTZ R3, R12, R16.reuse, -R3 ;  /* 0x000000100c037223 */ /* 0x080fe40000010803 */
[----:B------:R-:W-:Y:S02]  /*4830*/  FFMA.FTZ R126, R15, R16, R17 ;  /* 0x000000100f7e7223 */ /* 0x000fe40000010011 */
[----:B-1----:R-:W-:Y:S02]  /*4840*/  FMUL.FTZ R17, R2, R21 ;  /* 0x0000001502117220 */ /* 0x002fe40000410000 */
[----:B------:R-:W-:Y:S01]  /*4850*/  FADD.FTZ R125, R18, R125 ;  /* 0x0000007d127d7221 */ /* 0x000fe20000010000 */
[----:B------:R-:W-:Y:S01]  /*4860*/  FSEL R12, R3, R12, !P1 ;  /* 0x0000000c030c7208 */ /* 0x000fe20004800000 */
[----:B------:R-:W-:Y:S02]  /*4870*/  FADD.FTZ R126, R19, R126 ;  /* 0x0000007e137e7221 */ /* 0x000fe40000010000 */
[----:B------:R-:W-:-:S02]  /*4880*/  FFMA.FTZ R17, R3, R20, -R17 ;  /* 0x0000001403117223 */ /* 0x000fc40000010811 */
[-C--:B------:R-:W-:Y:S02]  /*4890*/  FMUL.FTZ R3, R3, R21.reuse ;  /* 0x0000001503037220 */ /* 0x080fe40000410000 */
[C---:B------:R-:W-:Y:S01]  /*48a0*/  FMUL.FTZ R19, R125.reuse, R21 ;  /* 0x000000157d137220 */ /* 0x040fe20000410000 */
[----:B------:R-:W-:Y:S01]  /*48b0*/  FSEL R13, R2, R13, !P1 ;  /* 0x0000000d020d7208 */ /* 0x000fe20004800000 */
[----:B------:R-:W-:Y:S02]  /*48c0*/  FMUL.FTZ R21, R126, R21 ;  /* 0x000000157e157220 */ /* 0x000fe40000410000 */
[-C--:B------:R-:W-:Y:S02]  /*48d0*/  FFMA.FTZ R2, R2, R20.reuse, R3 ;  /* 0x0000001402027223 */ /* 0x080fe40000010003 */
[-C--:B------:R-:W-:Y:S01]  /*48e0*/  FFMA.FTZ R18, R126, R20.reuse, R19 ;  /* 0x000000147e127223 */ /* 0x080fe20000010013 */
[C---:B------:R-:W-:Y:S01]  /*48f0*/  ISETP.NE.AND P2, PT, R128.reuse, RZ, PT ;  /* 0x000000ff8000720c */ /* 0x040fe20003f45270 */
[----:B------:R-:W-:Y:S01]  /*4900*/  FFMA.FTZ R21, R125, R20, -R21 ;  /* 0x000000147d157223 */ /* 0x000fe20000010815 */
[----:B------:R-:W-:Y:S01]  /*4910*/  ISETP.NE.AND P0, PT, R128, 0x3, PT ;  /* 0x000000038000780c */ /* 0x000fe20003f05270 */
[----:B--2---:R-:W-:-:S02]  /*4920*/  FMUL.FTZ R3, R2, R25 ;  /* 0x0000001902037220 */ /* 0x004fc40000410000 */
[----:B------:R-:W-:Y:S02]  /*4930*/  FADD.FTZ R18, R23, R18 ;  /* 0x0000001217127221 */ /* 0x000fe40000010000 */
[----:B------:R-:W-:Y:S01]  /*4940*/  FADD.FTZ R21, R22, R21 ;  /* 0x0000001516157221 */ /* 0x000fe20000010000 */
[----:B------:R0:W1:Y:S01]  /*4950*/  SHFL.UP PT, R16, R11, 0x1, RZ ;  /* 0x042000000b107989 */ /* 0x00006200000e00ff */
[C---:B------:R-:W-:Y:S01]  /*4960*/  FSEL R12, R17.reuse, R12, !P0 ;  /* 0x0000000c110c7208 */ /* 0x040fe20004000000 */
[CC--:B------:R-:W-:Y:S01]  /*4970*/  FFMA.FTZ R3, R17.reuse, R24.reuse, -R3 ;  /* 0x0000001811037223 */ /* 0x0c0fe20000010803 */
[----:B------:R-:W-:Y:S01]  /*4980*/  FSEL R15, R126, R15, !P1 ;  /* 0x0000000f7e0f7208 */ /* 0x000fe20004800000 */
[-C--:B------:R-:W-:Y:S02]  /*4990*/  FMUL.FTZ R17, R17, R25.reuse ;  /* 0x0000001911117220 */ /* 0x080fe40000410000 */
[CC--:B0-----:R-:W-:Y:S02]  /*49a0*/  FMUL.FTZ R11, R18.reuse, R25.reuse ;  /* 0x00000019120b7220 */ /* 0x0c1fe40000410000 */
[C---:B------:R-:W-:Y:S01]  /*49b0*/  FMUL.FTZ R25, R21.reuse, R25 ;  /* 0x0000001915197220 */ /* 0x040fe20000410000 */
[C---:B------:R-:W-:Y:S01]  /*49c0*/  FSEL R15, R18.reuse, R15, !P0 ;  /* 0x0000000f120f7208 */ /* 0x040fe20004000000 */
[----:B------:R-:W-:Y:S01]  /*49d0*/  FFMA.FTZ R11, R21, R24, -R11 ;  /* 0x00000018150b7223 */ /* 0x000fe2000001080b */
[----:B------:R-:W-:Y:S01]  /*49e0*/  FSEL R14, R125, R14, !P1 ;  /* 0x0000000e7d0e7208 */ /* 0x000fe20004800000 */
[----:B------:R-:W-:Y:S01]  /*49f0*/  FFMA.FTZ R18, R18, R24, R25 ;  /* 0x0000001812127223 */ /* 0x000fe20000010019 */
[----:B------:R-:W0:Y:S01]  /*4a00*/  SHFL.UP PT, R10, R10, 0x1, RZ ;  /* 0x042000000a0a7989 */ /* 0x000e2200000e00ff */
[----:B------:R-:W-:Y:S03]  /*4a10*/  BSSY B0, `(.L_x_393) ;  /* 0x0000029000007945 */ /* 0x000fe60003800000 */
[----:B------:R-:W2:Y:S01]  /*4a20*/  SHFL.UP PT, R8, R8, 0x1, RZ ;  /* 0x0420000008087989 */ /* 0x000ea200000e00ff */
[----:B------:R-:W-:-:S03]  /*4a30*/  FSEL R14, R21, R14, !P0 ;  /* 0x0000000e150e7208 */ /* 0x000fc60004000000 */
[----:B------:R-:W3:Y:S01]  /*4a40*/  SHFL.UP PT, R9, R9, 0x1, RZ ;  /* 0x0420000009097989 */ /* 0x000ee200000e00ff */
[C---:B------:R-:W-:Y:S01]  /*4a50*/  FSEL R13, R2.reuse, R13, !P0 ;  /* 0x0000000d020d7208 */ /* 0x040fe20004000000 */
[----:B------:R-:W-:Y:S02]  /*4a60*/  FFMA.FTZ R17, R2, R24, R17 ;  /* 0x0000001802117223 */ /* 0x000fe40000010011 */
[----:B------:R-:W-:Y:S02]  /*4a70*/  FADD.FTZ R11, R26, R11 ;  /* 0x0000000b1a0b7221 */ /* 0x000fe40000010000 */
[----:B------:R-:W-:Y:S01]  /*4a80*/  FADD.FTZ R18, R27, R18 ;  /* 0x000000121b127221 */ /* 0x000fe20000010000 */
[----:B------:R-:W-:Y:S05]  /*4a90*/  @!P2 BRA `(.L_x_394) ;  /* 0x000001000000a947 */ /* 0x000fea0003800000 */
[----:B-1----:R-:W-:Y:S01]  /*4aa0*/  ISETP.NE.AND P0, PT, R35, RZ, PT ;  /* 0x000000ff2300720c */ /* 0x002fe20003f05270 */
[C---:B---3--:R-:W-:Y:S02]  /*4ab0*/  FMUL.FTZ R11, R9.reuse, R15 ;  /* 0x0000000f090b7220 */ /* 0x048fe40000410000 */
[----:B------:R-:W-:-:S02]  /*4ac0*/  FMUL.FTZ R17, R9, R14 ;  /* 0x0000000e09117220 */ /* 0x000fc40000410000 */
[C---:B------:R-:W-:Y:S02]  /*4ad0*/  FMUL.FTZ R3, R9.reuse, R13 ;  /* 0x0000000d09037220 */ /* 0x040fe40000410000 */
[----:B------:R-:W-:Y:S02]  /*4ae0*/  FMUL.FTZ R2, R9, R12 ;  /* 0x0000000c09027220 */ /* 0x000fe40000410000 */
[C---:B--2---:R-:W-:Y:S02]  /*4af0*/  FFMA.FTZ R11, R8.reuse, R14, -R11 ;  /* 0x0000000e080b7223 */ /* 0x044fe4000001080b */
[C---:B------:R-:W-:Y:S02]  /*4b00*/  FFMA.FTZ R17, R8.reuse, R15, R17 ;  /* 0x0000000f08117223 */ /* 0x040fe40000010011 */
[C---:B------:R-:W-:Y:S02]  /*4b10*/  @P0 FFMA.FTZ R12, R8.reuse, R12, -R3 ;  /* 0x0000000c080c0223 */ /* 0x040fe40000010803 */
[----:B------:R-:W-:-:S02]  /*4b20*/  @P0 FFMA.FTZ R13, R8, R13, R2 ;  /* 0x0000000d080d0223 */ /* 0x000fc40000010002 */
[----:B0-----:R-:W-:Y:S01]  /*4b30*/  @P0 FADD.FTZ R14, R10, R11 ;  /* 0x0000000b0a0e0221 */ /* 0x001fe20000010000 */
[----:B------:R-:W-:Y:S01]  /*4b40*/  MOV R8, R12 ;  /* 0x0000000c00087202 */ /* 0x000fe20000000f00 */
[----:B------:R-:W-:Y:S01]  /*4b50*/  @P0 FADD.FTZ R15, R16, R17 ;  /* 0x00000011100f0221 */ /* 0x000fe20000010000 */
[----:B------:R-:W-:Y:S02]  /*4b60*/  MOV R9, R13 ;  /* 0x0000000d00097202 */ /* 0x000fe40000000f00 */
[----:B------:R-:W-:Y:S02]  /*4b70*/  MOV R10, R14 ;  /* 0x0000000e000a7202 */ /* 0x000fe40000000f00 */
[----:B------:R-:W-:Y:S01]  /*4b80*/  MOV R16, R15 ;  /* 0x0000000f00107202 */ /* 0x000fe20000000f00 */
[----:B------:R-:W-:Y:S05]  /*4b90*/  BRA `(.L_x_395) ;  /* 0x0000010000007947 */ /* 0x000fea0003800000 */
.L_x_394:
[----:B-1----:R-:W-:Y:S01]  /*4ba0*/  ISETP.NE.AND P0, PT, R35, RZ, PT ;  /* 0x000000ff2300720c */ /* 0x002fe20003f05270 */
[C---:B------:R-:W-:Y:S02]  /*4bb0*/  FMUL.FTZ R12, R17.reuse, R7 ;  /* 0x00000007110c7220 */ /* 0x040fe40000410000 */
[----:B------:R-:W-:-:S02]  /*4bc0*/  FMUL.FTZ R20, R17, R6 ;  /* 0x0000000611147220 */ /* 0x000fc40000410000 */
[----:B------:R-:W-:Y:S02]  /*4bd0*/  FFMA.FTZ R14, R3, R6, -R12 ;  /* 0x00000006030e7223 */ /* 0x000fe4000001080c */
[C---:B------:R-:W-:Y:S02]  /*4be0*/  FMUL.FTZ R2, R17.reuse, R5 ;  /* 0x0000000511027220 */ /* 0x040fe40000410000 */
[----:B------:R-:W-:Y:S02]  /*4bf0*/  FMUL.FTZ R12, R17, R4 ;  /* 0x00000004110c7220 */ /* 0x000fe40000410000 */
[----:B------:R-:W-:Y:S02]  /*4c00*/  FFMA.FTZ R13, R3, R7, R20 ;  /* 0x00000007030d7223 */ /* 0x000fe40000010014 */
[----:B------:R1:W-:Y:S01]  /*4c10*/  @!P0 STS.128 [0x10e0], R4 ;  /* 0x0010e004ff008388 */ /* 0x0003e20000000c00 */
[----:B0-----:R-:W-:Y:S02]  /*4c20*/  @!P0 MOV R10, R6 ;  /* 0x00000006000a8202 */ /* 0x001fe40000000f00 */
[----:B--2---:R-:W-:-:S02]  /*4c30*/  @!P0 MOV R8, R4 ;  /* 0x0000000400088202 */ /* 0x004fc40000000f00 */
[----:B---3--:R-:W-:Y:S02]  /*4c40*/  @!P0 MOV R9, R5 ;  /* 0x0000000500098202 */ /* 0x008fe40000000f00 */
[----:B------:R-:W-:Y:S01]  /*4c50*/  @!P0 MOV R16, R7 ;  /* 0x0000000700108202 */ /* 0x000fe20000000f00 */
[C---:B-1----:R-:W-:Y:S02]  /*4c60*/  FFMA.FTZ R4, R3.reuse, R4, -R2 ;  /* 0x0000000403047223 */ /* 0x042fe40000010802 */
[----:B------:R-:W-:Y:S02]  /*4c70*/  FFMA.FTZ R5, R3, R5, R12 ;  /* 0x0000000503057223 */ /* 0x000fe4000001000c */
[----:B------:R-:W-:Y:S02]  /*4c80*/  FADD.FTZ R6, R11, R14 ;  /* 0x0000000e0b067221 */ /* 0x000fe40000010000 */
[----:B------:R-:W-:Y:S02]  /*4c90*/  FADD.FTZ R7, R18, R13 ;  /* 0x0000000d12077221 */ /* 0x000fe40000010000 */
.L_x_395:
[----:B------:R-:W-:Y:S05]  /*4ca0*/  BSYNC B0 ;  /* 0x0000000000007941 */ /* 0x000fea0003800000 */
.L_x_393:
        /* <DEDUP_REMOVED lines=122> */
.L_x_397:
[----:B------:R-:W-:Y:S05]  /*5450*/  BSYNC B0 ;  /* 0x0000000000007941 */ /* 0x000fea0003800000 */
.L_x_396:
[----:B-1----:R-:W-:Y:S01]  /*5460*/  IADD3 R91, R91, 0x1, RZ ;  /* 0x000000015b5b7810 */ /* 0x002fe20007ffe0ff */
[C---:B------:R-:W-:Y:S02]  /*5470*/  FMUL.FTZ R2, R28.reuse, R9 ;  /* 0x000000091c027220 */ /* 0x040fe40000410000 */
[C---:B------:R-:W-:Y:S01]  /*5480*/  FMUL.FTZ R15, R28.reuse, R15 ;  /* 0x0000000f1c0f7220 */ /* 0x040fe20000410000 */
[----:B------:R-:W-:Y:S01]  /*5490*/  ISETP.GE.AND P0, PT, R91, c[0x0][0x16c], PT ;  /* 0x00005b005b007a0c */ /* 0x000fe20003f06270 */
[C---:B------:R-:W-:Y:S02]  /*54a0*/  FMUL.FTZ R19, R28.reuse, R19 ;  /* 0x000000131c137220 */ /* 0x040fe40000410000 */
[----:B------:R-:W-:Y:S02]  /*54b0*/  FMUL.FTZ R4, R28, R97 ;  /* 0x000000611c047220 */ /* 0x000fe40000410000 */
[----:B------:R-:W-:Y:S02]  /*54c0*/  FADD.FTZ R5, RZ, R124 ;  /* 0x0000007cff057221 */ /* 0x000fe40000010000 */
[----:B------:R-:W-:-:S02]  /*54d0*/  FFMA.FTZ R11, R29, R11, -R2 ;  /* 0x0000000b1d0b7223 */ /* 0x000fc40000010802 */
[C---:B------:R-:W-:Y:S02]  /*54e0*/  FFMA.FTZ R15, R29.reuse, R10, -R15 ;  /* 0x0000000a1d0f7223 */ /* 0x040fe4000001080f */
[C---:B------:R-:W-:Y:S02]  /*54f0*/  FFMA.FTZ R19, R29.reuse, R14, -R19 ;  /* 0x0000000e1d137223 */ /* 0x040fe40000010813 */
[----:B------:R-:W-:Y:S02]  /*5500*/  FFMA.FTZ R3, R29, R95, -R4 ;  /* 0x0000005f1d037223 */ /* 0x000fe40000010804 */
        /* <DEDUP_REMOVED lines=11> */
[----:B------:R-:W-:Y:S02]  /*55c0*/  FMUL.FTZ R28, R28, R5 ;  /* 0x000000051c1c7220 */ /* 0x000fe40000410000 */
        /* <DEDUP_REMOVED lines=30> */
.L_x_392:
[----:B------:R-:W-:Y:S01]  /*57b0*/  BAR.SYNC.DEFER_BLOCKING 0x0 ;  /* 0x0000000000007b1d */ /* 0x000fe20000010000 */
[----:B------:R-:W-:Y:S01]  /*57c0*/  SHF.L.U32 R2, R36, 0x1, RZ ;  /* 0x0000000124027819 */ /* 0x000fe200000006ff */
[----:B------:R-:W-:Y:S01]  /*57d0*/  IMAD R5, R37, c[0x0][0x200], RZ ;  /* 0x0000800025057a24 */ /* 0x000fe200078e02ff */
[----:B------:R-:W-:Y:S02]  /*57e0*/  F2FP.PACK_AB R75, R43, R72 ;  /* 0x000000482b4b723e */ /* 0x000fe400000000ff */
[----:B------:R-:W-:Y:S01]  /*57f0*/  LOP3.LUT R6, R2, 0xffffffc0, RZ, 0xc0, !PT ;  /* 0xffffffc002067812 */ /* 0x000fe200078ec0ff */
[----:B------:R-:W-:Y:S01]  /*5800*/  IMAD R5, R38, c[0x0][0x204], R5 ;  /* 0x0000810026057a24 */ /* 0x000fe200078e0205 */
[----:B------:R-:W-:Y:S02]  /*5810*/  F2FP.PACK_AB R11, R51, R82 ;  /* 0x00000052330b723e */ /* 0x000fe400000000ff */
[----:B------:R-:W-:-:S02]  /*5820*/  F2FP.PACK_AB R10, R53, R84 ;  /* 0x00000054350a723e */ /* 0x000fc400000000ff */
[----:B------:R-:W-:Y:S02]  /*5830*/  F2FP.PACK_AB R9, R55, R88 ;  /* 0x000000583709723e */ /* 0x000fe400000000ff */
[----:B------:R-:W-:Y:S02]  /*5840*/  F2FP.PACK_AB R8, R57, R90 ;  /* 0x0000005a3908723e */ /* 0x000fe400000000ff */
[----:B------:R-:W-:Y:S02]  /*5850*/  F2FP.PACK_AB R74, R45, R74 ;  /* 0x0000004a2d4a723e */ /* 0x000fe400000000ff */
[----:B------:R-:W-:Y:S02]  /*5860*/  F2FP.PACK_AB R73, R47, R76 ;  /* 0x0000004c2f49723e */ /* 0x000fe400000000ff */
[----:B------:R-:W-:Y:S02]  /*5870*/  LEA R4, R35, R6, 0x1 ;  /* 0x0000000623047211 */ /* 0x000fe400078e08ff */
[----:B------:R-:W-:-:S02]  /*5880*/  F2FP.PACK_AB R72, R49, R78 ;  /* 0x0000004e3148723e */ /* 0x000fc400000000ff */
[----:B------:R-:W-:Y:S01]  /*5890*/  IADD3 R6, R6, R35, RZ ;  /* 0x0000002306067210 */ /* 0x000fe20007ffe0ff */
[----:B------:R-:W-:Y:S01]  /*58a0*/  STS.128 [R4.X16], R8 ;  /* 0x0000000804007388 */ /* 0x000fe2000000cc00 */
[C---:B------:R-:W-:Y:S02]  /*58b0*/  SHF.L.U32 R2, R34.reuse, 0xb, RZ ;  /* 0x0000000b22027819 */ /* 0x040fe400000006ff */
[----:B------:R-:W-:Y:S01]  /*58c0*/  IADD3 R34, R34, 0x1, RZ ;  /* 0x0000000122227810 */ /* 0x000fe20007ffe0ff */
[----:B------:R0:W-:Y:S01]  /*58d0*/  STS.128 [R4.X16+0x10], R72 ;  /* 0x0000104804007388 */ /* 0x0001e2000000cc00 */
[----:B------:R-:W-:-:S06]  /*58e0*/  NOP ;  /* 0x0000000000007918 */ /* 0x000fcc0000000000 */
[----:B------:R-:W1:Y:S01]  /*58f0*/  LDS.128 R12, [R6.X16] ;  /* 0x00000000060c7984 */ /* 0x000e62000000cc00 */
[--C-:B------:R-:W-:Y:S02]  /*5900*/  SHF.R.S32.HI R3, RZ, 0x1f, R2.reuse ;  /* 0x0000001fff037819 */ /* 0x100fe40000011402 */
[----:B------:R-:W-:Y:S01]  /*5910*/  IADD3 R32, P1, R32, 0x1000, RZ ;  /* 0x0000100020207810 */ /* 0x000fe20007f3e0ff */
[----:B------:R-:W2:Y:S01]  /*5920*/  LDS.128 R16, [R6.X16+0x200] ;  /* 0x0002000006107984 */ /* 0x000ea2000000cc00 */
[----:B------:R-:W-:Y:S01]  /*5930*/  IADD3 R30, P2, R30, 0x1000, RZ ;  /* 0x000010001e1e7810 */ /* 0x000fe20007f5e0ff */
[----:B------:R-:W-:Y:S01]  /*5940*/  IMAD.WIDE.U32 R2, R38, c[0x0][0x200], R2 ;  /* 0x0000800026027a25 */ /* 0x000fe200078e0002 */
[----:B------:R-:W-:Y:S02]  /*5950*/  IADD3.X R33, RZ, R33, RZ, P1, !PT ;  /* 0x00000021ff217210 */ /* 0x000fe40000ffe4ff */
[----:B------:R-:W-:Y:S02]  /*5960*/  IADD3.X R31, RZ, R31, RZ, P2, !PT ;  /* 0x0000001fff1f7210 */ /* 0x000fe400017fe4ff */
[----:B------:R-:W-:Y:S01]  /*5970*/  IADD3 R3, R3, R5, RZ ;  /* 0x0000000503037210 */ /* 0x000fe20007ffe0ff */
[----:B------:R-:W-:-:S04]  /*5980*/  IMAD R5, R41, c[0x0][0x208], RZ ;  /* 0x0000820029057a24 */ /* 0x000fc800078e02ff */
[C---:B------:R-:W-:Y:S02]  /*5990*/  IMAD R5, R42.reuse, c[0x0][0x20c], R5 ;  /* 0x000083002a057a24 */ /* 0x040fe400078e0205 */
[----:B------:R-:W-:-:S05]  /*59a0*/  IMAD.WIDE.U32 R2, R42, c[0x0][0x208], R2 ;  /* 0x000082002a027a25 */ /* 0x000fca00078e0002 */
[----:B------:R-:W-:Y:S02]  /*59b0*/  IADD3 R3, R3, R5, RZ ;  /* 0x0000000503037210 */ /* 0x000fe40007ffe0ff */
[----:B0-----:R-:W-:-:S04]  /*59c0*/  LEA R4, P0, R2, c[0x0][0x258], 0x1 ;  /* 0x0000960002047a11 */ /* 0x001fc800078008ff */
[----:B------:R-:W-:Y:S02]  /*59d0*/  LEA.HI.X R5, R2, c[0x0][0x25c], R3, 0x1, P0 ;  /* 0x0000970002057a11 */ /* 0x000fe400000f0c03 */
[----:B------:R-:W-:-:S03]  /*59e0*/  ISETP.GE.AND P0, PT, R34, c[0x0][0x174], PT ;  /* 0x00005d0022007a0c */ /* 0x000fc60003f06270 */
[----:B------:R-:W-:-:S05]  /*59f0*/  IMAD.WIDE R2, R0, 0x10, R4 ;  /* 0x0000001000027825 */ /* 0x000fca00078e0204 */
[----:B-1----:R0:W-:Y:S04]  /*5a00*/  STG.E.128 [R2.64], R12 ;  /* 0x0000000c02007986 */ /* 0x0021e8000c101d04 */
[----:B--2---:R0:W-:Y:S01]  /*5a10*/  STG.E.128 [R2.64+0x200], R16 ;  /* 0x0002001002007986 */ /* 0x0041e2000c101d04 */
[----:B------:R-:W-:Y:S01]  /*5a20*/  @P0 CALL.REL.NOINC `(.L_x_399) ;  /* 0x0000001000000944 */ /* 0x000fe20003c00000 */
[----:B------:R-:W-:Y:S05]  /*5a30*/  BRA `(.L_x_400) ;  /* 0xffffa8e000007947 */ /* 0x000fea000383ffff */
.L_x_399:
[----:B------:R-:W-:Y:S05]  /*5a40*/  EXIT ;  /* 0x000000000000794d */ /* 0x000fea0003800000 */
.L_x_401:
        /* <DEDUP_REMOVED lines=11> */
.L_x_5328:


//--------------------- .text._Z25selective_scan_fwd_kernelI32Selective_Scan_fwd_kernel_traitsILi128ELi16ELi1ELb1ELb0ELb0ELb1EN3c104HalfENS1_7complexIfEEEEv13SSMParamsBase --------------------------
	.section	.text._Z25selective_scan_fwd_kernelI32Selective_Scan_fwd_kernel_traitsILi128ELi16ELi1ELb1ELb0ELb0ELb1EN3c104HalfENS1_7complexIfEEEEv13SSMParamsBase,"ax",@progbits
	.sectioninfo	@"SHI_REGISTERS=131"
	.align	128
        .global         _Z25selective_scan_fwd_kernelI32Selective_Scan_fwd_kernel_traitsILi128ELi16ELi1ELb1ELb0ELb0ELb1EN3c104HalfENS1_7complexIfEEEEv13SSMParamsBase
        .type           _Z25selective_scan_fwd_kernelI32Selective_Scan_fwd_kernel_traitsILi128ELi16ELi1ELb1ELb0ELb0ELb1EN3c104HalfENS1_7complexIfEEEEv13SSMParamsBase,@function
        .size           _Z25selective_scan_fwd_kernelI32Selective_Scan_fwd_kernel_traitsILi128ELi16ELi1ELb1ELb0ELb0ELb1EN3c104HalfENS1_7complexIfEEEEv13SSMParamsBase,(.L_x_5329 - _Z25selective_scan_fwd_kernelI32Selective_Scan_fwd_kernel_traitsILi128ELi16ELi1ELb1ELb0ELb0ELb1EN3c104HalfENS1_7complexIfEEEEv13SSMParamsBase)
        .other          _Z25selective_scan_fwd_kernelI32Selective_Scan_fwd_kernel_traitsILi128ELi16ELi1ELb1ELb0ELb0ELb1EN3c104HalfENS1_7complexIfEEEEv13SSMParamsBase,@"STO_CUDA_ENTRY STV_DEFAULT"
_Z25selective_scan_fwd_kernelI32Selective_Scan_fwd_kernel_traitsILi128ELi16ELi1ELb1ELb0ELb0ELb1EN3c104HalfENS1_7complexIfEEEEv13SSMParamsBase:
.text._Z25selective_scan_fwd_kernelI32Selective_Scan_fwd_kernel_traitsILi128ELi16ELi1ELb1ELb0ELb0ELb1EN3c104HalfENS1_7complexIfEEEEv13SSMParamsBase:
        /* <DEDUP_REMOVED lines=50> */
.L_x_442:
        /* <DEDUP_REMOVED lines=80> */
.L_x_403:
[----:B-12---:R-:W-:Y:S05]  /*0820*/  BSYNC B0 ;  /* 0x0000000000007941 */ /* 0x006fea0003800000 */
.L_x_402:
        /* <DEDUP_REMOVED lines=36> */
.L_x_405:
[----:B------:R-:W-:Y:S05]  /*0a70*/  BSYNC B0 ;  /* 0x0000000000007941 */ /* 0x000fea0003800000 */
.L_x_404:
        /* <DEDUP_REMOVED lines=38> */
.L_x_407:
[----:B------:R-:W-:Y:S05]  /*0ce0*/  BSYNC B0 ;  /* 0x0000000000007941 */ /* 0x000fea0003800000 */
.L_x_406:
        /* <DEDUP_REMOVED lines=36> */
.L_x_409:
[----:B------:R-:W-:Y:S05]  /*0f30*/  BSYNC B0 ;  /* 0x0000000000007941 */ /* 0x000fea0003800000 */
.L_x_408:
        /* <DEDUP_REMOVED lines=42> */
.L_x_411:
[----:B------:R-:W-:Y:S05]  /*11e0*/  BSYNC B0 ;  /* 0x0000000000007941 */ /* 0x000fea0003800000 */
.L_x_410:
        /* <DEDUP_REMOVED lines=40> */
.L_x_413:
[----:B------:R-:W-:Y:S05]  /*1470*/  BSYNC B0 ;  /* 0x0000000000007941 */ /* 0x000fea0003800000 */
.L_x_412:
        /* <DEDUP_REMOVED lines=42> */
.L_x_415:
[----:B------:R-:W-:Y:S05]  /*1720*/  BSYNC B0 ;  /* 0x0000000000007941 */ /* 0x000fea0003800000 */
.L_x_414:
        /* <DEDUP_REMOVED lines=40> */
.L_x_417:
[----:B------:R-:W-:Y:S05]  /*19b0*/  BSYNC B0 ;  /* 0x0000000000007941 */ /* 0x000fea0003800000 */
.L_x_416:
        /* <DEDUP_REMOVED lines=42> */
.L_x_419:
[----:B------:R-:W-:Y:S05]  /*1c60*/  BSYNC B0 ;  /* 0x0000000000007941 */ /* 0x000fea0003800000 */
.L_x_418:
        /* <DEDUP_REMOVED lines=40> */
.L_x_421:
[----:B------:R-:W-:Y:S05]  /*1ef0*/  BSYNC B0 ;  /* 0x0000000000007941 */ /* 0x000fea0003800000 */
.L_x_420:
        /* <DEDUP_REMOVED lines=46> */
.L_x_423:
[----:B------:R-:W-:Y:S05]  /*21e0*/  BSYNC B0 ;  /* 0x0000000000007941 */ /* 0x000fea0003800000 */
.L_x_422:
        /* <DEDUP_REMOVED lines=33> */
.L_x_425:
[----:B------:R-:W-:Y:S05]  /*2400*/  BSYNC B0 ;  /* 0x0000000000007941 */ /* 0x000fea0003800000 */
.L_x_424:
        /* <DEDUP_REMOVED lines=33> */
.L_x_427:
[----:B------:R-:W-:Y:S05]  /*2620*/  BSYNC B0 ;  /* 0x0000000000007941 */ /* 0x000fea0003800000 */
.L_x_426:
        /* <DEDUP_REMOVED lines=33> */
.L_x_429:
[----:B------:R-:W-:Y:S05]  /*2840*/  BSYNC B0 ;  /* 0x0000000000007941 */ /* 0x000fea0003800000 */
.L_x_428:
        /* <DEDUP_REMOVED lines=33> */
.L_x_431:
[----:B------:R-:W-:Y:S05]  /*2a60*/  BSYNC B0 ;  /* 0x0000000000007941 */ /* 0x000fea0003800000 */
.L_x_430:
        /* <DEDUP_REMOVED lines=33> */
.L_x_433:
[----:B------:R-:W-:Y:S05]  /*2c80*/  BSYNC B0 ;  /* 0x0000000000007941 */ /* 0x000fea0003800000 */
.L_x_432:
        /* <DEDUP_REMOVED lines=21> */
.L_x_440:
        /* <DEDUP_REMOVED lines=476> */
.L_x_436:
        /* <DEDUP_REMOVED lines=16> */
.L_x_437:
[----:B------:R-:W-:Y:S05]  /*4ca0*/  BSYNC B0 ;  /* 0x0000000000007941 */ /* 0x000fea0003800000 */
.L_x_435:
        /* <DEDUP_REMOVED lines=122> */
.L_x_439:
[----:B------:R-:W-:Y:S05]  /*5450*/  BSYNC B0 ;  /* 0x0000000000007941 */ /* 0x000fea0003800000 */
.L_x_438:
        /* <DEDUP_REMOVED lines=53> */
.L_x_434:
[----:B------:R-:W-:Y:S01]  /*57b0*/  BAR.SYNC.DEFER_BLOCKING 0x0 ;  /* 0x0000000000007b1d */ /* 0x000fe20000010000 */
[----:B------:R-:W-:Y:S01]  /*57c0*/  SHF.L.U32 R2, R36, 0x1, RZ ;  /* 0x0000000124027819 */ /* 0x000fe200000006ff */
[----:B------:R-:W-:Y:S01]  /*57d0*/  IMAD R13, R37, c[0x0][0x200], RZ ;  /* 0x00008000250d7a24 */ /* 0x000fe200078e02ff */
[----:B------:R-:W-:Y:S01]  /*57e0*/  F2FP.PACK_AB R23, R51, R74 ;  /* 0x0000004a3317723e */ /* 0x000fe200000000ff */
[----:B------:R-:W-:Y:S01]  /*57f0*/  IMAD R15, R37, c[0x0][0x1f0], RZ ;  /* 0x00007c00250f7a24 */ /* 0x000fe200078e02ff */
[----:B------:R-:W-:Y:S01]  /*5800*/  LOP3.LUT R18, R2, 0xffffffc0, RZ, 0xc0, !PT ;  /* 0xffffffc002127812 */ /* 0x000fe200078ec0ff */
[C---:B------:R-:W-:Y:S01]  /*5810*/  IMAD R17, R38.reuse, c[0x0][0x204], R13 ;  /* 0x0000810026117a24 */ /* 0x040fe200078e020d */
[----:B------:R-:W-:Y:S01]  /*5820*/  F2FP.PACK_AB R22, R53, R76 ;  /* 0x0000004c3516723e */ /* 0x000fe200000000ff */
[----:B------:R-:W-:Y:S01]  /*5830*/  IMAD R19, R38, c[0x0][0x1f4], R15 ;  /* 0x00007d0026137a24 */ /* 0x000fe200078e020f */
        /* <DEDUP_REMOVED lines=8> */
[----:B------:R0:W-:Y:S01]  /*58c0*/  STS.128 [R16.X16], R20 ;  /* 0x0000001410007388 */ /* 0x0001e2000000cc00 */
[----:B------:R-:W-:-:S03]  /*58d0*/  SHF.L.U32 R2, R34, 0xb, RZ ;  /* 0x0000000b22027819 */ /* 0x000fc600000006ff */
[----:B------:R-:W-:Y:S01]  /*58e0*/  STS.128 [R16.X16+0x10], R24 ;  /* 0x0000101810007388 */ /* 0x000fe2000000cc00 */
[----:B------:R-:W-:-:S06]  /*58f0*/  NOP ;  /* 0x0000000000007918 */ /* 0x000fcc0000000000 */
[----:B------:R-:W1:Y:S01]  /*5900*/  LDS.128 R8, [R18.X16] ;  /* 0x0000000012087984 */ /* 0x000e62000000cc00 */
[----:B------:R-:W-:-:S03]  /*5910*/  SHF.R.S32.HI R3, RZ, 0x1f, R2 ;  /* 0x0000001fff037819 */ /* 0x000fc60000011402 */
[----:B------:R-:W2:Y:S02]  /*5920*/  LDS.128 R4, [R18.X16+0x200] ;  /* 0x0002000012047984 */ /* 0x000ea4000000cc00 */
[----:B------:R-:W-:-:S04]  /*5930*/  IMAD.WIDE.U32 R12, R38, c[0x0][0x200], R2 ;  /* 0x00008000260c7a25 */ /* 0x000fc800078e0002 */
[----:B------:R-:W-:Y:S01]  /*5940*/  IMAD.WIDE.U32 R14, R38, c[0x0][0x1f0], R2 ;  /* 0x00007c00260e7a25 */ /* 0x000fe200078e0002 */
[----:B------:R-:W-:-:S03]  /*5950*/  IADD3 R13, R13, R17, RZ ;  /* 0x000000110d0d7210 */ /* 0x000fc60007ffe0ff */
[----:B------:R-:W-:Y:S01]  /*5960*/  IMAD R17, R41, c[0x0][0x208], RZ ;  /* 0x0000820029117a24 */ /* 0x000fe200078e02ff */
[----:B------:R-:W-:Y:S01]  /*5970*/  IADD3 R15, R15, R19, RZ ;  /* 0x000000130f0f7210 */ /* 0x000fe20007ffe0ff */
[----:B------:R-:W-:-:S04]  /*5980*/  IMAD.WIDE.U32 R12, R42, c[0x0][0x208], R12 ;  /* 0x000082002a0c7a25 */ /* 0x000fc800078e000c */
[----:B------:R-:W-:Y:S01]  /*5990*/  IMAD R17, R42, c[0x0][0x20c], R17 ;  /* 0x000083002a117a24 */ /* 0x000fe200078e0211 */
[----:B0-----:R-:W-:Y:S01]  /*59a0*/  LEA R20, P0, R12, c[0x0][0x258], 0x1 ;  /* 0x000096000c147a11 */ /* 0x001fe200078008ff */
[----:B------:R-:W-:Y:S02]  /*59b0*/  IMAD R19, R41, c[0x0][0x1f8], RZ ;  /* 0x00007e0029137a24 */ /* 0x000fe400078e02ff */
[----:B------:R-:W-:Y:S01]  /*59c0*/  IMAD.WIDE.U32 R14, R42, c[0x0][0x1f8], R14 ;  /* 0x00007e002a0e7a25 */ /* 0x000fe200078e000e */
[----:B------:R-:W-:-:S03]  /*59d0*/  IADD3 R17, R13, R17, RZ ;  /* 0x000000110d117210 */ /* 0x000fc60007ffe0ff */
[----:B------:R-:W-:Y:S01]  /*59e0*/  IMAD R19, R42, c[0x0][0x1fc], R19 ;  /* 0x00007f002a137a24 */ /* 0x000fe200078e0213 */
[----:B------:R-:W-:Y:S02]  /*59f0*/  LEA.HI.X R21, R12, c[0x0][0x25c], R17, 0x1, P0 ;  /* 0x000097000c157a11 */ /* 0x000fe400000f0c11 */
[----:B------:R-:W-:Y:S02]  /*5a00*/  LEA R22, P1, R14, c[0x0][0x268], 0x1 ;  /* 0x00009a000e167a11 */ /* 0x000fe400078208ff */
[----:B------:R-:W-:Y:S01]  /*5a10*/  IADD3 R13, R15, R19, RZ ;  /* 0x000000130f0d7210 */ /* 0x000fe20007ffe0ff */
[----:B------:R-:W-:-:S03]  /*5a20*/  IMAD.WIDE R20, R0, 0x10, R20 ;  /* 0x0000001000147825 */ /* 0x000fc600078e0214 */
[----:B------:R-:W-:Y:S02]  /*5a30*/  LEA.HI.X R23, R14, c[0x0][0x26c], R13, 0x1, P1 ;  /* 0x00009b000e177a11 */ /* 0x000fe400008f0c0d */
[----:B-1----:R-:W-:Y:S03]  /*5a40*/  STG.E.128 [R20.64], R8 ;  /* 0x0000000814007986 */ /* 0x002fe6000c101d04 */
[----:B------:R-:W-:Y:S01]  /*5a50*/  IMAD.WIDE R22, R0, 0x10, R22 ;  /* 0x0000001000167825 */ /* 0x000fe200078e0216 */
[----:B--2---:R-:W-:Y:S04]  /*5a60*/  STG.E.128 [R20.64+0x200], R4 ;  /* 0x0002000414007986 */ /* 0x004fe8000c101d04 */
[----:B------:R-:W-:Y:S06]  /*5a70*/  BAR.SYNC.DEFER_BLOCKING 0x0 ;  /* 0x0000000000007b1d */ /* 0x000fec0000010000 */
[----:B------:R-:W2:Y:S04]  /*5a80*/  LDG.E.128 R24, [R22.64] ;  /* 0x0000000416187981 */ /* 0x000ea8000c1e1d00 */
[----:B------:R-:W3:Y:S01]  /*5a90*/  LDG.E.128 R60, [R22.64+0x200] ;  /* 0x00020004163c7981 */ /* 0x000ee2000c1e1d00 */
[----:B------:R-:W-:Y:S01]  /*5aa0*/  IADD3 R46, R18, R35, RZ ;  /* 0x00000023122e7210 */ /* 0x000fe20007ffe0ff */
[----:B------:R-:W-:Y:S01]  /*5ab0*/  IMAD.WIDE.U32 R2, R38, c[0x0][0x210], R2 ;  /* 0x0000840026027a25 */ /* 0x000fe200078e0002 */
[----:B------:R-:W-:-:S02]  /*5ac0*/  IADD3 R34, R34, 0x1, RZ ;  /* 0x0000000122227810 */ /* 0x000fc40007ffe0ff */
[----:B------:R-:W-:Y:S02]  /*5ad0*/  IADD3 R32, P1, R32, 0x1000, RZ ;  /* 0x0000100020207810 */ /* 0x000fe40007f3e0ff */
[----:B------:R-:W-:Y:S02]  /*5ae0*/  IADD3 R30, P2, R30, 0x1000, RZ ;  /* 0x000010001e1e7810 */ /* 0x000fe40007f5e0ff */
[----:B------:R-:W-:Y:S02]  /*5af0*/  IADD3.X R33, RZ, R33, RZ, P1, !PT ;  /* 0x00000021ff217210 */ /* 0x000fe40000ffe4ff */
[----:B------:R-:W-:Y:S01]  /*5b00*/  IADD3.X R31, RZ, R31, RZ, P2, !PT ;  /* 0x0000001fff1f7210 */ /* 0x000fe200017fe4ff */
[----:B--2---:R-:W-:Y:S04]  /*5b10*/  STS.128 [R18.X16], R24 ;  /* 0x0000001812007388 */ /* 0x004fe8000000cc00 */
[----:B---3--:R-:W-:Y:S01]  /*5b20*/  STS.128 [R18.X16+0x200], R60 ;  /* 0x0002003c12007388 */ /* 0x008fe2000000cc00 */
[----:B------:R-:W-:-:S06]  /*5b30*/  NOP ;  /* 0x0000000000007918 */ /* 0x000fcc0000000000 */
[----:B------:R-:W0:Y:S04]  /*5b40*/  LDS.128 R12, [R46.X16] ;  /* 0x000000002e0c7984 */ /* 0x000e28000000cc00 */
[----:B------:R-:W1:Y:S01]  /*5b50*/  LDS.128 R8, [R46.X16+0x10] ;  /* 0x000010002e087984 */ /* 0x000e62000000cc00 */
[----:B0-----:R-:W-:Y:S02]  /*5b60*/  HADD2.F32 R20, -RZ, R14.H1_H1 ;  /* 0x3000000eff147230 */ /* 0x001fe40000004100 */
[--C-:B------:R-:W-:Y:S02]  /*5b70*/  HADD2.F32 R28, -RZ, R15.reuse.H0_H0 ;  /* 0x2000000fff1c7230 */ /* 0x100fe40000004100 */
[----:B------:R-:W-:Y:S01]  /*5b80*/  HADD2.F32 R44, -RZ, R15.H1_H1 ;  /* 0x3000000fff2c7230 */ /* 0x000fe20000004100 */
[----:B------:R-:W-:Y:S01]  /*5b90*/  FMUL.FTZ R21, R20, -1.4426950216293334961 ;  /* 0xbfb8aa3b14157820 */ /* 0x000fe20000410000 */
[--C-:B------:R-:W-:Y:S01]  /*5ba0*/  HADD2.F32 R4, -RZ, R12.reuse.H0_H0 ;  /* 0x2000000cff047230 */ /* 0x100fe20000004100 */
[----:B------:R-:W-:Y:S01]  /*5bb0*/  FMUL.FTZ R17, R28, -1.4426950216293334961 ;  /* 0xbfb8aa3b1c117820 */ /* 0x000fe20000410000 */
[--C-:B------:R-:W-:Y:S01]  /*5bc0*/  HADD2.F32 R7, -RZ, R13.reuse.H0_H0 ;  /* 0x2000000dff077230 */ /* 0x100fe20000004100 */
[----:B------:R-:W-:Y:S01]  /*5bd0*/  FMUL.FTZ R19, R44, -1.4426950216293334961 ;  /* 0xbfb8aa3b2c137820 */ /* 0x000fe20000410000 */
[----:B------:R-:W-:Y:S01]  /*5be0*/  HADD2.F32 R12, -RZ, R12.H1_H1 ;  /* 0x3000000cff0c7230 */ /* 0x000fe20000004100 */
[----:B------:R0:W2:Y:S01]  /*5bf0*/  MUFU.EX2 R29, R17 ;  /* 0x00000011001d7308 */ /* 0x0000a20000000800 */
[----:B------:R-:W-:Y:S01]  /*5c00*/  HADD2.F32 R15, -RZ, R13.H1_H1 ;  /* 0x3000000dff0f7230 */ /* 0x000fe20000004100 */
[----:B------:R-:W-:Y:S01]  /*5c10*/  FMUL.FTZ R5, R4, -1.4426950216293334961 ;  /* 0xbfb8aa3b04057820 */ /* 0x000fe20000410000 */
[--C-:B-1----:R-:W-:Y:S01]  /*5c20*/  HADD2.F32 R23, -RZ, R8.reuse.H0_H0 ;  /* 0x20000008ff177230 */ /* 0x102fe20000004100 */
[----:B------:R-:W-:Y:S01]  /*5c30*/  FMUL.FTZ R13, R7, -1.4426950216293334961 ;  /* 0xbfb8aa3b070d7820 */ /* 0x000fe20000410000 */
[----:B------:R-:W-:Y:S01]  /*5c40*/  HADD2.F32 R24, -RZ, R8.H1_H1 ;  /* 0x30000008ff187230 */ /* 0x000fe20000004100 */
[----:B------:R-:W-:Y:S01]  /*5c50*/  FMUL.FTZ R6, R12, -1.4426950216293334961 ;  /* 0xbfb8aa3b0c067820 */ /* 0x000fe20000410000 */
[--C-:B------:R-:W-:Y:S01]  /*5c60*/  HADD2.F32 R26, -RZ, R9.reuse.H0_H0 ;  /* 0x20000009ff1a7230 */ /* 0x100fe20000004100 */
[----:B------:R-:W1:Y:S01]  /*5c70*/  MUFU.EX2 R21, R21 ;  /* 0x0000001500157308 */ /* 0x000e620000000800 */
[----:B------:R-:W-:Y:S01]  /*5c80*/  HADD2.F32 R27, -RZ, R9.H1_H1 ;  /* 0x30000009ff1b7230 */ /* 0x000fe20000004100 */
[----:B0-----:R-:W-:Y:S01]  /*5c90*/  FMUL.FTZ R17, R15, -1.4426950216293334961 ;  /* 0xbfb8aa3b0f117820 */ /* 0x001fe20000410000 */
[--C-:B------:R-:W-:Y:S01]  /*5ca0*/  HADD2.F32 R48, -RZ, R10.reuse.H0_H0 ;  /* 0x2000000aff307230 */ /* 0x100fe20000004100 */
[----:B------:R-:W-:Y:S01]  /*5cb0*/  FMUL.FTZ R8, R23, -1.4426950216293334961 ;  /* 0xbfb8aa3b17087820 */ /* 0x000fe20000410000 */
[----:B------:R-:W-:Y:S01]  /*5cc0*/  HADD2.F32 R50, -RZ, R10.H1_H1 ;  /* 0x3000000aff327230 */ /* 0x000fe20000004100 */
[----:B------:R-:W-:Y:S01]  /*5cd0*/  FMUL.FTZ R25, R24, -1.4426950216293334961 ;  /* 0xbfb8aa3b18197820 */ /* 0x000fe20000410000 */
[--C-:B------:R-:W-:Y:S01]  /*5ce0*/  HADD2.F32 R54, -RZ, R11.reuse.H0_H0 ;  /* 0x2000000bff367230 */ /* 0x100fe20000004100 */
[----:B------:R0:W3:Y:S01]  /*5cf0*/  MUFU.EX2 R22, R19 ;  /* 0x0000001300167308 */ /* 0x0000e20000000800 */
[----:B------:R-:W-:Y:S01]  /*5d00*/  HADD2.F32 R56, -RZ, R11.H1_H1 ;  /* 0x3000000bff387230 */ /* 0x000fe20000004100 */
[----:B------:R-:W-:-:S02]  /*5d10*/  FMUL.FTZ R9, R26, -1.4426950216293334961 ;  /* 0xbfb8aa3b1a097820 */ /* 0x000fc40000410000 */
[----:B------:R-:W-:Y:S02]  /*5d20*/  FMUL.FTZ R46, R27, -1.4426950216293334961 ;  /* 0xbfb8aa3b1b2e7820 */ /* 0x000fe40000410000 */
[----:B------:R-:W-:Y:S02]  /*5d30*/  FMUL.FTZ R10, R48, -1.4426950216293334961 ;  /* 0xbfb8aa3b300a7820 */ /* 0x000fe40000410000 */
[----:B------:R-:W4:Y:S01]  /*5d40*/  MUFU.EX2 R5, R5 ;  /* 0x0000000500057308 */ /* 0x000f220000000800 */
[----:B0-----:R-:W-:Y:S01]  /*5d50*/  HADD2.F32 R19, -RZ, R14.H0_H0 ;  /* 0x2000000eff137230 */ /* 0x001fe20000004100 */
[----:B------:R-:W-:Y:S02]  /*5d60*/  FMUL.FTZ R52, R50, -1.4426950216293334961 ;  /* 0xbfb8aa3b32347820 */ /* 0x000fe40000410000 */
[----:B------:R-:W-:Y:S02]  /*5d70*/  FMUL.FTZ R11, R54, -1.4426950216293334961 ;  /* 0xbfb8aa3b360b7820 */ /* 0x000fe40000410000 */
[----:B------:R-:W-:-:S02]  /*5d80*/  FMUL.FTZ R14, R19, -1.4426950216293334961 ;  /* 0xbfb8aa3b130e7820 */ /* 0x000fc40000410000 */
[----:B------:R-:W-:Y:S01]  /*5d90*/  FMUL.FTZ R58, R56, -1.4426950216293334961 ;  /* 0xbfb8aa3b383a7820 */ /* 0x000fe20000410000 */
[----:B------:R-:W0:Y:S01]  /*5da0*/  MUFU.EX2 R13, R13 ;  /* 0x0000000d000d7308 */ /* 0x000e220000000800 */
[----:B--2---:R-:W-:Y:S02]  /*5db0*/  FADD.FTZ R29, R29, 1 ;  /* 0x3f8000001d1d7421 */ /* 0x004fe40000010000 */
[----:B-1----:R-:W-:Y:S02]  /*5dc0*/  FADD.FTZ R21, R21, 1 ;  /* 0x3f80000015157421 */ /* 0x002fe40000010000 */
[----:B---3--:R-:W-:Y:S02]  /*5dd0*/  FADD.FTZ R22, R22, 1 ;  /* 0x3f80000016167421 */ /* 0x008fe40000010000 */
[----:B----4-:R-:W-:Y:S01]  /*5de0*/  FADD.FTZ R5, R5, 1 ;  /* 0x3f80000005057421 */ /* 0x010fe20000010000 */
[----:B------:R-:W1:Y:S08]  /*5df0*/  MUFU.EX2 R6, R6 ;  /* 0x0000000600067308 */ /* 0x000e700000000800 */
[----:B------:R-:W2:Y:S01]  /*5e00*/  MUFU.EX2 R17, R17 ;  /* 0x0000001100117308 */ /* 0x000ea20000000800 */
[----:B0-----:R-:W-:-:S07]  /*5e10*/  FADD.FTZ R13, R13, 1 ;  /* 0x3f8000000d0d7421 */ /* 0x001fce0000010000 */
[----:B------:R-:W0:Y:S01]  /*5e20*/  MUFU.EX2 R14, R14 ;  /* 0x0000000e000e7308 */ /* 0x000e220000000800 */
[----:B-1----:R-:W-:-:S07]  /*5e30*/  FADD.FTZ R6, R6, 1 ;  /* 0x3f80000006067421 */ /* 0x002fce0000010000 */
[----:B------:R-:W1:Y:S01]  /*5e40*/  MUFU.EX2 R8, R8 ;  /* 0x0000000800087308 */ /* 0x000e620000000800 */
[----:B--2---:R-:W-:-:S07]  /*5e50*/  FADD.FTZ R17, R17, 1 ;  /* 0x3f80000011117421 */ /* 0x004fce0000010000 */
[----:B------:R-:W2:Y:S01]  /*5e60*/  MUFU.EX2 R25, R25 ;  /* 0x0000001900197308 */ /* 0x000ea20000000800 */
[----:B0-----:R-:W-:-:S07]  /*5e70*/  FADD.FTZ R14, R14, 1 ;  /* 0x3f8000000e0e7421 */ /* 0x001fce0000010000 */
[----:B------:R-:W-:Y:S01]  /*5e80*/  MUFU.EX2 R9, R9 ;  /* 0x0000000900097308 */ /* 0x000fe20000000800 */
[----:B-1----:R-:W-:-:S07]  /*5e90*/  FADD.FTZ R8, R8, 1 ;  /* 0x3f80000008087421 */ /* 0x002fce0000010000 */
[----:B------:R-:W0:Y:S01]  /*5ea0*/  MUFU.EX2 R46, R46 ;  /* 0x0000002e002e7308 */ /* 0x000e220000000800 */
[----:B--2---:R-:W-:-:S07]  /*5eb0*/  FADD.FTZ R25, R25, 1 ;  /* 0x3f80000019197421 */ /* 0x004fce0000010000 */
[----:B------:R-:W1:Y:S08]  /*5ec0*/  MUFU.EX2 R10, R10 ;  /* 0x0000000a000a7308 */ /* 0x000e700000000800 */
[----:B------:R-:W2:Y:S01]  /*5ed0*/  MUFU.EX2 R52, R52 ;  /* 0x0000003400347308 */ /* 0x000ea20000000800 */
[----:B0-----:R-:W-:-:S07]  /*5ee0*/  FADD.FTZ R46, R46, 1 ;  /* 0x3f8000002e2e7421 */ /* 0x001fce0000010000 */
[----:B------:R-:W0:Y:S01]  /*5ef0*/  MUFU.EX2 R11, R11 ;  /* 0x0000000b000b7308 */ /* 0x000e220000000800 */
[----:B-1----:R-:W-:-:S07]  /*5f00*/  FADD.FTZ R10, R10, 1 ;  /* 0x3f8000000a0a7421 */ /* 0x002fce0000010000 */
[----:B------:R-:W1:Y:S01]  /*5f10*/  MUFU.EX2 R58, R58 ;  /* 0x0000003a003a7308 */ /* 0x000e620000000800 */
[----:B--2---:R-:W-:-:S07]  /*5f20*/  FADD.FTZ R52, R52, 1 ;  /* 0x3f80000034347421 */ /* 0x004fce0000010000 */
[----:B------:R-:W2:Y:S01]  /*5f30*/  MUFU.RCP R29, R29 ;  /* 0x0000001d001d7308 */ /* 0x000ea20000001000 */
[----:B0-----:R-:W-:-:S07]  /*5f40*/  FADD.FTZ R11, R11, 1 ;  /* 0x3f8000000b0b7421 */ /* 0x001fce0000010000 */
[----:B------:R-:W0:Y:S01]  /*5f50*/  MUFU.RCP R21, R21 ;  /* 0x0000001500157308 */ /* 0x000e220000001000 */
[----:B-1----:R-:W-:-:S07]  /*5f60*/  FADD.FTZ R58, R58, 1 ;  /* 0x3f8000003a3a7421 */ /* 0x002fce0000010000 */
[----:B------:R1:W-:Y:S08]  /*5f70*/  MUFU.RCP R59, R5 ;  /* 0x00000005003b7308 */ /* 0x0003f00000001000 */
[----:B------:R-:W3:Y:S01]  /*5f80*/  MUFU.RCP R60, R13 ;  /* 0x0000000d003c7308 */ /* 0x000ee20000001000 */
[----:B-1----:R-:W-:Y:S02]  /*5f90*/  FADD.FTZ R5, R9, 1 ;  /* 0x3f80000009057421 */ /* 0x002fe40000010000 */
[----:B--2---:R-:W-:-:S02]  /*5fa0*/  FMUL.FTZ R9, R28, R29 ;  /* 0x0000001d1c097220 */ /* 0x004fc40000410000 */
[----:B0-----:R-:W-:Y:S02]  /*5fb0*/  FMUL.FTZ R20, R20, R21 ;  /* 0x0000001514147220 */ /* 0x001fe40000410000 */
[----:B------:R-:W-:Y:S01]  /*5fc0*/  FMUL.FTZ R9, R9, R74 ;  /* 0x0000004a09097220 */ /* 0x000fe20000410000 */
[----:B------:R-:W0:Y:S01]  /*5fd0*/  MUFU.RCP R63, R22 ;  /* 0x00000016003f7308 */ /* 0x000e220000001000 */
[----:B------:R-:W-:-:S07]  /*5fe0*/  FMUL.FTZ R20, R20, R53 ;  /* 0x0000003514147220 */ /* 0x000fce0000410000 */
[----:B------:R-:W1:Y:S01]  /*5ff0*/  MUFU.RCP R61, R6 ;  /* 0x00000006003d7308 */ /* 0x000e620000001000 */
[----:B---3--:R-:W-:-:S04]  /*6000*/  FMUL.FTZ R7, R7, R60 ;  /* 0x0000003c07077220 */ /* 0x008fc80000410000 */
[----:B------:R-:W-:-:S03]  /*6010*/  FMUL.FTZ R7, R7, R78 ;  /* 0x0000004e07077220 */ /* 0x000fc60000410000 */
[----:B------:R-:W2:Y:S01]  /*6020*/  MUFU.RCP R62, R17 ;  /* 0x00000011003e7308 */ /* 0x000ea20000001000 */
[----:B0-----:R-:W-:-:S04]  /*6030*/  FMUL.FTZ R44, R44, R63 ;  /* 0x0000003f2c2c7220 */ /* 0x001fc80000410000 */
[----:B------:R-:W-:-:S03]  /*6040*/  FMUL.FTZ R44, R44, R51 ;  /* 0x000000332c2c7220 */ /* 0x000fc60000410000 */
[----:B------:R0:W-:Y:S01]  /*6050*/  MUFU.RCP R13, R5 ;  /* 0x00000005000d7308 */ /* 0x0001e20000001000 */
[----:B-1----:R-:W-:-:S04]  /*6060*/  FMUL.FTZ R12, R12, R61 ;  /* 0x0000003d0c0c7220 */ /* 0x002fc80000410000 */
[----:B------:R-:W-:-:S03]  /*6070*/  FMUL.FTZ R12, R12, R57 ;  /* 0x000000390c0c7220 */ /* 0x000fc60000410000 */
[----:B------:R-:W1:Y:S01]  /*6080*/  MUFU.RCP R14, R14 ;  /* 0x0000000e000e7308 */ /* 0x000e620000001000 */
[----:B0-----:R-:W-:Y:S02]  /*6090*/  FMUL.FTZ R5, R4, R59 ;  /* 0x0000003b04057220 */ /* 0x001fe40000410000 */
[----:B--2---:R-:W-:Y:S02]  /*60a0*/  FMUL.FTZ R4, R15, R62 ;  /* 0x0000003e0f047220 */ /* 0x004fe40000410000 */
[----:B------:R-:W-:Y:S02]  /*60b0*/  FMUL.FTZ R5, R5, R80 ;  /* 0x0000005005057220 */ /* 0x000fe40000410000 */
[----:B------:R-:W-:Y:S01]  /*60c0*/  FMUL.FTZ R4, R4, R55 ;  /* 0x0000003704047220 */ /* 0x000fe20000410000 */
[----:B------:R-:W0:Y:S08]  /*60d0*/  MUFU.RCP R8, R8 ;  /* 0x0000000800087308 */ /* 0x000e300000001000 */
[----:B------:R-:W2:Y:S01]  /*60e0*/  MUFU.RCP R25, R25 ;  /* 0x0000001900197308 */ /* 0x000ea20000001000 */
[----:B-1----:R-:W-:-:S04]  /*60f0*/  FMUL.FTZ R19, R19, R14 ;  /* 0x0000000e13137220 */ /* 0x002fc80000410000 */
[----:B------:R-:W-:-:S03]  /*6100*/  FMUL.FTZ R19, R19, R76 ;  /* 0x0000004c13137220 */ /* 0x000fc60000410000 */
[----:B------:R1:W3:Y:S01]  /*6110*/  MUFU.RCP R6, R46 ;  /* 0x0000002e00067308 */ /* 0x0002e20000001000 */
[----:B0-----:R-:W-:-:S04]  /*6120*/  FMUL.FTZ R23, R23, R8 ;  /* 0x0000000817177220 */ /* 0x001fc80000410000 */
[----:B------:R-:W-:-:S03]  /*6130*/  FMUL.FTZ R23, R23, R72 ;  /* 0x0000004817177220 */ /* 0x000fc60000410000 */
[----:B------:R-:W0:Y:S01]  /*6140*/  MUFU.RCP R17, R10 ;  /* 0x0000000a00117308 */ /* 0x000e220000001000 */
[----:B--2---:R-:W-:Y:S01]  /*6150*/  FMUL.FTZ R24, R24, R25 ;  /* 0x0000001918187220 */ /* 0x004fe20000410000 */
[----:B-1----:R-:W-:-:S03]  /*6160*/  F2FP.PACK_AB R46, R20, R19 ;  /* 0x00000013142e723e */ /* 0x002fc600000000ff */
[----:B------:R-:W-:-:S03]  /*6170*/  FMUL.FTZ R24, R24, R49 ;  /* 0x0000003118187220 */ /* 0x000fc60000410000 */
[----:B------:R-:W1:Y:S01]  /*6180*/  MUFU.RCP R65, R52 ;  /* 0x0000003400417308 */ /* 0x000e620000001000 */
[----:B---3--:R-:W-:Y:S01]  /*6190*/  FMUL.FTZ R6, R27, R6 ;  /* 0x000000061b067220 */ /* 0x008fe20000410000 */
[----:B------:R-:W-:-:S03]  /*61a0*/  F2FP.PACK_AB R24, R24, R23 ;  /* 0x000000171818723e */ /* 0x000fc600000000ff */
[----:B------:R-:W-:Y:S01]  /*61b0*/  FMUL.FTZ R6, R6, R47 ;  /* 0x0000002f06067220 */ /* 0x000fe20000410000 */
[----:B------:R-:W-:Y:S02]  /*61c0*/  F2FP.PACK_AB R47, R44, R9 ;  /* 0x000000092c2f723e */ /* 0x000fe400000000ff */
[----:B------:R2:W3:Y:S01]  /*61d0*/  MUFU.RCP R29, R11 ;  /* 0x0000000b001d7308 */ /* 0x0004e20000001000 */
[----:B------:R-:W-:Y:S01]  /*61e0*/  F2FP.PACK_AB R44, R12, R5 ;  /* 0x000000050c2c723e */ /* 0x000fe200000000ff */
[----:B------:R-:W-:-:S04]  /*61f0*/  IMAD R5, R37, c[0x0][0x210], RZ ;  /* 0x0000840025057a24 */ /* 0x000fc800078e02ff */
[----:B------:R-:W-:Y:S02]  /*6200*/  IMAD R5, R38, c[0x0][0x214], R5 ;  /* 0x0000850026057a24 */ /* 0x000fe400078e0205 */
[----:B------:R-:W4:Y:S01]  /*6210*/  MUFU.RCP R21, R58 ;  /* 0x0000003a00157308 */ /* 0x000f220000001000 */
[----:B--2---:R-:W-:Y:S02]  /*6220*/  FMUL.FTZ R11, R26, R13 ;  /* 0x0000000d1a0b7220 */ /* 0x004fe40000410000 */
[----:B0-----:R-:W-:Y:S01]  /*6230*/  FMUL.FTZ R13, R48, R17 ;  /* 0x00000011300d7220 */ /* 0x001fe20000410000 */
[----:B------:R-:W-:Y:S01]  /*6240*/  IADD3 R3, R3, R5, RZ ;  /* 0x0000000503037210 */ /* 0x000fe20007ffe0ff */
[----:B-1----:R-:W-:Y:S02]  /*6250*/  FMUL.FTZ R50, R50, R65 ;  /* 0x0000004132327220 */ /* 0x002fe40000410000 */
[----:B------:R-:W-:Y:S02]  /*6260*/  FMUL.FTZ R11, R11, R70 ;  /* 0x000000460b0b7220 */ /* 0x000fe40000410000 */
[----:B---3--:R-:W-:-:S02]  /*6270*/  FMUL.FTZ R15, R54, R29 ;  /* 0x0000001d360f7220 */ /* 0x008fc40000410000 */
[----:B------:R-:W-:Y:S01]  /*6280*/  FMUL.FTZ R13, R13, R68 ;  /* 0x000000440d0d7220 */ /* 0x000fe20000410000 */
[----:B------:R-:W-:Y:S01]  /*6290*/  F2FP.PACK_AB R25, R6, R11 ;  /* 0x0000000b0619723e */ /* 0x000fe200000000ff */
[----:B------:R-:W-:Y:S01]  /*62a0*/  BAR.SYNC.DEFER_BLOCKING 0x0 ;  /* 0x0000000000007b1d */ /* 0x000fe20000010000 */
[----:B------:R-:W-:Y:S01]  /*62b0*/  FMUL.FTZ R50, R50, R45 ;  /* 0x0000002d32327220 */ /* 0x000fe20000410000 */
[----:B------:R-:W-:Y:S01]  /*62c0*/  F2FP.PACK_AB R45, R4, R7 ;  /* 0x00000007042d723e */ /* 0x000fe200000000ff */
[----:B----4-:R-:W-:Y:S02]  /*62d0*/  FMUL.FTZ R56, R56, R21 ;  /* 0x0000001538387220 */ /* 0x010fe40000410000 */
[----:B------:R-:W-:Y:S01]  /*62e0*/  FMUL.FTZ R15, R15, R66 ;  /* 0x000000420f0f7220 */ /* 0x000fe20000410000 */
[----:B------:R-:W-:Y:S01]  /*62f0*/  F2FP.PACK_AB R26, R50, R13 ;  /* 0x0000000d321a723e */ /* 0x000fe200000000ff */
[----:B------:R-:W-:Y:S02]  /*6300*/  FMUL.FTZ R56, R56, R43 ;  /* 0x0000002b38387220 */ /* 0x000fe40000410000 */
[----:B------:R-:W-:-:S02]  /*6310*/  IMAD R5, R41, c[0x0][0x218], RZ ;  /* 0x0000860029057a24 */ /* 0x000fc400078e02ff */
[----:B------:R-:W-:Y:S01]  /*6320*/  IMAD.WIDE.U32 R2, R42, c[0x0][0x218], R2 ;  /* 0x000086002a027a25 */ /* 0x000fe200078e0002 */
[----:B------:R-:W-:-:S03]  /*6330*/  F2FP.PACK_AB R27, R56, R15 ;  /* 0x0000000f381b723e */ /* 0x000fc600000000ff */
[----:B------:R-:W-:Y:S01]  /*6340*/  IMAD R5, R42, c[0x0][0x21c], R5 ;  /* 0x000087002a057a24 */ /* 0x000fe200078e0205 */
[----:B------:R-:W-:-:S04]  /*6350*/  LEA R4, P0, R2, c[0x0][0x270], 0x1 ;  /* 0x00009c0002047a11 */ /* 0x000fc800078008ff */
[----:B------:R-:W-:Y:S01]  /*6360*/  IADD3 R3, R3, R5, RZ ;  /* 0x0000000503037210 */ /* 0x000fe20007ffe0ff */
[----:B------:R-:W-:Y:S03]  /*6370*/  STS.128 [R16.X16], R44 ;  /* 0x0000002c10007388 */ /* 0x000fe6000000cc00 */
[----:B------:R-:W-:Y:S02]  /*6380*/  LEA.HI.X R5, R2, c[0x0][0x274], R3, 0x1, P0 ;  /* 0x00009d0002057a11 */ /* 0x000fe400000f0c03 */
[----:B------:R-:W-:Y:S01]  /*6390*/  ISETP.GE.AND P0, PT, R34, c[0x0][0x174], PT ;  /* 0x00005d0022007a0c */ /* 0x000fe20003f06270 */
[----:B------:R-:W-:Y:S01]  /*63a0*/  STS.128 [R16.X16+0x10], R24 ;  /* 0x0000101810007388 */ /* 0x000fe2000000cc00 */
[----:B------:R-:W-:-:S06]  /*63b0*/  NOP ;  /* 0x0000000000007918 */ /* 0x000fcc0000000000 */
[----:B------:R-:W0:Y:S01]  /*63c0*/  LDS.128 R8, [R18.X16] ;  /* 0x0000000012087984 */ /* 0x000e22000000cc00 */
[----:B------:R-:W-:-:S03]  /*63d0*/  IMAD.WIDE R2, R0, 0x10, R4 ;  /* 0x0000001000027825 */ /* 0x000fc600078e0204 */
[----:B------:R-:W1:Y:S04]  /*63e0*/  LDS.128 R12, [R18.X16+0x200] ;  /* 0x00020000120c7984 */ /* 0x000e68000000cc00 */
[----:B0-----:R0:W-:Y:S04]  /*63f0*/  STG.E.128 [R2.64], R8 ;  /* 0x0000000802007986 */ /* 0x0011e8000c101d04 */
[----:B-1----:R0:W-:Y:S01]  /*6400*/  STG.E.128 [R2.64+0x200], R12 ;  /* 0x0002000c02007986 */ /* 0x0021e2000c101d04 */
[----:B------:R-:W-:Y:S01]  /*6410*/  @P0 CALL.REL.NOINC `(.L_x_441) ;  /* 0x0000001000000944 */ /* 0x000fe20003c00000 */
[----:B------:R-:W-:Y:S05]  /*6420*/  BRA `(.L_x_442) ;  /* 0xffff9ef000007947 */ /* 0x000fea000383ffff */
.L_x_441:
[----:B------:R-:W-:Y:S05]  /*6430*/  EXIT ;  /* 0x000000000000794d */ /* 0x000fea0003800000 */
.L_x_443:
        /* <DEDUP_REMOVED lines=12> */
.L_x_5329:


//--------------------- .text._Z25selective_scan_fwd_kernelI32Selective_Scan_fwd_kernel_traitsILi128ELi16ELi1ELb1ELb0ELb1ELb0EN3c104HalfENS1_7complexIfEEEEv13SSMParamsBase --------------------------
	.section	.text._Z25selective_scan_fwd_kernelI32Selective_Scan_fwd_kernel_traitsILi128ELi16ELi1ELb1ELb0ELb1ELb0EN3c104HalfENS1_7complexIfEEEEv13SSMParamsBase,"ax",@progbits
	.sectioninfo	@"SHI_REGISTERS=158"
	.align	128
        .global         _Z25selective_scan_fwd_kernelI32Selective_Scan_fwd_kernel_traitsILi128ELi16ELi1ELb1ELb0ELb1ELb0EN3c104HalfENS1_7complexIfEEEEv13SSMParamsBase
        .type           _Z25selective_scan_fwd_kernelI32Selective_Scan_fwd_kernel_traitsILi128ELi16ELi1ELb1ELb0ELb1ELb0EN3c104HalfENS1_7complexIfEEEEv13SSMParamsBase,@function
        .size           _Z25selective_scan_fwd_kernelI32Selective_Scan_fwd_kernel_traitsILi128ELi16ELi1ELb1ELb0ELb1ELb0EN3c104HalfENS1_7complexIfEEEEv13SSMParamsBase,(.L_x_5330 - _Z25selective_scan_fwd_kernelI32Selective_Scan_fwd_kernel_traitsILi128ELi16ELi1ELb1ELb0ELb1ELb0EN3c104HalfENS1_7complexIfEEEEv13SSMParamsBase)
        .other          _Z25selective_scan_fwd_kernelI32Selective_Scan_fwd_kernel_traitsILi128ELi16ELi1ELb1ELb0ELb1ELb0EN3c104HalfENS1_7complexIfEEEEv13SSMParamsBase,@"STO_CUDA_ENTRY STV_DEFAULT"
_Z25selective_scan_fwd_kernelI32Selective_Scan_fwd_kernel_traitsILi128ELi16ELi1ELb1ELb0ELb1ELb0EN3c104HalfENS1_7complexIfEEEEv13SSMParamsBase:
.text._Z25selective_scan_fwd_kernelI32Selective_Scan_fwd_kernel_traitsILi128ELi16ELi1ELb1ELb0ELb1ELb0EN3c104HalfENS1_7complexIfEEEEv13SSMParamsBase:
[----:B------:R-:W-:Y:S02]  /*0000*/  MOV R1, c[0x0][0x28] ;  /* 0x00000a0000017a02 */ /* 0x000fe40000000f00 */
[----:B------:R-:W-:Y:S01]  /*0010*/  IABS R9, c[0x0][0x178] ;  /* 0x00005e0000097a13 */ /* 0x000fe20000000000 */
[----:B------:R-:W0:Y:S01]  /*0020*/  S2UR UR4, SR_CTAID.Y ;  /* 0x00000000000479c3 */ /* 0x000e220000002600 */
[----:B------:R-:W-:Y:S01]  /*0030*/  ISETP.NE.U32.AND P0, PT, RZ, c[0x0][0x238], PT ;  /* 0x00008e00ff007a0c */ /* 0x000fe20003f05070 */
[----:B------:R-:W-:Y:S01]  /*0040*/  HFMA2.MMA R95, -RZ, RZ, 0, 0 ;  /* 0x00000000ff5f7435 */ /* 0x000fe200000001ff */
[----:B------:R-:W1:Y:S01]  /*0050*/  I2F.RP R0, R9 ;  /* 0x0000000900007306 */ /* 0x000e620000209400 */
[----:B------:R-:W-:Y:S02]  /*0060*/  ISETP.NE.U32.AND P1, PT, RZ, c[0x0][0x250], PT ;  /* 0x00009400ff007a0c */ /* 0x000fe40003f25070 */
[----:B------:R-:W-:Y:S02]  /*0070*/  ISETP.NE.AND.EX P0, PT, RZ, c[0x0][0x23c], PT, P0 ;  /* 0x00008f00ff007a0c */ /* 0x000fe40003f05300 */
[----:B------:R-:W2:Y:S01]  /*0080*/  S2UR UR6, SR_CTAID.X ;  /* 0x00000000000679c3 */ /* 0x000ea20000002500 */
[----:B------:R-:W-:-:S02]  /*0090*/  ISETP.NE.AND.EX P1, PT, RZ, c[0x0][0x254], PT, P1 ;  /* 0x00009500ff007a0c */ /* 0x000fc40003f25310 */
[----:B------:R-:W-:Y:S01]  /*00a0*/  MOV R93, RZ ;  /* 0x000000ff005d7202 */ /* 0x000fe20000000f00 */
[----:B-1----:R-:W1:Y:S01]  /*00b0*/  MUFU.RCP R0, R0 ;  /* 0x0000000000007308 */ /* 0x002e620000001000 */
[----:B0-----:R-:W-:Y:S01]  /*00c0*/  MOV R110, UR4 ;  /* 0x00000004006e7c02 */ /* 0x001fe20008000f00 */
[----:B------:R-:W-:-:S03]  /*00d0*/  ULDC.64 UR4, c[0x0][0x118] ;  /* 0x0000460000047ab9 */ /* 0x000fc60000000a00 */
[----:B------:R-:W-:Y:S02]  /*00e0*/  SHF.R.S32.HI R97, RZ, 0x1f, R110 ;  /* 0x0000001fff617819 */ /* 0x000fe4000001146e */
[C---:B------:R-:W-:Y:S02]  /*00f0*/  @P0 LEA R2, P2, R110.reuse, c[0x0][0x238], 0x2 ;  /* 0x00008e006e020a11 */ /* 0x040fe400078410ff */
[----:B--2---:R-:W-:Y:S02]  /*0100*/  MOV R91, UR6 ;  /* 0x00000006005b7c02 */ /* 0x004fe40008000f00 */
[----:B------:R-:W-:Y:S02]  /*0110*/  @P0 LEA.HI.X R3, R110, c[0x0][0x23c], R97, 0x2, P2 ;  /* 0x00008f006e030a11 */ /* 0x000fe400010f1461 */
[----:B-1----:R-:W-:Y:S02]  /*0120*/  IADD3 R6, R0, 0xffffffe, RZ ;  /* 0x0ffffffe00067810 */ /* 0x002fe40007ffe0ff */
[----:B------:R-:W-:Y:S01]  /*0130*/  @P1 LEA R4, P3, R110, c[0x0][0x250], 0x2 ;  /* 0x000094006e041a11 */ /* 0x000fe200078610ff */
[----:B------:R0:W5:Y:S01]  /*0140*/  @P0 LDG.E R95, [R2.64] ;  /* 0x00000004025f0981 */ /* 0x000162000c1e1900 */
[----:B------:R1:W2:Y:S01]  /*0150*/  F2I.FTZ.U32.TRUNC.NTZ R7, R6 ;  /* 0x0000000600077305 */ /* 0x0002a2000021f000 */
[----:B------:R-:W-:-:S02]  /*0160*/  SHF.R.S32.HI R135, RZ, 0x1f, R91 ;  /* 0x0000001fff877819 */ /* 0x000fc4000001145b */
[----:B------:R-:W-:Y:S01]  /*0170*/  @P1 LEA.HI.X R5, R110, c[0x0][0x254], R97, 0x2, P3 ;  /* 0x000095006e051a11 */ /* 0x000fe200018f1461 */
[----:B-1----:R-:W-:Y:S01]  /*0180*/  HFMA2.MMA R6, -RZ, RZ, 0, 0 ;  /* 0x00000000ff067435 */ /* 0x002fe200000001ff */
[----:B--2---:R-:W-:Y:S02]  /*0190*/  IADD3 R8, RZ, -R7, RZ ;  /* 0x80000007ff087210 */ /* 0x004fe40007ffe0ff */
[----:B0-----:R-:W-:Y:S02]  /*01a0*/  IABS R2, R110 ;  /* 0x0000006e00027213 */ /* 0x001fe40000000000 */
[----:B------:R-:W-:Y:S01]  /*01b0*/  MOV R3, c[0x0][0x174] ;  /* 0x00005d0000037a02 */ /* 0x000fe20000000f00 */
[----:B------:R-:W-:Y:S01]  /*01c0*/  IMAD R11, R8, R9, RZ ;  /* 0x00000009080b7224 */ /* 0x000fe200078e02ff */
[----:B------:R0:W5:Y:S03]  /*01d0*/  @P1 LDG.E R93, [R4.64] ;  /* 0x00000004045d1981 */ /* 0x000166000c1e1900 */
[----:B------:R-:W-:-:S06]  /*01e0*/  IMAD.HI.U32 R7, R7, R11, R6 ;  /* 0x0000000b07077227 */ /* 0x000fcc00078e0006 */
[----:B------:R-:W-:-:S05]  /*01f0*/  IMAD.HI.U32 R8, R7, R2, RZ ;  /* 0x0000000207087227 */ /* 0x000fca00078e00ff */
[----:B------:R-:W-:-:S05]  /*0200*/  IADD3 R0, -R8, RZ, RZ ;  /* 0x000000ff08007210 */ /* 0x000fca0007ffe1ff */
[----:B------:R-:W-:-:S05]  /*0210*/  IMAD R0, R9, R0, R2 ;  /* 0x0000000009007224 */ /* 0x000fca00078e0202 */
[----:B------:R-:W-:Y:S02]  /*0220*/  ISETP.GT.U32.AND P2, PT, R9, R0, PT ;  /* 0x000000000900720c */ /* 0x000fe40003f44070 */
[----:B------:R-:W-:-:S11]  /*0230*/  ISETP.GE.AND P4, PT, R3, 0x1, PT ;  /* 0x000000010300780c */ /* 0x000fd60003f86270 */
[----:B------:R-:W-:-:S04]  /*0240*/  @!P2 IADD3 R0, R0, -R9, RZ ;  /* 0x800000090000a210 */ /* 0x000fc80007ffe0ff */
[----:B------:R-:W-:Y:S01]  /*0250*/  ISETP.GE.U32.AND P0, PT, R0, R9, PT ;  /* 0x000000090000720c */ /* 0x000fe20003f06070 */
[----:B------:R-:W-:Y:S01]  /*0260*/  IMAD R12, R135, c[0x0][0x1b0], RZ ;  /* 0x00006c00870c7a24 */ /* 0x000fe200078e02ff */
[----:B------:R-:W-:Y:S02]  /*0270*/  LOP3.LUT R2, R110, c[0x0][0x178], RZ, 0x3c, !PT ;  /* 0x00005e006e027a12 */ /* 0x000fe400078e3cff */
[----:B------:R-:W-:Y:S01]  /*0280*/  @!P2 IADD3 R8, R8, 0x1, RZ ;  /* 0x000000010808a810 */ /* 0x000fe20007ffe0ff */
[C---:B------:R-:W-:Y:S01]  /*0290*/  IMAD.WIDE.U32 R6, R91.reuse, c[0x0][0x1b0], RZ ;  /* 0x00006c005b067a25 */ /* 0x040fe200078e00ff */
[----:B------:R-:W-:Y:S02]  /*02a0*/  ISETP.GE.AND P3, PT, R2, RZ, PT ;  /* 0x000000ff0200720c */ /* 0x000fe40003f66270 */
[----:B------:R-:W-:Y:S01]  /*02b0*/  ISETP.NE.AND P1, PT, RZ, c[0x0][0x178], PT ;  /* 0x00005e00ff007a0c */ /* 0x000fe20003f25270 */
[----:B------:R-:W-:-:S04]  /*02c0*/  IMAD.WIDE.U32 R2, R91, c[0x0][0x1d0], RZ ;  /* 0x000074005b027a25 */ /* 0x000fc800078e00ff */
[----:B0-----:R-:W-:Y:S01]  /*02d0*/  IMAD.WIDE.U32 R4, R91, c[0x0][0x1e0], RZ ;  /* 0x000078005b047a25 */ /* 0x001fe200078e00ff */
[----:B------:R-:W-:-:S03]  /*02e0*/  @P0 IADD3 R8, R8, 0x1, RZ ;  /* 0x0000000108080810 */ /* 0x000fc60007ffe0ff */
[C---:B------:R-:W-:Y:S02]  /*02f0*/  IMAD R0, R135.reuse, c[0x0][0x1d0], RZ ;  /* 0x0000740087007a24 */ /* 0x040fe400078e02ff */
[----:B------:R-:W-:Y:S02]  /*0300*/  IMAD R10, R135, c[0x0][0x1e0], RZ ;  /* 0x00007800870a7a24 */ /* 0x000fe400078e02ff */
[----:B------:R-:W-:Y:S01]  /*0310*/  IMAD R9, R91, c[0x0][0x1b4], R12 ;  /* 0x00006d005b097a24 */ /* 0x000fe200078e020c */
[----:B------:R-:W-:Y:S06]  /*0320*/  @!P4 EXIT ;  /* 0x000000000000c94d */ /* 0x000fec0003800000 */
[----:B------:R-:W0:Y:S01]  /*0330*/  S2R R89, SR_TID.X ;  /* 0x0000000000597919 */ /* 0x000e220000002100 */
[----:B------:R-:W-:Y:S01]  /*0340*/  @!P3 IADD3 R8, -R8, RZ, RZ ;  /* 0x000000ff0808b210 */ /* 0x000fe20007ffe1ff */
[----:B------:R-:W-:Y:S01]  /*0350*/  IMAD R11, R91, c[0x0][0x1e4], R10 ;  /* 0x000079005b0b7a24 */ /* 0x000fe200078e020a */
[----:B------:R-:W-:Y:S01]  /*0360*/  @!P1 LOP3.LUT R8, RZ, c[0x0][0x178], RZ, 0x33, !PT ;  /* 0x00005e00ff089a12 */ /* 0x000fe200078e33ff */
[----:B------:R-:W1:Y:S01]  /*0370*/  S2R R87, SR_LANEID ;  /* 0x0000000000577919 */ /* 0x000e620000000000 */
[----:B------:R-:W-:Y:S01]  /*0380*/  IADD3 R7, R7, R9, RZ ;  /* 0x0000000907077210 */ /* 0x000fe20007ffe0ff */
[----:B------:R-:W-:Y:S01]  /*0390*/  IMAD R9, R91, c[0x0][0x1d4], R0 ;  /* 0x000075005b097a24 */ /* 0x000fe200078e0200 */
[----:B------:R-:W-:-:S02]  /*03a0*/  SHF.R.S32.HI R0, RZ, 0x1f, R8 ;  /* 0x0000001fff007819 */ /* 0x000fc40000011408 */
[----:B------:R-:W-:Y:S01]  /*03b0*/  IADD3 R5, R5, R11, RZ ;  /* 0x0000000b05057210 */ /* 0x000fe20007ffe0ff */
[----:B------:R-:W-:Y:S01]  /*03c0*/  IMAD R11, R97, c[0x0][0x1e8], RZ ;  /* 0x00007a00610b7a24 */ /* 0x000fe200078e02ff */
[----:B------:R-:W-:Y:S01]  /*03d0*/  IADD3 R3, R3, R9, RZ ;  /* 0x0000000903037210 */ /* 0x000fe20007ffe0ff */
[----:B------:R-:W-:Y:S01]  /*03e0*/  IMAD R9, R97, c[0x0][0x1d8], RZ ;  /* 0x0000760061097a24 */ /* 0x000fe200078e02ff */
[----:B------:R-:W-:Y:S01]  /*03f0*/  MOV R85, RZ ;  /* 0x000000ff00557202 */ /* 0x000fe20000000f00 */
[----:B------:R-:W-:Y:S02]  /*0400*/  IMAD R13, R0, c[0x0][0x1c8], RZ ;  /* 0x00007200000d7a24 */ /* 0x000fe400078e02ff */
[C---:B------:R-:W-:Y:S02]  /*0410*/  IMAD R9, R110.reuse, c[0x0][0x1dc], R9 ;  /* 0x000077006e097a24 */ /* 0x040fe400078e0209 */
[C---:B------:R-:W-:Y:S02]  /*0420*/  IMAD R11, R110.reuse, c[0x0][0x1ec], R11 ;  /* 0x00007b006e0b7a24 */ /* 0x040fe400078e020b */
[----:B------:R-:W-:-:S04]  /*0430*/  IMAD.WIDE.U32 R2, R110, c[0x0][0x1d8], R2 ;  /* 0x000076006e027a25 */ /* 0x000fc800078e0002 */
[----:B------:R-:W-:Y:S01]  /*0440*/  IMAD.WIDE.U32 R4, R110, c[0x0][0x1e8], R4 ;  /* 0x00007a006e047a25 */ /* 0x000fe200078e0004 */
[----:B0-----:R-:W-:Y:S02]  /*0450*/  SHF.L.U32 R108, R89, 0x1, RZ ;  /* 0x00000001596c7819 */ /* 0x001fe400000006ff */
[----:B------:R-:W-:Y:S01]  /*0460*/  IADD3 R81, R3, R9, RZ ;  /* 0x0000000903517210 */ /* 0x000fe20007ffe0ff */
[----:B------:R-:W-:Y:S01]  /*0470*/  IMAD.WIDE.U32 R6, R8, c[0x0][0x1c8], R6 ;  /* 0x0000720008067a25 */ /* 0x000fe200078e0006 */
[----:B------:R-:W-:Y:S02]  /*0480*/  IADD3 R79, R5, R11, RZ ;  /* 0x0000000b054f7210 */ /* 0x000fe40007ffe0ff */
[----:B------:R-:W-:Y:S01]  /*0490*/  LEA R106, P0, R2, c[0x0][0x240], 0x1 ;  /* 0x00009000026a7a11 */ /* 0x000fe200078008ff */
[----:B------:R-:W-:Y:S01]  /*04a0*/  IMAD R13, R8, c[0x0][0x1cc], R13 ;  /* 0x00007300080d7a24 */ /* 0x000fe200078e020d */
[----:B------:R-:W-:Y:S02]  /*04b0*/  LEA R104, P1, R4, c[0x0][0x248], 0x1 ;  /* 0x0000920004687a11 */ /* 0x000fe400078208ff */
[----:B------:R-:W-:-:S02]  /*04c0*/  LEA R77, P2, R6, c[0x0][0x230], 0x1 ;  /* 0x00008c00064d7a11 */ /* 0x000fc400078408ff */
[----:B------:R-:W-:Y:S02]  /*04d0*/  IADD3 R75, R7, R13, RZ ;  /* 0x0000000d074b7210 */ /* 0x000fe40007ffe0ff */
[----:B------:R-:W-:Y:S02]  /*04e0*/  LOP3.LUT R108, R108, 0xffffffc0, RZ, 0xc0, !PT ;  /* 0xffffffc06c6c7812 */ /* 0x000fe400078ec0ff */
[----:B------:R-:W-:Y:S02]  /*04f0*/  LEA.HI.X R81, R2, c[0x0][0x244], R81, 0x1, P0 ;  /* 0x0000910002517a11 */ /* 0x000fe400000f0c51 */
[----:B------:R-:W-:Y:S02]  /*0500*/  LEA.HI.X R79, R4, c[0x0][0x24c], R79, 0x1, P1 ;  /* 0x00009300044f7a11 */ /* 0x000fe400008f0c4f */
[----:B------:R-:W-:Y:S02]  /*0510*/  LEA.HI.X R75, R6, c[0x0][0x234], R75, 0x1, P2 ;  /* 0x00008d00064b7a11 */ /* 0x000fe400010f0c4b */
[----:B-1----:R-:W-:-:S02]  /*0520*/  LOP3.LUT R83, R108, 0x1f, R89, 0xf8, !PT ;  /* 0x0000001f6c537812 */ /* 0x002fc400078ef859 */
.L_x_484:
[----:B------:R-:W-:Y:S01]  /*0530*/  BAR.SYNC.DEFER_BLOCKING 0x0 ;  /* 0x0000000000007b1d */ /* 0x000fe20000010000 */
[----:B------:R-:W-:-:S05]  /*0540*/  MOV R80, R106 ;  /* 0x0000006a00507202 */ /* 0x000fca0000000f00 */
[----:B0-----:R-:W-:-:S05]  /*0550*/  IMAD.WIDE R2, R83, 0x10, R80 ;  /* 0x0000001053027825 */ /* 0x001fca00078e0250 */
[----:B------:R-:W2:Y:S04]  /*0560*/  LDG.E.128 R4, [R2.64] ;  /* 0x0000000402047981 */ /* 0x000ea8000c1e1d00 */
[----:B------:R-:W3:Y:S01]  /*0570*/  LDG.E.128 R16, [R2.64+0x200] ;  /* 0x0002000402107981 */ /* 0x000ee2000c1e1d00 */
[-C--:B------:R-:W-:Y:S02]  /*0580*/  IADD3 R73, R108, R87.reuse, RZ ;  /* 0x000000576c497210 */ /* 0x080fe40007ffe0ff */
[----:B------:R-:W-:Y:S02]  /*0590*/  MOV R78, R104 ;  /* 0x00000068004e7202 */ /* 0x000fe40000000f00 */
[----:B------:R-:W-:-:S03]  /*05a0*/  IADD3 R0, R73, R87, RZ ;  /* 0x0000005749007210 */ /* 0x000fc60007ffe0ff */
[----:B------:R-:W-:Y:S01]  /*05b0*/  IMAD.WIDE R20, R83, 0x10, R78 ;  /* 0x0000001053147825 */ /* 0x000fe200078e024e */
        /* <DEDUP_REMOVED lines=71> */
.L_x_445:
[----:B-12---:R-:W-:Y:S05]  /*0a30*/  BSYNC B0 ;  /* 0x0000000000007941 */ /* 0x006fea0003800000 */
.L_x_444:
        /* <DEDUP_REMOVED lines=36> */
.L_x_447:
[----:B------:R-:W-:Y:S05]  /*0c80*/  BSYNC B0 ;  /* 0x0000000000007941 */ /* 0x000fea0003800000 */
.L_x_446:
        /* <DEDUP_REMOVED lines=38> */
.L_x_449:
[----:B------:R-:W-:Y:S05]  /*0ef0*/  BSYNC B0 ;  /* 0x0000000000007941 */ /* 0x000fea0003800000 */
.L_x_448:
        /* <DEDUP_REMOVED lines=36> */
.L_x_451:
[----:B------:R-:W-:Y:S05]  /*1140*/  BSYNC B0 ;  /* 0x0000000000007941 */ /* 0x000fea0003800000 */
.L_x_450:
        /* <DEDUP_REMOVED lines=42> */
.L_x_453:
[----:B------:R-:W-:Y:S05]  /*13f0*/  BSYNC B0 ;  /* 0x0000000000007941 */ /* 0x000fea0003800000 */
.L_x_452:
        /* <DEDUP_REMOVED lines=40> */
.L_x_455:
[----:B------:R-:W-:Y:S05]  /*1680*/  BSYNC B0 ;  /* 0x0000000000007941 */ /* 0x000fea0003800000 */
.L_x_454:
        /* <DEDUP_REMOVED lines=42> */
.L_x_457:
[----:B------:R-:W-:Y:S05]  /*1930*/  BSYNC B0 ;  /* 0x0000000000007941 */ /* 0x000fea0003800000 */
.L_x_456:
        /* <DEDUP_REMOVED lines=40> */
.L_x_459:
[----:B------:R-:W-:Y:S05]  /*1bc0*/  BSYNC B0 ;  /* 0x0000000000007941 */ /* 0x000fea0003800000 */
.L_x_458:
        /* <DEDUP_REMOVED lines=42> */
.L_x_461:
[----:B------:R-:W-:Y:S05]  /*1e70*/  BSYNC B0 ;  /* 0x0000000000007941 */ /* 0x000fea0003800000 */
.L_x_460:
        /* <DEDUP_REMOVED lines=40> */
.L_x_463:
[----:B------:R-:W-:Y:S05]  /*2100*/  BSYNC B0 ;  /* 0x0000000000007941 */ /* 0x000fea0003800000 */
.L_x_462:
        /* <DEDUP_REMOVED lines=46> */
.L_x_465:
[----:B------:R-:W-:Y:S05]  /*23f0*/  BSYNC B0 ;  /* 0x0000000000007941 */ /* 0x000fea0003800000 */
.L_x_464:
        /* <DEDUP_REMOVED lines=33> */
.L_x_467:
[----:B------:R-:W-:Y:S05]  /*2610*/  BSYNC B0 ;  /* 0x0000000000007941 */ /* 0x000fea0003800000 */
.L_x_466:
        /* <DEDUP_REMOVED lines=33> */
.L_x_469:
[----:B------:R-:W-:Y:S05]  /*2830*/  BSYNC B0 ;  /* 0x0000000000007941 */ /* 0x000fea0003800000 */
.L_x_468:
        /* <DEDUP_REMOVED lines=33> */
.L_x_471:
[----:B------:R-:W-:Y:S05]  /*2a50*/  BSYNC B0 ;  /* 0x0000000000007941 */ /* 0x000fea0003800000 */
.L_x_470:
        /* <DEDUP_REMOVED lines=33> */
.L_x_473:
[----:B------:R-:W-:Y:S05]  /*2c70*/  BSYNC B0 ;  /* 0x0000000000007941 */ /* 0x000fea0003800000 */
.L_x_472:
        /* <DEDUP_REMOVED lines=33> */
.L_x_475:
[----:B------:R-:W-:Y:S05]  /*2e90*/  BSYNC B0 ;  /* 0x0000000000007941 */ /* 0x000fea0003800000 */
.L_x_474:
        /* <DEDUP_REMOVED lines=21> */
.L_x_482:
        /* <DEDUP_REMOVED lines=12> */
[----:B------:R-:W-:Y:S02]  /*30b0*/  IMAD R5, R22, c[0x0][0x1c0], RZ ;  /* 0x0000700016057a24 */ /* 0x000fe400078e02ff */
[----:B------:R-:W-:-:S04]  /*30c0*/  IMAD.WIDE.U32 R2, R0, c[0x0][0x1c0], RZ ;  /* 0x0000700000027a25 */ /* 0x000fc800078e00ff */
[----:B------:R-:W-:Y:S01]  /*30d0*/  IMAD R5, R0, c[0x0][0x1c4], R5 ;  /* 0x0000710000057a24 */ /* 0x000fe200078e0205 */
[----:B------:R-:W-:-:S04]  /*30e0*/  LEA R8, P0, R2, R77, 0x1 ;  /* 0x0000004d02087211 */ /* 0x000fc800078008ff */
[----:B------:R-:W-:-:S04]  /*30f0*/  IADD3 R3, R3, R5, RZ ;  /* 0x0000000503037210 */ /* 0x000fc80007ffe0ff */
[----:B------:R-:W-:Y:S02]  /*3100*/  LEA.HI.X R9, R2, R75, R3, 0x1, P0 ;  /* 0x0000004b02097211 */ /* 0x000fe400000f0c03 */
[----:B------:R-:W-:-:S05]  /*3110*/  IADD3 R3, R108, R83, RZ ;  /* 0x000000536c037210 */ /* 0x000fca0007ffe0ff */
[----:B------:R-:W-:-:S05]  /*3120*/  IMAD.WIDE R8, R3, 0x10, R8 ;  /* 0x0000001003087825 */ /* 0x000fca00078e0208 */
[----:B------:R0:W3:Y:S04]  /*3130*/  LDG.E.128 R4, [R8.64] ;  /* 0x0000000408047981 */ /* 0x0000e8000c1e1d00 */
[----:B------:R0:W4:Y:S04]  /*3140*/  LDG.E.128 R12, [R8.64+0x200] ;  /* 0x00020004080c7981 */ /* 0x000128000c1e1d00 */
[----:B------:R0:W3:Y:S01]  /*3150*/  LDG.E.128 R16, [R8.64+0x400] ;  /* 0x0004000408107981 */ /* 0x0000e2000c1e1d00 */
[----:B------:R-:W-:-:S04]  /*3160*/  IMAD R123, R97, c[0x0][0x198], RZ ;  /* 0x00006600617b7a24 */ /* 0x000fc800078e02ff */
[----:B------:R-:W-:Y:S02]  /*3170*/  IMAD R125, R110, c[0x0][0x19c], R123 ;  /* 0x000067006e7d7a24 */ /* 0x000fe400078e027b */
[C---:B--2---:R-:W-:Y:S02]  /*3180*/  FMUL.FTZ R2, R21.reuse, R102 ;  /* 0x0000006615027220 */ /* 0x044fe40000410000 */
[----:B------:R-:W-:Y:S02]  /*3190*/  FMUL.FTZ R25, R20, 1.4426950216293334961 ;  /* 0x3fb8aa3b14197820 */ /* 0x000fe40000410000 */
[----:B------:R-:W-:Y:S02]  /*31a0*/  FMUL.RZ R3, R2, 0.15915493667125701904 ;  /* 0x3e22f98302037820 */ /* 0x000fe4000040c000 */
[-C--:B------:R-:W-:Y:S02]  /*31b0*/  FMUL.FTZ R2, R21, R100.reuse ;  /* 0x0000006415027220 */ /* 0x080fe40000410000 */
[----:B------:R-:W-:Y:S01]  /*31c0*/  MUFU.SIN R119, R3 ;  /* 0x0000000300777308 */ /* 0x000fe20000000400 */
[----:B------:R-:W-:-:S02]  /*31d0*/  FMUL.FTZ R39, R25, R100 ;  /* 0x0000006419277220 */ /* 0x000fc40000410000 */
[----:B------:R-:W-:Y:S02]  /*31e0*/  FMUL.RZ R10, R2, 0.15915493667125701904 ;  /* 0x3e22f983020a7820 */ /* 0x000fe4000040c000 */
[-C--:B------:R-:W-:Y:S02]  /*31f0*/  FMUL.FTZ R2, R21, R98.reuse ;  /* 0x0000006215027220 */ /* 0x080fe40000410000 */
[----:B------:R-:W-:Y:S01]  /*3200*/  FMUL.FTZ R37, R25, R98 ;  /* 0x0000006219257220 */ /* 0x000fe20000410000 */
[----:B------:R-:W-:Y:S01]  /*3210*/  MUFU.SIN R120, R10 ;  /* 0x0000000a00787308 */ /* 0x000fe20000000400 */
[----:B------:R-:W-:Y:S02]  /*3220*/  FMUL.RZ R11, R2, 0.15915493667125701904 ;  /* 0x3e22f983020b7820 */ /* 0x000fe4000040c000 */
[-C--:B------:R-:W-:Y:S02]  /*3230*/  FMUL.FTZ R2, R21, R96.reuse ;  /* 0x0000006015027220 */ /* 0x080fe40000410000 */
[----:B------:R-:W-:-:S02]  /*3240*/  FMUL.FTZ R36, R25, R96 ;  /* 0x0000006019247220 */ /* 0x000fc40000410000 */
[C---:B------:R-:W-:Y:S01]  /*3250*/  FMUL.FTZ R34, R25.reuse, R94 ;  /* 0x0000005e19227220 */ /* 0x040fe20000410000 */
[----:B------:R-:W-:Y:S01]  /*3260*/  MUFU.COS R122, R10 ;  /* 0x0000000a007a7308 */ /* 0x000fe20000000000 */
[----:B------:R-:W-:-:S07]  /*3270*/  FMUL.FTZ R114, R25, R102 ;  /* 0x0000006619727220 */ /* 0x000fce0000410000 */
[----:B------:R-:W-:Y:S08]  /*3280*/  MUFU.SIN R117, R11 ;  /* 0x0000000b00757308 */ /* 0x000ff00000000400 */
[----:B------:R0:W-:Y:S08]  /*3290*/  MUFU.COS R118, R11 ;  /* 0x0000000b00767308 */ /* 0x0001f00000000000 */
[----:B------:R1:W-:Y:S01]  /*32a0*/  MUFU.COS R121, R3 ;  /* 0x0000000300797308 */ /* 0x0003e20000000000 */
[----:B0-----:R-:W2:Y:S07]  /*32b0*/  LDG.E.128 R8, [R8.64+0x600] ;  /* 0x0006000408087981 */ /* 0x001eae000c1e1d00 */
[----:B------:R-:W0:Y:S01]  /*32c0*/  MUFU.EX2 R39, R39 ;  /* 0x0000002700277308 */ /* 0x000e220000000800 */
[----:B-1----:R-:W-:-:S02]  /*32d0*/  FMUL.RZ R3, R2, 0.15915493667125701904 ;  /* 0x3e22f98302037820 */ /* 0x002fc4000040c000 */
[----:B------:R-:W-:-:S04]  /*32e0*/  FMUL.FTZ R2, R21, R94 ;  /* 0x0000005e15027220 */ /* 0x000fc80000410000 */
[----:B------:R-:W-:Y:S01]  /*32f0*/  FMUL.RZ R20, R2, 0.15915493667125701904 ;  /* 0x3e22f98302147820 */ /* 0x000fe2000040c000 */
[----:B------:R-:W-:Y:S01]  /*3300*/  MUFU.SIN R115, R3 ;  /* 0x0000000300737308 */ /* 0x000fe20000000400 */
[----:B------:R-:W-:-:S04]  /*3310*/  FMUL.FTZ R2, R21, R92 ;  /* 0x0000005c15027220 */ /* 0x000fc80000410000 */
[----:B------:R-:W-:Y:S02]  /*3320*/  FMUL.RZ R23, R2, 0.15915493667125701904 ;  /* 0x3e22f98302177820 */ /* 0x000fe4000040c000 */
[----:B------:R-:W-:Y:S01]  /*3330*/  FMUL.FTZ R2, R21, R90 ;  /* 0x0000005a15027220 */ /* 0x000fe20000410000 */
[----:B------:R1:W-:Y:S08]  /*3340*/  MUFU.COS R116, R3 ;  /* 0x0000000300747308 */ /* 0x0003f00000000000 */
[----:B------:R-:W-:Y:S01]  /*3350*/  MUFU.SIN R113, R20 ;  /* 0x0000001400717308 */ /* 0x000fe20000000400 */
[----:B-1----:R-:W-:-:S02]  /*3360*/  FMUL.RZ R3, R2, 0.15915493667125701904 ;  /* 0x3e22f98302037820 */ /* 0x002fc4000040c000 */
[----:B------:R-:W-:-:S05]  /*3370*/  FMUL.FTZ R2, R21, R88 ;  /* 0x0000005815027220 */ /* 0x000fca0000410000 */
[----:B------:R1:W-:Y:S01]  /*3380*/  MUFU.COS R33, R20 ;  /* 0x0000001400217308 */ /* 0x0003e20000000000 */
[----:B0-----:R-:W-:-:S07]  /*3390*/  FMUL.FTZ R120, R39, R120 ;  /* 0x0000007827787220 */ /* 0x001fce0000410000 */
[----:B------:R-:W0:Y:S01]  /*33a0*/  MUFU.EX2 R37, R37 ;  /* 0x0000002500257308 */ /* 0x000e220000000800 */
[----:B-1----:R-:W-:-:S07]  /*33b0*/  FMUL.RZ R20, R2, 0.15915493667125701904 ;  /* 0x3e22f98302147820 */ /* 0x002fce000040c000 */
[----:B------:R-:W-:Y:S08]  /*33c0*/  MUFU.SIN R103, R20 ;  /* 0x0000001400677308 */ /* 0x000ff00000000400 */
[----:B------:R1:W-:Y:S01]  /*33d0*/  MUFU.COS R105, R20 ;  /* 0x0000001400697308 */ /* 0x0003e20000000000 */
[----:B------:R-:W-:-:S07]  /*33e0*/  FMUL.FTZ R122, R39, R122 ;  /* 0x0000007a277a7220 */ /* 0x000fce0000410000 */
[----:B------:R-:W-:Y:S01]  /*33f0*/  MUFU.SIN R111, R23 ;  /* 0x00000017006f7308 */ /* 0x000fe20000000400 */
[----:B-1----:R-:W-:-:S04]  /*3400*/  FMUL.FTZ R20, R21, R78 ;  /* 0x0000004e15147220 */ /* 0x002fc80000410000 */
[----:B------:R-:W-:Y:S01]  /*3410*/  FMUL.RZ R123, R20, 0.15915493667125701904 ;  /* 0x3e22f983147b7820 */ /* 0x000fe2000040c000 */
[----:B------:R-:W-:Y:S02]  /*3420*/  SHF.L.U32 R20, R89, 0x2, RZ ;  /* 0x0000000259147819 */ /* 0x000fe400000006ff */
[----:B------:R-:W1:Y:S02]  /*3430*/  MUFU.EX2 R36, R36 ;  /* 0x0000002400247308 */ /* 0x000e640000000800 */
[----:B------:R-:W-:Y:S01]  /*3440*/  LOP3.LUT R20, R20, 0xffffff80, RZ, 0xc0, !PT ;  /* 0xffffff8014147812 */ /* 0x000fe200078ec0ff */
[----:B------:R-:W-:-:S03]  /*3450*/  FMUL.FTZ R2, R21, R86 ;  /* 0x0000005615027220 */ /* 0x000fc60000410000 */
[----:B------:R-:W-:Y:S02]  /*3460*/  IADD3 R20, R20, R87, RZ ;  /* 0x0000005714147210 */ /* 0x000fe40007ffe0ff */
[----:B------:R0:W-:Y:S03]  /*3470*/  MUFU.COS R112, R23 ;  /* 0x0000001700707308 */ /* 0x0001e60000000000 */
[----:B---3--:R3:W-:Y:S05]  /*3480*/  STS.128 [R20.X16], R4 ;  /* 0x0000000414007388 */ /* 0x0087ea000000cc00 */
[----:B------:R-:W1:Y:S01]  /*3490*/  MUFU.EX2 R34, R34 ;  /* 0x0000002200227308 */ /* 0x000e620000000800 */
[----:B0-----:R-:W-:-:S02]  /*34a0*/  FMUL.RZ R23, R2, 0.15915493667125701904 ;  /* 0x3e22f98302177820 */ /* 0x001fc4000040c000 */
[----:B------:R-:W-:Y:S02]  /*34b0*/  FMUL.FTZ R2, R21, R84 ;  /* 0x0000005415027220 */ /* 0x000fe40000410000 */
[----:B------:R-:W-:-:S03]  /*34c0*/  FMUL.FTZ R35, R25, R92 ;  /* 0x0000005c19237220 */ /* 0x000fc60000410000 */
[----:B------:R-:W0:Y:S01]  /*34d0*/  MUFU.EX2 R114, R114 ;  /* 0x0000007200727308 */ /* 0x000e220000000800 */
[-C--:B---3--:R-:W-:Y:S02]  /*34e0*/  FMUL.FTZ R7, R55, R120.reuse ;  /* 0x0000007837077220 */ /* 0x088fe40000410000 */
[----:B------:R-:W-:Y:S02]  /*34f0*/  FMUL.FTZ R5, RZ, R120 ;  /* 0x00000078ff057220 */ /* 0x000fe40000410000 */
[----:B------:R-:W-:-:S03]  /*3500*/  FFMA.FTZ R7, RZ, R122, R7 ;  /* 0x0000007aff077223 */ /* 0x000fc60000010007 */
[----:B------:R-:W-:Y:S01]  /*3510*/  MUFU.SIN R107, R3 ;  /* 0x00000003006b7308 */ /* 0x000fe20000000400 */
[----:B------:R-:W-:Y:S02]  /*3520*/  FFMA.FTZ R5, R55, R122, -R5 ;  /* 0x0000007a37057223 */ /* 0x000fe40000010805 */
[----:B------:R-:W-:-:S05]  /*3530*/  FMUL.FTZ R117, R37, R117 ;  /* 0x0000007525757220 */ /* 0x000fca0000410000 */
[----:B------:R3:W-:Y:S01]  /*3540*/  MUFU.COS R109, R3 ;  /* 0x00000003006d7308 */ /* 0x0007e20000000000 */
[----:B------:R-:W-:Y:S02]  /*3550*/  FADD.FTZ R7, RZ, R7 ;  /* 0x00000007ff077221 */ /* 0x000fe40000010000 */
[----:B------:R-:W-:Y:S02]  /*3560*/  FADD.FTZ R5, R54, R5 ;  /* 0x0000000536057221 */ /* 0x000fe40000010000 */
[----:B---3--:R-:W-:Y:S02]  /*3570*/  FMUL.RZ R3, R2, 0.15915493667125701904 ;  /* 0x3e22f98302037820 */ /* 0x008fe4000040c000 */
[----:B------:R-:W-:Y:S01]  /*3580*/  FMUL.FTZ R2, R21, R82 ;  /* 0x0000005215027220 */ /* 0x000fe20000410000 */
[----:B----4-:R3:W-:Y:S01]  /*3590*/  STS.128 [R20.X16+0x200], R12 ;  /* 0x0002000c14007388 */ /* 0x0107e2000000cc00 */
[----:B------:R-:W-:Y:S02]  /*35a0*/  FMUL.FTZ R118, R37, R118 ;  /* 0x0000007625767220 */ /* 0x000fe40000410000 */
[----:B------:R-:W-:-:S02]  /*35b0*/  FMUL.RZ R38, R2, 0.15915493667125701904 ;  /* 0x3e22f98302267820 */ /* 0x000fc4000040c000 */
[----:B------:R-:W-:Y:S02]  /*35c0*/  FMUL.FTZ R2, R21, R80 ;  /* 0x0000005015027220 */ /* 0x000fe40000410000 */
[----:B------:R-:W-:Y:S01]  /*35d0*/  FMUL.FTZ R6, R117, R7 ;  /* 0x0000000775067220 */ /* 0x000fe20000410000 */
[----:B------:R-:W-:Y:S03]  /*35e0*/  MUFU.SIN R99, R23 ;  /* 0x0000001700637308 */ /* 0x000fe60000000400 */
[----:B------:R-:W-:-:S05]  /*35f0*/  FFMA.FTZ R6, R118, R5, -R6 ;  /* 0x0000000576067223 */ /* 0x000fca0000010806 */
[----:B------:R4:W-:Y:S01]  /*3600*/  MUFU.COS R101, R23 ;  /* 0x0000001700657308 */ /* 0x0009e20000000000 */
[----:B---3--:R-:W-:Y:S02]  /*3610*/  FMUL.FTZ R12, R117, R5 ;  /* 0x00000005750c7220 */ /* 0x008fe40000410000 */
[----:B-1----:R-:W-:Y:S02]  /*3620*/  FMUL.FTZ R115, R36, R115 ;  /* 0x0000007324737220 */ /* 0x002fe40000410000 */
[----:B------:R-:W-:-:S03]  /*3630*/  FFMA.FTZ R12, R118, R7, R12 ;  /* 0x00000007760c7223 */ /* 0x000fc6000001000c */
[----:B------:R-:W-:Y:S01]  /*3640*/  MUFU.SIN R136, R3 ;  /* 0x0000000300887308 */ /* 0x000fe20000000400 */
[----:B----4-:R-:W-:Y:S02]  /*3650*/  FMUL.RZ R23, R2, 0.15915493667125701904 ;  /* 0x3e22f98302177820 */ /* 0x010fe4000040c000 */
[----:B------:R-:W-:-:S05]  /*3660*/  FADD.FTZ R7, R53, R6 ;  /* 0x0000000635077221 */ /* 0x000fca0000010000 */
[----:B------:R1:W-:Y:S01]  /*3670*/  MUFU.COS R28, R3 ;  /* 0x00000003001c7308 */ /* 0x0003e20000000000 */
[----:B------:R-:W-:Y:S02]  /*3680*/  FMUL.FTZ R5, R21, R70 ;  /* 0x0000004615057220 */ /* 0x000fe40000410000 */
[----:B------:R-:W-:Y:S02]  /*3690*/  FADD.FTZ R12, RZ, R12 ;  /* 0x0000000cff0c7221 */ /* 0x000fe40000010000 */
[----:B-1----:R-:W-:-:S03]  /*36a0*/  IMAD.WIDE.U32 R2, R110, c[0x0][0x198], RZ ;  /* 0x000066006e027a25 */ /* 0x002fc600078e00ff */
[----:B------:R-:W-:Y:S02]  /*36b0*/  MUFU.SIN R131, R23 ;  /* 0x0000001700837308 */ /* 0x000fe40000000400 */
[----:B------:R-:W-:-:S06]  /*36c0*/  IADD3 R3, R3, R125, RZ ;  /* 0x0000007d03037210 */ /* 0x000fcc0007ffe0ff */
[----:B------:R1:W-:Y:S01]  /*36d0*/  MUFU.COS R132, R23 ;  /* 0x0000001700847308 */ /* 0x0003e20000000000 */
[----:B------:R-:W-:Y:S02]  /*36e0*/  FMUL.FTZ R116, R36, R116 ;  /* 0x0000007424747220 */ /* 0x000fe40000410000 */
[----:B------:R-:W-:Y:S02]  /*36f0*/  FMUL.FTZ R13, R115, R7 ;  /* 0x00000007730d7220 */ /* 0x000fe40000410000 */
[----:B------:R-:W-:Y:S02]  /*3700*/  FMUL.RZ R15, R5, 0.15915493667125701904 ;  /* 0x3e22f983050f7820 */ /* 0x000fe4000040c000 */
[----:B-1----:R-:W-:Y:S02]  /*3710*/  IMAD R23, R22, c[0x0][0x1a0], RZ ;  /* 0x0000680016177a24 */ /* 0x002fe400078e02ff */
[----:B------:R-:W-:Y:S02]  /*3720*/  FMUL.FTZ R5, R115, R12 ;  /* 0x0000000c73057220 */ /* 0x000fe40000410000 */
[----:B------:R-:W-:-:S02]  /*3730*/  IMAD R125, R0, c[0x0][0x1a4], R23 ;  /* 0x00006900007d7a24 */ /* 0x000fc400078e0217 */
[----:B------:R-:W-:Y:S01]  /*3740*/  IMAD.WIDE.U32 R22, R0, c[0x0][0x1a0], R2 ;  /* 0x0000680000167a25 */ /* 0x000fe200078e0002 */
[----:B------:R-:W1:Y:S03]  /*3750*/  MUFU.EX2 R35, R35 ;  /* 0x0000002300237308 */ /* 0x000e660000000800 */
[----:B------:R-:W-:Y:S01]  /*3760*/  FFMA.FTZ R13, R116, R12, R13 ;  /* 0x0000000c740d7223 */ /* 0x000fe2000001000d */
[----:B------:R-:W-:Y:S01]  /*3770*/  IADD3 R125, R23, R125, RZ ;  /* 0x0000007d177d7210 */ /* 0x000fe20007ffe0ff */
[----:B------:R-:W-:Y:S01]  /*3780*/  FMUL.FTZ R3, R21, R76 ;  /* 0x0000004c15037220 */ /* 0x000fe20000410000 */
[----:B------:R-:W-:Y:S01]  /*3790*/  LEA R2, P0, R22, c[0x0][0x228], 0x3 ;  /* 0x00008a0016027a11 */ /* 0x000fe200078018ff */
[----:B------:R-:W-:Y:S02]  /*37a0*/  FFMA.FTZ R5, R116, R7, -R5 ;  /* 0x0000000774057223 */ /* 0x000fe40000010805 */
[----:B------:R-:W-:-:S02]  /*37b0*/  FMUL.FTZ R113, R34, R113 ;  /* 0x0000007122717220 */ /* 0x000fc40000410000 */
[----:B------:R-:W-:Y:S02]  /*37c0*/  FADD.FTZ R13, RZ, R13 ;  /* 0x0000000dff0d7221 */ /* 0x000fe40000010000 */
[----:B------:R-:W-:Y:S02]  /*37d0*/  FMUL.FTZ R32, R25, R90 ;  /* 0x0000005a19207220 */ /* 0x000fe40000410000 */
[----:B------:R-:W-:Y:S01]  /*37e0*/  FMUL.RZ R23, R3, 0.15915493667125701904 ;  /* 0x3e22f98303177820 */ /* 0x000fe2000040c000 */
[----:B------:R-:W-:Y:S01]  /*37f0*/  LEA.HI.X R3, R22, c[0x0][0x22c], R125, 0x3, P0 ;  /* 0x00008b0016037a11 */ /* 0x000fe200000f1c7d */
[----:B------:R-:W-:Y:S02]  /*3800*/  FADD.FTZ R5, R52, R5 ;  /* 0x0000000534057221 */ /* 0x000fe40000010000 */
[C---:B0-----:R-:W-:Y:S02]  /*3810*/  FMUL.FTZ R121, R114.reuse, R121 ;  /* 0x0000007972797220 */ /* 0x041fe40000410000 */
[----:B------:R-:W-:-:S02]  /*3820*/  FMUL.FTZ R119, R114, R119 ;  /* 0x0000007772777220 */ /* 0x000fc40000410000 */
[C---:B------:R-:W-:Y:S02]  /*3830*/  FMUL.FTZ R4, R25.reuse, R76 ;  /* 0x0000004c19047220 */ /* 0x040fe40000410000 */
[----:B------:R-:W-:Y:S02]  /*3840*/  FMUL.FTZ R114, R34, R33 ;  /* 0x0000002122727220 */ /* 0x000fe40000410000 */
[----:B------:R-:W-:Y:S02]  /*3850*/  FMUL.FTZ R125, R25, R70 ;  /* 0x00000046197d7220 */ /* 0x000fe40000410000 */
[C---:B------:R-:W-:Y:S02]  /*3860*/  FMUL.FTZ R7, R113.reuse, R13 ;  /* 0x0000000d71077220 */ /* 0x040fe40000410000 */
[-C--:B------:R-:W-:Y:S01]  /*3870*/  FMUL.FTZ R14, R113, R5.reuse ;  /* 0x00000005710e7220 */ /* 0x080fe20000410000 */
[----:B------:R-:W0:Y:S01]  /*3880*/  MUFU.EX2 R32, R32 ;  /* 0x0000002000207308 */ /* 0x000e220000000800 */
[----:B------:R-:W-:-:S02]  /*3890*/  FFMA.FTZ R12, R114, R5, -R7 ;  /* 0x00000005720c7223 */ /* 0x000fc40000010807 */
[----:B------:R-:W-:Y:S02]  /*38a0*/  FFMA.FTZ R14, R114, R13, R14 ;  /* 0x0000000d720e7223 */ /* 0x000fe4000001000e */
[----:B------:R-:W-:-:S03]  /*38b0*/  FMUL.FTZ R21, R21, R64 ;  /* 0x0000004015157220 */ /* 0x000fc60000410000 */
[----:B------:R-:W-:Y:S01]  /*38c0*/  MUFU.SIN R127, R23 ;  /* 0x00000017007f7308 */ /* 0x000fe20000000400 */
[C---:B------:R-:W-:Y:S02]  /*38d0*/  FMUL.FTZ R30, R25.reuse, R88 ;  /* 0x00000058191e7220 */ /* 0x040fe40000410000 */
[C---:B------:R-:W-:Y:S02]  /*38e0*/  FMUL.FTZ R26, R25.reuse, R86 ;  /* 0x00000056191a7220 */ /* 0x040fe40000410000 */
[----:B------:R-:W-:-:S03]  /*38f0*/  FMUL.FTZ R27, R25, R84 ;  /* 0x00000054191b7220 */ /* 0x000fc60000410000 */
[----:B------:R-:W-:Y:S01]  /*3900*/  MUFU.COS R128, R23 ;  /* 0x0000001700807308 */ /* 0x000fe20000000000 */
[C---:B------:R-:W-:Y:S02]  /*3910*/  FMUL.FTZ R24, R25.reuse, R82 ;  /* 0x0000005219187220 */ /* 0x040fe40000410000 */
[----:B------:R-:W-:Y:S02]  /*3920*/  FMUL.FTZ R31, R25, R80 ;  /* 0x00000050191f7220 */ /* 0x000fe40000410000 */
[----:B-1----:R-:W-:-:S03]  /*3930*/  FMUL.FTZ R111, R35, R111 ;  /* 0x0000006f236f7220 */ /* 0x002fc60000410000 */
[----:B------:R-:W1:Y:S01]  /*3940*/  MUFU.EX2 R4, R4 ;  /* 0x0000000400047308 */ /* 0x000e620000000800 */
[----:B------:R-:W-:Y:S02]  /*3950*/  FADD.FTZ R5, R51, R12 ;  /* 0x0000000c33057221 */ /* 0x000fe40000010000 */
[----:B------:R-:W-:-:S05]  /*3960*/  FADD.FTZ R14, RZ, R14 ;  /* 0x0000000eff0e7221 */ /* 0x000fca0000010000 */
[----:B------:R-:W-:Y:S01]  /*3970*/  MUFU.EX2 R125, R125 ;  /* 0x0000007d007d7308 */ /* 0x000fe20000000800 */
[----:B------:R-:W-:-:S07]  /*3980*/  FMUL.RZ R21, R21, 0.15915493667125701904 ;  /* 0x3e22f98315157820 */ /* 0x000fce000040c000 */
[----:B------:R-:W3:Y:S01]  /*3990*/  MUFU.COS R126, R15 ;  /* 0x0000000f007e7308 */ /* 0x000ee20000000000 */
[----:B------:R-:W-:Y:S02]  /*39a0*/  FMUL.FTZ R112, R35, R112 ;  /* 0x0000007023707220 */ /* 0x000fe40000410000 */
[----:B------:R-:W-:-:S05]  /*39b0*/  FMUL.FTZ R13, R111, R5 ;  /* 0x000000056f0d7220 */ /* 0x000fca0000410000 */
[----:B------:R-:W-:Y:S01]  /*39c0*/  MUFU.SIN R133, R38 ;  /* 0x0000002600857308 */ /* 0x000fe20000000400 */
[----:B------:R-:W-:-:S07]  /*39d0*/  FMUL.FTZ R7, R111, R14 ;  /* 0x0000000e6f077220 */ /* 0x000fce0000410000 */
[----:B------:R4:W-:Y:S08]  /*39e0*/  MUFU.COS R29, R38 ;  /* 0x00000026001d7308 */ /* 0x0009f00000000000 */
[----:B------:R-:W1:Y:S01]  /*39f0*/  MUFU.SIN R6, R15 ;  /* 0x0000000f00067308 */ /* 0x000e620000000400 */
[C---:B----4-:R-:W-:Y:S02]  /*3a00*/  FMUL.FTZ R38, R25.reuse, R78 ;  /* 0x0000004e19267220 */ /* 0x050fe40000410000 */
[----:B------:R-:W-:-:S02]  /*3a10*/  FMUL.FTZ R25, R25, R64 ;  /* 0x0000004019197220 */ /* 0x000fc40000410000 */
[----:B------:R-:W-:-:S03]  /*3a20*/  FFMA.FTZ R13, R112, R14, R13 ;  /* 0x0000000e700d7223 */ /* 0x000fc6000001000d */
[----:B------:R-:W-:Y:S01]  /*3a30*/  MUFU.SIN R12, R21 ;  /* 0x00000015000c7308 */ /* 0x000fe20000000400 */
[----:B------:R-:W-:Y:S02]  /*3a40*/  FFMA.FTZ R7, R112, R5, -R7 ;  /* 0x0000000570077223 */ /* 0x000fe40000010807 */
[----:B0-----:R-:W-:-:S05]  /*3a50*/  FMUL.FTZ R107, R32, R107 ;  /* 0x0000006b206b7220 */ /* 0x001fca0000410000 */
[----:B------:R-:W-:Y:S01]  /*3a60*/  MUFU.EX2 R25, R25 ;  /* 0x0000001900197308 */ /* 0x000fe20000000800 */
[----:B------:R-:W-:Y:S02]  /*3a70*/  FADD.FTZ R14, RZ, R13 ;  /* 0x0000000dff0e7221 */ /* 0x000fe40000010000 */
[----:B-1----:R-:W-:-:S05]  /*3a80*/  FMUL.FTZ R128, R4, R128 ;  /* 0x0000008004807220 */ /* 0x002fca0000410000 */
[----:B------:R-:W0:Y:S01]  /*3a90*/  MUFU.EX2 R30, R30 ;  /* 0x0000001e001e7308 */ /* 0x000e220000000800 */
[----:B------:R-:W-:Y:S02]  /*3aa0*/  FMUL.FTZ R127, R4, R127 ;  /* 0x0000007f047f7220 */ /* 0x000fe40000410000 */
[C---:B---3--:R-:W-:Y:S02]  /*3ab0*/  FMUL.FTZ R126, R125.reuse, R126 ;  /* 0x0000007e7d7e7220 */ /* 0x048fe40000410000 */
[----:B------:R-:W-:Y:S02]  /*3ac0*/  FADD.FTZ R4, R50, R7 ;  /* 0x0000000732047221 */ /* 0x000fe40000010000 */
[----:B------:R-:W-:Y:S02]  /*3ad0*/  FMUL.FTZ R125, R125, R6 ;  /* 0x000000067d7d7220 */ /* 0x000fe40000410000 */
[----:B------:R-:W-:Y:S02]  /*3ae0*/  FMUL.FTZ R109, R32, R109 ;  /* 0x0000006d206d7220 */ /* 0x000fe40000410000 */
[----:B------:R-:W-:-:S02]  /*3af0*/  FMUL.FTZ R6, R107, R14 ;  /* 0x0000000e6b067220 */ /* 0x000fc40000410000 */
[----:B------:R-:W-:Y:S01]  /*3b00*/  FMUL.FTZ R7, R107, R4 ;  /* 0x000000046b077220 */ /* 0x000fe20000410000 */
[----:B------:R-:W1:Y:S01]  /*3b10*/  MUFU.EX2 R26, R26 ;  /* 0x0000001a001a7308 */ /* 0x000e620000000800 */
[----:B------:R-:W-:Y:S02]  /*3b20*/  FMUL.FTZ R5, R121, R120 ;  /* 0x0000007879057220 */ /* 0x000fe40000410000 */
[C---:B------:R-:W-:Y:S02]  /*3b30*/  FFMA.FTZ R6, R109.reuse, R4, -R6 ;  /* 0x000000046d067223 */ /* 0x040fe40000010806 */
[----:B------:R-:W-:Y:S02]  /*3b40*/  FFMA.FTZ R7, R109, R14, R7 ;  /* 0x0000000e6d077223 */ /* 0x000fe40000010007 */
[C---:B------:R-:W-:Y:S01]  /*3b50*/  FMUL.FTZ R4, R119.reuse, R120 ;  /* 0x0000007877047220 */ /* 0x040fe20000410000 */
[----:B------:R-:W-:Y:S01]  /*3b60*/  MUFU.SIN R129, R123 ;  /* 0x0000007b00817308 */ /* 0x000fe20000000400 */
[----:B------:R-:W-:-:S02]  /*3b70*/  FFMA.FTZ R5, R119, R122, R5 ;  /* 0x0000007a77057223 */ /* 0x000fc40000010005 */
[----:B0-----:R-:W-:-:S05]  /*3b80*/  FMUL.FTZ R103, R30, R103 ;  /* 0x000000671e677220 */ /* 0x001fca0000410000 */
[----:B------:R0:W-:Y:S01]  /*3b90*/  MUFU.COS R130, R123 ;  /* 0x0000007b00827308 */ /* 0x0001e20000000000 */
[----:B------:R-:W-:Y:S02]  /*3ba0*/  FADD.FTZ R14, RZ, R7 ;  /* 0x00000007ff0e7221 */ /* 0x000fe40000010000 */
[----:B------:R-:W-:Y:S02]  /*3bb0*/  FFMA.FTZ R4, R121, R122, -R4 ;  /* 0x0000007a79047223 */ /* 0x000fe40000010804 */
[----:B------:R-:W-:Y:S02]  /*3bc0*/  FMUL.FTZ R7, R117, R5 ;  /* 0x0000000575077220 */ /* 0x000fe40000410000 */
[----:B0-----:R-:W-:Y:S02]  /*3bd0*/  FMUL.FTZ R123, R25, R12 ;  /* 0x0000000c197b7220 */ /* 0x001fe40000410000 */
[----:B------:R-:W-:Y:S02]  /*3be0*/  FADD.FTZ R12, R49, R6 ;  /* 0x00000006310c7221 */ /* 0x000fe40000010000 */
[----:B------:R-:W-:-:S02]  /*3bf0*/  FMUL.FTZ R105, R30, R105 ;  /* 0x000000691e697220 */ /* 0x000fc40000410000 */
[----:B------:R-:W-:Y:S02]  /*3c00*/  FMUL.FTZ R15, R103, R12 ;  /* 0x0000000c670f7220 */ /* 0x000fe40000410000 */
[----:B------:R-:W-:Y:S01]  /*3c10*/  FMUL.FTZ R6, R117, R4 ;  /* 0x0000000475067220 */ /* 0x000fe20000410000 */
[----:B------:R-:W0:Y:S01]  /*3c20*/  MUFU.EX2 R27, R27 ;  /* 0x0000001b001b7308 */ /* 0x000e220000000800 */
[----:B------:R-:W-:Y:S02]  /*3c30*/  FMUL.FTZ R13, R103, R14 ;  /* 0x0000000e670d7220 */ /* 0x000fe40000410000 */
[C---:B------:R-:W-:Y:S02]  /*3c40*/  FFMA.FTZ R7, R118.reuse, R4, -R7 ;  /* 0x0000000476077223 */ /* 0x040fe40000010807 */
[----:B------:R-:W-:Y:S02]  /*3c50*/  FFMA.FTZ R15, R105, R14, R15 ;  /* 0x0000000e690f7223 */ /* 0x000fe4000001000f */
[----:B------:R-:W-:-:S02]  /*3c60*/  FFMA.FTZ R6, R118, R5, R6 ;  /* 0x0000000576067223 */ /* 0x000fc40000010006 */
[----:B------:R-:W-:Y:S02]  /*3c70*/  FFMA.FTZ R13, R105, R12, -R13 ;  /* 0x0000000c690d7223 */ /* 0x000fe4000001080d */
[C---:B------:R-:W-:Y:S02]  /*3c80*/  FMUL.FTZ R5, R115.reuse, R7 ;  /* 0x0000000773057220 */ /* 0x040fe40000410000 */
[----:B-1----:R-:W-:Y:S02]  /*3c90*/  FMUL.FTZ R99, R26, R99 ;  /* 0x000000631a637220 */ /* 0x002fe40000410000 */
[----:B------:R-:W-:Y:S02]  /*3ca0*/  FADD.FTZ R14, RZ, R15 ;  /* 0x0000000fff0e7221 */ /* 0x000fe40000010000 */
[----:B------:R-:W-:Y:S02]  /*3cb0*/  FMUL.FTZ R4, R115, R6 ;  /* 0x0000000673047220 */ /* 0x000fe40000410000 */
[----:B------:R-:W-:-:S02]  /*3cc0*/  FADD.FTZ R12, R48, R13 ;  /* 0x0000000d300c7221 */ /* 0x000fc40000010000 */
[----:B------:R-:W-:Y:S02]  /*3cd0*/  FFMA.FTZ R5, R116, R6, R5 ;  /* 0x0000000674057223 */ /* 0x000fe40000010005 */
[----:B------:R-:W-:Y:S02]  /*3ce0*/  FMUL.FTZ R101, R26, R101 ;  /* 0x000000651a657220 */ /* 0x000fe40000410000 */
[C---:B------:R-:W-:Y:S02]  /*3cf0*/  FMUL.FTZ R6, R99.reuse, R14 ;  /* 0x0000000e63067220 */ /* 0x040fe40000410000 */
[----:B------:R-:W-:Y:S01]  /*3d00*/  FFMA.FTZ R4, R116, R7, -R4 ;  /* 0x0000000774047223 */ /* 0x000fe20000010804 */
[----:B------:R-:W1:Y:S01]  /*3d10*/  MUFU.EX2 R24, R24 ;  /* 0x0000001800187308 */ /* 0x000e620000000800 */
[----:B------:R-:W-:Y:S02]  /*3d20*/  FMUL.FTZ R13, R99, R12 ;  /* 0x0000000c630d7220 */ /* 0x000fe40000410000 */
[----:B------:R-:W-:-:S02]  /*3d30*/  FMUL.FTZ R7, R113, R5 ;  /* 0x0000000571077220 */ /* 0x000fc40000410000 */
[----:B------:R-:W-:Y:S02]  /*3d40*/  FFMA.FTZ R12, R101, R12, -R6 ;  /* 0x0000000c650c7223 */ /* 0x000fe40000010806 */
[----:B------:R-:W-:Y:S02]  /*3d50*/  FMUL.FTZ R6, R113, R4 ;  /* 0x0000000471067220 */ /* 0x000fe40000410000 */
[----:B------:R-:W-:Y:S02]  /*3d60*/  FFMA.FTZ R13, R101, R14, R13 ;  /* 0x0000000e650d7223 */ /* 0x000fe4000001000d */
[C---:B------:R-:W-:Y:S02]  /*3d70*/  FFMA.FTZ R7, R114.reuse, R4, -R7 ;  /* 0x0000000472077223 */ /* 0x040fe40000010807 */
[----:B0-----:R-:W-:Y:S02]  /*3d80*/  FMUL.FTZ R136, R27, R136 ;  /* 0x000000881b887220 */ /* 0x001fe40000410000 */
[----:B------:R-:W-:Y:S01]  /*3d90*/  FADD.FTZ R12, R47, R12 ;  /* 0x0000000c2f0c7221 */ /* 0x000fe20000010000 */
[----:B------:R0:W-:Y:S01]  /*3da0*/  STS.128 [R20.X16+0x400], R16 ;  /* 0x0004001014007388 */ /* 0x0001e2000000cc00 */
[----:B------:R-:W-:-:S02]  /*3db0*/  FFMA.FTZ R6, R114, R5, R6 ;  /* 0x0000000572067223 */ /* 0x000fc40000010006 */
[----:B------:R-:W-:Y:S02]  /*3dc0*/  FADD.FTZ R13, RZ, R13 ;  /* 0x0000000dff0d7221 */ /* 0x000fe40000010000 */
[----:B------:R-:W-:Y:S02]  /*3dd0*/  FMUL.FTZ R5, R111, R7 ;  /* 0x000000076f057220 */ /* 0x000fe40000410000 */
[----:B------:R-:W-:Y:S02]  /*3de0*/  FMUL.FTZ R137, R27, R28 ;  /* 0x0000001c1b897220 */ /* 0x000fe40000410000 */
[-C--:B------:R-:W-:Y:S01]  /*3df0*/  FMUL.FTZ R4, R111, R6.reuse ;  /* 0x000000066f047220 */ /* 0x080fe20000410000 */
[----:B------:R-:W3:Y:S01]  /*3e00*/  MUFU.EX2 R31, R31 ;  /* 0x0000001f001f7308 */ /* 0x000ee20000000800 */
[----:B------:R-:W-:Y:S02]  /*3e10*/  FMUL.FTZ R14, R136, R13 ;  /* 0x0000000d880e7220 */ /* 0x000fe40000410000 */
[----:B------:R-:W-:-:S02]  /*3e20*/  FFMA.FTZ R6, R112, R6, R5 ;  /* 0x0000000670067223 */ /* 0x000fc40000010005 */
[-C--:B0-----:R-:W-:Y:S02]  /*3e30*/  FMUL.FTZ R16, R136, R12.reuse ;  /* 0x0000000c88107220 */ /* 0x081fe40000410000 */
[----:B------:R-:W-:Y:S02]  /*3e40*/  FFMA.FTZ R4, R112, R7, -R4 ;  /* 0x0000000770047223 */ /* 0x000fe40000010804 */
[C---:B------:R-:W-:Y:S02]  /*3e50*/  FFMA.FTZ R16, R137.reuse, R13, R16 ;  /* 0x0000000d89107223 */ /* 0x040fe40000010010 */
[----:B------:R-:W-:Y:S02]  /*3e60*/  FFMA.FTZ R13, R137, R12, -R14 ;  /* 0x0000000c890d7223 */ /* 0x000fe4000001080e */
[----:B------:R-:W-:Y:S02]  /*3e70*/  FMUL.FTZ R5, R107, R6 ;  /* 0x000000066b057220 */ /* 0x000fe40000410000 */
[----:B-1----:R-:W-:-:S02]  /*3e80*/  FMUL.FTZ R133, R24, R133 ;  /* 0x0000008518857220 */ /* 0x002fc40000410000 */
[----:B------:R-:W-:Y:S02]  /*3e90*/  FADD.FTZ R16, RZ, R16 ;  /* 0x00000010ff107221 */ /* 0x000fe40000010000 */
[-C--:B------:R-:W-:Y:S02]  /*3ea0*/  FMUL.FTZ R7, R107, R4.reuse ;  /* 0x000000046b077220 */ /* 0x080fe40000410000 */
[----:B------:R-:W-:Y:S02]  /*3eb0*/  FADD.FTZ R13, R46, R13 ;  /* 0x0000000d2e0d7221 */ /* 0x000fe40000010000 */
[----:B------:R-:W-:Y:S02]  /*3ec0*/  FFMA.FTZ R4, R109, R4, -R5 ;  /* 0x000000046d047223 */ /* 0x000fe40000010805 */
[----:B------:R-:W-:Y:S02]  /*3ed0*/  FMUL.FTZ R134, R24, R29 ;  /* 0x0000001d18867220 */ /* 0x000fe40000410000 */
[----:B------:R-:W-:-:S02]  /*3ee0*/  FMUL.FTZ R5, R133, R16 ;  /* 0x0000001085057220 */ /* 0x000fc40000410000 */
[----:B------:R-:W-:Y:S01]  /*3ef0*/  FFMA.FTZ R6, R109, R6, R7 ;  /* 0x000000066d067223 */ /* 0x000fe20000010007 */
[----:B------:R-:W0:Y:S01]  /*3f00*/  MUFU.EX2 R38, R38 ;  /* 0x0000002600267308 */ /* 0x000e220000000800 */
[-C--:B------:R-:W-:Y:S02]  /*3f10*/  FMUL.FTZ R15, R133, R13.reuse ;  /* 0x0000000d850f7220 */ /* 0x080fe40000410000 */
[C---:B------:R-:W-:Y:S02]  /*3f20*/  FMUL.FTZ R7, R103.reuse, R4 ;  /* 0x0000000467077220 */ /* 0x040fe40000410000 */
[C---:B------:R-:W-:Y:S02]  /*3f30*/  FFMA.FTZ R12, R134.reuse, R13, -R5 ;  /* 0x0000000d860c7223 */ /* 0x040fe40000010805 */
[----:B------:R-:W-:Y:S02]  /*3f40*/  FMUL.FTZ R5, R103, R6 ;  /* 0x0000000667057220 */ /* 0x000fe40000410000 */
[----:B------:R-:W-:-:S02]  /*3f50*/  FFMA.FTZ R15, R134, R16, R15 ;  /* 0x00000010860f7223 */ /* 0x000fc4000001000f */
[----:B------:R-:W-:Y:S02]  /*3f60*/  FFMA.FTZ R6, R105, R6, R7 ;  /* 0x0000000669067223 */ /* 0x000fe40000010007 */
[----:B---3--:R-:W-:Y:S02]  /*3f70*/  FMUL.FTZ R131, R31, R131 ;  /* 0x000000831f837220 */ /* 0x008fe40000410000 */
[----:B------:R-:W-:Y:S02]  /*3f80*/  FADD.FTZ R12, R45, R12 ;  /* 0x0000000c2d0c7221 */ /* 0x000fe40000010000 */
[----:B------:R-:W-:Y:S02]  /*3f90*/  FFMA.FTZ R4, R105, R4, -R5 ;  /* 0x0000000469047223 */ /* 0x000fe40000010805 */
[----:B------:R-:W-:Y:S02]  /*3fa0*/  FADD.FTZ R15, RZ, R15 ;  /* 0x0000000fff0f7221 */ /* 0x000fe40000010000 */
[----:B------:R-:W-:-:S02]  /*3fb0*/  FMUL.FTZ R5, R99, R6 ;  /* 0x0000000663057220 */ /* 0x000fc40000410000 */
[----:B------:R-:W-:Y:S02]  /*3fc0*/  FMUL.FTZ R132, R31, R132 ;  /* 0x000000841f847220 */ /* 0x000fe40000410000 */
[----:B------:R-:W-:Y:S02]  /*3fd0*/  FMUL.FTZ R14, R131, R12 ;  /* 0x0000000c830e7220 */ /* 0x000fe40000410000 */
[-C--:B------:R-:W-:Y:S02]  /*3fe0*/  FMUL.FTZ R7, R99, R4.reuse ;  /* 0x0000000463077220 */ /* 0x080fe40000410000 */
[-C--:B------:R-:W-:Y:S02]  /*3ff0*/  FMUL.FTZ R13, R131, R15.reuse ;  /* 0x0000000f830d7220 */ /* 0x080fe40000410000 */
[----:B------:R-:W-:Y:S02]  /*4000*/  FFMA.FTZ R5, R101, R4, -R5 ;  /* 0x0000000465057223 */ /* 0x000fe40000010805 */
[----:B------:R-:W-:-:S02]  /*4010*/  FFMA.FTZ R14, R132, R15, R14 ;  /* 0x0000000f840e7223 */ /* 0x000fc4000001000e */
[----:B------:R-:W-:Y:S02]  /*4020*/  FFMA.FTZ R7, R101, R6, R7 ;  /* 0x0000000665077223 */ /* 0x000fe40000010007 */
[----:B------:R-:W-:Y:S02]  /*4030*/  FFMA.FTZ R13, R132, R12, -R13 ;  /* 0x0000000c840d7223 */ /* 0x000fe4000001080d */
[----:B------:R-:W-:Y:S02]  /*4040*/  FMUL.FTZ R6, R136, R5 ;  /* 0x0000000588067220 */ /* 0x000fe40000410000 */
[----:B0-----:R-:W-:Y:S02]  /*4050*/  FMUL.FTZ R129, R38, R129 ;  /* 0x0000008126817220 */ /* 0x001fe40000410000 */
[----:B------:R-:W-:Y:S02]  /*4060*/  FADD.FTZ R14, RZ, R14 ;  /* 0x0000000eff0e7221 */ /* 0x000fe40000010000 */
[----:B------:R-:W-:-:S02]  /*4070*/  FMUL.FTZ R4, R136, R7 ;  /* 0x0000000788047220 */ /* 0x000fc40000410000 */
[----:B------:R-:W-:Y:S02]  /*4080*/  FADD.FTZ R13, R44, R13 ;  /* 0x0000000d2c0d7221 */ /* 0x000fe40000010000 */
[----:B------:R-:W-:Y:S02]  /*4090*/  FFMA.FTZ R6, R137, R7, R6 ;  /* 0x0000000789067223 */ /* 0x000fe40000010006 */
[----:B------:R-:W-:Y:S02]  /*40a0*/  FMUL.FTZ R130, R38, R130 ;  /* 0x0000008226827220 */ /* 0x000fe40000410000 */
[----:B------:R-:W-:Y:S02]  /*40b0*/  FMUL.FTZ R7, R129, R14 ;  /* 0x0000000e81077220 */ /* 0x000fe40000410000 */
[----:B------:R-:W-:Y:S02]  /*40c0*/  FFMA.FTZ R4, R137, R5, -R4 ;  /* 0x0000000589047223 */ /* 0x000fe40000010804 */
[----:B------:R-:W-:-:S02]  /*40d0*/  FMUL.FTZ R15, R129, R13 ;  /* 0x0000000d810f7220 */ /* 0x000fc40000410000 */
[C---:B------:R-:W-:Y:S02]  /*40e0*/  FMUL.FTZ R5, R133.reuse, R6 ;  /* 0x0000000685057220 */ /* 0x040fe40000410000 */
[C---:B------:R-:W-:Y:S02]  /*40f0*/  FFMA.FTZ R12, R130.reuse, R13, -R7 ;  /* 0x0000000d820c7223 */ /* 0x040fe40000010807 */
[----:B------:R-:W-:Y:S02]  /*4100*/  FMUL.FTZ R7, R133, R4 ;  /* 0x0000000485077220 */ /* 0x000fe40000410000 */
[----:B------:R-:W-:Y:S02]  /*4110*/  FFMA.FTZ R15, R130, R14, R15 ;  /* 0x0000000e820f7223 */ /* 0x000fe4000001000f */
[----:B------:R-:W-:Y:S02]  /*4120*/  FFMA.FTZ R5, R134, R4, -R5 ;  /* 0x0000000486057223 */ /* 0x000fe40000010805 */
[----:B------:R-:W-:-:S02]  /*4130*/  FADD.FTZ R12, R43, R12 ;  /* 0x0000000c2b0c7221 */ /* 0x000fc40000010000 */
[----:B------:R-:W-:Y:S02]  /*4140*/  FFMA.FTZ R7, R134, R6, R7 ;  /* 0x0000000686077223 */ /* 0x000fe40000010007 */
[----:B------:R-:W-:Y:S02]  /*4150*/  FADD.FTZ R15, RZ, R15 ;  /* 0x0000000fff0f7221 */ /* 0x000fe40000010000 */
[----:B------:R-:W-:Y:S02]  /*4160*/  FMUL.FTZ R6, R131, R5 ;  /* 0x0000000583067220 */ /* 0x000fe40000410000 */
[----:B------:R-:W-:Y:S02]  /*4170*/  FMUL.FTZ R14, R127, R12 ;  /* 0x0000000c7f0e7220 */ /* 0x000fe40000410000 */
[----:B------:R-:W-:Y:S02]  /*4180*/  FMUL.FTZ R4, R131, R7 ;  /* 0x0000000783047220 */ /* 0x000fe40000410000 */
[----:B------:R-:W-:-:S02]  /*4190*/  FMUL.FTZ R13, R127, R15 ;  /* 0x0000000f7f0d7220 */ /* 0x000fc40000410000 */
[----:B------:R-:W-:Y:S02]  /*41a0*/  FFMA.FTZ R6, R132, R7, R6 ;  /* 0x0000000784067223 */ /* 0x000fe40000010006 */
[----:B------:R-:W-:Y:S02]  /*41b0*/  FFMA.FTZ R14, R128, R15, R14 ;  /* 0x0000000f800e7223 */ /* 0x000fe4000001000e */
[----:B------:R-:W-:Y:S01]  /*41c0*/  FFMA.FTZ R4, R132, R5, -R4 ;  /* 0x0000000584047223 */ /* 0x000fe20000010804 */
[----:B------:R-:W0:Y:S01]  /*41d0*/  MUFU.COS R124, R21 ;  /* 0x00000015007c7308 */ /* 0x000e220000000000 */
[----:B------:R-:W-:Y:S02]  /*41e0*/  FFMA.FTZ R13, R128, R12, -R13 ;  /* 0x0000000c800d7223 */ /* 0x000fe4000001080d */
[----:B------:R-:W-:Y:S02]  /*41f0*/  FMUL.FTZ R5, R129, R6 ;  /* 0x0000000681057220 */ /* 0x000fe40000410000 */
[----:B------:R-:W-:-:S02]  /*4200*/  FADD.FTZ R14, RZ, R14 ;  /* 0x0000000eff0e7221 */ /* 0x000fc40000010000 */
[----:B------:R-:W-:Y:S02]  /*4210*/  FADD.FTZ R13, R42, R13 ;  /* 0x0000000d2a0d7221 */ /* 0x000fe40000010000 */
[-C--:B------:R-:W-:Y:S02]  /*4220*/  FMUL.FTZ R7, R129, R4.reuse ;  /* 0x0000000481077220 */ /* 0x080fe40000410000 */
[C---:B------:R-:W-:Y:S02]  /*4230*/  FFMA.FTZ R5, R130.reuse, R4, -R5 ;  /* 0x0000000482057223 */ /* 0x040fe40000010805 */
[C---:B------:R-:W-:Y:S02]  /*4240*/  FMUL.FTZ R4, R125.reuse, R14 ;  /* 0x0000000e7d047220 */ /* 0x040fe40000410000 */
[----:B------:R-:W-:Y:S02]  /*4250*/  FMUL.FTZ R15, R125, R13 ;  /* 0x0000000d7d0f7220 */ /* 0x000fe40000410000 */
[----:B------:R-:W-:-:S02]  /*4260*/  FFMA.FTZ R7, R130, R6, R7 ;  /* 0x0000000682077223 */ /* 0x000fc40000010007 */
[C---:B------:R-:W-:Y:S02]  /*4270*/  FFMA.FTZ R12, R126.reuse, R13, -R4 ;  /* 0x0000000d7e0c7223 */ /* 0x040fe40000010804 */
[C---:B------:R-:W-:Y:S02]  /*4280*/  FMUL.FTZ R6, R127.reuse, R5 ;  /* 0x000000057f067220 */ /* 0x040fe40000410000 */
[----:B------:R-:W-:Y:S02]  /*4290*/  FFMA.FTZ R15, R126, R14, R15 ;  /* 0x0000000e7e0f7223 */ /* 0x000fe4000001000f */
[-C--:B------:R-:W-:Y:S02]  /*42a0*/  FMUL.FTZ R4, R127, R7.reuse ;  /* 0x000000077f047220 */ /* 0x080fe40000410000 */
[----:B------:R-:W-:Y:S02]  /*42b0*/  FADD.FTZ R12, R41, R12 ;  /* 0x0000000c290c7221 */ /* 0x000fe40000010000 */
[----:B------:R-:W-:-:S02]  /*42c0*/  FFMA.FTZ R6, R128, R7, R6 ;  /* 0x0000000780067223 */ /* 0x000fc40000010006 */
[----:B------:R-:W-:Y:S02]  /*42d0*/  FADD.FTZ R15, RZ, R15 ;  /* 0x0000000fff0f7221 */ /* 0x000fe40000010000 */
[----:B------:R-:W-:Y:S02]  /*42e0*/  FFMA.FTZ R4, R128, R5, -R4 ;  /* 0x0000000580047223 */ /* 0x000fe40000010804 */
[----:B0-----:R-:W-:Y:S02]  /*42f0*/  FMUL.FTZ R124, R25, R124 ;  /* 0x0000007c197c7220 */ /* 0x001fe40000410000 */
[----:B------:R-:W-:Y:S02]  /*4300*/  FMUL.FTZ R14, R123, R12 ;  /* 0x0000000c7b0e7220 */ /* 0x000fe40000410000 */
[----:B------:R-:W-:Y:S02]  /*4310*/  FMUL.FTZ R5, R125, R6 ;  /* 0x000000067d057220 */ /* 0x000fe40000410000 */
[----:B------:R-:W-:-:S02]  /*4320*/  FMUL.FTZ R13, R123, R15 ;  /* 0x0000000f7b0d7220 */ /* 0x000fc40000410000 */
[-C--:B------:R-:W-:Y:S02]  /*4330*/  FMUL.FTZ R7, R125, R4.reuse ;  /* 0x000000047d077220 */ /* 0x080fe40000410000 */
[----:B------:R-:W-:Y:S02]  /*4340*/  FFMA.FTZ R14, R124, R15, R14 ;  /* 0x0000000f7c0e7223 */ /* 0x000fe4000001000e */
[----:B------:R-:W-:Y:S02]  /*4350*/  FFMA.FTZ R4, R126, R4, -R5 ;  /* 0x000000047e047223 */ /* 0x000fe40000010805 */
[----:B------:R-:W-:Y:S02]  /*4360*/  FFMA.FTZ R13, R124, R12, -R13 ;  /* 0x0000000c7c0d7223 */ /* 0x000fe4000001080d */
[----:B------:R-:W-:Y:S02]  /*4370*/  FFMA.FTZ R5, R126, R6, R7 ;  /* 0x000000067e057223 */ /* 0x000fe40000010007 */
[----:B------:R-:W-:-:S02]  /*4380*/  FADD.FTZ R7, RZ, R14 ;  /* 0x0000000eff077221 */ /* 0x000fc40000010000 */
[----:B------:R-:W-:-:S03]  /*4390*/  FADD.FTZ R6, R40, R13 ;  /* 0x0000000d28067221 */ /* 0x000fc60000010000 */
[----:B------:R-:W0:Y:S01]  /*43a0*/  SHFL.UP PT, R17, R7, 0x1, RZ ;  /* 0x0420000007117989 */ /* 0x000e2200000e00ff */
[----:B------:R-:W-:-:S03]  /*43b0*/  FMUL.FTZ R13, R123, R5 ;  /* 0x000000057b0d7220 */ /* 0x000fc60000410000 */
[----:B------:R-:W1:Y:S01]  /*43c0*/  SHFL.UP PT, R15, R6, 0x1, RZ ;  /* 0x04200000060f7989 */ /* 0x000e6200000e00ff */
[-C--:B------:R-:W-:Y:S02]  /*43d0*/  FMUL.FTZ R12, R123, R4.reuse ;  /* 0x000000047b0c7220 */ /* 0x080fe40000410000 */
[C---:B------:R-:W-:Y:S02]  /*43e0*/  FFMA.FTZ R4, R124.reuse, R4, -R13 ;  /* 0x000000047c047223 */ /* 0x040fe4000001080d */
[----:B------:R-:W-:-:S03]  /*43f0*/  FFMA.FTZ R12, R124, R5, R12 ;  /* 0x000000057c0c7223 */ /* 0x000fc6000001000c */
[----:B------:R-:W3:Y:S04]  /*4400*/  SHFL.UP PT, R5, R4, 0x1, RZ ;  /* 0x0420000004057989 */ /* 0x000ee800000e00ff */
[----:B------:R-:W4:Y:S01]  /*4410*/  SHFL.UP PT, R13, R12, 0x1, RZ ;  /* 0x042000000c0d7989 */ /* 0x000f2200000e00ff */
[----:B------:R-:W-:-:S03]  /*4420*/  ISETP.GE.AND P0, PT, R87, 0x1, PT ;  /* 0x000000015700780c */ /* 0x000fc60003f06270 */
[----:B--2---:R0:W-:Y:S01]  /*4430*/  STS.128 [R20.X16+0x600], R8 ;  /* 0x0006000814007388 */ /* 0x0041e2000000cc00 */
[C---:B------:R-:W-:Y:S02]  /*4440*/  ISETP.GE.AND P1, PT, R87.reuse, 0x10, PT ;  /* 0x000000105700780c */ /* 0x040fe40003f26270 */
[C---:B------:R-:W-:Y:S01]  /*4450*/  ISETP.NE.AND P2, PT, R87.reuse, 0x1f, PT ;  /* 0x0000001f5700780c */ /* 0x040fe20003f45270 */
[----:B------:R-:W-:Y:S01]  /*4460*/  IMAD R139, R87, 0x3, R20 ;  /* 0x00000003578b7824 */ /* 0x000fe200078e0214 */
[----:B------:R-:W-:-:S06]  /*4470*/  NOP ;  /* 0x0000000000007918 */ /* 0x000fcc0000000000 */
[----:B------:R-:W-:Y:S04]  /*4480*/  LDS.128 R36, [R139.X16] ;  /* 0x000000008b247984 */ /* 0x000fe8000000cc00 */
[----:B------:R-:W-:Y:S01]  /*4490*/  LDS.128 R20, [R139.X16+0x30] ;  /* 0x000030008b147984 */ /* 0x000fe2000000cc00 */
[C---:B0-----:R-:W-:Y:S02]  /*44a0*/  FMUL.FTZ R8, R12.reuse, R17 ;  /* 0x000000110c087220 */ /* 0x041fe40000410000 */
[-C--:B-1----:R-:W-:Y:S01]  /*44b0*/  FMUL.FTZ R9, R12, R15.reuse ;  /* 0x0000000f0c097220 */ /* 0x082fe20000410000 */
[----:B------:R-:W5:Y:S01]  /*44c0*/  LDG.E.64 R2, [R2.64] ;  /* 0x0000000402027981 */ /* 0x000f62000c1e1b00 */
[C---:B------:R-:W-:Y:S02]  /*44d0*/  FFMA.FTZ R15, R4.reuse, R15, -R8 ;  /* 0x0000000f040f7223 */ /* 0x040fe40000010808 */
[----:B------:R-:W-:-:S02]  /*44e0*/  FFMA.FTZ R8, R4, R17, R9 ;  /* 0x0000001104087223 */ /* 0x000fc40000010009 */
[----:B------:R-:W-:Y:S01]  /*44f0*/  @P0 FADD.FTZ R6, R6, R15 ;  /* 0x0000000f06060221 */ /* 0x000fe20000010000 */
[----:B------:R-:W-:Y:S01]  /*4500*/  LDS.128 R16, [R139.X16+0x20] ;  /* 0x000020008b107984 */ /* 0x000fe2000000cc00 */
[----:B------:R-:W-:Y:S02]  /*4510*/  @P0 FADD.FTZ R7, R7, R8 ;  /* 0x0000000807070221 */ /* 0x000fe40000010000 */
[C---:B---3--:R-:W-:Y:S01]  /*4520*/  FMUL.FTZ R9, R12.reuse, R5 ;  /* 0x000000050c097220 */ /* 0x048fe20000410000 */
[----:B------:R-:W0:Y:S01]  /*4530*/  SHFL.UP PT, R10, R6, 0x2, RZ ;  /* 0x04400000060a7989 */ /* 0x000e2200000e00ff */
[-C--:B----4-:R-:W-:Y:S02]  /*4540*/  FMUL.FTZ R8, R12, R13.reuse ;  /* 0x0000000d0c087220 */ /* 0x090fe40000410000 */
[C---:B------:R-:W-:Y:S01]  /*4550*/  FFMA.FTZ R9, R4.reuse, R13, R9 ;  /* 0x0000000d04097223 */ /* 0x040fe20000010009 */
[----:B------:R-:W1:Y:S01]  /*4560*/  SHFL.UP PT, R11, R7, 0x2, RZ ;  /* 0x04400000070b7989 */ /* 0x000e6200000e00ff */
[----:B------:R-:W-:-:S03]  /*4570*/  @P0 FFMA.FTZ R4, R4, R5, -R8 ;  /* 0x0000000504040223 */ /* 0x000fc60000010808 */
[----:B------:R-:W-:Y:S02]  /*4580*/  FSEL R9, R12, R9, !P0 ;  /* 0x000000090c097208 */ /* 0x000fe40004000000 */
[----:B------:R-:W2:Y:S04]  /*4590*/  SHFL.UP PT, R5, R4, 0x2, RZ ;  /* 0x0440000004057989 */ /* 0x000ea800000e00ff */
[----:B------:R-:W3:Y:S01]  /*45a0*/  SHFL.UP PT, R8, R9, 0x2, RZ ;  /* 0x0440000009087989 */ /* 0x000ee200000e00ff */
[----:B------:R-:W-:Y:S01]  /*45b0*/  ISETP.GE.AND P0, PT, R87, 0x2, PT ;  /* 0x000000025700780c */ /* 0x000fe20003f06270 */
[C---:B0-----:R-:W-:Y:S02]  /*45c0*/  FMUL.FTZ R12, R9.reuse, R10 ;  /* 0x0000000a090c7220 */ /* 0x041fe40000410000 */
[----:B-1----:R-:W-:-:S02]  /*45d0*/  FMUL.FTZ R13, R9, R11 ;  /* 0x0000000b090d7220 */ /* 0x002fc40000410000 */
[C---:B------:R-:W-:Y:S02]  /*45e0*/  FFMA.FTZ R12, R4.reuse, R11, R12 ;  /* 0x0000000b040c7223 */ /* 0x040fe4000001000c */
[----:B------:R-:W-:-:S06]  /*45f0*/  FFMA.FTZ R13, R4, R10, -R13 ;  /* 0x0000000a040d7223 */ /* 0x000fcc000001080d */
[----:B------:R-:W-:Y:S02]  /*4600*/  @P0 FADD.FTZ R7, R7, R12 ;  /* 0x0000000c07070221 */ /* 0x000fe40000010000 */
[CC--:B--2---:R-:W-:Y:S02]  /*4610*/  FMUL.FTZ R11, R9.reuse, R5.reuse ;  /* 0x00000005090b7220 */ /* 0x0c4fe40000410000 */
[----:B------:R-:W-:Y:S02]  /*4620*/  @P0 FADD.FTZ R6, R6, R13 ;  /* 0x0000000d06060221 */ /* 0x000fe40000010000 */
[CC--:B---3--:R-:W-:Y:S01]  /*4630*/  FMUL.FTZ R10, R9.reuse, R8.reuse ;  /* 0x00000008090a7220 */ /* 0x0c8fe20000410000 */
[----:B------:R-:W0:Y:S01]  /*4640*/  SHFL.UP PT, R13, R7, 0x4, RZ ;  /* 0x04800000070d7989 */ /* 0x000e2200000e00ff */
[C---:B------:R-:W-:Y:S02]  /*4650*/  FFMA.FTZ R8, R4.reuse, R8, R11 ;  /* 0x0000000804087223 */ /* 0x040fe4000001000b */
[----:B------:R-:W-:Y:S01]  /*4660*/  @P0 FFMA.FTZ R4, R4, R5, -R10 ;  /* 0x0000000504040223 */ /* 0x000fe2000001080a */
[----:B------:R-:W1:Y:S02]  /*4670*/  SHFL.UP PT, R11, R6, 0x4, RZ ;  /* 0x04800000060b7989 */ /* 0x000e6400000e00ff */
[----:B------:R-:W-:-:S02]  /*4680*/  FSEL R8, R9, R8, !P0 ;  /* 0x0000000809087208 */ /* 0x000fc40004000000 */
        /* <DEDUP_REMOVED lines=8> */
[C---:B--2---:R-:W-:Y:S02]  /*4710*/  FMUL.FTZ R11, R8.reuse, R5 ;  /* 0x00000005080b7220 */ /* 0x044fe40000410000 */
[-C--:B---3--:R-:W-:Y:S02]  /*4720*/  FMUL.FTZ R10, R8, R9.reuse ;  /* 0x00000009080a7220 */ /* 0x088fe40000410000 */
[----:B------:R-:W-:Y:S02]  /*4730*/  @P0 FADD.FTZ R7, R7, R12 ;  /* 0x0000000c07070221 */ /* 0x000fe40000010000 */
[C---:B------:R-:W-:Y:S02]  /*4740*/  FFMA.FTZ R11, R4.reuse, R9, R11 ;  /* 0x00000009040b7223 */ /* 0x040fe4000001000b */
[----:B------:R-:W0:Y:S01]  /*4750*/  SHFL.UP PT, R9, R6, 0x8, RZ ;  /* 0x0500000006097989 */ /* 0x000e2200000e00ff */
[----:B------:R-:W-:-:S02]  /*4760*/  @P0 FFMA.FTZ R4, R4, R5, -R10 ;  /* 0x0000000504040223 */ /* 0x000fc4000001080a */
[----:B------:R-:W-:Y:S01]  /*4770*/  FSEL R11, R8, R11, !P0 ;  /* 0x0000000b080b7208 */ /* 0x000fe20004000000 */
[----:B------:R-:W1:Y:S04]  /*4780*/  SHFL.UP PT, R10, R7, 0x8, RZ ;  /* 0x05000000070a7989 */ /* 0x000e6800000e00ff */
[----:B------:R-:W2:Y:S04]  /*4790*/  SHFL.UP PT, R5, R4, 0x8, RZ ;  /* 0x0500000004057989 */ /* 0x000ea800000e00ff */
[----:B------:R-:W3:Y:S01]  /*47a0*/  SHFL.UP PT, R8, R11, 0x8, RZ ;  /* 0x050000000b087989 */ /* 0x000ee200000e00ff */
[----:B------:R-:W-:Y:S01]  /*47b0*/  ISETP.GE.AND P0, PT, R87, 0x8, PT ;  /* 0x000000085700780c */ /* 0x000fe20003f06270 */
[----:B0-----:R-:W-:-:S02]  /*47c0*/  FMUL.FTZ R13, R11, R9 ;  /* 0x000000090b0d7220 */ /* 0x001fc40000410000 */
[CC--:B-1----:R-:W-:Y:S02]  /*47d0*/  FMUL.FTZ R12, R11.reuse, R10.reuse ;  /* 0x0000000a0b0c7220 */ /* 0x0c2fe40000410000 */
[C---:B------:R-:W-:Y:S02]  /*47e0*/  FFMA.FTZ R10, R4.reuse, R10, R13 ;  /* 0x0000000a040a7223 */ /* 0x040fe4000001000d */
[----:B--2---:R-:W-:Y:S02]  /*47f0*/  FMUL.FTZ R13, R11, R5 ;  /* 0x000000050b0d7220 */ /* 0x004fe40000410000 */
[----:B------:R-:W-:-:S04]  /*4800*/  FFMA.FTZ R15, R4, R9, -R12 ;  /* 0x00000009040f7223 */ /* 0x000fc8000001080c */
[----:B------:R-:W-:Y:S02]  /*4810*/  @P0 FADD.FTZ R7, R7, R10 ;  /* 0x0000000a07070221 */ /* 0x000fe40000010000 */
[CC--:B---3--:R-:W-:Y:S02]  /*4820*/  FMUL.FTZ R9, R11.reuse, R8.reuse ;  /* 0x000000080b097220 */ /* 0x0c8fe40000410000 */
[----:B------:R-:W-:Y:S01]  /*4830*/  FFMA.FTZ R8, R4, R8, R13 ;  /* 0x0000000804087223 */ /* 0x000fe2000001000d */
[----:B------:R-:W0:Y:S01]  /*4840*/  SHFL.UP PT, R12, R7, 0x10, RZ ;  /* 0x06000000070c7989 */ /* 0x000e2200000e00ff */
[----:B------:R-:W-:Y:S02]  /*4850*/  @P0 FADD.FTZ R6, R6, R15 ;  /* 0x0000000f06060221 */ /* 0x000fe40000010000 */
[----:B------:R-:W-:Y:S01]  /*4860*/  @P0 FFMA.FTZ R4, R4, R5, -R9 ;  /* 0x0000000504040223 */ /* 0x000fe20000010809 */
[----:B------:R-:W-:Y:S02]  /*4870*/  FSEL R5, R11, R8, !P0 ;  /* 0x000000080b057208 */ /* 0x000fe40004000000 */
[----:B------:R-:W1:Y:S04]  /*4880*/  SHFL.UP PT, R10, R6, 0x10, RZ ;  /* 0x06000000060a7989 */ /* 0x000e6800000e00ff */
[----:B------:R-:W2:Y:S04]  /*4890*/  SHFL.UP PT, R8, R4, 0x10, RZ ;  /* 0x0600000004087989 */ /* 0x000ea800000e00ff */
[----:B------:R-:W3:Y:S01]  /*48a0*/  SHFL.UP PT, R9, R5, 0x10, RZ ;  /* 0x0600000005097989 */ /* 0x000ee200000e00ff */
[----:B------:R-:W-:-:S04]  /*48b0*/  LOP3.LUT P0, RZ, R89, 0x1f, RZ, 0xc0, !PT ;  /* 0x0000001f59ff7812 */ /* 0x000fc8000780c0ff */
[----:B------:R-:W-:Y:S01]  /*48c0*/  ISETP.EQ.OR P0, PT, R85, RZ, P0 ;  /* 0x000000ff5500720c */ /* 0x000fe20000702670 */
[----:B0-----:R-:W-:-:S04]  /*48d0*/  FMUL.FTZ R11, R5, R12 ;  /* 0x0000000c050b7220 */ /* 0x001fc80000410000 */
[-C--:B-1----:R-:W-:Y:S02]  /*48e0*/  FFMA.FTZ R13, R4, R10.reuse, -R11 ;  /* 0x0000000a040d7223 */ /* 0x082fe4000001080b */
[C---:B------:R-:W-:Y:S02]  /*48f0*/  FMUL.FTZ R15, R5.reuse, R10 ;  /* 0x0000000a050f7220 */ /* 0x040fe40000410000 */
[C---:B--2---:R-:W-:Y:S02]  /*4900*/  FMUL.FTZ R10, R5.reuse, R8 ;  /* 0x00000008050a7220 */ /* 0x044fe40000410000 */
[----:B------:R-:W-:Y:S02]  /*4910*/  @P1 FADD.FTZ R6, R6, R13 ;  /* 0x0000000d06061221 */ /* 0x000fe40000010000 */
[-C--:B---3--:R-:W-:Y:S01]  /*4920*/  FMUL.FTZ R11, R5, R9.reuse ;  /* 0x00000009050b7220 */ /* 0x088fe20000410000 */
[----:B------:R-:W-:Y:S01]  /*4930*/  @!P2 SHF.R.U32.HI R13, RZ, 0x1, R89 ;  /* 0x00000001ff0da819 */ /* 0x000fe20000011659 */
[----:B------:R-:W-:-:S02]  /*4940*/  FFMA.FTZ R14, R4, R9, R10 ;  /* 0x00000009040e7223 */ /* 0x000fc4000001000a */
[C---:B------:R-:W-:Y:S01]  /*4950*/  FFMA.FTZ R12, R4.reuse, R12, R15 ;  /* 0x0000000c040c7223 */ /* 0x040fe2000001000f */
[----:B------:R-:W-:Y:S01]  /*4960*/  MOV R9, RZ ;  /* 0x000000ff00097202 */ /* 0x000fe20000000f00 */
[----:B------:R-:W-:Y:S01]  /*4970*/  @P1 FFMA.FTZ R4, R4, R8, -R11 ;  /* 0x0000000804041223 */ /* 0x000fe2000001080b */
[----:B------:R-:W-:Y:S01]  /*4980*/  MOV R8, 0x3f800000 ;  /* 0x3f80000000087802 */ /* 0x000fe20000000f00 */
[----:B------:R-:W-:Y:S01]  /*4990*/  CS2R R10, SRZ ;  /* 0x00000000000a7805 */ /* 0x000fe2000001ff00 */
[----:B------:R-:W-:Y:S01]  /*49a0*/  @P1 FADD.FTZ R7, R7, R12 ;  /* 0x0000000c07071221 */ /* 0x000fe20000010000 */
[----:B------:R-:W-:Y:S02]  /*49b0*/  FSEL R5, R5, R14, !P1 ;  /* 0x0000000e05057208 */ /* 0x000fe40004800000 */
[----:B------:R-:W-:Y:S02]  /*49c0*/  @!P2 LOP3.LUT R141, R13, 0x7ffffff0, RZ, 0xc0, !PT ;  /* 0x7ffffff00d8da812 */ /* 0x000fe400078ec0ff */
[----:B------:R-:W-:Y:S04]  /*49d0*/  @!P0 LDS.128 R8, [R0.X16+0x2160] ;  /* 0x0021600000088984 */ /* 0x000fe8000000cc00 */
[----:B------:R0:W-:Y:S04]  /*49e0*/  LDS.128 R12, [R139.X16+0x10] ;  /* 0x000010008b0c7984 */ /* 0x0001e8000000cc00 */
[----:B------:R1:W-:Y:S04]  /*49f0*/  @!P2 STS.128 [R141+0x2100], R4 ;  /* 0x002100048d00a388 */ /* 0x0003e80000000c00 */
[----:B------:R-:W-:Y:S01]  /*4a00*/  BAR.SYNC.DEFER_BLOCKING 0x0 ;  /* 0x0000000000007b1d */ /* 0x000fe20000010000 */
[----:B------:R-:W-:-:S05]  /*4a10*/  SHF.R.U32.HI R138, RZ, 0x5, R89 ;  /* 0x00000005ff8a7819 */ /* 0x000fca0000011659 */
[----:B------:R-:W-:Y:S04]  /*4a20*/  LDS.128 R24, [0x2100] ;  /* 0x00210000ff187984 */ /* 0x000fe80000000c00 */
[----:B------:R-:W2:Y:S04]  /*4a30*/  LDS.128 R28, [0x2110] ;  /* 0x00211000ff1c7984 */ /* 0x000ea80000000c00 */
[----:B------:R-:W3:Y:S01]  /*4a40*/  LDS.128 R32, [0x2120] ;  /* 0x00212000ff207984 */ /* 0x000ee20000000c00 */
[C---:B------:R-:W-:Y:S02]  /*4a50*/  ISETP.NE.AND P2, PT, R138.reuse, RZ, PT ;  /* 0x000000ff8a00720c */ /* 0x040fe40003f45270 */
[----:B------:R-:W-:-:S02]  /*4a60*/  ISETP.NE.AND P0, PT, R138, 0x3, PT ;  /* 0x000000038a00780c */ /* 0x000fc40003f05270 */
[----:B------:R-:W-:Y:S01]  /*4a70*/  ISETP.NE.AND P1, PT, R138, 0x2, PT ;  /* 0x000000028a00780c */ /* 0x000fe20003f25270 */
[--C-:B0-----:R-:W-:Y:S01]  /*4a80*/  HADD2.F32 R139, -RZ, R36.reuse.H0_H0 ;  /* 0x20000024ff8b7230 */ /* 0x101fe20000004100 */
[----:B------:R0:W-:Y:S01]  /*4a90*/  SHFL.UP PT, R138, R6, 0x1, RZ ;  /* 0x04200000068a7989 */ /* 0x0001e200000e00ff */
[----:B------:R-:W-:Y:S02]  /*4aa0*/  HADD2.F32 R142, -RZ, R36.H1_H1 ;  /* 0x30000024ff8e7230 */ /* 0x000fe40000004100 */
[--C-:B-1----:R-:W-:Y:S02]  /*4ab0*/  HADD2.F32 R141, -RZ, R37.reuse.H0_H0 ;  /* 0x20000025ff8d7230 */ /* 0x102fe40000004100 */
[----:B------:R-:W-:Y:S02]  /*4ac0*/  HADD2.F32 R145, -RZ, R37.H1_H1 ;  /* 0x30000025ff917230 */ /* 0x000fe40000004100 */
[--C-:B------:R-:W-:Y:S02]  /*4ad0*/  HADD2.F32 R144, -RZ, R38.reuse.H0_H0 ;  /* 0x20000026ff907230 */ /* 0x100fe40000004100 */
[----:B------:R-:W-:-:S02]  /*4ae0*/  HADD2.F32 R148, -RZ, R38.H1_H1 ;  /* 0x30000026ff947230 */ /* 0x000fc40000004100 */
[--C-:B------:R-:W-:Y:S02]  /*4af0*/  HADD2.F32 R147, -RZ, R39.reuse.H0_H0 ;  /* 0x20000027ff937230 */ /* 0x100fe40000004100 */
[----:B0-----:R-:W-:Y:S02]  /*4b00*/  HADD2.F32 R6, -RZ, R39.H1_H1 ;  /* 0x30000027ff067230 */ /* 0x001fe40000004100 */
[----:B------:R-:W0:Y:S04]  /*4b10*/  LDS.128 R36, [0x2130] ;  /* 0x00213000ff247984 */ /* 0x000e280000000c00 */
[----:B------:R2:W1:Y:S04]  /*4b20*/  SHFL.UP PT, R140, R7, 0x1, RZ ;  /* 0x04200000078c7989 */ /* 0x00046800000e00ff */
[----:B------:R4:W0:Y:S04]  /*4b30*/  SHFL.UP PT, R143, R4, 0x1, RZ ;  /* 0x04200000048f7989 */ /* 0x00082800000e00ff */
[----:B------:R3:W0:Y:S01]  /*4b40*/  SHFL.UP PT, R146, R5, 0x1, RZ ;  /* 0x0420000005927989 */ /* 0x00062200000e00ff */
[----:B--2---:R-:W-:-:S02]  /*4b50*/  FMUL.FTZ R7, R27, R29 ;  /* 0x0000001d1b077220 */ /* 0x004fc40000410000 */
[-C--:B----4-:R-:W-:Y:S02]  /*4b60*/  FMUL.FTZ R4, R24, R29.reuse ;  /* 0x0000001d18047220 */ /* 0x090fe40000410000 */
[CC--:B---3--:R-:W-:Y:S02]  /*4b70*/  FMUL.FTZ R5, R25.reuse, R29.reuse ;  /* 0x0000001d19057220 */ /* 0x0c8fe40000410000 */
[C---:B------:R-:W-:Y:S02]  /*4b80*/  FMUL.FTZ R29, R26.reuse, R29 ;  /* 0x0000001d1a1d7220 */ /* 0x040fe40000410000 */
[-C--:B------:R-:W-:Y:S02]  /*4b90*/  FFMA.FTZ R151, R26, R28.reuse, -R7 ;  /* 0x0000001c1a977223 */ /* 0x080fe40000010807 */
[-C--:B------:R-:W-:Y:S02]  /*4ba0*/  FFMA.FTZ R4, R25, R28.reuse, R4 ;  /* 0x0000001c19047223 */ /* 0x080fe40000010004 */
[----:B------:R-:W-:-:S02]  /*4bb0*/  FFMA.FTZ R150, R27, R28, R29 ;  /* 0x0000001c1b967223 */ /* 0x000fc4000001001d */
[----:B------:R-:W-:Y:S02]  /*4bc0*/  FFMA.FTZ R153, R24, R28, -R5 ;  /* 0x0000001c18997223 */ /* 0x000fe40000010805 */
[----:B------:R-:W-:Y:S02]  /*4bd0*/  FADD.FTZ R155, R30, R151 ;  /* 0x000000971e9b7221 */ /* 0x000fe40000010000 */
[C---:B------:R-:W-:Y:S02]  /*4be0*/  FMUL.FTZ R151, R4.reuse, R33 ;  /* 0x0000002104977220 */ /* 0x040fe40000410000 */
[----:B------:R-:W-:Y:S01]  /*4bf0*/  FADD.FTZ R152, R31, R150 ;  /* 0x000000961f987221 */ /* 0x000fe20000010000 */
[C---:B------:R-:W-:Y:S01]  /*4c00*/  FSEL R30, R153.reuse, R24, !P1 ;  /* 0x00000018991e7208 */ /* 0x040fe20004800000 */
[C---:B------:R-:W-:Y:S01]  /*4c10*/  FFMA.FTZ R151, R153.reuse, R32, -R151 ;  /* 0x0000002099977223 */ /* 0x040fe20000010897 */
[----:B------:R-:W-:Y:S01]  /*4c20*/  FSEL R5, R4, R25, !P1 ;  /* 0x0000001904057208 */ /* 0x000fe20004800000 */
[----:B------:R-:W-:-:S02]  /*4c30*/  FMUL.FTZ R153, R153, R33 ;  /* 0x0000002199997220 */ /* 0x000fc40000410000 */
[-C--:B------:R-:W-:Y:S02]  /*4c40*/  FMUL.FTZ R24, R152, R33.reuse ;  /* 0x0000002198187220 */ /* 0x080fe40000410000 */
[C---:B------:R-:W-:Y:S01]  /*4c50*/  FMUL.FTZ R25, R155.reuse, R33 ;  /* 0x000000219b197220 */ /* 0x040fe20000410000 */
[C---:B------:R-:W-:Y:S01]  /*4c60*/  FSEL R31, R155.reuse, R26, !P1 ;  /* 0x0000001a9b1f7208 */ /* 0x040fe20004800000 */
[-C--:B------:R-:W-:Y:S02]  /*4c70*/  FFMA.FTZ R150, R4, R32.reuse, R153 ;  /* 0x0000002004967223 */ /* 0x080fe40000010099 */
[-C--:B------:R-:W-:Y:S02]  /*4c80*/  FFMA.FTZ R155, R155, R32.reuse, -R24 ;  /* 0x000000209b9b7223 */ /* 0x080fe40000010818 */
[C---:B------:R-:W-:Y:S01]  /*4c90*/  FFMA.FTZ R32, R152.reuse, R32, R25 ;  /* 0x0000002098207223 */ /* 0x040fe20000010019 */
[----:B------:R-:W-:Y:S01]  /*4ca0*/  FSEL R33, R152, R27, !P1 ;  /* 0x0000001b98217208 */ /* 0x000fe20004800000 */
[----:B------:R-:W-:-:S02]  /*4cb0*/  FADD.FTZ R152, R34, R155 ;  /* 0x0000009b22987221 */ /* 0x000fc40000010000 */
[----:B------:R-:W-:Y:S02]  /*4cc0*/  FADD.FTZ R32, R35, R32 ;  /* 0x0000002023207221 */ /* 0x000fe40000010000 */
[-C--:B0-----:R-:W-:Y:S02]  /*4cd0*/  FMUL.FTZ R34, R150, R37.reuse ;  /* 0x0000002596227220 */ /* 0x081fe40000410000 */
[CC--:B------:R-:W-:Y:S02]  /*4ce0*/  FMUL.FTZ R35, R151.reuse, R37.reuse ;  /* 0x0000002597237220 */ /* 0x0c0fe40000410000 */
[-C--:B------:R-:W-:Y:S01]  /*4cf0*/  FMUL.FTZ R153, R32, R37.reuse ;  /* 0x0000002520997220 */ /* 0x080fe20000410000 */
[C---:B------:R-:W-:Y:S01]  /*4d00*/  FSEL R4, R151.reuse, R30, !P0 ;  /* 0x0000001e97047208 */ /* 0x040fe20004000000 */
[----:B------:R-:W-:Y:S01]  /*4d10*/  FMUL.FTZ R37, R152, R37 ;  /* 0x0000002598257220 */ /* 0x000fe20000410000 */
[----:B------:R-:W-:Y:S01]  /*4d20*/  FSEL R5, R150, R5, !P0 ;  /* 0x0000000596057208 */ /* 0x000fe20004000000 */
[-C--:B------:R-:W-:Y:S01]  /*4d30*/  FFMA.FTZ R151, R151, R36.reuse, -R34 ;  /* 0x0000002497977223 */ /* 0x080fe20000010822 */
[----:B------:R-:W-:Y:S01]  /*4d40*/  FSEL R34, R152, R31, !P0 ;  /* 0x0000001f98227208 */ /* 0x000fe20004000000 */
[-C--:B------:R-:W-:Y:S01]  /*4d50*/  FFMA.FTZ R150, R150, R36.reuse, R35 ;  /* 0x0000002496967223 */ /* 0x080fe20000010023 */
[--C-:B------:R-:W-:Y:S01]  /*4d60*/  HADD2.F32 R7, -RZ, R12.reuse.H0_H0 ;  /* 0x2000000cff077230 */ /* 0x100fe20000004100 */
[-C--:B------:R-:W-:Y:S01]  /*4d70*/  FFMA.FTZ R153, R152, R36.reuse, -R153 ;  /* 0x0000002498997223 */ /* 0x080fe20000010899 */
[----:B------:R-:W-:Y:S01]  /*4d80*/  HADD2.F32 R28, -RZ, R12.H1_H1 ;  /* 0x3000000cff1c7230 */ /* 0x000fe20000004100 */
[C---:B------:R-:W-:Y:S01]  /*4d90*/  FSEL R35, R32.reuse, R33, !P0 ;  /* 0x0000002120237208 */ /* 0x040fe20004000000 */
[--C-:B------:R-:W-:Y:S01]  /*4da0*/  HADD2.F32 R24, -RZ, R16.reuse.H0_H0 ;  /* 0x20000010ff187230 */ /* 0x100fe20000004100 */
[----:B------:R-:W-:Y:S01]  /*4db0*/  FFMA.FTZ R36, R32, R36, R37 ;  /* 0x0000002420247223 */ /* 0x000fe20000010025 */
[----:B------:R-:W-:Y:S01]  /*4dc0*/  HADD2.F32 R25, -RZ, R16.H1_H1 ;  /* 0x30000010ff197230 */ /* 0x000fe20000004100 */
[----:B------:R-:W-:Y:S01]  /*4dd0*/  BSSY B0, `(.L_x_477) ;  /* 0x0000038000007945 */ /* 0x000fe20003800000 */
[----:B------:R-:W-:-:S02]  /*4de0*/  HADD2.F32 R30, -RZ, R20.H0_H0 ;  /* 0x20000014ff1e7230 */ /* 0x000fc40000004100 */
[----:B------:R-:W-:Y:S02]  /*4df0*/  HADD2.F32 R31, -RZ, R20.H1_H1 ;  /* 0x30000014ff1f7230 */ /* 0x000fe40000004100 */
[--C-:B------:R-:W-:Y:S02]  /*4e00*/  HADD2.F32 R12, -RZ, R13.reuse.H0_H0 ;  /* 0x2000000dff0c7230 */ /* 0x100fe40000004100 */
[----:B------:R-:W-:Y:S02]  /*4e10*/  HADD2.F32 R29, -RZ, R13.H1_H1 ;  /* 0x3000000dff1d7230 */ /* 0x000fe40000004100 */
[--C-:B------:R-:W-:Y:S02]  /*4e20*/  HADD2.F32 R16, -RZ, R17.reuse.H0_H0 ;  /* 0x20000011ff107230 */ /* 0x100fe40000004100 */
[----:B------:R-:W-:Y:S02]  /*4e30*/  HADD2.F32 R26, -RZ, R17.H1_H1 ;  /* 0x30000011ff1a7230 */ /* 0x000fe40000004100 */
[----:B------:R-:W-:-:S02]  /*4e40*/  HADD2.F32 R20, -RZ, R21.H0_H0 ;  /* 0x20000015ff147230 */ /* 0x000fc40000004100 */
[----:B------:R-:W-:Y:S02]  /*4e50*/  HADD2.F32 R32, -RZ, R21.H1_H1 ;  /* 0x30000015ff207230 */ /* 0x000fe40000004100 */
[--C-:B------:R-:W-:Y:S02]  /*4e60*/  HADD2.F32 R13, -RZ, R14.reuse.H0_H0 ;  /* 0x2000000eff0d7230 */ /* 0x100fe40000004100 */
[----:B------:R-:W-:Y:S02]  /*4e70*/  HADD2.F32 R149, -RZ, R14.H1_H1 ;  /* 0x3000000eff957230 */ /* 0x000fe40000004100 */
[--C-:B------:R-:W-:Y:S02]  /*4e80*/  HADD2.F32 R17, -RZ, R18.reuse.H0_H0 ;  /* 0x20000012ff117230 */ /* 0x100fe40000004100 */
[----:B------:R-:W-:Y:S02]  /*4e90*/  HADD2.F32 R27, -RZ, R18.H1_H1 ;  /* 0x30000012ff1b7230 */ /* 0x000fe40000004100 */
[----:B------:R-:W-:-:S02]  /*4ea0*/  HADD2.F32 R21, -RZ, R22.H0_H0 ;  /* 0x20000016ff157230 */ /* 0x000fc40000004100 */
[----:B------:R-:W-:Y:S01]  /*4eb0*/  HADD2.F32 R33, -RZ, R22.H1_H1 ;  /* 0x30000016ff217230 */ /* 0x000fe20000004100 */
[----:B------:R-:W-:Y:S01]  /*4ec0*/  FADD.FTZ R38, R38, R153 ;  /* 0x0000009926267221 */ /* 0x000fe20000010000 */
[----:B------:R-:W-:Y:S01]  /*4ed0*/  HADD2.F32 R14, -RZ, R15.H0_H0 ;  /* 0x2000000fff0e7230 */ /* 0x000fe20000004100 */
[----:B------:R-:W-:Y:S01]  /*4ee0*/  FADD.FTZ R36, R39, R36 ;  /* 0x0000002427247221 */ /* 0x000fe20000010000 */
[----:B------:R-:W-:Y:S02]  /*4ef0*/  HADD2.F32 R18, -RZ, R19.H0_H0 ;  /* 0x20000013ff127230 */ /* 0x000fe40000004100 */
[----:B------:R-:W-:Y:S02]  /*4f00*/  HADD2.F32 R22, -RZ, R23.H0_H0 ;  /* 0x20000017ff167230 */ /* 0x000fe40000004100 */
[----:B------:R-:W-:Y:S02]  /*4f10*/  HADD2.F32 R15, -RZ, R15.H1_H1 ;  /* 0x3000000fff0f7230 */ /* 0x000fe40000004100 */
[----:B------:R-:W-:-:S02]  /*4f20*/  HADD2.F32 R19, -RZ, R19.H1_H1 ;  /* 0x30000013ff137230 */ /* 0x000fc40000004100 */
[----:B------:R-:W-:Y:S01]  /*4f30*/  HADD2.F32 R23, -RZ, R23.H1_H1 ;  /* 0x30000017ff177230 */ /* 0x000fe20000004100 */
[----:B------:R-:W-:Y:S05]  /*4f40*/  @!P2 BRA `(.L_x_478) ;  /* 0x000001000000a947 */ /* 0x000fea0003800000 */
[----:B-1----:R-:W-:Y:S01]  /*4f50*/  ISETP.NE.AND P0, PT, R87, RZ, PT ;  /* 0x000000ff5700720c */ /* 0x002fe20003f05270 */
[C---:B------:R-:W-:Y:S02]  /*4f60*/  FMUL.FTZ R37, R146.reuse, R35 ;  /* 0x0000002392257220 */ /* 0x040fe40000410000 */
[C---:B------:R-:W-:Y:S02]  /*4f70*/  FMUL.FTZ R150, R146.reuse, R34 ;  /* 0x0000002292967220 */ /* 0x040fe40000410000 */
[C---:B------:R-:W-:Y:S02]  /*4f80*/  FMUL.FTZ R36, R146.reuse, R5 ;  /* 0x0000000592247220 */ /* 0x040fe40000410000 */
[----:B------:R-:W-:Y:S02]  /*4f90*/  FMUL.FTZ R38, R146, R4 ;  /* 0x0000000492267220 */ /* 0x000fe40000410000 */
[----:B------:R-:W-:-:S02]  /*4fa0*/  FFMA.FTZ R37, R143, R34, -R37 ;  /* 0x000000228f257223 */ /* 0x000fc40000010825 */
[C---:B------:R-:W-:Y:S02]  /*4fb0*/  FFMA.FTZ R39, R143.reuse, R35, R150 ;  /* 0x000000238f277223 */ /* 0x040fe40000010096 */
[C---:B------:R-:W-:Y:S02]  /*4fc0*/  @P0 FFMA.FTZ R4, R143.reuse, R4, -R36 ;  /* 0x000000048f040223 */ /* 0x040fe40000010824 */
[----:B------:R-:W-:Y:S02]  /*4fd0*/  @P0 FFMA.FTZ R5, R143, R5, R38 ;  /* 0x000000058f050223 */ /* 0x000fe40000010026 */
[----:B------:R-:W-:Y:S01]  /*4fe0*/  @P0 FADD.FTZ R34, R138, R37 ;  /* 0x000000258a220221 */ /* 0x000fe20000010000 */
[----:B------:R-:W-:Y:S01]  /*4ff0*/  MOV R143, R4 ;  /* 0x00000004008f7202 */ /* 0x000fe20000000f00 */
[----:B------:R-:W-:Y:S01]  /*5000*/  @P0 FADD.FTZ R35, R140, R39 ;  /* 0x000000278c230221 */ /* 0x000fe20000010000 */
[----:B------:R-:W-:Y:S02]  /*5010*/  MOV R146, R5 ;  /* 0x0000000500927202 */ /* 0x000fe40000000f00 */
[----:B------:R-:W-:-:S02]  /*5020*/  MOV R138, R34 ;  /* 0x00000022008a7202 */ /* 0x000fc40000000f00 */
[----:B------:R-:W-:Y:S01]  /*5030*/  MOV R140, R35 ;  /* 0x00000023008c7202 */ /* 0x000fe20000000f00 */
[----:B------:R-:W-:Y:S05]  /*5040*/  BRA `(.L_x_479) ;  /* 0x0000010000007947 */ /* 0x000fea0003800000 */
.L_x_478:
[----:B-1----:R-:W-:Y:S01]  /*5050*/  ISETP.NE.AND P0, PT, R87, RZ, PT ;  /* 0x000000ff5700720c */ /* 0x002fe20003f05270 */
[C---:B------:R-:W-:Y:S02]  /*5060*/  FMUL.FTZ R5, R150.reuse, R11 ;  /* 0x0000000b96057220 */ /* 0x040fe40000410000 */
[CC--:B------:R-:W-:Y:S02]  /*5070*/  FMUL.FTZ R34, R150.reuse, R10.reuse ;  /* 0x0000000a96227220 */ /* 0x0c0fe40000410000 */
[C---:B------:R-:W-:Y:S02]  /*5080*/  FMUL.FTZ R4, R150.reuse, R9 ;  /* 0x0000000996047220 */ /* 0x040fe40000410000 */
[----:B------:R-:W-:Y:S02]  /*5090*/  FFMA.FTZ R5, R151, R10, -R5 ;  /* 0x0000000a97057223 */ /* 0x000fe40000010805 */
[----:B------:R-:W-:-:S02]  /*50a0*/  FMUL.FTZ R150, R150, R8 ;  /* 0x0000000896967220 */ /* 0x000fc40000410000 */
[C---:B------:R-:W-:Y:S02]  /*50b0*/  FFMA.FTZ R35, R151.reuse, R11, R34 ;  /* 0x0000000b97237223 */ /* 0x040fe40000010022 */
[----:B------:R0:W-:Y:S01]  /*50c0*/  @!P0 STS.128 [0x2150], R8 ;  /* 0x00215008ff008388 */ /* 0x0001e20000000c00 */
[----:B------:R-:W-:Y:S02]  /*50d0*/  @!P0 MOV R138, R10 ;  /* 0x0000000a008a8202 */ /* 0x000fe40000000f00 */
[-C--:B------:R-:W-:Y:S02]  /*50e0*/  @!P0 MOV R143, R8.reuse ;  /* 0x00000008008f8202 */ /* 0x080fe40000000f00 */
[----:B------:R-:W-:Y:S02]  /*50f0*/  @!P0 MOV R146, R9 ;  /* 0x0000000900928202 */ /* 0x000fe40000000f00 */
[----:B------:R-:W-:Y:S01]  /*5100*/  @!P0 MOV R140, R11 ;  /* 0x0000000b008c8202 */ /* 0x000fe20000000f00 */
[----:B0-----:R-:W-:-:S02]  /*5110*/  FFMA.FTZ R8, R151, R8, -R4 ;  /* 0x0000000897087223 */ /* 0x001fc40000010804 */
[----:B------:R-:W-:Y:S02]  /*5120*/  FFMA.FTZ R9, R151, R9, R150 ;  /* 0x0000000997097223 */ /* 0x000fe40000010096 */
[----:B------:R-:W-:Y:S02]  /*5130*/  FADD.FTZ R10, R38, R5 ;  /* 0x00000005260a7221 */ /* 0x000fe40000010000 */
[----:B------:R-:W-:Y:S02]  /*5140*/  FADD.FTZ R11, R36, R35 ;  /* 0x00000023240b7221 */ /* 0x000fe40000010000 */
.L_x_479:
[----:B------:R-:W-:Y:S05]  /*5150*/  BSYNC B0 ;  /* 0x0000000000007941 */ /* 0x000fea0003800000 */
.L_x_477:
        /* <DEDUP_REMOVED lines=122> */
.L_x_481:
[----:B------:R-:W-:Y:S05]  /*5900*/  BSYNC B0 ;  /* 0x0000000000007941 */ /* 0x000fea0003800000 */
.L_x_480:
[CC--:B-1---5:R-:W-:Y:S01]  /*5910*/  FMUL.FTZ R5, R145.reuse, R3.reuse ;  /* 0x0000000391057220 */ /* 0x0e2fe20000410000 */
[----:B------:R-:W-:Y:S01]  /*5920*/  IADD3 R0, R0, 0x1, RZ ;  /* 0x0000000100007810 */ /* 0x000fe20007ffe0ff */
[-C--:B------:R-:W-:Y:S02]  /*5930*/  FMUL.FTZ R10, R145, R2.reuse ;  /* 0x00000002910a7220 */ /* 0x080fe40000410000 */
[CC--:B------:R-:W-:Y:S01]  /*5940*/  FFMA.FTZ R5, R141.reuse, R2.reuse, -R5 ;  /* 0x000000028d057223 */ /* 0x0c0fe20000010805 */
[----:B------:R-:W-:Y:S01]  /*5950*/  ISETP.GE.AND P0, PT, R0, c[0x0][0x16c], PT ;  /* 0x00005b0000007a0c */ /* 0x000fe20003f06270 */
[-C--:B------:R-:W-:Y:S02]  /*5960*/  FFMA.FTZ R141, R141, R3.reuse, R10 ;  /* 0x000000038d8d7223 */ /* 0x080fe4000001000a */
[C---:B------:R-:W-:Y:S02]  /*5970*/  FMUL.FTZ R10, R6.reuse, R3 ;  /* 0x00000003060a7220 */ /* 0x040fe40000410000 */
[----:B------:R-:W-:-:S02]  /*5980*/  FMUL.FTZ R130, R6, R2 ;  /* 0x0000000206827220 */ /* 0x000fc40000410000 */
[-C--:B------:R-:W-:Y:S02]  /*5990*/  FFMA.FTZ R6, R147, R2.reuse, -R10 ;  /* 0x0000000293067223 */ /* 0x080fe4000001080a */
[CC--:B------:R-:W-:Y:S02]  /*59a0*/  FMUL.FTZ R10, R28.reuse, R3.reuse ;  /* 0x000000031c0a7220 */ /* 0x0c0fe40000410000 */
[-C--:B------:R-:W-:Y:S02]  /*59b0*/  FMUL.FTZ R28, R28, R2.reuse ;  /* 0x000000021c1c7220 */ /* 0x080fe40000410000 */
[C---:B------:R-:W-:Y:S02]  /*59c0*/  FMUL.FTZ R11, R29.reuse, R3 ;  /* 0x000000031d0b7220 */ /* 0x040fe40000410000 */
[-C--:B------:R-:W-:Y:S02]  /*59d0*/  FMUL.FTZ R129, R29, R2.reuse ;  /* 0x000000021d817220 */ /* 0x080fe40000410000 */
[----:B------:R-:W-:-:S02]  /*59e0*/  FFMA.FTZ R10, R7, R2, -R10 ;  /* 0x00000002070a7223 */ /* 0x000fc4000001080a */
[-C--:B------:R-:W-:Y:S02]  /*59f0*/  FFMA.FTZ R29, R7, R3.reuse, R28 ;  /* 0x00000003071d7223 */ /* 0x080fe4000001001c */
[CC--:B------:R-:W-:Y:S02]  /*5a00*/  FFMA.FTZ R7, R12.reuse, R2.reuse, -R11 ;  /* 0x000000020c077223 */ /* 0x0c0fe4000001080b */
[-C--:B------:R-:W-:Y:S02]  /*5a10*/  FFMA.FTZ R129, R12, R3.reuse, R129 ;  /* 0x000000030c817223 */ /* 0x080fe40000010081 */
[CC--:B------:R-:W-:Y:S02]  /*5a20*/  FMUL.FTZ R11, R149.reuse, R3.reuse ;  /* 0x00000003950b7220 */ /* 0x0c0fe40000410000 */
[----:B------:R-:W-:Y:S02]  /*5a30*/  FMUL.FTZ R12, R149, R2 ;  /* 0x00000002950c7220 */ /* 0x000fe40000410000 */
[----:B------:R-:W-:-:S02]  /*5a40*/  FMUL.FTZ R131, R15, R3 ;  /* 0x000000030f837220 */ /* 0x000fc40000410000 */
[-C--:B------:R-:W-:Y:S02]  /*5a50*/  FMUL.FTZ R28, R15, R2.reuse ;  /* 0x000000020f1c7220 */ /* 0x080fe40000410000 */
[CC--:B------:R-:W-:Y:S02]  /*5a60*/  FFMA.FTZ R11, R13.reuse, R2.reuse, -R11 ;  /* 0x000000020d0b7223 */ /* 0x0c0fe4000001080b */
[-C--:B------:R-:W-:Y:S02]  /*5a70*/  FFMA.FTZ R15, R13, R3.reuse, R12 ;  /* 0x000000030d0f7223 */ /* 0x080fe4000001000c */
[C---:B------:R-:W-:Y:S02]  /*5a80*/  FFMA.FTZ R13, R14.reuse, R2, -R131 ;  /* 0x000000020e0d7223 */ /* 0x040fe40000010883 */
[-C--:B------:R-:W-:Y:S02]  /*5a90*/  FFMA.FTZ R131, R14, R3.reuse, R28 ;  /* 0x000000030e837223 */ /* 0x080fe4000001001c */
[----:B------:R-:W-:-:S02]  /*5aa0*/  FMUL.FTZ R133, R25, R3 ;  /* 0x0000000319857220 */ /* 0x000fc40000410000 */
[-C--:B------:R-:W-:Y:S02]  /*5ab0*/  FMUL.FTZ R28, R25, R2.reuse ;  /* 0x00000002191c7220 */ /* 0x080fe40000410000 */
[-C--:B------:R-:W-:Y:S02]  /*5ac0*/  FFMA.FTZ R147, R147, R3.reuse, R130 ;  /* 0x0000000393937223 */ /* 0x080fe40000010082 */
[C---:B------:R-:W-:Y:S02]  /*5ad0*/  FMUL.FTZ R25, R26.reuse, R3 ;  /* 0x000000031a197220 */ /* 0x040fe40000410000 */
[-C--:B------:R-:W-:Y:S02]  /*5ae0*/  FMUL.FTZ R130, R26, R2.reuse ;  /* 0x000000021a827220 */ /* 0x080fe40000410000 */
[-C--:B------:R-:W-:Y:S02]  /*5af0*/  FFMA.FTZ R14, R16, R2.reuse, -R25 ;  /* 0x00000002100e7223 */ /* 0x080fe40000010819 */
[----:B------:R-:W-:-:S02]  /*5b00*/  FFMA.FTZ R12, R24, R2, -R133 ;  /* 0x00000002180c7223 */ /* 0x000fc40000010885 */
[-C--:B------:R-:W-:Y:S02]  /*5b10*/  FFMA.FTZ R28, R24, R3.reuse, R28 ;  /* 0x00000003181c7223 */ /* 0x080fe4000001001c */
[-C--:B------:R-:W-:Y:S02]  /*5b20*/  FFMA.FTZ R130, R16, R3.reuse, R130 ;  /* 0x0000000310827223 */ /* 0x080fe40000010082 */
[-C--:B------:R-:W-:Y:S02]  /*5b30*/  FMUL.FTZ R25, R19, R3.reuse ;  /* 0x0000000313197220 */ /* 0x080fe40000410000 */
[C---:B------:R-:W-:Y:S02]  /*5b40*/  FMUL.FTZ R16, R27.reuse, R3 ;  /* 0x000000031b107220 */ /* 0x040fe40000410000 */
[-C--:B------:R-:W-:Y:S02]  /*5b50*/  FMUL.FTZ R24, R27, R2.reuse ;  /* 0x000000021b187220 */ /* 0x080fe40000410000 */
[----:B------:R-:W-:-:S02]  /*5b60*/  FMUL.FTZ R19, R19, R2 ;  /* 0x0000000213137220 */ /* 0x000fc40000410000 */
[CC--:B------:R-:W-:Y:S02]  /*5b70*/  FFMA.FTZ R16, R17.reuse, R2.reuse, -R16 ;  /* 0x0000000211107223 */ /* 0x0c0fe40000010810 */
[-C--:B------:R-:W-:Y:S02]  /*5b80*/  FFMA.FTZ R132, R17, R3.reuse, R24 ;  /* 0x0000000311847223 */ /* 0x080fe40000010018 */
[-C--:B------:R-:W-:Y:S02]  /*5b90*/  FFMA.FTZ R134, R18, R3.reuse, R19 ;  /* 0x0000000312867223 */ /* 0x080fe40000010013 */
[-C--:B------:R-:W-:Y:S02]  /*5ba0*/  FMUL.FTZ R17, R31, R3.reuse ;  /* 0x000000031f117220 */ /* 0x080fe40000410000 */
[C---:B------:R-:W-:Y:S02]  /*5bb0*/  FMUL.FTZ R19, R32.reuse, R3 ;  /* 0x0000000320137220 */ /* 0x040fe40000410000 */
[----:B------:R-:W-:-:S02]  /*5bc0*/  FMUL.FTZ R32, R32, R2 ;  /* 0x0000000220207220 */ /* 0x000fc40000410000 */
[-C--:B------:R-:W-:Y:S02]  /*5bd0*/  FFMA.FTZ R24, R18, R2.reuse, -R25 ;  /* 0x0000000212187223 */ /* 0x080fe40000010819 */
[-C--:B------:R-:W-:Y:S02]  /*5be0*/  FFMA.FTZ R18, R30, R2.reuse, -R17 ;  /* 0x000000021e127223 */ /* 0x080fe40000010811 */
[C---:B------:R-:W-:Y:S02]  /*5bf0*/  FFMA.FTZ R26, R20.reuse, R2, -R19 ;  /* 0x00000002141a7223 */ /* 0x040fe40000010813 */
[-C--:B------:R-:W-:Y:S02]  /*5c00*/  FFMA.FTZ R17, R20, R3.reuse, R32 ;  /* 0x0000000314117223 */ /* 0x080fe40000010020 */
[-C--:B------:R-:W-:Y:S02]  /*5c10*/  FMUL.FTZ R9, R148, R3.reuse ;  /* 0x0000000394097220 */ /* 0x080fe40000410000 */
[----:B------:R-:W-:-:S02]  /*5c20*/  FMUL.FTZ R20, R33, R3 ;  /* 0x0000000321147220 */ /* 0x000fc40000410000 */
[----:B------:R-:W-:Y:S02]  /*5c30*/  FMUL.FTZ R19, R23, R3 ;  /* 0x0000000317137220 */ /* 0x000fe40000410000 */
[-C--:B------:R-:W-:Y:S02]  /*5c40*/  FMUL.FTZ R8, R142, R2.reuse ;  /* 0x000000028e087220 */ /* 0x080fe40000410000 */
[-C--:B------:R-:W-:Y:S02]  /*5c50*/  FMUL.FTZ R148, R148, R2.reuse ;  /* 0x0000000294947220 */ /* 0x080fe40000410000 */
[-C--:B------:R-:W-:Y:S02]  /*5c60*/  FMUL.FTZ R31, R31, R2.reuse ;  /* 0x000000021f1f7220 */ /* 0x080fe40000410000 */
[-C--:B------:R-:W-:Y:S02]  /*5c70*/  FMUL.FTZ R32, R33, R2.reuse ;  /* 0x0000000221207220 */ /* 0x080fe40000410000 */
[----:B------:R-:W-:-:S02]  /*5c80*/  FMUL.FTZ R23, R23, R2 ;  /* 0x0000000217177220 */ /* 0x000fc40000410000 */
[-C--:B------:R-:W-:Y:S02]  /*5c90*/  FMUL.FTZ R4, R142, R3.reuse ;  /* 0x000000038e047220 */ /* 0x080fe40000410000 */
[CC--:B------:R-:W-:Y:S02]  /*5ca0*/  FFMA.FTZ R9, R144.reuse, R2.reuse, -R9 ;  /* 0x0000000290097223 */ /* 0x0c0fe40000010809 */
[----:B------:R-:W-:Y:S02]  /*5cb0*/  FFMA.FTZ R20, R21, R2, -R20 ;  /* 0x0000000215147223 */ /* 0x000fe40000010814 */
[-C--:B------:R-:W-:Y:S02]  /*5cc0*/  FFMA.FTZ R8, R139, R3.reuse, R8 ;  /* 0x000000038b087223 */ /* 0x080fe40000010008 */
[-C--:B------:R-:W-:Y:S02]  /*5cd0*/  FFMA.FTZ R144, R144, R3.reuse, R148 ;  /* 0x0000000390907223 */ /* 0x080fe40000010094 */
[----:B------:R-:W-:-:S02]  /*5ce0*/  FFMA.FTZ R30, R30, R3, R31 ;  /* 0x000000031e1e7223 */ /* 0x000fc4000001001f */
[-C--:B------:R-:W-:Y:S02]  /*5cf0*/  FFMA.FTZ R21, R21, R3.reuse, R32 ;  /* 0x0000000315157223 */ /* 0x080fe40000010020 */
[C---:B------:R-:W-:Y:S02]  /*5d00*/  FFMA.FTZ R23, R22.reuse, R3, R23 ;  /* 0x0000000316177223 */ /* 0x040fe40000010017 */
[----:B------:R-:W-:Y:S02]  /*5d10*/  FADD.FTZ R124, RZ, R124 ;  /* 0x0000007cff7c7221 */ /* 0x000fe40000010000 */
        /* <DEDUP_REMOVED lines=52> */
.L_x_476:
[----:B------:R-:W-:Y:S01]  /*6060*/  BAR.SYNC.DEFER_BLOCKING 0x0 ;  /* 0x0000000000007b1d */ /* 0x000fe20000010000 */
[----:B------:R-:W-:Y:S01]  /*6070*/  F2FP.PACK_AB R7, R65, R66 ;  /* 0x000000424107723e */ /* 0x000fe200000000ff */
[----:B------:R-:W-:Y:S01]  /*6080*/  IMAD R20, R135, c[0x0][0x200], RZ ;  /* 0x0000800087147a24 */ /* 0x000fe200078e02ff */
[----:B------:R-:W-:-:S02]  /*6090*/  F2FP.PACK_AB R6, R67, R68 ;  /* 0x000000444306723e */ /* 0x000fc400000000ff */
[----:B------:R-:W-:Y:S01]  /*60a0*/  F2FP.PACK_AB R5, R69, R72 ;  /* 0x000000484505723e */ /* 0x000fe200000000ff */
[----:B------:R-:W-:Y:S01]  /*60b0*/  IMAD R21, R91, c[0x0][0x204], R20 ;  /* 0x000081005b157a24 */ /* 0x000fe200078e0214 */
[----:B------:R-:W-:Y:S02]  /*60c0*/  F2FP.PACK_AB R4, R71, R74 ;  /* 0x0000004a4704723e */ /* 0x000fe400000000ff */
[----:B------:R-:W-:Y:S02]  /*60d0*/  F2FP.PACK_AB R11, R56, R57 ;  /* 0x00000039380b723e */ /* 0x000fe400000000ff */
[----:B------:R-:W-:Y:S02]  /*60e0*/  F2FP.PACK_AB R10, R58, R59 ;  /* 0x0000003b3a0a723e */ /* 0x000fe400000000ff */
[----:B------:R-:W-:Y:S02]  /*60f0*/  F2FP.PACK_AB R9, R60, R61 ;  /* 0x0000003d3c09723e */ /* 0x000fe400000000ff */
[----:B------:R-:W-:-:S02]  /*6100*/  LEA R0, R87, R108, 0x1 ;  /* 0x0000006c57007211 */ /* 0x000fc400078e08ff */
[----:B------:R-:W-:Y:S02]  /*6110*/  F2FP.PACK_AB R8, R62, R63 ;  /* 0x0000003f3e08723e */ /* 0x000fe400000000ff */
[C---:B------:R-:W-:Y:S02]  /*6120*/  SHF.L.U32 R2, R85.reuse, 0xb, RZ ;  /* 0x0000000b55027819 */ /* 0x040fe400000006ff */
[----:B------:R-:W-:Y:S02]  /*6130*/  IADD3 R85, R85, 0x1, RZ ;  /* 0x0000000155557810 */ /* 0x000fe40007ffe0ff */
[----:B------:R-:W-:Y:S01]  /*6140*/  SHF.R.S32.HI R3, RZ, 0x1f, R2 ;  /* 0x0000001fff037819 */ /* 0x000fe20000011402 */
[----:B------:R0:W-:Y:S01]  /*6150*/  STS.128 [R0.X16], R4 ;  /* 0x0000000400007388 */ /* 0x0001e2000000cc00 */
[----:B------:R-:W-:Y:S02]  /*6160*/  IADD3 R77, P1, R77, 0x2000, RZ ;  /* 0x000020004d4d7810 */ /* 0x000fe40007f3e0ff */
[----:B------:R-:W-:Y:S01]  /*6170*/  IADD3 R106, P2, R106, 0x1000, RZ ;  /* 0x000010006a6a7810 */ /* 0x000fe20007f5e0ff */
[----:B------:R-:W-:Y:S01]  /*6180*/  STS.128 [R0.X16+0x10], R8 ;  /* 0x0000100800007388 */ /* 0x000fe2000000cc00 */
[----:B------:R-:W-:-:S06]  /*6190*/  NOP ;  /* 0x0000000000007918 */ /* 0x000fcc0000000000 */
[----:B------:R-:W1:Y:S01]  /*61a0*/  LDS.128 R12, [R73.X16] ;  /* 0x00000000490c7984 */ /* 0x000e62000000cc00 */
[----:B------:R-:W-:Y:S01]  /*61b0*/  IMAD.WIDE.U32 R2, R91, c[0x0][0x200], R2 ;  /* 0x000080005b027a25 */ /* 0x000fe200078e0002 */
[----:B------:R-:W-:Y:S02]  /*61c0*/  IADD3 R104, P3, R104, 0x1000, RZ ;  /* 0x0000100068687810 */ /* 0x000fe40007f7e0ff */
[----:B------:R-:W2:Y:S01]  /*61d0*/  LDS.128 R16, [R73.X16+0x200] ;  /* 0x0002000049107984 */ /* 0x000ea2000000cc00 */
[----:B------:R-:W-:Y:S02]  /*61e0*/  IADD3.X R75, RZ, R75, RZ, P1, !PT ;  /* 0x0000004bff4b7210 */ /* 0x000fe40000ffe4ff */
[----:B------:R-:W-:Y:S01]  /*61f0*/  IADD3 R3, R3, R21, RZ ;  /* 0x0000001503037210 */ /* 0x000fe20007ffe0ff */
[----:B------:R-:W-:Y:S01]  /*6200*/  IMAD R21, R97, c[0x0][0x208], RZ ;  /* 0x0000820061157a24 */ /* 0x000fe200078e02ff */
[----:B------:R-:W-:Y:S02]  /*6210*/  IADD3.X R81, RZ, R81, RZ, P2, !PT ;  /* 0x00000051ff517210 */ /* 0x000fe400017fe4ff */
[----:B------:R-:W-:Y:S01]  /*6220*/  IADD3.X R79, RZ, R79, RZ, P3, !PT ;  /* 0x0000004fff4f7210 */ /* 0x000fe20001ffe4ff */
[----:B------:R-:W-:-:S02]  /*6230*/  IMAD R21, R110, c[0x0][0x20c], R21 ;  /* 0x000083006e157a24 */ /* 0x000fc400078e0215 */
        /* <DEDUP_REMOVED lines=10> */
.L_x_483:
[----:B------:R-:W-:Y:S05]  /*62e0*/  EXIT ;  /* 0x000000000000794d */ /* 0x000fea0003800000 */
.L_x_485:
        /* <DEDUP_REMOVED lines=9> */
.L_x_5330:


//--------------------- .text._Z25selective_scan_fwd_kernelI32Selective_Scan_fwd_kernel_traitsILi128ELi16ELi1ELb1ELb0ELb1ELb1EN3c104HalfENS1_7complexIfEEEEv13SSMParamsBase --------------------------
	.section	.text._Z25selective_scan_fwd_kernelI32Selective_Scan_fwd_kernel_traitsILi128ELi16ELi1ELb1ELb0ELb1ELb1EN3c104HalfENS1_7complexIfEEEEv13SSMParamsBase,"ax",@progbits
	.sectioninfo	@"SHI_REGISTERS=157"
	.align	128
        .global         _Z25selective_scan_fwd_kernelI32Selective_Scan_fwd_kernel_traitsILi128ELi16ELi1ELb1ELb0ELb1ELb1EN3c104HalfENS1_7complexIfEEEEv13SSMParamsBase
        .type           _Z25selective_scan_fwd_kernelI32Selective_Scan_fwd_kernel_traitsILi128ELi16ELi1ELb1ELb0ELb1ELb1EN3c104HalfENS1_7complexIfEEEEv13SSMParamsBase,@function
        .size           _Z25selective_scan_fwd_kernelI32Selective_Scan_fwd_kernel_traitsILi128ELi16ELi1ELb1ELb0ELb1ELb1EN3c104HalfENS1_7complexIfEEEEv13SSMParamsBase,(.L_x_5331 - _Z25selective_scan_fwd_kernelI32Selective_Scan_fwd_kernel_traitsILi128ELi16ELi1ELb1ELb0ELb1ELb1EN3c104HalfENS1_7complexIfEEEEv13SSMParamsBase)
        .other          _Z25selective_scan_fwd_kernelI32Selective_Scan_fwd_kernel_traitsILi128ELi16ELi1ELb1ELb0ELb1ELb1EN3c104HalfENS1_7complexIfEEEEv13SSMParamsBase,@"STO_CUDA_ENTRY STV_DEFAULT"
_Z25selective_scan_fwd_kernelI32Selective_Scan_fwd_kernel_traitsILi128ELi16ELi1ELb1ELb0ELb1ELb1EN3c104HalfENS1_7complexIfEEEEv13SSMParamsBase:
.text._Z25selective_scan_fwd_kernelI32Selective_Scan_fwd_kernel_traitsILi128ELi16ELi1ELb1ELb0ELb1ELb1EN3c104HalfENS1_7complexIfEEEEv13SSMParamsBase:
        /* <DEDUP_REMOVED lines=83> */
.L_x_526:
        /* <DEDUP_REMOVED lines=80> */
.L_x_487:
[----:B-12---:R-:W-:Y:S05]  /*0a30*/  BSYNC B0 ;  /* 0x0000000000007941 */ /* 0x006fea0003800000 */
.L_x_486:
        /* <DEDUP_REMOVED lines=36> */
.L_x_489:
[----:B------:R-:W-:Y:S05]  /*0c80*/  BSYNC B0 ;  /* 0x0000000000007941 */ /* 0x000fea0003800000 */
.L_x_488:
        /* <DEDUP_REMOVED lines=38> */
.L_x_491:
[----:B------:R-:W-:Y:S05]  /*0ef0*/  BSYNC B0 ;  /* 0x0000000000007941 */ /* 0x000fea0003800000 */
.L_x_490:
        /* <DEDUP_REMOVED lines=36> */
.L_x_493:
[----:B------:R-:W-:Y:S05]  /*1140*/  BSYNC B0 ;  /* 0x0000000000007941 */ /* 0x000fea0003800000 */
.L_x_492:
        /* <DEDUP_REMOVED lines=42> */
.L_x_495:
[----:B------:R-:W-:Y:S05]  /*13f0*/  BSYNC B0 ;  /* 0x0000000000007941 */ /* 0x000fea0003800000 */
.L_x_494:
        /* <DEDUP_REMOVED lines=40> */
.L_x_497:
[----:B------:R-:W-:Y:S05]  /*1680*/  BSYNC B0 ;  /* 0x0000000000007941 */ /* 0x000fea0003800000 */
.L_x_496:
        /* <DEDUP_REMOVED lines=42> */
.L_x_499:
[----:B------:R-:W-:Y:S05]  /*1930*/  BSYNC B0 ;  /* 0x0000000000007941 */ /* 0x000fea0003800000 */
.L_x_498:
        /* <DEDUP_REMOVED lines=40> */
.L_x_501:
[----:B------:R-:W-:Y:S05]  /*1bc0*/  BSYNC B0 ;  /* 0x0000000000007941 */ /* 0x000fea0003800000 */
.L_x_500:
        /* <DEDUP_REMOVED lines=42> */
.L_x_503:
[----:B------:R-:W-:Y:S05]  /*1e70*/  BSYNC B0 ;  /* 0x0000000000007941 */ /* 0x000fea0003800000 */
.L_x_502:
        /* <DEDUP_REMOVED lines=40> */
.L_x_505:
[----:B------:R-:W-:Y:S05]  /*2100*/  BSYNC B0 ;  /* 0x0000000000007941 */ /* 0x000fea0003800000 */
.L_x_504:
        /* <DEDUP_REMOVED lines=46> */
.L_x_507:
[----:B------:R-:W-:Y:S05]  /*23f0*/  BSYNC B0 ;  /* 0x0000000000007941 */ /* 0x000fea0003800000 */
.L_x_506:
        /* <DEDUP_REMOVED lines=33> */
.L_x_509:
[----:B------:R-:W-:Y:S05]  /*2610*/  BSYNC B0 ;  /* 0x0000000000007941 */ /* 0x000fea0003800000 */
.L_x_508:
        /* <DEDUP_REMOVED lines=33> */
.L_x_511:
[----:B------:R-:W-:Y:S05]  /*2830*/  BSYNC B0 ;  /* 0x0000000000007941 */ /* 0x000fea0003800000 */
.L_x_510:
        /* <DEDUP_REMOVED lines=33> */
.L_x_513:
[----:B------:R-:W-:Y:S05]  /*2a50*/  BSYNC B0 ;  /* 0x0000000000007941 */ /* 0x000fea0003800000 */
.L_x_512:
        /* <DEDUP_REMOVED lines=33> */
.L_x_515:
[----:B------:R-:W-:Y:S05]  /*2c70*/  BSYNC B0 ;  /* 0x0000000000007941 */ /* 0x000fea0003800000 */
.L_x_514:
        /* <DEDUP_REMOVED lines=33> */
.L_x_517:
[----:B------:R-:W-:Y:S05]  /*2e90*/  BSYNC B0 ;  /* 0x0000000000007941 */ /* 0x000fea0003800000 */
.L_x_516:
        /* <DEDUP_REMOVED lines=21> */
.L_x_524:
        /* <DEDUP_REMOVED lines=40> */
[C---:B------:R-:W-:Y:S02]  /*3270*/  FMUL.FTZ R36, R25.reuse, R96 ;  /* 0x0000006019247220 */ /* 0x040fe40000410000 */
[C---:B------:R-:W-:Y:S02]  /*3280*/  FMUL.FTZ R32, R25.reuse, R94 ;  /* 0x0000005e19207220 */ /* 0x040fe40000410000 */
[----:B------:R-:W-:-:S03]  /*3290*/  FMUL.FTZ R38, R25, R106 ;  /* 0x0000006a19267220 */ /* 0x000fc60000410000 */
        /* <DEDUP_REMOVED lines=28> */
[----:B------:R-:W-:-:S04]  /*3460*/  LOP3.LUT R20, R20, 0xffffff80, RZ, 0xc0, !PT ;  /* 0xffffff8014147812 */ /* 0x000fc800078ec0ff */
[----:B------:R-:W-:Y:S01]  /*3470*/  IADD3 R20, R20, R93, RZ ;  /* 0x0000005d14147210 */ /* 0x000fe20007ffe0ff */
[----:B------:R-:W-:Y:S01]  /*3480*/  FMUL.FTZ R2, R21, R90 ;  /* 0x0000005a15027220 */ /* 0x000fe20000410000 */
[----:B------:R-:W1:Y:S03]  /*3490*/  MUFU.EX2 R27, R27 ;  /* 0x0000001b001b7308 */ /* 0x000e660000000800 */
[----:B---3--:R3:W-:Y:S05]  /*34a0*/  STS.128 [R20.X16], R4 ;  /* 0x0000000414007388 */ /* 0x0087ea000000cc00 */
[----:B------:R1:W-:Y:S01]  /*34b0*/  MUFU.COS R117, R23 ;  /* 0x0000001700757308 */ /* 0x0003e20000000000 */
[----:B0-----:R-:W-:-:S07]  /*34c0*/  FMUL.FTZ R122, R34, R122 ;  /* 0x0000007a227a7220 */ /* 0x001fce0000410000 */
[----:B------:R-:W0:Y:S01]  /*34d0*/  MUFU.EX2 R36, R36 ;  /* 0x0000002400247308 */ /* 0x000e220000000800 */
[-C--:B---3--:R-:W-:Y:S02]  /*34e0*/  FMUL.FTZ R7, R59, R124.reuse ;  /* 0x0000007c3b077220 */ /* 0x088fe40000410000 */
[----:B------:R-:W-:Y:S02]  /*34f0*/  FMUL.FTZ R5, RZ, R124 ;  /* 0x0000007cff057220 */ /* 0x000fe40000410000 */
[----:B-1----:R-:W-:Y:S02]  /*3500*/  FMUL.RZ R23, R2, 0.15915493667125701904 ;  /* 0x3e22f98302177820 */ /* 0x002fe4000040c000 */
[C---:B------:R-:W-:Y:S02]  /*3510*/  FMUL.FTZ R30, R25.reuse, R92 ;  /* 0x0000005c191e7220 */ /* 0x040fe40000410000 */
[C---:B------:R-:W-:Y:S02]  /*3520*/  FMUL.FTZ R26, R25.reuse, R90 ;  /* 0x0000005a191a7220 */ /* 0x040fe40000410000 */
[----:B------:R-:W-:-:S02]  /*3530*/  FMUL.FTZ R28, R25, R88 ;  /* 0x00000058191c7220 */ /* 0x000fc40000410000 */
[C---:B------:R-:W-:Y:S02]  /*3540*/  FMUL.FTZ R29, R25.reuse, R86 ;  /* 0x00000056191d7220 */ /* 0x040fe40000410000 */
[C---:B------:R-:W-:Y:S02]  /*3550*/  FMUL.FTZ R35, R25.reuse, R84 ;  /* 0x0000005419237220 */ /* 0x040fe40000410000 */
[----:B------:R-:W-:Y:S01]  /*3560*/  FMUL.FTZ R130, R25, R74 ;  /* 0x0000004a19827220 */ /* 0x000fe20000410000 */
[----:B------:R-:W-:Y:S01]  /*3570*/  MUFU.EX2 R32, R32 ;  /* 0x0000002000207308 */ /* 0x000fe20000000800 */
[----:B------:R-:W-:Y:S02]  /*3580*/  FFMA.FTZ R7, RZ, R126, R7 ;  /* 0x0000007eff077223 */ /* 0x000fe40000010007 */
[----:B------:R-:W-:Y:S02]  /*3590*/  FMUL.FTZ R2, R21, R88 ;  /* 0x0000005815027220 */ /* 0x000fe40000410000 */
[----:B------:R-:W-:-:S02]  /*35a0*/  FFMA.FTZ R5, R59, R126, -R5 ;  /* 0x0000007e3b057223 */ /* 0x000fc40000010805 */
[----:B------:R-:W-:Y:S01]  /*35b0*/  FADD.FTZ R7, RZ, R7 ;  /* 0x00000007ff077221 */ /* 0x000fe20000010000 */
[----:B------:R-:W1:Y:S01]  /*35c0*/  MUFU.SIN R113, R3 ;  /* 0x0000000300717308 */ /* 0x000e620000000400 */
[----:B------:R-:W-:Y:S01]  /*35d0*/  FADD.FTZ R5, R58, R5 ;  /* 0x000000053a057221 */ /* 0x000fe20000010000 */
[----:B----4-:R3:W-:Y:S01]  /*35e0*/  STS.128 [R20.X16+0x200], R12 ;  /* 0x0002000c14007388 */ /* 0x0107e2000000cc00 */
[----:B------:R-:W-:-:S05]  /*35f0*/  FMUL.FTZ R123, R34, R123 ;  /* 0x0000007b227b7220 */ /* 0x000fca0000410000 */
[----:B------:R4:W-:Y:S01]  /*3600*/  MUFU.COS R115, R3 ;  /* 0x0000000300737308 */ /* 0x0009e20000000000 */
[----:B------:R-:W-:-:S07]  /*3610*/  FMUL.FTZ R6, R122, R7 ;  /* 0x000000077a067220 */ /* 0x000fce0000410000 */
[----:B------:R-:W-:Y:S01]  /*3620*/  MUFU.EX2 R38, R38 ;  /* 0x0000002600267308 */ /* 0x000fe20000000800 */
[----:B----4-:R-:W-:Y:S02]  /*3630*/  FMUL.RZ R3, R2, 0.15915493667125701904 ;  /* 0x3e22f98302037820 */ /* 0x010fe4000040c000 */
[C---:B------:R-:W-:Y:S02]  /*3640*/  FMUL.FTZ R2, R21.reuse, R86 ;  /* 0x0000005615027220 */ /* 0x040fe40000410000 */
[-C--:B---3--:R-:W-:Y:S02]  /*3650*/  FMUL.FTZ R12, R122, R5.reuse ;  /* 0x000000057a0c7220 */ /* 0x088fe40000410000 */
[----:B------:R-:W-:Y:S02]  /*3660*/  FMUL.RZ R39, R2, 0.15915493667125701904 ;  /* 0x3e22f98302277820 */ /* 0x000fe4000040c000 */
[----:B------:R-:W-:Y:S02]  /*3670*/  FMUL.FTZ R2, R21, R84 ;  /* 0x0000005415027220 */ /* 0x000fe40000410000 */
[C---:B------:R-:W-:Y:S01]  /*3680*/  FFMA.FTZ R6, R123.reuse, R5, -R6 ;  /* 0x000000057b067223 */ /* 0x040fe20000010806 */
[----:B------:R-:W-:Y:S01]  /*3690*/  MUFU.SIN R105, R23 ;  /* 0x0000001700697308 */ /* 0x000fe20000000400 */
[----:B------:R-:W-:-:S02]  /*36a0*/  FFMA.FTZ R12, R123, R7, R12 ;  /* 0x000000077b0c7223 */ /* 0x000fc4000001000c */
[----:B------:R-:W-:Y:S02]  /*36b0*/  FMUL.FTZ R120, R33, R120 ;  /* 0x0000007821787220 */ /* 0x000fe40000410000 */
[----:B------:R-:W-:-:S03]  /*36c0*/  FADD.FTZ R6, R57, R6 ;  /* 0x0000000639067221 */ /* 0x000fc60000010000 */
[----:B------:R3:W-:Y:S01]  /*36d0*/  MUFU.COS R107, R23 ;  /* 0x00000017006b7308 */ /* 0x0007e20000000000 */
[----:B------:R-:W-:Y:S02]  /*36e0*/  FADD.FTZ R12, RZ, R12 ;  /* 0x0000000cff0c7221 */ /* 0x000fe40000010000 */
[----:B------:R-:W-:-:S05]  /*36f0*/  FMUL.FTZ R121, R33, R121 ;  /* 0x0000007921797220 */ /* 0x000fca0000410000 */
[----:B------:R-:W-:Y:S01]  /*3700*/  MUFU.SIN R141, R3 ;  /* 0x00000003008d7308 */ /* 0x000fe20000000400 */
[----:B---3--:R-:W-:Y:S02]  /*3710*/  FMUL.RZ R23, R2, 0.15915493667125701904 ;  /* 0x3e22f98302177820 */ /* 0x008fe4000040c000 */
[----:B------:R-:W-:-:S05]  /*3720*/  FMUL.FTZ R13, R120, R6 ;  /* 0x00000006780d7220 */ /* 0x000fca0000410000 */
[----:B------:R3:W-:Y:S01]  /*3730*/  MUFU.COS R31, R3 ;  /* 0x00000003001f7308 */ /* 0x0007e20000000000 */
[----:B------:R-:W-:Y:S02]  /*3740*/  FMUL.FTZ R7, R120, R12 ;  /* 0x0000000c78077220 */ /* 0x000fe40000410000 */
[----:B---3--:R-:W-:-:S05]  /*3750*/  IMAD.WIDE.U32 R2, R114, c[0x0][0x198], RZ ;  /* 0x0000660072027a25 */ /* 0x008fca00078e00ff */
[----:B------:R-:W-:Y:S01]  /*3760*/  MUFU.SIN R136, R23 ;  /* 0x0000001700887308 */ /* 0x000fe20000000400 */
[----:B------:R-:W-:-:S07]  /*3770*/  IADD3 R3, R3, R41, RZ ;  /* 0x0000002903037210 */ /* 0x000fce0007ffe0ff */
[----:B------:R3:W-:Y:S01]  /*3780*/  MUFU.COS R137, R23 ;  /* 0x0000001700897308 */ /* 0x0007e20000000000 */
[C---:B------:R-:W-:Y:S02]  /*3790*/  FFMA.FTZ R13, R121.reuse, R12, R13 ;  /* 0x0000000c790d7223 */ /* 0x040fe4000001000d */
[----:B------:R-:W-:Y:S02]  /*37a0*/  FFMA.FTZ R7, R121, R6, -R7 ;  /* 0x0000000679077223 */ /* 0x000fe40000010807 */
[----:B---3--:R-:W-:-:S04]  /*37b0*/  IMAD R23, R22, c[0x0][0x1a0], RZ ;  /* 0x0000680016177a24 */ /* 0x008fc800078e02ff */
[C---:B------:R-:W-:Y:S02]  /*37c0*/  IMAD R41, R0.reuse, c[0x0][0x1a4], R23 ;  /* 0x0000690000297a24 */ /* 0x040fe400078e0217 */
[----:B------:R-:W-:Y:S01]  /*37d0*/  IMAD.WIDE.U32 R22, R0, c[0x0][0x1a0], R2 ;  /* 0x0000680000167a25 */ /* 0x000fe200078e0002 */
[----:B------:R-:W-:Y:S03]  /*37e0*/  MUFU.SIN R138, R39 ;  /* 0x00000027008a7308 */ /* 0x000fe60000000400 */
[----:B------:R-:W-:Y:S02]  /*37f0*/  FMUL.FTZ R3, R21, R80 ;  /* 0x0000005015037220 */ /* 0x000fe40000410000 */
[----:B------:R-:W-:Y:S02]  /*3800*/  FMUL.FTZ R118, R27, R118 ;  /* 0x000000761b767220 */ /* 0x000fe40000410000 */
[----:B------:R-:W-:-:S02]  /*3810*/  FADD.FTZ R13, RZ, R13 ;  /* 0x0000000dff0d7221 */ /* 0x000fc40000010000 */
[----:B------:R-:W-:Y:S01]  /*3820*/  FADD.FTZ R7, R56, R7 ;  /* 0x0000000738077221 */ /* 0x000fe20000010000 */
[----:B------:R3:W-:Y:S01]  /*3830*/  MUFU.COS R140, R39 ;  /* 0x00000027008c7308 */ /* 0x0007e20000000000 */
[----:B------:R-:W-:Y:S01]  /*3840*/  FMUL.FTZ R4, R25, R80 ;  /* 0x0000005019047220 */ /* 0x000fe20000410000 */
[----:B------:R-:W-:Y:S01]  /*3850*/  IADD3 R41, R23, R41, RZ ;  /* 0x0000002917297210 */ /* 0x000fe20007ffe0ff */
[C---:B------:R-:W-:Y:S02]  /*3860*/  FMUL.FTZ R5, R21.reuse, R74 ;  /* 0x0000004a15057220 */ /* 0x040fe40000410000 */
[----:B------:R-:W-:Y:S02]  /*3870*/  FMUL.FTZ R21, R21, R68 ;  /* 0x0000004415157220 */ /* 0x000fe40000410000 */
[----:B------:R-:W-:Y:S02]  /*3880*/  FMUL.RZ R23, R3, 0.15915493667125701904 ;  /* 0x3e22f98303177820 */ /* 0x000fe4000040c000 */
[----:B---3--:R-:W-:-:S02]  /*3890*/  FMUL.FTZ R39, R25, R82 ;  /* 0x0000005219277220 */ /* 0x008fc40000410000 */
[----:B------:R-:W-:Y:S02]  /*38a0*/  FMUL.FTZ R119, R27, R24 ;  /* 0x000000181b777220 */ /* 0x000fe40000410000 */
[C---:B------:R-:W-:Y:S02]  /*38b0*/  FMUL.FTZ R6, R118.reuse, R13 ;  /* 0x0000000d76067220 */ /* 0x040fe40000410000 */
[----:B------:R-:W-:Y:S02]  /*38c0*/  FMUL.FTZ R25, R25, R68 ;  /* 0x0000004419197220 */ /* 0x000fe40000410000 */
[-C--:B------:R-:W-:Y:S01]  /*38d0*/  FMUL.FTZ R14, R118, R7.reuse ;  /* 0x00000007760e7220 */ /* 0x080fe20000410000 */
[----:B------:R-:W-:Y:S01]  /*38e0*/  MUFU.SIN R132, R23 ;  /* 0x0000001700847308 */ /* 0x000fe20000000400 */
[----:B------:R-:W-:Y:S02]  /*38f0*/  FMUL.RZ R21, R21, 0.15915493667125701904 ;  /* 0x3e22f98315157820 */ /* 0x000fe4000040c000 */
[----:B------:R-:W-:-:S02]  /*3900*/  FFMA.FTZ R12, R119, R7, -R6 ;  /* 0x00000007770c7223 */ /* 0x000fc40000010806 */
[----:B------:R-:W-:Y:S02]  /*3910*/  FMUL.RZ R15, R5, 0.15915493667125701904 ;  /* 0x3e22f983050f7820 */ /* 0x000fe4000040c000 */
[----:B------:R-:W-:Y:S01]  /*3920*/  FFMA.FTZ R14, R119, R13, R14 ;  /* 0x0000000d770e7223 */ /* 0x000fe2000001000e */
[----:B------:R-:W-:Y:S01]  /*3930*/  MUFU.COS R133, R23 ;  /* 0x0000001700857308 */ /* 0x000fe20000000000 */
[----:B0-----:R-:W-:Y:S02]  /*3940*/  FMUL.FTZ R116, R36, R116 ;  /* 0x0000007424747220 */ /* 0x001fe40000410000 */
[----:B------:R-:W-:-:S05]  /*3950*/  FADD.FTZ R12, R55, R12 ;  /* 0x0000000c370c7221 */ /* 0x000fca0000010000 */
[----:B------:R-:W0:Y:S01]  /*3960*/  MUFU.EX2 R4, R4 ;  /* 0x0000000400047308 */ /* 0x000e220000000800 */
[----:B------:R-:W-:Y:S02]  /*3970*/  FADD.FTZ R14, RZ, R14 ;  /* 0x0000000eff0e7221 */ /* 0x000fe40000010000 */
[----:B------:R-:W-:-:S05]  /*3980*/  FMUL.FTZ R117, R36, R117 ;  /* 0x0000007524757220 */ /* 0x000fca0000410000 */
[----:B------:R-:W-:Y:S01]  /*3990*/  MUFU.EX2 R25, R25 ;  /* 0x0000001900197308 */ /* 0x000fe20000000800 */
[----:B------:R-:W-:-:S07]  /*39a0*/  FMUL.FTZ R13, R116, R12 ;  /* 0x0000000c740d7220 */ /* 0x000fce0000410000 */
[----:B------:R-:W3:Y:S01]  /*39b0*/  MUFU.COS R6, R21 ;  /* 0x0000001500067308 */ /* 0x000ee20000000000 */
[----:B------:R-:W-:-:S07]  /*39c0*/  FMUL.FTZ R7, R116, R14 ;  /* 0x0000000e74077220 */ /* 0x000fce0000410000 */
[----:B------:R-:W-:Y:S01]  /*39d0*/  MUFU.EX2 R130, R130 ;  /* 0x0000008200827308 */ /* 0x000fe20000000800 */
[----:B------:R-:W-:-:S07]  /*39e0*/  FFMA.FTZ R13, R117, R14, R13 ;  /* 0x0000000e750d7223 */ /* 0x000fce000001000d */
[----:B------:R-:W4:Y:S01]  /*39f0*/  MUFU.COS R131, R15 ;  /* 0x0000000f00837308 */ /* 0x000f220000000000 */
[----:B------:R-:W-:-:S07]  /*3a00*/  FFMA.FTZ R7, R117, R12, -R7 ;  /* 0x0000000c75077223 */ /* 0x000fce0000010807 */
[----:B------:R-:W2:Y:S01]  /*3a10*/  MUFU.SIN R5, R15 ;  /* 0x0000000f00057308 */ /* 0x000ea20000000400 */
[----:B-1----:R-:W-:Y:S02]  /*3a20*/  FMUL.FTZ R113, R32, R113 ;  /* 0x0000007120717220 */ /* 0x002fe40000410000 */
[----:B0-----:R-:W-:-:S05]  /*3a30*/  FMUL.FTZ R133, R4, R133 ;  /* 0x0000008504857220 */ /* 0x001fca0000410000 */
[----:B------:R-:W0:Y:S01]  /*3a40*/  MUFU.EX2 R30, R30 ;  /* 0x0000001e001e7308 */ /* 0x000e220000000800 */
[----:B------:R-:W-:Y:S02]  /*3a50*/  FMUL.FTZ R132, R4, R132 ;  /* 0x0000008404847220 */ /* 0x000fe40000410000 */
[----:B------:R-:W-:Y:S02]  /*3a60*/  FADD.FTZ R12, RZ, R13 ;  /* 0x0000000dff0c7221 */ /* 0x000fe40000010000 */
[----:B------:R-:W-:Y:S02]  /*3a70*/  FADD.FTZ R4, R54, R7 ;  /* 0x0000000736047221 */ /* 0x000fe40000010000 */
[----:B------:R-:W-:Y:S02]  /*3a80*/  FMUL.FTZ R127, R38, R127 ;  /* 0x0000007f267f7220 */ /* 0x000fe40000410000 */
[----:B---3--:R-:W-:Y:S02]  /*3a90*/  FMUL.FTZ R129, R25, R6 ;  /* 0x0000000619817220 */ /* 0x008fe40000410000 */
[----:B------:R-:W-:-:S02]  /*3aa0*/  FMUL.FTZ R115, R32, R115 ;  /* 0x0000007320737220 */ /* 0x000fc40000410000 */
[C---:B------:R-:W-:Y:S02]  /*3ab0*/  FMUL.FTZ R6, R113.reuse, R12 ;  /* 0x0000000c71067220 */ /* 0x040fe40000410000 */
[----:B----4-:R-:W-:Y:S02]  /*3ac0*/  FMUL.FTZ R131, R130, R131 ;  /* 0x0000008382837220 */ /* 0x010fe40000410000 */
[----:B------:R-:W-:Y:S02]  /*3ad0*/  FMUL.FTZ R7, R113, R4 ;  /* 0x0000000471077220 */ /* 0x000fe40000410000 */
[----:B------:R-:W-:Y:S02]  /*3ae0*/  FMUL.FTZ R125, R38, R125 ;  /* 0x0000007d267d7220 */ /* 0x000fe40000410000 */
[----:B--2---:R-:W-:Y:S01]  /*3af0*/  FMUL.FTZ R130, R130, R5 ;  /* 0x0000000582827220 */ /* 0x004fe20000410000 */
[----:B------:R-:W1:Y:S01]  /*3b00*/  MUFU.EX2 R26, R26 ;  /* 0x0000001a001a7308 */ /* 0x000e620000000800 */
[----:B------:R-:W-:-:S02]  /*3b10*/  FMUL.FTZ R5, R127, R124 ;  /* 0x0000007c7f057220 */ /* 0x000fc40000410000 */
[C---:B------:R-:W-:Y:S02]  /*3b20*/  FFMA.FTZ R6, R115.reuse, R4, -R6 ;  /* 0x0000000473067223 */ /* 0x040fe40000010806 */
[----:B------:R-:W-:Y:S02]  /*3b30*/  FFMA.FTZ R7, R115, R12, R7 ;  /* 0x0000000c73077223 */ /* 0x000fe40000010007 */
[C---:B------:R-:W-:Y:S01]  /*3b40*/  FMUL.FTZ R4, R125.reuse, R124 ;  /* 0x0000007c7d047220 */ /* 0x040fe20000410000 */
[----:B------:R2:W-:Y:S01]  /*3b50*/  STS.128 [R20.X16+0x400], R16 ;  /* 0x0004001014007388 */ /* 0x0005e2000000cc00 */
[----:B------:R-:W-:Y:S02]  /*3b60*/  FFMA.FTZ R5, R125, R126, R5 ;  /* 0x0000007e7d057223 */ /* 0x000fe40000010005 */
[----:B0-----:R-:W-:Y:S02]  /*3b70*/  FMUL.FTZ R109, R30, R109 ;  /* 0x0000006d1e6d7220 */ /* 0x001fe40000410000 */
[----:B------:R-:W-:-:S02]  /*3b80*/  FADD.FTZ R14, R53, R6 ;  /* 0x00000006350e7221 */ /* 0x000fc40000010000 */
[----:B------:R-:W-:Y:S02]  /*3b90*/  FFMA.FTZ R4, R127, R126, -R4 ;  /* 0x0000007e7f047223 */ /* 0x000fe40000010804 */
[----:B------:R-:W-:Y:S02]  /*3ba0*/  FMUL.FTZ R6, R122, R5 ;  /* 0x000000057a067220 */ /* 0x000fe40000410000 */
[----:B------:R-:W-:Y:S02]  /*3bb0*/  FMUL.FTZ R111, R30, R111 ;  /* 0x0000006f1e6f7220 */ /* 0x000fe40000410000 */
[----:B------:R-:W-:Y:S02]  /*3bc0*/  FMUL.FTZ R13, R109, R14 ;  /* 0x0000000e6d0d7220 */ /* 0x000fe40000410000 */
[----:B--2---:R-:W-:Y:S02]  /*3bd0*/  FADD.FTZ R16, RZ, R7 ;  /* 0x00000007ff107221 */ /* 0x004fe40000010000 */
[----:B------:R-:W-:-:S02]  /*3be0*/  FMUL.FTZ R12, R122, R4 ;  /* 0x000000047a0c7220 */ /* 0x000fc40000410000 */
[----:B------:R-:W-:Y:S01]  /*3bf0*/  FMUL.FTZ R7, R109, R16 ;  /* 0x000000106d077220 */ /* 0x000fe20000410000 */
[----:B------:R-:W0:Y:S01]  /*3c00*/  MUFU.EX2 R28, R28 ;  /* 0x0000001c001c7308 */ /* 0x000e220000000800 */
[----:B------:R-:W-:Y:S02]  /*3c10*/  FFMA.FTZ R6, R123, R4, -R6 ;  /* 0x000000047b067223 */ /* 0x000fe40000010806 */
[C---:B------:R-:W-:Y:S02]  /*3c20*/  FFMA.FTZ R13, R111.reuse, R16, R13 ;  /* 0x000000106f0d7223 */ /* 0x040fe4000001000d */
[----:B------:R-:W-:Y:S02]  /*3c30*/  FFMA.FTZ R7, R111, R14, -R7 ;  /* 0x0000000e6f077223 */ /* 0x000fe40000010807 */
[----:B------:R-:W-:Y:S02]  /*3c40*/  FFMA.FTZ R12, R123, R5, R12 ;  /* 0x000000057b0c7223 */ /* 0x000fe4000001000c */
[----:B------:R-:W-:-:S02]  /*3c50*/  FMUL.FTZ R5, R120, R6 ;  /* 0x0000000678057220 */ /* 0x000fc40000410000 */
[----:B-1----:R-:W-:Y:S02]  /*3c60*/  FMUL.FTZ R105, R26, R105 ;  /* 0x000000691a697220 */ /* 0x002fe40000410000 */
[----:B------:R-:W-:Y:S02]  /*3c70*/  FADD.FTZ R16, RZ, R13 ;  /* 0x0000000dff107221 */ /* 0x000fe40000010000 */
[----:B------:R-:W-:Y:S02]  /*3c80*/  FADD.FTZ R14, R52, R7 ;  /* 0x00000007340e7221 */ /* 0x000fe40000010000 */
[-C--:B------:R-:W-:Y:S02]  /*3c90*/  FMUL.FTZ R4, R120, R12.reuse ;  /* 0x0000000c78047220 */ /* 0x080fe40000410000 */
[----:B------:R-:W-:Y:S02]  /*3ca0*/  FFMA.FTZ R5, R121, R12, R5 ;  /* 0x0000000c79057223 */ /* 0x000fe40000010005 */
[----:B------:R-:W-:-:S02]  /*3cb0*/  FMUL.FTZ R107, R26, R107 ;  /* 0x0000006b1a6b7220 */ /* 0x000fc40000410000 */
[C---:B------:R-:W-:Y:S02]  /*3cc0*/  FMUL.FTZ R7, R105.reuse, R16 ;  /* 0x0000001069077220 */ /* 0x040fe40000410000 */
[----:B------:R-:W-:Y:S02]  /*3cd0*/  FMUL.FTZ R12, R105, R14 ;  /* 0x0000000e690c7220 */ /* 0x000fe40000410000 */
[----:B------:R-:W-:Y:S01]  /*3ce0*/  FFMA.FTZ R4, R121, R6, -R4 ;  /* 0x0000000679047223 */ /* 0x000fe20000010804 */
[----:B------:R-:W1:Y:S01]  /*3cf0*/  MUFU.EX2 R29, R29 ;  /* 0x0000001d001d7308 */ /* 0x000e620000000800 */
[----:B------:R-:W-:Y:S02]  /*3d00*/  FMUL.FTZ R6, R118, R5 ;  /* 0x0000000576067220 */ /* 0x000fe40000410000 */
[C---:B------:R-:W-:Y:S02]  /*3d10*/  FFMA.FTZ R14, R107.reuse, R14, -R7 ;  /* 0x0000000e6b0e7223 */ /* 0x040fe40000010807 */
[----:B------:R-:W-:-:S02]  /*3d20*/  FFMA.FTZ R16, R107, R16, R12 ;  /* 0x000000106b107223 */ /* 0x000fc4000001000c */
[-C--:B------:R-:W-:Y:S02]  /*3d30*/  FMUL.FTZ R12, R118, R4.reuse ;  /* 0x00000004760c7220 */ /* 0x080fe40000410000 */
[----:B------:R-:W-:Y:S02]  /*3d40*/  FFMA.FTZ R6, R119, R4, -R6 ;  /* 0x0000000477067223 */ /* 0x000fe40000010806 */
[----:B0-----:R-:W-:Y:S02]  /*3d50*/  FMUL.FTZ R141, R28, R141 ;  /* 0x0000008d1c8d7220 */ /* 0x001fe40000410000 */
[----:B------:R-:W-:Y:S02]  /*3d60*/  FADD.FTZ R14, R51, R14 ;  /* 0x0000000e330e7221 */ /* 0x000fe40000010000 */
[----:B------:R-:W-:Y:S02]  /*3d70*/  FFMA.FTZ R12, R119, R5, R12 ;  /* 0x00000005770c7223 */ /* 0x000fe4000001000c */
[----:B------:R-:W-:-:S02]  /*3d80*/  FADD.FTZ R16, RZ, R16 ;  /* 0x00000010ff107221 */ /* 0x000fc40000010000 */
[----:B------:R-:W-:Y:S02]  /*3d90*/  FMUL.FTZ R5, R116, R6 ;  /* 0x0000000674057220 */ /* 0x000fe40000410000 */
[----:B------:R-:W-:Y:S02]  /*3da0*/  FMUL.FTZ R142, R28, R31 ;  /* 0x0000001f1c8e7220 */ /* 0x000fe40000410000 */
[C---:B------:R-:W-:Y:S02]  /*3db0*/  FMUL.FTZ R13, R141.reuse, R14 ;  /* 0x0000000e8d0d7220 */ /* 0x040fe40000410000 */
[----:B------:R-:W-:Y:S01]  /*3dc0*/  FMUL.FTZ R4, R116, R12 ;  /* 0x0000000c74047220 */ /* 0x000fe20000410000 */
[----:B------:R-:W0:Y:S01]  /*3dd0*/  MUFU.EX2 R35, R35 ;  /* 0x0000002300237308 */ /* 0x000e220000000800 */
[----:B------:R-:W-:Y:S02]  /*3de0*/  FMUL.FTZ R7, R141, R16 ;  /* 0x000000108d077220 */ /* 0x000fe40000410000 */
[----:B------:R-:W-:-:S02]  /*3df0*/  FFMA.FTZ R12, R117, R12, R5 ;  /* 0x0000000c750c7223 */ /* 0x000fc40000010005 */
[C---:B------:R-:W-:Y:S02]  /*3e00*/  FFMA.FTZ R13, R142.reuse, R16, R13 ;  /* 0x000000108e0d7223 */ /* 0x040fe4000001000d */
[----:B------:R-:W-:Y:S02]  /*3e10*/  FFMA.FTZ R4, R117, R6, -R4 ;  /* 0x0000000675047223 */ /* 0x000fe40000010804 */
[----:B------:R-:W-:Y:S02]  /*3e20*/  FFMA.FTZ R7, R142, R14, -R7 ;  /* 0x0000000e8e077223 */ /* 0x000fe40000010807 */
[----:B------:R-:W-:Y:S02]  /*3e30*/  FMUL.FTZ R5, R113, R12 ;  /* 0x0000000c71057220 */ /* 0x000fe40000410000 */
[----:B-1----:R-:W-:Y:S02]  /*3e40*/  FMUL.FTZ R138, R29, R138 ;  /* 0x0000008a1d8a7220 */ /* 0x002fe40000410000 */
[----:B------:R-:W-:-:S02]  /*3e50*/  FADD.FTZ R15, RZ, R13 ;  /* 0x0000000dff0f7221 */ /* 0x000fc40000010000 */
[-C--:B------:R-:W-:Y:S02]  /*3e60*/  FMUL.FTZ R6, R113, R4.reuse ;  /* 0x0000000471067220 */ /* 0x080fe40000410000 */
[----:B------:R-:W-:Y:S02]  /*3e70*/  FADD.FTZ R13, R50, R7 ;  /* 0x00000007320d7221 */ /* 0x000fe40000010000 */
[----:B------:R-:W-:Y:S02]  /*3e80*/  FFMA.FTZ R4, R115, R4, -R5 ;  /* 0x0000000473047223 */ /* 0x000fe40000010805 */
[----:B------:R-:W-:Y:S02]  /*3e90*/  FMUL.FTZ R140, R29, R140 ;  /* 0x0000008c1d8c7220 */ /* 0x000fe40000410000 */
[C---:B------:R-:W-:Y:S02]  /*3ea0*/  FMUL.FTZ R5, R138.reuse, R15 ;  /* 0x0000000f8a057220 */ /* 0x040fe40000410000 */
[----:B------:R-:W-:Y:S01]  /*3eb0*/  FFMA.FTZ R6, R115, R12, R6 ;  /* 0x0000000c73067223 */ /* 0x000fe20000010006 */
[----:B------:R-:W-:Y:S01]  /*3ec0*/  MUFU.SIN R134, R40 ;  /* 0x0000002800867308 */ /* 0x000fe20000000400 */
[----:B------:R-:W-:-:S02]  /*3ed0*/  FMUL.FTZ R14, R138, R13 ;  /* 0x0000000d8a0e7220 */ /* 0x000fc40000410000 */
[----:B------:R-:W-:Y:S02]  /*3ee0*/  FMUL.FTZ R7, R109, R4 ;  /* 0x000000046d077220 */ /* 0x000fe40000410000 */
[----:B------:R-:W-:-:S03]  /*3ef0*/  FFMA.FTZ R12, R140, R13, -R5 ;  /* 0x0000000d8c0c7223 */ /* 0x000fc60000010805 */
[----:B------:R-:W1:Y:S01]  /*3f00*/  MUFU.EX2 R39, R39 ;  /* 0x0000002700277308 */ /* 0x000e620000000800 */
[-C--:B------:R-:W-:Y:S02]  /*3f10*/  FMUL.FTZ R5, R109, R6.reuse ;  /* 0x000000066d057220 */ /* 0x080fe40000410000 */
[----:B------:R-:W-:Y:S02]  /*3f20*/  FFMA.FTZ R14, R140, R15, R14 ;  /* 0x0000000f8c0e7223 */ /* 0x000fe4000001000e */
[----:B------:R-:W-:Y:S02]  /*3f30*/  FFMA.FTZ R6, R111, R6, R7 ;  /* 0x000000066f067223 */ /* 0x000fe40000010007 */
[----:B0-----:R-:W-:Y:S01]  /*3f40*/  FMUL.FTZ R136, R35, R136 ;  /* 0x0000008823887220 */ /* 0x001fe20000410000 */
[----:B------:R-:W0:Y:S01]  /*3f50*/  MUFU.COS R135, R40 ;  /* 0x0000002800877308 */ /* 0x000e220000000000 */
[----:B------:R-:W-:Y:S02]  /*3f60*/  FADD.FTZ R12, R49, R12 ;  /* 0x0000000c310c7221 */ /* 0x000fe40000010000 */
[----:B------:R-:W-:-:S02]  /*3f70*/  FFMA.FTZ R4, R111, R4, -R5 ;  /* 0x000000046f047223 */ /* 0x000fc40000010805 */
[----:B------:R-:W-:Y:S02]  /*3f80*/  FADD.FTZ R14, RZ, R14 ;  /* 0x0000000eff0e7221 */ /* 0x000fe40000010000 */
[----:B------:R-:W-:Y:S02]  /*3f90*/  FMUL.FTZ R5, R105, R6 ;  /* 0x0000000669057220 */ /* 0x000fe40000410000 */
[----:B------:R-:W-:Y:S02]  /*3fa0*/  FMUL.FTZ R137, R35, R137 ;  /* 0x0000008923897220 */ /* 0x000fe40000410000 */
[C---:B------:R-:W-:Y:S02]  /*3fb0*/  FMUL.FTZ R15, R136.reuse, R12 ;  /* 0x0000000c880f7220 */ /* 0x040fe40000410000 */
[----:B------:R-:W-:Y:S02]  /*3fc0*/  FMUL.FTZ R7, R105, R4 ;  /* 0x0000000469077220 */ /* 0x000fe40000410000 */
[----:B------:R-:W-:-:S02]  /*3fd0*/  FMUL.FTZ R13, R136, R14 ;  /* 0x0000000e880d7220 */ /* 0x000fc40000410000 */
[----:B------:R-:W-:Y:S02]  /*3fe0*/  FFMA.FTZ R5, R107, R4, -R5 ;  /* 0x000000046b057223 */ /* 0x000fe40000010805 */
[----:B------:R-:W-:Y:S02]  /*3ff0*/  FFMA.FTZ R15, R137, R14, R15 ;  /* 0x0000000e890f7223 */ /* 0x000fe4000001000f */
[----:B------:R-:W-:Y:S02]  /*4000*/  FFMA.FTZ R7, R107, R6, R7 ;  /* 0x000000066b077223 */ /* 0x000fe40000010007 */
[----:B------:R-:W-:Y:S02]  /*4010*/  FFMA.FTZ R13, R137, R12, -R13 ;  /* 0x0000000c890d7223 */ /* 0x000fe4000001080d */
[----:B------:R-:W-:Y:S02]  /*4020*/  FMUL.FTZ R6, R141, R5 ;  /* 0x000000058d067220 */ /* 0x000fe40000410000 */
[----:B-1----:R-:W-:-:S02]  /*4030*/  FMUL.FTZ R134, R39, R134 ;  /* 0x0000008627867220 */ /* 0x002fc40000410000 */
[----:B------:R-:W-:Y:S02]  /*4040*/  FADD.FTZ R15, RZ, R15 ;  /* 0x0000000fff0f7221 */ /* 0x000fe40000010000 */
[-C--:B------:R-:W-:Y:S02]  /*4050*/  FMUL.FTZ R4, R141, R7.reuse ;  /* 0x000000078d047220 */ /* 0x080fe40000410000 */
[----:B------:R-:W-:Y:S02]  /*4060*/  FADD.FTZ R13, R48, R13 ;  /* 0x0000000d300d7221 */ /* 0x000fe40000010000 */
[----:B------:R-:W-:Y:S02]  /*4070*/  FFMA.FTZ R7, R142, R7, R6 ;  /* 0x000000078e077223 */ /* 0x000fe40000010006 */
[----:B0-----:R-:W-:Y:S02]  /*4080*/  FMUL.FTZ R135, R39, R135 ;  /* 0x0000008727877220 */ /* 0x001fe40000410000 */
[----:B------:R-:W-:-:S02]  /*4090*/  FMUL.FTZ R6, R134, R15 ;  /* 0x0000000f86067220 */ /* 0x000fc40000410000 */
[----:B------:R-:W-:Y:S02]  /*40a0*/  FMUL.FTZ R14, R134, R13 ;  /* 0x0000000d860e7220 */ /* 0x000fe40000410000 */
[----:B------:R-:W-:Y:S02]  /*40b0*/  FFMA.FTZ R5, R142, R5, -R4 ;  /* 0x000000058e057223 */ /* 0x000fe40000010804 */
[C---:B------:R-:W-:Y:S02]  /*40c0*/  FFMA.FTZ R12, R135.reuse, R13, -R6 ;  /* 0x0000000d870c7223 */ /* 0x040fe40000010806 */
[C---:B------:R-:W-:Y:S02]  /*40d0*/  FMUL.FTZ R4, R138.reuse, R7 ;  /* 0x000000078a047220 */ /* 0x040fe40000410000 */
[----:B------:R-:W-:Y:S02]  /*40e0*/  FFMA.FTZ R14, R135, R15, R14 ;  /* 0x0000000f870e7223 */ /* 0x000fe4000001000e */
[----:B------:R-:W-:-:S02]  /*40f0*/  FMUL.FTZ R6, R138, R5 ;  /* 0x000000058a067220 */ /* 0x000fc40000410000 */
[----:B------:R-:W-:Y:S02]  /*4100*/  FADD.FTZ R12, R47, R12 ;  /* 0x0000000c2f0c7221 */ /* 0x000fe40000010000 */
[C---:B------:R-:W-:Y:S02]  /*4110*/  FFMA.FTZ R4, R140.reuse, R5, -R4 ;  /* 0x000000058c047223 */ /* 0x040fe40000010804 */
[----:B------:R-:W-:Y:S02]  /*4120*/  FADD.FTZ R14, RZ, R14 ;  /* 0x0000000eff0e7221 */ /* 0x000fe40000010000 */
[----:B------:R-:W-:Y:S02]  /*4130*/  FFMA.FTZ R6, R140, R7, R6 ;  /* 0x000000078c067223 */ /* 0x000fe40000010006 */
[----:B------:R-:W-:Y:S02]  /*4140*/  FMUL.FTZ R15, R132, R12 ;  /* 0x0000000c840f7220 */ /* 0x000fe40000410000 */
[----:B------:R-:W-:Y:S01]  /*4150*/  FMUL.FTZ R7, R136, R4 ;  /* 0x0000000488077220 */ /* 0x000fe20000410000 */
[----:B------:R-:W0:Y:S01]  /*4160*/  MUFU.SIN R128, R21 ;  /* 0x0000001500807308 */ /* 0x000e220000000400 */
[----:B------:R-:W-:-:S02]  /*4170*/  FMUL.FTZ R13, R132, R14 ;  /* 0x0000000e840d7220 */ /* 0x000fc40000410000 */
[----:B------:R-:W-:Y:S02]  /*4180*/  FMUL.FTZ R5, R136, R6 ;  /* 0x0000000688057220 */ /* 0x000fe40000410000 */
[----:B------:R-:W-:Y:S02]  /*4190*/  FFMA.FTZ R15, R133, R14, R15 ;  /* 0x0000000e850f7223 */ /* 0x000fe4000001000f */
[----:B------:R-:W-:Y:S02]  /*41a0*/  FFMA.FTZ R7, R137, R6, R7 ;  /* 0x0000000689077223 */ /* 0x000fe40000010007 */
[----:B------:R-:W-:Y:S02]  /*41b0*/  FFMA.FTZ R13, R133, R12, -R13 ;  /* 0x0000000c850d7223 */ /* 0x000fe4000001080d */
[----:B------:R-:W-:Y:S02]  /*41c0*/  FFMA.FTZ R5, R137, R4, -R5 ;  /* 0x0000000489057223 */ /* 0x000fe40000010805 */
[----:B------:R-:W-:-:S02]  /*41d0*/  FADD.FTZ R15, RZ, R15 ;  /* 0x0000000fff0f7221 */ /* 0x000fc40000010000 */
[----:B------:R-:W-:Y:S02]  /*41e0*/  FMUL.FTZ R4, R134, R7 ;  /* 0x0000000786047220 */ /* 0x000fe40000410000 */
[----:B------:R-:W-:Y:S02]  /*41f0*/  FADD.FTZ R13, R46, R13 ;  /* 0x0000000d2e0d7221 */ /* 0x000fe40000010000 */
[----:B------:R-:W-:Y:S02]  /*4200*/  FMUL.FTZ R6, R134, R5 ;  /* 0x0000000586067220 */ /* 0x000fe40000410000 */
[C---:B------:R-:W-:Y:S02]  /*4210*/  FMUL.FTZ R12, R130.reuse, R15 ;  /* 0x0000000f820c7220 */ /* 0x040fe40000410000 */
[----:B------:R-:W-:Y:S02]  /*4220*/  FFMA.FTZ R4, R135, R5, -R4 ;  /* 0x0000000587047223 */ /* 0x000fe40000010804 */
[----:B------:R-:W-:-:S02]  /*4230*/  FMUL.FTZ R14, R130, R13 ;  /* 0x0000000d820e7220 */ /* 0x000fc40000410000 */
[----:B------:R-:W-:Y:S02]  /*4240*/  FFMA.FTZ R6, R135, R7, R6 ;  /* 0x0000000787067223 */ /* 0x000fe40000010006 */
[C---:B------:R-:W-:Y:S02]  /*4250*/  FFMA.FTZ R12, R131.reuse, R13, -R12 ;  /* 0x0000000d830c7223 */ /* 0x040fe4000001080c */
[C---:B------:R-:W-:Y:S02]  /*4260*/  FMUL.FTZ R7, R132.reuse, R4 ;  /* 0x0000000484077220 */ /* 0x040fe40000410000 */
[----:B------:R-:W-:Y:S02]  /*4270*/  FFMA.FTZ R14, R131, R15, R14 ;  /* 0x0000000f830e7223 */ /* 0x000fe4000001000e */
[----:B------:R-:W-:Y:S02]  /*4280*/  FMUL.FTZ R5, R132, R6 ;  /* 0x0000000684057220 */ /* 0x000fe40000410000 */
[----:B0-----:R-:W-:-:S02]  /*4290*/  FMUL.FTZ R128, R25, R128 ;  /* 0x0000008019807220 */ /* 0x001fc40000410000 */
[----:B------:R-:W-:Y:S02]  /*42a0*/  FADD.FTZ R12, R45, R12 ;  /* 0x0000000c2d0c7221 */ /* 0x000fe40000010000 */
[C---:B------:R-:W-:Y:S02]  /*42b0*/  FFMA.FTZ R7, R133.reuse, R6, R7 ;  /* 0x0000000685077223 */ /* 0x040fe40000010007 */
[----:B------:R-:W-:Y:S02]  /*42c0*/  FADD.FTZ R14, RZ, R14 ;  /* 0x0000000eff0e7221 */ /* 0x000fe40000010000 */
[----:B------:R-:W-:Y:S02]  /*42d0*/  FFMA.FTZ R5, R133, R4, -R5 ;  /* 0x0000000485057223 */ /* 0x000fe40000010805 */
[----:B------:R-:W-:Y:S02]  /*42e0*/  FMUL.FTZ R15, R128, R12 ;  /* 0x0000000c800f7220 */ /* 0x000fe40000410000 */
[----:B------:R-:W-:-:S02]  /*42f0*/  FMUL.FTZ R4, R130, R7 ;  /* 0x0000000782047220 */ /* 0x000fc40000410000 */
[-C--:B------:R-:W-:Y:S02]  /*4300*/  FMUL.FTZ R13, R128, R14.reuse ;  /* 0x0000000e800d7220 */ /* 0x080fe40000410000 */
[-C--:B------:R-:W-:Y:S02]  /*4310*/  FMUL.FTZ R6, R130, R5.reuse ;  /* 0x0000000582067220 */ /* 0x080fe40000410000 */
[----:B------:R-:W-:Y:S02]  /*4320*/  FFMA.FTZ R15, R129, R14, R15 ;  /* 0x0000000e810f7223 */ /* 0x000fe4000001000f */
[----:B------:R-:W-:Y:S02]  /*4330*/  FFMA.FTZ R4, R131, R5, -R4 ;  /* 0x0000000583047223 */ /* 0x000fe40000010804 */
[----:B------:R-:W-:Y:S02]  /*4340*/  FFMA.FTZ R13, R129, R12, -R13 ;  /* 0x0000000c810d7223 */ /* 0x000fe4000001080d */
[----:B------:R-:W-:-:S02]  /*4350*/  FFMA.FTZ R5, R131, R7, R6 ;  /* 0x0000000783057223 */ /* 0x000fc40000010006 */
[----:B------:R-:W-:Y:S02]  /*4360*/  FADD.FTZ R7, RZ, R15 ;  /* 0x0000000fff077221 */ /* 0x000fe40000010000 */
[----:B------:R-:W-:-:S03]  /*4370*/  FADD.FTZ R6, R44, R13 ;  /* 0x0000000d2c067221 */ /* 0x000fc60000010000 */
[----:B------:R-:W0:Y:S01]  /*4380*/  SHFL.UP PT, R17, R7, 0x1, RZ ;  /* 0x0420000007117989 */ /* 0x000e2200000e00ff */
[----:B------:R-:W-:-:S03]  /*4390*/  FMUL.FTZ R12, R128, R5 ;  /* 0x00000005800c7220 */ /* 0x000fc60000410000 */
[----:B------:R-:W1:Y:S01]  /*43a0*/  SHFL.UP PT, R15, R6, 0x1, RZ ;  /* 0x04200000060f7989 */ /* 0x000e6200000e00ff */
[-C--:B------:R-:W-:Y:S02]  /*43b0*/  FMUL.FTZ R14, R128, R4.reuse ;  /* 0x00000004800e7220 */ /* 0x080fe40000410000 */
[C---:B------:R-:W-:Y:S02]  /*43c0*/  FFMA.FTZ R4, R129.reuse, R4, -R12 ;  /* 0x0000000481047223 */ /* 0x040fe4000001080c */
[----:B------:R-:W-:Y:S01]  /*43d0*/  FFMA.FTZ R14, R129, R5, R14 ;  /* 0x00000005810e7223 */ /* 0x000fe2000001000e */
[C---:B------:R-:W-:Y:S02]  /*43e0*/  LEA R2, P0, R22.reuse, c[0x0][0x228], 0x3 ;  /* 0x00008a0016027a11 */ /* 0x040fe400078018ff */
[----:B------:R-:W2:Y:S04]  /*43f0*/  SHFL.UP PT, R5, R4, 0x1, RZ ;  /* 0x0420000004057989 */ /* 0x000ea800000e00ff */
[----:B------:R-:W3:Y:S01]  /*4400*/  SHFL.UP PT, R13, R14, 0x1, RZ ;  /* 0x042000000e0d7989 */ /* 0x000ee200000e00ff */
[----:B------:R-:W-:-:S02]  /*4410*/  LEA.HI.X R3, R22, c[0x0][0x22c], R41, 0x3, P0 ;  /* 0x00008b0016037a11 */ /* 0x000fc400000f1c29 */
[C---:B------:R-:W-:Y:S01]  /*4420*/  ISETP.GE.AND P0, PT, R93.reuse, 0x1, PT ;  /* 0x000000015d00780c */ /* 0x040fe20003f06270 */
[----:B------:R0:W-:Y:S01]  /*4430*/  STS.128 [R20.X16+0x600], R8 ;  /* 0x0006000814007388 */ /* 0x0001e2000000cc00 */
[C---:B------:R-:W-:Y:S02]  /*4440*/  ISETP.GE.AND P1, PT, R93.reuse, 0x10, PT ;  /* 0x000000105d00780c */ /* 0x040fe40003f26270 */
[C---:B------:R-:W-:Y:S01]  /*4450*/  ISETP.NE.AND P2, PT, R93.reuse, 0x1f, PT ;  /* 0x0000001f5d00780c */ /* 0x040fe20003f45270 */
[----:B------:R-:W-:Y:S01]  /*4460*/  IMAD R40, R93, 0x3, R20 ;  /* 0x000000035d287824 */ /* 0x000fe200078e0214 */
[----:B------:R-:W-:-:S06]  /*4470*/  NOP ;  /* 0x0000000000007918 */ /* 0x000fcc0000000000 */
[----:B------:R-:W-:Y:S04]  /*4480*/  LDS.128 R20, [R40.X16+0x20] ;  /* 0x0000200028147984 */ /* 0x000fe8000000cc00 */
        /* <DEDUP_REMOVED lines=9> */
[C---:B--2---:R-:W-:Y:S01]  /*4520*/  FMUL.FTZ R9, R14.reuse, R5 ;  /* 0x000000050e097220 */ /* 0x044fe20000410000 */
[----:B------:R-:W0:Y:S01]  /*4530*/  SHFL.UP PT, R10, R6, 0x2, RZ ;  /* 0x04400000060a7989 */ /* 0x000e2200000e00ff */
[-C--:B---3--:R-:W-:Y:S02]  /*4540*/  FMUL.FTZ R8, R14, R13.reuse ;  /* 0x0000000d0e087220 */ /* 0x088fe40000410000 */
        /* <DEDUP_REMOVED lines=72> */
[----:B------:R-:W-:Y:S04]  /*49d0*/  LDS.128 R12, [R40.X16] ;  /* 0x00000000280c7984 */ /* 0x000fe8000000cc00 */
[----:B------:R-:W-:Y:S04]  /*49e0*/  @!P0 LDS.128 R8, [R0.X16+0x2160] ;  /* 0x0021600000088984 */ /* 0x000fe8000000cc00 */
[----:B------:R-:W-:Y:S04]  /*49f0*/  @!P2 STS.128 [R41+0x2100], R4 ;  /* 0x002100042900a388 */ /* 0x000fe80000000c00 */
[----:B------:R-:W-:Y:S01]  /*4a00*/  BAR.SYNC.DEFER_BLOCKING 0x0 ;  /* 0x0000000000007b1d */ /* 0x000fe20000010000 */
[----:B------:R-:W-:-:S04]  /*4a10*/  SHF.R.U32.HI R42, RZ, 0x5, R95 ;  /* 0x00000005ff2a7819 */ /* 0x000fc8000001165f */
[C---:B------:R-:W-:Y:S01]  /*4a20*/  ISETP.NE.AND P2, PT, R42.reuse, RZ, PT ;  /* 0x000000ff2a00720c */ /* 0x040fe20003f45270 */
[----:B------:R-:W-:Y:S04]  /*4a30*/  LDS.128 R28, [0x2100] ;  /* 0x00210000ff1c7984 */ /* 0x000fe80000000c00 */
[----:B------:R-:W0:Y:S04]  /*4a40*/  LDS.128 R32, [0x2110] ;  /* 0x00211000ff207984 */ /* 0x000e280000000c00 */
[----:B------:R-:W1:Y:S01]  /*4a50*/  LDS.128 R36, [0x2120] ;  /* 0x00212000ff247984 */ /* 0x000e620000000c00 */
[----:B------:R-:W-:-:S02]  /*4a60*/  ISETP.NE.AND P0, PT, R42, 0x3, PT ;  /* 0x000000032a00780c */ /* 0x000fc40003f05270 */
[----:B------:R-:W-:Y:S02]  /*4a70*/  ISETP.NE.AND P1, PT, R42, 0x2, PT ;  /* 0x000000022a00780c */ /* 0x000fe40003f25270 */
[----:B------:R-:W2:Y:S04]  /*4a80*/  LDS.128 R40, [0x2130] ;  /* 0x00213000ff287984 */ /* 0x000ea80000000c00 */
[----:B------:R0:W3:Y:S04]  /*4a90*/  SHFL.UP PT, R146, R7, 0x1, RZ ;  /* 0x0420000007927989 */ /* 0x0000e800000e00ff */
[----:B------:R4:W1:Y:S04]  /*4aa0*/  SHFL.UP PT, R147, R4, 0x1, RZ ;  /* 0x0420000004937989 */ /* 0x00086800000e00ff */
[----:B------:R0:W1:Y:S02]  /*4ab0*/  SHFL.UP PT, R149, R5, 0x1, RZ ;  /* 0x0420000005957989 */ /* 0x00006400000e00ff */
[----:B0-----:R-:W-:-:S02]  /*4ac0*/  FMUL.FTZ R7, R31, R33 ;  /* 0x000000211f077220 */ /* 0x001fc40000410000 */
[-C--:B----4-:R-:W-:Y:S02]  /*4ad0*/  FMUL.FTZ R4, R28, R33.reuse ;  /* 0x000000211c047220 */ /* 0x090fe40000410000 */
[CC--:B------:R-:W-:Y:S02]  /*4ae0*/  FMUL.FTZ R5, R30.reuse, R33.reuse ;  /* 0x000000211e057220 */ /* 0x0c0fe40000410000 */
[C---:B------:R-:W-:Y:S02]  /*4af0*/  FMUL.FTZ R33, R29.reuse, R33 ;  /* 0x000000211d217220 */ /* 0x040fe40000410000 */
[-C--:B------:R-:W-:Y:S02]  /*4b00*/  FFMA.FTZ R7, R30, R32.reuse, -R7 ;  /* 0x000000201e077223 */ /* 0x080fe40000010807 */
[-C--:B------:R-:W-:Y:S02]  /*4b10*/  FFMA.FTZ R152, R29, R32.reuse, R4 ;  /* 0x000000201d987223 */ /* 0x080fe40000010004 */
[----:B------:R-:W-:-:S02]  /*4b20*/  FFMA.FTZ R4, R31, R32, R5 ;  /* 0x000000201f047223 */ /* 0x000fc40000010005 */
[----:B------:R-:W-:Y:S02]  /*4b30*/  FFMA.FTZ R33, R28, R32, -R33 ;  /* 0x000000201c217223 */ /* 0x000fe40000010821 */
[----:B------:R-:W-:Y:S02]  /*4b40*/  FADD.FTZ R151, R34, R7 ;  /* 0x0000000722977221 */ /* 0x000fe40000010000 */
[CC--:B-1----:R-:W-:Y:S02]  /*4b50*/  FMUL.FTZ R5, R152.reuse, R37.reuse ;  /* 0x0000002598057220 */ /* 0x0c2fe40000410000 */
[----:B------:R-:W-:Y:S02]  /*4b60*/  FADD.FTZ R34, R35, R4 ;  /* 0x0000000423227221 */ /* 0x000fe40000010000 */
[CC--:B------:R-:W-:Y:S01]  /*4b70*/  FMUL.FTZ R7, R33.reuse, R37.reuse ;  /* 0x0000002521077220 */ /* 0x0c0fe20000410000 */
[----:B------:R-:W-:Y:S01]  /*4b80*/  FSEL R4, R33, R28, !P1 ;  /* 0x0000001c21047208 */ /* 0x000fe20004800000 */
[----:B------:R-:W-:Y:S01]  /*4b90*/  FMUL.FTZ R35, R151, R37 ;  /* 0x0000002597237220 */ /* 0x000fe20000410000 */
[----:B------:R-:W-:Y:S01]  /*4ba0*/  FSEL R150, R152, R29, !P1 ;  /* 0x0000001d98967208 */ /* 0x000fe20004800000 */
[----:B------:R-:W-:-:S02]  /*4bb0*/  FFMA.FTZ R33, R33, R36, -R5 ;  /* 0x0000002421217223 */ /* 0x000fc40000010805 */
[----:B------:R-:W-:Y:S02]  /*4bc0*/  FMUL.FTZ R37, R34, R37 ;  /* 0x0000002522257220 */ /* 0x000fe40000410000 */
[-C--:B------:R-:W-:Y:S02]  /*4bd0*/  FFMA.FTZ R5, R152, R36.reuse, R7 ;  /* 0x0000002498057223 */ /* 0x080fe40000010007 */
[CC--:B------:R-:W-:Y:S01]  /*4be0*/  FFMA.FTZ R152, R34.reuse, R36.reuse, R35 ;  /* 0x0000002422987223 */ /* 0x0c0fe20000010023 */
[----:B------:R-:W-:Y:S01]  /*4bf0*/  FSEL R35, R34, R31, !P1 ;  /* 0x0000001f22237208 */ /* 0x000fe20004800000 */
[----:B------:R-:W-:Y:S02]  /*4c00*/  FFMA.FTZ R37, R151, R36, -R37 ;  /* 0x0000002497257223 */ /* 0x000fe40000010825 */
[----:B--2---:R-:W-:Y:S02]  /*4c10*/  FMUL.FTZ R31, R5, R41 ;  /* 0x00000029051f7220 */ /* 0x004fe40000410000 */
[----:B------:R-:W-:Y:S01]  /*4c20*/  FADD.FTZ R36, R39, R152 ;  /* 0x0000009827247221 */ /* 0x000fe20000010000 */
[----:B------:R-:W-:Y:S01]  /*4c30*/  FSEL R30, R151, R30, !P1 ;  /* 0x0000001e971e7208 */ /* 0x000fe20004800000 */
[----:B------:R-:W-:-:S02]  /*4c40*/  FADD.FTZ R37, R38, R37 ;  /* 0x0000002526257221 */ /* 0x000fc40000010000 */
[----:B------:R-:W-:Y:S02]  /*4c50*/  FFMA.FTZ R39, R33, R40, -R31 ;  /* 0x0000002821277223 */ /* 0x000fe4000001081f */
[CC--:B------:R-:W-:Y:S01]  /*4c60*/  FMUL.FTZ R31, R36.reuse, R41.reuse ;  /* 0x00000029241f7220 */ /* 0x0c0fe20000410000 */
[----:B------:R-:W-:Y:S01]  /*4c70*/  FSEL R152, R37, R30, !P0 ;  /* 0x0000001e25987208 */ /* 0x000fe20004000000 */
[-C--:B------:R-:W-:Y:S02]  /*4c80*/  FMUL.FTZ R38, R33, R41.reuse ;  /* 0x0000002921267220 */ /* 0x080fe40000410000 */
[----:B------:R-:W-:Y:S01]  /*4c90*/  FMUL.FTZ R41, R37, R41 ;  /* 0x0000002925297220 */ /* 0x000fe20000410000 */
[----:B------:R-:W-:Y:S01]  /*4ca0*/  FSEL R150, R5, R150, !P0 ;  /* 0x0000009605967208 */ /* 0x000fe20004000000 */
[-C--:B------:R-:W-:Y:S01]  /*4cb0*/  FFMA.FTZ R37, R37, R40.reuse, -R31 ;  /* 0x0000002825257223 */ /* 0x080fe2000001081f */
[C---:B------:R-:W-:Y:S01]  /*4cc0*/  FSEL R154, R36.reuse, R35, !P0 ;  /* 0x00000023249a7208 */ /* 0x040fe20004000000 */
[-C--:B------:R-:W-:Y:S01]  /*4cd0*/  FFMA.FTZ R5, R5, R40.reuse, R38 ;  /* 0x0000002805057223 */ /* 0x080fe20000010026 */
[--C-:B------:R-:W-:Y:S01]  /*4ce0*/  HADD2.F32 R7, -RZ, R16.reuse.H0_H0 ;  /* 0x20000010ff077230 */ /* 0x100fe20000004100 */
[----:B------:R-:W-:Y:S01]  /*4cf0*/  FFMA.FTZ R40, R36, R40, R41 ;  /* 0x0000002824287223 */ /* 0x000fe20000010029 */
[----:B------:R-:W-:Y:S01]  /*4d00*/  HADD2.F32 R28, -RZ, R16.H1_H1 ;  /* 0x30000010ff1c7230 */ /* 0x000fe20000004100 */
[----:B------:R-:W-:Y:S01]  /*4d10*/  FADD.FTZ R42, R42, R37 ;  /* 0x000000252a2a7221 */ /* 0x000fe20000010000 */
[--C-:B------:R-:W-:Y:S01]  /*4d20*/  HADD2.F32 R35, -RZ, R24.reuse.H0_H0 ;  /* 0x20000018ff237230 */ /* 0x100fe20000004100 */
[----:B------:R0:W1:Y:S01]  /*4d30*/  SHFL.UP PT, R144, R6, 0x1, RZ ;  /* 0x0420000006907989 */ /* 0x00006200000e00ff */
[----:B------:R-:W-:Y:S01]  /*4d40*/  HADD2.F32 R36, -RZ, R24.H1_H1 ;  /* 0x30000018ff247230 */ /* 0x000fe20000004100 */
[----:B------:R-:W-:Y:S01]  /*4d50*/  FSEL R4, R33, R4, !P0 ;  /* 0x0000000421047208 */ /* 0x000fe20004000000 */
[--C-:B------:R-:W-:Y:S01]  /*4d60*/  HADD2.F32 R143, -RZ, R12.reuse.H0_H0 ;  /* 0x2000000cff8f7230 */ /* 0x100fe20000004100 */
[----:B------:R-:W-:Y:S01]  /*4d70*/  BSSY B0, `(.L_x_519) ;  /* 0x000003e000007945 */ /* 0x000fe20003800000 */
[----:B------:R-:W-:-:S02]  /*4d80*/  HADD2.F32 R145, -RZ, R12.H1_H1 ;  /* 0x3000000cff917230 */ /* 0x000fc40000004100 */
[--C-:B------:R-:W-:Y:S02]  /*4d90*/  HADD2.F32 R16, -RZ, R17.reuse.H0_H0 ;  /* 0x20000011ff107230 */ /* 0x100fe40000004100 */
[----:B------:R-:W-:Y:S02]  /*4da0*/  HADD2.F32 R29, -RZ, R17.H1_H1 ;  /* 0x30000011ff1d7230 */ /* 0x000fe40000004100 */
[--C-:B------:R-:W-:Y:S02]  /*4db0*/  HADD2.F32 R24, -RZ, R25.reuse.H0_H0 ;  /* 0x20000019ff187230 */ /* 0x100fe40000004100 */
[----:B------:R-:W-:Y:S02]  /*4dc0*/  HADD2.F32 R37, -RZ, R25.H1_H1 ;  /* 0x30000019ff257230 */ /* 0x000fe40000004100 */
[--C-:B------:R-:W-:Y:S02]  /*4dd0*/  HADD2.F32 R12, -RZ, R13.reuse.H0_H0 ;  /* 0x2000000dff0c7230 */ /* 0x100fe40000004100 */
        /* <DEDUP_REMOVED lines=8> */
[----:B------:R-:W-:Y:S01]  /*4e60*/  HADD2.F32 R38, -RZ, R26.H1_H1 ;  /* 0x3000001aff267230 */ /* 0x000fe20000004100 */
[----:B------:R-:W-:Y:S01]  /*4e70*/  FADD.FTZ R40, R43, R40 ;  /* 0x000000282b287221 */ /* 0x000fe20000010000 */
[----:B------:R-:W-:Y:S02]  /*4e80*/  HADD2.F32 R13, -RZ, R14.H0_H0 ;  /* 0x2000000eff0d7230 */ /* 0x000fe40000004100 */
[----:B0-----:R-:W-:Y:S02]  /*4e90*/  HADD2.F32 R6, -RZ, R15.H0_H0 ;  /* 0x2000000fff067230 */ /* 0x001fe40000004100 */
[----:B------:R-:W-:Y:S02]  /*4ea0*/  HADD2.F32 R18, -RZ, R19.H0_H0 ;  /* 0x20000013ff127230 */ /* 0x000fe40000004100 */
[----:B------:R-:W-:-:S02]  /*4eb0*/  HADD2.F32 R20, -RZ, R21.H0_H0 ;  /* 0x20000015ff147230 */ /* 0x000fc40000004100 */
[----:B------:R-:W-:Y:S02]  /*4ec0*/  HADD2.F32 R22, -RZ, R23.H0_H0 ;  /* 0x20000017ff167230 */ /* 0x000fe40000004100 */
[----:B------:R-:W-:Y:S02]  /*4ed0*/  HADD2.F32 R26, -RZ, R27.H0_H0 ;  /* 0x2000001bff1a7230 */ /* 0x000fe40000004100 */
[----:B------:R-:W-:Y:S02]  /*4ee0*/  HADD2.F32 R14, -RZ, R14.H1_H1 ;  /* 0x3000000eff0e7230 */ /* 0x000fe40000004100 */
[----:B------:R-:W-:Y:S02]  /*4ef0*/  HADD2.F32 R15, -RZ, R15.H1_H1 ;  /* 0x3000000fff0f7230 */ /* 0x000fe40000004100 */
[----:B------:R-:W-:Y:S02]  /*4f00*/  HADD2.F32 R19, -RZ, R19.H1_H1 ;  /* 0x30000013ff137230 */ /* 0x000fe40000004100 */
[----:B------:R-:W-:-:S02]  /*4f10*/  HADD2.F32 R21, -RZ, R21.H1_H1 ;  /* 0x30000015ff157230 */ /* 0x000fc40000004100 */
[----:B------:R-:W-:Y:S02]  /*4f20*/  HADD2.F32 R23, -RZ, R23.H1_H1 ;  /* 0x30000017ff177230 */ /* 0x000fe40000004100 */
[----:B------:R-:W-:Y:S01]  /*4f30*/  HADD2.F32 R27, -RZ, R27.H1_H1 ;  /* 0x3000001bff1b7230 */ /* 0x000fe20000004100 */
[----:B------:R-:W-:Y:S05]  /*4f40*/  @!P2 BRA `(.L_x_520) ;  /* 0x000001000000a947 */ /* 0x000fea0003800000 */
[----:B-1-3--:R-:W-:Y:S01]  /*4f50*/  ISETP.NE.AND P0, PT, R93, RZ, PT ;  /* 0x000000ff5d00720c */ /* 0x00afe20003f05270 */
[C---:B------:R-:W-:Y:S02]  /*4f60*/  FMUL.FTZ R40, R149.reuse, R154 ;  /* 0x0000009a95287220 */ /* 0x040fe40000410000 */
[C---:B------:R-:W-:Y:S02]  /*4f70*/  FMUL.FTZ R42, R149.reuse, R152 ;  /* 0x00000098952a7220 */ /* 0x040fe40000410000 */
[C---:B------:R-:W-:Y:S02]  /*4f80*/  FMUL.FTZ R5, R149.reuse, R150 ;  /* 0x0000009695057220 */ /* 0x040fe40000410000 */
[----:B------:R-:W-:-:S02]  /*4f90*/  FMUL.FTZ R39, R149, R4 ;  /* 0x0000000495277220 */ /* 0x000fc40000410000 */
[C---:B------:R-:W-:Y:S02]  /*4fa0*/  FFMA.FTZ R41, R147.reuse, R152, -R40 ;  /* 0x0000009893297223 */ /* 0x040fe40000010828 */
[C---:B------:R-:W-:Y:S02]  /*4fb0*/  FFMA.FTZ R43, R147.reuse, R154, R42 ;  /* 0x0000009a932b7223 */ /* 0x040fe4000001002a */
[C---:B------:R-:W-:Y:S02]  /*4fc0*/  @P0 FFMA.FTZ R4, R147.reuse, R4, -R5 ;  /* 0x0000000493040223 */ /* 0x040fe40000010805 */
[----:B------:R-:W-:Y:S02]  /*4fd0*/  @P0 FFMA.FTZ R150, R147, R150, R39 ;  /* 0x0000009693960223 */ /* 0x000fe40000010027 */
[----:B------:R-:W-:Y:S01]  /*4fe0*/  @P0 FADD.FTZ R152, R144, R41 ;  /* 0x0000002990980221 */ /* 0x000fe20000010000 */
[----:B------:R-:W-:Y:S01]  /*4ff0*/  MOV R147, R4 ;  /* 0x0000000400937202 */ /* 0x000fe20000000f00 */
[----:B------:R-:W-:Y:S01]  /*5000*/  @P0 FADD.FTZ R154, R146, R43 ;  /* 0x0000002b929a0221 */ /* 0x000fe20000010000 */
[----:B------:R-:W-:-:S02]  /*5010*/  MOV R149, R150 ;  /* 0x0000009600957202 */ /* 0x000fc40000000f00 */
[----:B------:R-:W-:Y:S02]  /*5020*/  MOV R144, R152 ;  /* 0x0000009800907202 */ /* 0x000fe40000000f00 */
[----:B------:R-:W-:Y:S01]  /*5030*/  MOV R146, R154 ;  /* 0x0000009a00927202 */ /* 0x000fe20000000f00 */
[----:B------:R-:W-:Y:S05]  /*5040*/  BRA `(.L_x_521) ;  /* 0x0000010000007947 */ /* 0x000fea0003800000 */
.L_x_520:
[----:B-1-3--:R-:W-:Y:S01]  /*5050*/  ISETP.NE.AND P0, PT, R93, RZ, PT ;  /* 0x000000ff5d00720c */ /* 0x00afe20003f05270 */
[C---:B------:R-:W-:Y:S02]  /*5060*/  FMUL.FTZ R41, R5.reuse, R11 ;  /* 0x0000000b05297220 */ /* 0x040fe40000410000 */
[C---:B------:R-:W-:Y:S02]  /*5070*/  FMUL.FTZ R152, R5.reuse, R10 ;  /* 0x0000000a05987220 */ /* 0x040fe40000410000 */
[C---:B------:R-:W-:Y:S02]  /*5080*/  FMUL.FTZ R4, R5.reuse, R9 ;  /* 0x0000000905047220 */ /* 0x040fe40000410000 */
[----:B------:R-:W-:-:S02]  /*5090*/  FMUL.FTZ R150, R5, R8 ;  /* 0x0000000805967220 */ /* 0x000fc40000410000 */
[CC--:B------:R-:W-:Y:S02]  /*50a0*/  FFMA.FTZ R41, R39.reuse, R10.reuse, -R41 ;  /* 0x0000000a27297223 */ /* 0x0c0fe40000010829 */
        /* <DEDUP_REMOVED lines=10> */
.L_x_521:
[----:B------:R-:W-:Y:S05]  /*5150*/  BSYNC B0 ;  /* 0x0000000000007941 */ /* 0x000fea0003800000 */
.L_x_519:
        /* <DEDUP_REMOVED lines=122> */
.L_x_523:
[----:B------:R-:W-:Y:S05]  /*5900*/  BSYNC B0 ;  /* 0x0000000000007941 */ /* 0x000fea0003800000 */
.L_x_522:
[-C--:B-1---5:R-:W-:Y:S01]  /*5910*/  FMUL.FTZ R5, R148, R3.reuse ;  /* 0x0000000394057220 */ /* 0x0a2fe20000410000 */
[----:B------:R-:W-:Y:S01]  /*5920*/  IADD3 R0, R0, 0x1, RZ ;  /* 0x0000000100007810 */ /* 0x000fe20007ffe0ff */
[-C--:B------:R-:W-:Y:S02]  /*5930*/  FMUL.FTZ R11, R148, R2.reuse ;  /* 0x00000002940b7220 */ /* 0x080fe40000410000 */
[----:B------:R-:W-:Y:S01]  /*5940*/  FFMA.FTZ R5, R12, R2, -R5 ;  /* 0x000000020c057223 */ /* 0x000fe20000010805 */
[----:B------:R-:W-:Y:S01]  /*5950*/  ISETP.GE.AND P0, PT, R0, c[0x0][0x16c], PT ;  /* 0x00005b0000007a0c */ /* 0x000fe20003f06270 */
[-C--:B------:R-:W-:Y:S02]  /*5960*/  FFMA.FTZ R11, R12, R3.reuse, R11 ;  /* 0x000000030c0b7223 */ /* 0x080fe4000001000b */
[-C--:B------:R-:W-:Y:S02]  /*5970*/  FMUL.FTZ R8, R14, R3.reuse ;  /* 0x000000030e087220 */ /* 0x080fe40000410000 */
[----:B------:R-:W-:-:S02]  /*5980*/  FMUL.FTZ R9, R15, R3 ;  /* 0x000000030f097220 */ /* 0x000fc40000410000 */
[-C--:B------:R-:W-:Y:S02]  /*5990*/  FMUL.FTZ R14, R14, R2.reuse ;  /* 0x000000020e0e7220 */ /* 0x080fe40000410000 */
[-C--:B------:R-:W-:Y:S02]  /*59a0*/  FMUL.FTZ R12, R15, R2.reuse ;  /* 0x000000020f0c7220 */ /* 0x080fe40000410000 */
[-C--:B------:R-:W-:Y:S02]  /*59b0*/  FFMA.FTZ R9, R6, R2.reuse, -R9 ;  /* 0x0000000206097223 */ /* 0x080fe40000010809 */
[C---:B------:R-:W-:Y:S02]  /*59c0*/  FMUL.FTZ R4, R145.reuse, R3 ;  /* 0x0000000391047220 */ /* 0x040fe40000410000 */
[-C--:B------:R-:W-:Y:S02]  /*59d0*/  FMUL.FTZ R10, R145, R2.reuse ;  /* 0x00000002910a7220 */ /* 0x080fe40000410000 */
[----:B------:R-:W-:-:S02]  /*59e0*/  FFMA.FTZ R8, R13, R2, -R8 ;  /* 0x000000020d087223 */ /* 0x000fc40000010808 */
[-C--:B------:R-:W-:Y:S02]  /*59f0*/  FFMA.FTZ R15, R13, R3.reuse, R14 ;  /* 0x000000030d0f7223 */ /* 0x080fe4000001000e */
[-C--:B------:R-:W-:Y:S02]  /*5a00*/  FFMA.FTZ R6, R6, R3.reuse, R12 ;  /* 0x0000000306067223 */ /* 0x080fe4000001000c */
[CC--:B------:R-:W-:Y:S02]  /*5a10*/  FMUL.FTZ R13, R28.reuse, R3.reuse ;  /* 0x000000031c0d7220 */ /* 0x0c0fe40000410000 */
[-C--:B------:R-:W-:Y:S02]  /*5a20*/  FMUL.FTZ R12, R28, R2.reuse ;  /* 0x000000021c0c7220 */ /* 0x080fe40000410000 */
[C---:B------:R-:W-:Y:S02]  /*5a30*/  FMUL.FTZ R135, R29.reuse, R3 ;  /* 0x000000031d877220 */ /* 0x040fe40000410000 */
[----:B------:R-:W-:-:S02]  /*5a40*/  FMUL.FTZ R29, R29, R2 ;  /* 0x000000021d1d7220 */ /* 0x000fc40000410000 */
[CC--:B------:R-:W-:Y:S02]  /*5a50*/  FFMA.FTZ R4, R143.reuse, R2.reuse, -R4 ;  /* 0x000000028f047223 */ /* 0x0c0fe40000010804 */
[-C--:B------:R-:W-:Y:S02]  /*5a60*/  FFMA.FTZ R10, R143, R3.reuse, R10 ;  /* 0x000000038f0a7223 */ /* 0x080fe4000001000a */
[CC--:B------:R-:W-:Y:S02]  /*5a70*/  FMUL.FTZ R14, R32.reuse, R3.reuse ;  /* 0x00000003200e7220 */ /* 0x0c0fe40000410000 */
[CC--:B------:R-:W-:Y:S02]  /*5a80*/  FFMA.FTZ R13, R7.reuse, R2.reuse, -R13 ;  /* 0x00000002070d7223 */ /* 0x0c0fe4000001080d */
[----:B------:R-:W-:Y:S02]  /*5a90*/  FFMA.FTZ R12, R7, R3, R12 ;  /* 0x00000003070c7223 */ /* 0x000fe4000001000c */
[----:B------:R-:W-:-:S02]  /*5aa0*/  FMUL.FTZ R32, R32, R2 ;  /* 0x0000000220207220 */ /* 0x000fc40000410000 */
[CC--:B------:R-:W-:Y:S02]  /*5ab0*/  FMUL.FTZ R143, R21.reuse, R3.reuse ;  /* 0x00000003158f7220 */ /* 0x0c0fe40000410000 */
[-C--:B------:R-:W-:Y:S02]  /*5ac0*/  FMUL.FTZ R28, R21, R2.reuse ;  /* 0x00000002151c7220 */ /* 0x080fe40000410000 */
[C---:B------:R-:W-:Y:S02]  /*5ad0*/  FFMA.FTZ R7, R16.reuse, R2, -R135 ;  /* 0x0000000210077223 */ /* 0x040fe40000010887 */
[-C--:B------:R-:W-:Y:S02]  /*5ae0*/  FFMA.FTZ R29, R16, R3.reuse, R29 ;  /* 0x00000003101d7223 */ /* 0x080fe4000001001d */
[-C--:B------:R-:W-:Y:S02]  /*5af0*/  FMUL.FTZ R137, R19, R3.reuse ;  /* 0x0000000313897220 */ /* 0x080fe40000410000 */
[----:B------:R-:W-:-:S02]  /*5b00*/  FMUL.FTZ R21, R23, R3 ;  /* 0x0000000317157220 */ /* 0x000fc40000410000 */
[-C--:B------:R-:W-:Y:S02]  /*5b10*/  FMUL.FTZ R16, R19, R2.reuse ;  /* 0x0000000213107220 */ /* 0x080fe40000410000 */
[-C--:B------:R-:W-:Y:S02]  /*5b20*/  FMUL.FTZ R23, R23, R2.reuse ;  /* 0x0000000217177220 */ /* 0x080fe40000410000 */
[-C--:B------:R-:W-:Y:S02]  /*5b30*/  FMUL.FTZ R141, R31, R3.reuse ;  /* 0x000000031f8d7220 */ /* 0x080fe40000410000 */
[CC--:B------:R-:W-:Y:S02]  /*5b40*/  FFMA.FTZ R19, R17.reuse, R2.reuse, -R14 ;  /* 0x0000000211137223 */ /* 0x0c0fe4000001080e */
[----:B------:R-:W-:Y:S02]  /*5b50*/  FFMA.FTZ R135, R17, R3, R32 ;  /* 0x0000000311877223 */ /* 0x000fe40000010020 */
[----:B------:R-:W-:-:S02]  /*5b60*/  FMUL.FTZ R31, R31, R2 ;  /* 0x000000021f1f7220 */ /* 0x000fc40000410000 */
[CC--:B------:R-:W-:Y:S02]  /*5b70*/  FFMA.FTZ R17, R18.reuse, R2.reuse, -R137 ;  /* 0x0000000212117223 */ /* 0x0c0fe40000010889 */
[-C--:B------:R-:W-:Y:S02]  /*5b80*/  FFMA.FTZ R137, R18, R3.reuse, R16 ;  /* 0x0000000312897223 */ /* 0x080fe40000010010 */
[-C--:B------:R-:W-:Y:S02]  /*5b90*/  FFMA.FTZ R32, R22, R3.reuse, R23 ;  /* 0x0000000316207223 */ /* 0x080fe40000010017 */
[-C--:B------:R-:W-:Y:S02]  /*5ba0*/  FFMA.FTZ R14, R30, R2.reuse, -R141 ;  /* 0x000000021e0e7223 */ /* 0x080fe4000001088d */
[C---:B------:R-:W-:Y:S02]  /*5bb0*/  FFMA.FTZ R16, R20.reuse, R2, -R143 ;  /* 0x0000000214107223 */ /* 0x040fe4000001088f */
[----:B------:R-:W-:-:S02]  /*5bc0*/  FFMA.FTZ R28, R20, R3, R28 ;  /* 0x00000003141c7223 */ /* 0x000fc4000001001c */
[-C--:B------:R-:W-:Y:S02]  /*5bd0*/  FMUL.FTZ R23, R38, R3.reuse ;  /* 0x0000000326177220 */ /* 0x080fe40000410000 */
[-C--:B------:R-:W-:Y:S02]  /*5be0*/  FFMA.FTZ R30, R30, R3.reuse, R31 ;  /* 0x000000031e1e7223 */ /* 0x080fe4000001001f */
[-C--:B------:R-:W-:Y:S02]  /*5bf0*/  FFMA.FTZ R20, R22, R2.reuse, -R21 ;  /* 0x0000000216147223 */ /* 0x080fe40000010815 */
[----:B------:R-:W-:Y:S02]  /*5c00*/  FMUL.FTZ R38, R38, R2 ;  /* 0x0000000226267220 */ /* 0x000fe40000410000 */
[-C--:B------:R-:W-:Y:S02]  /*5c10*/  FMUL.FTZ R18, R34, R3.reuse ;  /* 0x0000000322127220 */ /* 0x080fe40000410000 */
[----:B------:R-:W-:-:S02]  /*5c20*/  FMUL.FTZ R22, R36, R3 ;  /* 0x0000000324167220 */ /* 0x000fc40000410000 */
[-C--:B------:R-:W-:Y:S02]  /*5c30*/  FMUL.FTZ R21, R37, R3.reuse ;  /* 0x0000000325157220 */ /* 0x080fe40000410000 */
[----:B------:R-:W-:Y:S02]  /*5c40*/  FMUL.FTZ R31, R27, R3 ;  /* 0x000000031b1f7220 */ /* 0x000fe40000410000 */
[-C--:B------:R-:W-:Y:S02]  /*5c50*/  FMUL.FTZ R34, R34, R2.reuse ;  /* 0x0000000222227220 */ /* 0x080fe40000410000 */
[-C--:B------:R-:W-:Y:S02]  /*5c60*/  FMUL.FTZ R36, R36, R2.reuse ;  /* 0x0000000224247220 */ /* 0x080fe40000410000 */
[-C--:B------:R-:W-:Y:S02]  /*5c70*/  FMUL.FTZ R37, R37, R2.reuse ;  /* 0x0000000225257220 */ /* 0x080fe40000410000 */
[----:B------:R-:W-:-:S02]  /*5c80*/  FMUL.FTZ R27, R27, R2 ;  /* 0x000000021b1b7220 */ /* 0x000fc40000410000 */
[CC--:B------:R-:W-:Y:S02]  /*5c90*/  FFMA.FTZ R23, R25.reuse, R2.reuse, -R23 ;  /* 0x0000000219177223 */ /* 0x0c0fe40000010817 */
[----:B------:R-:W-:Y:S02]  /*5ca0*/  FFMA.FTZ R38, R25, R3, R38 ;  /* 0x0000000319267223 */ /* 0x000fe40000010026 */
[-C--:B------:R-:W-:Y:S02]  /*5cb0*/  FFMA.FTZ R18, R33, R2.reuse, -R18 ;  /* 0x0000000221127223 */ /* 0x080fe40000010812 */
[-C--:B------:R-:W-:Y:S02]  /*5cc0*/  FFMA.FTZ R22, R35, R2.reuse, -R22 ;  /* 0x0000000223167223 */ /* 0x080fe40000010816 */
[-C--:B------:R-:W-:Y:S02]  /*5cd0*/  FFMA.FTZ R21, R24, R2.reuse, -R21 ;  /* 0x0000000218157223 */ /* 0x080fe40000010815 */
[----:B------:R-:W-:-:S02]  /*5ce0*/  FFMA.FTZ R25, R26, R2, -R31 ;  /* 0x000000021a197223 */ /* 0x000fc4000001081f */
[-C--:B------:R-:W-:Y:S02]  /*5cf0*/  FFMA.FTZ R34, R33, R3.reuse, R34 ;  /* 0x0000000321227223 */ /* 0x080fe40000010022 */
[-C--:B------:R-:W-:Y:S02]  /*5d00*/  FFMA.FTZ R36, R35, R3.reuse, R36 ;  /* 0x0000000323247223 */ /* 0x080fe40000010024 */
[-C--:B------:R-:W-:Y:S02]  /*5d10*/  FFMA.FTZ R24, R24, R3.reuse, R37 ;  /* 0x0000000318187223 */ /* 0x080fe40000010025 */
[----:B------:R-:W-:Y:S02]  /*5d20*/  FFMA.FTZ R27, R26, R3, R27 ;  /* 0x000000031a1b7223 */ /* 0x000fe4000001001b */
[----:B------:R-:W-:Y:S02]  /*5d30*/  FADD.FTZ R2, RZ, R129 ;  /* 0x00000081ff027221 */ /* 0x000fe40000010000 */
        /* <DEDUP_REMOVED lines=50> */
.L_x_518:
[----:B------:R-:W-:Y:S01]  /*6060*/  BAR.SYNC.DEFER_BLOCKING 0x0 ;  /* 0x0000000000007b1d */ /* 0x000fe20000010000 */
[----:B------:R-:W-:Y:S01]  /*6070*/  LEA R0, R93, R112, 0x1 ;  /* 0x000000705d007211 */ /* 0x000fe200078e08ff */
[----:B------:R-:W-:Y:S01]  /*6080*/  IMAD R12, R139, c[0x0][0x200], RZ ;  /* 0x000080008b0c7a24 */ /* 0x000fe200078e02ff */
[----:B------:R-:W-:Y:S01]  /*6090*/  F2FP.PACK_AB R19, R69, R70 ;  /* 0x000000464513723e */ /* 0x000fe200000000ff */
[----:B------:R-:W-:Y:S01]  /*60a0*/  IMAD R14, R139, c[0x0][0x1f0], RZ ;  /* 0x00007c008b0e7a24 */ /* 0x000fe200078e02ff */
[----:B------:R-:W-:Y:S01]  /*60b0*/  F2FP.PACK_AB R18, R71, R72 ;  /* 0x000000484712723e */ /* 0x000fe200000000ff */
[----:B------:R-:W-:Y:S01]  /*60c0*/  IMAD R25, R97, c[0x0][0x204], R12 ;  /* 0x0000810061197a24 */ /* 0x000fe200078e020c */
[----:B------:R-:W-:Y:S01]  /*60d0*/  F2FP.PACK_AB R17, R73, R76 ;  /* 0x0000004c4911723e */ /* 0x000fe200000000ff */
[----:B------:R-:W-:Y:S01]  /*60e0*/  IMAD R27, R97, c[0x0][0x1f4], R14 ;  /* 0x00007d00611b7a24 */ /* 0x000fe200078e020e */
[----:B------:R-:W-:-:S02]  /*60f0*/  F2FP.PACK_AB R16, R75, R78 ;  /* 0x0000004e4b10723e */ /* 0x000fc400000000ff */
[----:B------:R-:W-:Y:S02]  /*6100*/  F2FP.PACK_AB R23, R60, R61 ;  /* 0x0000003d3c17723e */ /* 0x000fe400000000ff */
[----:B------:R-:W-:Y:S02]  /*6110*/  F2FP.PACK_AB R22, R62, R63 ;  /* 0x0000003f3e16723e */ /* 0x000fe400000000ff */
[----:B------:R-:W-:Y:S02]  /*6120*/  F2FP.PACK_AB R21, R64, R65 ;  /* 0x000000414015723e */ /* 0x000fe400000000ff */
[----:B------:R-:W-:Y:S02]  /*6130*/  F2FP.PACK_AB R20, R66, R67 ;  /* 0x000000434214723e */ /* 0x000fe400000000ff */
[----:B------:R-:W-:-:S04]  /*6140*/  SHF.L.U32 R2, R91, 0xb, RZ ;  /* 0x0000000b5b027819 */ /* 0x000fc800000006ff */
[----:B------:R-:W-:Y:S01]  /*6150*/  SHF.R.S32.HI R3, RZ, 0x1f, R2 ;  /* 0x0000001fff037819 */ /* 0x000fe20000011402 */
[----:B------:R0:W-:Y:S04]  /*6160*/  STS.128 [R0.X16], R16 ;  /* 0x0000001000007388 */ /* 0x0001e8000000cc00 */
[----:B------:R1:W-:Y:S01]  /*6170*/  STS.128 [R0.X16+0x10], R20 ;  /* 0x0000101400007388 */ /* 0x0003e2000000cc00 */
[----:B------:R-:W-:-:S06]  /*6180*/  NOP ;  /* 0x0000000000007918 */ /* 0x000fcc0000000000 */
[----:B------:R-:W2:Y:S01]  /*6190*/  LDS.128 R8, [R79.X16] ;  /* 0x000000004f087984 */ /* 0x000ea2000000cc00 */
[----:B------:R-:W-:-:S03]  /*61a0*/  IMAD.WIDE.U32 R12, R97, c[0x0][0x200], R2 ;  /* 0x00008000610c7a25 */ /* 0x000fc600078e0002 */
[----:B------:R-:W3:Y:S01]  /*61b0*/  LDS.128 R4, [R79.X16+0x200] ;  /* 0x000200004f047984 */ /* 0x000ee2000000cc00 */
[----:B0-----:R-:W-:Y:S01]  /*61c0*/  IMAD R17, R103, c[0x0][0x208], RZ ;  /* 0x0000820067117a24 */ /* 0x001fe200078e02ff */
[----:B------:R-:W-:Y:S01]  /*61d0*/  IADD3 R13, R13, R25, RZ ;  /* 0x000000190d0d7210 */ /* 0x000fe20007ffe0ff */
[----:B------:R-:W-:-:S04]  /*61e0*/  IMAD.WIDE.U32 R14, R97, c[0x0][0x1f0], R2 ;  /* 0x00007c00610e7a25 */ /* 0x000fc800078e0002 */
[C---:B------:R-:W-:Y:S01]  /*61f0*/  IMAD R17, R114.reuse, c[0x0][0x20c], R17 ;  /* 0x0000830072117a24 */ /* 0x040fe200078e0211 */
[----:B------:R-:W-:Y:S01]  /*6200*/  IADD3 R15, R15, R27, RZ ;  /* 0x0000001b0f0f7210 */ /* 0x000fe20007ffe0ff */
[----:B------:R-:W-:-:S04]  /*6210*/  IMAD.WIDE.U32 R12, R114, c[0x0][0x208], R12 ;  /* 0x00008200720c7a25 */ /* 0x000fc800078e000c */
[----:B------:R-:W-:Y:S01]  /*6220*/  IMAD R19, R103, c[0x0][0x1f8], RZ ;  /* 0x00007e0067137a24 */ /* 0x000fe200078e02ff */
[----:B------:R-:W-:Y:S01]  /*6230*/  IADD3 R17, R13, R17, RZ ;  /* 0x000000110d117210 */ /* 0x000fe20007ffe0ff */
[----:B------:R-:W-:Y:S01]  /*6240*/  IMAD.WIDE.U32 R14, R114, c[0x0][0x1f8], R14 ;  /* 0x00007e00720e7a25 */ /* 0x000fe200078e000e */
[----:B-1----:R-:W-:-:S03]  /*6250*/  LEA R20, P0, R12, c[0x0][0x258], 0x1 ;  /* 0x000096000c147a11 */ /* 0x002fc600078008ff */
[----:B------:R-:W-:Y:S01]  /*6260*/  IMAD R19, R114, c[0x0][0x1fc], R19 ;  /* 0x00007f0072137a24 */ /* 0x000fe200078e0213 */
[----:B------:R-:W-:Y:S02]  /*6270*/  LEA.HI.X R21, R12, c[0x0][0x25c], R17, 0x1, P0 ;  /* 0x000097000c157a11 */ /* 0x000fe400000f0c11 */
[----:B------:R-:W-:Y:S02]  /*6280*/  LEA R22, P1, R14, c[0x0][0x268], 0x1 ;  /* 0x00009a000e167a11 */ /* 0x000fe400078208ff */
[----:B------:R-:W-:Y:S01]  /*6290*/  IADD3 R13, R15, R19, RZ ;  /* 0x000000130f0d7210 */ /* 0x000fe20007ffe0ff */
[----:B------:R-:W-:-:S03]  /*62a0*/  IMAD.WIDE R20, R89, 0x10, R20 ;  /* 0x0000001059147825 */ /* 0x000fc600078e0214 */
[----:B------:R-:W-:-:S05]  /*62b0*/  LEA.HI.X R23, R14, c[0x0][0x26c], R13, 0x1, P1 ;  /* 0x00009b000e177a11 */ /* 0x000fca00008f0c0d */
[----:B------:R-:W-:Y:S01]  /*62c0*/  IMAD.WIDE R22, R89, 0x10, R22 ;  /* 0x0000001059167825 */ /* 0x000fe200078e0216 */
[----:B--2---:R-:W-:Y:S04]  /*62d0*/  STG.E.128 [R20.64], R8 ;  /* 0x0000000814007986 */ /* 0x004fe8000c101d04 */
[----:B---3--:R-:W-:Y:S04]  /*62e0*/  STG.E.128 [R20.64+0x200], R4 ;  /* 0x0002000414007986 */ /* 0x008fe8000c101d04 */
[----:B------:R-:W-:Y:S06]  /*62f0*/  BAR.SYNC.DEFER_BLOCKING 0x0 ;  /* 0x0000000000007b1d */ /* 0x000fec0000010000 */
[----:B------:R-:W2:Y:S04]  /*6300*/  LDG.E.128 R24, [R22.64] ;  /* 0x0000000416187981 */ /* 0x000ea8000c1e1d00 */
[----:B------:R-:W3:Y:S01]  /*6310*/  LDG.E.128 R28, [R22.64+0x200] ;  /* 0x00020004161c7981 */ /* 0x000ee2000c1e1d00 */
[----:B------:R-:W-:Y:S01]  /*6320*/  IMAD.WIDE.U32 R2, R97, c[0x0][0x210], R2 ;  /* 0x0000840061027a25 */ /* 0x000fe200078e0002 */
[----:B------:R-:W-:-:S02]  /*6330*/  IADD3 R91, R91, 0x1, RZ ;  /* 0x000000015b5b7810 */ /* 0x000fc40007ffe0ff */
[----:B------:R-:W-:Y:S02]  /*6340*/  IADD3 R83, P1, R83, 0x2000, RZ ;  /* 0x0000200053537810 */ /* 0x000fe40007f3e0ff */
[----:B------:R-:W-:Y:S02]  /*6350*/  IADD3 R110, P2, R110, 0x1000, RZ ;  /* 0x000010006e6e7810 */ /* 0x000fe40007f5e0ff */
[----:B------:R-:W-:Y:S02]  /*6360*/  IADD3 R108, P3, R108, 0x1000, RZ ;  /* 0x000010006c6c7810 */ /* 0x000fe40007f7e0ff */
[----:B------:R-:W-:Y:S02]  /*6370*/  IADD3.X R81, RZ, R81, RZ, P1, !PT ;  /* 0x00000051ff517210 */ /* 0x000fe40000ffe4ff */
[----:B------:R-:W-:Y:S02]  /*6380*/  IADD3.X R87, RZ, R87, RZ, P2, !PT ;  /* 0x00000057ff577210 */ /* 0x000fe400017fe4ff */
[----:B------:R-:W-:Y:S01]  /*6390*/  IADD3.X R85, RZ, R85, RZ, P3, !PT ;  /* 0x00000055ff557210 */ /* 0x000fe20001ffe4ff */
[----:B--2---:R-:W-:Y:S04]  /*63a0*/  STS.128 [R79.X16], R24 ;  /* 0x000000184f007388 */ /* 0x004fe8000000cc00 */
[----:B---3--:R-:W-:Y:S01]  /*63b0*/  STS.128 [R79.X16+0x200], R28 ;  /* 0x0002001c4f007388 */ /* 0x008fe2000000cc00 */
[----:B------:R-:W-:-:S06]  /*63c0*/  NOP ;  /* 0x0000000000007918 */ /* 0x000fcc0000000000 */
[----:B------:R-:W0:Y:S04]  /*63d0*/  LDS.128 R12, [R77.X16] ;  /* 0x000000004d0c7984 */ /* 0x000e28000000cc00 */
[----:B------:R-:W1:Y:S01]  /*63e0*/  LDS.128 R16, [R77.X16+0x10] ;  /* 0x000010004d107984 */ /* 0x000e62000000cc00 */
[----:B0-----:R-:W-:Y:S02]  /*63f0*/  HADD2.F32 R32, -RZ, R12.H0_H0 ;  /* 0x2000000cff207230 */ /* 0x001fe40000004100 */
[--C-:B------:R-:W-:Y:S02]  /*6400*/  HADD2.F32 R6, -RZ, R13.reuse.H0_H0 ;  /* 0x2000000dff067230 */ /* 0x100fe40000004100 */
[--C-:B------:R-:W-:Y:S01]  /*6410*/  HADD2.F32 R9, -RZ, R14.reuse.H0_H0 ;  /* 0x2000000eff097230 */ /* 0x100fe20000004100 */
[----:B------:R-:W-:Y:S01]  /*6420*/  FMUL.FTZ R4, R32, -1.4426950216293334961 ;  /* 0xbfb8aa3b20047820 */ /* 0x000fe20000410000 */
[----:B------:R-:W-:Y:S01]  /*6430*/  HADD2.F32 R13, -RZ, R13.H1_H1 ;  /* 0x3000000dff0d7230 */ /* 0x000fe20000004100 */
[----:B------:R-:W-:Y:S01]  /*6440*/  FMUL.FTZ R7, R6, -1.4426950216293334961 ;  /* 0xbfb8aa3b06077820 */ /* 0x000fe20000410000 */
[----:B------:R-:W-:Y:S01]  /*6450*/  HADD2.F32 R14, -RZ, R14.H1_H1 ;  /* 0x3000000eff0e7230 */ /* 0x000fe20000004100 */
[----:B------:R-:W-:Y:S01]  /*6460*/  FMUL.FTZ R10, R9, -1.4426950216293334961 ;  /* 0xbfb8aa3b090a7820 */ /* 0x000fe20000410000 */
[--C-:B------:R-:W-:Y:S01]  /*6470*/  HADD2.F32 R20, -RZ, R15.reuse.H0_H0 ;  /* 0x2000000fff147230 */ /* 0x100fe20000004100 */
[----:B------:R-:W0:Y:S01]  /*6480*/  MUFU.EX2 R4, R4 ;  /* 0x0000000400047308 */ /* 0x000e220000000800 */
[----:B------:R-:W-:Y:S01]  /*6490*/  HADD2.F32 R21, -RZ, R15.H1_H1 ;  /* 0x3000000fff157230 */ /* 0x000fe20000004100 */
[----:B------:R-:W-:Y:S01]  /*64a0*/  FMUL.FTZ R8, R13, -1.4426950216293334961 ;  /* 0xbfb8aa3b0d087820 */ /* 0x000fe20000410000 */
[----:B-1----:R-:W-:Y:S01]  /*64b0*/  HADD2.F32 R23, -RZ, R16.H0_H0 ;  /* 0x20000010ff177230 */ /* 0x002fe20000004100 */
[----:B------:R-:W-:Y:S01]  /*64c0*/  FMUL.FTZ R11, R14, -1.4426950216293334961 ;  /* 0xbfb8aa3b0e0b7820 */ /* 0x000fe20000410000 */
[--C-:B------:R-:W-:Y:S01]  /*64d0*/  HADD2.F32 R26, -RZ, R17.reuse.H0_H0 ;  /* 0x20000011ff1a7230 */ /* 0x100fe20000004100 */
[----:B------:R-:W-:Y:S01]  /*64e0*/  FMUL.FTZ R15, R20, -1.4426950216293334961 ;  /* 0xbfb8aa3b140f7820 */ /* 0x000fe20000410000 */
[----:B------:R-:W-:Y:S01]  /*64f0*/  HADD2.F32 R12, -RZ, R12.H1_H1 ;  /* 0x3000000cff0c7230 */ /* 0x000fe20000004100 */
[----:B------:R-:W-:Y:S01]  /*6500*/  FMUL.FTZ R22, R21, -1.4426950216293334961 ;  /* 0xbfb8aa3b15167820 */ /* 0x000fe20000410000 */
[----:B------:R-:W-:Y:S01]  /*6510*/  HADD2.F32 R24, -RZ, R16.H1_H1 ;  /* 0x30000010ff187230 */ /* 0x000fe20000004100 */
[----:B------:R-:W-:Y:S01]  /*6520*/  FMUL.FTZ R16, R23, -1.4426950216293334961 ;  /* 0xbfb8aa3b17107820 */ /* 0x000fe20000410000 */
[----:B------:R-:W-:Y:S01]  /*6530*/  HADD2.F32 R27, -RZ, R17.H1_H1 ;  /* 0x30000011ff1b7230 */ /* 0x000fe20000004100 */
[----:B------:R-:W-:Y:S01]  /*6540*/  FMUL.FTZ R17, R26, -1.4426950216293334961 ;  /* 0xbfb8aa3b1a117820 */ /* 0x000fe20000410000 */
[--C-:B------:R-:W-:Y:S01]  /*6550*/  HADD2.F32 R29, -RZ, R18.reuse.H0_H0 ;  /* 0x20000012ff1d7230 */ /* 0x100fe20000004100 */
[----:B------:R-:W-:Y:S01]  /*6560*/  FMUL.FTZ R5, R12, -1.4426950216293334961 ;  /* 0xbfb8aa3b0c057820 */ /* 0x000fe20000410000 */
[----:B------:R-:W-:Y:S01]  /*6570*/  HADD2.F32 R30, -RZ, R18.H1_H1 ;  /* 0x30000012ff1e7230 */ /* 0x000fe20000004100 */
[----:B------:R-:W-:Y:S01]  /*6580*/  FMUL.FTZ R25, R24, -1.4426950216293334961 ;  /* 0xbfb8aa3b18197820 */ /* 0x000fe20000410000 */
[--C-:B------:R-:W-:Y:S01]  /*6590*/  HADD2.F32 R34, -RZ, R19.reuse.H1_H1 ;  /* 0x30000013ff227230 */ /* 0x100fe20000004100 */
[----:B------:R-:W-:Y:S01]  /*65a0*/  FMUL.FTZ R28, R27, -1.4426950216293334961 ;  /* 0xbfb8aa3b1b1c7820 */ /* 0x000fe20000410000 */
[----:B------:R-:W-:Y:S01]  /*65b0*/  HADD2.F32 R33, -RZ, R19.H0_H0 ;  /* 0x20000013ff217230 */ /* 0x000fe20000004100 */
[----:B------:R-:W-:Y:S01]  /*65c0*/  FMUL.FTZ R18, R29, -1.4426950216293334961 ;  /* 0xbfb8aa3b1d127820 */ /* 0x000fe20000410000 */
[----:B------:R-:W1:Y:S01]  /*65d0*/  MUFU.EX2 R7, R7 ;  /* 0x0000000700077308 */ /* 0x000e620000000800 */
[----:B------:R-:W-:-:S02]  /*65e0*/  FMUL.FTZ R31, R30, -1.4426950216293334961 ;  /* 0xbfb8aa3b1e1f7820 */ /* 0x000fc40000410000 */
[----:B------:R-:W-:Y:S02]  /*65f0*/  FMUL.FTZ R35, R34, -1.4426950216293334961 ;  /* 0xbfb8aa3b22237820 */ /* 0x000fe40000410000 */
[----:B------:R-:W-:Y:S02]  /*6600*/  FMUL.FTZ R19, R33, -1.4426950216293334961 ;  /* 0xbfb8aa3b21137820 */ /* 0x000fe40000410000 */
[----:B0-----:R-:W-:Y:S01]  /*6610*/  FADD.FTZ R4, R4, 1 ;  /* 0x3f80000004047421 */ /* 0x001fe20000010000 */
[----:B------:R-:W0:Y:S08]  /*6620*/  MUFU.EX2 R8, R8 ;  /* 0x0000000800087308 */ /* 0x000e300000000800 */
[----:B------:R-:W2:Y:S01]  /*6630*/  MUFU.EX2 R11, R11 ;  /* 0x0000000b000b7308 */ /* 0x000ea20000000800 */
[----:B-1----:R-:W-:-:S07]  /*6640*/  FADD.FTZ R7, R7, 1 ;  /* 0x3f80000007077421 */ /* 0x002fce0000010000 */
[----:B------:R-:W1:Y:S01]  /*6650*/  MUFU.EX2 R10, R10 ;  /* 0x0000000a000a7308 */ /* 0x000e620000000800 */
[----:B0-----:R-:W-:-:S07]  /*6660*/  FADD.FTZ R8, R8, 1 ;  /* 0x3f80000008087421 */ /* 0x001fce0000010000 */
[----:B------:R-:W0:Y:S01]  /*6670*/  MUFU.EX2 R15, R15 ;  /* 0x0000000f000f7308 */ /* 0x000e220000000800 */
[----:B--2---:R-:W-:-:S07]  /*6680*/  FADD.FTZ R11, R11, 1 ;  /* 0x3f8000000b0b7421 */ /* 0x004fce0000010000 */
        /* <DEDUP_REMOVED lines=20> */
[----:B------:R-:W1:Y:S01]  /*67d0*/  MUFU.RCP R37, R4 ;  /* 0x0000000400257308 */ /* 0x000e620000001000 */
[----:B0-----:R-:W-:Y:S02]  /*67e0*/  FADD.FTZ R35, R35, 1 ;  /* 0x3f80000023237421 */ /* 0x001fe40000010000 */
[----:B--2---:R-:W-:-:S05]  /*67f0*/  FADD.FTZ R19, R19, 1 ;  /* 0x3f80000013137421 */ /* 0x004fca0000010000 */
[----:B------:R1:W0:Y:S08]  /*6800*/  MUFU.RCP R39, R5 ;  /* 0x0000000500277308 */ /* 0x0002300000001000 */
[----:B------:R-:W2:Y:S01]  /*6810*/  MUFU.RCP R7, R7 ;  /* 0x0000000700077308 */ /* 0x000ea20000001000 */
[----:B-1----:R-:W-:-:S04]  /*6820*/  FMUL.FTZ R5, R32, R37 ;  /* 0x0000002520057220 */ /* 0x002fc80000410000 */
[----:B------:R-:W-:-:S03]  /*6830*/  FMUL.FTZ R5, R5, R78 ;  /* 0x0000004e05057220 */ /* 0x000fc60000410000 */
[----:B------:R-:W1:Y:S01]  /*6840*/  MUFU.RCP R8, R8 ;  /* 0x0000000800087308 */ /* 0x000e620000001000 */
[----:B0-----:R-:W-:-:S04]  /*6850*/  FMUL.FTZ R12, R12, R39 ;  /* 0x000000270c0c7220 */ /* 0x001fc80000410000 */
[----:B------:R-:W-:-:S03]  /*6860*/  FMUL.FTZ R12, R12, R75 ;  /* 0x0000004b0c0c7220 */ /* 0x000fc60000410000 */
[----:B------:R-:W0:Y:S01]  /*6870*/  MUFU.RCP R11, R11 ;  /* 0x0000000b000b7308 */ /* 0x000e220000001000 */
[----:B--2---:R-:W-:-:S04]  /*6880*/  FMUL.FTZ R7, R6, R7 ;  /* 0x0000000706077220 */ /* 0x004fc80000410000 */
[----:B------:R-:W-:-:S03]  /*6890*/  FMUL.FTZ R7, R7, R76 ;  /* 0x0000004c07077220 */ /* 0x000fc60000410000 */
        /* <DEDUP_REMOVED lines=10> */
[----:B-1----:R-:W-:Y:S01]  /*6940*/  FMUL.FTZ R11, R20, R15 ;  /* 0x0000000f140b7220 */ /* 0x002fe20000410000 */
[----:B------:R-:W-:-:S03]  /*6950*/  F2FP.PACK_AB R20, R12, R5 ;  /* 0x000000050c14723e */ /* 0x000fc600000000ff */
[----:B------:R-:W-:-:S03]  /*6960*/  FMUL.FTZ R11, R11, R70 ;  /* 0x000000460b0b7220 */ /* 0x000fc60000410000 */
[----:B------:R-:W1:Y:S01]  /*6970*/  MUFU.RCP R17, R17 ;  /* 0x0000001100117308 */ /* 0x000e620000001000 */
[----:B0-----:R-:W-:Y:S01]  /*6980*/  FMUL.FTZ R6, R21, R22 ;  /* 0x0000001615067220 */ /* 0x001fe20000410000 */
[----:B------:R-:W-:Y:S02]  /*6990*/  F2FP.PACK_AB R22, R14, R9 ;  /* 0x000000090e16723e */ /* 0x000fe400000000ff */
[----:B------:R-:W-:Y:S01]  /*69a0*/  F2FP.PACK_AB R21, R4, R7 ;  /* 0x000000070415723e */ /* 0x000fe200000000ff */
[----:B------:R-:W-:Y:S02]  /*69b0*/  FMUL.FTZ R6, R6, R69 ;  /* 0x0000004506067220 */ /* 0x000fe40000410000 */
[----:B------:R-:W-:Y:S01]  /*69c0*/  IMAD R4, R139, c[0x0][0x210], RZ ;  /* 0x000084008b047a24 */ /* 0x000fe200078e02ff */
[----:B------:R-:W0:Y:S01]  /*69d0*/  MUFU.RCP R25, R25 ;  /* 0x0000001900197308 */ /* 0x000e220000001000 */
[----:B--2---:R-:W-:Y:S01]  /*69e0*/  FMUL.FTZ R8, R23, R16 ;  /* 0x0000001017087220 */ /* 0x004fe20000410000 */
[----:B------:R-:W-:Y:S01]  /*69f0*/  F2FP.PACK_AB R23, R6, R11 ;  /* 0x0000000b0617723e */ /* 0x000fe200000000ff */
[----:B------:R-:W-:Y:S01]  /*6a00*/  BAR.SYNC.DEFER_BLOCKING 0x0 ;  /* 0x0000000000007b1d */ /* 0x000fe20000010000 */
[----:B------:R-:W-:-:S02]  /*6a10*/  IMAD R5, R97, c[0x0][0x214], R4 ;  /* 0x0000850061057a24 */ /* 0x000fc400078e0204 */
[----:B------:R-:W-:Y:S02]  /*6a20*/  FMUL.FTZ R8, R8, R67 ;  /* 0x0000004308087220 */ /* 0x000fe40000410000 */
[----:B-1----:R-:W-:Y:S01]  /*6a30*/  FMUL.FTZ R26, R26, R17 ;  /* 0x000000111a1a7220 */ /* 0x002fe20000410000 */
[----:B------:R-:W1:Y:S01]  /*6a40*/  MUFU.RCP R28, R28 ;  /* 0x0000001c001c7308 */ /* 0x000e620000001000 */
[----:B------:R-:W-:Y:S01]  /*6a50*/  IADD3 R3, R3, R5, RZ ;  /* 0x0000000503037210 */ /* 0x000fe20007ffe0ff */
[----:B------:R-:W-:Y:S02]  /*6a60*/  IMAD R5, R103, c[0x0][0x218], RZ ;  /* 0x0000860067057a24 */ /* 0x000fe400078e02ff */
[----:B------:R-:W-:Y:S02]  /*6a70*/  FMUL.FTZ R26, R26, R65 ;  /* 0x000000411a1a7220 */ /* 0x000fe40000410000 */
[----:B------:R-:W-:Y:S02]  /*6a80*/  IMAD R5, R114, c[0x0][0x21c], R5 ;  /* 0x0000870072057a24 */ /* 0x000fe400078e0205 */
[----:B------:R-:W2:Y:S01]  /*6a90*/  MUFU.RCP R18, R18 ;  /* 0x0000001200127308 */ /* 0x000ea20000001000 */
[----:B0-----:R-:W-:-:S02]  /*6aa0*/  FMUL.FTZ R13, R24, R25 ;  /* 0x00000019180d7220 */ /* 0x001fc40000410000 */
[----:B------:R-:W-:-:S04]  /*6ab0*/  IMAD.WIDE.U32 R2, R114, c[0x0][0x218], R2 ;  /* 0x0000860072027a25 */ /* 0x000fc800078e0002 */
[----:B------:R-:W-:Y:S01]  /*6ac0*/  FMUL.FTZ R13, R13, R66 ;  /* 0x000000420d0d7220 */ /* 0x000fe20000410000 */
[----:B------:R-:W0:Y:S01]  /*6ad0*/  MUFU.RCP R31, R31 ;  /* 0x0000001f001f7308 */ /* 0x000e220000001000 */
[----:B-1----:R-:W-:Y:S01]  /*6ae0*/  FMUL.FTZ R27, R27, R28 ;  /* 0x0000001c1b1b7220 */ /* 0x002fe20000410000 */
[----:B------:R-:W-:Y:S01]  /*6af0*/  STS.128 [R0.X16], R20 ;  /* 0x0000001400007388 */ /* 0x000fe2000000cc00 */
[----:B------:R-:W-:Y:S02]  /*6b00*/  IADD3 R3, R3, R5, RZ ;  /* 0x0000000503037210 */ /* 0x000fe40007ffe0ff */
[----:B------:R-:W-:Y:S01]  /*6b10*/  FMUL.FTZ R27, R27, R64 ;  /* 0x000000401b1b7220 */ /* 0x000fe20000410000 */
[----:B------:R-:W-:Y:S02]  /*6b20*/  F2FP.PACK_AB R8, R13, R8 ;  /* 0x000000080d08723e */ /* 0x000fe400000000ff */
[----:B------:R-:W1:Y:S01]  /*6b30*/  MUFU.RCP R32, R19 ;  /* 0x0000001300207308 */ /* 0x000e620000001000 */
[----:B--2---:R-:W-:Y:S01]  /*6b40*/  FMUL.FTZ R10, R29, R18 ;  /* 0x000000121d0a7220 */ /* 0x004fe20000410000 */
[----:B------:R-:W-:-:S02]  /*6b50*/  F2FP.PACK_AB R9, R27, R26 ;  /* 0x0000001a1b09723e */ /* 0x000fc400000000ff */
[----:B------:R-:W-:Y:S01]  /*6b60*/  LEA R4, P0, R2, c[0x0][0x270], 0x1 ;  /* 0x00009c0002047a11 */ /* 0x000fe200078008ff */
[----:B------:R-:W-:-:S03]  /*6b70*/  FMUL.FTZ R10, R10, R63 ;  /* 0x0000003f0a0a7220 */ /* 0x000fc60000410000 */
[----:B------:R-:W2:Y:S01]  /*6b80*/  MUFU.RCP R35, R35 ;  /* 0x0000002300237308 */ /* 0x000ea20000001000 */
[----:B0-----:R-:W-:Y:S01]  /*6b90*/  FMUL.FTZ R15, R30, R31 ;  /* 0x0000001f1e0f7220 */ /* 0x001fe20000410000 */
[----:B------:R-:W-:Y:S02]  /*6ba0*/  LEA.HI.X R5, R2, c[0x0][0x274], R3, 0x1, P0 ;  /* 0x00009d0002057a11 */ /* 0x000fe400000f0c03 */
[----:B------:R-:W-:Y:S01]  /*6bb0*/  ISETP.GE.AND P0, PT, R91, c[0x0][0x174], PT ;  /* 0x00005d005b007a0c */ /* 0x000fe20003f06270 */
[----:B------:R-:W-:Y:S02]  /*6bc0*/  FMUL.FTZ R15, R15, R62 ;  /* 0x0000003e0f0f7220 */ /* 0x000fe40000410000 */
[----:B------:R-:W-:-:S03]  /*6bd0*/  IMAD.WIDE R2, R89, 0x10, R4 ;  /* 0x0000001059027825 */ /* 0x000fc600078e0204 */
[----:B------:R-:W-:Y:S01]  /*6be0*/  F2FP.PACK_AB R10, R15, R10 ;  /* 0x0000000a0f0a723e */ /* 0x000fe200000000ff */
[----:B-1----:R-:W-:-:S04]  /*6bf0*/  FMUL.FTZ R16, R33, R32 ;  /* 0x0000002021107220 */ /* 0x002fc80000410000 */
[----:B------:R-:W-:Y:S02]  /*6c00*/  FMUL.FTZ R16, R16, R61 ;  /* 0x0000003d10107220 */ /* 0x000fe40000410000 */
[----:B--2---:R-:W-:-:S04]  /*6c10*/  FMUL.FTZ R17, R34, R35 ;  /* 0x0000002322117220 */ /* 0x004fc80000410000 */
[----:B------:R-:W-:-:S05]  /*6c20*/  FMUL.FTZ R17, R17, R60 ;  /* 0x0000003c11117220 */ /* 0x000fca0000410000 */
[----:B------:R-:W-:-:S05]  /*6c30*/  F2FP.PACK_AB R11, R17, R16 ;  /* 0x00000010110b723e */ /* 0x000fca00000000ff */
[----:B------:R-:W-:Y:S01]  /*6c40*/  STS.128 [R0.X16+0x10], R8 ;  /* 0x0000100800007388 */ /* 0x000fe2000000cc00 */
[----:B------:R-:W-:-:S06]  /*6c50*/  NOP ;  /* 0x0000000000007918 */ /* 0x000fcc0000000000 */
[----:B------:R-:W0:Y:S04]  /*6c60*/  LDS.128 R12, [R79.X16] ;  /* 0x000000004f0c7984 */ /* 0x000e28000000cc00 */
[----:B------:R-:W1:Y:S04]  /*6c70*/  LDS.128 R16, [R79.X16+0x200] ;  /* 0x000200004f107984 */ /* 0x000e68000000cc00 */
[----:B0-----:R0:W-:Y:S04]  /*6c80*/  STG.E.128 [R2.64], R12 ;  /* 0x0000000c02007986 */ /* 0x0011e8000c101d04 */
[----:B-1----:R0:W-:Y:S01]  /*6c90*/  STG.E.128 [R2.64+0x200], R16 ;  /* 0x0002001002007986 */ /* 0x0021e2000c101d04 */
[----:B------:R-:W-:Y:S01]  /*6ca0*/  @P0 CALL.REL.NOINC `(.L_x_525) ;  /* 0x0000001000000944 */ /* 0x000fe20003c00000 */
[----:B------:R-:W-:Y:S05]  /*6cb0*/  BRA `(.L_x_526) ;  /* 0xffff987000007947 */ /* 0x000fea000383ffff */
.L_x_525:
[----:B------:R-:W-:Y:S05]  /*6cc0*/  EXIT ;  /* 0x000000000000794d */ /* 0x000fea0003800000 */
.L_x_527:
        /* <DEDUP_REMOVED lines=11> */
.L_x_5331:


//--------------------- .text._Z25selective_scan_fwd_kernelI32Selective_Scan_fwd_kernel_traitsILi128ELi16ELi1ELb1ELb1ELb0ELb0EN3c104HalfENS1_7complexIfEEEEv13SSMParamsBase --------------------------
	.section	.text._Z25selective_scan_fwd_kernelI32Selective_Scan_fwd_kernel_traitsILi128ELi16ELi1ELb1ELb1ELb0ELb0EN3c104HalfENS1_7complexIfEEEEv13SSMParamsBase,"ax",@progbits
	.sectioninfo	@"SHI_REGISTERS=164"
	.align	128
        .global         _Z25selective_scan_fwd_kernelI32Selective_Scan_fwd_kernel_traitsILi128ELi16ELi1ELb1ELb1ELb0ELb0EN3c104HalfENS1_7complexIfEEEEv13SSMParamsBase
        .type           _Z25selective_scan_fwd_kernelI32Selective_Scan_fwd_kernel_traitsILi128ELi16ELi1ELb1ELb1ELb0ELb0EN3c104HalfENS1_7complexIfEEEEv13SSMParamsBase,@function
        .size           _Z25selective_scan_fwd_kernelI32Selective_Scan_fwd_kernel_traitsILi128ELi16ELi1ELb1ELb1ELb0ELb0EN3c104HalfENS1_7complexIfEEEEv13SSMParamsBase,(.L_x_5332 - _Z25selective_scan_fwd_kernelI32Selective_Scan_fwd_kernel_traitsILi128ELi16ELi1ELb1ELb1ELb0ELb0EN3c104HalfENS1_7complexIfEEEEv13SSMParamsBase)
        .other          _Z25selective_scan_fwd_kernelI32Selective_Scan_fwd_kernel_traitsILi128ELi16ELi1ELb1ELb1ELb0ELb0EN3c104HalfENS1_7complexIfEEEEv13SSMParamsBase,@"STO_CUDA_ENTRY STV_DEFAULT"
_Z25selective_scan_fwd_kernelI32Selective_Scan_fwd_kernel_traitsILi128ELi16ELi1ELb1ELb1ELb0ELb0EN3c104HalfENS1_7complexIfEEEEv13SSMParamsBase:
.text._Z25selective_scan_fwd_kernelI32Selective_Scan_fwd_kernel_traitsILi128ELi16ELi1ELb1ELb1ELb0ELb0EN3c104HalfENS1_7complexIfEEEEv13SSMParamsBase:
        /* <DEDUP_REMOVED lines=83> */
.L_x_568:
        /* <DEDUP_REMOVED lines=80> */
.L_x_529:
[----:B-12---:R-:W-:Y:S05]  /*0a30*/  BSYNC B0 ;  /* 0x0000000000007941 */ /* 0x006fea0003800000 */
.L_x_528:
        /* <DEDUP_REMOVED lines=36> */
.L_x_531:
[----:B------:R-:W-:Y:S05]  /*0c80*/  BSYNC B0 ;  /* 0x0000000000007941 */ /* 0x000fea0003800000 */
.L_x_530:
        /* <DEDUP_REMOVED lines=38> */
.L_x_533:
[----:B------:R-:W-:Y:S05]  /*0ef0*/  BSYNC B0 ;  /* 0x0000000000007941 */ /* 0x000fea0003800000 */
.L_x_532:
        /* <DEDUP_REMOVED lines=36> */
.L_x_535:
[----:B------:R-:W-:Y:S05]  /*1140*/  BSYNC B0 ;  /* 0x0000000000007941 */ /* 0x000fea0003800000 */
.L_x_534:
        /* <DEDUP_REMOVED lines=38> */
.L_x_537:
[----:B------:R-:W-:Y:S05]  /*13b0*/  BSYNC B0 ;  /* 0x0000000000007941 */ /* 0x000fea0003800000 */
.L_x_536:
        /* <DEDUP_REMOVED lines=36> */
.L_x_539:
[----:B------:R-:W-:Y:S05]  /*1600*/  BSYNC B0 ;  /* 0x0000000000007941 */ /* 0x000fea0003800000 */
.L_x_538:
        /* <DEDUP_REMOVED lines=38> */
.L_x_541:
[----:B------:R-:W-:Y:S05]  /*1870*/  BSYNC B0 ;  /* 0x0000000000007941 */ /* 0x000fea0003800000 */
.L_x_540:
[----:B------:R-:W-:Y:S01]  /*1880*/  HADD2.F32 R14, -RZ, R14.H1_H1 ;  /* 0x3000000eff0e7230 */ /* 0x000fe20000004100 */
        /* <DEDUP_REMOVED lines=36> */
.L_x_543:
[----:B------:R-:W-:Y:S05]  /*1ad0*/  BSYNC B0 ;  /* 0x0000000000007941 */ /* 0x000fea0003800000 */
.L_x_542:
[----:B------:R-:W-:Y:S01]  /*1ae0*/  ISETP.EQ.OR P3, PT, RZ, UR6, P3 ;  /* 0x00000006ff007c0c */ /* 0x000fe20009f62670 */
[----:B------:R-:W-:Y:S01]  /*1af0*/  BSSY B0, `(.L_x_544) ;  /* 0x0000029000007945 */ /* 0x000fe20003800000 */
[--C-:B------:R-:W-:Y:S01]  /*1b00*/  HADD2.F32 R43, -RZ, R8.reuse.H0_H0 ;  /* 0x20000008ff2b7230 */ /* 0x100fe20000004100 */
[----:B------:R-:W-:Y:S01]  /*1b10*/  FSETP.GTU.FTZ.AND P5, PT, R64, 20, PT ;  /* 0x41a000004000780b */ /* 0x000fe20003fbc000 */
[----:B------:R-:W-:Y:S01]  /*1b20*/  HADD2.F32 R41, -RZ, R9.H0_H0 ;  /* 0x20000009ff297230 */ /* 0x000fe20000004100 */
[----:B------:R-:W-:Y:S01]  /*1b30*/  ISETP.EQ.OR P2, PT, RZ, UR6, P2 ;  /* 0x00000006ff007c0c */ /* 0x000fe20009742670 */
[----:B------:R-:W-:Y:S01]  /*1b40*/  HADD2.F32 R60, -RZ, R15.H1_H1 ;  /* 0x3000000fff3c7230 */ /* 0x000fe20000004100 */
[----:B------:R-:W-:Y:S01]  /*1b50*/  FADD.FTZ R62, R62, R81 ;  /* 0x000000513e3e7221 */ /* 0x000fe20000010000 */
[----:B------:R-:W-:Y:S02]  /*1b60*/  HADD2.F32 R8, -RZ, R8.H1_H1 ;  /* 0x30000008ff087230 */ /* 0x000fe40000004100 */
[----:B------:R-:W-:-:S03]  /*1b70*/  HADD2.F32 R9, -RZ, R9.H1_H1 ;  /* 0x30000009ff097230 */ /* 0x000fc60000004100 */
        /* <DEDUP_REMOVED lines=32> */
.L_x_545:
[----:B------:R-:W-:Y:S05]  /*1d80*/  BSYNC B0 ;  /* 0x0000000000007941 */ /* 0x000fea0003800000 */
.L_x_544:
[----:B------:R-:W-:Y:S01]  /*1d90*/  BSSY B0, `(.L_x_546) ;  /* 0x0000028000007945 */ /* 0x000fe20003800000 */
[--C-:B------:R-:W-:Y:S01]  /*1da0*/  HADD2.F32 R39, -RZ, R10.reuse.H0_H0 ;  /* 0x2000000aff277230 */ /* 0x100fe20000004100 */
[----:B------:R-:W-:Y:S01]  /*1db0*/  FSETP.GTU.FTZ.AND P3, PT, R62, 20, PT ;  /* 0x41a000003e00780b */ /* 0x000fe20003f7c000 */
[--C-:B------:R-:W-:Y:S01]  /*1dc0*/  HADD2.F32 R37, -RZ, R11.reuse.H0_H0 ;  /* 0x2000000bff257230 */ /* 0x100fe20000004100 */
[----:B------:R-:W-:Y:S01]  /*1dd0*/  FADD.FTZ R60, R60, R81 ;  /* 0x000000513c3c7221 */ /* 0x000fe20000010000 */
[----:B------:R-:W-:Y:S02]  /*1de0*/  HADD2.F32 R10, -RZ, R10.H1_H1 ;  /* 0x3000000aff0a7230 */ /* 0x000fe40000004100 */
[----:B------:R-:W-:Y:S02]  /*1df0*/  HADD2.F32 R11, -RZ, R11.H1_H1 ;  /* 0x3000000bff0b7230 */ /* 0x000fe40000004100 */
        /* <DEDUP_REMOVED lines=33> */
.L_x_547:
[----:B------:R-:W-:Y:S05]  /*2010*/  BSYNC B0 ;  /* 0x0000000000007941 */ /* 0x000fea0003800000 */
.L_x_546:
[----:B------:R-:W-:Y:S01]  /*2020*/  ISETP.EQ.OR P1, PT, RZ, UR6, P1 ;  /* 0x00000006ff007c0c */ /* 0x000fe20008f22670 */
[----:B------:R-:W-:Y:S01]  /*2030*/  BSSY B0, `(.L_x_548) ;  /* 0x000002d000007945 */ /* 0x000fe20003800000 */
[----:B------:R-:W-:Y:S01]  /*2040*/  FSETP.GTU.FTZ.AND P2, PT, R60, 20, PT ;  /* 0x41a000003c00780b */ /* 0x000fe20003f5c000 */
[--C-:B------:R-:W-:Y:S01]  /*2050*/  HADD2.F32 R33, -RZ, R5.reuse.H0_H0 ;  /* 0x20000005ff217230 */ /* 0x100fe20000004100 */
[----:B------:R-:W-:Y:S01]  /*2060*/  ISETP.EQ.OR P0, PT, RZ, UR6, P0 ;  /* 0x00000006ff007c0c */ /* 0x000fe20008702670 */
[----:B------:R-:W-:Y:S01]  /*2070*/  HADD2.F32 R31, -RZ, R6.H0_H0 ;  /* 0x20000006ff1f7230 */ /* 0x000fe20000004100 */
[----:B------:R-:W-:Y:S01]  /*2080*/  ISETP.EQ.OR P4, PT, RZ, UR6, P4 ;  /* 0x00000006ff007c0c */ /* 0x000fe2000a782670 */
[----:B------:R-:W-:Y:S01]  /*2090*/  HADD2.F32 R4, -RZ, R4.H1_H1 ;  /* 0x30000004ff047230 */ /* 0x000fe20000004100 */
[----:B------:R-:W-:Y:S01]  /*20a0*/  ISETP.EQ.OR P5, PT, RZ, UR6, P5 ;  /* 0x00000006ff007c0c */ /* 0x000fe2000afa2670 */
[----:B------:R-:W-:Y:S01]  /*20b0*/  HADD2.F32 R5, -RZ, R5.H1_H1 ;  /* 0x30000005ff057230 */ /* 0x000fe20000004100 */
[----:B------:R-:W-:Y:S01]  /*20c0*/  ISETP.EQ.OR P3, PT, RZ, UR6, P3 ;  /* 0x00000006ff007c0c */ /* 0x000fe20009f62670 */
[----:B------:R-:W-:Y:S01]  /*20d0*/  HADD2.F32 R6, -RZ, R6.H1_H1 ;  /* 0x30000006ff067230 */ /* 0x000fe20000004100 */
        /* <DEDUP_REMOVED lines=34> */
.L_x_549:
[----:B------:R-:W-:Y:S05]  /*2300*/  BSYNC B0 ;  /* 0x0000000000007941 */ /* 0x000fea0003800000 */
.L_x_548:
        /* <DEDUP_REMOVED lines=33> */
.L_x_551:
[----:B------:R-:W-:Y:S05]  /*2520*/  BSYNC B0 ;  /* 0x0000000000007941 */ /* 0x000fea0003800000 */
.L_x_550:
        /* <DEDUP_REMOVED lines=33> */
.L_x_553:
[----:B------:R-:W-:Y:S05]  /*2740*/  BSYNC B0 ;  /* 0x0000000000007941 */ /* 0x000fea0003800000 */
.L_x_552:
        /* <DEDUP_REMOVED lines=33> */
.L_x_555:
[----:B------:R-:W-:Y:S05]  /*2960*/  BSYNC B0 ;  /* 0x0000000000007941 */ /* 0x000fea0003800000 */
.L_x_554:
        /* <DEDUP_REMOVED lines=33> */
.L_x_557:
[----:B------:R-:W-:Y:S05]  /*2b80*/  BSYNC B0 ;  /* 0x0000000000007941 */ /* 0x000fea0003800000 */
.L_x_556:
        /* <DEDUP_REMOVED lines=33> */
.L_x_559:
[----:B------:R-:W-:Y:S05]  /*2da0*/  BSYNC B0 ;  /* 0x0000000000007941 */ /* 0x000fea0003800000 */
.L_x_558:
[----:B------:R-:W-:Y:S01]  /*2db0*/  HADD2.F32 R7, -RZ, R7.H1_H1 ;  /* 0x30000007ff077230 */ /* 0x000fe20000004100 */
        /* <DEDUP_REMOVED lines=35> */
.L_x_566:
        /* <DEDUP_REMOVED lines=11> */
[----:B------:R0:W2:Y:S01]  /*30a0*/  LDG.E.64 R2, [R12.64] ;  /* 0x000000040c027981 */ /* 0x0000a2000c1e1b00 */
        /* <DEDUP_REMOVED lines=10> */
[----:B0-----:R1:W3:Y:S04]  /*3150*/  LDG.E.128 R12, [R20.64+0x400] ;  /* 0x00040004140c7981 */ /* 0x0012e8000c1e1d00 */
[----:B------:R1:W3:Y:S01]  /*3160*/  LDG.E.128 R16, [R20.64+0x600] ;  /* 0x0006000414107981 */ /* 0x0002e2000c1e1d00 */
        /* <DEDUP_REMOVED lines=9> */
[----:B-1----:R-:W-:Y:S02]  /*3200*/  FMUL.RZ R20, R2, 0.15915493667125701904 ;  /* 0x3e22f98302147820 */ /* 0x002fe4000040c000 */
        /* <DEDUP_REMOVED lines=19> */
[----:B------:R-:W-:-:S02]  /*3340*/  FMUL.FTZ R126, R25, R76 ;  /* 0x0000004c197e7220 */ /* 0x000fc40000410000 */
[----:B------:R-:W-:-:S05]  /*3350*/  FMUL.FTZ R122, R25, R70 ;  /* 0x00000046197a7220 */ /* 0x000fca0000410000 */
        /* <DEDUP_REMOVED lines=24> */
[----:B------:R-:W-:Y:S01]  /*34e0*/  SHF.L.U32 R2, R77, 0x2, RZ ;  /* 0x000000024d027819 */ /* 0x000fe200000006ff */
[----:B------:R-:W-:Y:S03]  /*34f0*/  MUFU.SIN R95, R23 ;  /* 0x00000017005f7308 */ /* 0x000fe60000000400 */
[----:B------:R-:W-:-:S05]  /*3500*/  LOP3.LUT R2, R2, 0xffffff80, RZ, 0xc0, !PT ;  /* 0xffffff8002027812 */ /* 0x000fca00078ec0ff */
[----:B------:R-:W-:Y:S08]  /*3510*/  MUFU.SIN R91, R114 ;  /* 0x00000072005b7308 */ /* 0x000ff00000000400 */
[----:B------:R0:W-:Y:S08]  /*3520*/  MUFU.COS R93, R114 ;  /* 0x00000072005d7308 */ /* 0x0001f00000000000 */
[----:B------:R1:W-:Y:S01]  /*3530*/  MUFU.COS R97, R23 ;  /* 0x0000001700617308 */ /* 0x0003e20000000000 */
[----:B0-----:R-:W-:-:S05]  /*3540*/  IADD3 R114, R2, R75, RZ ;  /* 0x0000004b02727210 */ /* 0x001fca0007ffe0ff */
[----:B---3--:R0:W-:Y:S01]  /*3550*/  STS.128 [R114.X16], R4 ;  /* 0x0000000472007388 */ /* 0x0081e2000000cc00 */
[----:B------:R-:W-:Y:S01]  /*3560*/  IMAD R2, R75, 0x3, R114 ;  /* 0x000000034b027824 */ /* 0x000fe200078e0272 */
[----:B------:R-:W-:Y:S01]  /*3570*/  MUFU.COS R120, R20 ;  /* 0x0000001400787308 */ /* 0x000fe20000000000 */
[----:B-1----:R-:W-:Y:S01]  /*3580*/  FMUL.FTZ R23, R3, R66 ;  /* 0x0000004203177220 */ /* 0x002fe20000410000 */
[----:B----4-:R1:W-:Y:S03]  /*3590*/  STS.128 [R114.X16+0x200], R8 ;  /* 0x0002000872007388 */ /* 0x0103e6000000cc00 */
[----:B------:R-:W-:Y:S01]  /*35a0*/  FMUL.RZ R130, R23, 0.15915493667125701904 ;  /* 0x3e22f98317827820 */ /* 0x000fe2000040c000 */
[----:B------:R2:W-:Y:S01]  /*35b0*/  STS.128 [R114.X16+0x400], R12 ;  /* 0x0004000c72007388 */ /* 0x0005e2000000cc00 */
[----:B------:R-:W-:Y:S01]  /*35c0*/  IMAD R23, R22, c[0x0][0x1c0], RZ ;  /* 0x0000700016177a24 */ /* 0x000fe200078e02ff */
[----:B------:R-:W-:Y:S02]  /*35d0*/  MUFU.SIN R99, R21 ;  /* 0x0000001500637308 */ /* 0x000fe40000000400 */
[----:B------:R-:W-:Y:S01]  /*35e0*/  STS.128 [R114.X16+0x600], R16 ;  /* 0x0006001072007388 */ /* 0x000fe2000000cc00 */
[----:B------:R-:W-:-:S02]  /*35f0*/  IMAD R133, R0, c[0x0][0x1c4], R23 ;  /* 0x0000710000857a24 */ /* 0x000fc400078e0217 */
[----:B0-----:R-:W-:-:S03]  /*3600*/  FMUL.FTZ R4, R3, R64 ;  /* 0x0000004003047220 */ /* 0x001fc60000410000 */
[----:B------:R0:W-:Y:S01]  /*3610*/  MUFU.COS R89, R21 ;  /* 0x0000001500597308 */ /* 0x0001e20000000000 */
[----:B-1----:R-:W-:Y:S01]  /*3620*/  FMUL.RZ R10, R4, 0.15915493667125701904 ;  /* 0x3e22f983040a7820 */ /* 0x002fe2000040c000 */
[----:B------:R-:W-:-:S06]  /*3630*/  NOP ;  /* 0x0000000000007918 */ /* 0x000fcc0000000000 */
[----:B------:R-:W1:Y:S01]  /*3640*/  LDS.128 R4, [R2.X16] ;  /* 0x0000000002047984 */ /* 0x000e62000000cc00 */
[----:B0-----:R-:W-:Y:S01]  /*3650*/  IMAD.WIDE.U32 R20, R98, c[0x0][0x1b8], RZ ;  /* 0x00006e0062147a25 */ /* 0x001fe200078e00ff */
[----:B------:R0:W-:Y:S03]  /*3660*/  MUFU.COS R116, R24 ;  /* 0x0000001800747308 */ /* 0x0001e60000000000 */
[----:B------:R-:W-:Y:S01]  /*3670*/  FMUL.FTZ R9, R25, R64 ;  /* 0x0000004019097220 */ /* 0x000fe20000410000 */
[----:B------:R-:W-:Y:S01]  /*3680*/  IADD3 R21, R21, R119, RZ ;  /* 0x0000007715157210 */ /* 0x000fe20007ffe0ff */
[----:B--2---:R-:W-:-:S03]  /*3690*/  FMUL.FTZ R15, R3, R60 ;  /* 0x0000003c030f7220 */ /* 0x004fc60000410000 */
[----:B------:R-:W2:Y:S01]  /*36a0*/  MUFU.EX2 R106, R106 ;  /* 0x0000006a006a7308 */ /* 0x000ea20000000800 */
[----:B------:R-:W-:-:S04]  /*36b0*/  IMAD.WIDE.U32 R22, R0, c[0x0][0x1c0], R20 ;  /* 0x0000700000167a25 */ /* 0x000fc800078e0014 */
[----:B------:R-:W-:Y:S01]  /*36c0*/  FMUL.RZ R15, R15, 0.15915493667125701904 ;  /* 0x3e22f9830f0f7820 */ /* 0x000fe2000040c000 */
[----:B------:R-:W-:Y:S01]  /*36d0*/  IADD3 R21, R23, R133, RZ ;  /* 0x0000008517157210 */ /* 0x000fe20007ffe0ff */
[----:B0-----:R-:W-:Y:S01]  /*36e0*/  FMUL.FTZ R24, R25, R68 ;  /* 0x0000004419187220 */ /* 0x001fe20000410000 */
[----:B------:R-:W0:Y:S01]  /*36f0*/  MUFU.EX2 R102, R102 ;  /* 0x0000006600667308 */ /* 0x000e220000000800 */
[----:B------:R-:W-:-:S04]  /*3700*/  LEA R20, P0, R22, c[0x0][0x230], 0x3 ;  /* 0x00008c0016147a11 */ /* 0x000fc800078018ff */
[----:B------:R-:W-:-:S03]  /*3710*/  LEA.HI.X R21, R22, c[0x0][0x234], R21, 0x3, P0 ;  /* 0x00008d0016157a11 */ /* 0x000fc600000f1c15 */
[----:B------:R-:W-:Y:S01]  /*3720*/  MUFU.SIN R119, R130 ;  /* 0x0000008200777308 */ /* 0x000fe20000000400 */
[C---:B--2---:R-:W-:Y:S02]  /*3730*/  FMUL.FTZ R116, R106.reuse, R116 ;  /* 0x000000746a747220 */ /* 0x044fe40000410000 */
[----:B------:R-:W-:-:S05]  /*3740*/  FMUL.FTZ R115, R106, R115 ;  /* 0x000000736a737220 */ /* 0x000fca0000410000 */
[----:B------:R-:W2:Y:S01]  /*3750*/  MUFU.EX2 R8, R129 ;  /* 0x0000008100087308 */ /* 0x000ea20000000800 */
[C---:B0-----:R-:W-:Y:S02]  /*3760*/  FMUL.FTZ R106, R102.reuse, R87 ;  /* 0x00000057666a7220 */ /* 0x041fe40000410000 */
[----:B------:R-:W-:Y:S01]  /*3770*/  FMUL.FTZ R105, R102, R105 ;  /* 0x0000006966697220 */ /* 0x000fe20000410000 */
[----:B-1----:R-:W-:-:S04]  /*3780*/  HADD2.F32 R14, -RZ, R4.H1_H1 ;  /* 0x30000004ff0e7230 */ /* 0x002fc80000004100 */
[----:B------:R-:W0:Y:S01]  /*3790*/  MUFU.EX2 R112, R112 ;  /* 0x0000007000707308 */ /* 0x000e220000000800 */
[----:B------:R-:W-:-:S07]  /*37a0*/  HADD2.F32 R4, -RZ, R4.H0_H0 ;  /* 0x20000004ff047230 */ /* 0x000fce0000004100 */
[----:B------:R-:W1:Y:S01]  /*37b0*/  MUFU.EX2 R100, R100 ;  /* 0x0000006400647308 */ /* 0x000e620000000800 */
[----:B--2---:R-:W-:Y:S02]  /*37c0*/  FMUL.FTZ R87, R8, R119 ;  /* 0x0000007708577220 */ /* 0x004fe40000410000 */
[----:B------:R-:W-:-:S05]  /*37d0*/  FMUL.FTZ R119, R43, R14 ;  /* 0x0000000e2b777220 */ /* 0x000fca0000410000 */
[----:B------:R-:W2:Y:S01]  /*37e0*/  MUFU.EX2 R26, R26 ;  /* 0x0000001a001a7308 */ /* 0x000ea20000000800 */
[C---:B0-----:R-:W-:Y:S02]  /*37f0*/  FMUL.FTZ R118, R112.reuse, R118 ;  /* 0x0000007670767220 */ /* 0x041fe40000410000 */
[----:B------:R-:W-:-:S05]  /*3800*/  FMUL.FTZ R117, R112, R117 ;  /* 0x0000007570757220 */ /* 0x000fca0000410000 */
[----:B------:R-:W0:Y:S01]  /*3810*/  MUFU.EX2 R127, R127 ;  /* 0x0000007f007f7308 */ /* 0x000e220000000800 */
[C---:B-1----:R-:W-:Y:S02]  /*3820*/  FMUL.FTZ R112, R100.reuse, R27 ;  /* 0x0000001b64707220 */ /* 0x042fe40000410000 */
[----:B------:R-:W-:-:S05]  /*3830*/  FMUL.FTZ R111, R100, R111 ;  /* 0x0000006f646f7220 */ /* 0x000fca0000410000 */
[----:B------:R-:W1:Y:S01]  /*3840*/  MUFU.EX2 R124, R124 ;  /* 0x0000007c007c7308 */ /* 0x000e620000000800 */
[C---:B--2---:R-:W-:Y:S01]  /*3850*/  FMUL.FTZ R114, R26.reuse, R121 ;  /* 0x000000791a727220 */ /* 0x044fe20000410000 */
[----:B------:R-:W-:Y:S01]  /*3860*/  HADD2.F32 R121, -RZ, R5.H1_H1 ;  /* 0x30000005ff797230 */ /* 0x000fe20000004100 */
[----:B------:R-:W-:-:S04]  /*3870*/  FMUL.FTZ R113, R26, R113 ;  /* 0x000000711a717220 */ /* 0x000fc80000410000 */
[----:B------:R-:W-:Y:S01]  /*3880*/  FMUL.FTZ R121, R42, R121 ;  /* 0x000000792a797220 */ /* 0x000fe20000410000 */
[----:B------:R-:W2:Y:S01]  /*3890*/  MUFU.EX2 R125, R125 ;  /* 0x0000007d007d7308 */ /* 0x000ea20000000800 */
[C---:B0-----:R-:W-:Y:S02]  /*38a0*/  FMUL.FTZ R108, R127.reuse, R108 ;  /* 0x0000006c7f6c7220 */ /* 0x041fe40000410000 */
[----:B------:R-:W-:-:S05]  /*38b0*/  FMUL.FTZ R107, R127, R107 ;  /* 0x0000006b7f6b7220 */ /* 0x000fca0000410000 */
[----:B------:R0:W3:Y:S01]  /*38c0*/  MUFU.COS R131, R130 ;  /* 0x0000008200837308 */ /* 0x0000e20000000000 */
[C---:B-1----:R-:W-:Y:S02]  /*38d0*/  FMUL.FTZ R100, R124.reuse, R89 ;  /* 0x000000597c647220 */ /* 0x042fe40000410000 */
[----:B------:R-:W-:-:S05]  /*38e0*/  FMUL.FTZ R99, R124, R99 ;  /* 0x000000637c637220 */ /* 0x000fca0000410000 */
[----:B------:R-:W-:Y:S01]  /*38f0*/  MUFU.SIN R12, R10 ;  /* 0x0000000a000c7308 */ /* 0x000fe20000000400 */
[C---:B--2---:R-:W-:Y:S02]  /*3900*/  FMUL.FTZ R102, R125.reuse, R120 ;  /* 0x000000787d667220 */ /* 0x044fe40000410000 */
[----:B------:R-:W-:Y:S02]  /*3910*/  FMUL.FTZ R101, R125, R101 ;  /* 0x000000657d657220 */ /* 0x000fe40000410000 */
[----:B------:R-:W-:Y:S02]  /*3920*/  FMUL.FTZ R125, R43, R4 ;  /* 0x000000042b7d7220 */ /* 0x000fe40000410000 */
[----:B0-----:R-:W-:Y:S01]  /*3930*/  FMUL.FTZ R130, R25, R60 ;  /* 0x0000003c19827220 */ /* 0x001fe20000410000 */
[----:B------:R0:W-:Y:S01]  /*3940*/  MUFU.COS R16, R10 ;  /* 0x0000000a00107308 */ /* 0x0001e20000000000 */
[----:B---3--:R-:W-:Y:S01]  /*3950*/  FMUL.FTZ R89, R8, R131 ;  /* 0x0000008308597220 */ /* 0x008fe20000410000 */
[----:B------:R-:W-:-:S02]  /*3960*/  HADD2.F32 R131, -RZ, R7.H0_H0 ;  /* 0x20000007ff837230 */ /* 0x000fc40000004100 */
[----:B------:R-:W-:-:S03]  /*3970*/  HADD2.F32 R7, -RZ, R7.H1_H1 ;  /* 0x30000007ff077230 */ /* 0x000fc60000004100 */
[C---:B------:R-:W-:Y:S01]  /*3980*/  FMUL.FTZ R131, R40.reuse, R131 ;  /* 0x0000008328837220 */ /* 0x040fe20000410000 */
[----:B------:R1:W-:Y:S01]  /*3990*/  MUFU.EX2 R13, R9 ;  /* 0x00000009000d7308 */ /* 0x0003e20000000800 */
[----:B0-----:R-:W-:Y:S02]  /*39a0*/  FMUL.FTZ R10, R25, R62 ;  /* 0x0000003e190a7220 */ /* 0x001fe40000410000 */
[----:B------:R-:W-:-:S05]  /*39b0*/  FMUL.FTZ R132, R40, R7 ;  /* 0x0000000728847220 */ /* 0x000fca0000410000 */
[----:B------:R-:W0:Y:S01]  /*39c0*/  MUFU.EX2 R128, R128 ;  /* 0x0000008000807308 */ /* 0x000e220000000800 */
[----:B-1----:R-:W-:Y:S01]  /*39d0*/  FMUL.FTZ R9, R3, R62 ;  /* 0x0000003e03097220 */ /* 0x002fe20000410000 */
[----:B------:R-:W-:Y:S01]  /*39e0*/  HADD2.F32 R3, -RZ, R5.H0_H0 ;  /* 0x20000005ff037230 */ /* 0x000fe20000004100 */
[----:B------:R-:W-:Y:S02]  /*39f0*/  FMUL.FTZ R5, R119, R115 ;  /* 0x0000007377057220 */ /* 0x000fe40000410000 */
[----:B------:R-:W-:Y:S02]  /*3a00*/  FMUL.RZ R17, R9, 0.15915493667125701904 ;  /* 0x3e22f98309117820 */ /* 0x000fe4000040c000 */
[----:B------:R-:W-:Y:S01]  /*3a10*/  FMUL.FTZ R124, R42, R3 ;  /* 0x000000032a7c7220 */ /* 0x000fe20000410000 */
[----:B------:R1:W-:Y:S01]  /*3a20*/  MUFU.EX2 R127, R10 ;  /* 0x0000000a007f7308 */ /* 0x0003e20000000800 */
[C---:B------:R-:W-:Y:S02]  /*3a30*/  FMUL.FTZ R3, R125.reuse, R115 ;  /* 0x000000737d037220 */ /* 0x040fe40000410000 */
[----:B------:R-:W-:-:S02]  /*3a40*/  FFMA.FTZ R5, R125, R116, -R5 ;  /* 0x000000747d057223 */ /* 0x000fc40000010805 */
[----:B------:R-:W-:Y:S02]  /*3a50*/  FFMA.FTZ R14, R119, R116, R3 ;  /* 0x00000074770e7223 */ /* 0x000fe40000010003 */
[----:B------:R-:W-:Y:S01]  /*3a60*/  FADD.FTZ R5, R124, R5 ;  /* 0x000000057c057221 */ /* 0x000fe20000010000 */
[----:B------:R-:W2:Y:S01]  /*3a70*/  MUFU.EX2 R126, R126 ;  /* 0x0000007e007e7308 */ /* 0x000ea20000000800 */
[----:B-1----:R-:W1:Y:S01]  /*3a80*/  LDS.128 R8, [R2.X16+0x10] ;  /* 0x0000100002087984 */ /* 0x002e62000000cc00 */
[C---:B0-----:R-:W-:Y:S02]  /*3a90*/  FMUL.FTZ R110, R128.reuse, R110 ;  /* 0x0000006e806e7220 */ /* 0x041fe40000410000 */
[----:B------:R-:W-:Y:S01]  /*3aa0*/  FMUL.FTZ R109, R128, R109 ;  /* 0x0000006d806d7220 */ /* 0x000fe20000410000 */
[----:B------:R-:W-:Y:S01]  /*3ab0*/  HADD2.F32 R128, -RZ, R6.H1_H1 ;  /* 0x30000006ff807230 */ /* 0x000fe20000004100 */
[----:B------:R-:W-:Y:S02]  /*3ac0*/  FADD.FTZ R14, R121, R14 ;  /* 0x0000000e790e7221 */ /* 0x000fe40000010000 */
[----:B------:R-:W0:Y:S01]  /*3ad0*/  MUFU.COS R4, R17 ;  /* 0x0000001100047308 */ /* 0x000e220000000000 */
[----:B------:R-:W-:-:S02]  /*3ae0*/  FMUL.FTZ R3, R113, R5 ;  /* 0x0000000571037220 */ /* 0x000fc40000410000 */
[----:B------:R-:W-:Y:S02]  /*3af0*/  FMUL.FTZ R128, R41, R128 ;  /* 0x0000008029807220 */ /* 0x000fe40000410000 */
[-C--:B------:R-:W-:Y:S02]  /*3b00*/  FFMA.FTZ R3, R114, R14.reuse, R3 ;  /* 0x0000000e72037223 */ /* 0x080fe40000010003 */
[----:B------:R-:W-:Y:S01]  /*3b10*/  FMUL.FTZ R14, R113, R14 ;  /* 0x0000000e710e7220 */ /* 0x000fe20000410000 */
[----:B------:R-:W3:Y:S01]  /*3b20*/  MUFU.EX2 R122, R122 ;  /* 0x0000007a007a7308 */ /* 0x000ee20000000800 */
[C---:B--2---:R-:W-:Y:S02]  /*3b30*/  FMUL.FTZ R104, R126.reuse, R104 ;  /* 0x000000687e687220 */ /* 0x044fe40000410000 */
[----:B------:R-:W-:Y:S01]  /*3b40*/  FMUL.FTZ R103, R126, R103 ;  /* 0x000000677e677220 */ /* 0x000fe20000410000 */
[----:B------:R-:W-:Y:S01]  /*3b50*/  HADD2.F32 R126, -RZ, R6.H0_H0 ;  /* 0x20000006ff7e7230 */ /* 0x000fe20000004100 */
[----:B------:R-:W-:-:S02]  /*3b60*/  FMUL.FTZ R120, R13, R12 ;  /* 0x0000000c0d787220 */ /* 0x000fc40000410000 */
[----:B------:R-:W-:Y:S01]  /*3b70*/  FADD.FTZ R12, R128, R3 ;  /* 0x00000003800c7221 */ /* 0x000fe20000010000 */
[----:B------:R-:W-:Y:S01]  /*3b80*/  MUFU.EX2 R130, R130 ;  /* 0x0000008200827308 */ /* 0x000fe20000000800 */
[----:B------:R-:W-:Y:S02]  /*3b90*/  FFMA.FTZ R5, R114, R5, -R14 ;  /* 0x0000000572057223 */ /* 0x000fe4000001080e */
[----:B------:R-:W-:Y:S02]  /*3ba0*/  FMUL.FTZ R126, R41, R126 ;  /* 0x0000007e297e7220 */ /* 0x000fe40000410000 */
[----:B0-----:R-:W-:Y:S02]  /*3bb0*/  FMUL.FTZ R129, R127, R4 ;  /* 0x000000047f817220 */ /* 0x001fe40000410000 */
[----:B------:R-:W-:Y:S01]  /*3bc0*/  FADD.FTZ R5, R126, R5 ;  /* 0x000000057e057221 */ /* 0x000fe20000010000 */
[----:B------:R-:W0:Y:S01]  /*3bd0*/  MUFU.COS R133, R15 ;  /* 0x0000000f00857308 */ /* 0x000e220000000000 */
[----:B------:R-:W-:-:S02]  /*3be0*/  FMUL.FTZ R6, R111, R12 ;  /* 0x0000000c6f067220 */ /* 0x000fc40000410000 */
[----:B------:R-:W-:Y:S02]  /*3bf0*/  FMUL.FTZ R4, R118, R115 ;  /* 0x0000007376047220 */ /* 0x000fe40000410000 */
[C---:B---3--:R-:W-:Y:S02]  /*3c00*/  FMUL.FTZ R97, R122.reuse, R97 ;  /* 0x000000617a617220 */ /* 0x048fe40000410000 */
[----:B------:R-:W-:Y:S01]  /*3c10*/  FMUL.FTZ R95, R122, R95 ;  /* 0x0000005f7a5f7220 */ /* 0x000fe20000410000 */
[----:B------:R-:W2:Y:S01]  /*3c20*/  MUFU.SIN R3, R15 ;  /* 0x0000000f00037308 */ /* 0x000ea20000000400 */
[----:B------:R-:W-:Y:S01]  /*3c30*/  FMUL.FTZ R122, R13, R16 ;  /* 0x000000100d7a7220 */ /* 0x000fe20000410000 */
[----:B-1----:R-:W-:Y:S01]  /*3c40*/  HADD2.F32 R134, -RZ, R8.H0_H0 ;  /* 0x20000008ff867230 */ /* 0x002fe20000004100 */
[-C--:B------:R-:W-:Y:S01]  /*3c50*/  FMUL.FTZ R13, R111, R5.reuse ;  /* 0x000000056f0d7220 */ /* 0x080fe20000410000 */
[--C-:B------:R-:W-:Y:S01]  /*3c60*/  HADD2.F32 R137, -RZ, R9.reuse.H1_H1 ;  /* 0x30000009ff897230 */ /* 0x100fe20000004100 */
[----:B------:R-:W-:Y:S01]  /*3c70*/  FFMA.FTZ R14, R112, R5, -R6 ;  /* 0x00000005700e7223 */ /* 0x000fe20000010806 */
[----:B------:R-:W-:Y:S01]  /*3c80*/  HADD2.F32 R9, -RZ, R9.H0_H0 ;  /* 0x20000009ff097230 */ /* 0x000fe20000004100 */
[C---:B------:R-:W-:Y:S01]  /*3c90*/  FMUL.FTZ R5, R117.reuse, R115 ;  /* 0x0000007375057220 */ /* 0x040fe20000410000 */
[----:B------:R-:W-:Y:S01]  /*3ca0*/  HADD2.F32 R138, -RZ, R10.H0_H0 ;  /* 0x2000000aff8a7230 */ /* 0x000fe20000004100 */
[-C--:B------:R-:W-:Y:S01]  /*3cb0*/  FFMA.FTZ R6, R117, R116.reuse, R4 ;  /* 0x0000007475067223 */ /* 0x080fe20000010004 */
[----:B------:R1:W-:Y:S01]  /*3cc0*/  MUFU.SIN R18, R17 ;  /* 0x0000001100127308 */ /* 0x0003e20000000400 */
[----:B------:R-:W-:Y:S01]  /*3cd0*/  FFMA.FTZ R5, R118, R116, -R5 ;  /* 0x0000007476057223 */ /* 0x000fe20000010805 */
[--C-:B------:R-:W-:Y:S01]  /*3ce0*/  HADD2.F32 R141, -RZ, R11.reuse.H1_H1 ;  /* 0x3000000bff8d7230 */ /* 0x100fe20000004100 */
[----:B------:R-:W-:Y:S01]  /*3cf0*/  FMUL.FTZ R4, R113, R6 ;  /* 0x0000000671047220 */ /* 0x000fe20000410000 */
[----:B------:R-:W-:Y:S01]  /*3d00*/  HADD2.F32 R11, -RZ, R11.H0_H0 ;  /* 0x2000000bff0b7230 */ /* 0x000fe20000004100 */
[----:B------:R-:W-:-:S02]  /*3d10*/  FFMA.FTZ R13, R112, R12, R13 ;  /* 0x0000000c700d7223 */ /* 0x000fc4000001000d */
[C---:B0-----:R-:W-:Y:S01]  /*3d20*/  FMUL.FTZ R133, R130.reuse, R133 ;  /* 0x0000008582857220 */ /* 0x041fe20000410000 */
[----:B------:R-:W0:Y:S01]  /*3d30*/  MUFU.EX2 R24, R24 ;  /* 0x0000001800187308 */ /* 0x000e220000000800 */
[----:B------:R-:W-:Y:S02]  /*3d40*/  FADD.FTZ R14, R131, R14 ;  /* 0x0000000e830e7221 */ /* 0x000fe40000010000 */
[----:B--2---:R-:W-:Y:S02]  /*3d50*/  FMUL.FTZ R130, R130, R3 ;  /* 0x0000000382827220 */ /* 0x004fe40000410000 */
[-C--:B------:R-:W-:Y:S01]  /*3d60*/  FFMA.FTZ R3, R114, R5.reuse, -R4 ;  /* 0x0000000572037223 */ /* 0x080fe20000010804 */
[----:B------:R-:W-:Y:S01]  /*3d70*/  HADD2.F32 R4, -RZ, R8.H1_H1 ;  /* 0x30000008ff047230 */ /* 0x000fe20000004100 */
[----:B------:R-:W-:Y:S02]  /*3d80*/  FMUL.FTZ R5, R113, R5 ;  /* 0x0000000571057220 */ /* 0x000fe40000410000 */
[----:B------:R-:W-:-:S02]  /*3d90*/  FADD.FTZ R13, R132, R13 ;  /* 0x0000000d840d7221 */ /* 0x000fc40000010000 */
[C---:B------:R-:W-:Y:S02]  /*3da0*/  FMUL.FTZ R12, R109.reuse, R14 ;  /* 0x0000000e6d0c7220 */ /* 0x040fe40000410000 */
[----:B------:R-:W-:Y:S02]  /*3db0*/  FFMA.FTZ R5, R114, R6, R5 ;  /* 0x0000000672057223 */ /* 0x000fe40000010005 */
[-C--:B------:R-:W-:Y:S02]  /*3dc0*/  FMUL.FTZ R7, R109, R13.reuse ;  /* 0x0000000d6d077220 */ /* 0x080fe40000410000 */
[----:B------:R-:W-:Y:S02]  /*3dd0*/  FFMA.FTZ R12, R110, R13, R12 ;  /* 0x0000000d6e0c7223 */ /* 0x000fe4000001000c */
[----:B------:R-:W-:Y:S02]  /*3de0*/  FMUL.FTZ R135, R39, R4 ;  /* 0x0000000427877220 */ /* 0x000fe40000410000 */
[----:B------:R-:W-:-:S02]  /*3df0*/  FMUL.FTZ R4, R111, R5 ;  /* 0x000000056f047220 */ /* 0x000fc40000410000 */
[----:B------:R-:W-:Y:S02]  /*3e00*/  FFMA.FTZ R7, R110, R14, -R7 ;  /* 0x0000000e6e077223 */ /* 0x000fe40000010807 */
[----:B------:R-:W-:Y:S02]  /*3e10*/  FMUL.FTZ R134, R39, R134 ;  /* 0x0000008627867220 */ /* 0x000fe40000410000 */
[----:B------:R-:W-:Y:S02]  /*3e20*/  FADD.FTZ R8, R135, R12 ;  /* 0x0000000c87087221 */ /* 0x000fe40000010000 */
[-C--:B------:R-:W-:Y:S02]  /*3e30*/  FMUL.FTZ R6, R111, R3.reuse ;  /* 0x000000036f067220 */ /* 0x080fe40000410000 */
[----:B------:R-:W-:Y:S02]  /*3e40*/  FFMA.FTZ R3, R112, R3, -R4 ;  /* 0x0000000370037223 */ /* 0x000fe40000010804 */
[----:B------:R-:W-:-:S02]  /*3e50*/  FADD.FTZ R7, R134, R7 ;  /* 0x0000000786077221 */ /* 0x000fc40000010000 */
[CC--:B------:R-:W-:Y:S02]  /*3e60*/  FMUL.FTZ R4, R107.reuse, R8.reuse ;  /* 0x000000086b047220 */ /* 0x0c0fe40000410000 */
[----:B------:R-:W-:Y:S02]  /*3e70*/  FFMA.FTZ R12, R112, R5, R6 ;  /* 0x00000005700c7223 */ /* 0x000fe40000010006 */
[-C--:B------:R-:W-:Y:S02]  /*3e80*/  FMUL.FTZ R15, R107, R7.reuse ;  /* 0x000000076b0f7220 */ /* 0x080fe40000410000 */
[C---:B------:R-:W-:Y:S02]  /*3e90*/  FFMA.FTZ R13, R108.reuse, R7, -R4 ;  /* 0x000000076c0d7223 */ /* 0x040fe40000010804 */
[----:B------:R-:W2:Y:S01]  /*3ea0*/  LDS.128 R4, [R2.X16+0x20] ;  /* 0x0000200002047984 */ /* 0x000ea2000000cc00 */
[----:B------:R-:W-:Y:S01]  /*3eb0*/  FFMA.FTZ R14, R108, R8, R15 ;  /* 0x000000086c0e7223 */ /* 0x000fe2000001000f */
[----:B------:R-:W-:Y:S01]  /*3ec0*/  HADD2.F32 R8, -RZ, R10.H1_H1 ;  /* 0x3000000aff087230 */ /* 0x000fe20000004100 */
[----:B------:R-:W-:-:S02]  /*3ed0*/  FMUL.FTZ R137, R38, R137 ;  /* 0x0000008926897220 */ /* 0x000fc40000410000 */
[----:B------:R-:W-:Y:S02]  /*3ee0*/  FMUL.FTZ R136, R38, R9 ;  /* 0x0000000926887220 */ /* 0x000fe40000410000 */
[----:B------:R-:W-:Y:S02]  /*3ef0*/  FMUL.FTZ R9, R109, R12 ;  /* 0x0000000c6d097220 */ /* 0x000fe40000410000 */
[----:B------:R-:W-:Y:S02]  /*3f00*/  FADD.FTZ R14, R137, R14 ;  /* 0x0000000e890e7221 */ /* 0x000fe40000010000 */
[----:B------:R-:W-:Y:S02]  /*3f10*/  FADD.FTZ R13, R136, R13 ;  /* 0x0000000d880d7221 */ /* 0x000fe40000010000 */
[-C--:B------:R-:W-:Y:S02]  /*3f20*/  FFMA.FTZ R9, R110, R3.reuse, -R9 ;  /* 0x000000036e097223 */ /* 0x080fe40000010809 */
[----:B------:R-:W-:-:S02]  /*3f30*/  FMUL.FTZ R3, R109, R3 ;  /* 0x000000036d037220 */ /* 0x000fc40000410000 */
[C---:B------:R-:W-:Y:S02]  /*3f40*/  FMUL.FTZ R15, R105.reuse, R14 ;  /* 0x0000000e690f7220 */ /* 0x040fe40000410000 */
[-C--:B-1----:R-:W-:Y:S02]  /*3f50*/  FMUL.FTZ R17, R105, R13.reuse ;  /* 0x0000000d69117220 */ /* 0x082fe40000410000 */
[----:B------:R-:W-:Y:S02]  /*3f60*/  FFMA.FTZ R3, R110, R12, R3 ;  /* 0x0000000c6e037223 */ /* 0x000fe40000010003 */
[C---:B------:R-:W-:Y:S02]  /*3f70*/  FFMA.FTZ R15, R106.reuse, R13, -R15 ;  /* 0x0000000d6a0f7223 */ /* 0x040fe4000001080f */
[----:B------:R-:W-:Y:S02]  /*3f80*/  FMUL.FTZ R138, R37, R138 ;  /* 0x0000008a258a7220 */ /* 0x000fe40000410000 */
[----:B------:R-:W-:-:S02]  /*3f90*/  FFMA.FTZ R14, R106, R14, R17 ;  /* 0x0000000e6a0e7223 */ /* 0x000fc40000010011 */
[----:B------:R-:W-:Y:S02]  /*3fa0*/  FMUL.FTZ R139, R37, R8 ;  /* 0x00000008258b7220 */ /* 0x000fe40000410000 */
[----:B------:R-:W-:Y:S02]  /*3fb0*/  FMUL.FTZ R8, R107, R3 ;  /* 0x000000036b087220 */ /* 0x000fe40000410000 */
[----:B------:R-:W-:Y:S02]  /*3fc0*/  FADD.FTZ R15, R138, R15 ;  /* 0x0000000f8a0f7221 */ /* 0x000fe40000010000 */
[----:B------:R-:W-:Y:S02]  /*3fd0*/  FADD.FTZ R14, R139, R14 ;  /* 0x0000000e8b0e7221 */ /* 0x000fe40000010000 */
[CC--:B------:R-:W-:Y:S02]  /*3fe0*/  FFMA.FTZ R8, R108.reuse, R9.reuse, -R8 ;  /* 0x000000096c087223 */ /* 0x0c0fe40000010808 */
[----:B------:R-:W-:Y:S01]  /*3ff0*/  FMUL.FTZ R9, R107, R9 ;  /* 0x000000096b097220 */ /* 0x000fe20000410000 */
[--C-:B--2---:R-:W-:Y:S01]  /*4000*/  HADD2.F32 R142, -RZ, R4.reuse.H0_H0 ;  /* 0x20000004ff8e7230 */ /* 0x104fe20000004100 */
[C---:B------:R-:W-:Y:S01]  /*4010*/  FMUL.FTZ R13, R103.reuse, R15 ;  /* 0x0000000f670d7220 */ /* 0x040fe20000410000 */
[----:B------:R-:W-:Y:S01]  /*4020*/  HADD2.F32 R12, -RZ, R4.H1_H1 ;  /* 0x30000004ff0c7230 */ /* 0x000fe20000004100 */
[-C--:B------:R-:W-:Y:S01]  /*4030*/  FMUL.FTZ R10, R103, R14.reuse ;  /* 0x0000000e670a7220 */ /* 0x080fe20000410000 */
[--C-:B------:R-:W-:Y:S01]  /*4040*/  HADD2.F32 R145, -RZ, R5.reuse.H1_H1 ;  /* 0x30000005ff917230 */ /* 0x100fe20000004100 */
[----:B------:R-:W-:Y:S01]  /*4050*/  FFMA.FTZ R9, R108, R3, R9 ;  /* 0x000000036c097223 */ /* 0x000fe20000010009 */
[----:B------:R-:W-:Y:S01]  /*4060*/  HADD2.F32 R5, -RZ, R5.H0_H0 ;  /* 0x20000005ff057230 */ /* 0x000fe20000004100 */
[----:B------:R-:W-:Y:S01]  /*4070*/  FFMA.FTZ R14, R104, R14, R13 ;  /* 0x0000000e680e7223 */ /* 0x000fe2000001000d */
[----:B------:R-:W-:Y:S01]  /*4080*/  HADD2.F32 R146, -RZ, R6.H0_H0 ;  /* 0x20000006ff927230 */ /* 0x000fe20000004100 */
[----:B------:R-:W-:Y:S01]  /*4090*/  FMUL.FTZ R141, R36, R141 ;  /* 0x0000008d248d7220 */ /* 0x000fe20000410000 */
[--C-:B------:R-:W-:Y:S01]  /*40a0*/  HADD2.F32 R149, -RZ, R7.reuse.H1_H1 ;  /* 0x30000007ff957230 */ /* 0x100fe20000004100 */
[----:B------:R-:W-:Y:S01]  /*40b0*/  FFMA.FTZ R15, R104, R15, -R10 ;  /* 0x0000000f680f7223 */ /* 0x000fe2000001080a */
[----:B------:R-:W-:Y:S01]  /*40c0*/  HADD2.F32 R7, -RZ, R7.H0_H0 ;  /* 0x20000007ff077230 */ /* 0x000fe20000004100 */
[----:B------:R-:W-:-:S02]  /*40d0*/  FMUL.FTZ R140, R36, R11 ;  /* 0x0000000b248c7220 */ /* 0x000fc40000410000 */
[CC--:B------:R-:W-:Y:S02]  /*40e0*/  FMUL.FTZ R3, R105.reuse, R9.reuse ;  /* 0x0000000969037220 */ /* 0x0c0fe40000410000 */
[-C--:B------:R-:W-:Y:S02]  /*40f0*/  FMUL.FTZ R10, R105, R8.reuse ;  /* 0x00000008690a7220 */ /* 0x080fe40000410000 */
[----:B------:R-:W-:Y:S02]  /*4100*/  FADD.FTZ R14, R141, R14 ;  /* 0x0000000e8d0e7221 */ /* 0x000fe40000010000 */
[----:B------:R-:W-:Y:S02]  /*4110*/  FADD.FTZ R15, R140, R15 ;  /* 0x0000000f8c0f7221 */ /* 0x000fe40000010000 */
[C---:B------:R-:W-:Y:S02]  /*4120*/  FFMA.FTZ R3, R106.reuse, R8, -R3 ;  /* 0x000000086a037223 */ /* 0x040fe40000010803 */
[----:B------:R-:W-:-:S02]  /*4130*/  FFMA.FTZ R13, R106, R9, R10 ;  /* 0x000000096a0d7223 */ /* 0x000fc4000001000a */
[C---:B------:R-:W-:Y:S02]  /*4140*/  FMUL.FTZ R8, R101.reuse, R14 ;  /* 0x0000000e65087220 */ /* 0x040fe40000410000 */
[----:B------:R-:W-:Y:S02]  /*4150*/  FMUL.FTZ R9, R101, R15 ;  /* 0x0000000f65097220 */ /* 0x000fe40000410000 */
[----:B------:R-:W-:Y:S02]  /*4160*/  FMUL.FTZ R4, R103, R13 ;  /* 0x0000000d67047220 */ /* 0x000fe40000410000 */
[C---:B------:R-:W-:Y:S02]  /*4170*/  FFMA.FTZ R15, R102.reuse, R15, -R8 ;  /* 0x0000000f660f7223 */ /* 0x040fe40000010808 */
[----:B------:R-:W-:Y:S02]  /*4180*/  FMUL.FTZ R142, R35, R142 ;  /* 0x0000008e238e7220 */ /* 0x000fe40000410000 */
[----:B------:R-:W-:-:S02]  /*4190*/  FFMA.FTZ R14, R102, R14, R9 ;  /* 0x0000000e660e7223 */ /* 0x000fc40000010009 */
[----:B------:R-:W-:Y:S01]  /*41a0*/  FMUL.FTZ R143, R35, R12 ;  /* 0x0000000c238f7220 */ /* 0x000fe20000410000 */
[----:B------:R1:W2:Y:S01]  /*41b0*/  LDS.128 R8, [R2.X16+0x30] ;  /* 0x0000300002087984 */ /* 0x0002a2000000cc00 */
[-C--:B------:R-:W-:Y:S02]  /*41c0*/  FFMA.FTZ R4, R104, R3.reuse, -R4 ;  /* 0x0000000368047223 */ /* 0x080fe40000010804 */
[----:B------:R-:W-:Y:S02]  /*41d0*/  FADD.FTZ R15, R142, R15 ;  /* 0x0000000f8e0f7221 */ /* 0x000fe40000010000 */
[----:B------:R-:W-:Y:S02]  /*41e0*/  FMUL.FTZ R3, R103, R3 ;  /* 0x0000000367037220 */ /* 0x000fe40000410000 */
[----:B------:R-:W-:Y:S01]  /*41f0*/  FADD.FTZ R14, R143, R14 ;  /* 0x0000000e8f0e7221 */ /* 0x000fe20000010000 */
[----:B-1----:R-:W-:Y:S01]  /*4200*/  HADD2.F32 R2, -RZ, R6.H1_H1 ;  /* 0x30000006ff027230 */ /* 0x002fe20000004100 */
[----:B------:R-:W-:-:S02]  /*4210*/  FMUL.FTZ R17, R99, R15 ;  /* 0x0000000f63117220 */ /* 0x000fc40000410000 */
[----:B------:R-:W-:Y:S02]  /*4220*/  FFMA.FTZ R3, R104, R13, R3 ;  /* 0x0000000d68037223 */ /* 0x000fe40000010003 */
[-C--:B------:R-:W-:Y:S02]  /*4230*/  FMUL.FTZ R12, R99, R14.reuse ;  /* 0x0000000e630c7220 */ /* 0x080fe40000410000 */
[----:B------:R-:W-:Y:S02]  /*4240*/  FMUL.FTZ R144, R34, R5 ;  /* 0x0000000522907220 */ /* 0x000fe40000410000 */
[----:B------:R-:W-:Y:S02]  /*4250*/  FFMA.FTZ R14, R100, R14, R17 ;  /* 0x0000000e640e7223 */ /* 0x000fe40000010011 */
[----:B------:R-:W-:Y:S02]  /*4260*/  FMUL.FTZ R145, R34, R145 ;  /* 0x0000009122917220 */ /* 0x000fe40000410000 */
[----:B------:R-:W-:-:S02]  /*4270*/  FMUL.FTZ R5, R101, R3 ;  /* 0x0000000365057220 */ /* 0x000fc40000410000 */
[----:B------:R-:W-:Y:S02]  /*4280*/  FFMA.FTZ R15, R100, R15, -R12 ;  /* 0x0000000f640f7223 */ /* 0x000fe4000001080c */
[----:B------:R-:W-:Y:S02]  /*4290*/  FADD.FTZ R14, R145, R14 ;  /* 0x0000000e910e7221 */ /* 0x000fe40000010000 */
[-C--:B------:R-:W-:Y:S02]  /*42a0*/  FFMA.FTZ R5, R102, R4.reuse, -R5 ;  /* 0x0000000466057223 */ /* 0x080fe40000010805 */
[----:B------:R-:W-:Y:S02]  /*42b0*/  FADD.FTZ R12, R144, R15 ;  /* 0x0000000f900c7221 */ /* 0x000fe40000010000 */
[----:B------:R-:W-:Y:S02]  /*42c0*/  FMUL.FTZ R4, R101, R4 ;  /* 0x0000000465047220 */ /* 0x000fe40000410000 */
[----:B------:R-:W-:-:S02]  /*42d0*/  FMUL.FTZ R13, R95, R14 ;  /* 0x0000000e5f0d7220 */ /* 0x000fc40000410000 */
[-C--:B------:R-:W-:Y:S02]  /*42e0*/  FMUL.FTZ R15, R95, R12.reuse ;  /* 0x0000000c5f0f7220 */ /* 0x080fe40000410000 */
[----:B------:R-:W-:Y:S02]  /*42f0*/  FFMA.FTZ R4, R102, R3, R4 ;  /* 0x0000000366047223 */ /* 0x000fe40000010004 */
[----:B------:R-:W-:Y:S01]  /*4300*/  FFMA.FTZ R13, R97, R12, -R13 ;  /* 0x0000000c610d7223 */ /* 0x000fe2000001080d */
[----:B--2---:R-:W-:Y:S01]  /*4310*/  HADD2.F32 R150, -RZ, R8.H0_H0 ;  /* 0x20000008ff967230 */ /* 0x004fe20000004100 */
[C---:B------:R-:W-:Y:S01]  /*4320*/  FMUL.FTZ R147, R33.reuse, R2 ;  /* 0x0000000221937220 */ /* 0x040fe20000410000 */
[--C-:B------:R-:W-:Y:S01]  /*4330*/  HADD2.F32 R153, -RZ, R9.reuse.H1_H1 ;  /* 0x30000009ff997230 */ /* 0x100fe20000004100 */
[----:B------:R-:W-:Y:S01]  /*4340*/  FMUL.FTZ R146, R33, R146 ;  /* 0x0000009221927220 */ /* 0x000fe20000410000 */
[----:B------:R-:W-:Y:S01]  /*4350*/  HADD2.F32 R9, -RZ, R9.H0_H0 ;  /* 0x20000009ff097230 */ /* 0x000fe20000004100 */
[----:B------:R-:W-:Y:S01]  /*4360*/  FFMA.FTZ R14, R97, R14, R15 ;  /* 0x0000000e610e7223 */ /* 0x000fe2000001000f */
[----:B------:R-:W-:Y:S01]  /*4370*/  HADD2.F32 R154, -RZ, R10.H0_H0 ;  /* 0x2000000aff9a7230 */ /* 0x000fe20000004100 */
[----:B------:R-:W-:Y:S01]  /*4380*/  FMUL.FTZ R2, R99, R4 ;  /* 0x0000000463027220 */ /* 0x000fe20000410000 */
[--C-:B------:R-:W-:Y:S01]  /*4390*/  HADD2.F32 R157, -RZ, R11.reuse.H0_H0 ;  /* 0x2000000bff9d7230 */ /* 0x100fe20000004100 */
[----:B0-----:R-:W-:Y:S01]  /*43a0*/  FMUL.FTZ R91, R24, R91 ;  /* 0x0000005b185b7220 */ /* 0x001fe20000410000 */
[----:B------:R-:W-:Y:S01]  /*43b0*/  HADD2.F32 R11, -RZ, R11.H1_H1 ;  /* 0x3000000bff0b7230 */ /* 0x000fe20000004100 */
[----:B------:R-:W-:-:S02]  /*43c0*/  FADD.FTZ R12, R146, R13 ;  /* 0x0000000d920c7221 */ /* 0x000fc40000010000 */
[----:B------:R-:W-:Y:S02]  /*43d0*/  FADD.FTZ R14, R147, R14 ;  /* 0x0000000e930e7221 */ /* 0x000fe40000010000 */
[-C--:B------:R-:W-:Y:S02]  /*43e0*/  FFMA.FTZ R6, R100, R5.reuse, -R2 ;  /* 0x0000000564067223 */ /* 0x080fe40000010802 */
[----:B------:R-:W-:Y:S02]  /*43f0*/  FMUL.FTZ R5, R99, R5 ;  /* 0x0000000563057220 */ /* 0x000fe40000410000 */
[----:B------:R-:W-:Y:S02]  /*4400*/  FMUL.FTZ R93, R24, R93 ;  /* 0x0000005d185d7220 */ /* 0x000fe40000410000 */
[C---:B------:R-:W-:Y:S02]  /*4410*/  FMUL.FTZ R3, R91.reuse, R12 ;  /* 0x0000000c5b037220 */ /* 0x040fe40000410000 */
[----:B------:R-:W-:-:S02]  /*4420*/  FMUL.FTZ R2, R91, R14 ;  /* 0x0000000e5b027220 */ /* 0x000fc40000410000 */
[----:B------:R-:W-:Y:S02]  /*4430*/  FFMA.FTZ R4, R100, R4, R5 ;  /* 0x0000000464047223 */ /* 0x000fe40000010005 */
[C---:B------:R-:W-:Y:S02]  /*4440*/  FFMA.FTZ R14, R93.reuse, R14, R3 ;  /* 0x0000000e5d0e7223 */ /* 0x040fe40000010003 */
[C---:B------:R-:W-:Y:S02]  /*4450*/  FMUL.FTZ R149, R32.reuse, R149 ;  /* 0x0000009520957220 */ /* 0x040fe40000410000 */
[----:B------:R-:W-:Y:S01]  /*4460*/  FFMA.FTZ R5, R93, R12, -R2 ;  /* 0x0000000c5d057223 */ /* 0x000fe20000010802 */
[----:B------:R-:W-:Y:S01]  /*4470*/  HADD2.F32 R2, -RZ, R8.H1_H1 ;  /* 0x30000008ff027230 */ /* 0x000fe20000004100 */
[----:B------:R-:W-:Y:S02]  /*4480*/  FMUL.FTZ R148, R32, R7 ;  /* 0x0000000720947220 */ /* 0x000fe40000410000 */
[----:B------:R-:W-:-:S02]  /*4490*/  FMUL.FTZ R3, R95, R4 ;  /* 0x000000045f037220 */ /* 0x000fc40000410000 */
[----:B------:R-:W-:Y:S02]  /*44a0*/  FADD.FTZ R16, R149, R14 ;  /* 0x0000000e95107221 */ /* 0x000fe40000010000 */
[----:B------:R-:W-:Y:S02]  /*44b0*/  FADD.FTZ R14, R148, R5 ;  /* 0x00000005940e7221 */ /* 0x000fe40000010000 */
[-C--:B------:R-:W-:Y:S02]  /*44c0*/  FFMA.FTZ R12, R97, R6.reuse, -R3 ;  /* 0x00000006610c7223 */ /* 0x080fe40000010803 */
[----:B------:R-:W-:Y:S02]  /*44d0*/  FMUL.FTZ R6, R95, R6 ;  /* 0x000000065f067220 */ /* 0x000fe40000410000 */
[C---:B------:R-:W-:Y:S02]  /*44e0*/  FMUL.FTZ R5, R87.reuse, R14 ;  /* 0x0000000e57057220 */ /* 0x040fe40000410000 */
[----:B------:R-:W-:-:S02]  /*44f0*/  FMUL.FTZ R3, R87, R16 ;  /* 0x0000001057037220 */ /* 0x000fc40000410000 */
[----:B------:R-:W-:Y:S02]  /*4500*/  FFMA.FTZ R6, R97, R4, R6 ;  /* 0x0000000461067223 */ /* 0x000fe40000010006 */
[----:B------:R-:W-:Y:S02]  /*4510*/  FFMA.FTZ R16, R89, R16, R5 ;  /* 0x0000001059107223 */ /* 0x000fe40000010005 */
[----:B------:R-:W-:Y:S02]  /*4520*/  FMUL.FTZ R151, R31, R2 ;  /* 0x000000021f977220 */ /* 0x000fe40000410000 */
[----:B------:R-:W-:Y:S02]  /*4530*/  FFMA.FTZ R3, R89, R14, -R3 ;  /* 0x0000000e59037223 */ /* 0x000fe40000010803 */
        /* <DEDUP_REMOVED lines=9> */
[----:B------:R-:W-:Y:S01]  /*45d0*/  FFMA.FTZ R7, R122, R3, -R2 ;  /* 0x000000037a077223 */ /* 0x000fe20000010802 */
[----:B------:R-:W-:Y:S01]  /*45e0*/  HADD2.F32 R2, -RZ, R10.H1_H1 ;  /* 0x3000000aff027230 */ /* 0x000fe20000004100 */
[----:B------:R-:W-:Y:S02]  /*45f0*/  FMUL.FTZ R152, R30, R9 ;  /* 0x000000091e987220 */ /* 0x000fe40000410000 */
[----:B------:R-:W-:Y:S02]  /*4600*/  FFMA.FTZ R8, R122, R5, R8 ;  /* 0x000000057a087223 */ /* 0x000fe40000010008 */
[----:B------:R-:W-:Y:S02]  /*4610*/  FMUL.FTZ R153, R30, R153 ;  /* 0x000000991e997220 */ /* 0x000fe40000410000 */
[----:B------:R-:W-:-:S02]  /*4620*/  FMUL.FTZ R3, R87, R12 ;  /* 0x0000000c57037220 */ /* 0x000fc40000410000 */
[----:B------:R-:W-:Y:S02]  /*4630*/  FMUL.FTZ R127, R127, R18 ;  /* 0x000000127f7f7220 */ /* 0x000fe40000410000 */
[----:B------:R-:W-:Y:S02]  /*4640*/  FADD.FTZ R6, R152, R7 ;  /* 0x0000000798067221 */ /* 0x000fe40000010000 */
[----:B------:R-:W-:Y:S02]  /*4650*/  FADD.FTZ R8, R153, R8 ;  /* 0x0000000899087221 */ /* 0x000fe40000010000 */
[-C--:B------:R-:W-:Y:S02]  /*4660*/  FFMA.FTZ R3, R89, R4.reuse, -R3 ;  /* 0x0000000459037223 */ /* 0x080fe40000010803 */
[----:B------:R-:W-:Y:S02]  /*4670*/  FMUL.FTZ R4, R87, R4 ;  /* 0x0000000457047220 */ /* 0x000fe40000410000 */
[----:B------:R-:W-:-:S02]  /*4680*/  FMUL.FTZ R9, R127, R6 ;  /* 0x000000067f097220 */ /* 0x000fc40000410000 */
[----:B------:R-:W-:Y:S02]  /*4690*/  FMUL.FTZ R7, R127, R8 ;  /* 0x000000087f077220 */ /* 0x000fe40000410000 */
[----:B------:R-:W-:Y:S02]  /*46a0*/  FFMA.FTZ R5, R89, R12, R4 ;  /* 0x0000000c59057223 */ /* 0x000fe40000010004 */
[----:B------:R-:W-:Y:S02]  /*46b0*/  FFMA.FTZ R8, R129, R8, R9 ;  /* 0x0000000881087223 */ /* 0x000fe40000010009 */
[----:B------:R-:W-:Y:S02]  /*46c0*/  FMUL.FTZ R155, R29, R2 ;  /* 0x000000021d9b7220 */ /* 0x000fe40000410000 */
[----:B------:R-:W-:Y:S02]  /*46d0*/  FFMA.FTZ R7, R129, R6, -R7 ;  /* 0x0000000681077223 */ /* 0x000fe40000010807 */
[----:B------:R-:W-:-:S02]  /*46e0*/  FMUL.FTZ R154, R29, R154 ;  /* 0x0000009a1d9a7220 */ /* 0x000fc40000410000 */
[----:B------:R-:W-:Y:S02]  /*46f0*/  FMUL.FTZ R2, R120, R5 ;  /* 0x0000000578027220 */ /* 0x000fe40000410000 */
[----:B------:R-:W-:Y:S02]  /*4700*/  FADD.FTZ R8, R155, R8 ;  /* 0x000000089b087221 */ /* 0x000fe40000010000 */
[----:B------:R-:W-:Y:S02]  /*4710*/  FADD.FTZ R7, R154, R7 ;  /* 0x000000079a077221 */ /* 0x000fe40000010000 */
[-C--:B------:R-:W-:Y:S02]  /*4720*/  FMUL.FTZ R4, R120, R3.reuse ;  /* 0x0000000378047220 */ /* 0x080fe40000410000 */
[----:B------:R-:W-:Y:S02]  /*4730*/  FFMA.FTZ R2, R122, R3, -R2 ;  /* 0x000000037a027223 */ /* 0x000fe40000010802 */
[----:B------:R-:W-:-:S02]  /*4740*/  FMUL.FTZ R6, R130, R8 ;  /* 0x0000000882067220 */ /* 0x000fc40000410000 */
[-C--:B------:R-:W-:Y:S02]  /*4750*/  FMUL.FTZ R3, R130, R7.reuse ;  /* 0x0000000782037220 */ /* 0x080fe40000410000 */
[C---:B------:R-:W-:Y:S02]  /*4760*/  FFMA.FTZ R10, R133.reuse, R7, -R6 ;  /* 0x00000007850a7223 */ /* 0x040fe40000010806 */
[----:B------:R-:W-:Y:S02]  /*4770*/  FFMA.FTZ R4, R122, R5, R4 ;  /* 0x000000057a047223 */ /* 0x000fe40000010004 */
[----:B------:R-:W-:Y:S02]  /*4780*/  FFMA.FTZ R7, R133, R8, R3 ;  /* 0x0000000885077223 */ /* 0x000fe40000010003 */
[----:B------:R-:W-:Y:S02]  /*4790*/  FMUL.FTZ R156, R28, R11 ;  /* 0x0000000b1c9c7220 */ /* 0x000fe40000410000 */
[----:B------:R-:W-:-:S02]  /*47a0*/  FMUL.FTZ R6, R127, R2 ;  /* 0x000000027f067220 */ /* 0x000fc40000410000 */
[----:B------:R-:W-:Y:S02]  /*47b0*/  FMUL.FTZ R157, R28, R157 ;  /* 0x0000009d1c9d7220 */ /* 0x000fe40000410000 */
[-C--:B------:R-:W-:Y:S02]  /*47c0*/  FMUL.FTZ R3, R127, R4.reuse ;  /* 0x000000047f037220 */ /* 0x080fe40000410000 */
[----:B------:R-:W-:Y:S02]  /*47d0*/  FADD.FTZ R7, R156, R7 ;  /* 0x000000079c077221 */ /* 0x000fe40000010000 */
[----:B------:R-:W-:Y:S02]  /*47e0*/  FFMA.FTZ R8, R129, R4, R6 ;  /* 0x0000000481087223 */ /* 0x000fe40000010006 */
[----:B------:R-:W-:Y:S01]  /*47f0*/  FADD.FTZ R6, R157, R10 ;  /* 0x0000000a9d067221 */ /* 0x000fe20000010000 */
[----:B------:R-:W0:Y:S01]  /*4800*/  SHFL.UP PT, R11, R7, 0x1, RZ ;  /* 0x04200000070b7989 */ /* 0x000e2200000e00ff */
[----:B------:R-:W-:-:S02]  /*4810*/  FFMA.FTZ R5, R129, R2, -R3 ;  /* 0x0000000281057223 */ /* 0x000fc40000010803 */
[CC--:B------:R-:W-:Y:S01]  /*4820*/  FMUL.FTZ R4, R130.reuse, R8.reuse ;  /* 0x0000000882047220 */ /* 0x0c0fe20000410000 */
[----:B------:R-:W1:Y:S01]  /*4830*/  SHFL.UP PT, R10, R6, 0x1, RZ ;  /* 0x04200000060a7989 */ /* 0x000e6200000e00ff */
[-C--:B------:R-:W-:Y:S02]  /*4840*/  FMUL.FTZ R9, R130, R5.reuse ;  /* 0x0000000582097220 */ /* 0x080fe40000410000 */
[----:B------:R-:W-:Y:S01]  /*4850*/  FFMA.FTZ R4, R133, R5, -R4 ;  /* 0x0000000585047223 */ /* 0x000fe20000010804 */
[----:B------:R-:W-:Y:S01]  /*4860*/  ISETP.GE.AND P0, PT, R75, 0x1, PT ;  /* 0x000000014b00780c */ /* 0x000fe20003f06270 */
[----:B------:R-:W-:Y:S01]  /*4870*/  FFMA.FTZ R9, R133, R8, R9 ;  /* 0x0000000885097223 */ /* 0x000fe20000010009 */
[C---:B------:R-:W-:Y:S01]  /*4880*/  ISETP.GE.AND P1, PT, R75.reuse, 0x10, PT ;  /* 0x000000104b00780c */ /* 0x040fe20003f26270 */
[----:B------:R2:W5:Y:S01]  /*4890*/  LDG.E.64 R2, [R20.64] ;  /* 0x0000000414027981 */ /* 0x000562000c1e1b00 */
[----:B------:R-:W-:Y:S01]  /*48a0*/  ISETP.NE.AND P2, PT, R75, 0x1f, PT ;  /* 0x0000001f4b00780c */ /* 0x000fe20003f45270 */
[----:B------:R-:W-:Y:S01]  /*48b0*/  BSSY B0, `(.L_x_561) ;  /* 0x00000aa000007945 */ /* 0x000fe20003800000 */
[----:B------:R-:W-:Y:S01]  /*48c0*/  SHF.R.U32.HI R24, RZ, 0x5, R77 ;  /* 0x00000005ff187819 */ /* 0x000fe2000001164d */
[----:B------:R-:W3:Y:S04]  /*48d0*/  SHFL.UP PT, R5, R4, 0x1, RZ ;  /* 0x0420000004057989 */ /* 0x000ee800000e00ff */
[----:B------:R-:W4:Y:S01]  /*48e0*/  SHFL.UP PT, R8, R9, 0x1, RZ ;  /* 0x0420000009087989 */ /* 0x000f2200000e00ff */
[----:B0-----:R-:W-:-:S02]  /*48f0*/  FMUL.FTZ R13, R9, R11 ;  /* 0x0000000b090d7220 */ /* 0x001fc40000410000 */
[-C--:B-1----:R-:W-:Y:S02]  /*4900*/  FMUL.FTZ R12, R9, R10.reuse ;  /* 0x0000000a090c7220 */ /* 0x082fe40000410000 */
[C---:B------:R-:W-:Y:S02]  /*4910*/  FFMA.FTZ R13, R4.reuse, R10, -R13 ;  /* 0x0000000a040d7223 */ /* 0x040fe4000001080d */
[----:B------:R-:W-:Y:S02]  /*4920*/  FFMA.FTZ R12, R4, R11, R12 ;  /* 0x0000000b040c7223 */ /* 0x000fe4000001000c */
[----:B------:R-:W-:Y:S02]  /*4930*/  @P0 FADD.FTZ R6, R6, R13 ;  /* 0x0000000d06060221 */ /* 0x000fe40000010000 */
[----:B------:R-:W-:Y:S02]  /*4940*/  @P0 FADD.FTZ R7, R7, R12 ;  /* 0x0000000c07070221 */ /* 0x000fe40000010000 */
[C---:B---3--:R-:W-:Y:S01]  /*4950*/  FMUL.FTZ R11, R9.reuse, R5 ;  /* 0x00000005090b7220 */ /* 0x048fe20000410000 */
[----:B------:R-:W0:Y:S01]  /*4960*/  SHFL.UP PT, R13, R6, 0x2, RZ ;  /* 0x04400000060d7989 */ /* 0x000e2200000e00ff */
[----:B----4-:R-:W-:-:S02]  /*4970*/  FMUL.FTZ R10, R9, R8 ;  /* 0x00000008090a7220 */ /* 0x010fc40000410000 */
[C---:B------:R-:W-:Y:S02]  /*4980*/  FFMA.FTZ R8, R4.reuse, R8, R11 ;  /* 0x0000000804087223 */ /* 0x040fe4000001000b */
[----:B------:R-:W1:Y:S01]  /*4990*/  SHFL.UP PT, R11, R7, 0x2, RZ ;  /* 0x04400000070b7989 */ /* 0x000e6200000e00ff */
[----:B------:R-:W-:Y:S02]  /*49a0*/  @P0 FFMA.FTZ R4, R4, R5, -R10 ;  /* 0x0000000504040223 */ /* 0x000fe4000001080a */
[----:B------:R-:W-:Y:S02]  /*49b0*/  FSEL R8, R9, R8, !P0 ;  /* 0x0000000809087208 */ /* 0x000fe40004000000 */
[----:B------:R-:W-:Y:S01]  /*49c0*/  ISETP.GE.AND P0, PT, R75, 0x2, PT ;  /* 0x000000024b00780c */ /* 0x000fe20003f06270 */
[----:B------:R-:W3:Y:S04]  /*49d0*/  SHFL.UP PT, R5, R4, 0x2, RZ ;  /* 0x0440000004057989 */ /* 0x000ee800000e00ff */
[----:B------:R-:W4:Y:S01]  /*49e0*/  SHFL.UP PT, R9, R8, 0x2, RZ ;  /* 0x0440000008097989 */ /* 0x000f2200000e00ff */
[----:B0-----:R-:W-:-:S02]  /*49f0*/  FMUL.FTZ R12, R8, R13 ;  /* 0x0000000d080c7220 */ /* 0x001fc40000410000 */
[-C--:B-1----:R-:W-:Y:S02]  /*4a00*/  FMUL.FTZ R10, R8, R11.reuse ;  /* 0x0000000b080a7220 */ /* 0x082fe40000410000 */
[C---:B------:R-:W-:Y:S02]  /*4a10*/  FFMA.FTZ R12, R4.reuse, R11, R12 ;  /* 0x0000000b040c7223 */ /* 0x040fe4000001000c */
[----:B------:R-:W-:Y:S02]  /*4a20*/  FFMA.FTZ R13, R4, R13, -R10 ;  /* 0x0000000d040d7223 */ /* 0x000fe4000001080a */
[----:B------:R-:W-:Y:S02]  /*4a30*/  @P0 FADD.FTZ R7, R7, R12 ;  /* 0x0000000c07070221 */ /* 0x000fe40000010000 */
[----:B---3--:R-:W-:Y:S02]  /*4a40*/  FMUL.FTZ R11, R8, R5 ;  /* 0x00000005080b7220 */ /* 0x008fe40000410000 */
[----:B------:R-:W-:Y:S01]  /*4a50*/  @P0 FADD.FTZ R6, R6, R13 ;  /* 0x0000000d06060221 */ /* 0x000fe20000010000 */
[----:B------:R-:W0:Y:S01]  /*4a60*/  SHFL.UP PT, R12, R7, 0x4, RZ ;  /* 0x04800000070c7989 */ /* 0x000e2200000e00ff */
[----:B----4-:R-:W-:-:S02]  /*4a70*/  FMUL.FTZ R10, R8, R9 ;  /* 0x00000009080a7220 */ /* 0x010fc40000410000 */
[C---:B------:R-:W-:Y:S02]  /*4a80*/  FFMA.FTZ R11, R4.reuse, R9, R11 ;  /* 0x00000009040b7223 */ /* 0x040fe4000001000b */
[----:B------:R-:W-:Y:S01]  /*4a90*/  @P0 FFMA.FTZ R4, R4, R5, -R10 ;  /* 0x0000000504040223 */ /* 0x000fe2000001080a */
[----:B------:R-:W1:Y:S02]  /*4aa0*/  SHFL.UP PT, R9, R6, 0x4, RZ ;  /* 0x0480000006097989 */ /* 0x000e6400000e00ff */
[----:B------:R-:W-:Y:S02]  /*4ab0*/  FSEL R11, R8, R11, !P0 ;  /* 0x0000000b080b7208 */ /* 0x000fe40004000000 */
[----:B------:R-:W3:Y:S01]  /*4ac0*/  SHFL.UP PT, R5, R4, 0x4, RZ ;  /* 0x0480000004057989 */ /* 0x000ee200000e00ff */
[----:B------:R-:W-:-:S03]  /*4ad0*/  ISETP.GE.AND P0, PT, R75, 0x4, PT ;  /* 0x000000044b00780c */ /* 0x000fc60003f06270 */
[----:B------:R-:W4:Y:S01]  /*4ae0*/  SHFL.UP PT, R8, R11, 0x4, RZ ;  /* 0x048000000b087989 */ /* 0x000f2200000e00ff */
[CC--:B0-----:R-:W-:Y:S02]  /*4af0*/  FMUL.FTZ R10, R11.reuse, R12.reuse ;  /* 0x0000000c0b0a7220 */ /* 0x0c1fe40000410000 */
[CC--:B-1----:R-:W-:Y:S02]  /*4b00*/  FMUL.FTZ R13, R11.reuse, R9.reuse ;  /* 0x000000090b0d7220 */ /* 0x0c2fe40000410000 */
[C---:B------:R-:W-:Y:S02]  /*4b10*/  FFMA.FTZ R9, R4.reuse, R9, -R10 ;  /* 0x0000000904097223 */ /* 0x040fe4000001080a */
[----:B------:R-:W-:Y:S02]  /*4b20*/  FFMA.FTZ R12, R4, R12, R13 ;  /* 0x0000000c040c7223 */ /* 0x000fe4000001000d */
[----:B---3--:R-:W-:Y:S02]  /*4b30*/  FMUL.FTZ R13, R11, R5 ;  /* 0x000000050b0d7220 */ /* 0x008fe40000410000 */
[----:B------:R-:W-:-:S02]  /*4b40*/  @P0 FADD.FTZ R6, R6, R9 ;  /* 0x0000000906060221 */ /* 0x000fc40000010000 */
[-C--:B----4-:R-:W-:Y:S02]  /*4b50*/  FMUL.FTZ R9, R11, R8.reuse ;  /* 0x000000080b097220 */ /* 0x090fe40000410000 */
[C---:B------:R-:W-:Y:S02]  /*4b60*/  FFMA.FTZ R8, R4.reuse, R8, R13 ;  /* 0x0000000804087223 */ /* 0x040fe4000001000d */
[----:B------:R-:W-:Y:S01]  /*4b70*/  @P0 FADD.FTZ R7, R7, R12 ;  /* 0x0000000c07070221 */ /* 0x000fe20000010000 */
[----:B------:R-:W0:Y:S01]  /*4b80*/  SHFL.UP PT, R13, R6, 0x8, RZ ;  /* 0x05000000060d7989 */ /* 0x000e2200000e00ff */
[----:B------:R-:W-:Y:S01]  /*4b90*/  @P0 FFMA.FTZ R4, R4, R5, -R9 ;  /* 0x0000000504040223 */ /* 0x000fe20000010809 */
[----:B------:R-:W-:Y:S02]  /*4ba0*/  FSEL R8, R11, R8, !P0 ;  /* 0x000000080b087208 */ /* 0x000fe40004000000 */
[----:B------:R-:W1:Y:S01]  /*4bb0*/  SHFL.UP PT, R15, R7, 0x8, RZ ;  /* 0x05000000070f7989 */ /* 0x000e6200000e00ff */
[----:B------:R-:W-:-:S03]  /*4bc0*/  ISETP.GE.AND P0, PT, R75, 0x8, PT ;  /* 0x000000084b00780c */ /* 0x000fc60003f06270 */
[----:B------:R-:W3:Y:S04]  /*4bd0*/  SHFL.UP PT, R5, R4, 0x8, RZ ;  /* 0x0500000004057989 */ /* 0x000ee800000e00ff */
[----:B------:R-:W4:Y:S01]  /*4be0*/  SHFL.UP PT, R9, R8, 0x8, RZ ;  /* 0x0500000008097989 */ /* 0x000f2200000e00ff */
[C---:B0-----:R-:W-:Y:S02]  /*4bf0*/  FMUL.FTZ R10, R8.reuse, R13 ;  /* 0x0000000d080a7220 */ /* 0x041fe40000410000 */
[-C--:B-1----:R-:W-:Y:S02]  /*4c00*/  FMUL.FTZ R11, R8, R15.reuse ;  /* 0x0000000f080b7220 */ /* 0x082fe40000410000 */
[----:B------:R-:W-:Y:S02]  /*4c10*/  FFMA.FTZ R12, R4, R15, R10 ;  /* 0x0000000f040c7223 */ /* 0x000fe4000001000a */
[----:B---3--:R-:W-:-:S02]  /*4c20*/  FMUL.FTZ R10, R8, R5 ;  /* 0x00000005080a7220 */ /* 0x008fc40000410000 */
[C---:B------:R-:W-:Y:S02]  /*4c30*/  FFMA.FTZ R11, R4.reuse, R13, -R11 ;  /* 0x0000000d040b7223 */ /* 0x040fe4000001080b */
[----:B------:R-:W-:Y:S01]  /*4c40*/  @P0 FADD.FTZ R7, R7, R12 ;  /* 0x0000000c07070221 */ /* 0x000fe20000010000 */
[----:B------:R-:W-:Y:S01]  /*4c50*/  @!P2 SHF.R.U32.HI R12, RZ, 0x1, R77 ;  /* 0x00000001ff0ca819 */ /* 0x000fe2000001164d */
[-C--:B----4-:R-:W-:Y:S02]  /*4c60*/  FFMA.FTZ R13, R4, R9.reuse, R10 ;  /* 0x00000009040d7223 */ /* 0x090fe4000001000a */
[----:B------:R-:W-:Y:S01]  /*4c70*/  FMUL.FTZ R9, R8, R9 ;  /* 0x0000000908097220 */ /* 0x000fe20000410000 */
[----:B------:R-:W0:Y:S01]  /*4c80*/  SHFL.UP PT, R10, R7, 0x10, RZ ;  /* 0x06000000070a7989 */ /* 0x000e2200000e00ff */
[----:B------:R-:W-:Y:S01]  /*4c90*/  @P0 FADD.FTZ R6, R6, R11 ;  /* 0x0000000b06060221 */ /* 0x000fe20000010000 */
[----:B------:R-:W-:Y:S01]  /*4ca0*/  FSEL R13, R8, R13, !P0 ;  /* 0x0000000d080d7208 */ /* 0x000fe20004000000 */
[----:B------:R-:W-:Y:S01]  /*4cb0*/  @P0 FFMA.FTZ R4, R4, R5, -R9 ;  /* 0x0000000504040223 */ /* 0x000fe20000010809 */
[----:B------:R-:W-:-:S02]  /*4cc0*/  LOP3.LUT P0, RZ, R77, 0x1f, RZ, 0xc0, !PT ;  /* 0x0000001f4dff7812 */ /* 0x000fc4000780c0ff */
[----:B------:R-:W1:Y:S01]  /*4cd0*/  SHFL.UP PT, R9, R6, 0x10, RZ ;  /* 0x0600000006097989 */ /* 0x000e6200000e00ff */
[----:B------:R-:W-:Y:S02]  /*4ce0*/  @!P2 LOP3.LUT R158, R12, 0x7ffffff0, RZ, 0xc0, !PT ;  /* 0x7ffffff00c9ea812 */ /* 0x000fe400078ec0ff */
[----:B------:R-:W-:Y:S01]  /*4cf0*/  ISETP.EQ.OR P0, PT, R73, RZ, P0 ;  /* 0x000000ff4900720c */ /* 0x000fe20000702670 */
[----:B------:R-:W3:Y:S04]  /*4d00*/  SHFL.UP PT, R5, R4, 0x10, RZ ;  /* 0x0600000004057989 */ /* 0x000ee800000e00ff */
[----:B------:R-:W4:Y:S01]  /*4d10*/  SHFL.UP PT, R8, R13, 0x10, RZ ;  /* 0x060000000d087989 */ /* 0x000f2200000e00ff */
[----:B0-----:R-:W-:-:S04]  /*4d20*/  FMUL.FTZ R11, R13, R10 ;  /* 0x0000000a0d0b7220 */ /* 0x001fc80000410000 */
[CC--:B-1----:R-:W-:Y:S02]  /*4d30*/  FFMA.FTZ R15, R4.reuse, R9.reuse, -R11 ;  /* 0x00000009040f7223 */ /* 0x0c2fe4000001080b */
[C---:B------:R-:W-:Y:S02]  /*4d40*/  FMUL.FTZ R17, R13.reuse, R9 ;  /* 0x000000090d117220 */ /* 0x040fe40000410000 */
[C---:B---3--:R-:W-:Y:S02]  /*4d50*/  FMUL.FTZ R11, R13.reuse, R5 ;  /* 0x000000050d0b7220 */ /* 0x048fe40000410000 */
[C---:B------:R-:W-:Y:S02]  /*4d60*/  FFMA.FTZ R10, R4.reuse, R10, R17 ;  /* 0x0000000a040a7223 */ /* 0x040fe40000010011 */
[-C--:B----4-:R-:W-:Y:S02]  /*4d70*/  FMUL.FTZ R9, R13, R8.reuse ;  /* 0x000000080d097220 */ /* 0x090fe40000410000 */
[----:B------:R-:W-:-:S02]  /*4d80*/  FFMA.FTZ R8, R4, R8, R11 ;  /* 0x0000000804087223 */ /* 0x000fc4000001000b */
[----:B------:R-:W-:Y:S01]  /*4d90*/  @P1 FFMA.FTZ R4, R4, R5, -R9 ;  /* 0x0000000504041223 */ /* 0x000fe20000010809 */
[----:B------:R-:W-:Y:S01]  /*4da0*/  MOV R9, RZ ;  /* 0x000000ff00097202 */ /* 0x000fe20000000f00 */
[----:B------:R-:W-:Y:S01]  /*4db0*/  @P1 FADD.FTZ R7, R7, R10 ;  /* 0x0000000a07071221 */ /* 0x000fe20000010000 */
[----:B------:R-:W-:Y:S01]  /*4dc0*/  FSEL R5, R13, R8, !P1 ;  /* 0x000000080d057208 */ /* 0x000fe20004800000 */
[----:B------:R-:W-:Y:S01]  /*4dd0*/  CS2R R10, SRZ ;  /* 0x00000000000a7805 */ /* 0x000fe2000001ff00 */
[----:B------:R-:W-:Y:S01]  /*4de0*/  MOV R8, 0x3f800000 ;  /* 0x3f80000000087802 */ /* 0x000fe20000000f00 */
[----:B------:R-:W-:Y:S01]  /*4df0*/  @P1 FADD.FTZ R6, R6, R15 ;  /* 0x0000000f06061221 */ /* 0x000fe20000010000 */
[----:B------:R-:W-:-:S04]  /*4e00*/  ISETP.NE.AND P1, PT, R24, 0x2, PT ;  /* 0x000000021800780c */ /* 0x000fc80003f25270 */
[----:B------:R-:W-:Y:S01]  /*4e10*/  @!P0 LDS.128 R8, [R0.X16+0x2160] ;  /* 0x0021600000088984 */ /* 0x000fe2000000cc00 */
[----:B------:R-:W-:-:S03]  /*4e20*/  ISETP.NE.AND P0, PT, R24, 0x3, PT ;  /* 0x000000031800780c */ /* 0x000fc60003f05270 */
[----:B------:R-:W-:Y:S04]  /*4e30*/  @!P2 STS.128 [R158+0x2100], R4 ;  /* 0x002100049e00a388 */ /* 0x000fe80000000c00 */
[----:B------:R-:W-:Y:S01]  /*4e40*/  BAR.SYNC.DEFER_BLOCKING 0x0 ;  /* 0x0000000000007b1d */ /* 0x000fe20000010000 */
[----:B------:R-:W-:-:S05]  /*4e50*/  ISETP.NE.AND P2, PT, R24, RZ, PT ;  /* 0x000000ff1800720c */ /* 0x000fca0003f45270 */
[----:B------:R-:W-:Y:S04]  /*4e60*/  SHFL.UP PT, R6, R6, 0x1, RZ ;  /* 0x0420000006067989 */ /* 0x000fe800000e00ff */
[----:B------:R-:W-:Y:S04]  /*4e70*/  SHFL.UP PT, R7, R7, 0x1, RZ ;  /* 0x0420000007077989 */ /* 0x000fe800000e00ff */
[----:B------:R-:W-:Y:S04]  /*4e80*/  LDS.128 R12, [0x2100] ;  /* 0x00210000ff0c7984 */ /* 0x000fe80000000c00 */
[----:B------:R-:W0:Y:S04]  /*4e90*/  LDS.128 R16, [0x2110] ;  /* 0x00211000ff107984 */ /* 0x000e280000000c00 */
[----:B--2---:R-:W1:Y:S04]  /*4ea0*/  LDS.128 R20, [0x2120] ;  /* 0x00212000ff147984 */ /* 0x004e680000000c00 */
[----:B------:R-:W2:Y:S01]  /*4eb0*/  LDS.128 R24, [0x2130] ;  /* 0x00213000ff187984 */ /* 0x000ea20000000c00 */
[----:B0-----:R-:W-:-:S02]  /*4ec0*/  FMUL.FTZ R161, R15, R17 ;  /* 0x000000110fa17220 */ /* 0x001fc40000410000 */
[-C--:B------:R-:W-:Y:S02]  /*4ed0*/  FMUL.FTZ R159, R13, R17.reuse ;  /* 0x000000110d9f7220 */ /* 0x080fe40000410000 */
[-C--:B------:R-:W-:Y:S02]  /*4ee0*/  FMUL.FTZ R160, R14, R17.reuse ;  /* 0x000000110ea07220 */ /* 0x080fe40000410000 */
[----:B------:R-:W-:Y:S02]  /*4ef0*/  FMUL.FTZ R158, R12, R17 ;  /* 0x000000110c9e7220 */ /* 0x000fe40000410000 */
[-C--:B------:R-:W-:Y:S02]  /*4f00*/  FFMA.FTZ R161, R14, R16.reuse, -R161 ;  /* 0x000000100ea17223 */ /* 0x080fe400000108a1 */
[-C--:B------:R-:W-:Y:S02]  /*4f10*/  FFMA.FTZ R17, R12, R16.reuse, -R159 ;  /* 0x000000100c117223 */ /* 0x080fe4000001089f */
[----:B------:R-:W-:-:S02]  /*4f20*/  FFMA.FTZ R160, R15, R16, R160 ;  /* 0x000000100fa07223 */ /* 0x000fc400000100a0 */
[----:B------:R-:W-:Y:S01]  /*4f30*/  FFMA.FTZ R16, R13, R16, R158 ;  /* 0x000000100d107223 */ /* 0x000fe2000001009e */
[----:B------:R-:W-:Y:S01]  /*4f40*/  FSEL R12, R17, R12, !P1 ;  /* 0x0000000c110c7208 */ /* 0x000fe20004800000 */
[----:B------:R-:W-:Y:S02]  /*4f50*/  FADD.FTZ R159, R18, R161 ;  /* 0x000000a1129f7221 */ /* 0x000fe40000010000 */
[----:B------:R-:W-:Y:S01]  /*4f60*/  FADD.FTZ R18, R19, R160 ;  /* 0x000000a013127221 */ /* 0x000fe20000010000 */
[C---:B------:R-:W-:Y:S01]  /*4f70*/  FSEL R13, R16.reuse, R13, !P1 ;  /* 0x0000000d100d7208 */ /* 0x040fe20004800000 */
[-C--:B-1----:R-:W-:Y:S01]  /*4f80*/  FMUL.FTZ R19, R16, R21.reuse ;  /* 0x0000001510137220 */ /* 0x082fe20000410000 */
[----:B------:R-:W-:Y:S01]  /*4f90*/  FSEL R14, R159, R14, !P1 ;  /* 0x0000000e9f0e7208 */ /* 0x000fe20004800000 */
[C---:B------:R-:W-:Y:S02]  /*4fa0*/  FMUL.FTZ R161, R17.reuse, R21 ;  /* 0x0000001511a17220 */ /* 0x040fe40000410000 */
[----:B------:R-:W-:-:S02]  /*4fb0*/  FFMA.FTZ R17, R17, R20, -R19 ;  /* 0x0000001411117223 */ /* 0x000fc40000010813 */
[-C--:B------:R-:W-:Y:S02]  /*4fc0*/  FMUL.FTZ R19, R18, R21.reuse ;  /* 0x0000001512137220 */ /* 0x080fe40000410000 */
[----:B------:R-:W-:Y:S01]  /*4fd0*/  FMUL.FTZ R21, R159, R21 ;  /* 0x000000159f157220 */ /* 0x000fe20000410000 */
[----:B------:R-:W-:Y:S01]  /*4fe0*/  FSEL R12, R17, R12, !P0 ;  /* 0x0000000c110c7208 */ /* 0x000fe20004000000 */
[-C--:B------:R-:W-:Y:S02]  /*4ff0*/  FFMA.FTZ R16, R16, R20.reuse, R161 ;  /* 0x0000001410107223 */ /* 0x080fe400000100a1 */
[-C--:B------:R-:W-:Y:S02]  /*5000*/  FFMA.FTZ R19, R159, R20.reuse, -R19 ;  /* 0x000000149f137223 */ /* 0x080fe40000010813 */
[C---:B------:R-:W-:Y:S01]  /*5010*/  FFMA.FTZ R20, R18.reuse, R20, R21 ;  /* 0x0000001412147223 */ /* 0x040fe20000010015 */
[----:B------:R-:W-:Y:S01]  /*5020*/  FSEL R18, R18, R15, !P1 ;  /* 0x0000000f12127208 */ /* 0x000fe20004800000 */
[----:B------:R-:W-:Y:S01]  /*5030*/  FADD.FTZ R21, R22, R19 ;  /* 0x0000001316157221 */ /* 0x000fe20000010000 */
[----:B------:R0:W1:Y:S01]  /*5040*/  SHFL.UP PT, R15, R4, 0x1, RZ ;  /* 0x04200000040f7989 */ /* 0x00006200000e00ff */
[----:B------:R-:W-:-:S02]  /*5050*/  FADD.FTZ R23, R23, R20 ;  /* 0x0000001417177221 */ /* 0x000fc40000010000 */
[CC--:B--2---:R-:W-:Y:S01]  /*5060*/  FMUL.FTZ R20, R16.reuse, R25.reuse ;  /* 0x0000001910147220 */ /* 0x0c4fe20000410000 */
[----:B------:R0:W2:Y:S01]  /*5070*/  SHFL.UP PT, R19, R5, 0x1, RZ ;  /* 0x0420000005137989 */ /* 0x0000a200000e00ff */
[----:B------:R-:W-:Y:S01]  /*5080*/  FMUL.FTZ R159, R17, R25 ;  /* 0x00000019119f7220 */ /* 0x000fe20000410000 */
[----:B------:R-:W-:Y:S01]  /*5090*/  FSEL R14, R21, R14, !P0 ;  /* 0x0000000e150e7208 */ /* 0x000fe20004000000 */
[----:B------:R-:W-:Y:S01]  /*50a0*/  FFMA.FTZ R17, R17, R24, -R20 ;  /* 0x0000001811117223 */ /* 0x000fe20000010814 */
[C---:B------:R-:W-:Y:S01]  /*50b0*/  FSEL R20, R16.reuse, R13, !P0 ;  /* 0x0000000d10147208 */ /* 0x040fe20004000000 */
[CC--:B------:R-:W-:Y:S01]  /*50c0*/  FMUL.FTZ R13, R23.reuse, R25.reuse ;  /* 0x00000019170d7220 */ /* 0x0c0fe20000410000 */
[----:B------:R-:W-:Y:S01]  /*50d0*/  FSEL R18, R23, R18, !P0 ;  /* 0x0000001217127208 */ /* 0x000fe20004000000 */
[----:B------:R-:W-:Y:S02]  /*50e0*/  FMUL.FTZ R25, R21, R25 ;  /* 0x0000001915197220 */ /* 0x000fe40000410000 */
[----:B------:R-:W-:-:S02]  /*50f0*/  FFMA.FTZ R159, R16, R24, R159 ;  /* 0x00000018109f7223 */ /* 0x000fc4000001009f */
[-C--:B------:R-:W-:Y:S02]  /*5100*/  FFMA.FTZ R13, R21, R24.reuse, -R13 ;  /* 0x00000018150d7223 */ /* 0x080fe4000001080d */
[----:B------:R-:W-:Y:S02]  /*5110*/  FFMA.FTZ R24, R23, R24, R25 ;  /* 0x0000001817187223 */ /* 0x000fe40000010019 */
[----:B------:R-:W-:Y:S02]  /*5120*/  FADD.FTZ R13, R26, R13 ;  /* 0x0000000d1a0d7221 */ /* 0x000fe40000010000 */
[----:B------:R-:W-:Y:S01]  /*5130*/  FADD.FTZ R24, R27, R24 ;  /* 0x000000181b187221 */ /* 0x000fe20000010000 */
[----:B------:R-:W-:Y:S05]  /*5140*/  @!P2 BRA `(.L_x_562) ;  /* 0x000001000000a947 */ /* 0x000fea0003800000 */
[----:B0-----:R-:W-:Y:S01]  /*5150*/  ISETP.NE.AND P0, PT, R75, RZ, PT ;  /* 0x000000ff4b00720c */ /* 0x001fe20003f05270 */
[C---:B--2---:R-:W-:Y:S02]  /*5160*/  FMUL.FTZ R13, R19.reuse, R18 ;  /* 0x00000012130d7220 */ /* 0x044fe40000410000 */
[----:B------:R-:W-:-:S02]  /*5170*/  FMUL.FTZ R16, R19, R14 ;  /* 0x0000000e13107220 */ /* 0x000fc40000410000 */
[C---:B------:R-:W-:Y:S02]  /*5180*/  FMUL.FTZ R4, R19.reuse, R20 ;  /* 0x0000001413047220 */ /* 0x040fe40000410000 */
[----:B------:R-:W-:Y:S02]  /*5190*/  FMUL.FTZ R5, R19, R12 ;  /* 0x0000000c13057220 */ /* 0x000fe40000410000 */
[C---:B-1----:R-:W-:Y:S02]  /*51a0*/  FFMA.FTZ R13, R15.reuse, R14, -R13 ;  /* 0x0000000e0f0d7223 */ /* 0x042fe4000001080d */
[C---:B------:R-:W-:Y:S02]  /*51b0*/  FFMA.FTZ R16, R15.reuse, R18, R16 ;  /* 0x000000120f107223 */ /* 0x040fe40000010010 */
[C---:B------:R-:W-:Y:S02]  /*51c0*/  @P0 FFMA.FTZ R12, R15.reuse, R12, -R4 ;  /* 0x0000000c0f0c0223 */ /* 0x040fe40000010804 */
[----:B------:R-:W-:-:S02]  /*51d0*/  @P0 FFMA.FTZ R20, R15, R20, R5 ;  /* 0x000000140f140223 */ /* 0x000fc40000010005 */
[----:B------:R-:W-:Y:S01]  /*51e0*/  @P0 FADD.FTZ R14, R6, R13 ;  /* 0x0000000d060e0221 */ /* 0x000fe20000010000 */
[----:B------:R-:W-:Y:S01]  /*51f0*/  MOV R15, R12 ;  /* 0x0000000c000f7202 */ /* 0x000fe20000000f00 */
[----:B------:R-:W-:Y:S01]  /*5200*/  @P0 FADD.FTZ R18, R7, R16 ;  /* 0x0000001007120221 */ /* 0x000fe20000010000 */
[----:B------:R-:W-:Y:S02]  /*5210*/  MOV R19, R20 ;  /* 0x0000001400137202 */ /* 0x000fe40000000f00 */
[----:B------:R-:W-:Y:S02]  /*5220*/  MOV R6, R14 ;  /* 0x0000000e00067202 */ /* 0x000fe40000000f00 */
[----:B------:R-:W-:Y:S01]  /*5230*/  MOV R7, R18 ;  /* 0x0000001200077202 */ /* 0x000fe20000000f00 */
[----:B------:R-:W-:Y:S05]  /*5240*/  BRA `(.L_x_563) ;  /* 0x0000010000007947 */ /* 0x000fea0003800000 */
.L_x_562:
[----:B0-----:R-:W-:Y:S01]  /*5250*/  ISETP.NE.AND P0, PT, R75, RZ, PT ;  /* 0x000000ff4b00720c */ /* 0x001fe20003f05270 */
[C---:B------:R-:W-:Y:S02]  /*5260*/  FMUL.FTZ R5, R159.reuse, R11 ;  /* 0x0000000b9f057220 */ /* 0x040fe40000410000 */
[----:B------:R-:W-:-:S02]  /*5270*/  FMUL.FTZ R16, R159, R10 ;  /* 0x0000000a9f107220 */ /* 0x000fc40000410000 */
[----:B------:R-:W-:Y:S02]  /*5280*/  FFMA.FTZ R14, R17, R10, -R5 ;  /* 0x0000000a110e7223 */ /* 0x000fe40000010805 */
[C---:B------:R-:W-:Y:S02]  /*5290*/  FMUL.FTZ R4, R159.reuse, R9 ;  /* 0x000000099f047220 */ /* 0x040fe40000410000 */
[----:B------:R-:W-:Y:S02]  /*52a0*/  FMUL.FTZ R12, R159, R8 ;  /* 0x000000089f0c7220 */ /* 0x000fe40000410000 */
[----:B------:R-:W-:Y:S02]  /*52b0*/  FFMA.FTZ R5, R17, R11, R16 ;  /* 0x0000000b11057223 */ /* 0x000fe40000010010 */
[----:B------:R0:W-:Y:S01]  /*52c0*/  @!P0 STS.128 [0x2150], R8 ;  /* 0x00215008ff008388 */ /* 0x0001e20000000c00 */
[----:B------:R-:W-:Y:S02]  /*52d0*/  @!P0 MOV R6, R10 ;  /* 0x0000000a00068202 */ /* 0x000fe40000000f00 */
[----:B-1----:R-:W-:-:S02]  /*52e0*/  @!P0 MOV R15, R8 ;  /* 0x00000008000f8202 */ /* 0x002fc40000000f00 */
[----:B--2---:R-:W-:Y:S02]  /*52f0*/  @!P0 MOV R19, R9 ;  /* 0x0000000900138202 */ /* 0x004fe40000000f00 */
[----:B------:R-:W-:Y:S01]  /*5300*/  @!P0 MOV R7, R11 ;  /* 0x0000000b00078202 */ /* 0x000fe20000000f00 */
[C---:B0-----:R-:W-:Y:S02]  /*5310*/  FFMA.FTZ R8, R17.reuse, R8, -R4 ;  /* 0x0000000811087223 */ /* 0x041fe40000010804 */
[----:B------:R-:W-:Y:S02]  /*5320*/  FFMA.FTZ R9, R17, R9, R12 ;  /* 0x0000000911097223 */ /* 0x000fe4000001000c */
[----:B------:R-:W-:Y:S02]  /*5330*/  FADD.FTZ R10, R13, R14 ;  /* 0x0000000e0d0a7221 */ /* 0x000fe40000010000 */
[----:B------:R-:W-:Y:S02]  /*5340*/  FADD.FTZ R11, R24, R5 ;  /* 0x00000005180b7221 */ /* 0x000fe40000010000 */
.L_x_563:
[----:B------:R-:W-:Y:S05]  /*5350*/  BSYNC B0 ;  /* 0x0000000000007941 */ /* 0x000fea0003800000 */
.L_x_561:
        /* <DEDUP_REMOVED lines=123> */
.L_x_565:
[----:B------:R-:W-:Y:S05]  /*5b10*/  BSYNC B0 ;  /* 0x0000000000007941 */ /* 0x000fea0003800000 */
.L_x_564:
        /* <DEDUP_REMOVED lines=52> */
.L_x_560:
        /* <DEDUP_REMOVED lines=40> */
.L_x_567:
[----:B------:R-:W-:Y:S05]  /*60e0*/  EXIT ;  /* 0x000000000000794d */ /* 0x000fea0003800000 */
.L_x_569:
        /* <DEDUP_REMOVED lines=9> */
.L_x_5332:


//--------------------- .text._Z25selective_scan_fwd_kernelI32Selective_Scan_fwd_kernel_traitsILi128ELi16ELi1ELb1ELb1ELb0ELb1EN3c104HalfENS1_7complexIfEEEEv13SSMParamsBase --------------------------
	.section	.text._Z25selective_scan_fwd_kernelI32Selective_Scan_fwd_kernel_traitsILi128ELi16ELi1ELb1ELb1ELb0ELb1EN3c104HalfENS1_7complexIfEEEEv13SSMParamsBase,"ax",@progbits
	.sectioninfo	@"SHI_REGISTERS=165"
	.align	128
        .global         _Z25selective_scan_fwd_kernelI32Selective_Scan_fwd_kernel_traitsILi128ELi16ELi1ELb1ELb1ELb0ELb1EN3c104HalfENS1_7complexIfEEEEv13SSMParamsBase
        .type           _Z25selective_scan_fwd_kernelI32Selective_Scan_fwd_kernel_traitsILi128ELi16ELi1ELb1ELb1ELb0ELb1EN3c104HalfENS1_7complexIfEEEEv13SSMParamsBase,@function
        .size           _Z25selective_scan_fwd_kernelI32Selective_Scan_fwd_kernel_traitsILi128ELi16ELi1ELb1ELb1ELb0ELb1EN3c104HalfENS1_7complexIfEEEEv13SSMParamsBase,(.L_x_5333 - _Z25selective_scan_fwd_kernelI32Selective_Scan_fwd_kernel_traitsILi128ELi16ELi1ELb1ELb1ELb0ELb1EN3c104HalfENS1_7complexIfEEEEv13SSMParamsBase)
        .other          _Z25selective_scan_fwd_kernelI32Selective_Scan_fwd_kernel_traitsILi128ELi16ELi1ELb1ELb1ELb0ELb1EN3c104HalfENS1_7complexIfEEEEv13SSMParamsBase,@"STO_CUDA_ENTRY STV_DEFAULT"
_Z25selective_scan_fwd_kernelI32Selective_Scan_fwd_kernel_traitsILi128ELi16ELi1ELb1ELb1ELb0ELb1EN3c104HalfENS1_7complexIfEEEEv13SSMParamsBase:
.text._Z25selective_scan_fwd_kernelI32Selective_Scan_fwd_kernel_traitsILi128ELi16ELi1ELb1ELb1ELb0ELb1EN3c104HalfENS1_7complexIfEEEEv13SSMParamsBase:
        /* <DEDUP_REMOVED lines=83> */
.L_x_610:
        /* <DEDUP_REMOVED lines=80> */
.L_x_571:
[----:B-12---:R-:W-:Y:S05]  /*0a30*/  BSYNC B0 ;  /* 0x0000000000007941 */ /* 0x006fea0003800000 */
.L_x_570:
        /* <DEDUP_REMOVED lines=36> */
.L_x_573:
[----:B------:R-:W-:Y:S05]  /*0c80*/  BSYNC B0 ;  /* 0x0000000000007941 */ /* 0x000fea0003800000 */
.L_x_572:
        /* <DEDUP_REMOVED lines=38> */
.L_x_575:
[----:B------:R-:W-:Y:S05]  /*0ef0*/  BSYNC B0 ;  /* 0x0000000000007941 */ /* 0x000fea0003800000 */
.L_x_574:
        /* <DEDUP_REMOVED lines=36> */
.L_x_577:
[----:B------:R-:W-:Y:S05]  /*1140*/  BSYNC B0 ;  /* 0x0000000000007941 */ /* 0x000fea0003800000 */
.L_x_576:
        /* <DEDUP_REMOVED lines=38> */
.L_x_579:
[----:B------:R-:W-:Y:S05]  /*13b0*/  BSYNC B0 ;  /* 0x0000000000007941 */ /* 0x000fea0003800000 */
.L_x_578:
        /* <DEDUP_REMOVED lines=36> */
.L_x_581:
[----:B------:R-:W-:Y:S05]  /*1600*/  BSYNC B0 ;  /* 0x0000000000007941 */ /* 0x000fea0003800000 */
.L_x_580:
        /* <DEDUP_REMOVED lines=38> */
.L_x_583:
[----:B------:R-:W-:Y:S05]  /*1870*/  BSYNC B0 ;  /* 0x0000000000007941 */ /* 0x000fea0003800000 */
.L_x_582:
        /* <DEDUP_REMOVED lines=37> */
.L_x_585:
[----:B------:R-:W-:Y:S05]  /*1ad0*/  BSYNC B0 ;  /* 0x0000000000007941 */ /* 0x000fea0003800000 */
.L_x_584:
        /* <DEDUP_REMOVED lines=42> */
.L_x_587:
[----:B------:R-:W-:Y:S05]  /*1d80*/  BSYNC B0 ;  /* 0x0000000000007941 */ /* 0x000fea0003800000 */
.L_x_586:
        /* <DEDUP_REMOVED lines=40> */
.L_x_589:
[----:B------:R-:W-:Y:S05]  /*2010*/  BSYNC B0 ;  /* 0x0000000000007941 */ /* 0x000fea0003800000 */
.L_x_588:
        /* <DEDUP_REMOVED lines=46> */
.L_x_591:
[----:B------:R-:W-:Y:S05]  /*2300*/  BSYNC B0 ;  /* 0x0000000000007941 */ /* 0x000fea0003800000 */
.L_x_590:
        /* <DEDUP_REMOVED lines=33> */
.L_x_593:
[----:B------:R-:W-:Y:S05]  /*2520*/  BSYNC B0 ;  /* 0x0000000000007941 */ /* 0x000fea0003800000 */
.L_x_592:
        /* <DEDUP_REMOVED lines=33> */
.L_x_595:
[----:B------:R-:W-:Y:S05]  /*2740*/  BSYNC B0 ;  /* 0x0000000000007941 */ /* 0x000fea0003800000 */
.L_x_594:
        /* <DEDUP_REMOVED lines=33> */
.L_x_597:
[----:B------:R-:W-:Y:S05]  /*2960*/  BSYNC B0 ;  /* 0x0000000000007941 */ /* 0x000fea0003800000 */
.L_x_596:
        /* <DEDUP_REMOVED lines=33> */
.L_x_599:
[----:B------:R-:W-:Y:S05]  /*2b80*/  BSYNC B0 ;  /* 0x0000000000007941 */ /* 0x000fea0003800000 */
.L_x_598:
        /* <DEDUP_REMOVED lines=33> */
.L_x_601:
[----:B------:R-:W-:Y:S05]  /*2da0*/  BSYNC B0 ;  /* 0x0000000000007941 */ /* 0x000fea0003800000 */
.L_x_600:
        /* <DEDUP_REMOVED lines=36> */
.L_x_608:
        /* <DEDUP_REMOVED lines=22> */
[----:B0-----:R1:W4:Y:S04]  /*3150*/  LDG.E.128 R12, [R20.64+0x400] ;  /* 0x00040004140c7981 */ /* 0x001328000c1e1d00 */
[----:B------:R1:W4:Y:S01]  /*3160*/  LDG.E.128 R16, [R20.64+0x600] ;  /* 0x0006000414107981 */ /* 0x000322000c1e1d00 */
[----:B------:R-:W-:Y:S01]  /*3170*/  SHF.L.U32 R28, R81, 0x2, RZ ;  /* 0x00000002511c7819 */ /* 0x000fe200000006ff */
[----:B------:R-:W-:-:S03]  /*3180*/  IMAD R119, R91, c[0x0][0x1b8], RZ ;  /* 0x00006e005b777a24 */ /* 0x000fc600078e02ff */
[----:B------:R-:W-:Y:S01]  /*3190*/  LOP3.LUT R28, R28, 0xffffff80, RZ, 0xc0, !PT ;  /* 0xffffff801c1c7812 */ /* 0x000fe200078ec0ff */
[----:B------:R-:W-:-:S03]  /*31a0*/  IMAD R119, R102, c[0x0][0x1bc], R119 ;  /* 0x00006f0066777a24 */ /* 0x000fc600078e0277 */
[----:B------:R-:W-:Y:S01]  /*31b0*/  IADD3 R132, R28, R79, RZ ;  /* 0x0000004f1c847210 */ /* 0x000fe20007ffe0ff */
[----:B--2---:R-:W-:Y:S02]  /*31c0*/  FMUL.FTZ R23, R2, 1.4426950216293334961 ;  /* 0x3fb8aa3b02177820 */ /* 0x004fe40000410000 */
[C---:B------:R-:W-:Y:S02]  /*31d0*/  FMUL.FTZ R2, R3.reuse, R92 ;  /* 0x0000005c03027220 */ /* 0x040fe40000410000 */
[C---:B------:R-:W-:Y:S02]  /*31e0*/  FMUL.FTZ R22, R3.reuse, R94 ;  /* 0x0000005e03167220 */ /* 0x040fe40000410000 */
[----:B------:R-:W-:Y:S02]  /*31f0*/  FMUL.RZ R24, R2, 0.15915493667125701904 ;  /* 0x3e22f98302187820 */ /* 0x000fe4000040c000 */
[----:B------:R-:W-:Y:S02]  /*3200*/  FMUL.FTZ R2, R3, R90 ;  /* 0x0000005a03027220 */ /* 0x000fe40000410000 */
[----:B------:R-:W-:Y:S01]  /*3210*/  FMUL.RZ R22, R22, 0.15915493667125701904 ;  /* 0x3e22f98316167820 */ /* 0x000fe2000040c000 */
[----:B------:R-:W-:Y:S01]  /*3220*/  MUFU.SIN R120, R24 ;  /* 0x0000001800787308 */ /* 0x000fe20000000400 */
[----:B-1----:R-:W-:-:S02]  /*3230*/  FMUL.RZ R20, R2, 0.15915493667125701904 ;  /* 0x3e22f98302147820 */ /* 0x002fc4000040c000 */
[----:B------:R-:W-:Y:S02]  /*3240*/  FMUL.FTZ R2, R3, R88 ;  /* 0x0000005803027220 */ /* 0x000fe40000410000 */
        /* <DEDUP_REMOVED lines=8> */
[----:B---3--:R1:W-:Y:S01]  /*32d0*/  STS.128 [R132.X16], R4 ;  /* 0x0000000484007388 */ /* 0x0083e2000000cc00 */
[C---:B------:R-:W-:Y:S02]  /*32e0*/  FMUL.FTZ R99, R23.reuse, R92 ;  /* 0x0000005c17637220 */ /* 0x040fe40000410000 */
[C---:B------:R-:W-:Y:S01]  /*32f0*/  FMUL.FTZ R107, R23.reuse, R86 ;  /* 0x00000056176b7220 */ /* 0x040fe20000410000 */
[----:B----4-:R2:W-:Y:S01]  /*3300*/  STS.128 [R132.X16+0x200], R8 ;  /* 0x0002000884007388 */ /* 0x0105e2000000cc00 */
[----:B------:R-:W-:Y:S02]  /*3310*/  FMUL.FTZ R128, R23, R78 ;  /* 0x0000004e17807220 */ /* 0x000fe40000410000 */
[----:B------:R-:W-:Y:S01]  /*3320*/  MUFU.SIN R118, R20 ;  /* 0x0000001400767308 */ /* 0x000fe20000000400 */
[----:B0-----:R-:W-:Y:S01]  /*3330*/  FMUL.RZ R22, R2, 0.15915493667125701904 ;  /* 0x3e22f98302167820 */ /* 0x001fe2000040c000 */
[----:B------:R-:W-:Y:S01]  /*3340*/  STS.128 [R132.X16+0x400], R12 ;  /* 0x0004000c84007388 */ /* 0x000fe2000000cc00 */
[----:B------:R-:W-:-:S02]  /*3350*/  FMUL.FTZ R2, R3, R84 ;  /* 0x0000005403027220 */ /* 0x000fc40000410000 */
[C---:B------:R-:W-:Y:S01]  /*3360*/  FMUL.FTZ R126, R23.reuse, R74 ;  /* 0x0000004a177e7220 */ /* 0x040fe20000410000 */
[----:B------:R-:W-:Y:S01]  /*3370*/  STS.128 [R132.X16+0x600], R16 ;  /* 0x0006001084007388 */ /* 0x000fe2000000cc00 */
[----:B------:R-:W-:Y:S01]  /*3380*/  FMUL.FTZ R97, R23, R72 ;  /* 0x0000004817617220 */ /* 0x000fe20000410000 */
[----:B------:R0:W-:Y:S01]  /*3390*/  MUFU.COS R124, R20 ;  /* 0x00000014007c7308 */ /* 0x0001e20000000000 */
[----:B-1----:R-:W-:Y:S02]  /*33a0*/  FMUL.FTZ R4, R3, R68 ;  /* 0x0000004403047220 */ /* 0x002fe40000410000 */
[C---:B------:R-:W-:Y:S02]  /*33b0*/  FMUL.FTZ R127, R23.reuse, R76 ;  /* 0x0000004c177f7220 */ /* 0x040fe40000410000 */
[----:B--2---:R-:W-:Y:S02]  /*33c0*/  FMUL.RZ R10, R4, 0.15915493667125701904 ;  /* 0x3e22f983040a7820 */ /* 0x004fe4000040c000 */
[----:B------:R-:W-:Y:S01]  /*33d0*/  FMUL.FTZ R9, R23, R68 ;  /* 0x0000004417097220 */ /* 0x000fe20000410000 */
[----:B------:R-:W-:Y:S01]  /*33e0*/  MUFU.COS R121, R24 ;  /* 0x0000001800797308 */ /* 0x000fe20000000000 */
[----:B0-----:R-:W-:-:S02]  /*33f0*/  FMUL.RZ R20, R2, 0.15915493667125701904 ;  /* 0x3e22f98302147820 */ /* 0x001fc4000040c000 */
[----:B------:R-:W-:Y:S02]  /*3400*/  FMUL.FTZ R2, R3, R82 ;  /* 0x0000005203027220 */ /* 0x000fe40000410000 */
[C---:B------:R-:W-:Y:S02]  /*3410*/  FMUL.FTZ R27, R23.reuse, R88 ;  /* 0x00000058171b7220 */ /* 0x040fe40000410000 */
[C---:B------:R-:W-:Y:S01]  /*3420*/  FMUL.FTZ R117, R23.reuse, R94 ;  /* 0x0000005e17757220 */ /* 0x040fe20000410000 */
[----:B------:R-:W-:Y:S01]  /*3430*/  MUFU.SIN R116, R21 ;  /* 0x0000001500747308 */ /* 0x000fe20000000400 */
[----:B------:R-:W-:-:S07]  /*3440*/  FMUL.FTZ R134, R23, R64 ;  /* 0x0000004017867220 */ /* 0x000fce0000410000 */
        /* <DEDUP_REMOVED lines=17> */
[----:B------:R-:W-:Y:S01]  /*3560*/  MUFU.COS R125, R20 ;  /* 0x00000014007d7308 */ /* 0x000fe20000000000 */
[----:B------:R-:W-:-:S04]  /*3570*/  FMUL.FTZ R2, R3, R72 ;  /* 0x0000004803027220 */ /* 0x000fc80000410000 */
[----:B------:R-:W-:-:S03]  /*3580*/  FMUL.RZ R93, R2, 0.15915493667125701904 ;  /* 0x3e22f983025d7820 */ /* 0x000fc6000040c000 */
[----:B------:R-:W-:Y:S08]  /*3590*/  MUFU.SIN R101, R29 ;  /* 0x0000001d00657308 */ /* 0x000ff00000000400 */
[----:B------:R0:W-:Y:S08]  /*35a0*/  MUFU.COS R103, R29 ;  /* 0x0000001d00677308 */ /* 0x0001f00000000000 */
[----:B------:R-:W-:Y:S01]  /*35b0*/  MUFU.SIN R104, R21 ;  /* 0x0000001500687308 */ /* 0x000fe20000000400 */
[----:B0-----:R-:W-:-:S04]  /*35c0*/  FMUL.FTZ R29, R3, R70 ;  /* 0x00000046031d7220 */ /* 0x001fc80000410000 */
[----:B------:R-:W-:Y:S02]  /*35d0*/  FMUL.RZ R131, R29, 0.15915493667125701904 ;  /* 0x3e22f9831d837820 */ /* 0x000fe4000040c000 */
[----:B------:R-:W-:Y:S01]  /*35e0*/  IMAD R29, R0, c[0x0][0x1c0], RZ ;  /* 0x00007000001d7a24 */ /* 0x000fe200078e02ff */
[----:B------:R0:W-:Y:S01]  /*35f0*/  MUFU.COS R105, R21 ;  /* 0x0000001500697308 */ /* 0x0001e20000000000 */
[----:B------:R-:W-:Y:S01]  /*3600*/  IMAD R0, R79, 0x3, R132 ;  /* 0x000000034f007824 */ /* 0x000fe200078e0284 */
[----:B------:R-:W-:-:S06]  /*3610*/  NOP ;  /* 0x0000000000007918 */ /* 0x000fcc0000000000 */
[----:B------:R-:W1:Y:S01]  /*3620*/  LDS.128 R4, [R0.X16] ;  /* 0x0000000000047984 */ /* 0x000e62000000cc00 */
[----:B0-----:R-:W-:Y:S01]  /*3630*/  IMAD.WIDE.U32 R20, R102, c[0x0][0x1b8], RZ ;  /* 0x00006e0066147a25 */ /* 0x001fe200078e00ff */
[----:B------:R-:W0:Y:S03]  /*3640*/  MUFU.EX2 R111, R111 ;  /* 0x0000006f006f7308 */ /* 0x000e260000000800 */
[----:B------:R-:W-:Y:S01]  /*3650*/  IMAD R29, R30, c[0x0][0x1c4], R29 ;  /* 0x000071001e1d7a24 */ /* 0x000fe200078e021d */
[----:B------:R-:W-:Y:S01]  /*3660*/  IADD3 R21, R21, R119, RZ ;  /* 0x0000007715157210 */ /* 0x000fe20007ffe0ff */
[----:B------:R-:W-:-:S03]  /*3670*/  FMUL.FTZ R119, R23, R70 ;  /* 0x0000004617777220 */ /* 0x000fc60000410000 */
[----:B------:R-:W-:Y:S01]  /*3680*/  MUFU.SIN R108, R22 ;  /* 0x00000016006c7308 */ /* 0x000fe20000000400 */
[----:B------:R-:W-:-:S05]  /*3690*/  IMAD.WIDE.U32 R20, R30, c[0x0][0x1c0], R20 ;  /* 0x000070001e147a25 */ /* 0x000fca00078e0014 */
[----:B------:R-:W-:Y:S02]  /*36a0*/  IADD3 R21, R21, R29, RZ ;  /* 0x0000001d15157210 */ /* 0x000fe40007ffe0ff */
[----:B------:R-:W-:Y:S01]  /*36b0*/  MUFU.COS R109, R22 ;  /* 0x00000016006d7308 */ /* 0x000fe20000000000 */
[C---:B0-----:R-:W-:Y:S01]  /*36c0*/  FMUL.FTZ R113, R111.reuse, R113 ;  /* 0x000000716f717220 */ /* 0x041fe20000410000 */
[----:B------:R-:W-:Y:S01]  /*36d0*/  LEA R28, P0, R20, c[0x0][0x230], 0x3 ;  /* 0x00008c00141c7a11 */ /* 0x000fe200078018ff */
[----:B------:R-:W-:-:S03]  /*36e0*/  FMUL.FTZ R112, R111, R112 ;  /* 0x000000706f707220 */ /* 0x000fc60000410000 */
[----:B------:R-:W-:Y:S02]  /*36f0*/  LEA.HI.X R29, R20, c[0x0][0x234], R21, 0x3, P0 ;  /* 0x00008d00141d7a11 */ /* 0x000fe400000f1c15 */
[----:B------:R-:W0:Y:S08]  /*3700*/  MUFU.EX2 R95, R95 ;  /* 0x0000005f005f7308 */ /* 0x000e300000000800 */
[----:B------:R-:W2:Y:S01]  /*3710*/  MUFU.EX2 R129, R129 ;  /* 0x0000008100817308 */ /* 0x000ea20000000800 */
[----:B-1----:R-:W-:-:S07]  /*3720*/  HADD2.F32 R13, -RZ, R4.H1_H1 ;  /* 0x30000004ff0d7230 */ /* 0x002fce0000004100 */
[----:B------:R-:W-:Y:S01]  /*3730*/  MUFU.SIN R2, R93 ;  /* 0x0000005d00027308 */ /* 0x000fe20000000400 */
[C---:B0-----:R-:W-:Y:S01]  /*3740*/  FMUL.FTZ R111, R95.reuse, R26 ;  /* 0x0000001a5f6f7220 */ /* 0x041fe20000410000 */
[----:B------:R-:W-:Y:S01]  /*3750*/  HADD2.F32 R136, -RZ, R7.H1_H1 ;  /* 0x30000007ff887230 */ /* 0x000fe20000004100 */
[----:B------:R-:W-:-:S05]  /*3760*/  FMUL.FTZ R110, R95, R110 ;  /* 0x0000006e5f6e7220 */ /* 0x000fca0000410000 */
[----:B------:R-:W-:Y:S01]  /*3770*/  MUFU.COS R22, R93 ;  /* 0x0000005d00167308 */ /* 0x000fe20000000000 */
[----:B--2---:R-:W-:-:S07]  /*3780*/  FMUL.FTZ R109, R129, R109 ;  /* 0x0000006d816d7220 */ /* 0x004fce0000410000 */
[----:B------:R-:W0:Y:S01]  /*3790*/  MUFU.EX2 R25, R25 ;  /* 0x0000001900197308 */ /* 0x000e220000000800 */
[----:B------:R-:W-:Y:S01]  /*37a0*/  FMUL.FTZ R108, R129, R108 ;  /* 0x0000006c816c7220 */ /* 0x000fe20000410000 */
[----:B------:R-:W-:Y:S01]  /*37b0*/  HADD2.F32 R129, -RZ, R4.H0_H0 ;  /* 0x20000004ff817230 */ /* 0x000fe20000004100 */
[----:B------:R-:W-:-:S05]  /*37c0*/  FMUL.FTZ R136, R43, R136 ;  /* 0x000000882b887220 */ /* 0x000fca0000410000 */
[----:B------:R-:W-:Y:S01]  /*37d0*/  MUFU.COS R130, R131 ;  /* 0x0000008300827308 */ /* 0x000fe20000000000 */
[----:B------:R-:W-:-:S07]  /*37e0*/  FMUL.FTZ R129, R46, R129 ;  /* 0x000000812e817220 */ /* 0x000fce0000410000 */
[----:B------:R1:W2:Y:S01]  /*37f0*/  MUFU.EX2 R8, R119 ;  /* 0x0000007700087308 */ /* 0x0002a20000000800 */
[----:B0-----:R-:W-:-:S07]  /*3800*/  FMUL.FTZ R118, R25, R118 ;  /* 0x0000007619767220 */ /* 0x001fce0000410000 */
[----:B------:R-:W0:Y:S01]  /*3810*/  MUFU.EX2 R99, R99 ;  /* 0x0000006300637308 */ /* 0x000e220000000800 */
[----:B-1----:R-:W-:-:S07]  /*3820*/  FMUL.FTZ R119, R25, R124 ;  /* 0x0000007c19777220 */ /* 0x002fce0000410000 */
[----:B------:R-:W1:Y:S01]  /*3830*/  MUFU.EX2 R107, R107 ;  /* 0x0000006b006b7308 */ /* 0x000e620000000800 */
[----:B--2---:R-:W-:-:S07]  /*3840*/  FMUL.FTZ R95, R8, R130 ;  /* 0x00000082085f7220 */ /* 0x004fce0000410000 */
[----:B------:R-:W2:Y:S01]  /*3850*/  MUFU.EX2 R128, R128 ;  /* 0x0000008000807308 */ /* 0x000ea20000000800 */
[----:B0-----:R-:W-:-:S07]  /*3860*/  FMUL.FTZ R120, R99, R120 ;  /* 0x0000007863787220 */ /* 0x001fce0000410000 */
[----:B------:R-:W0:Y:S01]  /*3870*/  MUFU.EX2 R126, R126 ;  /* 0x0000007e007e7308 */ /* 0x000e220000000800 */
[----:B------:R-:W-:-:S07]  /*3880*/  FMUL.FTZ R124, R46, R13 ;  /* 0x0000000d2e7c7220 */ /* 0x000fce0000410000 */
[----:B------:R-:W3:Y:S01]  /*3890*/  MUFU.EX2 R97, R97 ;  /* 0x0000006100617308 */ /* 0x000ee20000000800 */
[----:B-1----:R-:W-:-:S07]  /*38a0*/  FMUL.FTZ R115, R107, R115 ;  /* 0x000000736b737220 */ /* 0x002fce0000410000 */
[----:B------:R-:W-:Y:S01]  /*38b0*/  MUFU.SIN R12, R10 ;  /* 0x0000000a000c7308 */ /* 0x000fe20000000400 */
[----:B------:R-:W-:-:S07]  /*38c0*/  FMUL.FTZ R114, R107, R114 ;  /* 0x000000726b727220 */ /* 0x000fce0000410000 */
[----:B------:R1:W-:Y:S01]  /*38d0*/  MUFU.COS R14, R10 ;  /* 0x0000000a000e7308 */ /* 0x0003e20000000000 */
[----:B--2---:R-:W-:-:S07]  /*38e0*/  FMUL.FTZ R107, R128, R125 ;  /* 0x0000007d806b7220 */ /* 0x004fce0000410000 */
[----:B------:R2:W-:Y:S01]  /*38f0*/  MUFU.EX2 R15, R9 ;  /* 0x00000009000f7308 */ /* 0x0005e20000000800 */
[----:B-1----:R-:W-:-:S07]  /*3900*/  FMUL.FTZ R10, R23, R66 ;  /* 0x00000042170a7220 */ /* 0x002fce0000410000 */
[----:B------:R-:W1:Y:S01]  /*3910*/  MUFU.EX2 R127, R127 ;  /* 0x0000007f007f7308 */ /* 0x000e620000000800 */
[----:B--2---:R-:W-:-:S07]  /*3920*/  FMUL.FTZ R9, R3, R66 ;  /* 0x0000004203097220 */ /* 0x004fce0000410000 */
[----:B------:R-:W-:Y:S01]  /*3930*/  MUFU.EX2 R27, R27 ;  /* 0x0000001b001b7308 */ /* 0x000fe20000000800 */
[----:B------:R-:W-:-:S07]  /*3940*/  FMUL.RZ R17, R9, 0.15915493667125701904 ;  /* 0x3e22f98309117820 */ /* 0x000fce000040c000 */
[----:B------:R-:W-:Y:S01]  /*3950*/  MUFU.EX2 R117, R117 ;  /* 0x0000007500757308 */ /* 0x000fe20000000800 */
[----:B------:R-:W-:Y:S01]  /*3960*/  FMUL.FTZ R106, R128, R106 ;  /* 0x0000006a806a7220 */ /* 0x000fe20000410000 */
[----:B------:R-:W-:Y:S01]  /*3970*/  HADD2.F32 R128, -RZ, R5.H0_H0 ;  /* 0x20000005ff807230 */ /* 0x000fe20000004100 */
[----:B------:R-:W-:-:S05]  /*3980*/  FMUL.FTZ R121, R99, R121 ;  /* 0x0000007963797220 */ /* 0x000fca0000410000 */
[----:B------:R-:W-:Y:S01]  /*3990*/  MUFU.EX2 R134, R134 ;  /* 0x0000008600867308 */ /* 0x000fe20000000800 */
[----:B------:R-:W-:Y:S01]  /*39a0*/  FMUL.FTZ R16, R124, R120 ;  /* 0x000000787c107220 */ /* 0x000fe20000410000 */
[C---:B------:R-:W-:Y:S01]  /*39b0*/  ISETP.GE.AND P0, PT, R79.reuse, 0x1, PT ;  /* 0x000000014f00780c */ /* 0x040fe20003f06270 */
[C---:B0-----:R-:W-:Y:S01]  /*39c0*/  FMUL.FTZ R103, R126.reuse, R103 ;  /* 0x000000677e677220 */ /* 0x041fe20000410000 */
[----:B------:R-:W-:Y:S01]  /*39d0*/  ISETP.GE.AND P1, PT, R79, 0x10, PT ;  /* 0x000000104f00780c */ /* 0x000fe20003f26270 */
[----:B------:R-:W-:Y:S01]  /*39e0*/  FMUL.FTZ R101, R126, R101 ;  /* 0x000000657e657220 */ /* 0x000fe20000410000 */
[----:B------:R-:W-:Y:S01]  /*39f0*/  HADD2.F32 R126, -RZ, R5.H1_H1 ;  /* 0x30000005ff7e7230 */ /* 0x000fe20000004100 */
[----:B------:R-:W-:Y:S01]  /*3a00*/  FMUL.FTZ R128, R45, R128 ;  /* 0x000000802d807220 */ /* 0x000fe20000410000 */
[----:B------:R-:W0:Y:S01]  /*3a10*/  MUFU.SIN R93, R131 ;  /* 0x00000083005d7308 */ /* 0x000e220000000400 */
[----:B------:R-:W-:Y:S01]  /*3a20*/  FMUL.FTZ R13, R129, R120 ;  /* 0x00000078810d7220 */ /* 0x000fe20000410000 */
[----:B------:R-:W-:Y:S01]  /*3a30*/  ISETP.NE.AND P2, PT, R79, 0x1f, PT ;  /* 0x0000001f4f00780c */ /* 0x000fe20003f45270 */
[----:B------:R-:W-:Y:S01]  /*3a40*/  FFMA.FTZ R5, R129, R121, -R16 ;  /* 0x0000007981057223 */ /* 0x000fe20000010810 */
[----:B------:R-:W5:Y:S01]  /*3a50*/  LDG.E.64 R28, [R28.64] ;  /* 0x000000041c1c7981 */ /* 0x000f62000c1e1b00 */
[----:B---3--:R-:W-:-:S02]  /*3a60*/  FMUL.FTZ R99, R97, R22 ;  /* 0x0000001661637220 */ /* 0x008fc40000410000 */
[C---:B-1----:R-:W-:Y:S01]  /*3a70*/  FMUL.FTZ R105, R127.reuse, R105 ;  /* 0x000000697f697220 */ /* 0x042fe20000410000 */
[----:B------:R1:W-:Y:S01]  /*3a80*/  MUFU.EX2 R131, R10 ;  /* 0x0000000a00837308 */ /* 0x0003e20000000800 */
[----:B------:R-:W-:Y:S02]  /*3a90*/  FMUL.FTZ R104, R127, R104 ;  /* 0x000000687f687220 */ /* 0x000fe40000410000 */
[----:B------:R-:W-:Y:S02]  /*3aa0*/  FMUL.FTZ R97, R97, R2 ;  /* 0x0000000261617220 */ /* 0x000fe40000410000 */
[----:B------:R-:W-:Y:S02]  /*3ab0*/  FMUL.FTZ R127, R15, R14 ;  /* 0x0000000e0f7f7220 */ /* 0x000fe40000410000 */
[----:B------:R-:W-:Y:S01]  /*3ac0*/  FMUL.FTZ R126, R45, R126 ;  /* 0x0000007e2d7e7220 */ /* 0x000fe20000410000 */
[----:B------:R-:W2:Y:S01]  /*3ad0*/  MUFU.COS R4, R17 ;  /* 0x0000001100047308 */ /* 0x000ea20000000000 */
[----:B0-----:R-:W-:-:S02]  /*3ae0*/  FMUL.FTZ R93, R8, R93 ;  /* 0x0000005d085d7220 */ /* 0x001fc40000410000 */
[----:B-1----:R-:W0:Y:S01]  /*3af0*/  LDS.128 R8, [R0.X16+0x10] ;  /* 0x0000100000087984 */ /* 0x002e22000000cc00 */
[----:B------:R-:W-:Y:S02]  /*3b00*/  FFMA.FTZ R13, R124, R121, R13 ;  /* 0x000000797c0d7223 */ /* 0x000fe4000001000d */
[----:B------:R-:W-:Y:S01]  /*3b10*/  FADD.FTZ R14, R128, R5 ;  /* 0x00000005800e7221 */ /* 0x000fe20000010000 */
[----:B------:R-:W-:Y:S01]  /*3b20*/  HADD2.F32 R5, -RZ, R6.H1_H1 ;  /* 0x30000006ff057230 */ /* 0x000fe20000004100 */
[----:B------:R-:W1:Y:S01]  /*3b30*/  MUFU.SIN R2, R17 ;  /* 0x0000001100027308 */ /* 0x000e620000000400 */
[----:B------:R-:W-:Y:S02]  /*3b40*/  FMUL.FTZ R3, R3, R64 ;  /* 0x0000004003037220 */ /* 0x000fe40000410000 */
[----:B------:R-:W-:Y:S02]  /*3b50*/  FMUL.FTZ R125, R15, R12 ;  /* 0x0000000c0f7d7220 */ /* 0x000fe40000410000 */
[----:B------:R-:W-:-:S02]  /*3b60*/  FADD.FTZ R13, R126, R13 ;  /* 0x0000000d7e0d7221 */ /* 0x000fc40000010000 */
[C---:B------:R-:W-:Y:S02]  /*3b70*/  FMUL.FTZ R12, R118.reuse, R14 ;  /* 0x0000000e760c7220 */ /* 0x040fe40000410000 */
[----:B------:R-:W-:Y:S01]  /*3b80*/  FMUL.RZ R16, R3, 0.15915493667125701904 ;  /* 0x3e22f98303107820 */ /* 0x000fe2000040c000 */
[----:B------:R-:W-:Y:S01]  /*3b90*/  HADD2.F32 R3, -RZ, R6.H0_H0 ;  /* 0x20000006ff037230 */ /* 0x000fe20000004100 */
[-C--:B------:R-:W-:Y:S02]  /*3ba0*/  FFMA.FTZ R15, R119, R13.reuse, R12 ;  /* 0x0000000d770f7223 */ /* 0x080fe4000001000c */
[----:B------:R-:W-:Y:S01]  /*3bb0*/  FMUL.FTZ R13, R118, R13 ;  /* 0x0000000d760d7220 */ /* 0x000fe20000410000 */
[----:B------:R-:W3:Y:S01]  /*3bc0*/  MUFU.COS R137, R16 ;  /* 0x0000001000897308 */ /* 0x000ee20000000000 */
[----:B------:R-:W-:Y:S02]  /*3bd0*/  FMUL.FTZ R132, R44, R5 ;  /* 0x000000052c847220 */ /* 0x000fe40000410000 */
[----:B------:R-:W-:-:S02]  /*3be0*/  FMUL.FTZ R116, R27, R116 ;  /* 0x000000741b747220 */ /* 0x000fc40000410000 */
[----:B------:R-:W-:Y:S02]  /*3bf0*/  FFMA.FTZ R13, R119, R14, -R13 ;  /* 0x0000000e770d7223 */ /* 0x000fe4000001080d */
[----:B------:R-:W-:Y:S02]  /*3c00*/  FMUL.FTZ R130, R44, R3 ;  /* 0x000000032c827220 */ /* 0x000fe40000410000 */
[----:B------:R-:W-:Y:S01]  /*3c10*/  FADD.FTZ R15, R132, R15 ;  /* 0x0000000f840f7221 */ /* 0x000fe20000010000 */
[----:B------:R-:W4:Y:S01]  /*3c20*/  MUFU.SIN R3, R16 ;  /* 0x0000001000037308 */ /* 0x000f220000000400 */
[----:B------:R-:W-:Y:S02]  /*3c30*/  FMUL.FTZ R123, R117, R123 ;  /* 0x0000007b757b7220 */ /* 0x000fe40000410000 */
[C---:B--2---:R-:W-:Y:S02]  /*3c40*/  FMUL.FTZ R133, R131.reuse, R4 ;  /* 0x0000000483857220 */ /* 0x044fe40000410000 */
[----:B-1----:R-:W-:Y:S01]  /*3c50*/  FMUL.FTZ R131, R131, R2 ;  /* 0x0000000283837220 */ /* 0x002fe20000410000 */
[----:B------:R-:W-:Y:S01]  /*3c60*/  HADD2.F32 R2, -RZ, R7.H0_H0 ;  /* 0x20000007ff027230 */ /* 0x000fe20000004100 */
[----:B------:R-:W-:-:S02]  /*3c70*/  FMUL.FTZ R122, R117, R122 ;  /* 0x0000007a757a7220 */ /* 0x000fc40000410000 */
[----:B------:R-:W-:Y:S02]  /*3c80*/  FMUL.FTZ R117, R27, R24 ;  /* 0x000000181b757220 */ /* 0x000fe40000410000 */
[----:B------:R-:W-:Y:S01]  /*3c90*/  FADD.FTZ R13, R130, R13 ;  /* 0x0000000d820d7221 */ /* 0x000fe20000010000 */
[----:B0-----:R-:W-:Y:S01]  /*3ca0*/  HADD2.F32 R139, -RZ, R8.H1_H1 ;  /* 0x30000008ff8b7230 */ /* 0x001fe20000004100 */
[C---:B------:R-:W-:Y:S01]  /*3cb0*/  FMUL.FTZ R4, R116.reuse, R15 ;  /* 0x0000000f74047220 */ /* 0x040fe20000410000 */
[----:B------:R-:W-:Y:S01]  /*3cc0*/  HADD2.F32 R140, -RZ, R9.H0_H0 ;  /* 0x20000009ff8c7230 */ /* 0x000fe20000004100 */
[----:B------:R-:W-:Y:S01]  /*3cd0*/  FMUL.FTZ R5, R123, R120 ;  /* 0x000000787b057220 */ /* 0x000fe20000410000 */
[----:B------:R-:W-:Y:S01]  /*3ce0*/  HADD2.F32 R143, -RZ, R10.H1_H1 ;  /* 0x3000000aff8f7230 */ /* 0x000fe20000004100 */
[-C--:B------:R-:W-:Y:S01]  /*3cf0*/  FMUL.FTZ R6, R116, R13.reuse ;  /* 0x0000000d74067220 */ /* 0x080fe20000410000 */
[----:B------:R-:W-:Y:S01]  /*3d00*/  HADD2.F32 R144, -RZ, R11.H0_H0 ;  /* 0x2000000bff907230 */ /* 0x000fe20000004100 */
[----:B------:R-:W-:-:S02]  /*3d10*/  FFMA.FTZ R12, R117, R13, -R4 ;  /* 0x0000000d750c7223 */ /* 0x000fc40000010804 */
[----:B------:R-:W-:Y:S02]  /*3d20*/  FMUL.FTZ R135, R43, R2 ;  /* 0x000000022b877220 */ /* 0x000fe40000410000 */
[C---:B------:R-:W-:Y:S02]  /*3d30*/  FMUL.FTZ R4, R122.reuse, R120 ;  /* 0x000000787a047220 */ /* 0x040fe40000410000 */
[----:B------:R-:W-:Y:S02]  /*3d40*/  FFMA.FTZ R5, R122, R121, R5 ;  /* 0x000000797a057223 */ /* 0x000fe40000010005 */
[----:B------:R-:W-:Y:S02]  /*3d50*/  FFMA.FTZ R15, R117, R15, R6 ;  /* 0x0000000f750f7223 */ /* 0x000fe40000010006 */
[----:B------:R-:W-:Y:S02]  /*3d60*/  FADD.FTZ R12, R135, R12 ;  /* 0x0000000c870c7221 */ /* 0x000fe40000010000 */
[----:B------:R-:W-:-:S02]  /*3d70*/  FFMA.FTZ R4, R123, R121, -R4 ;  /* 0x000000797b047223 */ /* 0x000fc40000010804 */
[----:B------:R-:W-:Y:S02]  /*3d80*/  FMUL.FTZ R6, R118, R5 ;  /* 0x0000000576067220 */ /* 0x000fe40000410000 */
[----:B------:R-:W-:Y:S02]  /*3d90*/  FADD.FTZ R15, R136, R15 ;  /* 0x0000000f880f7221 */ /* 0x000fe40000010000 */
[----:B------:R-:W-:Y:S02]  /*3da0*/  FMUL.FTZ R14, R114, R12 ;  /* 0x0000000c720e7220 */ /* 0x000fe40000410000 */
[C---:B---3--:R-:W-:Y:S02]  /*3db0*/  FMUL.FTZ R137, R134.reuse, R137 ;  /* 0x0000008986897220 */ /* 0x048fe40000410000 */
[-C--:B------:R-:W-:Y:S02]  /*3dc0*/  FFMA.FTZ R6, R119, R4.reuse, -R6 ;  /* 0x0000000477067223 */ /* 0x080fe40000010806 */
[----:B----4-:R-:W-:Y:S01]  /*3dd0*/  FMUL.FTZ R134, R134, R3 ;  /* 0x0000000386867220 */ /* 0x010fe20000410000 */
[----:B------:R-:W-:Y:S01]  /*3de0*/  HADD2.F32 R3, -RZ, R8.H0_H0 ;  /* 0x20000008ff037230 */ /* 0x000fe20000004100 */
[----:B------:R-:W-:-:S02]  /*3df0*/  FMUL.FTZ R4, R118, R4 ;  /* 0x0000000476047220 */ /* 0x000fc40000410000 */
[-C--:B------:R-:W-:Y:S02]  /*3e00*/  FMUL.FTZ R2, R114, R15.reuse ;  /* 0x0000000f72027220 */ /* 0x080fe40000410000 */
[----:B------:R-:W-:Y:S02]  /*3e10*/  FFMA.FTZ R14, R115, R15, R14 ;  /* 0x0000000f730e7223 */ /* 0x000fe4000001000e */
[----:B------:R-:W-:Y:S02]  /*3e20*/  FMUL.FTZ R139, R42, R139 ;  /* 0x0000008b2a8b7220 */ /* 0x000fe40000410000 */
[----:B------:R-:W-:Y:S02]  /*3e30*/  FFMA.FTZ R4, R119, R5, R4 ;  /* 0x0000000577047223 */ /* 0x000fe40000010004 */
[----:B------:R-:W-:Y:S02]  /*3e40*/  FMUL.FTZ R5, R116, R6 ;  /* 0x0000000674057220 */ /* 0x000fe40000410000 */
[----:B------:R-:W-:-:S02]  /*3e50*/  FFMA.FTZ R7, R115, R12, -R2 ;  /* 0x0000000c73077223 */ /* 0x000fc40000010802 */
[----:B------:R-:W-:Y:S02]  /*3e60*/  FMUL.FTZ R138, R42, R3 ;  /* 0x000000032a8a7220 */ /* 0x000fe40000410000 */
[----:B------:R-:W-:Y:S02]  /*3e70*/  FADD.FTZ R14, R139, R14 ;  /* 0x0000000e8b0e7221 */ /* 0x000fe40000010000 */
[-C--:B------:R-:W-:Y:S02]  /*3e80*/  FMUL.FTZ R2, R116, R4.reuse ;  /* 0x0000000474027220 */ /* 0x080fe40000410000 */
[----:B------:R-:W-:Y:S02]  /*3e90*/  FFMA.FTZ R8, R117, R4, R5 ;  /* 0x0000000475087223 */ /* 0x000fe40000010005 */
[----:B------:R-:W-:Y:S02]  /*3ea0*/  FADD.FTZ R7, R138, R7 ;  /* 0x000000078a077221 */ /* 0x000fe40000010000 */
[----:B------:R-:W-:-:S02]  /*3eb0*/  FMUL.FTZ R4, R112, R14 ;  /* 0x0000000e70047220 */ /* 0x000fc40000410000 */
[----:B------:R-:W-:Y:S01]  /*3ec0*/  FFMA.FTZ R3, R117, R6, -R2 ;  /* 0x0000000675037223 */ /* 0x000fe20000010802 */
[----:B------:R-:W-:Y:S01]  /*3ed0*/  HADD2.F32 R2, -RZ, R9.H1_H1 ;  /* 0x30000009ff027230 */ /* 0x000fe20000004100 */
[-C--:B------:R-:W-:Y:S02]  /*3ee0*/  FMUL.FTZ R12, R112, R7.reuse ;  /* 0x00000007700c7220 */ /* 0x080fe40000410000 */
[C---:B------:R-:W-:Y:S02]  /*3ef0*/  FFMA.FTZ R9, R113.reuse, R7, -R4 ;  /* 0x0000000771097223 */ /* 0x040fe40000010804 */
[----:B------:R-:W0:Y:S01]  /*3f00*/  LDS.128 R4, [R0.X16+0x20] ;  /* 0x0000200000047984 */ /* 0x000e22000000cc00 */
[----:B------:R-:W-:Y:S02]  /*3f10*/  FFMA.FTZ R12, R113, R14, R12 ;  /* 0x0000000e710c7223 */ /* 0x000fe4000001000c */
[C---:B------:R-:W-:Y:S02]  /*3f20*/  FMUL.FTZ R141, R41.reuse, R2 ;  /* 0x00000002298d7220 */ /* 0x040fe40000410000 */
[----:B------:R-:W-:-:S02]  /*3f30*/  FMUL.FTZ R140, R41, R140 ;  /* 0x0000008c298c7220 */ /* 0x000fc40000410000 */
[----:B------:R-:W-:Y:S02]  /*3f40*/  FMUL.FTZ R2, R114, R8 ;  /* 0x0000000872027220 */ /* 0x000fe40000410000 */
[----:B------:R-:W-:Y:S02]  /*3f50*/  FADD.FTZ R13, R141, R12 ;  /* 0x0000000c8d0d7221 */ /* 0x000fe40000010000 */
[----:B------:R-:W-:Y:S02]  /*3f60*/  FADD.FTZ R12, R140, R9 ;  /* 0x000000098c0c7221 */ /* 0x000fe40000010000 */
[-C--:B------:R-:W-:Y:S02]  /*3f70*/  FFMA.FTZ R9, R115, R3.reuse, -R2 ;  /* 0x0000000373097223 */ /* 0x080fe40000010802 */
[----:B------:R-:W-:Y:S01]  /*3f80*/  FMUL.FTZ R2, R114, R3 ;  /* 0x0000000372027220 */ /* 0x000fe20000410000 */
[----:B------:R-:W-:Y:S01]  /*3f90*/  HADD2.F32 R3, -RZ, R10.H0_H0 ;  /* 0x2000000aff037230 */ /* 0x000fe20000004100 */
[----:B------:R-:W-:-:S02]  /*3fa0*/  FMUL.FTZ R14, R110, R13 ;  /* 0x0000000d6e0e7220 */ /* 0x000fc40000410000 */
[----:B------:R-:W-:Y:S02]  /*3fb0*/  FMUL.FTZ R16, R110, R12 ;  /* 0x0000000c6e107220 */ /* 0x000fe40000410000 */
[----:B------:R-:W-:Y:S01]  /*3fc0*/  FFMA.FTZ R8, R115, R8, R2 ;  /* 0x0000000873087223 */ /* 0x000fe20000010002 */
[----:B------:R-:W-:Y:S01]  /*3fd0*/  HADD2.F32 R2, -RZ, R11.H1_H1 ;  /* 0x3000000bff027230 */ /* 0x000fe20000004100 */
[C---:B------:R-:W-:Y:S02]  /*3fe0*/  FFMA.FTZ R15, R111.reuse, R12, -R14 ;  /* 0x0000000c6f0f7223 */ /* 0x040fe4000001080e */
[C---:B------:R-:W-:Y:S02]  /*3ff0*/  FMUL.FTZ R142, R40.reuse, R3 ;  /* 0x00000003288e7220 */ /* 0x040fe40000410000 */
[----:B------:R-:W-:Y:S02]  /*4000*/  FFMA.FTZ R16, R111, R13, R16 ;  /* 0x0000000d6f107223 */ /* 0x000fe40000010010 */
[----:B------:R-:W-:-:S02]  /*4010*/  FMUL.FTZ R143, R40, R143 ;  /* 0x0000008f288f7220 */ /* 0x000fc40000410000 */
[----:B------:R-:W-:Y:S02]  /*4020*/  FMUL.FTZ R10, R112, R8 ;  /* 0x00000008700a7220 */ /* 0x000fe40000410000 */
[----:B------:R-:W-:Y:S02]  /*4030*/  FADD.FTZ R15, R142, R15 ;  /* 0x0000000f8e0f7221 */ /* 0x000fe40000010000 */
[----:B------:R-:W-:Y:S02]  /*4040*/  FADD.FTZ R16, R143, R16 ;  /* 0x000000108f107221 */ /* 0x000fe40000010000 */
[CC--:B------:R-:W-:Y:S02]  /*4050*/  FFMA.FTZ R10, R113.reuse, R9.reuse, -R10 ;  /* 0x00000009710a7223 */ /* 0x0c0fe4000001080a */
[----:B------:R-:W-:Y:S01]  /*4060*/  FMUL.FTZ R9, R112, R9 ;  /* 0x0000000970097220 */ /* 0x000fe20000410000 */
[----:B0-----:R-:W-:Y:S01]  /*4070*/  HADD2.F32 R147, -RZ, R4.H1_H1 ;  /* 0x30000004ff937230 */ /* 0x001fe20000004100 */
[C---:B------:R-:W-:Y:S01]  /*4080*/  FMUL.FTZ R3, R108.reuse, R15 ;  /* 0x0000000f6c037220 */ /* 0x040fe20000410000 */
[----:B------:R-:W-:Y:S01]  /*4090*/  HADD2.F32 R148, -RZ, R5.H0_H0 ;  /* 0x20000005ff947230 */ /* 0x000fe20000004100 */
[----:B------:R-:W-:Y:S01]  /*40a0*/  FMUL.FTZ R12, R108, R16 ;  /* 0x000000106c0c7220 */ /* 0x000fe20000410000 */
[----:B------:R-:W-:Y:S01]  /*40b0*/  HADD2.F32 R151, -RZ, R6.H1_H1 ;  /* 0x30000006ff977230 */ /* 0x000fe20000004100 */
[----:B------:R-:W-:Y:S01]  /*40c0*/  FFMA.FTZ R9, R113, R8, R9 ;  /* 0x0000000871097223 */ /* 0x000fe20000010009 */
[----:B------:R-:W-:Y:S01]  /*40d0*/  HADD2.F32 R152, -RZ, R7.H0_H0 ;  /* 0x20000007ff987230 */ /* 0x000fe20000004100 */
[----:B------:R-:W-:Y:S01]  /*40e0*/  FFMA.FTZ R16, R109, R16, R3 ;  /* 0x000000106d107223 */ /* 0x000fe20000010003 */
[----:B------:R-:W-:Y:S01]  /*40f0*/  HADD2.F32 R3, -RZ, R4.H0_H0 ;  /* 0x20000004ff037230 */ /* 0x000fe20000004100 */
[----:B------:R-:W-:-:S02]  /*4100*/  FMUL.FTZ R145, R39, R2 ;  /* 0x0000000227917220 */ /* 0x000fc40000410000 */
[----:B------:R-:W-:Y:S02]  /*4110*/  FFMA.FTZ R15, R109, R15, -R12 ;  /* 0x0000000f6d0f7223 */ /* 0x000fe4000001080c */
[----:B------:R-:W-:Y:S02]  /*4120*/  FMUL.FTZ R144, R39, R144 ;  /* 0x0000009027907220 */ /* 0x000fe40000410000 */
[C---:B------:R-:W-:Y:S02]  /*4130*/  FMUL.FTZ R8, R110.reuse, R10 ;  /* 0x0000000a6e087220 */ /* 0x040fe40000410000 */
[----:B------:R-:W-:Y:S02]  /*4140*/  FMUL.FTZ R2, R110, R9 ;  /* 0x000000096e027220 */ /* 0x000fe40000410000 */
[----:B------:R-:W-:Y:S02]  /*4150*/  FADD.FTZ R16, R145, R16 ;  /* 0x0000001091107221 */ /* 0x000fe40000010000 */
[----:B------:R-:W-:-:S02]  /*4160*/  FADD.FTZ R15, R144, R15 ;  /* 0x0000000f900f7221 */ /* 0x000fc40000010000 */
[C---:B------:R-:W-:Y:S02]  /*4170*/  FFMA.FTZ R13, R111.reuse, R9, R8 ;  /* 0x000000096f0d7223 */ /* 0x040fe40000010008 */
[----:B------:R-:W-:Y:S02]  /*4180*/  FFMA.FTZ R12, R111, R10, -R2 ;  /* 0x0000000a6f0c7223 */ /* 0x000fe40000010802 */
[----:B------:R-:W-:Y:S02]  /*4190*/  FMUL.FTZ R2, R106, R16 ;  /* 0x000000106a027220 */ /* 0x000fe40000410000 */
[----:B------:R-:W-:Y:S02]  /*41a0*/  FMUL.FTZ R146, R38, R3 ;  /* 0x0000000326927220 */ /* 0x000fe40000410000 */
[----:B------:R-:W-:Y:S02]  /*41b0*/  FMUL.FTZ R8, R106, R15 ;  /* 0x0000000f6a087220 */ /* 0x000fe40000410000 */
[----:B------:R-:W-:-:S02]  /*41c0*/  FMUL.FTZ R3, R108, R13 ;  /* 0x0000000d6c037220 */ /* 0x000fc40000410000 */
[C---:B------:R-:W-:Y:S01]  /*41d0*/  FFMA.FTZ R15, R107.reuse, R15, -R2 ;  /* 0x0000000f6b0f7223 */ /* 0x040fe20000010802 */
[----:B------:R-:W-:Y:S01]  /*41e0*/  HADD2.F32 R2, -RZ, R5.H1_H1 ;  /* 0x30000005ff027230 */ /* 0x000fe20000004100 */
[----:B------:R-:W-:Y:S02]  /*41f0*/  FFMA.FTZ R16, R107, R16, R8 ;  /* 0x000000106b107223 */ /* 0x000fe40000010008 */
[----:B------:R-:W-:Y:S01]  /*4200*/  FMUL.FTZ R147, R38, R147 ;  /* 0x0000009326937220 */ /* 0x000fe20000410000 */
[----:B------:R0:W1:Y:S01]  /*4210*/  LDS.128 R8, [R0.X16+0x30] ;  /* 0x0000300000087984 */ /* 0x000062000000cc00 */
[-C--:B------:R-:W-:Y:S02]  /*4220*/  FFMA.FTZ R3, R109, R12.reuse, -R3 ;  /* 0x0000000c6d037223 */ /* 0x080fe40000010803 */
[----:B------:R-:W-:Y:S02]  /*4230*/  FMUL.FTZ R12, R108, R12 ;  /* 0x0000000c6c0c7220 */ /* 0x000fe40000410000 */
[----:B------:R-:W-:-:S02]  /*4240*/  FADD.FTZ R15, R146, R15 ;  /* 0x0000000f920f7221 */ /* 0x000fc40000010000 */
[----:B------:R-:W-:Y:S02]  /*4250*/  FADD.FTZ R16, R147, R16 ;  /* 0x0000001093107221 */ /* 0x000fe40000010000 */
[----:B------:R-:W-:Y:S02]  /*4260*/  FFMA.FTZ R12, R109, R13, R12 ;  /* 0x0000000d6d0c7223 */ /* 0x000fe4000001000c */
[C---:B------:R-:W-:Y:S02]  /*4270*/  FMUL.FTZ R14, R104.reuse, R15 ;  /* 0x0000000f680e7220 */ /* 0x040fe40000410000 */
[----:B------:R-:W-:Y:S02]  /*4280*/  FMUL.FTZ R4, R104, R16 ;  /* 0x0000001068047220 */ /* 0x000fe40000410000 */
[----:B0-----:R-:W-:Y:S02]  /*4290*/  FMUL.FTZ R0, R106, R12 ;  /* 0x0000000c6a007220 */ /* 0x001fe40000410000 */
[----:B------:R-:W-:-:S02]  /*42a0*/  FFMA.FTZ R14, R105, R16, R14 ;  /* 0x00000010690e7223 */ /* 0x000fc4000001000e */
[----:B------:R-:W-:Y:S02]  /*42b0*/  FMUL.FTZ R149, R37, R2 ;  /* 0x0000000225957220 */ /* 0x000fe40000410000 */
[----:B------:R-:W-:Y:S02]  /*42c0*/  FFMA.FTZ R15, R105, R15, -R4 ;  /* 0x0000000f690f7223 */ /* 0x000fe40000010804 */
[----:B------:R-:W-:Y:S02]  /*42d0*/  FMUL.FTZ R148, R37, R148 ;  /* 0x0000009425947220 */ /* 0x000fe40000410000 */
[-C--:B------:R-:W-:Y:S02]  /*42e0*/  FFMA.FTZ R2, R107, R3.reuse, -R0 ;  /* 0x000000036b027223 */ /* 0x080fe40000010800 */
[----:B------:R-:W-:Y:S01]  /*42f0*/  FMUL.FTZ R0, R106, R3 ;  /* 0x000000036a007220 */ /* 0x000fe20000410000 */
[----:B------:R-:W-:Y:S01]  /*4300*/  HADD2.F32 R3, -RZ, R6.H0_H0 ;  /* 0x20000006ff037230 */ /* 0x000fe20000004100 */
[----:B------:R-:W-:-:S02]  /*4310*/  FADD.FTZ R14, R149, R14 ;  /* 0x0000000e950e7221 */ /* 0x000fc40000010000 */
[----:B------:R-:W-:Y:S02]  /*4320*/  FADD.FTZ R4, R148, R15 ;  /* 0x0000000f94047221 */ /* 0x000fe40000010000 */
[----:B------:R-:W-:Y:S01]  /*4330*/  FFMA.FTZ R12, R107, R12, R0 ;  /* 0x0000000c6b0c7223 */ /* 0x000fe20000010000 */
[----:B------:R-:W-:Y:S01]  /*4340*/  HADD2.F32 R0, -RZ, R7.H1_H1 ;  /* 0x30000007ff007230 */ /* 0x000fe20000004100 */
[C---:B------:R-:W-:Y:S02]  /*4350*/  FMUL.FTZ R5, R101.reuse, R14 ;  /* 0x0000000e65057220 */ /* 0x040fe40000410000 */
[----:B------:R-:W-:Y:S02]  /*4360*/  FMUL.FTZ R13, R101, R4 ;  /* 0x00000004650d7220 */ /* 0x000fe40000410000 */
[----:B------:R-:W-:Y:S01]  /*4370*/  FMUL.FTZ R150, R36, R3 ;  /* 0x0000000324967220 */ /* 0x000fe20000410000 */
[----:B-1----:R-:W-:Y:S01]  /*4380*/  HADD2.F32 R155, -RZ, R8.H1_H1 ;  /* 0x30000008ff9b7230 */ /* 0x002fe20000004100 */
[----:B------:R-:W-:Y:S01]  /*4390*/  FMUL.FTZ R3, R104, R12 ;  /* 0x0000000c68037220 */ /* 0x000fe20000410000 */
[----:B------:R-:W-:Y:S01]  /*43a0*/  HADD2.F32 R156, -RZ, R9.H0_H0 ;  /* 0x20000009ff9c7230 */ /* 0x000fe20000004100 */
[----:B------:R-:W-:-:S02]  /*43b0*/  FFMA.FTZ R5, R103, R4, -R5 ;  /* 0x0000000467057223 */ /* 0x000fc40000010805 */
[----:B------:R-:W-:Y:S02]  /*43c0*/  FFMA.FTZ R14, R103, R14, R13 ;  /* 0x0000000e670e7223 */ /* 0x000fe4000001000d */
[----:B------:R-:W-:Y:S02]  /*43d0*/  FMUL.FTZ R151, R36, R151 ;  /* 0x0000009724977220 */ /* 0x000fe40000410000 */
[-C--:B------:R-:W-:Y:S02]  /*43e0*/  FFMA.FTZ R4, R105, R2.reuse, -R3 ;  /* 0x0000000269047223 */ /* 0x080fe40000010803 */
[----:B------:R-:W-:Y:S02]  /*43f0*/  FADD.FTZ R6, R150, R5 ;  /* 0x0000000596067221 */ /* 0x000fe40000010000 */
[----:B------:R-:W-:Y:S02]  /*4400*/  FMUL.FTZ R2, R104, R2 ;  /* 0x0000000268027220 */ /* 0x000fe40000410000 */
[----:B------:R-:W-:-:S02]  /*4410*/  FADD.FTZ R14, R151, R14 ;  /* 0x0000000e970e7221 */ /* 0x000fc40000010000 */
[----:B------:R-:W-:Y:S02]  /*4420*/  FMUL.FTZ R5, R97, R6 ;  /* 0x0000000661057220 */ /* 0x000fe40000410000 */
[----:B------:R-:W-:Y:S02]  /*4430*/  FFMA.FTZ R2, R105, R12, R2 ;  /* 0x0000000c69027223 */ /* 0x000fe40000010002 */
[----:B------:R-:W-:Y:S02]  /*4440*/  FMUL.FTZ R3, R97, R14 ;  /* 0x0000000e61037220 */ /* 0x000fe40000410000 */
[----:B------:R-:W-:Y:S02]  /*4450*/  FMUL.FTZ R153, R35, R0 ;  /* 0x0000000023997220 */ /* 0x000fe40000410000 */
[----:B------:R-:W-:Y:S02]  /*4460*/  FFMA.FTZ R14, R99, R14, R5 ;  /* 0x0000000e630e7223 */ /* 0x000fe40000010005 */
[----:B------:R-:W-:-:S02]  /*4470*/  FMUL.FTZ R0, R101, R2 ;  /* 0x0000000265007220 */ /* 0x000fc40000410000 */
[----:B------:R-:W-:Y:S02]  /*4480*/  FFMA.FTZ R3, R99, R6, -R3 ;  /* 0x0000000663037223 */ /* 0x000fe40000010803 */
[----:B------:R-:W-:Y:S02]  /*4490*/  FMUL.FTZ R152, R35, R152 ;  /* 0x0000009823987220 */ /* 0x000fe40000410000 */
[----:B------:R-:W-:Y:S02]  /*44a0*/  FADD.FTZ R14, R153, R14 ;  /* 0x0000000e990e7221 */ /* 0x000fe40000010000 */
[-C--:B------:R-:W-:Y:S02]  /*44b0*/  FFMA.FTZ R6, R103, R4.reuse, -R0 ;  /* 0x0000000467067223 */ /* 0x080fe40000010800 */
[----:B------:R-:W-:Y:S01]  /*44c0*/  FADD.FTZ R12, R152, R3 ;  /* 0x00000003980c7221 */ /* 0x000fe20000010000 */
[----:B------:R-:W-:Y:S01]  /*44d0*/  HADD2.F32 R3, -RZ, R8.H0_H0 ;  /* 0x20000008ff037230 */ /* 0x000fe20000004100 */
[----:B------:R-:W-:-:S02]  /*44e0*/  FMUL.FTZ R4, R101, R4 ;  /* 0x0000000465047220 */ /* 0x000fc40000410000 */
[C---:B------:R-:W-:Y:S02]  /*44f0*/  FMUL.FTZ R0, R93.reuse, R14 ;  /* 0x0000000e5d007220 */ /* 0x040fe40000410000 */
[----:B------:R-:W-:Y:S02]  /*4500*/  FMUL.FTZ R7, R93, R12 ;  /* 0x0000000c5d077220 */ /* 0x000fe40000410000 */
[----:B------:R-:W-:Y:S02]  /*4510*/  FFMA.FTZ R4, R103, R2, R4 ;  /* 0x0000000267047223 */ /* 0x000fe40000010004 */
[C---:B------:R-:W-:Y:S01]  /*4520*/  FFMA.FTZ R5, R95.reuse, R12, -R0 ;  /* 0x0000000c5f057223 */ /* 0x040fe20000010800 */
[----:B------:R-:W-:Y:S01]  /*4530*/  HADD2.F32 R0, -RZ, R9.H1_H1 ;  /* 0x30000009ff007230 */ /* 0x000fe20000004100 */
[----:B------:R-:W-:Y:S02]  /*4540*/  FMUL.FTZ R154, R34, R3 ;  /* 0x00000003229a7220 */ /* 0x000fe40000410000 */
[----:B------:R-:W-:-:S02]  /*4550*/  FFMA.FTZ R14, R95, R14, R7 ;  /* 0x0000000e5f0e7223 */ /* 0x000fc40000010007 */
[----:B------:R-:W-:Y:S02]  /*4560*/  FMUL.FTZ R155, R34, R155 ;  /* 0x0000009b229b7220 */ /* 0x000fe40000410000 */
[----:B------:R-:W-:Y:S02]  /*4570*/  FMUL.FTZ R2, R97, R4 ;  /* 0x0000000461027220 */ /* 0x000fe40000410000 */
[----:B------:R-:W-:Y:S02]  /*4580*/  FADD.FTZ R8, R154, R5 ;  /* 0x000000059a087221 */ /* 0x000fe40000010000 */
[----:B------:R-:W-:Y:S02]  /*4590*/  FADD.FTZ R14, R155, R14 ;  /* 0x0000000e9b0e7221 */ /* 0x000fe40000010000 */
[-C--:B------:R-:W-:Y:S02]  /*45a0*/  FFMA.FTZ R2, R99, R6.reuse, -R2 ;  /* 0x0000000663027223 */ /* 0x080fe40000010802 */
[----:B------:R-:W-:-:S02]  /*45b0*/  FMUL.FTZ R6, R97, R6 ;  /* 0x0000000661067220 */ /* 0x000fc40000410000 */
[C---:B------:R-:W-:Y:S02]  /*45c0*/  FMUL.FTZ R5, R125.reuse, R8 ;  /* 0x000000087d057220 */ /* 0x040fe40000410000 */
[----:B------:R-:W-:Y:S02]  /*45d0*/  FMUL.FTZ R3, R125, R14 ;  /* 0x0000000e7d037220 */ /* 0x000fe40000410000 */
[----:B------:R-:W-:Y:S02]  /*45e0*/  FFMA.FTZ R6, R99, R4, R6 ;  /* 0x0000000463067223 */ /* 0x000fe40000010006 */
[----:B------:R-:W-:Y:S01]  /*45f0*/  FFMA.FTZ R14, R127, R14, R5 ;  /* 0x0000000e7f0e7223 */ /* 0x000fe20000010005 */
[----:B------:R-:W-:Y:S01]  /*4600*/  HADD2.F32 R5, -RZ, R10.H1_H1 ;  /* 0x3000000aff057230 */ /* 0x000fe20000004100 */
[----:B------:R-:W-:Y:S02]  /*4610*/  FMUL.FTZ R157, R33, R0 ;  /* 0x00000000219d7220 */ /* 0x000fe40000410000 */
[----:B------:R-:W-:-:S02]  /*4620*/  FFMA.FTZ R3, R127, R8, -R3 ;  /* 0x000000087f037223 */ /* 0x000fc40000010803 */
[----:B------:R-:W-:Y:S02]  /*4630*/  FMUL.FTZ R156, R33, R156 ;  /* 0x0000009c219c7220 */ /* 0x000fe40000410000 */
[----:B------:R-:W-:Y:S02]  /*4640*/  FMUL.FTZ R0, R93, R6 ;  /* 0x000000065d007220 */ /* 0x000fe40000410000 */
[----:B------:R-:W-:Y:S02]  /*4650*/  FADD.FTZ R14, R157, R14 ;  /* 0x0000000e9d0e7221 */ /* 0x000fe40000010000 */
[----:B------:R-:W-:Y:S01]  /*4660*/  FADD.FTZ R4, R156, R3 ;  /* 0x000000039c047221 */ /* 0x000fe20000010000 */
[----:B------:R-:W-:Y:S01]  /*4670*/  HADD2.F32 R3, -RZ, R10.H0_H0 ;  /* 0x2000000aff037230 */ /* 0x000fe20000004100 */
[-C--:B------:R-:W-:Y:S02]  /*4680*/  FFMA.FTZ R0, R95, R2.reuse, -R0 ;  /* 0x000000025f007223 */ /* 0x080fe40000010800 */
[----:B------:R-:W-:-:S02]  /*4690*/  FMUL.FTZ R2, R93, R2 ;  /* 0x000000025d027220 */ /* 0x000fc40000410000 */
[C---:B------:R-:W-:Y:S02]  /*46a0*/  FMUL.FTZ R7, R131.reuse, R14 ;  /* 0x0000000e83077220 */ /* 0x040fe40000410000 */
[----:B------:R-:W-:Y:S02]  /*46b0*/  FMUL.FTZ R8, R131, R4 ;  /* 0x0000000483087220 */ /* 0x000fe40000410000 */
[----:B------:R-:W-:Y:S02]  /*46c0*/  FFMA.FTZ R2, R95, R6, R2 ;  /* 0x000000065f027223 */ /* 0x000fe40000010002 */
[C---:B------:R-:W-:Y:S02]  /*46d0*/  FFMA.FTZ R6, R133.reuse, R4, -R7 ;  /* 0x0000000485067223 */ /* 0x040fe40000010807 */
[----:B------:R-:W-:Y:S02]  /*46e0*/  FFMA.FTZ R7, R133, R14, R8 ;  /* 0x0000000e85077223 */ /* 0x000fe40000010008 */
[----:B------:R-:W-:-:S02]  /*46f0*/  FMUL.FTZ R158, R32, R5 ;  /* 0x00000005209e7220 */ /* 0x000fc40000410000 */
[----:B------:R-:W-:Y:S02]  /*4700*/  FMUL.FTZ R3, R32, R3 ;  /* 0x0000000320037220 */ /* 0x000fe40000410000 */
[----:B------:R-:W-:Y:S02]  /*4710*/  FMUL.FTZ R5, R125, R0 ;  /* 0x000000007d057220 */ /* 0x000fe40000410000 */
[----:B------:R-:W-:Y:S02]  /*4720*/  FADD.FTZ R8, R158, R7 ;  /* 0x000000079e087221 */ /* 0x000fe40000010000 */
[----:B------:R-:W-:Y:S02]  /*4730*/  FADD.FTZ R7, R3, R6 ;  /* 0x0000000603077221 */ /* 0x000fe40000010000 */
[-C--:B------:R-:W-:Y:S02]  /*4740*/  FMUL.FTZ R4, R125, R2.reuse ;  /* 0x000000027d047220 */ /* 0x080fe40000410000 */
[----:B------:R-:W-:Y:S01]  /*4750*/  FFMA.FTZ R6, R127, R2, R5 ;  /* 0x000000027f067223 */ /* 0x000fe20000010005 */
[----:B------:R-:W-:Y:S01]  /*4760*/  HADD2.F32 R2, -RZ, R11.H1_H1 ;  /* 0x3000000bff027230 */ /* 0x000fe20000004100 */
[----:B------:R-:W-:-:S02]  /*4770*/  FMUL.FTZ R5, R134, R7 ;  /* 0x0000000786057220 */ /* 0x000fc40000410000 */
[----:B------:R-:W-:Y:S01]  /*4780*/  FFMA.FTZ R4, R127, R0, -R4 ;  /* 0x000000007f047223 */ /* 0x000fe20000010804 */
[----:B------:R-:W-:Y:S01]  /*4790*/  HADD2.F32 R0, -RZ, R11.H0_H0 ;  /* 0x2000000bff007230 */ /* 0x000fe20000004100 */
[-C--:B------:R-:W-:Y:S02]  /*47a0*/  FMUL.FTZ R10, R134, R8.reuse ;  /* 0x00000008860a7220 */ /* 0x080fe40000410000 */
[----:B------:R-:W-:Y:S02]  /*47b0*/  FFMA.FTZ R11, R137, R8, R5 ;  /* 0x00000008890b7223 */ /* 0x000fe40000010005 */
[----:B------:R-:W-:Y:S02]  /*47c0*/  FMUL.FTZ R2, R31, R2 ;  /* 0x000000021f027220 */ /* 0x000fe40000410000 */
[----:B------:R-:W-:Y:S02]  /*47d0*/  FFMA.FTZ R9, R137, R7, -R10 ;  /* 0x0000000789097223 */ /* 0x000fe4000001080a */
[----:B------:R-:W-:-:S02]  /*47e0*/  FMUL.FTZ R0, R31, R0 ;  /* 0x000000001f007220 */ /* 0x000fc40000410000 */
[C---:B------:R-:W-:Y:S02]  /*47f0*/  FMUL.FTZ R7, R131.reuse, R4 ;  /* 0x0000000483077220 */ /* 0x040fe40000410000 */
[----:B------:R-:W-:Y:S02]  /*4800*/  FADD.FTZ R11, R2, R11 ;  /* 0x0000000b020b7221 */ /* 0x000fe40000010000 */
[-C--:B------:R-:W-:Y:S02]  /*4810*/  FMUL.FTZ R5, R131, R6.reuse ;  /* 0x0000000683057220 */ /* 0x080fe40000410000 */
[----:B------:R-:W-:Y:S01]  /*4820*/  FADD.FTZ R10, R0, R9 ;  /* 0x00000009000a7221 */ /* 0x000fe20000010000 */
[----:B------:R-:W0:Y:S01]  /*4830*/  SHFL.UP PT, R13, R11, 0x1, RZ ;  /* 0x042000000b0d7989 */ /* 0x000e2200000e00ff */
[C---:B------:R-:W-:Y:S02]  /*4840*/  FFMA.FTZ R7, R133.reuse, R6, R7 ;  /* 0x0000000685077223 */ /* 0x040fe40000010007 */
[----:B------:R-:W-:Y:S01]  /*4850*/  FFMA.FTZ R5, R133, R4, -R5 ;  /* 0x0000000485057223 */ /* 0x000fe20000010805 */
[----:B------:R-:W1:Y:S01]  /*4860*/  SHFL.UP PT, R9, R10, 0x1, RZ ;  /* 0x042000000a097989 */ /* 0x000e6200000e00ff */
[----:B------:R-:W-:-:S02]  /*4870*/  FMUL.FTZ R8, R134, R7 ;  /* 0x0000000786087220 */ /* 0x000fc40000410000 */
[-C--:B------:R-:W-:Y:S02]  /*4880*/  FMUL.FTZ R4, R134, R5.reuse ;  /* 0x0000000586047220 */ /* 0x080fe40000410000 */
[C---:B------:R-:W-:Y:S02]  /*4890*/  FFMA.FTZ R8, R137.reuse, R5, -R8 ;  /* 0x0000000589087223 */ /* 0x040fe40000010808 */
[----:B------:R-:W-:-:S03]  /*48a0*/  FFMA.FTZ R4, R137, R7, R4 ;  /* 0x0000000789047223 */ /* 0x000fc60000010004 */
[----:B------:R-:W2:Y:S04]  /*48b0*/  SHFL.UP PT, R5, R8, 0x1, RZ ;  /* 0x0420000008057989 */ /* 0x000ea800000e00ff */
[----:B------:R-:W3:Y:S01]  /*48c0*/  SHFL.UP PT, R7, R4, 0x1, RZ ;  /* 0x0420000004077989 */ /* 0x000ee200000e00ff */
[C---:B0-----:R-:W-:Y:S02]  /*48d0*/  FMUL.FTZ R6, R4.reuse, R13 ;  /* 0x0000000d04067220 */ /* 0x041fe40000410000 */
[-C--:B-1----:R-:W-:Y:S02]  /*48e0*/  FMUL.FTZ R12, R4, R9.reuse ;  /* 0x00000009040c7220 */ /* 0x082fe40000410000 */
[C---:B------:R-:W-:Y:S02]  /*48f0*/  FFMA.FTZ R9, R8.reuse, R9, -R6 ;  /* 0x0000000908097223 */ /* 0x040fe40000010806 */
[----:B------:R-:W-:-:S02]  /*4900*/  FFMA.FTZ R12, R8, R13, R12 ;  /* 0x0000000d080c7223 */ /* 0x000fc4000001000c */
[----:B------:R-:W-:Y:S02]  /*4910*/  @P0 FADD.FTZ R10, R10, R9 ;  /* 0x000000090a0a0221 */ /* 0x000fe40000010000 */
[----:B------:R-:W-:Y:S02]  /*4920*/  @P0 FADD.FTZ R11, R11, R12 ;  /* 0x0000000c0b0b0221 */ /* 0x000fe40000010000 */
[C---:B--2---:R-:W-:Y:S01]  /*4930*/  FMUL.FTZ R9, R4.reuse, R5 ;  /* 0x0000000504097220 */ /* 0x044fe20000410000 */
[----:B------:R-:W0:Y:S01]  /*4940*/  SHFL.UP PT, R12, R10, 0x2, RZ ;  /* 0x044000000a0c7989 */ /* 0x000e2200000e00ff */
[-C--:B---3--:R-:W-:Y:S02]  /*4950*/  FMUL.FTZ R6, R4, R7.reuse ;  /* 0x0000000704067220 */ /* 0x088fe40000410000 */
[C---:B------:R-:W-:Y:S02]  /*4960*/  FFMA.FTZ R9, R8.reuse, R7, R9 ;  /* 0x0000000708097223 */ /* 0x040fe40000010009 */
[----:B------:R-:W1:Y:S01]  /*4970*/  SHFL.UP PT, R7, R11, 0x2, RZ ;  /* 0x044000000b077989 */ /* 0x000e6200000e00ff */
[----:B------:R-:W-:-:S02]  /*4980*/  @P0 FFMA.FTZ R8, R8, R5, -R6 ;  /* 0x0000000508080223 */ /* 0x000fc40000010806 */
[----:B------:R-:W-:-:S03]  /*4990*/  FSEL R9, R4, R9, !P0 ;  /* 0x0000000904097208 */ /* 0x000fc60004000000 */
[----:B------:R-:W2:Y:S04]  /*49a0*/  SHFL.UP PT, R4, R8, 0x2, RZ ;  /* 0x0440000008047989 */ /* 0x000ea800000e00ff */
[----:B------:R-:W3:Y:S01]  /*49b0*/  SHFL.UP PT, R5, R9, 0x2, RZ ;  /* 0x0440000009057989 */ /* 0x000ee200000e00ff */
        /* <DEDUP_REMOVED lines=8> */
[-C--:B---3--:R-:W-:Y:S02]  /*4a40*/  FMUL.FTZ R7, R9, R5.reuse ;  /* 0x0000000509077220 */ /* 0x088fe40000410000 */
[C---:B------:R-:W-:Y:S01]  /*4a50*/  FFMA.FTZ R6, R8.reuse, R5, R6 ;  /* 0x0000000508067223 */ /* 0x040fe20000010006 */
[----:B------:R-:W0:Y:S01]  /*4a60*/  SHFL.UP PT, R15, R11, 0x4, RZ ;  /* 0x048000000b0f7989 */ /* 0x000e2200000e00ff */
[----:B------:R-:W-:-:S03]  /*4a70*/  @P0 FFMA.FTZ R8, R8, R4, -R7 ;  /* 0x0000000408080223 */ /* 0x000fc60000010807 */
[----:B------:R-:W1:Y:S01]  /*4a80*/  SHFL.UP PT, R13, R10, 0x4, RZ ;  /* 0x048000000a0d7989 */ /* 0x000e6200000e00ff */
[----:B------:R-:W-:-:S03]  /*4a90*/  FSEL R6, R9, R6, !P0 ;  /* 0x0000000609067208 */ /* 0x000fc60004000000 */
[----:B------:R-:W2:Y:S04]  /*4aa0*/  SHFL.UP PT, R5, R8, 0x4, RZ ;  /* 0x0480000008057989 */ /* 0x000ea800000e00ff */
[----:B------:R-:W3:Y:S01]  /*4ab0*/  SHFL.UP PT, R7, R6, 0x4, RZ ;  /* 0x0480000006077989 */ /* 0x000ee200000e00ff */
[----:B------:R-:W-:Y:S01]  /*4ac0*/  ISETP.GE.AND P0, PT, R79, 0x4, PT ;  /* 0x000000044f00780c */ /* 0x000fe20003f06270 */
[C---:B0-----:R-:W-:Y:S02]  /*4ad0*/  FMUL.FTZ R4, R6.reuse, R15 ;  /* 0x0000000f06047220 */ /* 0x041fe40000410000 */
[-C--:B-1----:R-:W-:Y:S02]  /*4ae0*/  FMUL.FTZ R9, R6, R13.reuse ;  /* 0x0000000d06097220 */ /* 0x082fe40000410000 */
[----:B------:R-:W-:-:S02]  /*4af0*/  FFMA.FTZ R13, R8, R13, -R4 ;  /* 0x0000000d080d7223 */ /* 0x000fc40000010804 */
[----:B------:R-:W-:Y:S02]  /*4b00*/  FFMA.FTZ R12, R8, R15, R9 ;  /* 0x0000000f080c7223 */ /* 0x000fe40000010009 */
[----:B--2---:R-:W-:-:S04]  /*4b10*/  FMUL.FTZ R9, R6, R5 ;  /* 0x0000000506097220 */ /* 0x004fc80000410000 */
[----:B------:R-:W-:Y:S02]  /*4b20*/  @P0 FADD.FTZ R10, R10, R13 ;  /* 0x0000000d0a0a0221 */ /* 0x000fe40000010000 */
[-C--:B---3--:R-:W-:Y:S02]  /*4b30*/  FMUL.FTZ R4, R6, R7.reuse ;  /* 0x0000000706047220 */ /* 0x088fe40000410000 */
[C---:B------:R-:W-:Y:S02]  /*4b40*/  FFMA.FTZ R9, R8.reuse, R7, R9 ;  /* 0x0000000708097223 */ /* 0x040fe40000010009 */
[----:B------:R-:W-:Y:S01]  /*4b50*/  @P0 FADD.FTZ R11, R11, R12 ;  /* 0x0000000c0b0b0221 */ /* 0x000fe20000010000 */
[----:B------:R-:W0:Y:S01]  /*4b60*/  SHFL.UP PT, R7, R10, 0x8, RZ ;  /* 0x050000000a077989 */ /* 0x000e2200000e00ff */
[----:B------:R-:W-:Y:S01]  /*4b70*/  @P0 FFMA.FTZ R8, R8, R5, -R4 ;  /* 0x0000000508080223 */ /* 0x000fe20000010804 */
[----:B------:R-:W-:Y:S02]  /*4b80*/  FSEL R9, R6, R9, !P0 ;  /* 0x0000000906097208 */ /* 0x000fe40004000000 */
        /* <DEDUP_REMOVED lines=10> */
[-C--:B---3--:R-:W-:Y:S02]  /*4c30*/  FFMA.FTZ R6, R8, R5.reuse, R6 ;  /* 0x0000000508067223 */ /* 0x088fe40000010006 */
[C---:B------:R-:W-:Y:S02]  /*4c40*/  FMUL.FTZ R5, R9.reuse, R5 ;  /* 0x0000000509057220 */ /* 0x040fe40000410000 */
[----:B------:R-:W-:Y:S02]  /*4c50*/  @P0 FADD.FTZ R10, R10, R13 ;  /* 0x0000000d0a0a0221 */ /* 0x000fe40000010000 */
[----:B------:R-:W0:Y:S01]  /*4c60*/  SHFL.UP PT, R13, R11, 0x10, RZ ;  /* 0x060000000b0d7989 */ /* 0x000e2200000e00ff */
[----:B------:R-:W-:Y:S01]  /*4c70*/  @P0 FFMA.FTZ R8, R8, R4, -R5 ;  /* 0x0000000408080223 */ /* 0x000fe20000010805 */
[----:B------:R-:W-:-:S02]  /*4c80*/  FSEL R6, R9, R6, !P0 ;  /* 0x0000000609067208 */ /* 0x000fc40004000000 */
[----:B------:R-:W1:Y:S04]  /*4c90*/  SHFL.UP PT, R9, R10, 0x10, RZ ;  /* 0x060000000a097989 */ /* 0x000e6800000e00ff */
[----:B------:R-:W2:Y:S04]  /*4ca0*/  SHFL.UP PT, R5, R8, 0x10, RZ ;  /* 0x0600000008057989 */ /* 0x000ea800000e00ff */
[----:B------:R-:W3:Y:S01]  /*4cb0*/  SHFL.UP PT, R7, R6, 0x10, RZ ;  /* 0x0600000006077989 */ /* 0x000ee200000e00ff */
[----:B------:R-:W-:Y:S01]  /*4cc0*/  LOP3.LUT P0, RZ, R81, 0x1f, RZ, 0xc0, !PT ;  /* 0x0000001f51ff7812 */ /* 0x000fe2000780c0ff */
[----:B0-----:R-:W-:-:S04]  /*4cd0*/  FMUL.FTZ R4, R6, R13 ;  /* 0x0000000d06047220 */ /* 0x001fc80000410000 */
[-C--:B-1----:R-:W-:Y:S02]  /*4ce0*/  FFMA.FTZ R15, R8, R9.reuse, -R4 ;  /* 0x00000009080f7223 */ /* 0x082fe40000010804 */
[C---:B------:R-:W-:Y:S02]  /*4cf0*/  FMUL.FTZ R12, R6.reuse, R9 ;  /* 0x00000009060c7220 */ /* 0x040fe40000410000 */
[----:B--2---:R-:W-:Y:S01]  /*4d00*/  FMUL.FTZ R9, R6, R5 ;  /* 0x0000000506097220 */ /* 0x004fe20000410000 */
[----:B------:R-:W-:Y:S01]  /*4d10*/  ISETP.EQ.OR P0, PT, R77, RZ, P0 ;  /* 0x000000ff4d00720c */ /* 0x000fe20000702670 */
[C---:B------:R-:W-:Y:S02]  /*4d20*/  FFMA.FTZ R12, R8.reuse, R13, R12 ;  /* 0x0000000d080c7223 */ /* 0x040fe4000001000c */
[-C--:B---3--:R-:W-:Y:S02]  /*4d30*/  FFMA.FTZ R9, R8, R7.reuse, R9 ;  /* 0x0000000708097223 */ /* 0x088fe40000010009 */
        /* <DEDUP_REMOVED lines=13> */
[----:B------:R-:W-:-:S05]  /*4e10*/  SHF.R.U32.HI R24, RZ, 0x5, R81 ;  /* 0x00000005ff187819 */ /* 0x000fca0000011651 */
[----:B------:R-:W-:Y:S04]  /*4e20*/  LDS.128 R12, [0x2100] ;  /* 0x00210000ff0c7984 */ /* 0x000fe80000000c00 */
[----:B------:R-:W0:Y:S04]  /*4e30*/  LDS.128 R16, [0x2110] ;  /* 0x00211000ff107984 */ /* 0x000e280000000c00 */
[----:B------:R-:W1:Y:S01]  /*4e40*/  LDS.128 R20, [0x2120] ;  /* 0x00212000ff147984 */ /* 0x000e620000000c00 */
[C---:B------:R-:W-:Y:S02]  /*4e50*/  ISETP.NE.AND P2, PT, R24.reuse, RZ, PT ;  /* 0x000000ff1800720c */ /* 0x040fe40003f45270 */
[----:B------:R-:W-:-:S02]  /*4e60*/  ISETP.NE.AND P0, PT, R24, 0x3, PT ;  /* 0x000000031800780c */ /* 0x000fc40003f05270 */
[----:B------:R-:W-:Y:S02]  /*4e70*/  ISETP.NE.AND P1, PT, R24, 0x2, PT ;  /* 0x000000021800780c */ /* 0x000fe40003f25270 */
[----:B------:R-:W2:Y:S01]  /*4e80*/  LDS.128 R24, [0x2130] ;  /* 0x00213000ff187984 */ /* 0x000ea20000000c00 */
[-C--:B0-----:R-:W-:Y:S02]  /*4e90*/  FMUL.FTZ R161, R15, R17.reuse ;  /* 0x000000110fa17220 */ /* 0x081fe40000410000 */
[-C--:B------:R-:W-:Y:S02]  /*4ea0*/  FMUL.FTZ R159, R13, R17.reuse ;  /* 0x000000110d9f7220 */ /* 0x080fe40000410000 */
[-C--:B------:R-:W-:Y:S02]  /*4eb0*/  FMUL.FTZ R162, R14, R17.reuse ;  /* 0x000000110ea27220 */ /* 0x080fe40000410000 */
[----:B------:R-:W-:Y:S02]  /*4ec0*/  FMUL.FTZ R160, R12, R17 ;  /* 0x000000110ca07220 */ /* 0x000fe40000410000 */
[----:B------:R-:W-:-:S02]  /*4ed0*/  FFMA.FTZ R161, R14, R16, -R161 ;  /* 0x000000100ea17223 */ /* 0x000fc400000108a1 */
[-C--:B------:R-:W-:Y:S02]  /*4ee0*/  FFMA.FTZ R17, R12, R16.reuse, -R159 ;  /* 0x000000100c117223 */ /* 0x080fe4000001089f */
[-C--:B------:R-:W-:Y:S02]  /*4ef0*/  FFMA.FTZ R162, R15, R16.reuse, R162 ;  /* 0x000000100fa27223 */ /* 0x080fe400000100a2 */
[----:B------:R-:W-:Y:S02]  /*4f00*/  FFMA.FTZ R16, R13, R16, R160 ;  /* 0x000000100d107223 */ /* 0x000fe400000100a0 */
[----:B------:R-:W-:Y:S02]  /*4f10*/  FADD.FTZ R159, R18, R161 ;  /* 0x000000a1129f7221 */ /* 0x000fe40000010000 */
[CC--:B-1----:R-:W-:Y:S02]  /*4f20*/  FMUL.FTZ R18, R16.reuse, R21.reuse ;  /* 0x0000001510127220 */ /* 0x0c2fe40000410000 */
[----:B------:R-:W-:Y:S01]  /*4f30*/  FADD.FTZ R160, R19, R162 ;  /* 0x000000a213a07221 */ /* 0x000fe20000010000 */
[C---:B------:R-:W-:Y:S01]  /*4f40*/  FSEL R12, R17.reuse, R12, !P1 ;  /* 0x0000000c110c7208 */ /* 0x040fe20004800000 */
[C---:B------:R-:W-:Y:S01]  /*4f50*/  FMUL.FTZ R19, R17.reuse, R21 ;  /* 0x0000001511137220 */ /* 0x040fe20000410000 */
[----:B------:R-:W-:Y:S01]  /*4f60*/  FSEL R13, R16, R13, !P1 ;  /* 0x0000000d100d7208 */ /* 0x000fe20004800000 */
[----:B------:R-:W-:-:S02]  /*4f70*/  FFMA.FTZ R17, R17, R20, -R18 ;  /* 0x0000001411117223 */ /* 0x000fc40000010812 */
[-C--:B------:R-:W-:Y:S02]  /*4f80*/  FMUL.FTZ R18, R160, R21.reuse ;  /* 0x00000015a0127220 */ /* 0x080fe40000410000 */
[-C--:B------:R-:W-:Y:S02]  /*4f90*/  FFMA.FTZ R16, R16, R20.reuse, R19 ;  /* 0x0000001410107223 */ /* 0x080fe40000010013 */
[C---:B------:R-:W-:Y:S02]  /*4fa0*/  FMUL.FTZ R19, R159.reuse, R21 ;  /* 0x000000159f137220 */ /* 0x040fe40000410000 */
[-C--:B------:R-:W-:Y:S02]  /*4fb0*/  FFMA.FTZ R21, R159, R20.reuse, -R18 ;  /* 0x000000149f157223 */ /* 0x080fe40000010812 */
[----:B------:R-:W-:Y:S02]  /*4fc0*/  FFMA.FTZ R20, R160, R20, R19 ;  /* 0x00000014a0147223 */ /* 0x000fe40000010013 */
[----:B------:R-:W-:-:S02]  /*4fd0*/  FADD.FTZ R21, R22, R21 ;  /* 0x0000001516157221 */ /* 0x000fc40000010000 */
[-C--:B--2---:R-:W-:Y:S02]  /*4fe0*/  FMUL.FTZ R22, R16, R25.reuse ;  /* 0x0000001910167220 */ /* 0x084fe40000410000 */
[----:B------:R-:W-:Y:S01]  /*4ff0*/  FADD.FTZ R20, R23, R20 ;  /* 0x0000001417147221 */ /* 0x000fe20000010000 */
[C---:B------:R-:W-:Y:S01]  /*5000*/  FSEL R12, R17.reuse, R12, !P0 ;  /* 0x0000000c110c7208 */ /* 0x040fe20004000000 */
[CC--:B------:R-:W-:Y:S02]  /*5010*/  FMUL.FTZ R23, R17.reuse, R25.reuse ;  /* 0x0000001911177220 */ /* 0x0c0fe40000410000 */
[----:B------:R-:W-:Y:S02]  /*5020*/  FFMA.FTZ R17, R17, R24, -R22 ;  /* 0x0000001811117223 */ /* 0x000fe40000010816 */
[----:B------:R-:W-:Y:S01]  /*5030*/  FMUL.FTZ R22, R20, R25 ;  /* 0x0000001914167220 */ /* 0x000fe20000410000 */
[----:B------:R-:W-:Y:S01]  /*5040*/  FSEL R13, R16, R13, !P0 ;  /* 0x0000000d100d7208 */ /* 0x000fe20004000000 */
[----:B------:R-:W-:-:S02]  /*5050*/  FMUL.FTZ R25, R21, R25 ;  /* 0x0000001915197220 */ /* 0x000fc40000410000 */
[----:B------:R-:W-:Y:S01]  /*5060*/  FFMA.FTZ R16, R16, R24, R23 ;  /* 0x0000001810107223 */ /* 0x000fe20000010017 */
[----:B------:R-:W-:Y:S01]  /*5070*/  FSEL R18, R159, R14, !P1 ;  /* 0x0000000e9f127208 */ /* 0x000fe20004800000 */
[CC--:B------:R-:W-:Y:S01]  /*5080*/  FFMA.FTZ R23, R21.reuse, R24.reuse, -R22 ;  /* 0x0000001815177223 */ /* 0x0c0fe20000010816 */
[----:B------:R-:W-:Y:S01]  /*5090*/  FSEL R15, R160, R15, !P1 ;  /* 0x0000000fa00f7208 */ /* 0x000fe20004800000 */
[----:B------:R-:W-:Y:S01]  /*50a0*/  FFMA.FTZ R24, R20, R24, R25 ;  /* 0x0000001814187223 */ /* 0x000fe20000010019 */
[----:B------:R-:W0:Y:S01]  /*50b0*/  SHFL.UP PT, R10, R10, 0x1, RZ ;  /* 0x042000000a0a7989 */ /* 0x000e2200000e00ff */
[----:B------:R-:W-:Y:S03]  /*50c0*/  BSSY B0, `(.L_x_603) ;  /* 0x0000029000007945 */ /* 0x000fe60003800000 */
        /* <DEDUP_REMOVED lines=24> */
.L_x_604:
[----:B------:R-:W-:Y:S01]  /*5250*/  ISETP.NE.AND P0, PT, R79, RZ, PT ;  /* 0x000000ff4f00720c */ /* 0x000fe20003f05270 */
[C---:B--2---:R-:W-:Y:S02]  /*5260*/  FMUL.FTZ R9, R16.reuse, R7 ;  /* 0x0000000710097220 */ /* 0x044fe40000410000 */
[CC--:B------:R-:W-:Y:S02]  /*5270*/  FMUL.FTZ R18, R16.reuse, R6.reuse ;  /* 0x0000000610127220 */ /* 0x0c0fe40000410000 */
[----:B------:R-:W-:Y:S02]  /*5280*/  FMUL.FTZ R8, R16, R5 ;  /* 0x0000000510087220 */ /* 0x000fe40000410000 */
[----:B------:R-:W-:-:S02]  /*5290*/  FFMA.FTZ R12, R17, R6, -R9 ;  /* 0x00000006110c7223 */ /* 0x000fc40000010809 */
        /* <DEDUP_REMOVED lines=11> */
.L_x_605:
[----:B------:R-:W-:Y:S05]  /*5350*/  BSYNC B0 ;  /* 0x0000000000007941 */ /* 0x000fea0003800000 */
.L_x_603:
        /* <DEDUP_REMOVED lines=123> */
.L_x_607:
[----:B------:R-:W-:Y:S05]  /*5b10*/  BSYNC B0 ;  /* 0x0000000000007941 */ /* 0x000fea0003800000 */
.L_x_606:
        /* <DEDUP_REMOVED lines=52> */
.L_x_602:
        /* <DEDUP_REMOVED lines=65> */
[----:B------:R-:W-:Y:S01]  /*6270*/  HADD2.F32 R12, -RZ, R12.H1_H1 ;  /* 0x3000000cff0c7230 */ /* 0x000fe20000004100 */
[----:B------:R-:W0:Y:S01]  /*6280*/  MUFU.EX2 R4, R4 ;  /* 0x0000000400047308 */ /* 0x000e220000000800 */
[--C-:B------:R-:W-:Y:S01]  /*6290*/  HADD2.F32 R20, -RZ, R15.reuse.H0_H0 ;  /* 0x2000000fff147230 */ /* 0x100fe20000004100 */
[----:B------:R-:W-:Y:S01]  /*62a0*/  FMUL.FTZ R8, R13, -1.4426950216293334961 ;  /* 0xbfb8aa3b0d087820 */ /* 0x000fe20000410000 */
[----:B------:R-:W-:Y:S01]  /*62b0*/  HADD2.F32 R21, -RZ, R15.H1_H1 ;  /* 0x3000000fff157230 */ /* 0x000fe20000004100 */
[----:B------:R-:W-:Y:S01]  /*62c0*/  FMUL.FTZ R11, R14, -1.4426950216293334961 ;  /* 0xbfb8aa3b0e0b7820 */ /* 0x000fe20000410000 */
[--C-:B-1----:R-:W-:Y:S01]  /*62d0*/  HADD2.F32 R23, -RZ, R16.reuse.H0_H0 ;  /* 0x20000010ff177230 */ /* 0x102fe20000004100 */
[----:B------:R-:W-:Y:S01]  /*62e0*/  FMUL.FTZ R5, R12, -1.4426950216293334961 ;  /* 0xbfb8aa3b0c057820 */ /* 0x000fe20000410000 */
[----:B------:R-:W-:Y:S01]  /*62f0*/  HADD2.F32 R24, -RZ, R16.H1_H1 ;  /* 0x30000010ff187230 */ /* 0x000fe20000004100 */
[----:B------:R-:W-:Y:S01]  /*6300*/  FMUL.FTZ R15, R20, -1.4426950216293334961 ;  /* 0xbfb8aa3b140f7820 */ /* 0x000fe20000410000 */
[--C-:B------:R-:W-:Y:S01]  /*6310*/  HADD2.F32 R26, -RZ, R17.reuse.H0_H0 ;  /* 0x20000011ff1a7230 */ /* 0x100fe20000004100 */
        /* <DEDUP_REMOVED lines=72> */
[----:B--2---:R-:W-:Y:S01]  /*67a0*/  FMUL.FTZ R23, R23, R16 ;  /* 0x0000001017177220 */ /* 0x004fe20000410000 */
[----:B------:R-:W-:-:S03]  /*67b0*/  F2FP.PACK_AB R16, R12, R5 ;  /* 0x000000050c10723e */ /* 0x000fc600000000ff */
[----:B------:R-:W-:-:S03]  /*67c0*/  FMUL.FTZ R23, R23, R54 ;  /* 0x0000003617177220 */ /* 0x000fc60000410000 */
[----:B------:R-:W2:Y:S01]  /*67d0*/  MUFU.RCP R28, R28 ;  /* 0x0000001c001c7308 */ /* 0x000ea20000001000 */
[----:B-1----:R-:W-:-:S04]  /*67e0*/  FMUL.FTZ R24, R24, R25 ;  /* 0x0000001918187220 */ /* 0x002fc80000410000 */
[----:B------:R-:W-:-:S03]  /*67f0*/  FMUL.FTZ R24, R24, R53 ;  /* 0x0000003518187220 */ /* 0x000fc60000410000 */
[----:B------:R-:W1:Y:S01]  /*6800*/  MUFU.RCP R18, R18 ;  /* 0x0000001200127308 */ /* 0x000e620000001000 */
[----:B0-----:R-:W-:Y:S01]  /*6810*/  FMUL.FTZ R13, R26, R17 ;  /* 0x000000111a0d7220 */ /* 0x001fe20000410000 */
[----:B------:R-:W-:Y:S01]  /*6820*/  F2FP.PACK_AB R17, R4, R7 ;  /* 0x000000070411723e */ /* 0x000fe200000000ff */
[----:B------:R-:W-:Y:S01]  /*6830*/  IMAD R4, R83, c[0x0][0x210], RZ ;  /* 0x0000840053047a24 */ /* 0x000fe200078e02ff */
[----:B------:R-:W-:Y:S01]  /*6840*/  F2FP.PACK_AB R12, R24, R23 ;  /* 0x00000017180c723e */ /* 0x000fe200000000ff */
[----:B------:R-:W-:Y:S01]  /*6850*/  BAR.SYNC.DEFER_BLOCKING 0x0 ;  /* 0x0000000000007b1d */ /* 0x000fe20000010000 */
[----:B------:R-:W-:Y:S02]  /*6860*/  FMUL.FTZ R13, R13, R52 ;  /* 0x000000340d0d7220 */ /* 0x000fe40000410000 */
[----:B--2---:R-:W-:Y:S02]  /*6870*/  FMUL.FTZ R8, R27, R28 ;  /* 0x0000001c1b087220 */ /* 0x004fe40000410000 */
[----:B------:R-:W-:Y:S01]  /*6880*/  IMAD R5, R85, c[0x0][0x214], R4 ;  /* 0x0000850055057a24 */ /* 0x000fe200078e0204 */
[----:B------:R-:W0:Y:S01]  /*6890*/  MUFU.RCP R31, R31 ;  /* 0x0000001f001f7308 */ /* 0x000e220000001000 */
[----:B------:R-:W-:-:S03]  /*68a0*/  FMUL.FTZ R8, R8, R51 ;  /* 0x0000003308087220 */ /* 0x000fc60000410000 */
[----:B------:R-:W-:Y:S01]  /*68b0*/  IADD3 R3, R3, R5, RZ ;  /* 0x0000000503037210 */ /* 0x000fe20007ffe0ff */
[----:B-1----:R-:W-:Y:S01]  /*68c0*/  FMUL.FTZ R29, R29, R18 ;  /* 0x000000121d1d7220 */ /* 0x002fe20000410000 */
[----:B------:R-:W-:Y:S01]  /*68d0*/  F2FP.PACK_AB R18, R14, R9 ;  /* 0x000000090e12723e */ /* 0x000fe200000000ff */
[----:B------:R-:W-:Y:S01]  /*68e0*/  IMAD R5, R91, c[0x0][0x218], RZ ;  /* 0x000086005b057a24 */ /* 0x000fe200078e02ff */
[----:B------:R1:W2:Y:S01]  /*68f0*/  MUFU.RCP R32, R19 ;  /* 0x0000001300207308 */ /* 0x0002a20000001000 */
[----:B------:R-:W-:Y:S01]  /*6900*/  FMUL.FTZ R29, R29, R50 ;  /* 0x000000321d1d7220 */ /* 0x000fe20000410000 */
[----:B------:R-:W-:Y:S01]  /*6910*/  F2FP.PACK_AB R13, R8, R13 ;  /* 0x0000000d080d723e */ /* 0x000fe200000000ff */
[C---:B------:R-:W-:Y:S02]  /*6920*/  IMAD R5, R102.reuse, c[0x0][0x21c], R5 ;  /* 0x0000870066057a24 */ /* 0x040fe400078e0205 */
[----:B------:R-:W-:-:S03]  /*6930*/  IMAD.WIDE.U32 R2, R102, c[0x0][0x218], R2 ;  /* 0x0000860066027a25 */ /* 0x000fc600078e0002 */
[----:B------:R-:W3:Y:S01]  /*6940*/  MUFU.RCP R35, R35 ;  /* 0x0000002300237308 */ /* 0x000ee20000001000 */
[----:B0-----:R-:W-:Y:S01]  /*6950*/  FMUL.FTZ R30, R30, R31 ;  /* 0x0000001f1e1e7220 */ /* 0x001fe20000410000 */
[----:B-1----:R-:W-:Y:S02]  /*6960*/  F2FP.PACK_AB R19, R6, R11 ;  /* 0x0000000b0613723e */ /* 0x002fe400000000ff */
[----:B------:R-:W-:Y:S01]  /*6970*/  IADD3 R3, R3, R5, RZ ;  /* 0x0000000503037210 */ /* 0x000fe20007ffe0ff */
[----:B------:R-:W-:Y:S01]  /*6980*/  FMUL.FTZ R30, R30, R49 ;  /* 0x000000311e1e7220 */ /* 0x000fe20000410000 */
[----:B------:R-:W-:Y:S01]  /*6990*/  LEA R4, P0, R2, c[0x0][0x270], 0x1 ;  /* 0x00009c0002047a11 */ /* 0x000fe200078008ff */
[----:B------:R-:W-:Y:S01]  /*69a0*/  STS.128 [R0.X16], R16 ;  /* 0x0000001000007388 */ /* 0x000fe2000000cc00 */
[----:B--2---:R-:W-:Y:S02]  /*69b0*/  FMUL.FTZ R33, R33, R32 ;  /* 0x0000002021217220 */ /* 0x004fe40000410000 */
[----:B------:R-:W-:-:S02]  /*69c0*/  F2FP.PACK_AB R14, R30, R29 ;  /* 0x0000001d1e0e723e */ /* 0x000fc400000000ff */
[----:B------:R-:W-:Y:S01]  /*69d0*/  FMUL.FTZ R33, R33, R48 ;  /* 0x0000003021217220 */ /* 0x000fe20000410000 */
[----:B------:R-:W-:Y:S02]  /*69e0*/  LEA.HI.X R5, R2, c[0x0][0x274], R3, 0x1, P0 ;  /* 0x00009d0002057a11 */ /* 0x000fe400000f0c03 */
[----:B------:R-:W-:Y:S01]  /*69f0*/  ISETP.GE.AND P0, PT, R77, c[0x0][0x174], PT ;  /* 0x00005d004d007a0c */ /* 0x000fe20003f06270 */
[----:B---3--:R-:W-:Y:S02]  /*6a00*/  FMUL.FTZ R34, R34, R35 ;  /* 0x0000002322227220 */ /* 0x008fe40000410000 */
[----:B------:R-:W-:-:S04]  /*6a10*/  IMAD.WIDE R2, R75, 0x10, R4 ;  /* 0x000000104b027825 */ /* 0x000fc800078e0204 */
        /* <DEDUP_REMOVED lines=10> */
.L_x_609:
[----:B------:R-:W-:Y:S05]  /*6ac0*/  EXIT ;  /* 0x000000000000794d */ /* 0x000fea0003800000 */
.L_x_611:
        /* <DEDUP_REMOVED lines=11> */
.L_x_5333:


//--------------------- .text._Z25selective_scan_fwd_kernelI32Selective_Scan_fwd_kernel_traitsILi128ELi16ELi1ELb1ELb1ELb1ELb0EN3c104HalfENS1_7complexIfEEEEv13SSMParamsBase --------------------------
	.section	.text._Z25selective_scan_fwd_kernelI32Selective_Scan_fwd_kernel_traitsILi128ELi16ELi1ELb1ELb1ELb1ELb0EN3c104HalfENS1_7complexIfEEEEv13SSMParamsBase,"ax",@progbits
	.sectioninfo	@"SHI_REGISTERS=168"
	.align	128
        .global         _Z25selective_scan_fwd_kernelI32Selective_Scan_fwd_kernel_traitsILi128ELi16ELi1ELb1ELb1ELb1ELb0EN3c104HalfENS1_7complexIfEEEEv13SSMParamsBase
        .type           _Z25selective_scan_fwd_kernelI32Selective_Scan_fwd_kernel_traitsILi128ELi16ELi1ELb1ELb1ELb1ELb0EN3c104HalfENS1_7complexIfEEEEv13SSMParamsBase,@function
        .size           _Z25selective_scan_fwd_kernelI32Selective_Scan_fwd_kernel_traitsILi128ELi16ELi1ELb1ELb1ELb1ELb0EN3c104HalfENS1_7complexIfEEEEv13SSMParamsBase,(.L_x_5334 - _Z25selective_scan_fwd_kernelI32Selective_Scan_fwd_kernel_traitsILi128ELi16ELi1ELb1ELb1ELb1ELb0EN3c104HalfENS1_7complexIfEEEEv13SSMParamsBase)
        .other          _Z25selective_scan_fwd_kernelI32Selective_Scan_fwd_kernel_traitsILi128ELi16ELi1ELb1ELb1ELb1ELb0EN3c104HalfENS1_7complexIfEEEEv13SSMParamsBase,@"STO_CUDA_ENTRY STV_DEFAULT"
_Z25selective_scan_fwd_kernelI32Selective_Scan_fwd_kernel_traitsILi128ELi16ELi1ELb1ELb1ELb1ELb0EN3c104HalfENS1_7complexIfEEEEv13SSMParamsBase:
.text._Z25selective_scan_fwd_kernelI32Selective_Scan_fwd_kernel_traitsILi128ELi16ELi1ELb1ELb1ELb1ELb0EN3c104HalfENS1_7complexIfEEEEv13SSMParamsBase:
        /* <DEDUP_REMOVED lines=8> */
[----:B------:R-:W-:Y:S02]  /*0080*/  ULDC UR16, c[0x0][0x1d4] ;  /* 0x0000750000107ab9 */ /* 0x000fe40000000800 */
        /* <DEDUP_REMOVED lines=11> */
[----:B------:R-:W-:Y:S02]  /*0140*/  MOV R6, UR20 ;  /* 0x0000001400067c02 */ /* 0x000fe40008000f00 */
[----:B------:R-:W-:Y:S02]  /*0150*/  MOV R0, UR20 ;  /* 0x0000001400007c02 */ /* 0x000fe40008000f00 */
[C---:B------:R-:W-:Y:S02]  /*0160*/  @P1 LEA.HI.X R5, R79.reuse, c[0x0][0x254], R6, 0x2, P3 ;  /* 0x000095004f051a11 */ /* 0x040fe400018f1406 */
[----:B------:R-:W-:-:S03]  /*0170*/  @P0 LEA.HI.X R3, R79, c[0x0][0x23c], R0, 0x2, P2 ;  /* 0x00008f004f030a11 */ /* 0x000fc600010f1400 */
[----:B------:R1:W5:Y:S01]  /*0180*/  @P1 LDG.E R4, [R4.64] ;  /* 0x0000001204041981 */ /* 0x000362000c1e1900 */
[----:B0-----:R-:W0:Y:S01]  /*0190*/  I2F.RP R0, UR24 ;  /* 0x0000001800007d06 */ /* 0x001e220008209400 */
[----:B------:R-:W2:Y:S02]  /*01a0*/  S2UR UR4, SR_CTAID.X ;  /* 0x00000000000479c3 */ /* 0x000ea40000002500 */
[----:B------:R3:W5:Y:S01]  /*01b0*/  @P0 LDG.E R2, [R2.64] ;  /* 0x0000001202020981 */ /* 0x000762000c1e1900 */
[----:B------:R-:W-:Y:S02]  /*01c0*/  UIMAD UR11, UR20, UR11, URZ ;  /* 0x0000000b140b72a4 */ /* 0x000fe4000f8e023f */
[----:B------:R-:W-:Y:S02]  /*01d0*/  ULDC UR25, c[0x0][0x178] ;  /* 0x00005e0000197ab9 */ /* 0x000fe40000000800 */
[----:B------:R-:W-:Y:S01]  /*01e0*/  ULDC UR26, c[0x0][0x1e8] ;  /* 0x00007a00001a7ab9 */ /* 0x000fe20000000800 */
[----:B------:R-:W4:Y:S01]  /*01f0*/  R2UR UR8, R79 ;  /* 0x000000004f0873c2 */ /* 0x000f2200000e0000 */
[----:B------:R-:W-:Y:S01]  /*0200*/  ULDC UR27, c[0x0][0x1ec] ;  /* 0x00007b00001b7ab9 */ /* 0x000fe20000000800 */
[----:B---3--:R-:W-:Y:S01]  /*0210*/  IABS R3, R79 ;  /* 0x0000004f00037213 */ /* 0x008fe20000000000 */
[----:B0-----:R-:W0:Y:S05]  /*0220*/  MUFU.RCP R0, R0 ;  /* 0x0000000000007308 */ /* 0x001e2a0000001000 */
[----:B------:R-:W3:Y:S01]  /*0230*/  R2UR UR12, R3 ;  /* 0x00000000030c73c2 */ /* 0x000ee200000e0000 */
[----:B--2---:R-:W-:Y:S01]  /*0240*/  MOV R78, UR4 ;  /* 0x00000004004e7c02 */ /* 0x004fe20008000f00 */
[----:B------:R-:W-:-:S06]  /*0250*/  UMOV UR4, URZ ;  /* 0x0000003f00047c82 */ /* 0x000fcc0008000000 */
[----:B------:R-:W2:Y:S01]  /*0260*/  R2UR UR14, R78 ;  /* 0x000000004e0e73c2 */ /* 0x000ea200000e0000 */
[----:B0-----:R-:W-:Y:S02]  /*0270*/  IADD3 R6, R0, 0xffffffe, RZ ;  /* 0x0ffffffe00067810 */ /* 0x001fe40007ffe0ff */
[----:B------:R-:W-:-:S05]  /*0280*/  MOV R0, c[0x0][0x174] ;  /* 0x00005d0000007a02 */ /* 0x000fca0000000f00 */
[----:B------:R-:W0:Y:S01]  /*0290*/  R2UR UR15, R78 ;  /* 0x000000004e0f73c2 */ /* 0x000e2200000e0000 */
[----:B------:R-:W1:Y:S01]  /*02a0*/  F2I.FTZ.U32.TRUNC.NTZ R6, R6 ;  /* 0x0000000600067305 */ /* 0x000e62000021f000 */
[----:B------:R-:W-:Y:S01]  /*02b0*/  ISETP.GE.AND P2, PT, R0, 0x1, PT ;  /* 0x000000010000780c */ /* 0x000fe20003f46270 */
[----:B--2---:R-:W-:-:S05]  /*02c0*/  USHF.R.S32.HI UR21, URZ, 0x1f, UR14 ;  /* 0x0000001f3f157899 */ /* 0x004fca000801140e */
[----:B-1----:R-:W1:Y:S01]  /*02d0*/  R2UR UR5, R6 ;  /* 0x00000000060573c2 */ /* 0x002e6200000e0000 */
[----:B------:R-:W-:-:S04]  /*02e0*/  UIMAD UR10, UR21, UR10, URZ ;  /* 0x0000000a150a72a4 */ /* 0x000fc8000f8e023f */
[----:B------:R-:W-:Y:S02]  /*02f0*/  UIMAD UR10, UR14, UR16, UR10 ;  /* 0x000000100e0a72a4 */ /* 0x000fe4000f8e020a */
[----:B-1----:R-:W-:-:S04]  /*0300*/  UIADD3 UR6, URZ, -UR5, URZ ;  /* 0x800000053f067290 */ /* 0x002fc8000fffe03f */
[----:B------:R-:W-:-:S04]  /*0310*/  UIMAD UR6, UR6, UR24, URZ ;  /* 0x00000018060672a4 */ /* 0x000fc8000f8e023f */
[----:B------:R-:W-:Y:S02]  /*0320*/  UIMAD.WIDE.U32 UR6, UR5, UR6, UR4 ;  /* 0x00000006050672a5 */ /* 0x000fe4000f8e0004 */
[----:B0-----:R-:W-:Y:S02]  /*0330*/  UIMAD.WIDE.U32 UR4, UR15, UR13, URZ ;  /* 0x0000000d0f0472a5 */ /* 0x001fe4000f8e003f */
[----:B---3--:R-:W-:Y:S02]  /*0340*/  UIMAD.WIDE.U32 UR6, UR7, UR12, URZ ;  /* 0x0000000c070672a5 */ /* 0x008fe4000f8e003f */
[----:B------:R-:W-:-:S03]  /*0350*/  UIADD3 UR5, UR5, UR10, URZ ;  /* 0x0000000a05057290 */ /* 0x000fc6000fffe03f */
[----:B------:R-:W-:Y:S02]  /*0360*/  ULDC UR10, c[0x0][0x1dc] ;  /* 0x00007700000a7ab9 */ /* 0x000fe40000000800 */
[----:B------:R-:W-:Y:S02]  /*0370*/  UMOV UR16, UR7 ;  /* 0x0000000700107c82 */ /* 0x000fe40008000000 */
[----:B------:R-:W-:Y:S02]  /*0380*/  UIADD3 UR6, -UR16, URZ, URZ ;  /* 0x0000003f10067290 */ /* 0x000fe4000fffe13f */
[----:B------:R-:W-:Y:S02]  /*0390*/  UIMAD UR11, UR9, UR10, UR11 ;  /* 0x0000000a090b72a4 */ /* 0x000fe4000f8e020b */
[----:B------:R-:W-:Y:S02]  /*03a0*/  UIMAD UR6, UR24, UR6, UR12 ;  /* 0x00000006180672a4 */ /* 0x000fe4000f8e020c */
[----:B----4-:R-:W-:-:S02]  /*03b0*/  UIMAD.WIDE.U32 UR4, UR8, UR17, UR4 ;  /* 0x00000011080472a5 */ /* 0x010fc4000f8e0004 */
[----:B------:R-:W-:Y:S02]  /*03c0*/  UISETP.GT.U32.AND UP1, UPT, UR24, UR6, UPT ;  /* 0x000000061800728c */ /* 0x000fe4000bf24070 */
[----:B------:R-:W-:Y:S02]  /*03d0*/  UIADD3 UR13, UR5, UR11, URZ ;  /* 0x0000000b050d7290 */ /* 0x000fe4000fffe03f */
[----:B------:R-:W-:Y:S02]  /*03e0*/  ULEA UR12, UP0, UR4, UR22, 0x1 ;  /* 0x00000016040c7291 */ /* 0x000fe4000f80083f */
[----:B------:R-:W-:Y:S02]  /*03f0*/  ULDC UR7, c[0x0][0x178] ;  /* 0x00005e0000077ab9 */ /* 0x000fe40000000800 */
[----:B------:R-:W-:Y:S02]  /*0400*/  ULEA.HI.X UR13, UR4, UR23, UR13, 0x1, UP0 ;  /* 0x00000017040d7291 */ /* 0x000fe400080f0c0d */
[----:B------:R-:W-:-:S02]  /*0410*/  ULDC UR17, c[0x0][0x190] ;  /* 0x0000640000117ab9 */ /* 0x000fc40000000800 */
[----:B------:R-:W-:Y:S02]  /*0420*/  @!UP1 UIADD3 UR6, UR6, -UR24, URZ ;  /* 0x8000001806069290 */ /* 0x000fe4000fffe03f */
[----:B------:R-:W-:Y:S02]  /*0430*/  @!UP1 UIADD3 UR16, UR16, 0x1, URZ ;  /* 0x0000000110109890 */ /* 0x000fe4000fffe03f */
[----:B------:R-:W-:Y:S02]  /*0440*/  UISETP.GE.U32.AND UP0, UPT, UR6, UR24, UPT ;  /* 0x000000180600728c */ /* 0x000fe4000bf06070 */
[----:B------:R-:W-:Y:S02]  /*0450*/  ULOP3.LUT UR6, UR8, UR7, URZ, 0x3c, !UPT ;  /* 0x0000000708067292 */ /* 0x000fe4000f8e3c3f */
[----:B------:R-:W-:Y:S02]  /*0460*/  UIMAD UR17, UR21, UR17, URZ ;  /* 0x00000011151172a4 */ /* 0x000fe4000f8e023f */
[----:B------:R-:W-:-:S02]  /*0470*/  UISETP.GE.AND UP1, UPT, UR6, URZ, UPT ;  /* 0x0000003f0600728c */ /* 0x000fc4000bf26270 */
[----:B------:R-:W-:Y:S02]  /*0480*/  ULDC UR23, c[0x0][0x194] ;  /* 0x0000650000177ab9 */ /* 0x000fe40000000800 */
[----:B------:R-:W-:Y:S02]  /*0490*/  ULDC UR10, c[0x0][0x190] ;  /* 0x00006400000a7ab9 */ /* 0x000fe40000000800 */
[----:B------:R-:W-:Y:S02]  /*04a0*/  @UP0 UIADD3 UR16, UR16, 0x1, URZ ;  /* 0x0000000110100890 */ /* 0x000fe4000fffe03f */
[----:B------:R-:W-:Y:S02]  /*04b0*/  UISETP.NE.AND UP0, UPT, URZ, UR25, UPT ;  /* 0x000000193f00728c */ /* 0x000fe4000bf05270 */
[----:B------:R-:W-:Y:S02]  /*04c0*/  ULDC UR22, c[0x0][0x1b0] ;  /* 0x00006c0000167ab9 */ /* 0x000fe40000000800 */
[----:B------:R-:W-:-:S02]  /*04d0*/  UIMAD.WIDE.U32 UR6, UR15, UR10, URZ ;  /* 0x0000000a0f0672a5 */ /* 0x000fc4000f8e003f */
[----:B------:R-:W-:Y:S02]  /*04e0*/  @!UP1 UIADD3 UR16, -UR16, URZ, URZ ;  /* 0x0000003f10109290 */ /* 0x000fe4000fffe13f */
[----:B------:R-:W-:Y:S02]  /*04f0*/  UIMAD UR22, UR21, UR22, URZ ;  /* 0x00000016151672a4 */ /* 0x000fe4000f8e023f */
[----:B------:R-:W-:Y:S02]  /*0500*/  UIMAD UR17, UR14, UR23, UR17 ;  /* 0x000000170e1172a4 */ /* 0x000fe4000f8e0211 */
[----:B------:R-:W-:Y:S02]  /*0510*/  @!UP0 ULOP3.LUT UR16, URZ, UR25, URZ, 0x33, !UPT ;  /* 0x000000193f108292 */ /* 0x000fe4000f8e333f */
[----:B------:R-:W-:Y:S02]  /*0520*/  ULDC UR24, c[0x0][0x1b4] ;  /* 0x00006d0000187ab9 */ /* 0x000fe40000000800 */
[----:B------:R-:W-:-:S02]  /*0530*/  ULDC UR11, c[0x0][0x1b0] ;  /* 0x00006c00000b7ab9 */ /* 0x000fc40000000800 */
[----:B------:R-:W-:Y:S02]  /*0540*/  UIMAD.WIDE.U32 UR10, UR15, UR11, URZ ;  /* 0x0000000b0f0a72a5 */ /* 0x000fe4000f8e003f */
[----:B------:R-:W-:Y:S02]  /*0550*/  UIMAD UR22, UR14, UR24, UR22 ;  /* 0x000000180e1672a4 */ /* 0x000fe4000f8e0216 */
[----:B------:R-:W-:Y:S02]  /*0560*/  UIADD3 UR7, UR7, UR17, URZ ;  /* 0x0000001107077290 */ /* 0x000fe4000fffe03f */
[----:B------:R-:W-:Y:S02]  /*0570*/  USHF.R.S32.HI UR17, URZ, 0x1f, UR16 ;  /* 0x0000001f3f117899 */ /* 0x000fe40008011410 */
[----:B------:R-:W-:Y:S02]  /*0580*/  ULDC.64 UR4, c[0x0][0x1a8] ;  /* 0x00006a0000047ab9 */ /* 0x000fe40000000a00 */
[----:B------:R-:W-:-:S02]  /*0590*/  UIADD3 UR11, UR11, UR22, URZ ;  /* 0x000000160b0b7290 */ /* 0x000fc4000fffe03f */
[----:B------:R-:W-:Y:S02]  /*05a0*/  UIMAD UR22, UR17, UR4, URZ ;  /* 0x00000004111672a4 */ /* 0x000fe4000f8e023f */
[----:B------:R-:W-:Y:S02]  /*05b0*/  ULDC.64 UR24, c[0x0][0x1c8] ;  /* 0x0000720000187ab9 */ /* 0x000fe40000000a00 */
[----:B------:R-:W-:Y:S02]  /*05c0*/  UIMAD UR17, UR17, UR24, URZ ;  /* 0x00000018111172a4 */ /* 0x000fe4000f8e023f */
[----:B------:R-:W-:Y:S02]  /*05d0*/  UIMAD UR22, UR16, UR5, UR22 ;  /* 0x00000005101672a4 */ /* 0x000fe4000f8e0216 */
[----:B------:R-:W-:Y:S02]  /*05e0*/  UIMAD.WIDE.U32 UR6, UR16, UR4, UR6 ;  /* 0x00000004100672a5 */ /* 0x000fe4000f8e0006 */
[----:B------:R-:W-:-:S02]  /*05f0*/  ULDC UR5, c[0x0][0x1e0] ;  /* 0x0000780000057ab9 */ /* 0x000fc40000000800 */
[----:B------:R-:W-:Y:S02]  /*0600*/  UIMAD.WIDE.U32 UR10, UR16, UR24, UR10 ;  /* 0x00000018100a72a5 */ /* 0x000fe4000f8e000a */
[----:B------:R-:W-:Y:S02]  /*0610*/  UIMAD UR23, UR16, UR25, UR17 ;  /* 0x00000019101772a4 */ /* 0x000fe4000f8e0211 */
[----:B------:R-:W-:Y:S02]  /*0620*/  UIMAD UR5, UR21, UR5, URZ ;  /* 0x00000005150572a4 */ /* 0x000fe4000f8e023f */
[----:B------:R-:W-:Y:S02]  /*0630*/  ULDC UR16, c[0x0][0x1e0] ;  /* 0x0000780000107ab9 */ /* 0x000fe40000000800 */
[----:B------:R-:W-:Y:S02]  /*0640*/  ULDC UR25, c[0x0][0x1e4] ;  /* 0x0000790000197ab9 */ /* 0x000fe40000000800 */
[----:B------:R-:W-:-:S02]  /*0650*/  ULDC UR24, c[0x0][0x1e8] ;  /* 0x00007a0000187ab9 */ /* 0x000fc40000000800 */
[----:B------:R-:W-:Y:S02]  /*0660*/  UIMAD.WIDE.U32 UR16, UR15, UR16, URZ ;  /* 0x000000100f1072a5 */ /* 0x000fe4000f8e003f */
[----:B------:R-:W-:Y:S02]  /*0670*/  UMOV UR4, URZ ;  /* 0x0000003f00047c82 */ /* 0x000fe40008000000 */
[----:B------:R-:W-:Y:S02]  /*0680*/  UIMAD UR15, UR20, UR24, URZ ;  /* 0x00000018140f72a4 */ /* 0x000fe4000f8e023f */
[----:B------:R-:W-:Y:S01]  /*0690*/  UIMAD UR5, UR14, UR25, UR5 ;  /* 0x000000190e0572a4 */ /* 0x000fe2000f8e0205 */
[----:B------:R-:W-:Y:S11]  /*06a0*/  @!P2 EXIT ;  /* 0x000000000000a94d */ /* 0x000ff60003800000 */
[----:B------:R-:W0:Y:S01]  /*06b0*/  S2R R3, SR_TID.X ;  /* 0x0000000000037919 */ /* 0x000e220000002100 */
[----:B-----5:R1:W2:Y:S01]  /*06c0*/  @P1 R2UR UR4, R4 ;  /* 0x00000000040413c2 */ /* 0x0202a200000e0000 */
[----:B------:R-:W-:Y:S02]  /*06d0*/  UIADD3 UR17, UR17, UR5, URZ ;  /* 0x0000000511117290 */ /* 0x000fe4000fffe03f */
[----:B------:R-:W-:-:S02]  /*06e0*/  UIMAD UR15, UR9, UR27, UR15 ;  /* 0x0000001b090f72a4 */ /* 0x000fc4000f8e020f */
[----:B------:R-:W-:Y:S02]  /*06f0*/  UIMAD.WIDE.U32 UR8, UR8, UR26, UR16 ;  /* 0x0000001a080872a5 */ /* 0x000fe4000f8e0010 */
[----:B------:R-:W-:Y:S02]  /*0700*/  ULDC.64 UR24, c[0x0][0x248] ;  /* 0x0000920000187ab9 */ /* 0x000fe40000000a00 */
[----:B------:R-:W-:Y:S02]  /*0710*/  UIADD3 UR17, UR9, UR15, URZ ;  /* 0x0000000f09117290 */ /* 0x000fe4000fffe03f */
[----:B------:R-:W-:Y:S02]  /*0720*/  ULDC.64 UR26, c[0x0][0x228] ;  /* 0x00008a00001a7ab9 */ /* 0x000fe40000000a00 */
[----:B------:R-:W-:Y:S02]  /*0730*/  ULEA UR9, UP0, UR8, UR24, 0x1 ;  /* 0x0000001808097291 */ /* 0x000fe4000f80083f */
[----:B------:R-:W-:-:S02]  /*0740*/  UMOV UR5, URZ ;  /* 0x0000003f00057c82 */ /* 0x000fc40008000000 */
[----:B------:R-:W-:Y:S02]  /*0750*/  ULEA UR16, UP1, UR6, UR26, 0x1 ;  /* 0x0000001a06107291 */ /* 0x000fe4000f82083f */
[----:B------:R-:W-:Y:S01]  /*0760*/  UIADD3 UR7, UR7, UR22, URZ ;  /* 0x0000001607077290 */ /* 0x000fe2000fffe03f */
[----:B------:R3:W4:Y:S01]  /*0770*/  @P0 R2UR UR5, R2 ;  /* 0x00000000020503c2 */ /* 0x00072200000e0000 */
[----:B------:R-:W-:Y:S01]  /*0780*/  ULDC.64 UR28, c[0x0][0x230] ;  /* 0x00008c00001c7ab9 */ /* 0x000fe20000000a00 */
[----:B0-----:R-:W-:Y:S01]  /*0790*/  SHF.L.U32 R0, R3, 0x1, RZ ;  /* 0x0000000103007819 */ /* 0x001fe200000006ff */
[----:B------:R-:W-:Y:S02]  /*07a0*/  UIADD3 UR15, UR11, UR23, URZ ;  /* 0x000000170b0f7290 */ /* 0x000fe4000fffe03f */
[----:B------:R-:W-:Y:S02]  /*07b0*/  ULEA.HI.X UR11, UR8, UR25, UR17, 0x1, UP0 ;  /* 0x00000019080b7291 */ /* 0x000fe400080f0c11 */
[----:B------:R-:W-:Y:S01]  /*07c0*/  ULEA UR14, UP2, UR10, UR28, 0x1 ;  /* 0x0000001c0a0e7291 */ /* 0x000fe2000f84083f */
[----:B---3--:R-:W-:Y:S01]  /*07d0*/  LOP3.LUT R2, R0, 0xffffffc0, RZ, 0xc0, !PT ;  /* 0xffffffc000027812 */ /* 0x008fe200078ec0ff */
        /* <DEDUP_REMOVED lines=8> */
[----:B-12-4-:R-:W-:Y:S02]  /*0860*/  UMOV UR14, UR7 ;  /* 0x00000007000e7c82 */ /* 0x016fe40008000000 */
.L_x_652:
[----:B0-----:R-:W0:Y:S01]  /*0870*/  S2R R0, SR_TID.X ;  /* 0x0000000000007919 */ /* 0x001e220000002100 */
[----:B------:R-:W-:Y:S02]  /*0880*/  MOV R2, UR12 ;  /* 0x0000000c00027c02 */ /* 0x000fe40008000f00 */
[----:B------:R-:W-:Y:S01]  /*0890*/  MOV R3, UR13 ;  /* 0x0000000d00037c02 */ /* 0x000fe20008000f00 */
[----:B------:R-:W-:Y:S01]  /*08a0*/  BAR.SYNC.DEFER_BLOCKING 0x0 ;  /* 0x0000000000007b1d */ /* 0x000fe20000010000 */
[----:B0-----:R-:W-:-:S04]  /*08b0*/  SHF.L.U32 R5, R0, 0x1, RZ ;  /* 0x0000000100057819 */ /* 0x001fc800000006ff */
[----:B------:R-:W-:-:S04]  /*08c0*/  LOP3.LUT R5, R5, 0xffffffc0, RZ, 0xc0, !PT ;  /* 0xffffffc005057812 */ /* 0x000fc800078ec0ff */
[----:B------:R-:W-:-:S05]  /*08d0*/  LOP3.LUT R4, R5, 0x1f, R0, 0xf8, !PT ;  /* 0x0000001f05047812 */ /* 0x000fca00078ef800 */
[----:B------:R-:W-:-:S05]  /*08e0*/  IMAD.WIDE R2, R4, 0x10, R2 ;  /* 0x0000001004027825 */ /* 0x000fca00078e0202 */
[----:B------:R-:W2:Y:S04]  /*08f0*/  LDG.E.128 R12, [R2.64] ;  /* 0x00000012020c7981 */ /* 0x000ea8000c1e1d00 */
[----:B------:R-:W3:Y:S04]  /*0900*/  LDG.E.128 R16, [R2.64+0x200] ;  /* 0x0002001202107981 */ /* 0x000ee8000c1e1d00 */
[----:B------:R-:W0:Y:S01]  /*0910*/  S2R R0, SR_LANEID ;  /* 0x0000000000007919 */ /* 0x000e220000000000 */
[----:B------:R-:W-:Y:S02]  /*0920*/  MOV R20, UR8 ;  /* 0x0000000800147c02 */ /* 0x000fe40008000f00 */
[----:B------:R-:W-:-:S05]  /*0930*/  MOV R21, UR9 ;  /* 0x0000000900157c02 */ /* 0x000fca0008000f00 */
[----:B------:R-:W-:Y:S01]  /*0940*/  IMAD.WIDE R20, R4, 0x10, R20 ;  /* 0x0000001004147825 */ /* 0x000fe200078e0214 */
[----:B0-----:R-:W-:-:S04]  /*0950*/  IADD3 R22, R5, R0, RZ ;  /* 0x0000000005167210 */ /* 0x001fc80007ffe0ff */
        /* <DEDUP_REMOVED lines=18> */
[----:B0-----:R-:W-:-:S05]  /*0a80*/  HADD2.F32 R77, -RZ, R16.H0_H0 ;  /* 0x20000010ff4d7230 */ /* 0x001fca0000004100 */
[----:B------:R-:W-:-:S05]  /*0a90*/  FADD.FTZ R77, R77, UR4 ;  /* 0x000000044d4d7e21 */ /* 0x000fca0008010000 */
[----:B------:R-:W-:Y:S01]  /*0aa0*/  FSETP.GTU.FTZ.AND P4, PT, R77, 20, PT ;  /* 0x41a000004d00780b */ /* 0x000fe20003f9c000 */
[----:B------:R-:W-:-:S03]  /*0ab0*/  HADD2.F32 R16, -RZ, R16.H1_H1 ;  /* 0x30000010ff107230 */ /* 0x000fc60000004100 */
[----:B------:R-:W-:Y:S01]  /*0ac0*/  ISETP.EQ.OR P4, PT, RZ, UR7, P4 ;  /* 0x00000007ff007c0c */ /* 0x000fe2000a782670 */
[--C-:B------:R-:W-:Y:S02]  /*0ad0*/  HADD2.F32 R75, -RZ, R17.reuse.H0_H0 ;  /* 0x20000011ff4b7230 */ /* 0x100fe40000004100 */
[--C-:B------:R-:W-:Y:S01]  /*0ae0*/  HADD2.F32 R73, -RZ, R18.reuse.H0_H0 ;  /* 0x20000012ff497230 */ /* 0x100fe20000004100 */
[----:B------:R-:W-:Y:S01]  /*0af0*/  FADD.FTZ R76, R16, UR4 ;  /* 0x00000004104c7e21 */ /* 0x000fe20008010000 */
[----:B------:R-:W-:Y:S02]  /*0b00*/  HADD2.F32 R17, -RZ, R17.H1_H1 ;  /* 0x30000011ff117230 */ /* 0x000fe40000004100 */
[----:B------:R-:W-:Y:S01]  /*0b10*/  HADD2.F32 R18, -RZ, R18.H1_H1 ;  /* 0x30000012ff127230 */ /* 0x000fe20000004100 */
        /* <DEDUP_REMOVED lines=13> */
[----:B-12---:R-:W-:Y:S01]  /*0bf0*/  FMUL.FTZ R77, R77, 1.4426950216293334961 ;  /* 0x3fb8aa3b4d4d7820 */ /* 0x006fe20000410000 */
        /* <DEDUP_REMOVED lines=30> */
.L_x_613:
[----:B-12---:R-:W-:Y:S05]  /*0de0*/  BSYNC B0 ;  /* 0x0000000000007941 */ /* 0x006fea0003800000 */
.L_x_612:
[----:B------:R-:W-:Y:S01]  /*0df0*/  HADD2.F32 R19, -RZ, R19.H1_H1 ;  /* 0x30000013ff137230 */ /* 0x000fe20000004100 */
        /* <DEDUP_REMOVED lines=35> */
.L_x_615:
[----:B------:R-:W-:Y:S05]  /*1030*/  BSYNC B0 ;  /* 0x0000000000007941 */ /* 0x000fea0003800000 */
.L_x_614:
        /* <DEDUP_REMOVED lines=38> */
.L_x_617:
[----:B------:R-:W-:Y:S05]  /*12a0*/  BSYNC B0 ;  /* 0x0000000000007941 */ /* 0x000fea0003800000 */
.L_x_616:
        /* <DEDUP_REMOVED lines=36> */
.L_x_619:
[----:B------:R-:W-:Y:S05]  /*14f0*/  BSYNC B0 ;  /* 0x0000000000007941 */ /* 0x000fea0003800000 */
.L_x_618:
        /* <DEDUP_REMOVED lines=38> */
.L_x_621:
[----:B------:R-:W-:Y:S05]  /*1760*/  BSYNC B0 ;  /* 0x0000000000007941 */ /* 0x000fea0003800000 */
.L_x_620:
        /* <DEDUP_REMOVED lines=36> */
.L_x_623:
[----:B------:R-:W-:Y:S05]  /*19b0*/  BSYNC B0 ;  /* 0x0000000000007941 */ /* 0x000fea0003800000 */
.L_x_622:
        /* <DEDUP_REMOVED lines=38> */
.L_x_625:
[----:B------:R-:W-:Y:S05]  /*1c20*/  BSYNC B0 ;  /* 0x0000000000007941 */ /* 0x000fea0003800000 */
.L_x_624:
[----:B------:R-:W-:Y:S01]  /*1c30*/  HADD2.F32 R14, -RZ, R14.H1_H1 ;  /* 0x3000000eff0e7230 */ /* 0x000fe20000004100 */
        /* <DEDUP_REMOVED lines=36> */
.L_x_627:
[----:B------:R-:W-:Y:S05]  /*1e80*/  BSYNC B0 ;  /* 0x0000000000007941 */ /* 0x000fea0003800000 */
.L_x_626:
[----:B------:R-:W-:Y:S01]  /*1e90*/  ISETP.EQ.OR P3, PT, RZ, UR7, P3 ;  /* 0x00000007ff007c0c */ /* 0x000fe20009f62670 */
[----:B------:R-:W-:Y:S01]  /*1ea0*/  BSSY B0, `(.L_x_628) ;  /* 0x0000029000007945 */ /* 0x000fe20003800000 */
[----:B------:R-:W-:Y:S01]  /*1eb0*/  FSETP.GTU.FTZ.AND P5, PT, R24, 20, PT ;  /* 0x41a000001800780b */ /* 0x000fe20003fbc000 */
[----:B------:R-:W-:Y:S01]  /*1ec0*/  HADD2.F32 R15, -RZ, R15.H1_H1 ;  /* 0x3000000fff0f7230 */ /* 0x000fe20000004100 */
[----:B------:R-:W-:Y:S01]  /*1ed0*/  ISETP.EQ.OR P2, PT, RZ, UR7, P2 ;  /* 0x00000007ff007c0c */ /* 0x000fe20009742670 */
[--C-:B------:R-:W-:Y:S01]  /*1ee0*/  HADD2.F32 R2, -RZ, R8.reuse.H0_H0 ;  /* 0x20000008ff027230 */ /* 0x100fe20000004100 */
[----:B------:R-:W-:Y:S01]  /*1ef0*/  FADD.FTZ R23, R23, UR4 ;  /* 0x0000000417177e21 */ /* 0x000fe20008010000 */
[----:B------:R-:W-:Y:S02]  /*1f00*/  HADD2.F32 R3, -RZ, R8.H1_H1 ;  /* 0x30000008ff037230 */ /* 0x000fe40000004100 */
[--C-:B------:R-:W-:Y:S02]  /*1f10*/  HADD2.F32 R0, -RZ, R9.reuse.H0_H0 ;  /* 0x20000009ff007230 */ /* 0x100fe40000004100 */
[----:B------:R-:W-:-:S02]  /*1f20*/  HADD2.F32 R151, -RZ, R9.H1_H1 ;  /* 0x30000009ff977230 */ /* 0x000fc40000004100 */
        /* <DEDUP_REMOVED lines=32> */
.L_x_629:
[----:B------:R-:W-:Y:S05]  /*2130*/  BSYNC B0 ;  /* 0x0000000000007941 */ /* 0x000fea0003800000 */
.L_x_628:
[----:B------:R-:W-:Y:S01]  /*2140*/  BSSY B0, `(.L_x_630) ;  /* 0x0000028000007945 */ /* 0x000fe20003800000 */
[----:B------:R-:W-:Y:S01]  /*2150*/  FSETP.GTU.FTZ.AND P3, PT, R23, 20, PT ;  /* 0x41a000001700780b */ /* 0x000fe20003f7c000 */
[--C-:B------:R-:W-:Y:S01]  /*2160*/  HADD2.F32 R150, -RZ, R10.reuse.H0_H0 ;  /* 0x2000000aff967230 */ /* 0x100fe20000004100 */
[----:B------:R-:W-:Y:S01]  /*2170*/  FADD.FTZ R22, R15, UR4 ;  /* 0x000000040f167e21 */ /* 0x000fe20008010000 */
[----:B------:R-:W-:Y:S02]  /*2180*/  HADD2.F32 R149, -RZ, R10.H1_H1 ;  /* 0x3000000aff957230 */ /* 0x000fe40000004100 */
[--C-:B------:R-:W-:Y:S02]  /*2190*/  HADD2.F32 R148, -RZ, R11.reuse.H0_H0 ;  /* 0x2000000bff947230 */ /* 0x100fe40000004100 */
        /* <DEDUP_REMOVED lines=34> */
.L_x_631:
[----:B------:R-:W-:Y:S05]  /*23c0*/  BSYNC B0 ;  /* 0x0000000000007941 */ /* 0x000fea0003800000 */
.L_x_630:
[----:B------:R-:W-:Y:S01]  /*23d0*/  ISETP.EQ.OR P1, PT, RZ, UR7, P1 ;  /* 0x00000007ff007c0c */ /* 0x000fe20008f22670 */
[----:B------:R-:W-:Y:S01]  /*23e0*/  BSSY B0, `(.L_x_632) ;  /* 0x000002d000007945 */ /* 0x000fe20003800000 */
[----:B------:R-:W-:Y:S01]  /*23f0*/  FSETP.GTU.FTZ.AND P2, PT, R22, 20, PT ;  /* 0x41a000001600780b */ /* 0x000fe20003f5c000 */
[----:B------:R-:W-:Y:S01]  /*2400*/  HADD2.F32 R145, -RZ, R4.H1_H1 ;  /* 0x30000004ff917230 */ /* 0x000fe20000004100 */
[----:B------:R-:W-:Y:S01]  /*2410*/  ISETP.EQ.OR P0, PT, RZ, UR7, P0 ;  /* 0x00000007ff007c0c */ /* 0x000fe20008702670 */
[--C-:B------:R-:W-:Y:S01]  /*2420*/  HADD2.F32 R144, -RZ, R5.reuse.H0_H0 ;  /* 0x20000005ff907230 */ /* 0x100fe20000004100 */
[----:B------:R-:W-:Y:S01]  /*2430*/  ISETP.EQ.OR P4, PT, RZ, UR7, P4 ;  /* 0x00000007ff007c0c */ /* 0x000fe2000a782670 */
[----:B------:R-:W-:Y:S01]  /*2440*/  HADD2.F32 R5, -RZ, R5.H1_H1 ;  /* 0x30000005ff057230 */ /* 0x000fe20000004100 */
[----:B------:R-:W-:Y:S01]  /*2450*/  ISETP.EQ.OR P5, PT, RZ, UR7, P5 ;  /* 0x00000007ff007c0c */ /* 0x000fe2000afa2670 */
[--C-:B------:R-:W-:Y:S01]  /*2460*/  HADD2.F32 R4, -RZ, R6.reuse.H0_H0 ;  /* 0x20000006ff047230 */ /* 0x100fe20000004100 */
        /* <DEDUP_REMOVED lines=36> */
.L_x_633:
[----:B------:R-:W-:Y:S05]  /*26b0*/  BSYNC B0 ;  /* 0x0000000000007941 */ /* 0x000fea0003800000 */
.L_x_632:
        /* <DEDUP_REMOVED lines=33> */
.L_x_635:
[----:B------:R-:W-:Y:S05]  /*28d0*/  BSYNC B0 ;  /* 0x0000000000007941 */ /* 0x000fea0003800000 */
.L_x_634:
        /* <DEDUP_REMOVED lines=33> */
.L_x_637:
[----:B------:R-:W-:Y:S05]  /*2af0*/  BSYNC B0 ;  /* 0x0000000000007941 */ /* 0x000fea0003800000 */
.L_x_636:
        /* <DEDUP_REMOVED lines=33> */
.L_x_639:
[----:B------:R-:W-:Y:S05]  /*2d10*/  BSYNC B0 ;  /* 0x0000000000007941 */ /* 0x000fea0003800000 */
.L_x_638:
        /* <DEDUP_REMOVED lines=33> */
.L_x_641:
[----:B------:R-:W-:Y:S05]  /*2f30*/  BSYNC B0 ;  /* 0x0000000000007941 */ /* 0x000fea0003800000 */
.L_x_640:
        /* <DEDUP_REMOVED lines=33> */
.L_x_643:
[----:B------:R-:W-:Y:S05]  /*3150*/  BSYNC B0 ;  /* 0x0000000000007941 */ /* 0x000fea0003800000 */
.L_x_642:
[----:B------:R-:W-:Y:S01]  /*3160*/  HADD2.F32 R35, -RZ, R7.H1_H1 ;  /* 0x30000007ff237230 */ /* 0x000fe20000004100 */
        /* <DEDUP_REMOVED lines=35> */
.L_x_650:
[----:B------:R-:W-:Y:S01]  /*33a0*/  ULDC UR16, c[0x0][0x180] ;  /* 0x0000600000107ab9 */ /* 0x000fe20000000800 */
[----:B-1----:R-:W-:Y:S01]  /*33b0*/  IMAD.WIDE.U32 R32, R79, c[0x0][0x180], RZ ;  /* 0x000060004f207a25 */ /* 0x002fe200078e00ff */
[----:B------:R-:W-:Y:S02]  /*33c0*/  UIMAD UR16, UR20, UR16, URZ ;  /* 0x00000010141072a4 */ /* 0x000fe4000f8e023f */
[----:B------:R-:W-:Y:S02]  /*33d0*/  USHF.R.S32.HI UR22, URZ, 0x1f, UR7 ;  /* 0x0000001f3f167899 */ /* 0x000fe40008011407 */
[----:B------:R-:W-:Y:S02]  /*33e0*/  ULDC.64 UR24, c[0x0][0x1a0] ;  /* 0x0000680000187ab9 */ /* 0x000fe40000000a00 */
[----:B------:R-:W-:Y:S01]  /*33f0*/  MOV R34, UR16 ;  /* 0x0000001000227c02 */ /* 0x000fe20008000f00 */
[----:B------:R-:W-:-:S02]  /*3400*/  ULDC.64 UR16, c[0x0][0x188] ;  /* 0x0000620000107ab9 */ /* 0x000fc40000000a00 */
[----:B------:R-:W-:Y:S02]  /*3410*/  UIMAD UR16, UR22, UR16, URZ ;  /* 0x00000010161072a4 */ /* 0x000fe4000f8e023f */
[----:B------:R-:W-:Y:S02]  /*3420*/  IMAD R35, R79, c[0x0][0x184], R34 ;  /* 0x000061004f237a24 */ /* 0x000fe400078e0222 */
[----:B------:R-:W-:-:S03]  /*3430*/  UIMAD UR16, UR7, UR17, UR16 ;  /* 0x00000011071072a4 */ /* 0x000fc6000f8e0210 */
[----:B------:R-:W-:Y:S02]  /*3440*/  IADD3 R33, R33, R35, RZ ;  /* 0x0000002321217210 */ /* 0x000fe40007ffe0ff */
[----:B------:R-:W-:-:S05]  /*3450*/  MOV R35, UR7 ;  /* 0x0000000700237c02 */ /* 0x000fca0008000f00 */
[----:B------:R-:W-:-:S05]  /*3460*/  IMAD.WIDE.U32 R32, R35, c[0x0][0x188], R32 ;  /* 0x0000620023207a25 */ /* 0x000fca00078e0020 */
[----:B------:R-:W-:Y:S02]  /*3470*/  IADD3 R33, R33, UR16, RZ ;  /* 0x0000001021217c10 */ /* 0x000fe4000fffe0ff */
[----:B------:R-:W-:-:S04]  /*3480*/  LEA R56, P0, R32, c[0x0][0x220], 0x3 ;  /* 0x0000880020387a11 */ /* 0x000fc800078018ff */
[----:B------:R-:W-:-:S06]  /*3490*/  LEA.HI.X R57, R32, c[0x0][0x224], R33, 0x3, P0 ;  /* 0x0000890020397a11 */ /* 0x000fcc00000f1c21 */
[----:B------:R-:W2:Y:S01]  /*34a0*/  LDG.E.64 R56, [R56.64] ;  /* 0x0000001238387981 */ /* 0x000ea2000c1e1b00 */
[----:B------:R-:W-:Y:S02]  /*34b0*/  UIMAD UR23, UR22, UR24, URZ ;  /* 0x00000018161772a4 */ /* 0x000fe4000f8e023f */
[----:B------:R-:W-:Y:S01]  /*34c0*/  UIMAD.WIDE.U32 UR16, UR7, UR24, URZ ;  /* 0x00000018071072a5 */ /* 0x000fe2000f8e003f */
[----:B------:R-:W0:Y:S01]  /*34d0*/  S2R R38, SR_TID.X ;  /* 0x0000000000267919 */ /* 0x000e220000002100 */
[----:B------:R-:W-:Y:S02]  /*34e0*/  UIMAD UR23, UR7, UR25, UR23 ;  /* 0x00000019071772a4 */ /* 0x000fe4000f8e0217 */
[----:B------:R-:W-:Y:S02]  /*34f0*/  ULEA UR24, UP0, UR16, UR10, 0x1 ;  /* 0x0000000a10187291 */ /* 0x000fe4000f80083f */
[----:B------:R-:W-:-:S04]  /*3500*/  UIADD3 UR17, UR17, UR23, URZ ;  /* 0x0000001711117290 */ /* 0x000fc8000fffe03f */
[----:B------:R-:W-:Y:S01]  /*3510*/  ULEA.HI.X UR16, UR16, UR14, UR17, 0x1, UP0 ;  /* 0x0000000e10107291 */ /* 0x000fe200080f0c11 */
[----:B------:R-:W-:Y:S01]  /*3520*/  MOV R48, UR24 ;  /* 0x0000001800307c02 */ /* 0x000fe20008000f00 */
[----:B------:R-:W1:Y:S01]  /*3530*/  S2R R70, SR_TID.X ;  /* 0x0000000000467919 */ /* 0x000e620000002100 */
[----:B------:R-:W-:-:S03]  /*3540*/  ULDC.64 UR24, c[0x0][0x1c0] ;  /* 0x0000700000187ab9 */ /* 0x000fc60000000a00 */
[----:B------:R-:W-:Y:S02]  /*3550*/  MOV R49, UR16 ;  /* 0x0000001000317c02 */ /* 0x000fe40008000f00 */
[C---:B0-----:R-:W-:Y:S02]  /*3560*/  SHF.L.U32 R37, R38.reuse, 0x1, RZ ;  /* 0x0000000126257819 */ /* 0x041fe400000006ff */
[----:B------:R-:W-:Y:S02]  /*3570*/  SHF.L.U32 R36, R38, 0x1, RZ ;  /* 0x0000000126247819 */ /* 0x000fe400000006ff */
[----:B------:R-:W-:Y:S02]  /*3580*/  LOP3.LUT R37, R37, 0xffffffc0, RZ, 0xc0, !PT ;  /* 0xffffffc025257812 */ /* 0x000fe400078ec0ff */
[----:B------:R-:W-:Y:S02]  /*3590*/  LOP3.LUT R36, R36, 0xffffffc0, RZ, 0xc0, !PT ;  /* 0xffffffc024247812 */ /* 0x000fe400078ec0ff */
[----:B------:R-:W-:-:S04]  /*35a0*/  LOP3.LUT R37, R37, 0x1f, R38, 0xf8, !PT ;  /* 0x0000001f25257812 */ /* 0x000fc800078ef826 */
[----:B------:R-:W-:-:S05]  /*35b0*/  IADD3 R53, R36, R37, RZ ;  /* 0x0000002524357210 */ /* 0x000fca0007ffe0ff */
[----:B------:R-:W-:-:S05]  /*35c0*/  IMAD.WIDE R48, R53, 0x10, R48 ;  /* 0x0000001035307825 */ /* 0x000fca00078e0230 */
[----:B------:R0:W3:Y:S04]  /*35d0*/  LDG.E.128 R32, [R48.64] ;  /* 0x0000001230207981 */ /* 0x0000e8000c1e1d00 */
[----:B------:R0:W4:Y:S04]  /*35e0*/  LDG.E.128 R36, [R48.64+0x200] ;  /* 0x0002001230247981 */ /* 0x000128000c1e1d00 */
[----:B------:R0:W5:Y:S04]  /*35f0*/  LDG.E.128 R40, [R48.64+0x400] ;  /* 0x0004001230287981 */ /* 0x000168000c1e1d00 */
[----:B------:R0:W3:Y:S01]  /*3600*/  LDG.E.128 R44, [R48.64+0x600] ;  /* 0x00060012302c7981 */ /* 0x0000e2000c1e1d00 */
[----:B------:R-:W-:-:S02]  /*3610*/  UIMAD UR22, UR22, UR24, URZ ;  /* 0x00000018161672a4 */ /* 0x000fc4000f8e023f */
[----:B------:R-:W-:Y:S01]  /*3620*/  UIMAD.WIDE.U32 UR16, UR7, UR24, URZ ;  /* 0x00000018071072a5 */ /* 0x000fe2000f8e003f */
[----:B------:R-:W0:Y:S01]  /*3630*/  S2R R68, SR_LANEID ;  /* 0x0000000000447919 */ /* 0x000e220000000000 */
[----:B------:R-:W-:Y:S02]  /*3640*/  UIMAD UR22, UR7, UR25, UR22 ;  /* 0x00000019071672a4 */ /* 0x000fe4000f8e0216 */
[----:B------:R-:W-:Y:S02]  /*3650*/  ULEA UR23, UP0, UR16, UR11, 0x1 ;  /* 0x0000000b10177291 */ /* 0x000fe4000f80083f */
[----:B------:R-:W-:-:S04]  /*3660*/  UIADD3 UR17, UR17, UR22, URZ ;  /* 0x0000001611117290 */ /* 0x000fc8000fffe03f */
[----:B------:R-:W-:Y:S01]  /*3670*/  ULEA.HI.X UR16, UR16, UR15, UR17, 0x1, UP0 ;  /* 0x0000000f10107291 */ /* 0x000fe200080f0c11 */
[----:B--2---:R-:W-:Y:S02]  /*3680*/  FMUL.FTZ R59, R56, 1.4426950216293334961 ;  /* 0x3fb8aa3b383b7820 */ /* 0x004fe40000410000 */
[-C--:B------:R-:W-:Y:S02]  /*3690*/  FMUL.FTZ R51, R57, R76.reuse ;  /* 0x0000004c39337220 */ /* 0x080fe40000410000 */
[----:B0-----:R-:W-:Y:S02]  /*36a0*/  FMUL.FTZ R48, R59, R76 ;  /* 0x0000004c3b307220 */ /* 0x001fe40000410000 */
[----:B------:R-:W-:Y:S02]  /*36b0*/  FMUL.RZ R51, R51, 0.15915493667125701904 ;  /* 0x3e22f98333337820 */ /* 0x000fe4000040c000 */
[----:B------:R0:W-:Y:S01]  /*36c0*/  MUFU.EX2 R98, R48 ;  /* 0x0000003000627308 */ /* 0x0001e20000000800 */
[----:B------:R-:W-:-:S02]  /*36d0*/  FMUL.FTZ R49, R57, R75 ;  /* 0x0000004b39317220 */ /* 0x000fc40000410000 */
[----:B------:R-:W-:Y:S02]  /*36e0*/  FMUL.FTZ R50, R57, R77 ;  /* 0x0000004d39327220 */ /* 0x000fe40000410000 */
[----:B------:R-:W-:Y:S02]  /*36f0*/  FMUL.RZ R56, R49, 0.15915493667125701904 ;  /* 0x3e22f98331387820 */ /* 0x000fe4000040c000 */
[----:B------:R-:W-:Y:S01]  /*3700*/  FMUL.FTZ R49, R59, R75 ;  /* 0x0000004b3b317220 */ /* 0x000fe20000410000 */
[----:B------:R-:W-:Y:S01]  /*3710*/  MUFU.SIN R61, R51 ;  /* 0x00000033003d7308 */ /* 0x000fe20000000400 */
[----:B0-----:R-:W-:Y:S02]  /*3720*/  FMUL.FTZ R48, R57, R73 ;  /* 0x0000004939307220 */ /* 0x001fe40000410000 */
[----:B------:R-:W-:Y:S02]  /*3730*/  FMUL.RZ R54, R50, 0.15915493667125701904 ;  /* 0x3e22f98332367820 */ /* 0x000fe4000040c000 */
[----:B------:R-:W-:-:S03]  /*3740*/  FMUL.FTZ R50, R59, R77 ;  /* 0x0000004d3b327220 */ /* 0x000fc60000410000 */
[----:B------:R0:W2:Y:S08]  /*3750*/  MUFU.COS R99, R51 ;  /* 0x0000003300637308 */ /* 0x0000b00000000000 */
[----:B------:R1:W-:Y:S01]  /*3760*/  MUFU.EX2 R96, R49 ;  /* 0x0000003100607308 */ /* 0x0003e20000000800 */
[----:B0-----:R-:W-:Y:S02]  /*3770*/  FMUL.RZ R51, R48, 0.15915493667125701904 ;  /* 0x3e22f98330337820 */ /* 0x001fe4000040c000 */
[----:B------:R-:W-:-:S05]  /*3780*/  FMUL.FTZ R48, R59, R73 ;  /* 0x000000493b307220 */ /* 0x000fca0000410000 */
[----:B------:R0:W-:Y:S01]  /*3790*/  MUFU.EX2 R92, R48 ;  /* 0x00000030005c7308 */ /* 0x0001e20000000800 */
[----:B-1----:R-:W-:Y:S02]  /*37a0*/  FMUL.FTZ R49, R57, R72 ;  /* 0x0000004839317220 */ /* 0x002fe40000410000 */
[C---:B--2---:R-:W-:Y:S02]  /*37b0*/  FMUL.FTZ R99, R98.reuse, R99 ;  /* 0x0000006362637220 */ /* 0x044fe40000410000 */
[----:B------:R-:W-:-:S03]  /*37c0*/  FMUL.FTZ R98, R98, R61 ;  /* 0x0000003d62627220 */ /* 0x000fc60000410000 */
[----:B------:R1:W-:Y:S01]  /*37d0*/  MUFU.EX2 R55, R50 ;  /* 0x0000003200377308 */ /* 0x0003e20000000800 */
[----:B0-----:R-:W-:-:S07]  /*37e0*/  FMUL.FTZ R48, R57, R30 ;  /* 0x0000001e39307220 */ /* 0x001fce0000410000 */
[----:B------:R-:W-:Y:S01]  /*37f0*/  MUFU.SIN R63, R56 ;  /* 0x00000038003f7308 */ /* 0x000fe20000000400 */
[----:B-1----:R-:W-:-:S07]  /*3800*/  FMUL.FTZ R50, R57, R74 ;  /* 0x0000004a39327220 */ /* 0x002fce0000410000 */
[----:B------:R0:W1:Y:S08]  /*3810*/  MUFU.COS R97, R56 ;  /* 0x0000003800617308 */ /* 0x0000700000000000 */
[----:B------:R-:W-:Y:S01]  /*3820*/  MUFU.SIN R67, R51 ;  /* 0x0000003300437308 */ /* 0x000fe20000000400 */
[----:B0-----:R-:W-:Y:S02]  /*3830*/  FMUL.RZ R56, R49, 0.15915493667125701904 ;  /* 0x3e22f98331387820 */ /* 0x001fe4000040c000 */
[----:B------:R-:W-:-:S05]  /*3840*/  FMUL.FTZ R49, R59, R72 ;  /* 0x000000483b317220 */ /* 0x000fca0000410000 */
[----:B------:R0:W2:Y:S01]  /*3850*/  MUFU.COS R93, R51 ;  /* 0x00000033005d7308 */ /* 0x0000a20000000000 */
[C---:B-1----:R-:W-:Y:S02]  /*3860*/  FMUL.FTZ R97, R96.reuse, R97 ;  /* 0x0000006160617220 */ /* 0x042fe40000410000 */
[----:B------:R-:W-:-:S05]  /*3870*/  FMUL.FTZ R96, R96, R63 ;  /* 0x0000003f60607220 */ /* 0x000fca0000410000 */
[----:B------:R-:W1:Y:S01]  /*3880*/  MUFU.SIN R100, R54 ;  /* 0x0000003600647308 */ /* 0x000e620000000400 */
[----:B0-----:R-:W-:Y:S02]  /*3890*/  FMUL.RZ R51, R48, 0.15915493667125701904 ;  /* 0x3e22f98330337820 */ /* 0x001fe4000040c000 */
[----:B------:R-:W-:-:S05]  /*38a0*/  FMUL.FTZ R48, R59, R30 ;  /* 0x0000001e3b307220 */ /* 0x000fca0000410000 */
[----:B------:R0:W3:Y:S01]  /*38b0*/  MUFU.COS R52, R54 ;  /* 0x0000003600347308 */ /* 0x0000e20000000000 */
[C---:B--2---:R-:W-:Y:S02]  /*38c0*/  FMUL.FTZ R93, R92.reuse, R93 ;  /* 0x0000005d5c5d7220 */ /* 0x044fe40000410000 */
[----:B------:R-:W-:-:S05]  /*38d0*/  FMUL.FTZ R92, R92, R67 ;  /* 0x000000435c5c7220 */ /* 0x000fca0000410000 */
[----:B------:R2:W-:Y:S01]  /*38e0*/  MUFU.EX2 R90, R49 ;  /* 0x00000031005a7308 */ /* 0x0005e20000000800 */
[----:B0-----:R-:W-:Y:S02]  /*38f0*/  FMUL.RZ R54, R50, 0.15915493667125701904 ;  /* 0x3e22f98332367820 */ /* 0x001fe4000040c000 */
[----:B------:R-:W-:Y:S02]  /*3900*/  FMUL.FTZ R50, R59, R74 ;  /* 0x0000004a3b327220 */ /* 0x000fe40000410000 */
[----:B-1----:R-:W-:-:S03]  /*3910*/  FMUL.FTZ R100, R55, R100 ;  /* 0x0000006437647220 */ /* 0x002fc60000410000 */
[----:B------:R0:W-:Y:S01]  /*3920*/  MUFU.EX2 R86, R48 ;  /* 0x0000003000567308 */ /* 0x0001e20000000800 */
[----:B--2---:R-:W-:Y:S02]  /*3930*/  FMUL.FTZ R49, R57, R29 ;  /* 0x0000001d39317220 */ /* 0x004fe40000410000 */
[----:B---3--:R-:W-:-:S05]  /*3940*/  FMUL.FTZ R101, R55, R52 ;  /* 0x0000003437657220 */ /* 0x008fca0000410000 */
[----:B------:R1:W-:Y:S01]  /*3950*/  MUFU.EX2 R94, R50 ;  /* 0x00000032005e7308 */ /* 0x0003e20000000800 */
[----:B0-----:R-:W-:-:S04]  /*3960*/  FMUL.FTZ R48, R57, R27 ;  /* 0x0000001b39307220 */ /* 0x001fc80000410000 */
[----:B------:R-:W-:Y:S02]  /*3970*/  FMUL.RZ R58, R48, 0.15915493667125701904 ;  /* 0x3e22f983303a7820 */ /* 0x000fe4000040c000 */
[C---:B------:R-:W-:Y:S01]  /*3980*/  FMUL.FTZ R48, R57.reuse, R26 ;  /* 0x0000001a39307220 */ /* 0x040fe20000410000 */
        /* <DEDUP_REMOVED lines=9> */
[----:B------:R-:W-:Y:S01]  /*3a20*/  MUFU.SIN R83, R56 ;  /* 0x0000003800537308 */ /* 0x000fe20000000400 */
[----:B0-----:R-:W-:Y:S02]  /*3a30*/  FMUL.RZ R54, R50, 0.15915493667125701904 ;  /* 0x3e22f98332367820 */ /* 0x001fe4000040c000 */
[----:B------:R-:W-:-:S05]  /*3a40*/  FMUL.FTZ R50, R59, R31 ;  /* 0x0000001f3b327220 */ /* 0x000fca0000410000 */
[----:B------:R0:W-:Y:S01]  /*3a50*/  MUFU.COS R85, R56 ;  /* 0x0000003800557308 */ /* 0x0001e20000000000 */
[C---:B--2---:R-:W-:Y:S02]  /*3a60*/  FMUL.FTZ R95, R94.reuse, R95 ;  /* 0x0000005f5e5f7220 */ /* 0x044fe40000410000 */
[----:B------:R-:W-:-:S05]  /*3a70*/  FMUL.FTZ R94, R94, R65 ;  /* 0x000000415e5e7220 */ /* 0x000fca0000410000 */
[----:B------:R1:W-:Y:S01]  /*3a80*/  MUFU.EX2 R88, R50 ;  /* 0x0000003200587308 */ /* 0x0003e20000000800 */
[----:B0-----:R-:W-:Y:S01]  /*3a90*/  FMUL.RZ R56, R48, 0.15915493667125701904 ;  /* 0x3e22f98330387820 */ /* 0x001fe2000040c000 */
[----:B------:R-:W-:-:S04]  /*3aa0*/  SHF.L.U32 R48, R70, 0x2, RZ ;  /* 0x0000000246307819 */ /* 0x000fc800000006ff */
[----:B------:R-:W-:Y:S02]  /*3ab0*/  LOP3.LUT R48, R48, 0xffffff80, RZ, 0xc0, !PT ;  /* 0xffffff8030307812 */ /* 0x000fe400078ec0ff */
[----:B------:R-:W-:Y:S01]  /*3ac0*/  MUFU.SIN R107, R58 ;  /* 0x0000003a006b7308 */ /* 0x000fe20000000400 */
[----:B-1----:R-:W-:-:S04]  /*3ad0*/  FMUL.FTZ R50, R57, R28 ;  /* 0x0000001c39327220 */ /* 0x002fc80000410000 */
[----:B------:R-:W-:-:S03]  /*3ae0*/  FMUL.RZ R50, R50, 0.15915493667125701904 ;  /* 0x3e22f98332327820 */ /* 0x000fc6000040c000 */
[----:B------:R0:W-:Y:S08]  /*3af0*/  MUFU.COS R109, R58 ;  /* 0x0000003a006d7308 */ /* 0x0001f00000000000 */
[----:B------:R-:W-:Y:S01]  /*3b00*/  MUFU.SIN R103, R50 ;  /* 0x0000003200677308 */ /* 0x000fe20000000400 */
[----:B0-----:R-:W-:Y:S02]  /*3b10*/  IADD3 R58, R48, R68, RZ ;  /* 0x00000044303a7210 */ /* 0x001fe40007ffe0ff */
[----:B------:R-:W-:-:S03]  /*3b20*/  MOV R48, UR23 ;  /* 0x0000001700307c02 */ /* 0x000fc60008000f00 */
[----:B------:R0:W-:Y:S02]  /*3b30*/  STS.128 [R58.X16], R32 ;  /* 0x000000203a007388 */ /* 0x0001e4000000cc00 */
[----:B------:R-:W-:Y:S02]  /*3b40*/  MUFU.COS R105, R50 ;  /* 0x0000003200697308 */ /* 0x000fe40000000000 */
[----:B----4-:R-:W-:Y:S04]  /*3b50*/  STS.128 [R58.X16+0x200], R36 ;  /* 0x000200243a007388 */ /* 0x010fe8000000cc00 */
[----:B-----5:R1:W-:Y:S02]  /*3b60*/  STS.128 [R58.X16+0x400], R40 ;  /* 0x000400283a007388 */ /* 0x0203e4000000cc00 */
[----:B------:R-:W-:Y:S02]  /*3b70*/  MUFU.SIN R104, R56 ;  /* 0x0000003800687308 */ /* 0x000fe40000000400 */
[----:B------:R-:W-:Y:S01]  /*3b80*/  STS.128 [R58.X16+0x600], R44 ;  /* 0x0006002c3a007388 */ /* 0x000fe2000000cc00 */
[----:B0-----:R-:W-:-:S05]  /*3b90*/  FMUL.FTZ R33, R57, R24 ;  /* 0x0000001839217220 */ /* 0x001fca0000410000 */
[----:B------:R0:W-:Y:S01]  /*3ba0*/  MUFU.COS R50, R56 ;  /* 0x0000003800327308 */ /* 0x0001e20000000000 */
[----:B------:R-:W-:Y:S02]  /*3bb0*/  FMUL.FTZ R32, R59, R25 ;  /* 0x000000193b207220 */ /* 0x000fe40000410000 */
[----:B------:R-:W-:Y:S02]  /*3bc0*/  FMUL.RZ R33, R33, 0.15915493667125701904 ;  /* 0x3e22f98321217820 */ /* 0x000fe4000040c000 */
[----:B-1----:R-:W-:-:S03]  /*3bd0*/  FMUL.FTZ R42, R59, R23 ;  /* 0x000000173b2a7220 */ /* 0x002fc60000410000 */
[----:B------:R-:W-:Y:S01]  /*3be0*/  MUFU.SIN R71, R54 ;  /* 0x0000003600477308 */ /* 0x000fe20000000400 */
[----:B0-----:R-:W-:Y:S01]  /*3bf0*/  IMAD R56, R68, 0x3, R58 ;  /* 0x0000000344387824 */ /* 0x001fe200078e023a */
[----:B------:R-:W-:-:S06]  /*3c00*/  NOP ;  /* 0x0000000000007918 */ /* 0x000fcc0000000000 */
[----:B------:R-:W0:Y:S01]  /*3c10*/  LDS.128 R36, [R56.X16] ;  /* 0x0000000038247984 */ /* 0x000e22000000cc00 */
[----:B------:R1:W2:Y:S08]  /*3c20*/  MUFU.COS R89, R54 ;  /* 0x0000003600597308 */ /* 0x0002b00000000000 */
[----:B------:R-:W-:Y:S01]  /*3c30*/  MUFU.SIN R81, R51 ;  /* 0x0000003300517308 */ /* 0x000fe20000000400 */
[----:B-1----:R-:W-:-:S07]  /*3c40*/  FMUL.FTZ R54, R59, R27 ;  /* 0x0000001b3b367220 */ /* 0x002fce0000410000 */
[----:B------:R1:W3:Y:S01]  /*3c50*/  MUFU.COS R87, R51 ;  /* 0x0000003300577308 */ /* 0x0002e20000000000 */
[C---:B--2---:R-:W-:Y:S02]  /*3c60*/  FMUL.FTZ R89, R88.reuse, R89 ;  /* 0x0000005958597220 */ /* 0x044fe40000410000 */
[----:B------:R-:W-:-:S05]  /*3c70*/  FMUL.FTZ R88, R88, R71 ;  /* 0x0000004758587220 */ /* 0x000fca0000410000 */
[----:B------:R-:W2:Y:S01]  /*3c80*/  MUFU.EX2 R54, R54 ;  /* 0x0000003600367308 */ /* 0x000ea20000000800 */
[----:B-1----:R-:W-:-:S07]  /*3c90*/  FMUL.FTZ R51, R59, R28 ;  /* 0x0000001c3b337220 */ /* 0x002fce0000410000 */
[----:B------:R1:W4:Y:S01]  /*3ca0*/  MUFU.EX2 R84, R49 ;  /* 0x0000003100547308 */ /* 0x0003220000000800 */
[C---:B---3--:R-:W-:Y:S02]  /*3cb0*/  FMUL.FTZ R87, R86.reuse, R87 ;  /* 0x0000005756577220 */ /* 0x048fe40000410000 */
[----:B------:R-:W-:Y:S01]  /*3cc0*/  FMUL.FTZ R86, R86, R81 ;  /* 0x0000005156567220 */ /* 0x000fe20000410000 */
[----:B0-----:R-:W-:-:S04]  /*3cd0*/  HADD2.F32 R108, -RZ, R36.H1_H1 ;  /* 0x30000024ff6c7230 */ /* 0x001fc80000004100 */
[----:B------:R-:W0:Y:S01]  /*3ce0*/  MUFU.EX2 R82, R51 ;  /* 0x0000003300527308 */ /* 0x000e220000000800 */
[----:B-1----:R-:W-:Y:S01]  /*3cf0*/  FMUL.FTZ R49, R57, R25 ;  /* 0x0000001939317220 */ /* 0x002fe20000410000 */
[----:B------:R-:W-:Y:S01]  /*3d00*/  HADD2.F32 R40, -RZ, R36.H0_H0 ;  /* 0x20000024ff287230 */ /* 0x000fe20000004100 */
[----:B--2---:R-:W-:Y:S01]  /*3d10*/  FMUL.FTZ R81, R54, R109 ;  /* 0x0000006d36517220 */ /* 0x004fe20000410000 */
[----:B------:R-:W-:Y:S01]  /*3d20*/  HADD2.F32 R41, -RZ, R37.H0_H0 ;  /* 0x20000025ff297230 */ /* 0x000fe20000004100 */
[----:B------:R-:W-:Y:S01]  /*3d30*/  FMUL.RZ R62, R49, 0.15915493667125701904 ;  /* 0x3e22f983313e7820 */ /* 0x000fe2000040c000 */
[--C-:B------:R-:W-:Y:S01]  /*3d40*/  HADD2.F32 R114, -RZ, R38.reuse.H1_H1 ;  /* 0x30000026ff727230 */ /* 0x100fe20000004100 */
[C---:B------:R-:W-:Y:S01]  /*3d50*/  FMUL.FTZ R108, R165.reuse, R108 ;  /* 0x0000006ca56c7220 */ /* 0x040fe20000410000 */
[----:B------:R1:W-:Y:S01]  /*3d60*/  MUFU.EX2 R43, R32 ;  /* 0x00000020002b7308 */ /* 0x0003e20000000800 */
[C---:B----4-:R-:W-:Y:S01]  /*3d70*/  FMUL.FTZ R85, R84.reuse, R85 ;  /* 0x0000005554557220 */ /* 0x050fe20000410000 */
[----:B------:R-:W-:Y:S01]  /*3d80*/  HADD2.F32 R38, -RZ, R38.H0_H0 ;  /* 0x20000026ff267230 */ /* 0x000fe20000004100 */
[----:B------:R-:W-:Y:S01]  /*3d90*/  FMUL.FTZ R109, R165, R40 ;  /* 0x00000028a56d7220 */ /* 0x000fe20000410000 */
[----:B------:R-:W-:Y:S01]  /*3da0*/  HADD2.F32 R116, -RZ, R39.H1_H1 ;  /* 0x30000027ff747230 */ /* 0x000fe20000004100 */
[----:B------:R-:W-:Y:S01]  /*3db0*/  FMUL.FTZ R84, R84, R83 ;  /* 0x0000005354547220 */ /* 0x000fe20000410000 */
[----:B------:R-:W-:Y:S01]  /*3dc0*/  MOV R49, UR16 ;  /* 0x0000001000317c02 */ /* 0x000fe20008000f00 */
[----:B------:R-:W-:Y:S01]  /*3dd0*/  FMUL.FTZ R36, R108, R98 ;  /* 0x000000626c247220 */ /* 0x000fe20000410000 */
[----:B------:R-:W-:Y:S01]  /*3de0*/  MUFU.SIN R45, R33 ;  /* 0x00000021002d7308 */ /* 0x000fe20000000400 */
[----:B-1----:R-:W-:-:S02]  /*3df0*/  FMUL.FTZ R32, R59, R24 ;  /* 0x000000183b207220 */ /* 0x002fc40000410000 */
[----:B0-----:R-:W-:Y:S01]  /*3e00*/  FMUL.FTZ R83, R82, R105 ;  /* 0x0000006952537220 */ /* 0x001fe20000410000 */
[----:B------:R-:W-:Y:S01]  /*3e10*/  HADD2.F32 R105, -RZ, R37.H1_H1 ;  /* 0x30000025ff697230 */ /* 0x000fe20000004100 */
[C---:B------:R-:W-:Y:S02]  /*3e20*/  FMUL.FTZ R37, R109.reuse, R98 ;  /* 0x000000626d257220 */ /* 0x040fe40000410000 */
[----:B------:R-:W-:Y:S01]  /*3e30*/  FMUL.FTZ R106, R164, R41 ;  /* 0x00000029a46a7220 */ /* 0x000fe20000410000 */
[----:B------:R0:W-:Y:S01]  /*3e40*/  MUFU.COS R115, R33 ;  /* 0x0000002100737308 */ /* 0x0001e20000000000 */
[-C--:B------:R-:W-:Y:S02]  /*3e50*/  FFMA.FTZ R41, R109, R99.reuse, -R36 ;  /* 0x000000636d297223 */ /* 0x080fe40000010824 */
[----:B------:R-:W-:Y:S02]  /*3e60*/  FFMA.FTZ R40, R108, R99, R37 ;  /* 0x000000636c287223 */ /* 0x000fe40000010025 */
[----:B------:R-:W-:-:S02]  /*3e70*/  FMUL.FTZ R105, R164, R105 ;  /* 0x00000069a4697220 */ /* 0x000fc40000410000 */
[----:B------:R-:W-:Y:S01]  /*3e80*/  FADD.FTZ R41, R106, R41 ;  /* 0x000000296a297221 */ /* 0x000fe20000010000 */
[----:B------:R-:W1:Y:S01]  /*3e90*/  MUFU.SIN R102, R62 ;  /* 0x0000003e00667308 */ /* 0x000e620000000400 */
[----:B0-----:R-:W-:Y:S02]  /*3ea0*/  FMUL.FTZ R33, R57, R23 ;  /* 0x0000001739217220 */ /* 0x001fe40000410000 */
[----:B------:R-:W-:Y:S02]  /*3eb0*/  FMUL.FTZ R82, R82, R103 ;  /* 0x0000006752527220 */ /* 0x000fe40000410000 */
[----:B------:R-:W-:Y:S02]  /*3ec0*/  FMUL.RZ R44, R33, 0.15915493667125701904 ;  /* 0x3e22f983212c7820 */ /* 0x000fe4000040c000 */
[----:B------:R-:W-:Y:S01]  /*3ed0*/  FADD.FTZ R40, R105, R40 ;  /* 0x0000002869287221 */ /* 0x000fe20000010000 */
[----:B------:R-:W0:Y:S01]  /*3ee0*/  MUFU.COS R60, R62 ;  /* 0x0000003e003c7308 */ /* 0x000e220000000000 */
[----:B------:R-:W-:-:S02]  /*3ef0*/  FMUL.FTZ R114, R163, R114 ;  /* 0x00000072a3727220 */ /* 0x000fc40000410000 */
[----:B------:R-:W-:Y:S02]  /*3f00*/  FMUL.FTZ R36, R96, R40 ;  /* 0x0000002860247220 */ /* 0x000fe40000410000 */
[----:B------:R-:W-:Y:S02]  /*3f10*/  FMUL.FTZ R113, R163, R38 ;  /* 0x00000026a3717220 */ /* 0x000fe40000410000 */
[----:B------:R-:W-:Y:S01]  /*3f20*/  FFMA.FTZ R36, R97, R41, -R36 ;  /* 0x0000002961247223 */ /* 0x000fe20000010824 */
[----:B------:R2:W3:Y:S01]  /*3f30*/  MUFU.EX2 R112, R32 ;  /* 0x0000002000707308 */ /* 0x0004e20000000800 */
[----:B-1----:R-:W-:Y:S02]  /*3f40*/  FMUL.FTZ R102, R43, R102 ;  /* 0x000000662b667220 */ /* 0x002fe40000410000 */
[----:B------:R-:W-:Y:S01]  /*3f50*/  FADD.FTZ R38, R113, R36 ;  /* 0x0000002471267221 */ /* 0x000fe20000010000 */
[----:B------:R-:W-:Y:S01]  /*3f60*/  HADD2.F32 R36, -RZ, R39.H0_H0 ;  /* 0x20000027ff247230 */ /* 0x000fe20000004100 */
[----:B------:R-:W-:-:S02]  /*3f70*/  FMUL.FTZ R116, R151, R116 ;  /* 0x0000007497747220 */ /* 0x000fc40000410000 */
[----:B------:R-:W-:Y:S01]  /*3f80*/  FMUL.FTZ R51, R59, R26 ;  /* 0x0000001a3b337220 */ /* 0x000fe20000410000 */
[----:B------:R-:W-:Y:S01]  /*3f90*/  MUFU.EX2 R42, R42 ;  /* 0x0000002a002a7308 */ /* 0x000fe20000000800 */
[----:B--2---:R-:W1:Y:S01]  /*3fa0*/  LDS.128 R32, [R56.X16+0x10] ;  /* 0x0000100038207984 */ /* 0x004e62000000cc00 */
[----:B0-----:R-:W-:Y:S02]  /*3fb0*/  FMUL.FTZ R103, R43, R60 ;  /* 0x0000003c2b677220 */ /* 0x001fe40000410000 */
[----:B------:R-:W-:Y:S02]  /*3fc0*/  FMUL.FTZ R43, R96, R41 ;  /* 0x00000029602b7220 */ /* 0x000fe40000410000 */
[----:B------:R-:W-:Y:S02]  /*3fd0*/  FMUL.FTZ R117, R151, R36 ;  /* 0x0000002497757220 */ /* 0x000fe40000410000 */
[----:B------:R-:W0:Y:S01]  /*3fe0*/  MUFU.SIN R37, R44 ;  /* 0x0000002c00257308 */ /* 0x000e220000000400 */
[----:B------:R-:W-:-:S02]  /*3ff0*/  FFMA.FTZ R43, R97, R40, R43 ;  /* 0x00000028612b7223 */ /* 0x000fc4000001002b */
[----:B------:R-:W-:-:S04]  /*4000*/  IMAD.WIDE R48, R53, 0x10, R48 ;  /* 0x0000001035307825 */ /* 0x000fc800078e0230 */
[----:B------:R-:W-:Y:S01]  /*4010*/  FADD.FTZ R43, R114, R43 ;  /* 0x0000002b722b7221 */ /* 0x000fe20000010000 */
[----:B------:R-:W2:Y:S01]  /*4020*/  MUFU.COS R111, R44 ;  /* 0x0000002c006f7308 */ /* 0x000ea20000000000 */
[----:B------:R-:W-:Y:S02]  /*4030*/  FMUL.FTZ R80, R54, R107 ;  /* 0x0000006b36507220 */ /* 0x000fe40000410000 */
[----:B------:R-:W-:Y:S02]  /*4040*/  FMUL.FTZ R40, R94, R43 ;  /* 0x0000002b5e287220 */ /* 0x000fe40000410000 */
[----:B---3--:R-:W-:Y:S02]  /*4050*/  FMUL.FTZ R115, R112, R115 ;  /* 0x0000007370737220 */ /* 0x008fe40000410000 */
[----:B------:R-:W-:Y:S01]  /*4060*/  FFMA.FTZ R40, R95, R38, -R40 ;  /* 0x000000265f287223 */ /* 0x000fe20000010828 */
[----:B------:R-:W3:Y:S01]  /*4070*/  MUFU.EX2 R51, R51 ;  /* 0x0000003300337308 */ /* 0x000ee20000000800 */
[----:B0-----:R-:W-:-:S02]  /*4080*/  FMUL.FTZ R110, R42, R37 ;  /* 0x000000252a6e7220 */ /* 0x001fc40000410000 */
[----:B------:R-:W-:Y:S02]  /*4090*/  FMUL.FTZ R37, R101, R98 ;  /* 0x0000006265257220 */ /* 0x000fe40000410000 */
[----:B------:R-:W-:Y:S02]  /*40a0*/  FADD.FTZ R40, R117, R40 ;  /* 0x0000002875287221 */ /* 0x000fe40000010000 */
[----:B------:R-:W-:Y:S02]  /*40b0*/  FFMA.FTZ R39, R100, R99, R37 ;  /* 0x0000006364277223 */ /* 0x000fe40000010025 */
[----:B--2---:R-:W-:Y:S02]  /*40c0*/  FMUL.FTZ R111, R42, R111 ;  /* 0x0000006f2a6f7220 */ /* 0x004fe40000410000 */
[----:B------:R-:W-:Y:S02]  /*40d0*/  FMUL.FTZ R42, R94, R38 ;  /* 0x000000265e2a7220 */ /* 0x000fe40000410000 */
[----:B------:R-:W-:-:S02]  /*40e0*/  FMUL.FTZ R38, R100, R98 ;  /* 0x0000006264267220 */ /* 0x000fc40000410000 */
[----:B------:R-:W-:Y:S02]  /*40f0*/  FFMA.FTZ R43, R95, R43, R42 ;  /* 0x0000002b5f2b7223 */ /* 0x000fe4000001002a */
[----:B------:R-:W-:Y:S01]  /*4100*/  FFMA.FTZ R38, R101, R99, -R38 ;  /* 0x0000006365267223 */ /* 0x000fe20000010826 */
[--C-:B-1----:R-:W-:Y:S01]  /*4110*/  HADD2.F32 R37, -RZ, R32.reuse.H0_H0 ;  /* 0x20000020ff257230 */ /* 0x102fe20000004100 */
[----:B------:R-:W-:Y:S01]  /*4120*/  FMUL.FTZ R36, R96, R39 ;  /* 0x0000002760247220 */ /* 0x000fe20000410000 */
[----:B------:R-:W-:Y:S01]  /*4130*/  HADD2.F32 R119, -RZ, R32.H1_H1 ;  /* 0x30000020ff777230 */ /* 0x000fe20000004100 */
[----:B------:R-:W-:Y:S01]  /*4140*/  FADD.FTZ R43, R116, R43 ;  /* 0x0000002b742b7221 */ /* 0x000fe20000010000 */
[----:B------:R-:W-:Y:S01]  /*4150*/  HADD2.F32 R120, -RZ, R33.H0_H0 ;  /* 0x20000021ff787230 */ /* 0x000fe20000004100 */
[-C--:B------:R-:W-:Y:S01]  /*4160*/  FFMA.FTZ R36, R97, R38.reuse, -R36 ;  /* 0x0000002661247223 */ /* 0x080fe20000010824 */
[----:B------:R-:W-:Y:S01]  /*4170*/  HADD2.F32 R123, -RZ, R34.H1_H1 ;  /* 0x30000022ff7b7230 */ /* 0x000fe20000004100 */
[----:B------:R-:W-:Y:S01]  /*4180*/  FMUL.FTZ R38, R96, R38 ;  /* 0x0000002660267220 */ /* 0x000fe20000410000 */
[----:B------:R-:W-:Y:S01]  /*4190*/  HADD2.F32 R124, -RZ, R35.H0_H0 ;  /* 0x20000023ff7c7230 */ /* 0x000fe20000004100 */
[----:B------:R-:W-:-:S02]  /*41a0*/  FMUL.FTZ R41, R92, R43 ;  /* 0x0000002b5c297220 */ /* 0x000fc40000410000 */
[-C--:B------:R-:W-:Y:S02]  /*41b0*/  FMUL.FTZ R42, R92, R40.reuse ;  /* 0x000000285c2a7220 */ /* 0x080fe40000410000 */
[----:B------:R-:W-:Y:S02]  /*41c0*/  FFMA.FTZ R38, R97, R39, R38 ;  /* 0x0000002761267223 */ /* 0x000fe40000010026 */
[C---:B------:R-:W-:Y:S02]  /*41d0*/  FFMA.FTZ R41, R93.reuse, R40, -R41 ;  /* 0x000000285d297223 */ /* 0x040fe40000010829 */
[C---:B------:R-:W-:Y:S02]  /*41e0*/  FMUL.FTZ R118, R150.reuse, R37 ;  /* 0x0000002596767220 */ /* 0x040fe40000410000 */
[----:B------:R-:W-:Y:S02]  /*41f0*/  FFMA.FTZ R42, R93, R43, R42 ;  /* 0x0000002b5d2a7223 */ /* 0x000fe4000001002a */
[----:B------:R-:W-:-:S02]  /*4200*/  FMUL.FTZ R119, R150, R119 ;  /* 0x0000007796777220 */ /* 0x000fc40000410000 */
[C---:B------:R-:W-:Y:S02]  /*4210*/  FMUL.FTZ R32, R94.reuse, R38 ;  /* 0x000000265e207220 */ /* 0x040fe40000410000 */
[-C--:B------:R-:W-:Y:S02]  /*4220*/  FMUL.FTZ R37, R94, R36.reuse ;  /* 0x000000245e257220 */ /* 0x080fe40000410000 */
[----:B------:R-:W-:Y:S02]  /*4230*/  FADD.FTZ R39, R118, R41 ;  /* 0x0000002976277221 */ /* 0x000fe40000010000 */
[----:B------:R-:W-:Y:S02]  /*4240*/  FADD.FTZ R42, R119, R42 ;  /* 0x0000002a772a7221 */ /* 0x000fe40000010000 */
[C---:B------:R-:W-:Y:S01]  /*4250*/  FFMA.FTZ R40, R95.reuse, R36, -R32 ;  /* 0x000000245f287223 */ /* 0x040fe20000010820 */
[----:B------:R-:W-:Y:S01]  /*4260*/  HADD2.F32 R32, -RZ, R33.H1_H1 ;  /* 0x30000021ff207230 */ /* 0x000fe20000004100 */
[----:B------:R-:W-:-:S02]  /*4270*/  FFMA.FTZ R41, R95, R38, R37 ;  /* 0x000000265f297223 */ /* 0x000fc40000010025 */
[CC--:B------:R-:W-:Y:S02]  /*4280*/  FMUL.FTZ R37, R90.reuse, R39.reuse ;  /* 0x000000275a257220 */ /* 0x0c0fe40000410000 */
[-C--:B------:R-:W-:Y:S02]  /*4290*/  FMUL.FTZ R36, R90, R42.reuse ;  /* 0x0000002a5a247220 */ /* 0x080fe40000410000 */
[----:B------:R-:W-:Y:S02]  /*42a0*/  FFMA.FTZ R42, R91, R42, R37 ;  /* 0x0000002a5b2a7223 */ /* 0x000fe40000010025 */
[----:B------:R-:W-:Y:S02]  /*42b0*/  FMUL.FTZ R121, R149, R32 ;  /* 0x0000002095797220 */ /* 0x000fe40000410000 */
[----:B------:R-:W-:Y:S02]  /*42c0*/  FFMA.FTZ R33, R91, R39, -R36 ;  /* 0x000000275b217223 */ /* 0x000fe40000010824 */
[----:B------:R-:W-:Y:S01]  /*42d0*/  FMUL.FTZ R120, R149, R120 ;  /* 0x0000007895787220 */ /* 0x000fe20000410000 */
[----:B------:R-:W0:Y:S01]  /*42e0*/  LDS.128 R36, [R56.X16+0x20] ;  /* 0x0000200038247984 */ /* 0x000e22000000cc00 */
[----:B------:R-:W-:-:S02]  /*42f0*/  FADD.FTZ R43, R121, R42 ;  /* 0x0000002a792b7221 */ /* 0x000fc40000010000 */
[----:B------:R-:W-:Y:S02]  /*4300*/  FMUL.FTZ R32, R92, R41 ;  /* 0x000000295c207220 */ /* 0x000fe40000410000 */
[----:B------:R-:W-:Y:S01]  /*4310*/  FADD.FTZ R42, R120, R33 ;  /* 0x00000021782a7221 */ /* 0x000fe20000010000 */
[----:B------:R-:W-:Y:S01]  /*4320*/  HADD2.F32 R33, -RZ, R34.H0_H0 ;  /* 0x20000022ff217230 */ /* 0x000fe20000004100 */
[----:B------:R-:W-:Y:S02]  /*4330*/  FFMA.FTZ R32, R93, R40, -R32 ;  /* 0x000000285d207223 */ /* 0x000fe40000010820 */
[----:B------:R-:W-:Y:S02]  /*4340*/  FMUL.FTZ R46, R88, R42 ;  /* 0x0000002a582e7220 */ /* 0x000fe40000410000 */
[----:B------:R-:W-:Y:S02]  /*4350*/  FMUL.FTZ R40, R92, R40 ;  /* 0x000000285c287220 */ /* 0x000fe40000410000 */
[----:B------:R-:W-:-:S02]  /*4360*/  FMUL.FTZ R44, R88, R43 ;  /* 0x0000002b582c7220 */ /* 0x000fc40000410000 */
[----:B------:R-:W-:Y:S02]  /*4370*/  FFMA.FTZ R46, R89, R43, R46 ;  /* 0x0000002b592e7223 */ /* 0x000fe4000001002e */
[C---:B------:R-:W-:Y:S02]  /*4380*/  FMUL.FTZ R123, R148.reuse, R123 ;  /* 0x0000007b947b7220 */ /* 0x040fe40000410000 */
[----:B------:R-:W-:Y:S02]  /*4390*/  FFMA.FTZ R40, R93, R41, R40 ;  /* 0x000000295d287223 */ /* 0x000fe40000010028 */
[----:B------:R-:W-:Y:S02]  /*43a0*/  FFMA.FTZ R41, R89, R42, -R44 ;  /* 0x0000002a59297223 */ /* 0x000fe4000001082c */
[----:B------:R-:W-:Y:S02]  /*43b0*/  FMUL.FTZ R122, R148, R33 ;  /* 0x00000021947a7220 */ /* 0x000fe40000410000 */
[----:B------:R-:W-:-:S02]  /*43c0*/  FMUL.FTZ R34, R90, R32 ;  /* 0x000000205a227220 */ /* 0x000fc40000410000 */
[----:B------:R-:W-:Y:S02]  /*43d0*/  FADD.FTZ R46, R123, R46 ;  /* 0x0000002e7b2e7221 */ /* 0x000fe40000010000 */
[-C--:B------:R-:W-:Y:S02]  /*43e0*/  FMUL.FTZ R33, R90, R40.reuse ;  /* 0x000000285a217220 */ /* 0x080fe40000410000 */
[----:B------:R-:W-:Y:S02]  /*43f0*/  FADD.FTZ R41, R122, R41 ;  /* 0x000000297a297221 */ /* 0x000fe40000010000 */
[C---:B------:R-:W-:Y:S02]  /*4400*/  FFMA.FTZ R34, R91.reuse, R40, R34 ;  /* 0x000000285b227223 */ /* 0x040fe40000010022 */
[C---:B------:R-:W-:Y:S02]  /*4410*/  FMUL.FTZ R40, R86.reuse, R46 ;  /* 0x0000002e56287220 */ /* 0x040fe40000410000 */
[----:B------:R-:W-:Y:S01]  /*4420*/  FFMA.FTZ R33, R91, R32, -R33 ;  /* 0x000000205b217223 */ /* 0x000fe20000010821 */
[----:B------:R-:W-:Y:S01]  /*4430*/  HADD2.F32 R32, -RZ, R35.H1_H1 ;  /* 0x30000023ff207230 */ /* 0x000fe20000004100 */
[----:B------:R-:W-:-:S02]  /*4440*/  FMUL.FTZ R42, R86, R41 ;  /* 0x00000029562a7220 */ /* 0x000fc40000410000 */
[----:B------:R-:W-:Y:S02]  /*4450*/  FFMA.FTZ R41, R87, R41, -R40 ;  /* 0x0000002957297223 */ /* 0x000fe40000010828 */
[C---:B------:R-:W-:Y:S02]  /*4460*/  FMUL.FTZ R35, R88.reuse, R33 ;  /* 0x0000002158237220 */ /* 0x040fe40000410000 */
[----:B------:R-:W-:Y:S02]  /*4470*/  FMUL.FTZ R40, R88, R34 ;  /* 0x0000002258287220 */ /* 0x000fe40000410000 */
[----:B------:R-:W-:Y:S02]  /*4480*/  FMUL.FTZ R124, R147, R124 ;  /* 0x0000007c937c7220 */ /* 0x000fe40000410000 */
[----:B------:R-:W-:Y:S02]  /*4490*/  FFMA.FTZ R42, R87, R46, R42 ;  /* 0x0000002e572a7223 */ /* 0x000fe4000001002a */
[----:B------:R-:W-:-:S02]  /*44a0*/  FMUL.FTZ R125, R147, R32 ;  /* 0x00000020937d7220 */ /* 0x000fc40000410000 */
[C---:B------:R-:W-:Y:S02]  /*44b0*/  FFMA.FTZ R35, R89.reuse, R34, R35 ;  /* 0x0000002259237223 */ /* 0x040fe40000010023 */
[----:B------:R-:W-:Y:S02]  /*44c0*/  FFMA.FTZ R40, R89, R33, -R40 ;  /* 0x0000002159287223 */ /* 0x000fe40000010828 */
[----:B------:R-:W-:Y:S02]  /*44d0*/  FADD.FTZ R41, R124, R41 ;  /* 0x000000297c297221 */ /* 0x000fe40000010000 */
[----:B------:R-:W-:Y:S02]  /*44e0*/  FADD.FTZ R42, R125, R42 ;  /* 0x0000002a7d2a7221 */ /* 0x000fe40000010000 */
[C---:B------:R-:W-:Y:S02]  /*44f0*/  FMUL.FTZ R32, R86.reuse, R35 ;  /* 0x0000002356207220 */ /* 0x040fe40000410000 */
[----:B------:R-:W-:-:S02]  /*4500*/  FMUL.FTZ R34, R86, R40 ;  /* 0x0000002856227220 */ /* 0x000fc40000410000 */
[C---:B------:R-:W-:Y:S02]  /*4510*/  FMUL.FTZ R33, R84.reuse, R41 ;  /* 0x0000002954217220 */ /* 0x040fe40000410000 */
[----:B------:R-:W-:Y:S02]  /*4520*/  FMUL.FTZ R44, R84, R42 ;  /* 0x0000002a542c7220 */ /* 0x000fe40000410000 */
[C---:B------:R-:W-:Y:S02]  /*4530*/  FFMA.FTZ R52, R87.reuse, R40, -R32 ;  /* 0x0000002857347223 */ /* 0x040fe40000010820 */
[----:B------:R-:W-:Y:S02]  /*4540*/  FFMA.FTZ R54, R87, R35, R34 ;  /* 0x0000002357367223 */ /* 0x000fe40000010022 */
[C---:B------:R-:W-:Y:S02]  /*4550*/  FFMA.FTZ R62, R85.reuse, R42, R33 ;  /* 0x0000002a553e7223 */ /* 0x040fe40000010021 */
[----:B------:R1:W2:Y:S01]  /*4560*/  LDG.E.128 R32, [R48.64+0x400] ;  /* 0x0004001230207981 */ /* 0x0002a2000c1e1d00 */
[----:B------:R-:W-:-:S02]  /*4570*/  FFMA.FTZ R55, R85, R41, -R44 ;  /* 0x0000002955377223 */ /* 0x000fc4000001082c */
[----:B------:R-:W-:Y:S01]  /*4580*/  FMUL.FTZ R112, R112, R45 ;  /* 0x0000002d70707220 */ /* 0x000fe20000410000 */
[----:B------:R1:W4:Y:S01]  /*4590*/  LDG.E.128 R40, [R48.64+0x200] ;  /* 0x0002001230287981 */ /* 0x000322000c1e1d00 */
[C---:B---3--:R-:W-:Y:S02]  /*45a0*/  FMUL.FTZ R107, R51.reuse, R50 ;  /* 0x00000032336b7220 */ /* 0x048fe40000410000 */
[----:B------:R-:W-:Y:S01]  /*45b0*/  FMUL.FTZ R104, R51, R104 ;  /* 0x0000006833687220 */ /* 0x000fe20000410000 */
[----:B------:R1:W3:Y:S01]  /*45c0*/  LDG.E.128 R44, [R48.64] ;  /* 0x00000012302c7981 */ /* 0x0002e2000c1e1d00 */
[--C-:B0-----:R-:W-:Y:S02]  /*45d0*/  HADD2.F32 R53, -RZ, R36.reuse.H0_H0 ;  /* 0x20000024ff357230 */ /* 0x101fe40000004100 */
[----:B------:R-:W-:Y:S01]  /*45e0*/  HADD2.F32 R127, -RZ, R36.H1_H1 ;  /* 0x30000024ff7f7230 */ /* 0x000fe20000004100 */
[----:B-1----:R-:W5:Y:S02]  /*45f0*/  LDG.E.128 R48, [R48.64+0x600] ;  /* 0x0006001230307981 */ /* 0x002f64000c1e1d00 */
[----:B------:R-:W-:-:S02]  /*4600*/  FMUL.FTZ R126, R146, R53 ;  /* 0x00000035927e7220 */ /* 0x000fc40000410000 */
[----:B------:R-:W-:Y:S02]  /*4610*/  FMUL.FTZ R127, R146, R127 ;  /* 0x0000007f927f7220 */ /* 0x000fe40000410000 */
[C---:B------:R-:W-:Y:S02]  /*4620*/  FMUL.FTZ R53, R84.reuse, R52 ;  /* 0x0000003454357220 */ /* 0x040fe40000410000 */
[----:B------:R-:W-:Y:S02]  /*4630*/  FMUL.FTZ R36, R84, R54 ;  /* 0x0000003654247220 */ /* 0x000fe40000410000 */
[----:B------:R-:W-:Y:S02]  /*4640*/  FADD.FTZ R63, R127, R62 ;  /* 0x0000003e7f3f7221 */ /* 0x000fe40000010000 */
[----:B------:R-:W-:Y:S02]  /*4650*/  FFMA.FTZ R60, R85, R52, -R36 ;  /* 0x00000034553c7223 */ /* 0x000fe40000010824 */
[----:B------:R-:W-:-:S02]  /*4660*/  FADD.FTZ R62, R126, R55 ;  /* 0x000000377e3e7221 */ /* 0x000fc40000010000 */
[----:B------:R-:W-:Y:S02]  /*4670*/  FFMA.FTZ R61, R85, R54, R53 ;  /* 0x00000036553d7223 */ /* 0x000fe40000010035 */
[----:B------:R-:W0:Y:S01]  /*4680*/  LDS.128 R52, [R56.X16+0x30] ;  /* 0x0000300038347984 */ /* 0x000e22000000cc00 */
[--C-:B------:R-:W-:Y:S01]  /*4690*/  HADD2.F32 R36, -RZ, R37.reuse.H0_H0 ;  /* 0x20000025ff247230 */ /* 0x100fe20000004100 */
[C---:B------:R-:W-:Y:S01]  /*46a0*/  FMUL.FTZ R64, R82.reuse, R63 ;  /* 0x0000003f52407220 */ /* 0x040fe20000410000 */
[----:B------:R-:W-:Y:S01]  /*46b0*/  HADD2.F32 R128, -RZ, R37.H1_H1 ;  /* 0x30000025ff807230 */ /* 0x000fe20000004100 */
[-C--:B------:R-:W-:Y:S02]  /*46c0*/  FMUL.FTZ R66, R82, R62.reuse ;  /* 0x0000003e52427220 */ /* 0x080fe40000410000 */
[----:B------:R-:W-:Y:S02]  /*46d0*/  FFMA.FTZ R64, R83, R62, -R64 ;  /* 0x0000003e53407223 */ /* 0x000fe40000010840 */
[----:B------:R-:W-:-:S02]  /*46e0*/  FMUL.FTZ R129, R145, R36 ;  /* 0x0000002491817220 */ /* 0x000fc40000410000 */
[----:B------:R-:W-:Y:S02]  /*46f0*/  FFMA.FTZ R63, R83, R63, R66 ;  /* 0x0000003f533f7223 */ /* 0x000fe40000010042 */
[----:B------:R-:W-:Y:S02]  /*4700*/  FMUL.FTZ R128, R145, R128 ;  /* 0x0000008091807220 */ /* 0x000fe40000410000 */
[----:B------:R-:W-:Y:S02]  /*4710*/  FMUL.FTZ R36, R82, R61 ;  /* 0x0000003d52247220 */ /* 0x000fe40000410000 */
[----:B------:R-:W-:Y:S01]  /*4720*/  FADD.FTZ R64, R129, R64 ;  /* 0x0000004081407221 */ /* 0x000fe20000010000 */
[--C-:B------:R-:W-:Y:S01]  /*4730*/  HADD2.F32 R131, -RZ, R38.reuse.H1_H1 ;  /* 0x30000026ff837230 */ /* 0x100fe20000004100 */
[----:B------:R-:W-:Y:S01]  /*4740*/  FADD.FTZ R63, R128, R63 ;  /* 0x0000003f803f7221 */ /* 0x000fe20000010000 */
[----:B------:R-:W-:Y:S01]  /*4750*/  HADD2.F32 R37, -RZ, R38.H0_H0 ;  /* 0x20000026ff257230 */ /* 0x000fe20000004100 */
[----:B------:R-:W-:-:S02]  /*4760*/  FFMA.FTZ R62, R83, R60, -R36 ;  /* 0x0000003c533e7223 */ /* 0x000fc40000010824 */
[----:B------:R-:W-:Y:S02]  /*4770*/  FMUL.FTZ R66, R80, R64 ;  /* 0x0000004050427220 */ /* 0x000fe40000410000 */
[----:B------:R-:W-:Y:S02]  /*4780*/  FMUL.FTZ R60, R82, R60 ;  /* 0x0000003c523c7220 */ /* 0x000fe40000410000 */
[-C--:B------:R-:W-:Y:S02]  /*4790*/  FMUL.FTZ R36, R80, R63.reuse ;  /* 0x0000003f50247220 */ /* 0x080fe40000410000 */
[----:B------:R-:W-:Y:S02]  /*47a0*/  FFMA.FTZ R66, R81, R63, R66 ;  /* 0x0000003f51427223 */ /* 0x000fe40000010042 */
[----:B------:R-:W-:Y:S02]  /*47b0*/  FMUL.FTZ R131, R144, R131 ;  /* 0x0000008390837220 */ /* 0x000fe40000410000 */
[----:B------:R-:W-:-:S02]  /*47c0*/  FFMA.FTZ R60, R83, R61, R60 ;  /* 0x0000003d533c7223 */ /* 0x000fc4000001003c */
[----:B------:R-:W-:Y:S02]  /*47d0*/  FFMA.FTZ R61, R81, R64, -R36 ;  /* 0x00000040513d7223 */ /* 0x000fe40000010824 */
[----:B------:R-:W-:Y:S02]  /*47e0*/  FMUL.FTZ R130, R144, R37 ;  /* 0x0000002590827220 */ /* 0x000fe40000410000 */
[----:B------:R-:W-:Y:S01]  /*47f0*/  FADD.FTZ R66, R131, R66 ;  /* 0x0000004283427221 */ /* 0x000fe20000010000 */
[--C-:B------:R-:W-:Y:S01]  /*4800*/  HADD2.F32 R36, -RZ, R39.reuse.H0_H0 ;  /* 0x20000027ff247230 */ /* 0x100fe20000004100 */
[----:B------:R-:W-:Y:S02]  /*4810*/  FADD.FTZ R61, R130, R61 ;  /* 0x0000003d823d7221 */ /* 0x000fe40000010000 */
[C---:B------:R-:W-:Y:S01]  /*4820*/  FMUL.FTZ R38, R104.reuse, R66 ;  /* 0x0000004268267220 */ /* 0x040fe20000410000 */
[----:B------:R-:W-:Y:S01]  /*4830*/  HADD2.F32 R132, -RZ, R39.H1_H1 ;  /* 0x30000027ff847230 */ /* 0x000fe20000004100 */
[----:B------:R-:W-:-:S02]  /*4840*/  FMUL.FTZ R37, R104, R61 ;  /* 0x0000003d68257220 */ /* 0x000fc40000410000 */
[----:B------:R-:W-:Y:S02]  /*4850*/  FFMA.FTZ R38, R107, R61, -R38 ;  /* 0x0000003d6b267223 */ /* 0x000fe40000010826 */
[----:B------:R-:W-:Y:S02]  /*4860*/  FMUL.FTZ R133, R5, R36 ;  /* 0x0000002405857220 */ /* 0x000fe40000410000 */
[----:B------:R-:W-:Y:S02]  /*4870*/  FFMA.FTZ R39, R107, R66, R37 ;  /* 0x000000426b277223 */ /* 0x000fe40000010025 */
[----:B------:R-:W-:Y:S02]  /*4880*/  FMUL.FTZ R37, R80, R60 ;  /* 0x0000003c50257220 */ /* 0x000fe40000410000 */
[----:B------:R-:W-:Y:S02]  /*4890*/  FMUL.FTZ R132, R5, R132 ;  /* 0x0000008405847220 */ /* 0x000fe40000410000 */
[----:B------:R-:W-:Y:S01]  /*48a0*/  FADD.FTZ R38, R133, R38 ;  /* 0x0000002685267221 */ /* 0x000fe20000010000 */
[----:B0-----:R-:W-:Y:S01]  /*48b0*/  HADD2.F32 R135, -RZ, R52.H1_H1 ;  /* 0x30000034ff877230 */ /* 0x001fe20000004100 */
[----:B------:R-:W-:-:S02]  /*48c0*/  FMUL.FTZ R57, R57, R22 ;  /* 0x0000001639397220 */ /* 0x000fc40000410000 */
[-C--:B------:R-:W-:Y:S02]  /*48d0*/  FFMA.FTZ R36, R81, R62.reuse, -R37 ;  /* 0x0000003e51247223 */ /* 0x080fe40000010825 */
[----:B------:R-:W-:Y:S02]  /*48e0*/  FMUL.FTZ R62, R80, R62 ;  /* 0x0000003e503e7220 */ /* 0x000fe40000410000 */
[----:B------:R-:W-:Y:S02]  /*48f0*/  FADD.FTZ R39, R132, R39 ;  /* 0x0000002784277221 */ /* 0x000fe40000010000 */
[----:B------:R-:W-:Y:S01]  /*4900*/  FMUL.FTZ R64, R102, R38 ;  /* 0x0000002666407220 */ /* 0x000fe20000410000 */
[----:B------:R-:W-:Y:S01]  /*4910*/  HADD2.F32 R37, -RZ, R52.H0_H0 ;  /* 0x20000034ff257230 */ /* 0x000fe20000004100 */
[----:B------:R-:W-:Y:S02]  /*4920*/  FMUL.RZ R61, R57, 0.15915493667125701904 ;  /* 0x3e22f983393d7820 */ /* 0x000fe4000040c000 */
[----:B------:R-:W-:-:S02]  /*4930*/  FFMA.FTZ R62, R81, R60, R62 ;  /* 0x0000003c513e7223 */ /* 0x000fc4000001003e */
[-C--:B------:R-:W-:Y:S02]  /*4940*/  FMUL.FTZ R57, R102, R39.reuse ;  /* 0x0000002766397220 */ /* 0x080fe40000410000 */
[----:B------:R-:W-:Y:S02]  /*4950*/  FFMA.FTZ R64, R103, R39, R64 ;  /* 0x0000002767407223 */ /* 0x000fe40000010040 */
[C---:B------:R-:W-:Y:S02]  /*4960*/  FMUL.FTZ R135, R4.reuse, R135 ;  /* 0x0000008704877220 */ /* 0x040fe40000410000 */
[----:B------:R-:W-:Y:S02]  /*4970*/  FMUL.FTZ R134, R4, R37 ;  /* 0x0000002504867220 */ /* 0x000fe40000410000 */
[----:B------:R-:W-:Y:S02]  /*4980*/  FMUL.FTZ R136, R59, R22 ;  /* 0x000000163b887220 */ /* 0x000fe40000410000 */
[----:B------:R-:W-:-:S02]  /*4990*/  FFMA.FTZ R57, R103, R38, -R57 ;  /* 0x0000002667397223 */ /* 0x000fc40000010839 */
[----:B------:R-:W-:Y:S02]  /*49a0*/  FADD.FTZ R64, R135, R64 ;  /* 0x0000004087407221 */ /* 0x000fe40000010000 */
[C---:B------:R-:W-:Y:S02]  /*49b0*/  FMUL.FTZ R37, R104.reuse, R62 ;  /* 0x0000003e68257220 */ /* 0x040fe40000410000 */
[----:B------:R-:W-:Y:S02]  /*49c0*/  FMUL.FTZ R38, R104, R36 ;  /* 0x0000002468267220 */ /* 0x000fe40000410000 */
[----:B------:R-:W-:Y:S02]  /*49d0*/  FADD.FTZ R57, R134, R57 ;  /* 0x0000003986397221 */ /* 0x000fe40000010000 */
[C---:B------:R-:W-:Y:S02]  /*49e0*/  FMUL.FTZ R52, R112.reuse, R64 ;  /* 0x0000004070347220 */ /* 0x040fe40000410000 */
[C---:B------:R-:W-:Y:S01]  /*49f0*/  FFMA.FTZ R37, R107.reuse, R36, -R37 ;  /* 0x000000246b257223 */ /* 0x040fe20000010825 */
[--C-:B------:R-:W-:Y:S01]  /*4a00*/  HADD2.F32 R36, -RZ, R53.reuse.H0_H0 ;  /* 0x20000035ff247230 */ /* 0x100fe20000004100 */
[----:B------:R-:W-:Y:S01]  /*4a10*/  FFMA.FTZ R38, R107, R62, R38 ;  /* 0x0000003e6b267223 */ /* 0x000fe20000010026 */
[----:B------:R-:W-:Y:S01]  /*4a20*/  MUFU.EX2 R136, R136 ;  /* 0x0000008800887308 */ /* 0x000fe20000000800 */
[----:B------:R-:W-:Y:S01]  /*4a30*/  HADD2.F32 R138, -RZ, R53.H1_H1 ;  /* 0x30000035ff8a7230 */ /* 0x000fe20000004100 */
[----:B------:R-:W-:-:S02]  /*4a40*/  FMUL.FTZ R59, R112, R57 ;  /* 0x00000039703b7220 */ /* 0x000fc40000410000 */
[----:B------:R-:W-:-:S04]  /*4a50*/  FFMA.FTZ R60, R115, R57, -R52 ;  /* 0x00000039733c7223 */ /* 0x000fc80000010834 */
[----:B------:R-:W0:Y:S01]  /*4a60*/  MUFU.COS R139, R61 ;  /* 0x0000003d008b7308 */ /* 0x000e220000000000 */
[----:B------:R-:W-:Y:S02]  /*4a70*/  FMUL.FTZ R52, R102, R38 ;  /* 0x0000002666347220 */ /* 0x000fe40000410000 */
[----:B------:R-:W-:-:S05]  /*4a80*/  FMUL.FTZ R137, R3, R36 ;  /* 0x0000002403897220 */ /* 0x000fca0000410000 */
[----:B------:R-:W1:Y:S01]  /*4a90*/  MUFU.SIN R39, R61 ;  /* 0x0000003d00277308 */ /* 0x000e620000000400 */
[----:B------:R-:W-:Y:S02]  /*4aa0*/  FFMA.FTZ R59, R115, R64, R59 ;  /* 0x00000040733b7223 */ /* 0x000fe4000001003b */
[----:B------:R-:W-:Y:S02]  /*4ab0*/  FMUL.FTZ R138, R3, R138 ;  /* 0x0000008a038a7220 */ /* 0x000fe40000410000 */
[-C--:B------:R-:W-:Y:S02]  /*4ac0*/  FFMA.FTZ R52, R103, R37.reuse, -R52 ;  /* 0x0000002567347223 */ /* 0x080fe40000010834 */
[----:B------:R-:W-:Y:S02]  /*4ad0*/  FADD.FTZ R60, R137, R60 ;  /* 0x0000003c893c7221 */ /* 0x000fe40000010000 */
[----:B------:R-:W-:Y:S01]  /*4ae0*/  FMUL.FTZ R37, R102, R37 ;  /* 0x0000002566257220 */ /* 0x000fe20000410000 */
[----:B------:R-:W-:Y:S01]  /*4af0*/  HADD2.F32 R141, -RZ, R54.H1_H1 ;  /* 0x30000036ff8d7230 */ /* 0x000fe20000004100 */
[----:B------:R-:W-:-:S02]  /*4b00*/  FADD.FTZ R59, R138, R59 ;  /* 0x0000003b8a3b7221 */ /* 0x000fc40000010000 */
[C---:B------:R-:W-:Y:S02]  /*4b10*/  FMUL.FTZ R62, R110.reuse, R60 ;  /* 0x0000003c6e3e7220 */ /* 0x040fe40000410000 */
[----:B------:R-:W-:Y:S01]  /*4b20*/  FFMA.FTZ R38, R103, R38, R37 ;  /* 0x0000002667267223 */ /* 0x000fe20000010025 */
[----:B------:R-:W-:Y:S01]  /*4b30*/  HADD2.F32 R37, -RZ, R54.H0_H0 ;  /* 0x20000036ff257230 */ /* 0x000fe20000004100 */
[----:B------:R-:W-:Y:S02]  /*4b40*/  FMUL.FTZ R36, R110, R59 ;  /* 0x0000003b6e247220 */ /* 0x000fe40000410000 */
[----:B0-----:R-:W-:Y:S02]  /*4b50*/  FMUL.FTZ R139, R136, R139 ;  /* 0x0000008b888b7220 */ /* 0x001fe40000410000 */
[----:B------:R-:W-:Y:S02]  /*4b60*/  FFMA.FTZ R62, R111, R59, R62 ;  /* 0x0000003b6f3e7223 */ /* 0x000fe4000001003e */
[----:B------:R-:W-:-:S02]  /*4b70*/  FMUL.FTZ R141, R2, R141 ;  /* 0x0000008d028d7220 */ /* 0x000fc40000410000 */
[----:B-1----:R-:W-:Y:S02]  /*4b80*/  FMUL.FTZ R136, R136, R39 ;  /* 0x0000002788887220 */ /* 0x002fe40000410000 */
[----:B------:R-:W-:Y:S02]  /*4b90*/  FFMA.FTZ R39, R111, R60, -R36 ;  /* 0x0000003c6f277223 */ /* 0x000fe40000010824 */
[----:B------:R-:W-:Y:S02]  /*4ba0*/  FMUL.FTZ R140, R2, R37 ;  /* 0x00000025028c7220 */ /* 0x000fe40000410000 */
[C---:B------:R-:W-:Y:S02]  /*4bb0*/  FMUL.FTZ R36, R112.reuse, R38 ;  /* 0x0000002670247220 */ /* 0x040fe40000410000 */
[----:B------:R-:W-:Y:S02]  /*4bc0*/  FMUL.FTZ R37, R112, R52 ;  /* 0x0000003470257220 */ /* 0x000fe40000410000 */
[----:B------:R-:W-:-:S02]  /*4bd0*/  FADD.FTZ R62, R141, R62 ;  /* 0x0000003e8d3e7221 */ /* 0x000fc40000010000 */
[----:B------:R-:W-:Y:S02]  /*4be0*/  FADD.FTZ R39, R140, R39 ;  /* 0x000000278c277221 */ /* 0x000fe40000010000 */
[C---:B------:R-:W-:Y:S02]  /*4bf0*/  FFMA.FTZ R36, R115.reuse, R52, -R36 ;  /* 0x0000003473247223 */ /* 0x040fe40000010824 */
[----:B------:R-:W-:Y:S01]  /*4c00*/  FFMA.FTZ R38, R115, R38, R37 ;  /* 0x0000002673267223 */ /* 0x000fe20000010025 */
[--C-:B------:R-:W-:Y:S01]  /*4c10*/  HADD2.F32 R37, -RZ, R55.reuse.H1_H1 ;  /* 0x30000037ff257230 */ /* 0x100fe20000004100 */
[C---:B------:R-:W-:Y:S02]  /*4c20*/  FMUL.FTZ R52, R136.reuse, R62 ;  /* 0x0000003e88347220 */ /* 0x040fe40000410000 */
[-C--:B------:R-:W-:Y:S01]  /*4c30*/  FMUL.FTZ R53, R136, R39.reuse ;  /* 0x0000002788357220 */ /* 0x080fe20000410000 */
[----:B------:R-:W-:Y:S01]  /*4c40*/  HADD2.F32 R143, -RZ, R55.H0_H0 ;  /* 0x20000037ff8f7230 */ /* 0x000fe20000004100 */
[----:B------:R-:W-:-:S02]  /*4c50*/  FFMA.FTZ R54, R139, R39, -R52 ;  /* 0x000000278b367223 */ /* 0x000fc40000010834 */
[----:B------:R-:W-:Y:S02]  /*4c60*/  FMUL.FTZ R39, R110, R36 ;  /* 0x000000246e277220 */ /* 0x000fe40000410000 */
[----:B------:R-:W-:Y:S02]  /*4c70*/  FFMA.FTZ R53, R139, R62, R53 ;  /* 0x0000003e8b357223 */ /* 0x000fe40000010035 */
[C---:B------:R-:W-:Y:S02]  /*4c80*/  FMUL.FTZ R142, R0.reuse, R37 ;  /* 0x00000025008e7220 */ /* 0x040fe40000410000 */
[----:B------:R-:W-:Y:S02]  /*4c90*/  FMUL.FTZ R143, R0, R143 ;  /* 0x0000008f008f7220 */ /* 0x000fe40000410000 */
[----:B------:R-:W-:Y:S02]  /*4ca0*/  FFMA.FTZ R52, R111, R38, R39 ;  /* 0x000000266f347223 */ /* 0x000fe40000010027 */
[----:B------:R-:W-:-:S02]  /*4cb0*/  FADD.FTZ R39, R142, R53 ;  /* 0x000000358e277221 */ /* 0x000fc40000010000 */
[----:B------:R-:W-:Y:S02]  /*4cc0*/  FMUL.FTZ R37, R110, R38 ;  /* 0x000000266e257220 */ /* 0x000fe40000410000 */
[----:B------:R-:W-:Y:S01]  /*4cd0*/  FADD.FTZ R38, R143, R54 ;  /* 0x000000368f267221 */ /* 0x000fe20000010000 */
[----:B------:R-:W0:Y:S01]  /*4ce0*/  SHFL.UP PT, R55, R39, 0x1, RZ ;  /* 0x0420000027377989 */ /* 0x000e2200000e00ff */
[----:B------:R-:W-:Y:S02]  /*4cf0*/  FFMA.FTZ R36, R111, R36, -R37 ;  /* 0x000000246f247223 */ /* 0x000fe40000010825 */
[C---:B------:R-:W-:Y:S01]  /*4d00*/  FMUL.FTZ R37, R136.reuse, R52 ;  /* 0x0000003488257220 */ /* 0x040fe20000410000 */
[----:B------:R-:W1:Y:S01]  /*4d10*/  SHFL.UP PT, R54, R38, 0x1, RZ ;  /* 0x0420000026367989 */ /* 0x000e6200000e00ff */
[-C--:B------:R-:W-:Y:S02]  /*4d20*/  FMUL.FTZ R53, R136, R36.reuse ;  /* 0x0000002488357220 */ /* 0x080fe40000410000 */
[----:B------:R-:W-:-:S02]  /*4d30*/  FFMA.FTZ R36, R139, R36, -R37 ;  /* 0x000000248b247223 */ /* 0x000fc40000010825 */
[----:B------:R-:W-:-:S03]  /*4d40*/  FFMA.FTZ R53, R139, R52, R53 ;  /* 0x000000348b357223 */ /* 0x000fc60000010035 */
[----:B------:R-:W1:Y:S04]  /*4d50*/  SHFL.UP PT, R37, R36, 0x1, RZ ;  /* 0x0420000024257989 */ /* 0x000e6800000e00ff */
[----:B------:R-:W1:Y:S01]  /*4d60*/  SHFL.UP PT, R52, R53, 0x1, RZ ;  /* 0x0420000035347989 */ /* 0x000e6200000e00ff */
[----:B------:R-:W-:Y:S01]  /*4d70*/  ISETP.GE.AND P0, PT, R68, 0x1, PT ;  /* 0x000000014400780c */ /* 0x000fe20003f06270 */
[C---:B0-----:R-:W-:Y:S02]  /*4d80*/  FMUL.FTZ R57, R53.reuse, R55 ;  /* 0x0000003735397220 */ /* 0x041fe40000410000 */
[-C--:B-1----:R-:W-:Y:S02]  /*4d90*/  FMUL.FTZ R59, R53, R54.reuse ;  /* 0x00000036353b7220 */ /* 0x082fe40000410000 */
[----:B------:R-:W-:-:S02]  /*4da0*/  FFMA.FTZ R57, R36, R54, -R57 ;  /* 0x0000003624397223 */ /* 0x000fc40000010839 */
[----:B------:R-:W-:-:S06]  /*4db0*/  FFMA.FTZ R54, R36, R55, R59 ;  /* 0x0000003724367223 */ /* 0x000fcc000001003b */
[----:B------:R-:W-:Y:S02]  /*4dc0*/  @P0 FADD.FTZ R38, R38, R57 ;  /* 0x0000003926260221 */ /* 0x000fe40000010000 */
[-C--:B------:R-:W-:Y:S02]  /*4dd0*/  FMUL.FTZ R55, R53, R37.reuse ;  /* 0x0000002535377220 */ /* 0x080fe40000410000 */
[----:B------:R-:W-:Y:S01]  /*4de0*/  @P0 FADD.FTZ R39, R39, R54 ;  /* 0x0000003627270221 */ /* 0x000fe20000010000 */
[----:B------:R-:W0:Y:S01]  /*4df0*/  SHFL.UP PT, R57, R38, 0x2, RZ ;  /* 0x0440000026397989 */ /* 0x000e2200000e00ff */
[-C--:B------:R-:W-:Y:S02]  /*4e00*/  FMUL.FTZ R54, R53, R52.reuse ;  /* 0x0000003435367220 */ /* 0x080fe40000410000 */
[C---:B------:R-:W-:Y:S02]  /*4e10*/  FFMA.FTZ R52, R36.reuse, R52, R55 ;  /* 0x0000003424347223 */ /* 0x040fe40000010037 */
[----:B------:R-:W1:Y:S01]  /*4e20*/  SHFL.UP PT, R55, R39, 0x2, RZ ;  /* 0x0440000027377989 */ /* 0x000e6200000e00ff */
[----:B------:R-:W-:-:S02]  /*4e30*/  @P0 FFMA.FTZ R36, R36, R37, -R54 ;  /* 0x0000002524240223 */ /* 0x000fc40000010836 */
[----:B------:R-:W-:-:S03]  /*4e40*/  FSEL R52, R53, R52, !P0 ;  /* 0x0000003435347208 */ /* 0x000fc60004000000 */
[----:B------:R-:W1:Y:S04]  /*4e50*/  SHFL.UP PT, R37, R36, 0x2, RZ ;  /* 0x0440000024257989 */ /* 0x000e6800000e00ff */
[----:B------:R-:W1:Y:S01]  /*4e60*/  SHFL.UP PT, R53, R52, 0x2, RZ ;  /* 0x0440000034357989 */ /* 0x000e6200000e00ff */
[----:B------:R-:W-:Y:S01]  /*4e70*/  ISETP.GE.AND P0, PT, R68, 0x2, PT ;  /* 0x000000024400780c */ /* 0x000fe20003f06270 */
[C---:B0-----:R-:W-:Y:S02]  /*4e80*/  FMUL.FTZ R59, R52.reuse, R57 ;  /* 0x00000039343b7220 */ /* 0x041fe40000410000 */
[-C--:B-1----:R-:W-:Y:S02]  /*4e90*/  FMUL.FTZ R54, R52, R55.reuse ;  /* 0x0000003734367220 */ /* 0x082fe40000410000 */
[----:B------:R-:W-:-:S02]  /*4ea0*/  FFMA.FTZ R60, R36, R55, R59 ;  /* 0x00000037243c7223 */ /* 0x000fc4000001003b */
[----:B------:R-:W-:-:S06]  /*4eb0*/  FFMA.FTZ R57, R36, R57, -R54 ;  /* 0x0000003924397223 */ /* 0x000fcc0000010836 */
[----:B------:R-:W-:Y:S02]  /*4ec0*/  @P0 FADD.FTZ R39, R39, R60 ;  /* 0x0000003c27270221 */ /* 0x000fe40000010000 */
[----:B------:R-:W-:Y:S02]  /*4ed0*/  FMUL.FTZ R55, R52, R37 ;  /* 0x0000002534377220 */ /* 0x000fe40000410000 */
[----:B------:R-:W-:Y:S02]  /*4ee0*/  @P0 FADD.FTZ R38, R38, R57 ;  /* 0x0000003926260221 */ /* 0x000fe40000010000 */
[-C--:B------:R-:W-:Y:S01]  /*4ef0*/  FMUL.FTZ R54, R52, R53.reuse ;  /* 0x0000003534367220 */ /* 0x080fe20000410000 */
        /* <DEDUP_REMOVED lines=14> */
[----:B------:R-:W-:Y:S02]  /*4fe0*/  @P0 FADD.FTZ R39, R39, R60 ;  /* 0x0000003c27270221 */ /* 0x000fe40000010000 */
[-C--:B---3--:R-:W-:Y:S01]  /*4ff0*/  FFMA.FTZ R54, R36, R52.reuse, R53 ;  /* 0x0000003424367223 */ /* 0x088fe20000010035 */
[----:B------:R-:W0:Y:S01]  /*5000*/  SHFL.UP PT, R57, R38, 0x8, RZ ;  /* 0x0500000026397989 */ /* 0x000e2200000e00ff */
[----:B------:R-:W-:-:S03]  /*5010*/  FMUL.FTZ R52, R55, R52 ;  /* 0x0000003437347220 */ /* 0x000fc60000410000 */
[----:B------:R-:W1:Y:S01]  /*5020*/  SHFL.UP PT, R59, R39, 0x8, RZ ;  /* 0x05000000273b7989 */ /* 0x000e6200000e00ff */
[----:B------:R-:W-:Y:S01]  /*5030*/  @P0 FFMA.FTZ R36, R36, R37, -R52 ;  /* 0x0000002524240223 */ /* 0x000fe20000010834 */
[----:B------:R-:W-:-:S04]  /*5040*/  FSEL R54, R55, R54, !P0 ;  /* 0x0000003637367208 */ /* 0x000fc80004000000 */
        /* <DEDUP_REMOVED lines=8> */
[C---:B--2---:R-:W-:Y:S02]  /*50d0*/  FMUL.FTZ R55, R54.reuse, R37 ;  /* 0x0000002536377220 */ /* 0x044fe40000410000 */
[-C--:B---3--:R-:W-:Y:S02]  /*50e0*/  FMUL.FTZ R52, R54, R53.reuse ;  /* 0x0000003536347220 */ /* 0x088fe40000410000 */
[----:B------:R-:W-:Y:S02]  /*50f0*/  @P0 FADD.FTZ R38, R38, R57 ;  /* 0x0000003926260221 */ /* 0x000fe40000010000 */
[C---:B------:R-:W-:Y:S01]  /*5100*/  FFMA.FTZ R55, R36.reuse, R53, R55 ;  /* 0x0000003524377223 */ /* 0x040fe20000010037 */
[----:B------:R-:W0:Y:S01]  /*5110*/  SHFL.UP PT, R57, R39, 0x10, RZ ;  /* 0x0600000027397989 */ /* 0x000e2200000e00ff */
[----:B------:R-:W-:-:S03]  /*5120*/  @P0 FFMA.FTZ R36, R36, R37, -R52 ;  /* 0x0000002524240223 */ /* 0x000fc60000010834 */
[----:B------:R-:W1:Y:S01]  /*5130*/  SHFL.UP PT, R53, R38, 0x10, RZ ;  /* 0x0600000026357989 */ /* 0x000e6200000e00ff */
[----:B------:R-:W-:-:S03]  /*5140*/  FSEL R55, R54, R55, !P0 ;  /* 0x0000003736377208 */ /* 0x000fc60004000000 */
[----:B------:R-:W2:Y:S04]  /*5150*/  SHFL.UP PT, R37, R36, 0x10, RZ ;  /* 0x0600000024257989 */ /* 0x000ea800000e00ff */
[----:B------:R-:W3:Y:S01]  /*5160*/  SHFL.UP PT, R52, R55, 0x10, RZ ;  /* 0x0600000037347989 */ /* 0x000ee200000e00ff */
[C---:B------:R-:W-:Y:S02]  /*5170*/  ISETP.NE.AND P2, PT, R68.reuse, 0x1f, PT ;  /* 0x0000001f4400780c */ /* 0x040fe40003f45270 */
[----:B------:R-:W-:Y:S02]  /*5180*/  ISETP.GE.AND P1, PT, R68, 0x10, PT ;  /* 0x000000104400780c */ /* 0x000fe40003f26270 */
[----:B------:R-:W-:Y:S01]  /*5190*/  LOP3.LUT P0, RZ, R70, 0x1f, RZ, 0xc0, !PT ;  /* 0x0000001f46ff7812 */ /* 0x000fe2000780c0ff */
[----:B0-----:R-:W-:-:S03]  /*51a0*/  FMUL.FTZ R54, R55, R57 ;  /* 0x0000003937367220 */ /* 0x001fc60000410000 */
[----:B------:R-:W-:Y:S01]  /*51b0*/  ISETP.EQ.OR P0, PT, RZ, UR6, P0 ;  /* 0x00000006ff007c0c */ /* 0x000fe20008702670 */
[CC--:B-1----:R-:W-:Y:S02]  /*51c0*/  FMUL.FTZ R60, R55.reuse, R53.reuse ;  /* 0x00000035373c7220 */ /* 0x0c2fe40000410000 */
[C---:B------:R-:W-:Y:S02]  /*51d0*/  FFMA.FTZ R59, R36.reuse, R53, -R54 ;  /* 0x00000035243b7223 */ /* 0x040fe40000010836 */
[C---:B--2---:R-:W-:Y:S01]  /*51e0*/  FMUL.FTZ R53, R55.reuse, R37 ;  /* 0x0000002537357220 */ /* 0x044fe20000410000 */
[----:B------:R0:W-:Y:S01]  /*51f0*/  STS.128 [R58.X16+0x2500], R32 ;  /* 0x002500203a007388 */ /* 0x0001e2000000cc00 */
[C---:B------:R-:W-:Y:S02]  /*5200*/  FFMA.FTZ R60, R36.reuse, R57, R60 ;  /* 0x00000039243c7223 */ /* 0x040fe4000001003c */
[-C--:B---3--:R-:W-:Y:S01]  /*5210*/  FFMA.FTZ R54, R36, R52.reuse, R53 ;  /* 0x0000003424367223 */ /* 0x088fe20000010035 */
[----:B----4-:R1:W-:Y:S01]  /*5220*/  STS.128 [R58.X16+0x2300], R40 ;  /* 0x002300283a007388 */ /* 0x0103e2000000cc00 */
[----:B------:R-:W-:Y:S01]  /*5230*/  FMUL.FTZ R52, R55, R52 ;  /* 0x0000003437347220 */ /* 0x000fe20000410000 */
[----:B------:R-:W-:Y:S01]  /*5240*/  MOV R68, UR7 ;  /* 0x0000000700447c02 */ /* 0x000fe20008000f00 */
[----:B------:R-:W-:-:S02]  /*5250*/  @P1 FADD.FTZ R38, R38, R59 ;  /* 0x0000003b26261221 */ /* 0x000fc40000010000 */
[----:B------:R-:W-:Y:S01]  /*5260*/  @P1 FFMA.FTZ R36, R36, R37, -R52 ;  /* 0x0000002524241223 */ /* 0x000fe20000010834 */
[----:B------:R-:W-:Y:S01]  /*5270*/  FSEL R37, R55, R54, !P1 ;  /* 0x0000003637257208 */ /* 0x000fe20004800000 */
[----:B0-----:R-:W-:Y:S01]  /*5280*/  HFMA2.MMA R33, -RZ, RZ, 0, 0 ;  /* 0x00000000ff217435 */ /* 0x001fe200000001ff */
[----:B------:R-:W-:Y:S01]  /*5290*/  MOV R32, 0x3f800000 ;  /* 0x3f80000000207802 */ /* 0x000fe20000000f00 */
[----:B------:R-:W-:Y:S01]  /*52a0*/  CS2R R34, SRZ ;  /* 0x0000000000227805 */ /* 0x000fe2000001ff00 */
[----:B-1----:R-:W-:Y:S01]  /*52b0*/  @!P2 SHF.R.U32.HI R40, RZ, 0x1, R70 ;  /* 0x00000001ff28a819 */ /* 0x002fe20000011646 */
[----:B------:R-:W-:Y:S01]  /*52c0*/  @P1 FADD.FTZ R39, R39, R60 ;  /* 0x0000003c27271221 */ /* 0x000fe20000010000 */
[----:B------:R-:W-:Y:S02]  /*52d0*/  STS.128 [R58.X16+0x2100], R44 ;  /* 0x0021002c3a007388 */ /* 0x000fe4000000cc00 */
[----:B------:R-:W-:Y:S02]  /*52e0*/  @!P2 LOP3.LUT R152, R40, 0x7ffffff0, RZ, 0xc0, !PT ;  /* 0x7ffffff02898a812 */ /* 0x000fe400078ec0ff */
[----:B-----5:R-:W-:Y:S01]  /*52f0*/  STS.128 [R58.X16+0x2700], R48 ;  /* 0x002700303a007388 */ /* 0x020fe2000000cc00 */
[----:B------:R-:W-:-:S06]  /*5300*/  NOP ;  /* 0x0000000000007918 */ /* 0x000fcc0000000000 */
[----:B------:R0:W-:Y:S04]  /*5310*/  @!P0 LDS.128 R32, [R68.X16+0x4260] ;  /* 0x0042600044208984 */ /* 0x0001e8000000cc00 */
[----:B------:R-:W-:Y:S04]  /*5320*/  LDS.128 R40, [R56.X16+0x2100] ;  /* 0x0021000038287984 */ /* 0x000fe8000000cc00 */
[----:B------:R-:W-:Y:S04]  /*5330*/  LDS.128 R44, [R56.X16+0x2110] ;  /* 0x00211000382c7984 */ /* 0x000fe8000000cc00 */
[----:B------:R-:W-:Y:S04]  /*5340*/  LDS.128 R48, [R56.X16+0x2120] ;  /* 0x0021200038307984 */ /* 0x000fe8000000cc00 */
[----:B------:R-:W-:Y:S04]  /*5350*/  LDS.128 R52, [R56.X16+0x2130] ;  /* 0x0021300038347984 */ /* 0x000fe8000000cc00 */
[----:B------:R-:W-:Y:S04]  /*5360*/  @!P2 STS.128 [R152+0x4200], R36 ;  /* 0x004200249800a388 */ /* 0x000fe80000000c00 */
[----:B------:R-:W-:Y:S01]  /*5370*/  BAR.SYNC.DEFER_BLOCKING 0x0 ;  /* 0x0000000000007b1d */ /* 0x000fe20000010000 */
[----:B0-----:R-:W-:-:S05]  /*5380*/  SHF.R.U32.HI R68, RZ, 0x5, R70 ;  /* 0x00000005ff447819 */ /* 0x001fca0000011646 */
        /* <DEDUP_REMOVED lines=12> */
[-C--:B------:R-:W-:Y:S02]  /*5450*/  FFMA.FTZ R154, R59, R60.reuse, R154 ;  /* 0x0000003c3b9a7223 */ /* 0x080fe4000001009a */
[-C--:B------:R-:W-:Y:S02]  /*5460*/  FFMA.FTZ R61, R56, R60.reuse, -R153 ;  /* 0x0000003c383d7223 */ /* 0x080fe40000010899 */
[----:B------:R-:W-:Y:S02]  /*5470*/  FFMA.FTZ R152, R57, R60, R152 ;  /* 0x0000003c39987223 */ /* 0x000fe40000010098 */
[----:B------:R-:W-:Y:S02]  /*5480*/  FADD.FTZ R153, R62, R155 ;  /* 0x0000009b3e997221 */ /* 0x000fe40000010000 */
[----:B------:R-:W-:Y:S01]  /*5490*/  FADD.FTZ R62, R63, R154 ;  /* 0x0000009a3f3e7221 */ /* 0x000fe20000010000 */
[C---:B------:R-:W-:Y:S01]  /*54a0*/  FSEL R63, R61.reuse, R56, !P1 ;  /* 0x000000383d3f7208 */ /* 0x040fe20004800000 */
[C---:B-1----:R-:W-:Y:S01]  /*54b0*/  FMUL.FTZ R60, R152.reuse, R65 ;  /* 0x00000041983c7220 */ /* 0x042fe20000410000 */
[----:B------:R-:W-:Y:S01]  /*54c0*/  FSEL R56, R152, R57, !P1 ;  /* 0x0000003998387208 */ /* 0x000fe20004800000 */
[----:B------:R-:W-:-:S02]  /*54d0*/  FMUL.FTZ R155, R61, R65 ;  /* 0x000000413d9b7220 */ /* 0x000fc40000410000 */
[-C--:B------:R-:W-:Y:S02]  /*54e0*/  FMUL.FTZ R57, R62, R65.reuse ;  /* 0x000000413e397220 */ /* 0x080fe40000410000 */
[----:B------:R-:W-:Y:S02]  /*54f0*/  FMUL.FTZ R65, R153, R65 ;  /* 0x0000004199417220 */ /* 0x000fe40000410000 */
[-C--:B------:R-:W-:Y:S02]  /*5500*/  FFMA.FTZ R60, R61, R64.reuse, -R60 ;  /* 0x000000403d3c7223 */ /* 0x080fe4000001083c */
[-C--:B------:R-:W-:Y:S02]  /*5510*/  FFMA.FTZ R61, R152, R64.reuse, R155 ;  /* 0x00000040983d7223 */ /* 0x080fe4000001009b */
[-C--:B------:R-:W-:Y:S02]  /*5520*/  FFMA.FTZ R57, R153, R64.reuse, -R57 ;  /* 0x0000004099397223 */ /* 0x080fe40000010839 */
[----:B------:R-:W-:-:S04]  /*5530*/  FFMA.FTZ R64, R62, R64, R65 ;  /* 0x000000403e407223 */ /* 0x000fc80000010041 */
[----:B------:R-:W-:Y:S02]  /*5540*/  FADD.FTZ R67, R67, R64 ;  /* 0x0000004043437221 */ /* 0x000fe40000010000 */
[----:B--2---:R-:W-:Y:S01]  /*5550*/  FMUL.FTZ R64, R60, R69 ;  /* 0x000000453c407220 */ /* 0x004fe20000410000 */
[----:B------:R-:W-:Y:S01]  /*5560*/  FSEL R62, R62, R59, !P1 ;  /* 0x0000003b3e3e7208 */ /* 0x000fe20004800000 */
[----:B------:R-:W-:Y:S01]  /*5570*/  FADD.FTZ R65, R66, R57 ;  /* 0x0000003942417221 */ /* 0x000fe20000010000 */
[C---:B------:R-:W-:Y:S01]  /*5580*/  FSEL R56, R61.reuse, R56, !P0 ;  /* 0x000000383d387208 */ /* 0x040fe20004000000 */
[C---:B------:R-:W-:Y:S01]  /*5590*/  FMUL.FTZ R59, R61.reuse, R69 ;  /* 0x000000453d3b7220 */ /* 0x040fe20000410000 */
[----:B------:R-:W-:Y:S01]  /*55a0*/  FSEL R57, R60, R63, !P0 ;  /* 0x0000003f3c397208 */ /* 0x000fe20004000000 */
[----:B------:R-:W-:Y:S02]  /*55b0*/  FFMA.FTZ R64, R61, R68, R64 ;  /* 0x000000443d407223 */ /* 0x000fe40000010040 */
[----:B------:R-:W-:-:S02]  /*55c0*/  FMUL.FTZ R61, R67, R69 ;  /* 0x00000045433d7220 */ /* 0x000fc40000410000 */
[----:B------:R-:W-:Y:S01]  /*55d0*/  FMUL.FTZ R63, R65, R69 ;  /* 0x00000045413f7220 */ /* 0x000fe20000410000 */
[----:B------:R-:W-:Y:S01]  /*55e0*/  FSEL R58, R153, R58, !P1 ;  /* 0x0000003a993a7208 */ /* 0x000fe20004800000 */
[-C--:B------:R-:W-:Y:S02]  /*55f0*/  FFMA.FTZ R60, R60, R68.reuse, -R59 ;  /* 0x000000443c3c7223 */ /* 0x080fe4000001083b */
[-C--:B------:R-:W-:Y:S02]  /*5600*/  FFMA.FTZ R69, R65, R68.reuse, -R61 ;  /* 0x0000004441457223 */ /* 0x080fe4000001083d */
[----:B------:R-:W-:Y:S01]  /*5610*/  FFMA.FTZ R68, R67, R68, R63 ;  /* 0x0000004443447223 */ /* 0x000fe2000001003f */
[----:B------:R-:W-:Y:S01]  /*5620*/  FSEL R59, R65, R58, !P0 ;  /* 0x0000003a413b7208 */ /* 0x000fe20004000000 */
[--C-:B------:R-:W-:Y:S01]  /*5630*/  HADD2.F32 R66, -RZ, R40.reuse.H0_H0 ;  /* 0x20000028ff427230 */ /* 0x100fe20000004100 */
[----:B------:R-:W-:Y:S01]  /*5640*/  FSEL R62, R67, R62, !P0 ;  /* 0x0000003e433e7208 */ /* 0x000fe20004000000 */
[----:B------:R0:W1:Y:S01]  /*5650*/  SHFL.UP PT, R58, R38, 0x1, RZ ;  /* 0x04200000263a7989 */ /* 0x00006200000e00ff */
[----:B------:R-:W-:Y:S01]  /*5660*/  FADD.FTZ R71, R71, R68 ;  /* 0x0000004447477221 */ /* 0x000fe20000010000 */
[----:B------:R-:W-:-:S02]  /*5670*/  HADD2.F32 R67, -RZ, R40.H1_H1 ;  /* 0x30000028ff437230 */ /* 0x000fc40000004100 */
[--C-:B------:R-:W-:Y:S02]  /*5680*/  HADD2.F32 R40, -RZ, R41.reuse.H0_H0 ;  /* 0x20000029ff287230 */ /* 0x100fe40000004100 */
[----:B------:R-:W-:Y:S01]  /*5690*/  HADD2.F32 R68, -RZ, R41.H1_H1 ;  /* 0x30000029ff447230 */ /* 0x000fe20000004100 */
[----:B0-----:R-:W-:Y:S01]  /*56a0*/  FADD.FTZ R38, R70, R69 ;  /* 0x0000004546267221 */ /* 0x001fe20000010000 */
        /* <DEDUP_REMOVED lines=19> */
[----:B------:R-:W-:Y:S01]  /*57e0*/  HADD2.F32 R159, -RZ, R51.H1_H1 ;  /* 0x30000033ff9f7230 */ /* 0x000fe20000004100 */
[----:B------:R0:W2:Y:S01]  /*57f0*/  SHFL.UP PT, R61, R39, 0x1, RZ ;  /* 0x04200000273d7989 */ /* 0x0000a200000e00ff */
[--C-:B------:R-:W-:Y:S01]  /*5800*/  HADD2.F32 R51, -RZ, R52.reuse.H0_H0 ;  /* 0x20000034ff337230 */ /* 0x100fe20000004100 */
[----:B------:R-:W-:Y:S01]  /*5810*/  BSSY B0, `(.L_x_645) ;  /* 0x0000031000007945 */ /* 0x000fe20003800000 */
[----:B------:R-:W-:Y:S01]  /*5820*/  HADD2.F32 R160, -RZ, R52.H1_H1 ;  /* 0x30000034ffa07230 */ /* 0x000fe20000004100 */
[----:B------:R0:W3:Y:S01]  /*5830*/  SHFL.UP PT, R63, R36, 0x1, RZ ;  /* 0x04200000243f7989 */ /* 0x0000e200000e00ff */
[----:B------:R-:W-:-:S02]  /*5840*/  HADD2.F32 R52, -RZ, R53.H0_H0 ;  /* 0x20000035ff347230 */ /* 0x000fc40000004100 */
[----:B------:R-:W-:Y:S01]  /*5850*/  HADD2.F32 R161, -RZ, R53.H1_H1 ;  /* 0x30000035ffa17230 */ /* 0x000fe20000004100 */
[----:B------:R0:W4:Y:S01]  /*5860*/  SHFL.UP PT, R65, R37, 0x1, RZ ;  /* 0x0420000025417989 */ /* 0x00012200000e00ff */
[--C-:B------:R-:W-:Y:S02]  /*5870*/  HADD2.F32 R53, -RZ, R54.reuse.H0_H0 ;  /* 0x20000036ff357230 */ /* 0x100fe40000004100 */
[----:B------:R-:W-:Y:S02]  /*5880*/  HADD2.F32 R162, -RZ, R54.H1_H1 ;  /* 0x30000036ffa27230 */ /* 0x000fe40000004100 */
[--C-:B------:R-:W-:Y:S02]  /*5890*/  HADD2.F32 R54, -RZ, R55.reuse.H0_H0 ;  /* 0x20000037ff367230 */ /* 0x100fe40000004100 */
[----:B------:R-:W-:Y:S01]  /*58a0*/  HADD2.F32 R55, -RZ, R55.H1_H1 ;  /* 0x30000037ff377230 */ /* 0x000fe20000004100 */
[----:B------:R-:W-:Y:S05]  /*58b0*/  @!P2 BRA `(.L_x_646) ;  /* 0x000001500000a947 */ /* 0x000fea0003800000 */
[----:B01----:R-:W0:Y:S01]  /*58c0*/  S2R R39, SR_LANEID ;  /* 0x0000000000277919 */ /* 0x003e220000000000 */
[----:B----4-:R-:W-:-:S02]  /*58d0*/  FMUL.FTZ R37, R65, R57 ;  /* 0x0000003941257220 */ /* 0x010fc40000410000 */
[----:B------:R-:W-:Y:S01]  /*58e0*/  FMUL.FTZ R36, R65, R56 ;  /* 0x0000003841247220 */ /* 0x000fe20000410000 */
[----:B0-----:R-:W-:Y:S02]  /*58f0*/  ISETP.NE.AND P0, PT, R39, RZ, PT ;  /* 0x000000ff2700720c */ /* 0x001fe40003f05270 */
[----:B------:R-:W-:-:S11]  /*5900*/  MOV R39, R35 ;  /* 0x0000002300277202 */ /* 0x000fd60000000f00 */
[C---:B---3--:R-:W-:Y:S02]  /*5910*/  @P0 FFMA.FTZ R56, R63.reuse, R56, R37 ;  /* 0x000000383f380223 */ /* 0x048fe40000010025 */
[----:B------:R-:W-:Y:S02]  /*5920*/  @P0 FFMA.FTZ R57, R63, R57, -R36 ;  /* 0x000000393f390223 */ /* 0x000fe40000010824 */
[CC--:B------:R-:W-:Y:S02]  /*5930*/  FMUL.FTZ R37, R65.reuse, R59.reuse ;  /* 0x0000003b41257220 */ /* 0x0c0fe40000410000 */
[----:B------:R-:W-:Y:S01]  /*5940*/  FMUL.FTZ R36, R65, R62 ;  /* 0x0000003e41247220 */ /* 0x000fe20000410000 */
[----:B------:R-:W-:Y:S01]  /*5950*/  MOV R65, R56 ;  /* 0x0000003800417202 */ /* 0x000fe20000000f00 */
[C---:B------:R-:W-:Y:S02]  /*5960*/  FFMA.FTZ R38, R63.reuse, R62, R37 ;  /* 0x0000003e3f267223 */ /* 0x040fe40000010025 */
[----:B------:R-:W-:Y:S01]  /*5970*/  FFMA.FTZ R37, R63, R59, -R36 ;  /* 0x0000003b3f257223 */ /* 0x000fe20000010824 */
[----:B------:R-:W-:Y:S01]  /*5980*/  MOV R36, R32 ;  /* 0x0000002000247202 */ /* 0x000fe20000000f00 */
[----:B--2---:R-:W-:Y:S01]  /*5990*/  @P0 FADD.FTZ R62, R61, R38 ;  /* 0x000000263d3e0221 */ /* 0x004fe20000010000 */
[----:B------:R-:W-:Y:S01]  /*59a0*/  MOV R38, R34 ;  /* 0x0000002200267202 */ /* 0x000fe20000000f00 */
[----:B------:R-:W-:Y:S01]  /*59b0*/  @P0 FADD.FTZ R59, R58, R37 ;  /* 0x000000253a3b0221 */ /* 0x000fe20000010000 */
[----:B------:R-:W-:-:S02]  /*59c0*/  MOV R37, R33 ;  /* 0x0000002100257202 */ /* 0x000fc40000000f00 */
[----:B------:R-:W-:Y:S02]  /*59d0*/  MOV R63, R57 ;  /* 0x00000039003f7202 */ /* 0x000fe40000000f00 */
[----:B------:R-:W-:Y:S02]  /*59e0*/  MOV R58, R59 ;  /* 0x0000003b003a7202 */ /* 0x000fe40000000f00 */
[----:B------:R-:W-:Y:S01]  /*59f0*/  MOV R61, R62 ;  /* 0x0000003e003d7202 */ /* 0x000fe20000000f00 */
[----:B------:R-:W-:Y:S05]  /*5a00*/  BRA `(.L_x_647) ;  /* 0x0000011000007947 */ /* 0x000fea0003800000 */
.L_x_646:
[----:B01----:R-:W0:Y:S01]  /*5a10*/  S2R R56, SR_LANEID ;  /* 0x0000000000387919 */ /* 0x003e220000000000 */
[C---:B------:R-:W-:Y:S02]  /*5a20*/  FMUL.FTZ R37, R64.reuse, R35 ;  /* 0x0000002340257220 */ /* 0x040fe40000410000 */
[----:B------:R-:W-:Y:S02]  /*5a30*/  FMUL.FTZ R36, R64, R33 ;  /* 0x0000002140247220 */ /* 0x000fe40000410000 */
[----:B------:R-:W-:-:S02]  /*5a40*/  FFMA.FTZ R37, R60, R34, -R37 ;  /* 0x000000223c257223 */ /* 0x000fc40000010825 */
[-C--:B------:R-:W-:Y:S02]  /*5a50*/  FFMA.FTZ R36, R60, R32.reuse, -R36 ;  /* 0x000000203c247223 */ /* 0x080fe40000010824 */
[----:B------:R-:W-:Y:S02]  /*5a60*/  FADD.FTZ R38, R38, R37 ;  /* 0x0000002526267221 */ /* 0x000fe40000010000 */
[C---:B------:R-:W-:Y:S02]  /*5a70*/  FMUL.FTZ R37, R64.reuse, R32 ;  /* 0x0000002040257220 */ /* 0x040fe40000410000 */
[----:B------:R-:W-:Y:S02]  /*5a80*/  FMUL.FTZ R64, R64, R34 ;  /* 0x0000002240407220 */ /* 0x000fe40000410000 */
[C---:B------:R-:W-:Y:S02]  /*5a90*/  FFMA.FTZ R37, R60.reuse, R33, R37 ;  /* 0x000000213c257223 */ /* 0x040fe40000010025 */
[----:B------:R-:W-:-:S04]  /*5aa0*/  FFMA.FTZ R64, R60, R35, R64 ;  /* 0x000000233c407223 */ /* 0x000fc80000010040 */
[----:B------:R-:W-:Y:S01]  /*5ab0*/  FADD.FTZ R39, R71, R64 ;  /* 0x0000004047277221 */ /* 0x000fe20000010000 */
[----:B0-----:R-:W-:-:S13]  /*5ac0*/  ISETP.NE.AND P0, PT, R56, RZ, PT ;  /* 0x000000ff3800720c */ /* 0x001fda0003f05270 */
[----:B------:R0:W-:Y:S01]  /*5ad0*/  @!P0 STS.128 [0x4250], R32 ;  /* 0x00425020ff008388 */ /* 0x0001e20000000c00 */
[----:B---3--:R-:W-:Y:S02]  /*5ae0*/  @!P0 MOV R63, R32 ;  /* 0x00000020003f8202 */ /* 0x008fe40000000f00 */
[----:B----4-:R-:W-:Y:S02]  /*5af0*/  @!P0 MOV R65, R33 ;  /* 0x0000002100418202 */ /* 0x010fe40000000f00 */
[----:B------:R-:W-:Y:S02]  /*5b00*/  @!P0 MOV R58, R34 ;  /* 0x00000022003a8202 */ /* 0x000fe40000000f00 */
[----:B--2---:R-:W-:Y:S02]  /*5b10*/  @!P0 MOV R61, R35 ;  /* 0x00000023003d8202 */ /* 0x004fe40000000f00 */
.L_x_647:
[----:B------:R-:W-:Y:S05]  /*5b20*/  BSYNC B0 ;  /* 0x0000000000007941 */ /* 0x000fea0003800000 */
.L_x_645:
[----:B------:R-:W1:Y:S01]  /*5b30*/  S2R R60, SR_TID.X ;  /* 0x00000000003c7919 */ /* 0x000e620000002100 */
[----:B------:R-:W-:Y:S03]  /*5b40*/  BSSY B0, `(.L_x_648) ;  /* 0x0000082000007945 */ /* 0x000fe60003800000 */
[----:B------:R-:W-:Y:S01]  /*5b50*/  BAR.SYNC.DEFER_BLOCKING 0x0 ;  /* 0x0000000000007b1d */ /* 0x000fe20000010000 */
[----:B-1----:R-:W-:-:S13]  /*5b60*/  ISETP.NE.AND P0, PT, R60, RZ, PT ;  /* 0x000000ff3c00720c */ /* 0x002fda0003f05270 */
[----:B0-----:R-:W0:Y:S02]  /*5b70*/  @P0 LDS.64 R32, [0x4258] ;  /* 0x00425800ff200984 */ /* 0x001e240000000a00 */
[CC--:B0-----:R-:W-:Y:S02]  /*5b80*/  @P0 FMUL.FTZ R34, R33.reuse, R65.reuse ;  /* 0x0000004121220220 */ /* 0x0c1fe40000410000 */
[C---:B------:R-:W-:Y:S02]  /*5b90*/  @P0 FMUL.FTZ R56, R32.reuse, R65 ;  /* 0x0000004120380220 */ /* 0x040fe40000410000 */
[-C--:B------:R-:W-:Y:S02]  /*5ba0*/  @P0 FFMA.FTZ R35, R32, R63.reuse, -R34 ;  /* 0x0000003f20230223 */ /* 0x080fe40000010822 */
[----:B------:R-:W-:Y:S02]  /*5bb0*/  @P0 FFMA.FTZ R56, R33, R63, R56 ;  /* 0x0000003f21380223 */ /* 0x000fe40000010038 */
[----:B------:R-:W-:-:S02]  /*5bc0*/  @P0 FADD.FTZ R58, R58, R35 ;  /* 0x000000233a3a0221 */ /* 0x000fc40000010000 */
        /* <DEDUP_REMOVED lines=14> */
[C---:B------:R-:W-:Y:S02]  /*5cb0*/  FMUL.FTZ R32, R96.reuse, R35 ;  /* 0x0000002360207220 */ /* 0x040fe40000410000 */
        /* <DEDUP_REMOVED lines=106> */
.L_x_649:
[----:B------:R-:W-:Y:S05]  /*6360*/  BSYNC B0 ;  /* 0x0000000000007941 */ /* 0x000fea0003800000 */
.L_x_648:
        /* <DEDUP_REMOVED lines=54> */
.L_x_644:
[----:B------:R-:W-:-:S02]  /*66d0*/  NOP ;  /* 0x0000000000007918 */ /* 0x000fc40000000000 */
[----:B-1----:R-:W0:Y:S01]  /*66e0*/  S2R R33, SR_TID.X ;  /* 0x0000000000217919 */ /* 0x002e220000002100 */
[----:B------:R-:W-:Y:S01]  /*66f0*/  F2FP.PACK_AB R7, R6, R7 ;  /* 0x000000070607723e */ /* 0x000fe200000000ff */
[----:B------:R-:W-:Y:S01]  /*6700*/  USHF.L.U32 UR17, UR6, 0xb, URZ ;  /* 0x0000000b06117899 */ /* 0x000fe2000800063f */
[----:B------:R-:W-:Y:S01]  /*6710*/  F2FP.PACK_AB R27, R14, R15 ;  /* 0x0000000f0e1b723e */ /* 0x000fe200000000ff */
[----:B------:R-:W1:Y:S01]  /*6720*/  S2R R34, SR_TID.X ;  /* 0x0000000000227919 */ /* 0x000e620000002100 */
[----:B------:R-:W-:Y:S01]  /*6730*/  F2FP.PACK_AB R26, R16, R17 ;  /* 0x00000011101a723e */ /* 0x000fe200000000ff */
[----:B------:R-:W-:Y:S01]  /*6740*/  ULDC UR7, c[0x0][0x200] ;  /* 0x0000800000077ab9 */ /* 0x000fe20000000800 */
[----:B------:R-:W-:Y:S01]  /*6750*/  F2FP.PACK_AB R25, R18, R19 ;  /* 0x000000131219723e */ /* 0x000fe200000000ff */
[----:B------:R-:W2:Y:S01]  /*6760*/  S2R R35, SR_LANEID ;  /* 0x0000000000237919 */ /* 0x000ea20000000000 */
[----:B------:R-:W-:Y:S01]  /*6770*/  F2FP.PACK_AB R24, R20, R21 ;  /* 0x000000151418723e */ /* 0x000fe200000000ff */
[----:B------:R-:W-:Y:S01]  /*6780*/  USHF.R.S32.HI UR22, URZ, 0x1f, UR17 ;  /* 0x0000001f3f167899 */ /* 0x000fe20008011411 */
[----:B------:R-:W-:Y:S01]  /*6790*/  F2FP.PACK_AB R6, R8, R9 ;  /* 0x000000090806723e */ /* 0x000fe200000000ff */
[----:B------:R-:W-:Y:S01]  /*67a0*/  BAR.SYNC.DEFER_BLOCKING 0x0 ;  /* 0x0000000000007b1d */ /* 0x000fe20000010000 */
[----:B------:R-:W-:Y:S01]  /*67b0*/  F2FP.PACK_AB R5, R10, R11 ;  /* 0x0000000b0a05723e */ /* 0x000fe200000000ff */
[----:B------:R-:W-:Y:S01]  /*67c0*/  UIMAD UR7, UR21, UR7, URZ ;  /* 0x00000007150772a4 */ /* 0x000fe2000f8e023f */
[----:B------:R-:W-:Y:S01]  /*67d0*/  F2FP.PACK_AB R4, R12, R13 ;  /* 0x0000000d0c04723e */ /* 0x000fe200000000ff */
[----:B------:R-:W-:Y:S01]  /*67e0*/  UIADD3 UR6, UR6, 0x1, URZ ;  /* 0x0000000106067890 */ /* 0x000fe2000fffe03f */
[----:B------:R-:W-:Y:S01]  /*67f0*/  MOV R2, UR17 ;  /* 0x0000001100027c02 */ /* 0x000fe20008000f00 */
[----:B------:R-:W-:Y:S01]  /*6800*/  ULDC UR16, c[0x0][0x208] ;  /* 0x0000820000107ab9 */ /* 0x000fe20000000800 */
[----:B------:R-:W-:Y:S01]  /*6810*/  MOV R3, UR22 ;  /* 0x0000001600037c02 */ /* 0x000fe20008000f00 */
[----:B------:R-:W-:Y:S01]  /*6820*/  UIADD3 UR10, UP1, UR10, 0x2000, URZ ;  /* 0x000020000a0a7890 */ /* 0x000fe2000ff3e03f */
[----:B------:R-:W-:Y:S01]  /*6830*/  MOV R17, UR7 ;  /* 0x0000000700117c02 */ /* 0x000fe20008000f00 */
[----:B------:R-:W-:Y:S01]  /*6840*/  UIMAD UR7, UR20, UR16, URZ ;  /* 0x00000010140772a4 */ /* 0x000fe2000f8e023f */
[----:B0-----:R-:W-:Y:S01]  /*6850*/  SHF.L.U32 R32, R33, 0x1, RZ ;  /* 0x0000000121207819 */ /* 0x001fe200000006ff */
[----:B------:R-:W-:Y:S01]  /*6860*/  IMAD.WIDE.U32 R2, R78, c[0x0][0x200], R2 ;  /* 0x000080004e027a25 */ /* 0x000fe200078e0002 */
[----:B------:R-:W-:Y:S01]  /*6870*/  UIADD3 UR11, UP2, UR11, 0x2000, URZ ;  /* 0x000020000b0b7890 */ /* 0x000fe2000ff5e03f */
[----:B-1----:R-:W-:-:S02]  /*6880*/  SHF.L.U32 R34, R34, 0x1, RZ ;  /* 0x0000000122227819 */ /* 0x002fc400000006ff */
[----:B------:R-:W-:Y:S01]  /*6890*/  IMAD R17, R78, c[0x0][0x204], R17 ;  /* 0x000081004e117a24 */ /* 0x000fe200078e0211 */
[----:B------:R-:W-:Y:S01]  /*68a0*/  LOP3.LUT R32, R32, 0xffffffc0, RZ, 0xc0, !PT ;  /* 0xffffffc020207812 */ /* 0x000fe200078ec0ff */
[----:B------:R-:W-:Y:S01]  /*68b0*/  UIADD3 UR12, UP3, UR12, 0x1000, URZ ;  /* 0x000010000c0c7890 */ /* 0x000fe2000ff7e03f */
[----:B------:R-:W-:Y:S01]  /*68c0*/  LOP3.LUT R34, R34, 0xffffffc0, RZ, 0xc0, !PT ;  /* 0xffffffc022227812 */ /* 0x000fe200078ec0ff */
[----:B------:R-:W-:Y:S01]  /*68d0*/  UIADD3 UR8, UP4, UR8, 0x1000, URZ ;  /* 0x0000100008087890 */ /* 0x000fe2000ff9e03f */
[----:B--2---:R-:W-:Y:S01]  /*68e0*/  LEA R0, R35, R32, 0x1 ;  /* 0x0000002023007211 */ /* 0x004fe200078e08ff */
[----:B------:R-:W-:Y:S01]  /*68f0*/  UIADD3.X UR14, URZ, UR14, URZ, UP1, !UPT ;  /* 0x0000000e3f0e7290 */ /* 0x000fe20008ffe43f */
[----:B------:R-:W-:Y:S01]  /*6900*/  IADD3 R34, R34, R35, RZ ;  /* 0x0000002322227210 */ /* 0x000fe20007ffe0ff */
[----:B------:R-:W-:Y:S01]  /*6910*/  UIADD3.X UR15, URZ, UR15, URZ, UP2, !UPT ;  /* 0x0000000f3f0f7290 */ /* 0x000fe200097fe43f */
[----:B------:R-:W-:Y:S01]  /*6920*/  IADD3 R3, R3, R17, RZ ;  /* 0x0000001103037210 */ /* 0x000fe20007ffe0ff */
[----:B------:R-:W-:Y:S01]  /*6930*/  STS.128 [R0.X16], R24 ;  /* 0x0000001800007388 */ /* 0x000fe2000000cc00 */
[----:B------:R-:W-:Y:S01]  /*6940*/  LOP3.LUT R32, R32, 0x1f, R33, 0xf8, !PT ;  /* 0x0000001f20207812 */ /* 0x000fe200078ef821 */
[----:B------:R-:W-:-:S02]  /*6950*/  UIADD3.X UR13, URZ, UR13, URZ, UP3, !UPT ;  /* 0x0000000d3f0d7290 */ /* 0x000fc40009ffe43f */
[----:B------:R0:W-:Y:S01]  /*6960*/  STS.128 [R0.X16+0x10], R4 ;  /* 0x0000100400007388 */ /* 0x0001e2000000cc00 */
[----:B------:R-:W-:-:S06]  /*6970*/  NOP ;  /* 0x0000000000007918 */ /* 0x000fcc0000000000 */
[----:B------:R-:W1:Y:S01]  /*6980*/  LDS.128 R8, [R34.X16] ;  /* 0x0000000022087984 */ /* 0x000e62000000cc00 */
[C---:B------:R-:W-:Y:S01]  /*6990*/  IMAD.WIDE.U32 R2, R79.reuse, c[0x0][0x208], R2 ;  /* 0x000082004f027a25 */ /* 0x040fe200078e0002 */
[----:B------:R-:W-:Y:S02]  /*69a0*/  UIADD3.X UR9, URZ, UR9, URZ, UP4, !UPT ;  /* 0x000000093f097290 */ /* 0x000fe4000a7fe43f */
[----:B------:R-:W2:Y:S01]  /*69b0*/  LDS.128 R12, [R34.X16+0x200] ;  /* 0x00020000220c7984 */ /* 0x000ea2000000cc00 */
[----:B0-----:R-:W-:Y:S01]  /*69c0*/  MOV R0, UR7 ;  /* 0x0000000700007c02 */ /* 0x001fe20008000f00 */
[----:B------:R-:W-:Y:S01]  /*69d0*/  ULDC UR7, c[0x0][0x174] ;  /* 0x00005d0000077ab9 */ /* 0x000fe20000000800 */
[----:B------:R-:W-:Y:S01]  /*69e0*/  LEA R4, P0, R2, c[0x0][0x258], 0x1 ;  /* 0x0000960002047a11 */ /* 0x000fe200078008ff */
[----:B------:R-:W-:Y:S02]  /*69f0*/  UISETP.GE.AND UP0, UPT, UR6, UR7, UPT ;  /* 0x000000070600728c */ /* 0x000fe4000bf06270 */
[----:B------:R-:W-:-:S05]  /*6a00*/  IMAD R5, R79, c[0x0][0x20c], R0 ;  /* 0x000083004f057a24 */ /* 0x000fca00078e0200 */
[----:B------:R-:W-:-:S04]  /*6a10*/  IADD3 R3, R3, R5, RZ ;  /* 0x0000000503037210 */ /* 0x000fc80007ffe0ff */
[----:B------:R-:W-:Y:S02]  /*6a20*/  LEA.HI.X R5, R2, c[0x0][0x25c], R3, 0x1, P0 ;  /* 0x0000970002057a11 */ /* 0x000fe400000f0c03 */
[----:B------:R-:W-:-:S03]  /*6a30*/  PLOP3.LUT P0, PT, PT, PT, UP0, 0x80, 0x0 ;  /* 0x000000000000781c */ /* 0x000fc60003f0f008 */
[----:B------:R-:W-:-:S05]  /*6a40*/  IMAD.WIDE R2, R32, 0x10, R4 ;  /* 0x0000001020027825 */ /* 0x000fca00078e0204 */
[----:B-1----:R0:W-:Y:S04]  /*6a50*/  STG.E.128 [R2.64], R8 ;  /* 0x0000000802007986 */ /* 0x0021e8000c101d12 */
[----:B--2---:R0:W-:Y:S01]  /*6a60*/  STG.E.128 [R2.64+0x200], R12 ;  /* 0x0002000c02007986 */ /* 0x0041e2000c101d12 */
[----:B------:R-:W-:Y:S01]  /*6a70*/  @P0 CALL.REL.NOINC `(.L_x_651) ;  /* 0x0000001000000944 */ /* 0x000fe20003c00000 */
[----:B------:R-:W-:Y:S05]  /*6a80*/  BRA `(.L_x_652) ;  /* 0xffff9de000007947 */ /* 0x000fea000383ffff */
.L_x_651:
[----:B------:R-:W-:Y:S05]  /*6a90*/  EXIT ;  /* 0x000000000000794d */ /* 0x000fea0003800000 */
.L_x_653:
        /* <DEDUP_REMOVED lines=14> */
.L_x_5334:


//--------------------- .text._Z25selective_scan_fwd_kernelI32Selective_Scan_fwd_kernel_traitsILi128ELi16ELi1ELb1ELb1ELb1ELb1EN3c104HalfENS1_7complexIfEEEEv13SSMParamsBase --------------------------
	.section	.text._Z25selective_scan_fwd_kernelI32Selective_Scan_fwd_kernel_traitsILi128ELi16ELi1ELb1ELb1ELb1ELb1EN3c104HalfENS1_7complexIfEEEEv13SSMParamsBase,"ax",@progbits
	.sectioninfo	@"SHI_REGISTERS=168"
	.align	128
        .global         _Z25selective_scan_fwd_kernelI32Selective_Scan_fwd_kernel_traitsILi128ELi16ELi1ELb1ELb1ELb1ELb1EN3c104HalfENS1_7complexIfEEEEv13SSMParamsBase
        .type           _Z25selective_scan_fwd_kernelI32Selective_Scan_fwd_kernel_traitsILi128ELi16ELi1ELb1ELb1ELb1ELb1EN3c104HalfENS1_7complexIfEEEEv13SSMParamsBase,@function
        .size           _Z25selective_scan_fwd_kernelI32Selective_Scan_fwd_kernel_traitsILi128ELi16ELi1ELb1ELb1ELb1ELb1EN3c104HalfENS1_7complexIfEEEEv13SSMParamsBase,(.L_x_5335 - _Z25selective_scan_fwd_kernelI32Selective_Scan_fwd_kernel_traitsILi128ELi16ELi1ELb1ELb1ELb1ELb1EN3c104HalfENS1_7complexIfEEEEv13SSMParamsBase)
        .other          _Z25selective_scan_fwd_kernelI32Selective_Scan_fwd_kernel_traitsILi128ELi16ELi1ELb1ELb1ELb1ELb1EN3c104HalfENS1_7complexIfEEEEv13SSMParamsBase,@"STO_CUDA_ENTRY STV_DEFAULT"
_Z25selective_scan_fwd_kernelI32Selective_Scan_fwd_kernel_traitsILi128ELi16ELi1ELb1ELb1ELb1ELb1EN3c104HalfENS1_7complexIfEEEEv13SSMParamsBase:
.text._Z25selective_scan_fwd_kernelI32Selective_Scan_fwd_kernel_traitsILi128ELi16ELi1ELb1ELb1ELb1ELb1EN3c104HalfENS1_7complexIfEEEEv13SSMParamsBase:
        /* <DEDUP_REMOVED lines=135> */
.L_x_694:
        /* <DEDUP_REMOVED lines=25> */
[----:B------:R-:W-:Y:S02]  /*0a00*/  BSSY B0, `(.L_x_654) ;  /* 0x000003e000007945 */ /* 0x000fe40003800000 */
[----:B--2---:R-:W-:Y:S04]  /*0a10*/  STS.128 [R22.X16], R24 ;  /* 0x0000001816007388 */ /* 0x004fe8000000cc00 */
[----:B---3--:R-:W-:Y:S01]  /*0a20*/  STS.128 [R22.X16+0x200], R28 ;  /* 0x0002001c16007388 */ /* 0x008fe2000000cc00 */
[----:B------:R-:W-:-:S06]  /*0a30*/  NOP ;  /* 0x0000000000007918 */ /* 0x000fcc0000000000 */
[----:B------:R-:W0:Y:S04]  /*0a40*/  LDS.128 R16, [R0.X16] ;  /* 0x0000000000107984 */ /* 0x000e28000000cc00 */
[----:B------:R1:W2:Y:S02]  /*0a50*/  LDS.128 R12, [R0.X16+0x10] ;  /* 0x00001000000c7984 */ /* 0x0002a4000000cc00 */
[----:B-1----:R-:W-:Y:S01]  /*0a60*/  MOV R0, c[0x0][0x16c] ;  /* 0x00005b0000007a02 */ /* 0x002fe20000000f00 */
        /* <DEDUP_REMOVED lines=16> */
[----:B------:R-:W-:Y:S01]  /*0b70*/  ISETP.GE.AND P6, PT, R0, 0x1, PT ;  /* 0x000000010000780c */ /* 0x000fe20003fc6270 */
[----:B------:R-:W-:Y:S01]  /*0b80*/  FADD.FTZ R31, R31, UR4 ;  /* 0x000000041f1f7e21 */ /* 0x000fe20008010000 */
[----:B------:R-:W-:Y:S02]  /*0b90*/  FSETP.GTU.FTZ.AND P3, PT, R75, 20, PT ;  /* 0x41a000004b00780b */ /* 0x000fe40003f7c000 */
[----:B------:R-:W-:Y:S02]  /*0ba0*/  FSETP.GTU.FTZ.AND P2, PT, R74, 20, PT ;  /* 0x41a000004a00780b */ /* 0x000fe40003f5c000 */
[----:B------:R-:W-:Y:S02]  /*0bb0*/  FSETP.GTU.FTZ.AND P1, PT, R73, 20, PT ;  /* 0x41a000004900780b */ /* 0x000fe40003f3c000 */
[----:B------:R-:W-:Y:S02]  /*0bc0*/  FSETP.GTU.FTZ.AND P0, PT, R72, 20, PT ;  /* 0x41a000004800780b */ /* 0x000fe40003f1c000 */
[----:B------:R-:W-:Y:S01]  /*0bd0*/  ISETP.EQ.OR P5, PT, RZ, UR7, P5 ;  /* 0x00000007ff007c0c */ /* 0x000fe2000afa2670 */
[----:B------:R-:W-:Y:S07]  /*0be0*/  @P4 BRA `(.L_x_655) ;  /* 0x000001f000004947 */ /* 0x000fee0003800000 */
[----:B--2---:R-:W-:Y:S01]  /*0bf0*/  FMUL.FTZ R77, R77, 1.4426950216293334961 ;  /* 0x3fb8aa3b4d4d7820 */ /* 0x004fe20000410000 */
        /* <DEDUP_REMOVED lines=30> */
.L_x_655:
[----:B--2---:R-:W-:Y:S05]  /*0de0*/  BSYNC B0 ;  /* 0x0000000000007941 */ /* 0x004fea0003800000 */
.L_x_654:
        /* <DEDUP_REMOVED lines=36> */
.L_x_657:
[----:B------:R-:W-:Y:S05]  /*1030*/  BSYNC B0 ;  /* 0x0000000000007941 */ /* 0x000fea0003800000 */
.L_x_656:
        /* <DEDUP_REMOVED lines=38> */
.L_x_659:
[----:B------:R-:W-:Y:S05]  /*12a0*/  BSYNC B0 ;  /* 0x0000000000007941 */ /* 0x000fea0003800000 */
.L_x_658:
        /* <DEDUP_REMOVED lines=36> */
.L_x_661:
[----:B------:R-:W-:Y:S05]  /*14f0*/  BSYNC B0 ;  /* 0x0000000000007941 */ /* 0x000fea0003800000 */
.L_x_660:
        /* <DEDUP_REMOVED lines=38> */
.L_x_663:
[----:B------:R-:W-:Y:S05]  /*1760*/  BSYNC B0 ;  /* 0x0000000000007941 */ /* 0x000fea0003800000 */
.L_x_662:
        /* <DEDUP_REMOVED lines=36> */
.L_x_665:
[----:B------:R-:W-:Y:S05]  /*19b0*/  BSYNC B0 ;  /* 0x0000000000007941 */ /* 0x000fea0003800000 */
.L_x_664:
        /* <DEDUP_REMOVED lines=38> */
.L_x_667:
[----:B------:R-:W-:Y:S05]  /*1c20*/  BSYNC B0 ;  /* 0x0000000000007941 */ /* 0x000fea0003800000 */
.L_x_666:
        /* <DEDUP_REMOVED lines=37> */
.L_x_669:
[----:B------:R-:W-:Y:S05]  /*1e80*/  BSYNC B0 ;  /* 0x0000000000007941 */ /* 0x000fea0003800000 */
.L_x_668:
        /* <DEDUP_REMOVED lines=42> */
.L_x_671:
[----:B------:R-:W-:Y:S05]  /*2130*/  BSYNC B0 ;  /* 0x0000000000007941 */ /* 0x000fea0003800000 */
.L_x_670:
        /* <DEDUP_REMOVED lines=40> */
.L_x_673:
[----:B------:R-:W-:Y:S05]  /*23c0*/  BSYNC B0 ;  /* 0x0000000000007941 */ /* 0x000fea0003800000 */
.L_x_672:
        /* <DEDUP_REMOVED lines=46> */
.L_x_675:
[----:B------:R-:W-:Y:S05]  /*26b0*/  BSYNC B0 ;  /* 0x0000000000007941 */ /* 0x000fea0003800000 */
.L_x_674:
        /* <DEDUP_REMOVED lines=33> */
.L_x_677:
[----:B------:R-:W-:Y:S05]  /*28d0*/  BSYNC B0 ;  /* 0x0000000000007941 */ /* 0x000fea0003800000 */
.L_x_676:
        /* <DEDUP_REMOVED lines=33> */
.L_x_679:
[----:B------:R-:W-:Y:S05]  /*2af0*/  BSYNC B0 ;  /* 0x0000000000007941 */ /* 0x000fea0003800000 */
.L_x_678:
        /* <DEDUP_REMOVED lines=33> */
.L_x_681:
[----:B------:R-:W-:Y:S05]  /*2d10*/  BSYNC B0 ;  /* 0x0000000000007941 */ /* 0x000fea0003800000 */
.L_x_680:
        /* <DEDUP_REMOVED lines=33> */
.L_x_683:
[----:B------:R-:W-:Y:S05]  /*2f30*/  BSYNC B0 ;  /* 0x0000000000007941 */ /* 0x000fea0003800000 */
.L_x_682:
        /* <DEDUP_REMOVED lines=33> */
.L_x_685:
[----:B------:R-:W-:Y:S05]  /*3150*/  BSYNC B0 ;  /* 0x0000000000007941 */ /* 0x000fea0003800000 */
.L_x_684:
        /* <DEDUP_REMOVED lines=36> */
.L_x_692:
        /* <DEDUP_REMOVED lines=47> */
[CC--:B------:R-:W-:Y:S02]  /*3690*/  FMUL.FTZ R50, R57.reuse, R77.reuse ;  /* 0x0000004d39327220 */ /* 0x0c0fe40000410000 */
[-C--:B------:R-:W-:Y:S02]  /*36a0*/  FMUL.FTZ R51, R57, R76.reuse ;  /* 0x0000004c39337220 */ /* 0x080fe40000410000 */
[----:B0-----:R-:W-:Y:S02]  /*36b0*/  FMUL.FTZ R48, R59, R76 ;  /* 0x0000004c3b307220 */ /* 0x001fe40000410000 */
[----:B------:R-:W-:Y:S02]  /*36c0*/  FMUL.RZ R58, R50, 0.15915493667125701904 ;  /* 0x3e22f983323a7820 */ /* 0x000fe4000040c000 */
[----:B------:R-:W-:Y:S01]  /*36d0*/  FMUL.RZ R51, R51, 0.15915493667125701904 ;  /* 0x3e22f98333337820 */ /* 0x000fe2000040c000 */
[----:B------:R0:W-:Y:S01]  /*36e0*/  MUFU.EX2 R61, R48 ;  /* 0x00000030003d7308 */ /* 0x0001e20000000800 */
[----:B------:R-:W-:-:S02]  /*36f0*/  FMUL.FTZ R50, R59, R77 ;  /* 0x0000004d3b327220 */ /* 0x000fc40000410000 */
[----:B------:R-:W-:-:S04]  /*3700*/  FMUL.FTZ R49, R57, R75 ;  /* 0x0000004b39317220 */ /* 0x000fc80000410000 */
[----:B------:R-:W-:Y:S01]  /*3710*/  FMUL.RZ R56, R49, 0.15915493667125701904 ;  /* 0x3e22f98331387820 */ /* 0x000fe2000040c000 */
[----:B------:R-:W2:Y:S01]  /*3720*/  MUFU.SIN R98, R51 ;  /* 0x0000003300627308 */ /* 0x000ea20000000400 */
[----:B0-----:R-:W-:Y:S02]  /*3730*/  FMUL.FTZ R48, R57, R73 ;  /* 0x0000004939307220 */ /* 0x001fe40000410000 */
[----:B------:R-:W-:-:S05]  /*3740*/  FMUL.FTZ R49, R59, R75 ;  /* 0x0000004b3b317220 */ /* 0x000fca0000410000 */
[----:B------:R0:W1:Y:S08]  /*3750*/  MUFU.COS R54, R51 ;  /* 0x0000003300367308 */ /* 0x0000700000000000 */
[----:B------:R1:W-:Y:S01]  /*3760*/  MUFU.EX2 R55, R50 ;  /* 0x0000003200377308 */ /* 0x0003e20000000800 */
[----:B0-----:R-:W-:Y:S02]  /*3770*/  FMUL.RZ R51, R48, 0.15915493667125701904 ;  /* 0x3e22f98330337820 */ /* 0x001fe4000040c000 */
[----:B------:R-:W-:-:S02]  /*3780*/  FMUL.FTZ R48, R59, R73 ;  /* 0x000000493b307220 */ /* 0x000fc40000410000 */
[----:B--2---:R-:W-:-:S03]  /*3790*/  FMUL.FTZ R98, R61, R98 ;  /* 0x000000623d627220 */ /* 0x004fc60000410000 */
[----:B------:R-:W0:Y:S01]  /*37a0*/  MUFU.SIN R100, R58 ;  /* 0x0000003a00647308 */ /* 0x000e220000000400 */
[----:B-1----:R-:W-:Y:S02]  /*37b0*/  FMUL.FTZ R50, R57, R74 ;  /* 0x0000004a39327220 */ /* 0x002fe40000410000 */
[----:B------:R-:W-:-:S05]  /*37c0*/  FMUL.FTZ R99, R61, R54 ;  /* 0x000000363d637220 */ /* 0x000fca0000410000 */
[----:B------:R1:W2:Y:S08]  /*37d0*/  MUFU.COS R52, R58 ;  /* 0x0000003a00347308 */ /* 0x0002b00000000000 */
[----:B------:R2:W-:Y:S01]  /*37e0*/  MUFU.EX2 R92, R48 ;  /* 0x00000030005c7308 */ /* 0x0005e20000000800 */
[----:B-1----:R-:W-:Y:S02]  /*37f0*/  FMUL.RZ R58, R50, 0.15915493667125701904 ;  /* 0x3e22f983323a7820 */ /* 0x002fe4000040c000 */
[----:B------:R-:W-:-:S02]  /*3800*/  FMUL.FTZ R50, R59, R74 ;  /* 0x0000004a3b327220 */ /* 0x000fc40000410000 */
[----:B0-----:R-:W-:-:S03]  /*3810*/  FMUL.FTZ R100, R55, R100 ;  /* 0x0000006437647220 */ /* 0x001fc60000410000 */
[----:B------:R-:W-:Y:S01]  /*3820*/  MUFU.SIN R67, R51 ;  /* 0x0000003300437308 */ /* 0x000fe20000000400 */
[----:B--2---:R-:W-:Y:S02]  /*3830*/  FMUL.FTZ R48, R57, R30 ;  /* 0x0000001e39307220 */ /* 0x004fe40000410000 */
[----:B------:R-:W-:-:S05]  /*3840*/  FMUL.FTZ R101, R55, R52 ;  /* 0x0000003437657220 */ /* 0x000fca0000410000 */
[----:B------:R0:W1:Y:S08]  /*3850*/  MUFU.COS R93, R51 ;  /* 0x00000033005d7308 */ /* 0x0000700000000000 */
[----:B------:R2:W-:Y:S01]  /*3860*/  MUFU.EX2 R94, R50 ;  /* 0x00000032005e7308 */ /* 0x0005e20000000800 */
[----:B0-----:R-:W-:Y:S02]  /*3870*/  FMUL.RZ R51, R48, 0.15915493667125701904 ;  /* 0x3e22f98330337820 */ /* 0x001fe4000040c000 */
[----:B------:R-:W-:-:S05]  /*3880*/  FMUL.FTZ R48, R59, R30 ;  /* 0x0000001e3b307220 */ /* 0x000fca0000410000 */
[----:B------:R0:W-:Y:S01]  /*3890*/  MUFU.EX2 R63, R49 ;  /* 0x00000031003f7308 */ /* 0x0001e20000000800 */
[----:B--2---:R-:W-:Y:S02]  /*38a0*/  FMUL.FTZ R50, R57, R31 ;  /* 0x0000001f39327220 */ /* 0x004fe40000410000 */
[C---:B-1----:R-:W-:Y:S02]  /*38b0*/  FMUL.FTZ R93, R92.reuse, R93 ;  /* 0x0000005d5c5d7220 */ /* 0x042fe40000410000 */
[----:B------:R-:W-:-:S03]  /*38c0*/  FMUL.FTZ R92, R92, R67 ;  /* 0x000000435c5c7220 */ /* 0x000fc60000410000 */
[----:B------:R-:W-:Y:S01]  /*38d0*/  MUFU.SIN R65, R58 ;  /* 0x0000003a00417308 */ /* 0x000fe20000000400 */
[----:B0-----:R-:W-:-:S07]  /*38e0*/  FMUL.FTZ R49, R57, R72 ;  /* 0x0000004839317220 */ /* 0x001fce0000410000 */
[----:B------:R0:W1:Y:S08]  /*38f0*/  MUFU.COS R95, R58 ;  /* 0x0000003a005f7308 */ /* 0x0000700000000000 */
[----:B------:R2:W-:Y:S01]  /*3900*/  MUFU.EX2 R86, R48 ;  /* 0x0000003000567308 */ /* 0x0005e20000000800 */
[----:B0-----:R-:W-:Y:S02]  /*3910*/  FMUL.RZ R58, R50, 0.15915493667125701904 ;  /* 0x3e22f983323a7820 */ /* 0x001fe4000040c000 */
[----:B------:R-:W-:-:S05]  /*3920*/  FMUL.FTZ R50, R59, R31 ;  /* 0x0000001f3b327220 */ /* 0x000fca0000410000 */
[----:B------:R-:W0:Y:S01]  /*3930*/  MUFU.SIN R96, R56 ;  /* 0x0000003800607308 */ /* 0x000e220000000400 */
[----:B--2---:R-:W-:Y:S02]  /*3940*/  FMUL.FTZ R48, R57, R27 ;  /* 0x0000001b39307220 */ /* 0x004fe40000410000 */
[C---:B-1----:R-:W-:Y:S02]  /*3950*/  FMUL.FTZ R95, R94.reuse, R95 ;  /* 0x0000005f5e5f7220 */ /* 0x042fe40000410000 */
[----:B------:R-:W-:-:S03]  /*3960*/  FMUL.FTZ R94, R94, R65 ;  /* 0x000000415e5e7220 */ /* 0x000fc60000410000 */
[----:B------:R1:W2:Y:S08]  /*3970*/  MUFU.COS R60, R56 ;  /* 0x00000038003c7308 */ /* 0x0002b00000000000 */
[----:B------:R-:W-:Y:S01]  /*3980*/  MUFU.SIN R71, R58 ;  /* 0x0000003a00477308 */ /* 0x000fe20000000400 */
[----:B-1----:R-:W-:Y:S02]  /*3990*/  FMUL.RZ R56, R49, 0.15915493667125701904 ;  /* 0x3e22f98331387820 */ /* 0x002fe4000040c000 */
[----:B------:R-:W-:-:S02]  /*39a0*/  FMUL.FTZ R49, R59, R72 ;  /* 0x000000483b317220 */ /* 0x000fc40000410000 */
[----:B0-----:R-:W-:-:S03]  /*39b0*/  FMUL.FTZ R96, R63, R96 ;  /* 0x000000603f607220 */ /* 0x001fc60000410000 */
[----:B------:R0:W-:Y:S01]  /*39c0*/  MUFU.COS R89, R58 ;  /* 0x0000003a00597308 */ /* 0x0001e20000000000 */
[----:B--2---:R-:W-:-:S07]  /*39d0*/  FMUL.FTZ R97, R63, R60 ;  /* 0x0000003c3f617220 */ /* 0x004fce0000410000 */
[----:B------:R1:W-:Y:S01]  /*39e0*/  MUFU.EX2 R90, R49 ;  /* 0x00000031005a7308 */ /* 0x0003e20000000800 */
[----:B0-----:R-:W-:Y:S02]  /*39f0*/  FMUL.RZ R58, R48, 0.15915493667125701904 ;  /* 0x3e22f983303a7820 */ /* 0x001fe4000040c000 */
[----:B------:R-:W-:-:S04]  /*3a00*/  FMUL.FTZ R48, R57, R26 ;  /* 0x0000001a39307220 */ /* 0x000fc80000410000 */
[----:B------:R-:W-:Y:S01]  /*3a10*/  FMUL.RZ R62, R48, 0.15915493667125701904 ;  /* 0x3e22f983303e7820 */ /* 0x000fe2000040c000 */
[----:B------:R-:W-:Y:S01]  /*3a20*/  SHF.L.U32 R48, R70, 0x2, RZ ;  /* 0x0000000246307819 */ /* 0x000fe200000006ff */
[----:B-1----:R-:W-:Y:S01]  /*3a30*/  FMUL.FTZ R49, R57, R29 ;  /* 0x0000001d39317220 */ /* 0x002fe20000410000 */
[----:B------:R-:W-:Y:S02]  /*3a40*/  MUFU.SIN R69, R56 ;  /* 0x0000003800457308 */ /* 0x000fe40000000400 */
[----:B------:R-:W-:-:S06]  /*3a50*/  LOP3.LUT R48, R48, 0xffffff80, RZ, 0xc0, !PT ;  /* 0xffffff8030307812 */ /* 0x000fcc00078ec0ff */
[----:B------:R0:W1:Y:S08]  /*3a60*/  MUFU.COS R91, R56 ;  /* 0x00000038005b7308 */ /* 0x0000700000000000 */
[----:B------:R-:W-:Y:S01]  /*3a70*/  MUFU.SIN R107, R58 ;  /* 0x0000003a006b7308 */ /* 0x000fe20000000400 */
[----:B0-----:R-:W-:Y:S02]  /*3a80*/  FMUL.RZ R56, R49, 0.15915493667125701904 ;  /* 0x3e22f98331387820 */ /* 0x001fe4000040c000 */
[----:B------:R-:W-:-:S05]  /*3a90*/  FMUL.FTZ R49, R59, R29 ;  /* 0x0000001d3b317220 */ /* 0x000fca0000410000 */
[----:B------:R-:W-:Y:S01]  /*3aa0*/  MUFU.SIN R83, R56 ;  /* 0x0000003800537308 */ /* 0x000fe20000000400 */
[C---:B-1----:R-:W-:Y:S02]  /*3ab0*/  FMUL.FTZ R91, R90.reuse, R91 ;  /* 0x0000005b5a5b7220 */ /* 0x042fe40000410000 */
[----:B------:R-:W-:-:S05]  /*3ac0*/  FMUL.FTZ R90, R90, R69 ;  /* 0x000000455a5a7220 */ /* 0x000fca0000410000 */
[----:B------:R0:W-:Y:S08]  /*3ad0*/  MUFU.COS R85, R56 ;  /* 0x0000003800557308 */ /* 0x0001f00000000000 */
[----:B------:R1:W-:Y:S01]  /*3ae0*/  MUFU.COS R109, R58 ;  /* 0x0000003a006d7308 */ /* 0x0003e20000000000 */
[----:B0-----:R-:W-:-:S07]  /*3af0*/  FMUL.FTZ R56, R59, R27 ;  /* 0x0000001b3b387220 */ /* 0x001fce0000410000 */
[----:B------:R0:W-:Y:S01]  /*3b00*/  MUFU.EX2 R80, R56 ;  /* 0x0000003800507308 */ /* 0x0001e20000000800 */
[----:B-1----:R-:W-:Y:S02]  /*3b10*/  IADD3 R58, R48, R68, RZ ;  /* 0x00000044303a7210 */ /* 0x002fe40007ffe0ff */
[----:B------:R-:W-:-:S03]  /*3b20*/  MOV R48, UR23 ;  /* 0x0000001700307c02 */ /* 0x000fc60008000f00 */
[----:B---3--:R1:W-:Y:S02]  /*3b30*/  STS.128 [R58.X16], R32 ;  /* 0x000000203a007388 */ /* 0x0083e4000000cc00 */
[----:B------:R2:W3:Y:S01]  /*3b40*/  MUFU.EX2 R88, R50 ;  /* 0x0000003200587308 */ /* 0x0004e20000000800 */
[----:B0-----:R-:W-:Y:S01]  /*3b50*/  IMAD R56, R68, 0x3, R58 ;  /* 0x0000000344387824 */ /* 0x001fe200078e023a */
[----:B----4-:R-:W-:Y:S04]  /*3b60*/  STS.128 [R58.X16+0x200], R36 ;  /* 0x000200243a007388 */ /* 0x010fe8000000cc00 */
[----:B-----5:R0:W-:Y:S02]  /*3b70*/  STS.128 [R58.X16+0x400], R40 ;  /* 0x000400283a007388 */ /* 0x0201e4000000cc00 */
[----:B------:R-:W-:Y:S01]  /*3b80*/  MUFU.SIN R81, R51 ;  /* 0x0000003300517308 */ /* 0x000fe20000000400 */
[----:B--2---:R-:W-:Y:S01]  /*3b90*/  FMUL.FTZ R50, R57, R28 ;  /* 0x0000001c39327220 */ /* 0x004fe20000410000 */
[----:B------:R-:W-:Y:S01]  /*3ba0*/  STS.128 [R58.X16+0x600], R44 ;  /* 0x0006002c3a007388 */ /* 0x000fe2000000cc00 */
[----:B------:R-:W-:-:S06]  /*3bb0*/  NOP ;  /* 0x0000000000007918 */ /* 0x000fcc0000000000 */
[----:B------:R-:W2:Y:S01]  /*3bc0*/  LDS.128 R36, [R56.X16] ;  /* 0x0000000038247984 */ /* 0x000ea2000000cc00 */
[----:B------:R4:W5:Y:S01]  /*3bd0*/  MUFU.COS R87, R51 ;  /* 0x0000003300577308 */ /* 0x0009620000000000 */
[----:B------:R-:W-:Y:S02]  /*3be0*/  FMUL.RZ R50, R50, 0.15915493667125701904 ;  /* 0x3e22f98332327820 */ /* 0x000fe4000040c000 */
[----:B-1----:R-:W-:Y:S02]  /*3bf0*/  FMUL.FTZ R33, R57, R24 ;  /* 0x0000001839217220 */ /* 0x002fe40000410000 */
[----:B------:R-:W-:Y:S02]  /*3c00*/  FMUL.FTZ R32, R59, R25 ;  /* 0x000000193b207220 */ /* 0x000fe40000410000 */
[----:B------:R-:W-:Y:S01]  /*3c10*/  FMUL.RZ R33, R33, 0.15915493667125701904 ;  /* 0x3e22f98321217820 */ /* 0x000fe2000040c000 */
[----:B------:R1:W5:Y:S01]  /*3c20*/  MUFU.EX2 R84, R49 ;  /* 0x0000003100547308 */ /* 0x0003620000000800 */
[----:B----4-:R-:W-:-:S02]  /*3c30*/  FMUL.FTZ R51, R59, R28 ;  /* 0x0000001c3b337220 */ /* 0x010fc40000410000 */
[----:B0-----:R-:W-:Y:S02]  /*3c40*/  FMUL.FTZ R42, R59, R23 ;  /* 0x000000173b2a7220 */ /* 0x001fe40000410000 */
[C---:B---3--:R-:W-:Y:S02]  /*3c50*/  FMUL.FTZ R89, R88.reuse, R89 ;  /* 0x0000005958597220 */ /* 0x048fe40000410000 */
[----:B------:R-:W-:Y:S01]  /*3c60*/  FMUL.FTZ R88, R88, R71 ;  /* 0x0000004758587220 */ /* 0x000fe20000410000 */
[----:B------:R-:W-:Y:S01]  /*3c70*/  MUFU.COS R105, R50 ;  /* 0x0000003200697308 */ /* 0x000fe20000000000 */
[----:B-1----:R-:W-:Y:S02]  /*3c80*/  FMUL.FTZ R49, R57, R25 ;  /* 0x0000001939317220 */ /* 0x002fe40000410000 */
[C---:B-----5:R-:W-:Y:S02]  /*3c90*/  FMUL.FTZ R87, R86.reuse, R87 ;  /* 0x0000005756577220 */ /* 0x060fe40000410000 */
[----:B------:R-:W-:Y:S01]  /*3ca0*/  FMUL.RZ R64, R49, 0.15915493667125701904 ;  /* 0x3e22f98331407820 */ /* 0x000fe2000040c000 */
[----:B------:R-:W-:Y:S01]  /*3cb0*/  MOV R49, UR16 ;  /* 0x0000001000317c02 */ /* 0x000fe20008000f00 */
[----:B------:R-:W-:Y:S01]  /*3cc0*/  FMUL.FTZ R86, R86, R81 ;  /* 0x0000005156567220 */ /* 0x000fe20000410000 */
[----:B------:R0:W1:Y:S01]  /*3cd0*/  MUFU.EX2 R82, R51 ;  /* 0x0000003300527308 */ /* 0x0000620000000800 */
[----:B------:R-:W-:-:S02]  /*3ce0*/  FMUL.FTZ R81, R80, R109 ;  /* 0x0000006d50517220 */ /* 0x000fc40000410000 */
[C---:B------:R-:W-:Y:S02]  /*3cf0*/  FMUL.FTZ R85, R84.reuse, R85 ;  /* 0x0000005554557220 */ /* 0x040fe40000410000 */
[----:B------:R-:W-:Y:S02]  /*3d00*/  FMUL.FTZ R84, R84, R83 ;  /* 0x0000005354547220 */ /* 0x000fe40000410000 */
[----:B------:R-:W-:Y:S01]  /*3d10*/  IMAD.WIDE R48, R53, 0x10, R48 ;  /* 0x0000001035307825 */ /* 0x000fe200078e0230 */
[----:B------:R3:W-:Y:S03]  /*3d20*/  MUFU.EX2 R43, R32 ;  /* 0x00000020002b7308 */ /* 0x0007e60000000800 */
[----:B0-----:R-:W-:Y:S02]  /*3d30*/  FMUL.FTZ R51, R59, R26 ;  /* 0x0000001a3b337220 */ /* 0x001fe40000410000 */
[----:B------:R-:W-:Y:S01]  /*3d40*/  FMUL.FTZ R80, R80, R107 ;  /* 0x0000006b50507220 */ /* 0x000fe20000410000 */
[----:B--2---:R-:W-:-:S02]  /*3d50*/  HADD2.F32 R108, -RZ, R36.H1_H1 ;  /* 0x30000024ff6c7230 */ /* 0x004fc40000004100 */
[----:B------:R-:W-:Y:S01]  /*3d60*/  MUFU.SIN R45, R33 ;  /* 0x00000021002d7308 */ /* 0x000fe20000000400 */
[----:B---3--:R-:W-:Y:S01]  /*3d70*/  FMUL.FTZ R32, R59, R24 ;  /* 0x000000183b207220 */ /* 0x008fe20000410000 */
[----:B------:R-:W-:Y:S01]  /*3d80*/  HADD2.F32 R40, -RZ, R36.H0_H0 ;  /* 0x20000024ff287230 */ /* 0x000fe20000004100 */
[----:B-1----:R-:W-:Y:S01]  /*3d90*/  FMUL.FTZ R83, R82, R105 ;  /* 0x0000006952537220 */ /* 0x002fe20000410000 */
[--C-:B------:R-:W-:Y:S01]  /*3da0*/  HADD2.F32 R41, -RZ, R37.reuse.H0_H0 ;  /* 0x20000025ff297230 */ /* 0x100fe20000004100 */
[C---:B------:R-:W-:Y:S01]  /*3db0*/  FMUL.FTZ R108, R165.reuse, R108 ;  /* 0x0000006ca56c7220 */ /* 0x040fe20000410000 */
[----:B------:R-:W-:Y:S01]  /*3dc0*/  HADD2.F32 R105, -RZ, R37.H1_H1 ;  /* 0x30000025ff697230 */ /* 0x000fe20000004100 */
[----:B------:R-:W-:Y:S01]  /*3dd0*/  FMUL.FTZ R109, R165, R40 ;  /* 0x00000028a56d7220 */ /* 0x000fe20000410000 */
[----:B------:R0:W-:Y:S01]  /*3de0*/  MUFU.COS R115, R33 ;  /* 0x0000002100737308 */ /* 0x0001e20000000000 */
[-C--:B------:R-:W-:Y:S01]  /*3df0*/  FMUL.FTZ R36, R108, R98.reuse ;  /* 0x000000626c247220 */ /* 0x080fe20000410000 */
[--C-:B------:R-:W-:Y:S01]  /*3e00*/  HADD2.F32 R114, -RZ, R38.reuse.H1_H1 ;  /* 0x30000026ff727230 */ /* 0x100fe20000004100 */
[C---:B------:R-:W-:Y:S01]  /*3e10*/  FMUL.FTZ R37, R109.reuse, R98 ;  /* 0x000000626d257220 */ /* 0x040fe20000410000 */
[----:B------:R-:W-:Y:S01]  /*3e20*/  HADD2.F32 R38, -RZ, R38.H0_H0 ;  /* 0x20000026ff267230 */ /* 0x000fe20000004100 */
[----:B------:R-:W-:Y:S01]  /*3e30*/  FMUL.FTZ R106, R164, R41 ;  /* 0x00000029a46a7220 */ /* 0x000fe20000410000 */
[----:B------:R-:W-:Y:S01]  /*3e40*/  HADD2.F32 R116, -RZ, R39.H1_H1 ;  /* 0x30000027ff747230 */ /* 0x000fe20000004100 */
[----:B------:R-:W-:Y:S01]  /*3e50*/  FFMA.FTZ R41, R109, R99, -R36 ;  /* 0x000000636d297223 */ /* 0x000fe20000010824 */
[----:B------:R-:W1:Y:S01]  /*3e60*/  MUFU.SIN R103, R50 ;  /* 0x0000003200677308 */ /* 0x000e620000000400 */
[----:B0-----:R-:W-:-:S02]  /*3e70*/  FMUL.FTZ R33, R57, R23 ;  /* 0x0000001739217220 */ /* 0x001fc40000410000 */
[----:B------:R-:W-:Y:S02]  /*3e80*/  FFMA.FTZ R40, R108, R99, R37 ;  /* 0x000000636c287223 */ /* 0x000fe40000010025 */
[----:B------:R-:W-:Y:S02]  /*3e90*/  FMUL.RZ R44, R33, 0.15915493667125701904 ;  /* 0x3e22f983212c7820 */ /* 0x000fe4000040c000 */
[----:B------:R-:W-:Y:S01]  /*3ea0*/  FMUL.FTZ R105, R164, R105 ;  /* 0x00000069a4697220 */ /* 0x000fe20000410000 */
[----:B------:R-:W-:Y:S01]  /*3eb0*/  MUFU.SIN R104, R62 ;  /* 0x0000003e00687308 */ /* 0x000fe20000000400 */
[----:B------:R-:W-:Y:S02]  /*3ec0*/  FADD.FTZ R41, R106, R41 ;  /* 0x000000296a297221 */ /* 0x000fe40000010000 */
[----:B------:R-:W-:Y:S02]  /*3ed0*/  FADD.FTZ R40, R105, R40 ;  /* 0x0000002869287221 */ /* 0x000fe40000010000 */
[----:B------:R-:W-:-:S02]  /*3ee0*/  FMUL.FTZ R114, R163, R114 ;  /* 0x00000072a3727220 */ /* 0x000fc40000410000 */
[----:B------:R-:W-:Y:S01]  /*3ef0*/  FMUL.FTZ R36, R96, R40 ;  /* 0x0000002860247220 */ /* 0x000fe20000410000 */
[----:B------:R-:W-:Y:S01]  /*3f00*/  MUFU.COS R50, R62 ;  /* 0x0000003e00327308 */ /* 0x000fe20000000000 */
[----:B-1----:R-:W-:Y:S02]  /*3f10*/  FMUL.FTZ R82, R82, R103 ;  /* 0x0000006752527220 */ /* 0x002fe40000410000 */
[----:B------:R-:W-:Y:S02]  /*3f20*/  FFMA.FTZ R36, R97, R41, -R36 ;  /* 0x0000002961247223 */ /* 0x000fe40000010824 */
[----:B------:R-:W-:Y:S02]  /*3f30*/  FMUL.FTZ R113, R163, R38 ;  /* 0x00000026a3717220 */ /* 0x000fe40000410000 */
[----:B------:R-:W-:Y:S01]  /*3f40*/  FMUL.FTZ R116, R151, R116 ;  /* 0x0000007497747220 */ /* 0x000fe20000410000 */
[----:B------:R-:W0:Y:S01]  /*3f50*/  MUFU.SIN R102, R64 ;  /* 0x0000004000667308 */ /* 0x000e220000000400 */
[----:B------:R-:W-:Y:S01]  /*3f60*/  FADD.FTZ R38, R113, R36 ;  /* 0x0000002471267221 */ /* 0x000fe20000010000 */
[----:B------:R-:W-:-:S05]  /*3f70*/  HADD2.F32 R36, -RZ, R39.H0_H0 ;  /* 0x20000027ff247230 */ /* 0x000fca0000004100 */
[----:B------:R-:W-:Y:S01]  /*3f80*/  FMUL.FTZ R117, R151, R36 ;  /* 0x0000002497757220 */ /* 0x000fe20000410000 */
[----:B------:R-:W1:Y:S08]  /*3f90*/  MUFU.COS R62, R64 ;  /* 0x00000040003e7308 */ /* 0x000e700000000000 */
[----:B------:R2:W3:Y:S01]  /*3fa0*/  MUFU.EX2 R112, R32 ;  /* 0x0000002000707308 */ /* 0x0004e20000000800 */
[----:B0-----:R-:W-:-:S07]  /*3fb0*/  FMUL.FTZ R102, R43, R102 ;  /* 0x000000662b667220 */ /* 0x001fce0000410000 */
[----:B------:R-:W-:Y:S01]  /*3fc0*/  MUFU.EX2 R42, R42 ;  /* 0x0000002a002a7308 */ /* 0x000fe20000000800 */
[----:B--2---:R-:W0:Y:S01]  /*3fd0*/  LDS.128 R32, [R56.X16+0x10] ;  /* 0x0000100038207984 */ /* 0x004e22000000cc00 */
[----:B-1----:R-:W-:Y:S02]  /*3fe0*/  FMUL.FTZ R103, R43, R62 ;  /* 0x0000003e2b677220 */ /* 0x002fe40000410000 */
[----:B------:R-:W-:-:S04]  /*3ff0*/  FMUL.FTZ R43, R96, R41 ;  /* 0x00000029602b7220 */ /* 0x000fc80000410000 */
[----:B------:R-:W1:Y:S01]  /*4000*/  MUFU.SIN R37, R44 ;  /* 0x0000002c00257308 */ /* 0x000e620000000400 */
[----:B------:R-:W-:Y:S02]  /*4010*/  FFMA.FTZ R43, R97, R40, R43 ;  /* 0x00000028612b7223 */ /* 0x000fe4000001002b */
[----:B---3--:R-:W-:Y:S02]  /*4020*/  FMUL.FTZ R115, R112, R115 ;  /* 0x0000007370737220 */ /* 0x008fe40000410000 */
[----:B------:R-:W-:Y:S02]  /*4030*/  FADD.FTZ R43, R114, R43 ;  /* 0x0000002b722b7221 */ /* 0x000fe40000010000 */
[----:B------:R-:W-:Y:S01]  /*4040*/  FMUL.FTZ R112, R112, R45 ;  /* 0x0000002d70707220 */ /* 0x000fe20000410000 */
[----:B------:R-:W2:Y:S01]  /*4050*/  MUFU.COS R111, R44 ;  /* 0x0000002c006f7308 */ /* 0x000ea20000000000 */
[----:B------:R-:W-:-:S04]  /*4060*/  FMUL.FTZ R40, R94, R43 ;  /* 0x0000002b5e287220 */ /* 0x000fc80000410000 */
[----:B------:R-:W-:Y:S02]  /*4070*/  FFMA.FTZ R40, R95, R38, -R40 ;  /* 0x000000265f287223 */ /* 0x000fe40000010828 */
[----:B-1----:R-:W-:Y:S01]  /*4080*/  FMUL.FTZ R110, R42, R37 ;  /* 0x000000252a6e7220 */ /* 0x002fe20000410000 */
[----:B------:R-:W1:Y:S01]  /*4090*/  MUFU.EX2 R51, R51 ;  /* 0x0000003300337308 */ /* 0x000e620000000800 */
[----:B------:R-:W-:Y:S02]  /*40a0*/  FMUL.FTZ R37, R101, R98 ;  /* 0x0000006265257220 */ /* 0x000fe40000410000 */
[----:B------:R-:W-:Y:S02]  /*40b0*/  FADD.FTZ R40, R117, R40 ;  /* 0x0000002875287221 */ /* 0x000fe40000010000 */
[----:B------:R-:W-:Y:S02]  /*40c0*/  FFMA.FTZ R39, R100, R99, R37 ;  /* 0x0000006364277223 */ /* 0x000fe40000010025 */
[----:B--2---:R-:W-:-:S02]  /*40d0*/  FMUL.FTZ R111, R42, R111 ;  /* 0x0000006f2a6f7220 */ /* 0x004fc40000410000 */
[----:B------:R-:W-:Y:S02]  /*40e0*/  FMUL.FTZ R42, R94, R38 ;  /* 0x000000265e2a7220 */ /* 0x000fe40000410000 */
[----:B------:R-:W-:Y:S02]  /*40f0*/  FMUL.FTZ R38, R100, R98 ;  /* 0x0000006264267220 */ /* 0x000fe40000410000 */
[----:B------:R-:W-:Y:S02]  /*4100*/  FFMA.FTZ R43, R95, R43, R42 ;  /* 0x0000002b5f2b7223 */ /* 0x000fe4000001002a */
[----:B------:R-:W-:Y:S01]  /*4110*/  FFMA.FTZ R38, R101, R99, -R38 ;  /* 0x0000006365267223 */ /* 0x000fe20000010826 */
[--C-:B0-----:R-:W-:Y:S01]  /*4120*/  HADD2.F32 R37, -RZ, R32.reuse.H0_H0 ;  /* 0x20000020ff257230 */ /* 0x101fe20000004100 */
        /* <DEDUP_REMOVED lines=68> */
[----:B------:R2:W3:Y:S01]  /*4570*/  LDG.E.128 R32, [R48.64+0x400] ;  /* 0x0004001230207981 */ /* 0x0004e2000c1e1d00 */
[----:B------:R-:W-:-:S02]  /*4580*/  FFMA.FTZ R55, R85, R41, -R44 ;  /* 0x0000002955377223 */ /* 0x000fc4000001082c */
[C---:B-1----:R-:W-:Y:S01]  /*4590*/  FMUL.FTZ R107, R51.reuse, R50 ;  /* 0x00000032336b7220 */ /* 0x042fe20000410000 */
[----:B------:R2:W4:Y:S01]  /*45a0*/  LDG.E.128 R40, [R48.64+0x200] ;  /* 0x0002001230287981 */ /* 0x000522000c1e1d00 */
[----:B------:R-:W-:-:S03]  /*45b0*/  FMUL.FTZ R104, R51, R104 ;  /* 0x0000006833687220 */ /* 0x000fc60000410000 */
[----:B------:R2:W5:Y:S01]  /*45c0*/  LDG.E.128 R44, [R48.64] ;  /* 0x00000012302c7981 */ /* 0x000562000c1e1d00 */
[--C-:B0-----:R-:W-:Y:S02]  /*45d0*/  HADD2.F32 R53, -RZ, R36.reuse.H0_H0 ;  /* 0x20000024ff357230 */ /* 0x101fe40000004100 */
[----:B------:R-:W-:Y:S01]  /*45e0*/  HADD2.F32 R127, -RZ, R36.H1_H1 ;  /* 0x30000024ff7f7230 */ /* 0x000fe20000004100 */
[----:B--2---:R-:W2:Y:S02]  /*45f0*/  LDG.E.128 R48, [R48.64+0x600] ;  /* 0x0006001230307981 */ /* 0x004ea4000c1e1d00 */
[C---:B------:R-:W-:Y:S02]  /*4600*/  FMUL.FTZ R126, R146.reuse, R53 ;  /* 0x00000035927e7220 */ /* 0x040fe40000410000 */
[----:B------:R-:W-:Y:S02]  /*4610*/  FMUL.FTZ R127, R146, R127 ;  /* 0x0000007f927f7220 */ /* 0x000fe40000410000 */
[----:B------:R-:W-:-:S02]  /*4620*/  FMUL.FTZ R53, R84, R52 ;  /* 0x0000003454357220 */ /* 0x000fc40000410000 */
[----:B------:R-:W-:Y:S02]  /*4630*/  FMUL.FTZ R36, R84, R54 ;  /* 0x0000003654247220 */ /* 0x000fe40000410000 */
[----:B------:R-:W-:Y:S02]  /*4640*/  FADD.FTZ R63, R127, R62 ;  /* 0x0000003e7f3f7221 */ /* 0x000fe40000010000 */
[C---:B------:R-:W-:Y:S02]  /*4650*/  FFMA.FTZ R60, R85.reuse, R52, -R36 ;  /* 0x00000034553c7223 */ /* 0x040fe40000010824 */
[----:B------:R-:W-:Y:S02]  /*4660*/  FADD.FTZ R62, R126, R55 ;  /* 0x000000377e3e7221 */ /* 0x000fe40000010000 */
[----:B------:R-:W-:Y:S02]  /*4670*/  FFMA.FTZ R61, R85, R54, R53 ;  /* 0x00000036553d7223 */ /* 0x000fe40000010035 */
[----:B------:R-:W0:Y:S01]  /*4680*/  LDS.128 R52, [R56.X16+0x30] ;  /* 0x0000300038347984 */ /* 0x000e22000000cc00 */
[--C-:B------:R-:W-:Y:S01]  /*4690*/  HADD2.F32 R128, -RZ, R37.reuse.H1_H1 ;  /* 0x30000025ff807230 */ /* 0x100fe20000004100 */
[C---:B------:R-:W-:Y:S01]  /*46a0*/  FMUL.FTZ R66, R82.reuse, R62 ;  /* 0x0000003e52427220 */ /* 0x040fe20000410000 */
[----:B------:R-:W-:Y:S01]  /*46b0*/  HADD2.F32 R36, -RZ, R37.H0_H0 ;  /* 0x20000025ff247230 */ /* 0x000fe20000004100 */
[----:B------:R-:W-:-:S02]  /*46c0*/  FMUL.FTZ R64, R82, R63 ;  /* 0x0000003f52407220 */ /* 0x000fc40000410000 */
[----:B------:R-:W-:Y:S02]  /*46d0*/  FFMA.FTZ R63, R83, R63, R66 ;  /* 0x0000003f533f7223 */ /* 0x000fe40000010042 */
[C---:B------:R-:W-:Y:S02]  /*46e0*/  FMUL.FTZ R128, R145.reuse, R128 ;  /* 0x0000008091807220 */ /* 0x040fe40000410000 */
[----:B------:R-:W-:Y:S02]  /*46f0*/  FMUL.FTZ R129, R145, R36 ;  /* 0x0000002491817220 */ /* 0x000fe40000410000 */
[----:B------:R-:W-:Y:S02]  /*4700*/  FMUL.FTZ R36, R82, R61 ;  /* 0x0000003d52247220 */ /* 0x000fe40000410000 */
[C---:B------:R-:W-:Y:S02]  /*4710*/  FFMA.FTZ R64, R83.reuse, R62, -R64 ;  /* 0x0000003e53407223 */ /* 0x040fe40000010840 */
[----:B------:R-:W-:Y:S01]  /*4720*/  FADD.FTZ R63, R128, R63 ;  /* 0x0000003f803f7221 */ /* 0x000fe20000010000 */
[--C-:B------:R-:W-:Y:S01]  /*4730*/  HADD2.F32 R131, -RZ, R38.reuse.H1_H1 ;  /* 0x30000026ff837230 */ /* 0x100fe20000004100 */
[----:B------:R-:W-:Y:S01]  /*4740*/  FFMA.FTZ R36, R83, R60, -R36 ;  /* 0x0000003c53247223 */ /* 0x000fe20000010824 */
[----:B------:R-:W-:Y:S01]  /*4750*/  HADD2.F32 R37, -RZ, R38.H0_H0 ;  /* 0x20000026ff257230 */ /* 0x000fe20000004100 */
[----:B------:R-:W-:-:S02]  /*4760*/  FADD.FTZ R64, R129, R64 ;  /* 0x0000004081407221 */ /* 0x000fc40000010000 */
[----:B------:R-:W-:Y:S02]  /*4770*/  FMUL.FTZ R60, R82, R60 ;  /* 0x0000003c523c7220 */ /* 0x000fe40000410000 */
[C---:B------:R-:W-:Y:S02]  /*4780*/  FMUL.FTZ R38, R80.reuse, R63 ;  /* 0x0000003f50267220 */ /* 0x040fe40000410000 */
[-C--:B------:R-:W-:Y:S02]  /*4790*/  FMUL.FTZ R62, R80, R64.reuse ;  /* 0x00000040503e7220 */ /* 0x080fe40000410000 */
[----:B------:R-:W-:Y:S02]  /*47a0*/  FFMA.FTZ R60, R83, R61, R60 ;  /* 0x0000003d533c7223 */ /* 0x000fe4000001003c */
[----:B------:R-:W-:Y:S02]  /*47b0*/  FFMA.FTZ R61, R81, R64, -R38 ;  /* 0x00000040513d7223 */ /* 0x000fe40000010826 */
[----:B------:R-:W-:-:S02]  /*47c0*/  FMUL.FTZ R130, R144, R37 ;  /* 0x0000002590827220 */ /* 0x000fc40000410000 */
[----:B------:R-:W-:Y:S02]  /*47d0*/  FFMA.FTZ R62, R81, R63, R62 ;  /* 0x0000003f513e7223 */ /* 0x000fe4000001003e */
[----:B------:R-:W-:Y:S02]  /*47e0*/  FMUL.FTZ R131, R144, R131 ;  /* 0x0000008390837220 */ /* 0x000fe40000410000 */
[----:B------:R-:W-:Y:S01]  /*47f0*/  FADD.FTZ R61, R130, R61 ;  /* 0x0000003d823d7221 */ /* 0x000fe20000010000 */
[--C-:B------:R-:W-:Y:S01]  /*4800*/  HADD2.F32 R132, -RZ, R39.reuse.H1_H1 ;  /* 0x30000027ff847230 */ /* 0x100fe20000004100 */
[----:B------:R-:W-:Y:S02]  /*4810*/  FADD.FTZ R62, R131, R62 ;  /* 0x0000003e833e7221 */ /* 0x000fe40000010000 */
[C---:B------:R-:W-:Y:S01]  /*4820*/  FMUL.FTZ R37, R104.reuse, R61 ;  /* 0x0000003d68257220 */ /* 0x040fe20000410000 */
[----:B------:R-:W-:Y:S01]  /*4830*/  HADD2.F32 R38, -RZ, R39.H0_H0 ;  /* 0x20000027ff267230 */ /* 0x000fe20000004100 */
[----:B------:R-:W-:-:S02]  /*4840*/  FMUL.FTZ R64, R104, R62 ;  /* 0x0000003e68407220 */ /* 0x000fc40000410000 */
[----:B------:R-:W-:Y:S02]  /*4850*/  FFMA.FTZ R39, R107, R62, R37 ;  /* 0x0000003e6b277223 */ /* 0x000fe40000010025 */
[----:B------:R-:W-:Y:S02]  /*4860*/  FMUL.FTZ R132, R5, R132 ;  /* 0x0000008405847220 */ /* 0x000fe40000410000 */
[----:B------:R-:W-:Y:S02]  /*4870*/  FMUL.FTZ R37, R80, R60 ;  /* 0x0000003c50257220 */ /* 0x000fe40000410000 */
[----:B------:R-:W-:Y:S02]  /*4880*/  FMUL.FTZ R57, R57, R22 ;  /* 0x0000001639397220 */ /* 0x000fe40000410000 */
[----:B------:R-:W-:Y:S02]  /*4890*/  FFMA.FTZ R64, R107, R61, -R64 ;  /* 0x0000003d6b407223 */ /* 0x000fe40000010840 */
[----:B------:R-:W-:-:S02]  /*48a0*/  FMUL.FTZ R133, R5, R38 ;  /* 0x0000002605857220 */ /* 0x000fc40000410000 */
[----:B------:R-:W-:Y:S02]  /*48b0*/  FADD.FTZ R39, R132, R39 ;  /* 0x0000002784277221 */ /* 0x000fe40000010000 */
[----:B------:R-:W-:Y:S02]  /*48c0*/  FMUL.FTZ R136, R59, R22 ;  /* 0x000000163b887220 */ /* 0x000fe40000410000 */
[-C--:B------:R-:W-:Y:S01]  /*48d0*/  FFMA.FTZ R38, R81, R36.reuse, -R37 ;  /* 0x0000002451267223 */ /* 0x080fe20000010825 */
[----:B0-----:R-:W-:Y:S01]  /*48e0*/  HADD2.F32 R37, -RZ, R52.H0_H0 ;  /* 0x20000034ff257230 */ /* 0x001fe20000004100 */
[----:B------:R-:W-:Y:S02]  /*48f0*/  FMUL.RZ R59, R57, 0.15915493667125701904 ;  /* 0x3e22f983393b7820 */ /* 0x000fe4000040c000 */
[----:B------:R-:W-:Y:S02]  /*4900*/  FADD.FTZ R64, R133, R64 ;  /* 0x0000004085407221 */ /* 0x000fe40000010000 */
[----:B------:R-:W-:-:S02]  /*4910*/  FMUL.FTZ R36, R80, R36 ;  /* 0x0000002450247220 */ /* 0x000fc40000410000 */
[C---:B------:R-:W-:Y:S01]  /*4920*/  FMUL.FTZ R57, R102.reuse, R39 ;  /* 0x0000002766397220 */ /* 0x040fe20000410000 */
[----:B------:R-:W-:Y:S01]  /*4930*/  HADD2.F32 R135, -RZ, R52.H1_H1 ;  /* 0x30000034ff877230 */ /* 0x000fe20000004100 */
[----:B------:R-:W-:Y:S02]  /*4940*/  FMUL.FTZ R62, R102, R64 ;  /* 0x00000040663e7220 */ /* 0x000fe40000410000 */
[----:B------:R-:W-:Y:S02]  /*4950*/  FFMA.FTZ R36, R81, R60, R36 ;  /* 0x0000003c51247223 */ /* 0x000fe40000010024 */
[C---:B------:R-:W-:Y:S02]  /*4960*/  FFMA.FTZ R57, R103.reuse, R64, -R57 ;  /* 0x0000004067397223 */ /* 0x040fe40000010839 */
[----:B------:R-:W-:Y:S02]  /*4970*/  FMUL.FTZ R134, R4, R37 ;  /* 0x0000002504867220 */ /* 0x000fe40000410000 */
[----:B------:R-:W-:-:S02]  /*4980*/  FFMA.FTZ R62, R103, R39, R62 ;  /* 0x00000027673e7223 */ /* 0x000fc4000001003e */
[----:B------:R-:W-:Y:S02]  /*4990*/  FMUL.FTZ R135, R4, R135 ;  /* 0x0000008704877220 */ /* 0x000fe40000410000 */
[----:B------:R-:W-:Y:S02]  /*49a0*/  FMUL.FTZ R37, R104, R36 ;  /* 0x0000002468257220 */ /* 0x000fe40000410000 */
[----:B------:R-:W-:Y:S02]  /*49b0*/  FADD.FTZ R57, R134, R57 ;  /* 0x0000003986397221 */ /* 0x000fe40000010000 */
[-C--:B------:R-:W-:Y:S02]  /*49c0*/  FMUL.FTZ R52, R104, R38.reuse ;  /* 0x0000002668347220 */ /* 0x080fe40000410000 */
[----:B------:R-:W-:Y:S02]  /*49d0*/  FADD.FTZ R62, R135, R62 ;  /* 0x0000003e873e7221 */ /* 0x000fe40000010000 */
[----:B------:R-:W-:-:S02]  /*49e0*/  FFMA.FTZ R37, R107, R38, -R37 ;  /* 0x000000266b257223 */ /* 0x000fc40000010825 */
[C---:B------:R-:W-:Y:S01]  /*49f0*/  FMUL.FTZ R38, R112.reuse, R57 ;  /* 0x0000003970267220 */ /* 0x040fe20000410000 */
[----:B------:R-:W-:Y:S01]  /*4a00*/  MUFU.EX2 R136, R136 ;  /* 0x0000008800887308 */ /* 0x000fe20000000800 */
[----:B------:R-:W-:Y:S01]  /*4a10*/  FFMA.FTZ R52, R107, R36, R52 ;  /* 0x000000246b347223 */ /* 0x000fe20000010034 */
[--C-:B------:R-:W-:Y:S01]  /*4a20*/  HADD2.F32 R36, -RZ, R53.reuse.H0_H0 ;  /* 0x20000035ff247230 */ /* 0x100fe20000004100 */
[-C--:B------:R-:W-:Y:S01]  /*4a30*/  FMUL.FTZ R60, R112, R62.reuse ;  /* 0x0000003e703c7220 */ /* 0x080fe20000410000 */
[----:B------:R-:W-:Y:S01]  /*4a40*/  HADD2.F32 R138, -RZ, R53.H1_H1 ;  /* 0x30000035ff8a7230 */ /* 0x000fe20000004100 */
[----:B------:R-:W-:-:S03]  /*4a50*/  FFMA.FTZ R53, R115, R62, R38 ;  /* 0x0000003e73357223 */ /* 0x000fc60000010026 */
[----:B------:R-:W0:Y:S01]  /*4a60*/  MUFU.COS R139, R59 ;  /* 0x0000003b008b7308 */ /* 0x000e220000000000 */
[----:B------:R-:W-:Y:S02]  /*4a70*/  FMUL.FTZ R38, R102, R52 ;  /* 0x0000003466267220 */ /* 0x000fe40000410000 */
[----:B------:R-:W-:-:S05]  /*4a80*/  FFMA.FTZ R60, R115, R57, -R60 ;  /* 0x00000039733c7223 */ /* 0x000fca000001083c */
[----:B------:R-:W1:Y:S01]  /*4a90*/  MUFU.SIN R39, R59 ;  /* 0x0000003b00277308 */ /* 0x000e620000000400 */
[C---:B------:R-:W-:Y:S02]  /*4aa0*/  FMUL.FTZ R137, R3.reuse, R36 ;  /* 0x0000002403897220 */ /* 0x040fe40000410000 */
[----:B------:R-:W-:Y:S02]  /*4ab0*/  FMUL.FTZ R138, R3, R138 ;  /* 0x0000008a038a7220 */ /* 0x000fe40000410000 */
[-C--:B------:R-:W-:Y:S02]  /*4ac0*/  FFMA.FTZ R38, R103, R37.reuse, -R38 ;  /* 0x0000002567267223 */ /* 0x080fe40000010826 */
[----:B------:R-:W-:Y:S02]  /*4ad0*/  FMUL.FTZ R37, R102, R37 ;  /* 0x0000002566257220 */ /* 0x000fe40000410000 */
[----:B------:R-:W-:Y:S02]  /*4ae0*/  FADD.FTZ R60, R137, R60 ;  /* 0x0000003c893c7221 */ /* 0x000fe40000010000 */
[----:B------:R-:W-:Y:S01]  /*4af0*/  FADD.FTZ R53, R138, R53 ;  /* 0x000000358a357221 */ /* 0x000fe20000010000 */
[--C-:B------:R-:W-:Y:S01]  /*4b00*/  HADD2.F32 R141, -RZ, R54.reuse.H1_H1 ;  /* 0x30000036ff8d7230 */ /* 0x100fe20000004100 */
[----:B------:R-:W-:Y:S01]  /*4b10*/  FFMA.FTZ R52, R103, R52, R37 ;  /* 0x0000003467347223 */ /* 0x000fe20000010025 */
[----:B------:R-:W-:Y:S01]  /*4b20*/  HADD2.F32 R37, -RZ, R54.H0_H0 ;  /* 0x20000036ff257230 */ /* 0x000fe20000004100 */
[----:B------:R-:W-:-:S02]  /*4b30*/  FMUL.FTZ R62, R110, R60 ;  /* 0x0000003c6e3e7220 */ /* 0x000fc40000410000 */
[----:B------:R-:W-:Y:S02]  /*4b40*/  FMUL.FTZ R36, R110, R53 ;  /* 0x000000356e247220 */ /* 0x000fe40000410000 */
[C---:B0-----:R-:W-:Y:S02]  /*4b50*/  FMUL.FTZ R139, R136.reuse, R139 ;  /* 0x0000008b888b7220 */ /* 0x041fe40000410000 */
[----:B-1----:R-:W-:Y:S02]  /*4b60*/  FMUL.FTZ R136, R136, R39 ;  /* 0x0000002788887220 */ /* 0x002fe40000410000 */
[C---:B------:R-:W-:Y:S02]  /*4b70*/  FFMA.FTZ R62, R111.reuse, R53, R62 ;  /* 0x000000356f3e7223 */ /* 0x040fe4000001003e */
[----:B------:R-:W-:Y:S02]  /*4b80*/  FMUL.FTZ R141, R2, R141 ;  /* 0x0000008d028d7220 */ /* 0x000fe40000410000 */
[----:B------:R-:W-:-:S02]  /*4b90*/  FFMA.FTZ R39, R111, R60, -R36 ;  /* 0x0000003c6f277223 */ /* 0x000fc40000010824 */
[----:B------:R-:W-:Y:S02]  /*4ba0*/  FMUL.FTZ R140, R2, R37 ;  /* 0x00000025028c7220 */ /* 0x000fe40000410000 */
[C---:B------:R-:W-:Y:S02]  /*4bb0*/  FMUL.FTZ R36, R112.reuse, R52 ;  /* 0x0000003470247220 */ /* 0x040fe40000410000 */
[-C--:B------:R-:W-:Y:S02]  /*4bc0*/  FMUL.FTZ R37, R112, R38.reuse ;  /* 0x0000002670257220 */ /* 0x080fe40000410000 */
[----:B------:R-:W-:Y:S02]  /*4bd0*/  FADD.FTZ R62, R141, R62 ;  /* 0x0000003e8d3e7221 */ /* 0x000fe40000010000 */
[----:B------:R-:W-:Y:S02]  /*4be0*/  FADD.FTZ R39, R140, R39 ;  /* 0x000000278c277221 */ /* 0x000fe40000010000 */
[----:B------:R-:W-:-:S02]  /*4bf0*/  FFMA.FTZ R36, R115, R38, -R36 ;  /* 0x0000002673247223 */ /* 0x000fc40000010824 */
[----:B------:R-:W-:Y:S01]  /*4c00*/  FFMA.FTZ R52, R115, R52, R37 ;  /* 0x0000003473347223 */ /* 0x000fe20000010025 */
[--C-:B------:R-:W-:Y:S01]  /*4c10*/  HADD2.F32 R37, -RZ, R55.reuse.H1_H1 ;  /* 0x30000037ff257230 */ /* 0x100fe20000004100 */
[C---:B------:R-:W-:Y:S01]  /*4c20*/  FMUL.FTZ R38, R136.reuse, R62 ;  /* 0x0000003e88267220 */ /* 0x040fe20000410000 */
[----:B------:R-:W-:Y:S01]  /*4c30*/  HADD2.F32 R143, -RZ, R55.H0_H0 ;  /* 0x20000037ff8f7230 */ /* 0x000fe20000004100 */
[-C--:B------:R-:W-:Y:S02]  /*4c40*/  FMUL.FTZ R53, R136, R39.reuse ;  /* 0x0000002788357220 */ /* 0x080fe40000410000 */
[C---:B------:R-:W-:Y:S02]  /*4c50*/  FFMA.FTZ R54, R139.reuse, R39, -R38 ;  /* 0x000000278b367223 */ /* 0x040fe40000010826 */
[----:B------:R-:W-:Y:S02]  /*4c60*/  FMUL.FTZ R38, R110, R36 ;  /* 0x000000246e267220 */ /* 0x000fe40000410000 */
[----:B------:R-:W-:-:S02]  /*4c70*/  FFMA.FTZ R53, R139, R62, R53 ;  /* 0x0000003e8b357223 */ /* 0x000fc40000010035 */
[C---:B------:R-:W-:Y:S02]  /*4c80*/  FMUL.FTZ R142, R0.reuse, R37 ;  /* 0x00000025008e7220 */ /* 0x040fe40000410000 */
[----:B------:R-:W-:Y:S02]  /*4c90*/  FMUL.FTZ R143, R0, R143 ;  /* 0x0000008f008f7220 */ /* 0x000fe40000410000 */
[-C--:B------:R-:W-:Y:S02]  /*4ca0*/  FFMA.FTZ R37, R111, R52.reuse, R38 ;  /* 0x000000346f257223 */ /* 0x080fe40000010026 */
[----:B------:R-:W-:Y:S02]  /*4cb0*/  FADD.FTZ R39, R142, R53 ;  /* 0x000000358e277221 */ /* 0x000fe40000010000 */
[----:B------:R-:W-:Y:S02]  /*4cc0*/  FMUL.FTZ R52, R110, R52 ;  /* 0x000000346e347220 */ /* 0x000fe40000410000 */
[----:B------:R-:W-:Y:S01]  /*4cd0*/  FADD.FTZ R38, R143, R54 ;  /* 0x000000368f267221 */ /* 0x000fe20000010000 */
[----:B------:R-:W0:Y:S01]  /*4ce0*/  SHFL.UP PT, R57, R39, 0x1, RZ ;  /* 0x0420000027397989 */ /* 0x000e2200000e00ff */
[----:B------:R-:W-:-:S02]  /*4cf0*/  FFMA.FTZ R36, R111, R36, -R52 ;  /* 0x000000246f247223 */ /* 0x000fc40000010834 */
[CC--:B------:R-:W-:Y:S01]  /*4d00*/  FMUL.FTZ R52, R136.reuse, R37.reuse ;  /* 0x0000002588347220 */ /* 0x0c0fe20000410000 */
[----:B------:R-:W1:Y:S01]  /*4d10*/  SHFL.UP PT, R55, R38, 0x1, RZ ;  /* 0x0420000026377989 */ /* 0x000e6200000e00ff */
[-C--:B------:R-:W-:Y:S02]  /*4d20*/  FMUL.FTZ R54, R136, R36.reuse ;  /* 0x0000002488367220 */ /* 0x080fe40000410000 */
[C---:B------:R-:W-:Y:S02]  /*4d30*/  FFMA.FTZ R36, R139.reuse, R36, -R52 ;  /* 0x000000248b247223 */ /* 0x040fe40000010834 */
        /* <DEDUP_REMOVED lines=9> */
[----:B------:R-:W-:Y:S02]  /*4dd0*/  @P0 FADD.FTZ R39, R39, R52 ;  /* 0x0000003427270221 */ /* 0x000fe40000010000 */
[C---:B------:R-:W-:Y:S01]  /*4de0*/  FMUL.FTZ R55, R54.reuse, R37 ;  /* 0x0000002536377220 */ /* 0x040fe20000410000 */
        /* <DEDUP_REMOVED lines=14> */
[CC--:B------:R-:W-:Y:S02]  /*4ed0*/  FMUL.FTZ R57, R55.reuse, R37.reuse ;  /* 0x0000002537397220 */ /* 0x0c0fe40000410000 */
[----:B------:R-:W-:Y:S02]  /*4ee0*/  @P0 FADD.FTZ R38, R38, R53 ;  /* 0x0000003526260221 */ /* 0x000fe40000010000 */
[CC--:B------:R-:W-:Y:S01]  /*4ef0*/  FMUL.FTZ R53, R55.reuse, R52.reuse ;  /* 0x0000003437357220 */ /* 0x0c0fe20000410000 */
        /* <DEDUP_REMOVED lines=15> */
[-C--:B---3--:R-:W-:Y:S02]  /*4ff0*/  FFMA.FTZ R55, R36, R53.reuse, R54 ;  /* 0x0000003524377223 */ /* 0x088fe40000010036 */
[C---:B------:R-:W-:Y:S01]  /*5000*/  FMUL.FTZ R53, R52.reuse, R53 ;  /* 0x0000003534357220 */ /* 0x040fe20000410000 */
[----:B------:R-:W0:Y:S02]  /*5010*/  SHFL.UP PT, R54, R38, 0x8, RZ ;  /* 0x0500000026367989 */ /* 0x000e2400000e00ff */
[----:B------:R-:W-:Y:S01]  /*5020*/  FSEL R55, R52, R55, !P0 ;  /* 0x0000003734377208 */ /* 0x000fe20004000000 */
[----:B------:R-:W-:Y:S01]  /*5030*/  @P0 FFMA.FTZ R36, R36, R37, -R53 ;  /* 0x0000002524240223 */ /* 0x000fe20000010835 */
[----:B------:R-:W1:Y:S04]  /*5040*/  SHFL.UP PT, R57, R39, 0x8, RZ ;  /* 0x0500000027397989 */ /* 0x000e6800000e00ff */
[----:B------:R-:W2:Y:S04]  /*5050*/  SHFL.UP PT, R37, R36, 0x8, RZ ;  /* 0x0500000024257989 */ /* 0x000ea800000e00ff */
[----:B------:R-:W3:Y:S01]  /*5060*/  SHFL.UP PT, R52, R55, 0x8, RZ ;  /* 0x0500000037347989 */ /* 0x000ee200000e00ff */
[----:B------:R-:W-:Y:S01]  /*5070*/  ISETP.GE.AND P0, PT, R68, 0x8, PT ;  /* 0x000000084400780c */ /* 0x000fe20003f06270 */
[----:B0-----:R-:W-:-:S02]  /*5080*/  FMUL.FTZ R59, R55, R54 ;  /* 0x00000036373b7220 */ /* 0x001fc40000410000 */
[-C--:B-1----:R-:W-:Y:S02]  /*5090*/  FMUL.FTZ R53, R55, R57.reuse ;  /* 0x0000003937357220 */ /* 0x082fe40000410000 */
[C---:B------:R-:W-:Y:S02]  /*50a0*/  FFMA.FTZ R60, R36.reuse, R57, R59 ;  /* 0x00000039243c7223 */ /* 0x040fe4000001003b */
[----:B------:R-:W-:-:S06]  /*50b0*/  FFMA.FTZ R59, R36, R54, -R53 ;  /* 0x00000036243b7223 */ /* 0x000fcc0000010835 */
[----:B------:R-:W-:Y:S02]  /*50c0*/  @P0 FADD.FTZ R39, R39, R60 ;  /* 0x0000003c27270221 */ /* 0x000fe40000010000 */
[CC--:B--2---:R-:W-:Y:S02]  /*50d0*/  FMUL.FTZ R57, R55.reuse, R37.reuse ;  /* 0x0000002537397220 */ /* 0x0c4fe40000410000 */
        /* <DEDUP_REMOVED lines=14> */
[-C--:B-1----:R-:W-:Y:S02]  /*51c0*/  FMUL.FTZ R55, R52, R57.reuse ;  /* 0x0000003934377220 */ /* 0x082fe40000410000 */
[----:B------:R-:W-:Y:S02]  /*51d0*/  FFMA.FTZ R57, R36, R57, -R54 ;  /* 0x0000003924397223 */ /* 0x000fe40000010836 */
[----:B--2---:R-:W-:Y:S01]  /*51e0*/  FMUL.FTZ R54, R52, R37 ;  /* 0x0000002534367220 */ /* 0x004fe20000410000 */
        /* <DEDUP_REMOVED lines=14> */
[----:B-----5:R-:W-:Y:S02]  /*52d0*/  STS.128 [R58.X16+0x2100], R44 ;  /* 0x0021002c3a007388 */ /* 0x020fe4000000cc00 */
[----:B------:R-:W-:Y:S02]  /*52e0*/  @!P2 LOP3.LUT R152, R40, 0x7ffffff0, RZ, 0xc0, !PT ;  /* 0x7ffffff02898a812 */ /* 0x000fe400078ec0ff */
[----:B------:R-:W-:Y:S01]  /*52f0*/  STS.128 [R58.X16+0x2700], R48 ;  /* 0x002700303a007388 */ /* 0x000fe2000000cc00 */
        /* <DEDUP_REMOVED lines=20> */
[----:B------:R-:W-:-:S02]  /*5440*/  FFMA.FTZ R152, R59, R60, R152 ;  /* 0x0000003c3b987223 */ /* 0x000fc40000010098 */
[-C--:B------:R-:W-:Y:S02]  /*5450*/  FFMA.FTZ R153, R58, R60.reuse, -R153 ;  /* 0x0000003c3a997223 */ /* 0x080fe40000010899 */
[-C--:B------:R-:W-:Y:S02]  /*5460*/  FFMA.FTZ R61, R56, R60.reuse, -R155 ;  /* 0x0000003c383d7223 */ /* 0x080fe4000001089b */
[----:B------:R-:W-:Y:S02]  /*5470*/  FFMA.FTZ R60, R57, R60, R154 ;  /* 0x0000003c393c7223 */ /* 0x000fe4000001009a */
[----:B------:R-:W-:Y:S01]  /*5480*/  FADD.FTZ R152, R63, R152 ;  /* 0x000000983f987221 */ /* 0x000fe20000010000 */
[----:B------:R-:W-:Y:S01]  /*5490*/  FSEL R63, R61, R56, !P1 ;  /* 0x000000383d3f7208 */ /* 0x000fe20004800000 */
[----:B------:R-:W-:Y:S01]  /*54a0*/  FADD.FTZ R153, R62, R153 ;  /* 0x000000993e997221 */ /* 0x000fe20000010000 */
[C---:B------:R-:W-:Y:S01]  /*54b0*/  FSEL R56, R60.reuse, R57, !P1 ;  /* 0x000000393c387208 */ /* 0x040fe20004800000 */
[----:B-1----:R-:W-:-:S02]  /*54c0*/  FMUL.FTZ R62, R60, R65 ;  /* 0x000000413c3e7220 */ /* 0x002fc40000410000 */
[-C--:B------:R-:W-:Y:S02]  /*54d0*/  FMUL.FTZ R155, R61, R65.reuse ;  /* 0x000000413d9b7220 */ /* 0x080fe40000410000 */
[-C--:B------:R-:W-:Y:S02]  /*54e0*/  FMUL.FTZ R57, R152, R65.reuse ;  /* 0x0000004198397220 */ /* 0x080fe40000410000 */
[----:B------:R-:W-:Y:S02]  /*54f0*/  FMUL.FTZ R65, R153, R65 ;  /* 0x0000004199417220 */ /* 0x000fe40000410000 */
[-C--:B------:R-:W-:Y:S02]  /*5500*/  FFMA.FTZ R62, R61, R64.reuse, -R62 ;  /* 0x000000403d3e7223 */ /* 0x080fe4000001083e */
[-C--:B------:R-:W-:Y:S02]  /*5510*/  FFMA.FTZ R61, R60, R64.reuse, R155 ;  /* 0x000000403c3d7223 */ /* 0x080fe4000001009b */
[----:B------:R-:W-:-:S02]  /*5520*/  FFMA.FTZ R57, R153, R64, -R57 ;  /* 0x0000004099397223 */ /* 0x000fc40000010839 */
[C---:B------:R-:W-:Y:S01]  /*5530*/  FFMA.FTZ R64, R152.reuse, R64, R65 ;  /* 0x0000004098407223 */ /* 0x040fe20000010041 */
[----:B------:R-:W-:Y:S01]  /*5540*/  FSEL R152, R152, R59, !P1 ;  /* 0x0000003b98987208 */ /* 0x000fe20004800000 */
[-C--:B--2---:R-:W-:Y:S02]  /*5550*/  FMUL.FTZ R59, R61, R69.reuse ;  /* 0x000000453d3b7220 */ /* 0x084fe40000410000 */
[----:B------:R-:W-:Y:S02]  /*5560*/  FADD.FTZ R67, R67, R64 ;  /* 0x0000004043437221 */ /* 0x000fe40000010000 */
[----:B------:R-:W-:Y:S02]  /*5570*/  FMUL.FTZ R64, R62, R69 ;  /* 0x000000453e407220 */ /* 0x000fe40000410000 */
[----:B------:R-:W-:Y:S01]  /*5580*/  FADD.FTZ R65, R66, R57 ;  /* 0x0000003942417221 */ /* 0x000fe20000010000 */
[C---:B------:R-:W-:Y:S01]  /*5590*/  FSEL R56, R61.reuse, R56, !P0 ;  /* 0x000000383d387208 */ /* 0x040fe20004000000 */
[-C--:B------:R-:W-:Y:S01]  /*55a0*/  FFMA.FTZ R64, R61, R68.reuse, R64 ;  /* 0x000000443d407223 */ /* 0x080fe20000010040 */
[C---:B------:R-:W-:Y:S01]  /*55b0*/  FSEL R57, R62.reuse, R63, !P0 ;  /* 0x0000003f3e397208 */ /* 0x040fe20004000000 */
[----:B------:R-:W-:-:S02]  /*55c0*/  FFMA.FTZ R60, R62, R68, -R59 ;  /* 0x000000443e3c7223 */ /* 0x000fc4000001083b */
[-C--:B------:R-:W-:Y:S02]  /*55d0*/  FMUL.FTZ R61, R67, R69.reuse ;  /* 0x00000045433d7220 */ /* 0x080fe40000410000 */
[----:B------:R-:W-:Y:S01]  /*55e0*/  FMUL.FTZ R62, R65, R69 ;  /* 0x00000045413e7220 */ /* 0x000fe20000410000 */
[----:B------:R-:W-:Y:S01]  /*55f0*/  FSEL R58, R153, R58, !P1 ;  /* 0x0000003a993a7208 */ /* 0x000fe20004800000 */
        /* <DEDUP_REMOVED lines=46> */
[C---:B------:R-:W-:Y:S02]  /*58e0*/  FMUL.FTZ R37, R65.reuse, R57 ;  /* 0x0000003941257220 */ /* 0x040fe40000410000 */
[----:B------:R-:W-:Y:S01]  /*58f0*/  FMUL.FTZ R38, R65, R62 ;  /* 0x0000003e41267220 */ /* 0x000fe20000410000 */
[----:B0-----:R-:W-:Y:S02]  /*5900*/  ISETP.NE.AND P0, PT, R39, RZ, PT ;  /* 0x000000ff2700720c */ /* 0x001fe40003f05270 */
[----:B------:R-:W-:-:S11]  /*5910*/  MOV R39, R35 ;  /* 0x0000002300277202 */ /* 0x000fd60000000f00 */
[----:B---3--:R-:W-:Y:S02]  /*5920*/  @P0 FFMA.FTZ R57, R63, R57, -R36 ;  /* 0x000000393f390223 */ /* 0x008fe40000010824 */
[-C--:B------:R-:W-:Y:S02]  /*5930*/  FMUL.FTZ R36, R65, R59.reuse ;  /* 0x0000003b41247220 */ /* 0x080fe40000410000 */
[C---:B------:R-:W-:Y:S02]  /*5940*/  @P0 FFMA.FTZ R56, R63.reuse, R56, R37 ;  /* 0x000000383f380223 */ /* 0x040fe40000010025 */
        /* <DEDUP_REMOVED lines=9> */
[----:B------:R-:W-:Y:S02]  /*59e0*/  MOV R58, R59 ;  /* 0x0000003b003a7202 */ /* 0x000fe40000000f00 */
[----:B------:R-:W-:Y:S01]  /*59f0*/  MOV R61, R62 ;  /* 0x0000003e003d7202 */ /* 0x000fe20000000f00 */
[----:B------:R-:W-:Y:S05]  /*5a00*/  BRA `(.L_x_689) ;  /* 0x0000011000007947 */ /* 0x000fea0003800000 */
.L_x_688:
[----:B01----:R-:W0:Y:S01]  /*5a10*/  S2R R56, SR_LANEID ;  /* 0x0000000000387919 */ /* 0x003e220000000000 */
[C---:B------:R-:W-:Y:S02]  /*5a20*/  FMUL.FTZ R37, R64.reuse, R35 ;  /* 0x0000002340257220 */ /* 0x040fe40000410000 */
[----:B------:R-:W-:-:S02]  /*5a30*/  FMUL.FTZ R36, R64, R33 ;  /* 0x0000002140247220 */ /* 0x000fc40000410000 */
[C---:B------:R-:W-:Y:S02]  /*5a40*/  FFMA.FTZ R37, R60.reuse, R34, -R37 ;  /* 0x000000223c257223 */ /* 0x040fe40000010825 */
[-C--:B------:R-:W-:Y:S02]  /*5a50*/  FFMA.FTZ R36, R60, R32.reuse, -R36 ;  /* 0x000000203c247223 */ /* 0x080fe40000010824 */
[----:B------:R-:W-:Y:S02]  /*5a60*/  FADD.FTZ R38, R38, R37 ;  /* 0x0000002526267221 */ /* 0x000fe40000010000 */
[C---:B------:R-:W-:Y:S02]  /*5a70*/  FMUL.FTZ R37, R64.reuse, R32 ;  /* 0x0000002040257220 */ /* 0x040fe40000410000 */
[----:B------:R-:W-:Y:S02]  /*5a80*/  FMUL.FTZ R64, R64, R34 ;  /* 0x0000002240407220 */ /* 0x000fe40000410000 */
[----:B------:R-:W-:-:S02]  /*5a90*/  FFMA.FTZ R37, R60, R33, R37 ;  /* 0x000000213c257223 */ /* 0x000fc40000010025 */
        /* <DEDUP_REMOVED lines=8> */
.L_x_689:
[----:B------:R-:W-:Y:S05]  /*5b20*/  BSYNC B0 ;  /* 0x0000000000007941 */ /* 0x000fea0003800000 */
.L_x_687:
[----:B------:R-:W1:Y:S01]  /*5b30*/  S2R R60, SR_TID.X ;  /* 0x00000000003c7919 */ /* 0x000e620000002100 */
[----:B------:R-:W-:Y:S03]  /*5b40*/  BSSY B0, `(.L_x_690) ;  /* 0x0000082000007945 */ /* 0x000fe60003800000 */
[----:B------:R-:W-:Y:S01]  /*5b50*/  BAR.SYNC.DEFER_BLOCKING 0x0 ;  /* 0x0000000000007b1d */ /* 0x000fe20000010000 */
[----:B-1----:R-:W-:-:S13]  /*5b60*/  ISETP.NE.AND P0, PT, R60, RZ, PT ;  /* 0x000000ff3c00720c */ /* 0x002fda0003f05270 */
[----:B0-----:R-:W0:Y:S02]  /*5b70*/  @P0 LDS.64 R32, [0x4258] ;  /* 0x00425800ff200984 */ /* 0x001e240000000a00 */
[----:B0-----:R-:W-:-:S04]  /*5b80*/  @P0 FMUL.FTZ R34, R33, R65 ;  /* 0x0000004121220220 */ /* 0x001fc80000410000 */
[C---:B------:R-:W-:Y:S02]  /*5b90*/  @P0 FFMA.FTZ R35, R32.reuse, R63, -R34 ;  /* 0x0000003f20230223 */ /* 0x040fe40000010822 */
        /* <DEDUP_REMOVED lines=124> */
.L_x_691:
[----:B------:R-:W-:Y:S05]  /*6360*/  BSYNC B0 ;  /* 0x0000000000007941 */ /* 0x000fea0003800000 */
.L_x_690:
        /* <DEDUP_REMOVED lines=54> */
.L_x_686:
[----:B------:R-:W0:Y:S01]  /*66d0*/  S2R R40, SR_TID.X ;  /* 0x0000000000287919 */ /* 0x000e220000002100 */
[----:B------:R-:W-:Y:S01]  /*66e0*/  F2FP.PACK_AB R27, R14, R15 ;  /* 0x0000000f0e1b723e */ /* 0x000fe200000000ff */
[----:B------:R-:W-:Y:S01]  /*66f0*/  USHF.L.U32 UR23, UR6, 0xb, URZ ;  /* 0x0000000b06177899 */ /* 0x000fe2000800063f */
[----:B------:R-:W-:Y:S01]  /*6700*/  F2FP.PACK_AB R26, R16, R17 ;  /* 0x00000011101a723e */ /* 0x000fe200000000ff */
[----:B------:R-:W2:Y:S01]  /*6710*/  S2R R48, SR_LANEID ;  /* 0x0000000000307919 */ /* 0x000ea20000000000 */
[----:B------:R-:W-:Y:S01]  /*6720*/  F2FP.PACK_AB R25, R18, R19 ;  /* 0x000000131219723e */ /* 0x000fe200000000ff */
[----:B------:R-:W-:Y:S01]  /*6730*/  ULDC UR7, c[0x0][0x200] ;  /* 0x0000800000077ab9 */ /* 0x000fe20000000800 */
[----:B------:R-:W-:Y:S01]  /*6740*/  F2FP.PACK_AB R24, R20, R21 ;  /* 0x000000151418723e */ /* 0x000fe200000000ff */
[----:B------:R-:W-:Y:S01]  /*6750*/  BAR.SYNC.DEFER_BLOCKING 0x0 ;  /* 0x0000000000007b1d */ /* 0x000fe20000010000 */
[----:B------:R-:W-:Y:S01]  /*6760*/  F2FP.PACK_AB R31, R6, R7 ;  /* 0x00000007061f723e */ /* 0x000fe200000000ff */
[----:B------:R-:W-:Y:S01]  /*6770*/  UIMAD UR7, UR21, UR7, URZ ;  /* 0x00000007150772a4 */ /* 0x000fe2000f8e023f */
[----:B------:R-:W-:Y:S01]  /*6780*/  F2FP.PACK_AB R30, R8, R9 ;  /* 0x00000009081e723e */ /* 0x000fe200000000ff */
[----:B------:R-:W-:Y:S01]  /*6790*/  USHF.R.S32.HI UR24, URZ, 0x1f, UR23 ;  /* 0x0000001f3f187899 */ /* 0x000fe20008011417 */
[----:B------:R-:W-:Y:S01]  /*67a0*/  F2FP.PACK_AB R29, R10, R11 ;  /* 0x0000000b0a1d723e */ /* 0x000fe200000000ff */
[----:B------:R-:W-:Y:S01]  /*67b0*/  ULDC UR16, c[0x0][0x1f0] ;  /* 0x00007c0000107ab9 */ /* 0x000fe20000000800 */
[----:B------:R-:W-:Y:S01]  /*67c0*/  F2FP.PACK_AB R28, R12, R13 ;  /* 0x0000000d0c1c723e */ /* 0x000fe200000000ff */
[----:B------:R-:W-:Y:S01]  /*67d0*/  UIMAD UR16, UR21, UR16, URZ ;  /* 0x00000010151072a4 */ /* 0x000fe2000f8e023f */
[----:B------:R-:W-:Y:S01]  /*67e0*/  MOV R5, UR7 ;  /* 0x0000000700057c02 */ /* 0x000fe20008000f00 */
[----:B------:R-:W-:Y:S01]  /*67f0*/  ULDC UR17, c[0x0][0x208] ;  /* 0x0000820000117ab9 */ /* 0x000fe20000000800 */
[----:B------:R-:W-:Y:S01]  /*6800*/  MOV R2, UR23 ;  /* 0x0000001700027c02 */ /* 0x000fe20008000f00 */
[----:B------:R-:W-:Y:S01]  /*6810*/  UIMAD UR7, UR20, UR17, URZ ;  /* 0x00000011140772a4 */ /* 0x000fe2000f8e023f */
[----:B------:R-:W-:Y:S01]  /*6820*/  MOV R3, UR24 ;  /* 0x0000001800037c02 */ /* 0x000fe20008000f00 */
[----:B------:R-:W-:Y:S01]  /*6830*/  ULDC UR22, c[0x0][0x1f8] ;  /* 0x00007e0000167ab9 */ /* 0x000fe20000000800 */
[----:B0-----:R-:W-:-:S03]  /*6840*/  SHF.L.U32 R49, R40, 0x1, RZ ;  /* 0x0000000128317819 */ /* 0x001fc600000006ff */
[----:B------:R-:W-:Y:S01]  /*6850*/  IMAD.WIDE.U32 R22, R78, c[0x0][0x1f0], R2 ;  /* 0x00007c004e167a25 */ /* 0x000fe200078e0002 */
[----:B------:R-:W-:-:S04]  /*6860*/  LOP3.LUT R49, R49, 0xffffffc0, RZ, 0xc0, !PT ;  /* 0xffffffc031317812 */ /* 0x000fc800078ec0ff */
[----:B--2---:R-:W-:Y:S02]  /*6870*/  LEA R0, R48, R49, 0x1 ;  /* 0x0000003130007211 */ /* 0x004fe400078e08ff */
[C---:B------:R-:W-:Y:S02]  /*6880*/  IADD3 R54, R49.reuse, R48, RZ ;  /* 0x0000003031367210 */ /* 0x040fe40007ffe0ff */
[----:B------:R-:W-:Y:S01]  /*6890*/  LOP3.LUT R52, R49, 0x1f, R40, 0xf8, !PT ;  /* 0x0000001f31347812 */ /* 0x000fe200078ef828 */
[----:B------:R0:W-:Y:S04]  /*68a0*/  STS.128 [R0.X16], R24 ;  /* 0x0000001800007388 */ /* 0x0001e8000000cc00 */
[----:B------:R2:W-:Y:S01]  /*68b0*/  STS.128 [R0.X16+0x10], R28 ;  /* 0x0000101c00007388 */ /* 0x0005e2000000cc00 */
[----:B------:R-:W-:-:S06]  /*68c0*/  NOP ;  /* 0x0000000000007918 */ /* 0x000fcc0000000000 */
[----:B-1----:R-:W1:Y:S04]  /*68d0*/  LDS.128 R36, [R54.X16] ;  /* 0x0000000036247984 */ /* 0x002e68000000cc00 */
[----:B------:R-:W3:Y:S01]  /*68e0*/  LDS.128 R32, [R54.X16+0x200] ;  /* 0x0002000036207984 */ /* 0x000ee2000000cc00 */
[----:B0-----:R-:W-:Y:S01]  /*68f0*/  MOV R27, UR16 ;  /* 0x00000010001b7c02 */ /* 0x001fe20008000f00 */
[C---:B------:R-:W-:Y:S01]  /*6900*/  IMAD R25, R78.reuse, c[0x0][0x204], R5 ;  /* 0x000081004e197a24 */ /* 0x040fe200078e0205 */
[----:B------:R-:W-:Y:S01]  /*6910*/  UIMAD UR16, UR20, UR22, URZ ;  /* 0x00000016141072a4 */ /* 0x000fe2000f8e023f */
[----:B------:R-:W-:Y:S01]  /*6920*/  IMAD.WIDE.U32 R4, R78, c[0x0][0x200], R2 ;  /* 0x000080004e047a25 */ /* 0x000fe200078e0002 */
[----:B------:R-:W-:-:S03]  /*6930*/  MOV R24, UR7 ;  /* 0x0000000700187c02 */ /* 0x000fc60008000f00 */
[----:B------:R-:W-:Y:S01]  /*6940*/  IMAD R27, R78, c[0x0][0x1f4], R27 ;  /* 0x00007d004e1b7a24 */ /* 0x000fe200078e021b */
[----:B------:R-:W-:Y:S02]  /*6950*/  IADD3 R5, R5, R25, RZ ;  /* 0x0000001905057210 */ /* 0x000fe40007ffe0ff */
[----:B------:R-:W-:Y:S02]  /*6960*/  MOV R26, UR16 ;  /* 0x00000010001a7c02 */ /* 0x000fe40008000f00 */
[----:B------:R-:W-:Y:S01]  /*6970*/  IADD3 R23, R23, R27, RZ ;  /* 0x0000001b17177210 */ /* 0x000fe20007ffe0ff */
[C---:B------:R-:W-:Y:S02]  /*6980*/  IMAD R27, R79.reuse, c[0x0][0x20c], R24 ;  /* 0x000083004f1b7a24 */ /* 0x040fe400078e0218 */
[----:B------:R-:W-:-:S04]  /*6990*/  IMAD.WIDE.U32 R4, R79, c[0x0][0x208], R4 ;  /* 0x000082004f047a25 */ /* 0x000fc800078e0004 */
[C---:B--2---:R-:W-:Y:S02]  /*69a0*/  IMAD R29, R79.reuse, c[0x0][0x1fc], R26 ;  /* 0x00007f004f1d7a24 */ /* 0x044fe400078e021a */
[----:B------:R-:W-:Y:S01]  /*69b0*/  IMAD.WIDE.U32 R24, R79, c[0x0][0x1f8], R22 ;  /* 0x00007e004f187a25 */ /* 0x000fe200078e0016 */
[----:B------:R-:W-:Y:S02]  /*69c0*/  IADD3 R23, R5, R27, RZ ;  /* 0x0000001b05177210 */ /* 0x000fe40007ffe0ff */
[----:B------:R-:W-:Y:S02]  /*69d0*/  LEA R22, P0, R4, c[0x0][0x258], 0x1 ;  /* 0x0000960004167a11 */ /* 0x000fe400078008ff */
[----:B------:R-:W-:Y:S02]  /*69e0*/  IADD3 R5, R25, R29, RZ ;  /* 0x0000001d19057210 */ /* 0x000fe40007ffe0ff */
[----:B------:R-:W-:Y:S02]  /*69f0*/  LEA R26, P1, R24, c[0x0][0x268], 0x1 ;  /* 0x00009a00181a7a11 */ /* 0x000fe400078208ff */
[----:B------:R-:W-:-:S02]  /*6a00*/  LEA.HI.X R23, R4, c[0x0][0x25c], R23, 0x1, P0 ;  /* 0x0000970004177a11 */ /* 0x000fc400000f0c17 */
[----:B------:R-:W-:-:S03]  /*6a10*/  LEA.HI.X R27, R24, c[0x0][0x26c], R5, 0x1, P1 ;  /* 0x00009b00181b7a11 */ /* 0x000fc600008f0c05 */
[----:B------:R-:W-:-:S04]  /*6a20*/  IMAD.WIDE R4, R52, 0x10, R22 ;  /* 0x0000001034047825 */ /* 0x000fc800078e0216 */
[----:B------:R-:W-:Y:S01]  /*6a30*/  IMAD.WIDE R22, R52, 0x10, R26 ;  /* 0x0000001034167825 */ /* 0x000fe200078e021a */
[----:B-1----:R-:W-:Y:S04]  /*6a40*/  STG.E.128 [R4.64], R36 ;  /* 0x0000002404007986 */ /* 0x002fe8000c101d12 */
[----:B---3--:R-:W-:Y:S04]  /*6a50*/  STG.E.128 [R4.64+0x200], R32 ;  /* 0x0002002004007986 */ /* 0x008fe8000c101d12 */
[----:B------:R-:W-:Y:S06]  /*6a60*/  BAR.SYNC.DEFER_BLOCKING 0x0 ;  /* 0x0000000000007b1d */ /* 0x000fec0000010000 */
[----:B------:R-:W2:Y:S04]  /*6a70*/  LDG.E.128 R40, [R22.64] ;  /* 0x0000001216287981 */ /* 0x000ea8000c1e1d00 */
[----:B------:R-:W3:Y:S01]  /*6a80*/  LDG.E.128 R44, [R22.64+0x200] ;  /* 0x00020012162c7981 */ /* 0x000ee2000c1e1d00 */
[-C--:B------:R-:W-:Y:S01]  /*6a90*/  IADD3 R28, R49, R48.reuse, RZ ;  /* 0x00000030311c7210 */ /* 0x080fe20007ffe0ff */
[----:B------:R-:W-:Y:S01]  /*6aa0*/  ULDC UR7, c[0x0][0x210] ;  /* 0x0000840000077ab9 */ /* 0x000fe20000000800 */
[----:B------:R-:W-:Y:S01]  /*6ab0*/  IMAD.WIDE.U32 R2, R78, c[0x0][0x210], R2 ;  /* 0x000084004e027a25 */ /* 0x000fe200078e0002 */
[----:B------:R-:W-:Y:S01]  /*6ac0*/  UIMAD UR7, UR21, UR7, URZ ;  /* 0x00000007150772a4 */ /* 0x000fe2000f8e023f */
[----:B------:R-:W-:Y:S01]  /*6ad0*/  IADD3 R28, R28, R48, RZ ;  /* 0x000000301c1c7210 */ /* 0x000fe20007ffe0ff */
[----:B------:R-:W-:-:S02]  /*6ae0*/  UIADD3 UR6, UR6, 0x1, URZ ;  /* 0x0000000106067890 */ /* 0x000fc4000fffe03f */
[----:B------:R-:W-:Y:S02]  /*6af0*/  UIADD3 UR10, UP1, UR10, 0x2000, URZ ;  /* 0x000020000a0a7890 */ /* 0x000fe4000ff3e03f */
[----:B------:R-:W-:Y:S02]  /*6b00*/  UIADD3 UR11, UP2, UR11, 0x2000, URZ ;  /* 0x000020000b0b7890 */ /* 0x000fe4000ff5e03f */
[----:B------:R-:W-:Y:S02]  /*6b10*/  UIADD3 UR12, UP3, UR12, 0x1000, URZ ;  /* 0x000010000c0c7890 */ /* 0x000fe4000ff7e03f */
[----:B------:R-:W-:Y:S02]  /*6b20*/  UIADD3 UR8, UP4, UR8, 0x1000, URZ ;  /* 0x0000100008087890 */ /* 0x000fe4000ff9e03f */
[----:B------:R-:W-:Y:S02]  /*6b30*/  UIADD3.X UR14, URZ, UR14, URZ, UP1, !UPT ;  /* 0x0000000e3f0e7290 */ /* 0x000fe40008ffe43f */
[----:B------:R-:W-:-:S02]  /*6b40*/  UIADD3.X UR15, URZ, UR15, URZ, UP2, !UPT ;  /* 0x0000000f3f0f7290 */ /* 0x000fc400097fe43f */
[----:B------:R-:W-:Y:S02]  /*6b50*/  UIADD3.X UR13, URZ, UR13, URZ, UP3, !UPT ;  /* 0x0000000d3f0d7290 */ /* 0x000fe40009ffe43f */
[----:B------:R-:W-:Y:S01]  /*6b60*/  UIADD3.X UR9, URZ, UR9, URZ, UP4, !UPT ;  /* 0x000000093f097290 */ /* 0x000fe2000a7fe43f */
[----:B--2---:R-:W-:Y:S04]  /*6b70*/  STS.128 [R54.X16], R40 ;  /* 0x0000002836007388 */ /* 0x004fe8000000cc00 */
[----:B---3--:R-:W-:Y:S01]  /*6b80*/  STS.128 [R54.X16+0x200], R44 ;  /* 0x0002002c36007388 */ /* 0x008fe2000000cc00 */
[----:B------:R-:W-:-:S06]  /*6b90*/  NOP ;  /* 0x0000000000007918 */ /* 0x000fcc0000000000 */
[----:B------:R-:W0:Y:S04]  /*6ba0*/  LDS.128 R24, [R28.X16] ;  /* 0x000000001c187984 */ /* 0x000e28000000cc00 */
[----:B------:R-:W1:Y:S01]  /*6bb0*/  LDS.128 R28, [R28.X16+0x10] ;  /* 0x000010001c1c7984 */ /* 0x000e62000000cc00 */
[--C-:B0-----:R-:W-:Y:S02]  /*6bc0*/  HADD2.F32 R48, -RZ, R24.reuse.H0_H0 ;  /* 0x20000018ff307230 */ /* 0x101fe40000004100 */
[----:B------:R-:W-:Y:S02]  /*6bd0*/  HADD2.F32 R24, -RZ, R24.H1_H1 ;  /* 0x30000018ff187230 */ /* 0x000fe40000004100 */
        /* <DEDUP_REMOVED lines=9> */
[----:B------:R-:W0:Y:S01]  /*6c70*/  MUFU.EX2 R5, R5 ;  /* 0x0000000500057308 */ /* 0x000e220000000800 */
        /* <DEDUP_REMOVED lines=9> */
[----:B------:R-:W1:Y:S01]  /*6d10*/  MUFU.EX2 R23, R23 ;  /* 0x0000001700177308 */ /* 0x000e620000000800 */
        /* <DEDUP_REMOVED lines=8> */
[----:B------:R-:W2:Y:S01]  /*6da0*/  MUFU.EX2 R32, R32 ;  /* 0x0000002000207308 */ /* 0x000ea20000000800 */
[----:B------:R-:W-:-:S02]  /*6db0*/  FMUL.FTZ R30, R45, -1.4426950216293334961 ;  /* 0xbfb8aa3b2d1e7820 */ /* 0x000fc40000410000 */
[----:B------:R-:W-:Y:S02]  /*6dc0*/  FMUL.FTZ R47, R46, -1.4426950216293334961 ;  /* 0xbfb8aa3b2e2f7820 */ /* 0x000fe40000410000 */
[----:B------:R-:W-:Y:S02]  /*6dd0*/  FMUL.FTZ R51, R50, -1.4426950216293334961 ;  /* 0xbfb8aa3b32337820 */ /* 0x000fe40000410000 */
[----:B------:R-:W-:Y:S01]  /*6de0*/  FMUL.FTZ R31, R49, -1.4426950216293334961 ;  /* 0xbfb8aa3b311f7820 */ /* 0x000fe20000410000 */
[----:B------:R-:W3:Y:S01]  /*6df0*/  MUFU.EX2 R26, R26 ;  /* 0x0000001a001a7308 */ /* 0x000ee20000000800 */
[----:B0-----:R-:W-:Y:S02]  /*6e00*/  FADD.FTZ R5, R5, 1 ;  /* 0x3f80000005057421 */ /* 0x001fe40000010000 */
[----:B-1----:R-:W-:-:S05]  /*6e10*/  FADD.FTZ R23, R23, 1 ;  /* 0x3f80000017177421 */ /* 0x002fca0000010000 */
[----:B------:R-:W0:Y:S01]  /*6e20*/  MUFU.EX2 R35, R35 ;  /* 0x0000002300237308 */ /* 0x000e220000000800 */
[----:B--2---:R-:W-:-:S07]  /*6e30*/  FADD.FTZ R32, R32, 1 ;  /* 0x3f80000020207421 */ /* 0x004fce0000010000 */
[----:B------:R-:W1:Y:S01]  /*6e40*/  MUFU.EX2 R27, R27 ;  /* 0x0000001b001b7308 */ /* 0x000e620000000800 */
[----:B---3--:R-:W-:-:S07]  /*6e50*/  FADD.FTZ R26, R26, 1 ;  /* 0x3f8000001a1a7421 */ /* 0x008fce0000010000 */
        /* <DEDUP_REMOVED lines=20> */
[----:B------:R-:W0:Y:S01]  /*6fa0*/  MUFU.RCP R5, R5 ;  /* 0x0000000500057308 */ /* 0x000e220000001000 */
[----:B-1----:R-:W-:-:S07]  /*6fb0*/  FADD.FTZ R4, R4, 1 ;  /* 0x3f80000004047421 */ /* 0x002fce0000010000 */
[----:B------:R-:W1:Y:S01]  /*6fc0*/  MUFU.RCP R23, R23 ;  /* 0x0000001700177308 */ /* 0x000e620000001000 */
[----:B--2---:R-:W-:-:S07]  /*6fd0*/  FADD.FTZ R31, R31, 1 ;  /* 0x3f8000001f1f7421 */ /* 0x004fce0000010000 */
[----:B------:R-:W2:Y:S01]  /*6fe0*/  MUFU.RCP R32, R32 ;  /* 0x0000002000207308 */ /* 0x000ea20000001000 */
[----:B0-----:R-:W-:-:S04]  /*6ff0*/  FMUL.FTZ R5, R24, R5 ;  /* 0x0000000518057220 */ /* 0x001fc80000410000 */
[----:B------:R-:W-:-:S03]  /*7000*/  FMUL.FTZ R5, R5, R20 ;  /* 0x0000001405057220 */ /* 0x000fc60000410000 */
[----:B------:R-:W-:Y:S01]  /*7010*/  MUFU.RCP R26, R26 ;  /* 0x0000001a001a7308 */ /* 0x000fe20000001000 */
[----:B-1----:R-:W-:-:S04]  /*7020*/  FMUL.FTZ R22, R22, R23 ;  /* 0x0000001716167220 */ /* 0x002fc80000410000 */
[----:B------:R-:W-:-:S03]  /*7030*/  FMUL.FTZ R22, R22, R19 ;  /* 0x0000001316167220 */ /* 0x000fc60000410000 */
[----:B------:R-:W0:Y:S01]  /*7040*/  MUFU.RCP R35, R35 ;  /* 0x0000002300237308 */ /* 0x000e220000001000 */
[----:B--2---:R-:W-:-:S04]  /*7050*/  FMUL.FTZ R25, R25, R32 ;  /* 0x0000002019197220 */ /* 0x004fc80000410000 */
[----:B------:R-:W-:-:S03]  /*7060*/  FMUL.FTZ R25, R25, R18 ;  /* 0x0000001219197220 */ /* 0x000fc60000410000 */
[----:B------:R-:W1:Y:S02]  /*7070*/  MUFU.RCP R27, R27 ;  /* 0x0000001b001b7308 */ /* 0x000e640000001000 */
[----:B------:R-:W-:-:S06]  /*7080*/  F2FP.PACK_AB R25, R25, R22 ;  /* 0x000000161919723e */ /* 0x000fcc00000000ff */
[----:B------:R-:W2:Y:S01]  /*7090*/  MUFU.RCP R38, R38 ;  /* 0x0000002600267308 */ /* 0x000ea20000001000 */
[----:B0-----:R-:W-:-:S04]  /*70a0*/  FMUL.FTZ R23, R34, R35 ;  /* 0x0000002322177220 */ /* 0x001fc80000410000 */
[----:B------:R-:W-:-:S03]  /*70b0*/  FMUL.FTZ R23, R23, R16 ;  /* 0x0000001017177220 */ /* 0x000fc60000410000 */
[----:B------:R0:W3:Y:S01]  /*70c0*/  MUFU.RCP R53, R4 ;  /* 0x0000000400357308 */ /* 0x0000e20000001000 */
[----:B-1----:R-:W-:-:S04]  /*70d0*/  FMUL.FTZ R36, R36, R27 ;  /* 0x0000001b24247220 */ /* 0x002fc80000410000 */
[----:B------:R-:W-:-:S03]  /*70e0*/  FMUL.FTZ R36, R36, R15 ;  /* 0x0000000f24247220 */ /* 0x000fc60000410000 */
[----:B------:R-:W1:Y:S01]  /*70f0*/  MUFU.RCP R28, R28 ;  /* 0x0000001c001c7308 */ /* 0x000e620000001000 */
[----:B0-----:R-:W-:Y:S02]  /*7100*/  FMUL.FTZ R4, R33, R26 ;  /* 0x0000001a21047220 */ /* 0x001fe40000410000 */
[----:B--2---:R-:W-:Y:S02]  /*7110*/  FMUL.FTZ R37, R37, R38 ;  /* 0x0000002625257220 */ /* 0x004fe40000410000 */
[----:B------:R-:W-:Y:S02]  /*7120*/  FMUL.FTZ R4, R4, R17 ;  /* 0x0000001104047220 */ /* 0x000fe40000410000 */
[----:B------:R-:W-:Y:S01]  /*7130*/  FMUL.FTZ R37, R37, R14 ;  /* 0x0000000e25257220 */ /* 0x000fe20000410000 */
[----:B------:R-:W0:Y:S01]  /*7140*/  MUFU.RCP R41, R41 ;  /* 0x0000002900297308 */ /* 0x000e220000001000 */
[----:B---3--:R-:W-:Y:S01]  /*7150*/  FMUL.FTZ R48, R48, R53 ;  /* 0x0000003530307220 */ /* 0x008fe20000410000 */
[----:B------:R-:W-:-:S02]  /*7160*/  F2FP.PACK_AB R26, R23, R4 ;  /* 0x00000004171a723e */ /* 0x000fc400000000ff */
[----:B------:R-:W-:Y:S01]  /*7170*/  F2FP.PACK_AB R27, R37, R36 ;  /* 0x00000024251b723e */ /* 0x000fe200000000ff */
        /* <DEDUP_REMOVED lines=9> */
[----:B------:R-:W-:Y:S01]  /*7210*/  F2FP.PACK_AB R4, R15, R14 ;  /* 0x0000000e0f04723e */ /* 0x000fe200000000ff */
[----:B------:R-:W-:Y:S02]  /*7220*/  BAR.SYNC.DEFER_BLOCKING 0x0 ;  /* 0x0000000000007b1d */ /* 0x000fe40000010000 */
[----:B------:R-:W-:Y:S02]  /*7230*/  FMUL.FTZ R42, R42, R11 ;  /* 0x0000000b2a2a7220 */ /* 0x000fe40000410000 */
[----:B-1----:R-:W-:Y:S02]  /*7240*/  FMUL.FTZ R43, R43, R44 ;  /* 0x0000002c2b2b7220 */ /* 0x002fe40000410000 */
[----:B------:R-:W1:Y:S02]  /*7250*/  MUFU.RCP R47, R47 ;  /* 0x0000002f002f7308 */ /* 0x000e640000001000 */
[----:B------:R-:W-:-:S02]  /*7260*/  FMUL.FTZ R43, R43, R10 ;  /* 0x0000000a2b2b7220 */ /* 0x000fc40000410000 */
[----:B0-----:R-:W-:-:S04]  /*7270*/  FMUL.FTZ R16, R45, R30 ;  /* 0x0000001e2d107220 */ /* 0x001fc80000410000 */
[----:B------:R-:W0:Y:S01]  /*7280*/  MUFU.RCP R24, R31 ;  /* 0x0000001f00187308 */ /* 0x000e220000001000 */
[----:B------:R-:W-:-:S07]  /*7290*/  FMUL.FTZ R16, R16, R9 ;  /* 0x0000000910107220 */ /* 0x000fce0000410000 */
[----:B------:R-:W2:Y:S01]  /*72a0*/  MUFU.RCP R51, R51 ;  /* 0x0000003300337308 */ /* 0x000ea20000001000 */
[----:B-1----:R-:W-:-:S04]  /*72b0*/  FMUL.FTZ R17, R46, R47 ;  /* 0x0000002f2e117220 */ /* 0x002fc80000410000 */
[----:B------:R-:W-:Y:S02]  /*72c0*/  FMUL.FTZ R17, R17, R8 ;  /* 0x0000000811117220 */ /* 0x000fe40000410000 */
[----:B0-----:R-:W-:Y:S01]  /*72d0*/  FMUL.FTZ R18, R49, R24 ;  /* 0x0000001831127220 */ /* 0x001fe20000410000 */
[----:B------:R-:W-:Y:S02]  /*72e0*/  F2FP.PACK_AB R24, R5, R48 ;  /* 0x000000300518723e */ /* 0x000fe400000000ff */
[----:B------:R-:W-:Y:S01]  /*72f0*/  F2FP.PACK_AB R5, R43, R42 ;  /* 0x0000002a2b05723e */ /* 0x000fe200000000ff */
[----:B------:R-:W-:Y:S02]  /*7300*/  FMUL.FTZ R18, R18, R7 ;  /* 0x0000000712127220 */ /* 0x000fe40000410000 */
[----:B------:R-:W-:Y:S01]  /*7310*/  STS.128 [R0.X16], R24 ;  /* 0x0000001800007388 */ /* 0x000fe2000000cc00 */
[----:B--2---:R-:W-:-:S04]  /*7320*/  FMUL.FTZ R19, R50, R51 ;  /* 0x0000003332137220 */ /* 0x004fc80000410000 */
[----:B------:R-:W-:Y:S01]  /*7330*/  FMUL.FTZ R19, R19, R6 ;  /* 0x0000000613137220 */ /* 0x000fe20000410000 */
[----:B------:R-:W-:Y:S02]  /*7340*/  F2FP.PACK_AB R6, R17, R16 ;  /* 0x000000101106723e */ /* 0x000fe400000000ff */
[----:B------:R-:W-:Y:S01]  /*7350*/  MOV R17, UR7 ;  /* 0x0000000700117c02 */ /* 0x000fe20008000f00 */
[----:B------:R-:W-:Y:S01]  /*7360*/  ULDC UR7, c[0x0][0x218] ;  /* 0x0000860000077ab9 */ /* 0x000fe20000000800 */
[----:B------:R-:W-:Y:S01]  /*7370*/  F2FP.PACK_AB R7, R19, R18 ;  /* 0x000000121307723e */ /* 0x000fe200000000ff */
[----:B------:R-:W-:Y:S02]  /*7380*/  UIMAD UR7, UR20, UR7, URZ ;  /* 0x00000007140772a4 */ /* 0x000fe4000f8e023f */
[----:B------:R-:W-:Y:S02]  /*7390*/  IMAD R17, R78, c[0x0][0x214], R17 ;  /* 0x000085004e117a24 */ /* 0x000fe400078e0211 */
[----:B------:R0:W-:Y:S01]  /*73a0*/  STS.128 [R0.X16+0x10], R4 ;  /* 0x0000100400007388 */ /* 0x0001e2000000cc00 */
[----:B------:R-:W-:-:S06]  /*73b0*/  NOP ;  /* 0x0000000000007918 */ /* 0x000fcc0000000000 */
[----:B------:R-:W1:Y:S01]  /*73c0*/  LDS.128 R8, [R54.X16] ;  /* 0x0000000036087984 */ /* 0x000e62000000cc00 */
[----:B------:R-:W-:Y:S02]  /*73d0*/  IADD3 R3, R3, R17, RZ ;  /* 0x0000001103037210 */ /* 0x000fe40007ffe0ff */
[----:B------:R-:W-:Y:S01]  /*73e0*/  MOV R16, UR7 ;  /* 0x0000000700107c02 */ /* 0x000fe20008000f00 */
[----:B------:R-:W2:Y:S01]  /*73f0*/  LDS.128 R12, [R54.X16+0x200] ;  /* 0x00020000360c7984 */ /* 0x000ea2000000cc00 */
[----:B------:R-:W-:Y:S01]  /*7400*/  ULDC UR7, c[0x0][0x174] ;  /* 0x00005d0000077ab9 */ /* 0x000fe20000000800 */
[----:B------:R-:W-:Y:S01]  /*7410*/  IMAD.WIDE.U32 R2, R79, c[0x0][0x218], R2 ;  /* 0x000086004f027a25 */ /* 0x000fe200078e0002 */
[----:B------:R-:W-:-:S03]  /*7420*/  UISETP.GE.AND UP0, UPT, UR6, UR7, UPT ;  /* 0x000000070600728c */ /* 0x000fc6000bf06270 */
[----:B0-----:R-:W-:Y:S01]  /*7430*/  IMAD R5, R79, c[0x0][0x21c], R16 ;  /* 0x000087004f057a24 */ /* 0x001fe200078e0210 */
[----:B------:R-:W-:-:S04]  /*7440*/  LEA R4, P0, R2, c[0x0][0x270], 0x1 ;  /* 0x00009c0002047a11 */ /* 0x000fc800078008ff */
        /* <DEDUP_REMOVED lines=8> */
.L_x_693:
[----:B------:R-:W-:Y:S05]  /*74d0*/  EXIT ;  /* 0x000000000000794d */ /* 0x000fea0003800000 */
.L_x_695:
        /* <DEDUP_REMOVED lines=10> */
.L_x_5335:


//--------------------- .text._Z25selective_scan_fwd_kernelI32Selective_Scan_fwd_kernel_traitsILi64ELi16ELi1ELb0ELb0ELb0ELb0EN3c104HalfENS1_7complexIfEEEEv13SSMParamsBase --------------------------
	.section	.text._Z25selective_scan_fwd_kernelI32Selective_Scan_fwd_kernel_traitsILi64ELi16ELi1ELb0ELb0ELb0ELb0EN3c104HalfENS1_7complexIfEEEEv13SSMParamsBase,"ax",@progbits
	.sectioninfo	@"SHI_REGISTERS=160"
	.align	128
        .global         _Z25selective_scan_fwd_kernelI32Selective_Scan_fwd_kernel_traitsILi64ELi16ELi1ELb0ELb0ELb0ELb0EN3c104HalfENS1_7complexIfEEEEv13SSMParamsBase
        .type           _Z25selective_scan_fwd_kernelI32Selective_Scan_fwd_kernel_traitsILi64ELi16ELi1ELb0ELb0ELb0ELb0EN3c104HalfENS1_7complexIfEEEEv13SSMParamsBase,@function
        .size           _Z25selective_scan_fwd_kernelI32Selective_Scan_fwd_kernel_traitsILi64ELi16ELi1ELb0ELb0ELb0ELb0EN3c104HalfENS1_7complexIfEEEEv13SSMParamsBase,(.L_x_5336 - _Z25selective_scan_fwd_kernelI32Selective_Scan_fwd_kernel_traitsILi64ELi16ELi1ELb0ELb0ELb0ELb0EN3c104HalfENS1_7complexIfEEEEv13SSMParamsBase)
        .other          _Z25selective_scan_fwd_kernelI32Selective_Scan_fwd_kernel_traitsILi64ELi16ELi1ELb0ELb0ELb0ELb0EN3c104HalfENS1_7complexIfEEEEv13SSMParamsBase,@"STO_CUDA_ENTRY STV_DEFAULT"
_Z25selective_scan_fwd_kernelI32Selective_Scan_fwd_kernel_traitsILi64ELi16ELi1ELb0ELb0ELb0ELb0EN3c104HalfENS1_7complexIfEEEEv13SSMParamsBase:
.text._Z25selective_scan_fwd_kernelI32Selective_Scan_fwd_kernel_traitsILi64ELi16ELi1ELb0ELb0ELb0ELb0EN3c104HalfENS1_7complexIfEEEEv13SSMParamsBase:
        /* <DEDUP_REMOVED lines=36> */
[C---:B------:R-:W-:Y:S01]  /*0240*/  IMAD R87, R101.reuse, c[0x0][0x1ec], R6 ;  /* 0x00007b0065577a24 */ /* 0x040fe200078e0206 */
[C---:B0-----:R-:W-:Y:S01]  /*0250*/  SHF.L.U32 R93, R102.reuse, 0x4, RZ ;  /* 0x00000004665d7819 */ /* 0x041fe200000006ff */
        /* <DEDUP_REMOVED lines=11> */
.L_x_738:
[----:B------:R-:W-:Y:S01]  /*0310*/  BAR.SYNC.DEFER_BLOCKING 0x0 ;  /* 0x0000000000007b1d */ /* 0x000fe20000010000 */
[----:B0-----:R-:W-:Y:S02]  /*0320*/  MOV R3, 0xfffffc00 ;  /* 0xfffffc0000037802 */ /* 0x001fe40000000f00 */
[C-C-:B------:R-:W-:Y:S02]  /*0330*/  LOP3.LUT R21, R93.reuse, 0x20, R94.reuse, 0xfe, !PT ;  /* 0x000000205d157812 */ /* 0x140fe400078efe5e */
[----:B------:R-:W-:Y:S01]  /*0340*/  MOV R2, R90 ;  /* 0x0000005a00027202 */ /* 0x000fe20000000f00 */
[----:B------:R-:W-:Y:S01]  /*0350*/  IMAD R104, R92, R3, c[0x0][0x168] ;  /* 0x00005a005c687624 */ /* 0x000fe200078e0203 */
[----:B------:R-:W-:Y:S02]  /*0360*/  MOV R3, R89 ;  /* 0x0000005900037202 */ /* 0x000fe40000000f00 */
[----:B------:R-:W-:-:S02]  /*0370*/  LOP3.LUT R23, R93, 0x40, R94, 0xfe, !PT ;  /* 0x000000405d177812 */ /* 0x000fc400078efe5e */
[CC--:B------:R-:W-:Y:S01]  /*0380*/  ISETP.GE.AND P2, PT, R91.reuse, R104.reuse, PT ;  /* 0x000000685b00720c */ /* 0x0c0fe20003f46270 */
[----:B------:R-:W-:Y:S01]  /*0390*/  IMAD.WIDE R2, R91, 0x2, R2 ;  /* 0x000000025b027825 */ /* 0x000fe200078e0202 */
[----:B------:R-:W-:Y:S02]  /*03a0*/  ISETP.GE.AND P1, PT, R21, R104, PT ;  /* 0x000000681500720c */ /* 0x000fe40003f26270 */
[C-C-:B------:R-:W-:Y:S02]  /*03b0*/  LOP3.LUT R25, R93.reuse, 0x60, R94.reuse, 0xfe, !PT ;  /* 0x000000605d197812 */ /* 0x140fe400078efe5e */
[----:B------:R-:W-:Y:S02]  /*03c0*/  PRMT R5, RZ, 0x7610, R5 ;  /* 0x00007610ff057816 */ /* 0x000fe40000000005 */
[----:B------:R-:W-:Y:S02]  /*03d0*/  LOP3.LUT R27, R93, 0x80, R94, 0xfe, !PT ;  /* 0x000000805d1b7812 */ /* 0x000fe400078efe5e */
[----:B------:R-:W-:-:S02]  /*03e0*/  PRMT R0, RZ, 0x7610, R0 ;  /* 0x00007610ff007816 */ /* 0x000fc40000000000 */
[C-C-:B------:R-:W-:Y:S01]  /*03f0*/  LOP3.LUT R29, R93.reuse, 0xa0, R94.reuse, 0xfe, !PT ;  /* 0x000000a05d1d7812 */ /* 0x140fe200078efe5e */
[----:B------:R0:W2:Y:S01]  /*0400*/  @!P2 LDG.E.U16 R5, [R2.64] ;  /* 0x000000040205a981 */ /* 0x0000a2000c1e1500 */
[--C-:B------:R-:W-:Y:S02]  /*0410*/  LOP3.LUT R31, R93, 0xc0, R94.reuse, 0xfe, !PT ;  /* 0x000000c05d1f7812 */ /* 0x100fe400078efe5e */
[-C--:B------:R-:W-:Y:S01]  /*0420*/  ISETP.GE.AND P0, PT, R23, R104.reuse, PT ;  /* 0x000000681700720c */ /* 0x080fe20003f06270 */
[----:B------:R0:W3:Y:S01]  /*0430*/  @!P1 LDG.E.U16 R0, [R2.64+0x40] ;  /* 0x0000400402009981 */ /* 0x0000e2000c1e1500 */
[--C-:B------:R-:W-:Y:S02]  /*0440*/  LOP3.LUT R33, R93, 0xe0, R94.reuse, 0xfe, !PT ;  /* 0x000000e05d217812 */ /* 0x100fe400078efe5e */
        /* <DEDUP_REMOVED lines=12> */
[C-C-:B------:R-:W-:Y:S02]  /*0510*/  LOP3.LUT R37, R93.reuse, 0x120, R94.reuse, 0xfe, !PT ;  /* 0x000001205d257812 */ /* 0x140fe400078efe5e */
[----:B------:R-:W-:Y:S01]  /*0520*/  PRMT R11, RZ, 0x7610, R11 ;  /* 0x00007610ff0b7816 */ /* 0x000fe2000000000b */
[----:B------:R0:W4:Y:S01]  /*0530*/  @!P4 LDG.E.U16 R4, [R2.64+0xc0] ;  /* 0x0000c0040204c981 */ /* 0x000122000c1e1500 */
[----:B------:R-:W-:-:S02]  /*0540*/  LOP3.LUT R39, R93, 0x140, R94, 0xfe, !PT ;  /* 0x000001405d277812 */ /* 0x000fc400078efe5e */
[----:B------:R-:W-:Y:S01]  /*0550*/  PRMT R8, RZ, 0x7610, R8 ;  /* 0x00007610ff087816 */ /* 0x000fe20000000008 */
[----:B------:R0:W4:Y:S01]  /*0560*/  @!P6 LDG.E.U16 R9, [R2.64+0x100] ;  /* 0x000100040209e981 */ /* 0x000122000c1e1500 */
[C-C-:B------:R-:W-:Y:S02]  /*0570*/  LOP3.LUT R45, R93.reuse, 0x160, R94.reuse, 0xfe, !PT ;  /* 0x000001605d2d7812 */ /* 0x140fe400078efe5e */
[----:B------:R-:W-:Y:S01]  /*0580*/  PRMT R13, RZ, 0x7610, R13 ;  /* 0x00007610ff0d7816 */ /* 0x000fe2000000000d */
[----:B------:R0:W4:Y:S01]  /*0590*/  @!P5 LDG.E.U16 R6, [R2.64+0x140] ;  /* 0x000140040206d981 */ /* 0x000122000c1e1500 */
[C-C-:B------:R-:W-:Y:S02]  /*05a0*/  LOP3.LUT R55, R93.reuse, 0x180, R94.reuse, 0xfe, !PT ;  /* 0x000001805d377812 */ /* 0x140fe400078efe5e */
[----:B------:R-:W-:Y:S01]  /*05b0*/  LOP3.LUT R57, R93, 0x1a0, R94, 0xfe, !PT ;  /* 0x000001a05d397812 */ /* 0x000fe200078efe5e */
[----:B------:R0:W4:Y:S01]  /*05c0*/  @!P3 LDG.E.U16 R11, [R2.64+0x180] ;  /* 0x00018004020bb981 */ /* 0x000122000c1e1500 */
[----:B------:R-:W-:-:S02]  /*05d0*/  ISETP.GE.AND P0, PT, R37, R104, PT ;  /* 0x000000682500720c */ /* 0x000fc40003f06270 */
[--C-:B------:R-:W-:Y:S01]  /*05e0*/  LOP3.LUT R59, R93, 0x1c0, R94.reuse, 0xfe, !PT ;  /* 0x000001c05d3b7812 */ /* 0x100fe200078efe5e */
        /* <DEDUP_REMOVED lines=250> */
.L_x_697:
[----:B------:R-:W-:Y:S05]  /*1590*/  BSYNC B0 ;  /* 0x0000000000007941 */ /* 0x000fea0003800000 */
.L_x_696:
        /* <DEDUP_REMOVED lines=36> */
.L_x_699:
[----:B------:R-:W-:Y:S05]  /*17e0*/  BSYNC B0 ;  /* 0x0000000000007941 */ /* 0x000fea0003800000 */
.L_x_698:
        /* <DEDUP_REMOVED lines=38> */
.L_x_701:
[----:B------:R-:W-:Y:S05]  /*1a50*/  BSYNC B0 ;  /* 0x0000000000007941 */ /* 0x000fea0003800000 */
.L_x_700:
        /* <DEDUP_REMOVED lines=36> */
.L_x_703:
[----:B------:R-:W-:Y:S05]  /*1ca0*/  BSYNC B0 ;  /* 0x0000000000007941 */ /* 0x000fea0003800000 */
.L_x_702:
        /* <DEDUP_REMOVED lines=38> */
.L_x_705:
[----:B------:R-:W-:Y:S05]  /*1f10*/  BSYNC B0 ;  /* 0x0000000000007941 */ /* 0x000fea0003800000 */
.L_x_704:
        /* <DEDUP_REMOVED lines=36> */
.L_x_707:
[----:B------:R-:W-:Y:S05]  /*2160*/  BSYNC B0 ;  /* 0x0000000000007941 */ /* 0x000fea0003800000 */
.L_x_706:
        /* <DEDUP_REMOVED lines=38> */
.L_x_709:
[----:B------:R-:W-:Y:S05]  /*23d0*/  BSYNC B0 ;  /* 0x0000000000007941 */ /* 0x000fea0003800000 */
.L_x_708:
        /* <DEDUP_REMOVED lines=37> */
.L_x_711:
[----:B------:R-:W-:Y:S05]  /*2630*/  BSYNC B0 ;  /* 0x0000000000007941 */ /* 0x000fea0003800000 */
.L_x_710:
        /* <DEDUP_REMOVED lines=42> */
.L_x_713:
[----:B------:R-:W-:Y:S05]  /*28e0*/  BSYNC B0 ;  /* 0x0000000000007941 */ /* 0x000fea0003800000 */
.L_x_712:
        /* <DEDUP_REMOVED lines=40> */
.L_x_715:
[----:B------:R-:W-:Y:S05]  /*2b70*/  BSYNC B0 ;  /* 0x0000000000007941 */ /* 0x000fea0003800000 */
.L_x_714:
        /* <DEDUP_REMOVED lines=46> */
.L_x_717:
[----:B------:R-:W-:Y:S05]  /*2e60*/  BSYNC B0 ;  /* 0x0000000000007941 */ /* 0x000fea0003800000 */
.L_x_716:
        /* <DEDUP_REMOVED lines=33> */
.L_x_719:
[----:B------:R-:W-:Y:S05]  /*3080*/  BSYNC B0 ;  /* 0x0000000000007941 */ /* 0x000fea0003800000 */
.L_x_718:
        /* <DEDUP_REMOVED lines=33> */
.L_x_721:
[----:B------:R-:W-:Y:S05]  /*32a0*/  BSYNC B0 ;  /* 0x0000000000007941 */ /* 0x000fea0003800000 */
.L_x_720:
        /* <DEDUP_REMOVED lines=33> */
.L_x_723:
[----:B------:R-:W-:Y:S05]  /*34c0*/  BSYNC B0 ;  /* 0x0000000000007941 */ /* 0x000fea0003800000 */
.L_x_722:
        /* <DEDUP_REMOVED lines=33> */
.L_x_725:
[----:B------:R-:W-:Y:S05]  /*36e0*/  BSYNC B0 ;  /* 0x0000000000007941 */ /* 0x000fea0003800000 */
.L_x_724:
        /* <DEDUP_REMOVED lines=33> */
.L_x_727:
[----:B------:R-:W-:Y:S05]  /*3900*/  BSYNC B0 ;  /* 0x0000000000007941 */ /* 0x000fea0003800000 */
.L_x_726:
        /* <DEDUP_REMOVED lines=20> */
.L_x_734:
        /* <DEDUP_REMOVED lines=14> */
[----:B------:R-:W0:Y:S02]  /*3b30*/  S2R R102, SR_TID.X ;  /* 0x0000000000667919 */ /* 0x000e240000002100 */
[----:B------:R-:W-:Y:S01]  /*3b40*/  IMAD R104, R92, R21, c[0x0][0x168] ;  /* 0x00005a005c687624 */ /* 0x000fe200078e0215 */
[----:B0-----:R-:W-:-:S04]  /*3b50*/  SHF.L.U32 R17, R102, 0x4, RZ ;  /* 0x0000000466117819 */ /* 0x001fc800000006ff */
[C---:B------:R-:W-:Y:S02]  /*3b60*/  IADD3 R21, R17.reuse, 0xe, RZ ;  /* 0x0000000e11157810 */ /* 0x040fe40007ffe0ff */
[----:B------:R-:W-:Y:S02]  /*3b70*/  IADD3 R125, R17, 0xb, RZ ;  /* 0x0000000b117d7810 */ /* 0x000fe40007ffe0ff */
[-C--:B------:R-:W-:Y:S02]  /*3b80*/  ISETP.GE.U32.AND P1, PT, R21, R104.reuse, PT ;  /* 0x000000681500720c */ /* 0x080fe40003f26070 */
[----:B------:R-:W-:Y:S02]  /*3b90*/  IADD3 R21, R17, 0xc, RZ ;  /* 0x0000000c11157810 */ /* 0x000fe40007ffe0ff */
[-C--:B------:R-:W-:Y:S02]  /*3ba0*/  ISETP.GE.U32.AND P4, PT, R125, R104.reuse, PT ;  /* 0x000000687d00720c */ /* 0x080fe40003f86070 */
[----:B------:R-:W-:-:S02]  /*3bb0*/  ISETP.GE.U32.AND P3, PT, R21, R104, PT ;  /* 0x000000681500720c */ /* 0x000fc40003f66070 */
[----:B------:R-:W-:Y:S01]  /*3bc0*/  IADD3 R21, R17, 0x8, RZ ;  /* 0x0000000811157810 */ /* 0x000fe20007ffe0ff */
[----:B------:R-:W-:Y:S02]  /*3bd0*/  FMUL.FTZ R141, R41, R58 ;  /* 0x0000003a298d7220 */ /* 0x000fe40000410000 */
        /* <DEDUP_REMOVED lines=8> */
[C---:B------:R-:W-:Y:S02]  /*3c60*/  FMUL.FTZ R2, R3.reuse, R65 ;  /* 0x0000004103027220 */ /* 0x040fe40000410000 */
        /* <DEDUP_REMOVED lines=9> */
[----:B------:R-:W-:Y:S02]  /*3d00*/  FMUL.FTZ R113, R16, R65 ;  /* 0x0000004110717220 */ /* 0x000fe40000410000 */
        /* <DEDUP_REMOVED lines=9> */
[C---:B------:R-:W-:Y:S02]  /*3da0*/  FMUL.FTZ R133, R16.reuse, R58 ;  /* 0x0000003a10857220 */ /* 0x040fe40000410000 */
        /* <DEDUP_REMOVED lines=9> */
[----:B------:R1:W-:Y:S01]  /*3e40*/  MUFU.COS R13, R7 ;  /* 0x00000007000d7308 */ /* 0x0003e20000000000 */
[----:B0-----:R-:W-:Y:S02]  /*3e50*/  FMUL.RZ R6, R2, 0.15915493667125701904 ;  /* 0x3e22f98302067820 */ /* 0x001fe4000040c000 */
[----:B------:R-:W-:-:S05]  /*3e60*/  FMUL.FTZ R2, R3, R61 ;  /* 0x0000003d03027220 */ /* 0x000fca0000410000 */
[----:B------:R-:W-:Y:S01]  /*3e70*/  MUFU.SIN R121, R6 ;  /* 0x0000000600797308 */ /* 0x000fe20000000400 */
[----:B-1----:R-:W-:Y:S02]  /*3e80*/  FMUL.RZ R7, R2, 0.15915493667125701904 ;  /* 0x3e22f98302077820 */ /* 0x002fe4000040c000 */
[----:B------:R-:W-:-:S04]  /*3e90*/  FMUL.FTZ R2, R3, R59 ;  /* 0x0000003b03027220 */ /* 0x000fc80000410000 */
[----:B------:R-:W-:Y:S01]  /*3ea0*/  FMUL.RZ R18, R2, 0.15915493667125701904 ;  /* 0x3e22f98302127820 */ /* 0x000fe2000040c000 */
[----:B------:R0:W-:Y:S08]  /*3eb0*/  MUFU.COS R122, R6 ;  /* 0x00000006007a7308 */ /* 0x0001f00000000000 */
[----:B------:R-:W-:Y:S01]  /*3ec0*/  MUFU.SIN R115, R4 ;  /* 0x0000000400737308 */ /* 0x000fe20000000400 */
[----:B0-----:R-:W-:-:S04]  /*3ed0*/  IMAD R6, R100, c[0x0][0x198], RZ ;  /* 0x0000660064067a24 */ /* 0x001fc800078e02ff */
[----:B------:R-:W-:-:S03]  /*3ee0*/  IMAD R11, R101, c[0x0][0x19c], R6 ;  /* 0x00006700650b7a24 */ /* 0x000fc600078e0206 */
[----:B------:R-:W-:Y:S08]  /*3ef0*/  MUFU.COS R117, R4 ;  /* 0x0000000400757308 */ /* 0x000ff00000000000 */
[----:B------:R-:W-:Y:S08]  /*3f00*/  MUFU.SIN R120, R5 ;  /* 0x0000000500787308 */ /* 0x000ff00000000400 */
[----:B------:R0:W-:Y:S08]  /*3f10*/  MUFU.COS R118, R5 ;  /* 0x0000000500767308 */ /* 0x0001f00000000000 */
[----:B------:R1:W-:Y:S01]  /*3f20*/  MUFU.EX2 R124, R9 ;  /* 0x00000009007c7308 */ /* 0x0003e20000000800 */
[----:B0-----:R-:W-:-:S05]  /*3f30*/  IMAD.WIDE.U32 R4, R101, c[0x0][0x198], RZ ;  /* 0x0000660065047a25 */ /* 0x001fca00078e00ff */
[----:B------:R-:W-:Y:S01]  /*3f40*/  IADD3 R5, R5, R11, RZ ;  /* 0x0000000b05057210 */ /* 0x000fe20007ffe0ff */
[----:B------:R-:W-:Y:S01]  /*3f50*/  IMAD R11, R101, c[0x0][0x1bc], R10 ;  /* 0x00006f00650b7a24 */ /* 0x000fe200078e020a */
[----:B------:R-:W0:Y:S01]  /*3f60*/  MUFU.SIN R127, R7 ;  /* 0x00000007007f7308 */ /* 0x000e220000000400 */
[----:B-1----:R-:W-:Y:S01]  /*3f70*/  IADD3 R9, R17, 0xf, RZ ;  /* 0x0000000f11097810 */ /* 0x002fe20007ffe0ff */
[----:B------:R-:W-:Y:S02]  /*3f80*/  FMUL.FTZ R10, R3, R60 ;  /* 0x0000003c030a7220 */ /* 0x000fe40000410000 */
[----:B------:R-:W-:Y:S01]  /*3f90*/  IMAD.WIDE.U32 R4, R23, c[0x0][0x1a0], R4 ;  /* 0x0000680017047a25 */ /* 0x000fe200078e0004 */
[----:B------:R-:W-:Y:S02]  /*3fa0*/  ISETP.GE.U32.AND P0, PT, R9, R104, PT ;  /* 0x000000680900720c */ /* 0x000fe40003f06070 */
[----:B------:R-:W-:Y:S01]  /*3fb0*/  IADD3 R9, R17, 0xd, RZ ;  /* 0x0000000d11097810 */ /* 0x000fe20007ffe0ff */
[----:B------:R1:W2:Y:S01]  /*3fc0*/  MUFU.COS R129, R7 ;  /* 0x0000000700817308 */ /* 0x0002a20000000000 */
[----:B------:R-:W-:-:S02]  /*3fd0*/  FMUL.RZ R128, R10, 0.15915493667125701904 ;  /* 0x3e22f9830a807820 */ /* 0x000fc4000040c000 */
[----:B------:R-:W-:-:S05]  /*3fe0*/  ISETP.GE.U32.AND P2, PT, R9, R104, PT ;  /* 0x000000680900720c */ /* 0x000fca0003f46070 */
[----:B------:R-:W-:Y:S01]  /*3ff0*/  MUFU.SIN R2, R18 ;  /* 0x0000001200027308 */ /* 0x000fe20000000400 */
[----:B-1----:R-:W-:-:S04]  /*4000*/  IMAD.WIDE.U32 R6, R101, c[0x0][0x1b8], RZ ;  /* 0x00006e0065067a25 */ /* 0x002fc800078e00ff */
[----:B0-----:R-:W-:Y:S01]  /*4010*/  FMUL.FTZ R127, R124, R127 ;  /* 0x0000007f7c7f7220 */ /* 0x001fe20000410000 */
[----:B------:R-:W-:Y:S01]  /*4020*/  IADD3 R7, R7, R11, RZ ;  /* 0x0000000b07077210 */ /* 0x000fe20007ffe0ff */
[----:B------:R-:W-:Y:S01]  /*4030*/  FMUL.FTZ R11, R16, R59 ;  /* 0x0000003b100b7220 */ /* 0x000fe20000410000 */
[----:B------:R0:W-:Y:S01]  /*4040*/  MUFU.COS R12, R18 ;  /* 0x00000012000c7308 */ /* 0x0001e20000000000 */
[----:B--2---:R-:W-:Y:S02]  /*4050*/  FMUL.FTZ R129, R124, R129 ;  /* 0x000000817c817220 */ /* 0x004fe40000410000 */
[----:B------:R-:W-:-:S05]  /*4060*/  IMAD.WIDE.U32 R6, R23, c[0x0][0x1c0], R6 ;  /* 0x0000700017067a25 */ /* 0x000fca00078e0006 */
[----:B------:R-:W1:Y:S01]  /*4070*/  MUFU.EX2 R123, R123 ;  /* 0x0000007b007b7308 */ /* 0x000e620000000800 */
[----:B0-----:R-:W-:Y:S01]  /*4080*/  IMAD R18, R8, c[0x0][0x1a0], RZ ;  /* 0x0000680008127a24 */ /* 0x001fe200078e02ff */
[----:B------:R-:W-:Y:S01]  /*4090*/  LEA R20, P6, R6, c[0x0][0x230], 0x3 ;  /* 0x00008c0006147a11 */ /* 0x000fe200078c18ff */
[----:B------:R-:W-:Y:S02]  /*40a0*/  IMAD R8, R8, c[0x0][0x1c0], RZ ;  /* 0x0000700008087a24 */ /* 0x000fe400078e02ff */
[C---:B------:R-:W-:Y:S02]  /*40b0*/  IMAD R9, R23.reuse, c[0x0][0x1a4], R18 ;  /* 0x0000690017097a24 */ /* 0x040fe400078e0212 */
[----:B------:R-:W-:Y:S01]  /*40c0*/  IMAD R131, R23, c[0x0][0x1c4], R8 ;  /* 0x0000710017837a24 */ /* 0x000fe200078e0208 */
[----:B------:R-:W0:Y:S01]  /*40d0*/  MUFU.EX2 R119, R119 ;  /* 0x0000007700777308 */ /* 0x000e220000000800 */
[----:B------:R-:W-:Y:S02]  /*40e0*/  LEA R8, P5, R4, c[0x0][0x228], 0x3 ;  /* 0x00008a0004087a11 */ /* 0x000fe400078a18ff */
[----:B------:R-:W-:-:S02]  /*40f0*/  IADD3 R9, R5, R9, RZ ;  /* 0x0000000905097210 */ /* 0x000fc40007ffe0ff */
[----:B------:R-:W-:Y:S01]  /*4100*/  IADD3 R7, R7, R131, RZ ;  /* 0x0000008307077210 */ /* 0x000fe20007ffe0ff */
[----:B------:R-:W-:Y:S01]  /*4110*/  FMUL.RZ R131, R126, 0.15915493667125701904 ;  /* 0x3e22f9837e837820 */ /* 0x000fe2000040c000 */
[----:B------:R-:W-:Y:S01]  /*4120*/  LEA.HI.X R9, R4, c[0x0][0x22c], R9, 0x3, P5 ;  /* 0x00008b0004097a11 */ /* 0x000fe200028f1c09 */
[----:B------:R-:W2:Y:S01]  /*4130*/  MUFU.EX2 R116, R116 ;  /* 0x0000007400747308 */ /* 0x000ea20000000800 */
[----:B------:R-:W-:Y:S01]  /*4140*/  ISETP.GE.U32.AND P5, PT, R21, R104, PT ;  /* 0x000000681500720c */ /* 0x000fe20003fa6070 */
[----:B-1----:R-:W-:Y:S01]  /*4150*/  FMUL.FTZ R122, R123, R122 ;  /* 0x0000007a7b7a7220 */ /* 0x002fe20000410000 */
[----:B------:R-:W-:Y:S02]  /*4160*/  LEA.HI.X R21, R6, c[0x0][0x234], R7, 0x3, P6 ;  /* 0x00008d0006157a11 */ /* 0x000fe400030f1c07 */
[----:B------:R-:W-:Y:S02]  /*4170*/  IADD3 R7, R17, 0x7, RZ ;  /* 0x0000000711077810 */ /* 0x000fe40007ffe0ff */
[----:B------:R-:W-:Y:S01]  /*4180*/  FSEL R130, R127, RZ, !P5 ;  /* 0x000000ff7f827208 */ /* 0x000fe20006800000 */
[----:B------:R-:W-:Y:S01]  /*4190*/  MUFU.SIN R10, R128 ;  /* 0x00000080000a7308 */ /* 0x000fe20000000400 */
[----:B------:R-:W-:Y:S01]  /*41a0*/  ISETP.GE.U32.AND P6, PT, R7, R104, PT ;  /* 0x000000680700720c */ /* 0x000fe20003fc6070 */
[----:B------:R-:W-:Y:S01]  /*41b0*/  FMUL.FTZ R127, R123, R121 ;  /* 0x000000797b7f7220 */ /* 0x000fe20000410000 */
[----:B------:R-:W-:Y:S01]  /*41c0*/  IADD3 R7, R17, 0x6, RZ ;  /* 0x0000000611077810 */ /* 0x000fe20007ffe0ff */
[----:B------:R-:W-:Y:S01]  /*41d0*/  FMUL.FTZ R123, R3, R58 ;  /* 0x0000003a037b7220 */ /* 0x000fe20000410000 */
[----:B------:R-:W-:Y:S01]  /*41e0*/  FSEL R126, R122, 1, !P6 ;  /* 0x3f8000007a7e7808 */ /* 0x000fe20007000000 */
[----:B0-----:R-:W-:Y:S01]  /*41f0*/  FMUL.FTZ R120, R119, R120 ;  /* 0x0000007877787220 */ /* 0x001fe20000410000 */
[----:B------:R-:W-:Y:S01]  /*4200*/  FSEL R129, R129, 1, !P5 ;  /* 0x3f80000081817808 */ /* 0x000fe20006800000 */
[----:B------:R0:W-:Y:S01]  /*4210*/  MUFU.COS R18, R128 ;  /* 0x0000008000127308 */ /* 0x0001e20000000000 */
[----:B------:R-:W-:Y:S01]  /*4220*/  FMUL.FTZ R118, R119, R118 ;  /* 0x0000007677767220 */ /* 0x000fe20000410000 */
[C---:B------:R-:W-:Y:S01]  /*4230*/  IADD3 R121, R17.reuse, 0x5, RZ ;  /* 0x0000000511797810 */ /* 0x040fe20007ffe0ff */
[----:B------:R-:W-:Y:S01]  /*4240*/  FMUL.FTZ R122, R48, R63 ;  /* 0x0000003f307a7220 */ /* 0x000fe20000410000 */
[----:B------:R-:W-:Y:S01]  /*4250*/  IADD3 R119, R17, 0x4, RZ ;  /* 0x0000000411777810 */ /* 0x000fe20007ffe0ff */
[----:B------:R-:W-:Y:S01]  /*4260*/  FMUL.RZ R134, R123, 0.15915493667125701904 ;  /* 0x3e22f9837b867820 */ /* 0x000fe2000040c000 */
[----:B------:R-:W-:Y:S01]  /*4270*/  FSEL R127, R127, RZ, !P6 ;  /* 0x000000ff7f7f7208 */ /* 0x000fe20007000000 */
[----:B--2---:R-:W-:Y:S01]  /*4280*/  FMUL.FTZ R117, R116, R117 ;  /* 0x0000007574757220 */ /* 0x004fe20000410000 */
[----:B------:R-:W1:Y:S01]  /*4290*/  MUFU.EX2 R111, R111 ;  /* 0x0000006f006f7308 */ /* 0x000e620000000800 */
[----:B0-----:R-:W-:Y:S01]  /*42a0*/  FMUL.FTZ R128, R46, R61 ;  /* 0x0000003d2e807220 */ /* 0x001fe20000410000 */
[----:B------:R-:W2:Y:S04]  /*42b0*/  LDG.E.64 R20, [R20.64] ;  /* 0x0000000414147981 */ /* 0x000ea8000c1e1b00 */
[----:B------:R-:W-:-:S02]  /*42c0*/  FSEL R128, R128, RZ, !P5 ;  /* 0x000000ff80807208 */ /* 0x000fc40006800000 */
[----:B------:R-:W0:Y:S01]  /*42d0*/  MUFU.EX2 R113, R113 ;  /* 0x0000007100717308 */ /* 0x000e220000000800 */
[----:B------:R-:W-:Y:S01]  /*42e0*/  ISETP.GE.U32.AND P5, PT, R7, R104, PT ;  /* 0x000000680700720c */ /* 0x000fe20003fa6070 */
[----:B------:R-:W-:-:S03]  /*42f0*/  FMUL.FTZ R7, R16, R57 ;  /* 0x0000003910077220 */ /* 0x000fc60000410000 */
[----:B------:R-:W-:Y:S02]  /*4300*/  FSEL R124, R120, RZ, !P5 ;  /* 0x000000ff787c7208 */ /* 0x000fe40006800000 */
[----:B------:R-:W-:Y:S01]  /*4310*/  FSEL R123, R118, 1, !P5 ;  /* 0x3f800000767b7808 */ /* 0x000fe20006800000 */
[----:B------:R3:W4:Y:S01]  /*4320*/  MUFU.EX2 R5, R125 ;  /* 0x0000007d00057308 */ /* 0x0007220000000800 */
[----:B------:R-:W-:Y:S01]  /*4330*/  FSEL R122, R122, RZ, !P5 ;  /* 0x000000ff7a7a7208 */ /* 0x000fe20006800000 */
[----:B-1----:R-:W-:Y:S01]  /*4340*/  FMUL.FTZ R114, R111, R114 ;  /* 0x000000726f727220 */ /* 0x002fe20000410000 */
[----:B------:R-:W-:Y:S01]  /*4350*/  ISETP.GE.U32.AND P5, PT, R119, R104, PT ;  /* 0x000000687700720c */ /* 0x000fe20003fa6070 */
[----:B------:R-:W-:Y:S02]  /*4360*/  FMUL.FTZ R119, R49, R64 ;  /* 0x0000004031777220 */ /* 0x000fe40000410000 */
[----:B------:R-:W-:Y:S02]  /*4370*/  FMUL.FTZ R110, R111, R110 ;  /* 0x0000006e6f6e7220 */ /* 0x000fe40000410000 */
[----:B------:R-:W1:Y:S01]  /*4380*/  MUFU.EX2 R106, R106 ;  /* 0x0000006a006a7308 */ /* 0x000e620000000800 */
[----:B---3--:R-:W-:-:S02]  /*4390*/  FMUL.FTZ R125, R47, R62 ;  /* 0x0000003e2f7d7220 */ /* 0x008fc40000410000 */
[----:B0-----:R-:W-:Y:S01]  /*43a0*/  FMUL.FTZ R112, R113, R112 ;  /* 0x0000007071707220 */ /* 0x001fe20000410000 */
[----:B------:R-:W-:Y:S01]  /*43b0*/  FSEL R118, R110, RZ, !P5 ;  /* 0x000000ff6e767208 */ /* 0x000fe20006800000 */
[----:B------:R-:W-:Y:S01]  /*43c0*/  FMUL.FTZ R110, R53, R68 ;  /* 0x00000044356e7220 */ /* 0x000fe20000410000 */
[----:B------:R-:W-:Y:S02]  /*43d0*/  FSEL R125, R125, RZ, !P6 ;  /* 0x000000ff7d7d7208 */ /* 0x000fe40007000000 */
[----:B------:R-:W-:Y:S01]  /*43e0*/  ISETP.GE.U32.AND P6, PT, R121, R104, PT ;  /* 0x000000687900720c */ /* 0x000fe20003fc6070 */
[----:B------:R-:W-:Y:S01]  /*43f0*/  FMUL.FTZ R121, R116, R115 ;  /* 0x0000007374797220 */ /* 0x000fe20000410000 */
[----:B------:R-:W-:Y:S01]  /*4400*/  IADD3 R115, R17, 0x3, RZ ;  /* 0x0000000311737810 */ /* 0x000fe20007ffe0ff */
[----:B------:R-:W-:Y:S01]  /*4410*/  FMUL.FTZ R116, R3, R55 ;  /* 0x0000003703747220 */ /* 0x000fe20000410000 */
[----:B------:R-:W0:Y:S01]  /*4420*/  MUFU.EX2 R108, R108 ;  /* 0x0000006c006c7308 */ /* 0x000e220000000800 */
[----:B------:R-:W-:Y:S01]  /*4430*/  FSEL R120, R117, 1, !P6 ;  /* 0x3f80000075787808 */ /* 0x000fe20007000000 */
[----:B----4-:R-:W-:Y:S01]  /*4440*/  FMUL.FTZ R18, R5, R18 ;  /* 0x0000001205127220 */ /* 0x010fe20000410000 */
[----:B------:R-:W-:Y:S01]  /*4450*/  FSEL R121, R121, RZ, !P6 ;  /* 0x000000ff79797208 */ /* 0x000fe20007000000 */
[----:B------:R-:W-:Y:S01]  /*4460*/  FMUL.RZ R136, R116, 0.15915493667125701904 ;  /* 0x3e22f98374887820 */ /* 0x000fe2000040c000 */
[----:B------:R-:W-:Y:S01]  /*4470*/  FSEL R119, R119, RZ, !P6 ;  /* 0x000000ff77777208 */ /* 0x000fe20007000000 */
[----:B------:R-:W-:Y:S01]  /*4480*/  FMUL.FTZ R116, R51, R66 ;  /* 0x0000004233747220 */ /* 0x000fe20000410000 */
[-C--:B------:R-:W-:Y:S01]  /*4490*/  ISETP.GE.U32.AND P6, PT, R115, R104.reuse, PT ;  /* 0x000000687300720c */ /* 0x080fe20003fc6070 */
[----:B------:R-:W-:Y:S01]  /*44a0*/  FMUL.FTZ R115, R113, R109 ;  /* 0x0000006d71737220 */ /* 0x000fe20000410000 */
[----:B------:R-:W-:Y:S01]  /*44b0*/  IADD3 R109, R17, 0xa, RZ ;  /* 0x0000000a116d7810 */ /* 0x000fe20007ffe0ff */
[----:B------:R-:W3:Y:S01]  /*44c0*/  MUFU.EX2 R14, R14 ;  /* 0x0000000e000e7308 */ /* 0x000ee20000000800 */
[----:B------:R-:W-:Y:S01]  /*44d0*/  FMUL.FTZ R113, R52, R65 ;  /* 0x0000004134717220 */ /* 0x000fe20000410000 */
[----:B------:R-:W-:Y:S01]  /*44e0*/  FSEL R117, R114, 1, !P5 ;  /* 0x3f80000072757808 */ /* 0x000fe20006800000 */
[----:B-1----:R-:W-:Y:S01]  /*44f0*/  FMUL.FTZ R103, R106, R103 ;  /* 0x000000676a677220 */ /* 0x002fe20000410000 */
[----:B------:R-:W-:Y:S01]  /*4500*/  FSEL R116, R116, RZ, !P5 ;  /* 0x000000ff74747208 */ /* 0x000fe20006800000 */
[----:B------:R-:W-:Y:S01]  /*4510*/  FMUL.FTZ R105, R106, R105 ;  /* 0x000000696a697220 */ /* 0x000fe20000410000 */
[----:B------:R-:W-:Y:S01]  /*4520*/  ISETP.GE.U32.AND P5, PT, R109, R104, PT ;  /* 0x000000686d00720c */ /* 0x000fe20003fa6070 */
[----:B0-----:R-:W-:Y:S01]  /*4530*/  FMUL.FTZ R107, R108, R107 ;  /* 0x0000006b6c6b7220 */ /* 0x001fe20000410000 */
[----:B------:R-:W-:Y:S01]  /*4540*/  IADD3 R109, R17, 0x2, RZ ;  /* 0x00000002116d7810 */ /* 0x000fe20007ffe0ff */
[----:B------:R-:W-:Y:S01]  /*4550*/  FMUL.FTZ R106, R16, R55 ;  /* 0x00000037106a7220 */ /* 0x000fe20000410000 */
[----:B------:R-:W-:Y:S01]  /*4560*/  FSEL R115, R115, RZ, !P6 ;  /* 0x000000ff73737208 */ /* 0x000fe20007000000 */
[----:B------:R-:W-:Y:S01]  /*4570*/  MUFU.SIN R4, R131 ;  /* 0x0000008300047308 */ /* 0x000fe20000000400 */
[----:B------:R-:W-:Y:S01]  /*4580*/  FSEL R114, R112, 1, !P6 ;  /* 0x3f80000070727808 */ /* 0x000fe20007000000 */
[----:B------:R-:W-:Y:S01]  /*4590*/  FMUL.FTZ R10, R5, R10 ;  /* 0x0000000a050a7220 */ /* 0x000fe20000410000 */
[----:B------:R-:W-:-:S02]  /*45a0*/  FSEL R113, R113, RZ, !P6 ;  /* 0x000000ff71717208 */ /* 0x000fc40007000000 */
[-C--:B------:R-:W-:Y:S01]  /*45b0*/  ISETP.GE.U32.AND P6, PT, R109, R104.reuse, PT ;  /* 0x000000686d00720c */ /* 0x080fe20003fc6070 */
[----:B------:R-:W-:Y:S02]  /*45c0*/  FMUL.FTZ R109, R108, R19 ;  /* 0x000000136c6d7220 */ /* 0x000fe40000410000 */
[----:B------:R0:W-:Y:S01]  /*45d0*/  MUFU.EX2 R19, R106 ;  /* 0x0000006a00137308 */ /* 0x0001e20000000800 */
[----:B------:R-:W-:Y:S01]  /*45e0*/  FSEL R112, R105, RZ, !P6 ;  /* 0x000000ff69707208 */ /* 0x000fe20007000000 */
[----:B------:R-:W-:Y:S01]  /*45f0*/  FMUL.FTZ R105, R56, R69 ;  /* 0x0000004538697220 */ /* 0x000fe20000410000 */
[----:B------:R-:W-:Y:S01]  /*4600*/  FSEL R111, R103, 1, !P6 ;  /* 0x3f800000676f7808 */ /* 0x000fe20007000000 */
[----:B---3--:R-:W-:Y:S01]  /*4610*/  FMUL.FTZ R13, R14, R13 ;  /* 0x0000000d0e0d7220 */ /* 0x008fe20000410000 */
[----:B------:R-:W-:Y:S02]  /*4620*/  FSEL R110, R110, RZ, !P6 ;  /* 0x000000ff6e6e7208 */ /* 0x000fe40007000000 */
[C---:B------:R-:W-:Y:S01]  /*4630*/  ISETP.GE.U32.AND P6, PT, R17.reuse, R104, PT ;  /* 0x000000681100720c */ /* 0x040fe20003fc6070 */
[----:B------:R-:W-:Y:S01]  /*4640*/  MUFU.COS R6, R131 ;  /* 0x0000008300067308 */ /* 0x000fe20000000000 */
[----:B------:R-:W-:Y:S01]  /*4650*/  IADD3 R103, R17, 0x1, RZ ;  /* 0x0000000111677810 */ /* 0x000fe20007ffe0ff */
[----:B0-----:R-:W-:Y:S01]  /*4660*/  FMUL.FTZ R106, R14, R15 ;  /* 0x0000000f0e6a7220 */ /* 0x001fe20000410000 */
[----:B------:R-:W-:-:S02]  /*4670*/  FSEL R108, R107, 1, !P6 ;  /* 0x3f8000006b6c7808 */ /* 0x000fc40007000000 */
[----:B------:R-:W-:Y:S02]  /*4680*/  FSEL R109, R109, RZ, !P6 ;  /* 0x000000ff6d6d7208 */ /* 0x000fe40007000000 */
[----:B------:R-:W-:Y:S01]  /*4690*/  FSEL R107, R105, RZ, !P6 ;  /* 0x000000ff696b7208 */ /* 0x000fe20007000000 */
[----:B------:R-:W-:Y:S01]  /*46a0*/  MUFU.SIN R131, R134 ;  /* 0x0000008600837308 */ /* 0x000fe20000000400 */
[----:B------:R-:W-:Y:S01]  /*46b0*/  ISETP.GE.U32.AND P6, PT, R103, R104, PT ;  /* 0x000000686700720c */ /* 0x000fe20003fc6070 */
[----:B------:R-:W-:Y:S01]  /*46c0*/  FMUL.FTZ R103, R54, R67 ;  /* 0x0000004336677220 */ /* 0x000fe20000410000 */
[----:B------:R-:W-:Y:S02]  /*46d0*/  IADD3 R17, R17, 0x9, RZ ;  /* 0x0000000911117810 */ /* 0x000fe40007ffe0ff */
[----:B------:R-:W-:Y:S02]  /*46e0*/  FSEL R106, R106, RZ, !P6 ;  /* 0x000000ff6a6a7208 */ /* 0x000fe40007000000 */
[----:B------:R-:W-:Y:S01]  /*46f0*/  FSEL R105, R13, 1, !P6 ;  /* 0x3f8000000d697808 */ /* 0x000fe20007000000 */
[----:B------:R-:W-:Y:S01]  /*4700*/  MUFU.COS R132, R134 ;  /* 0x0000008600847308 */ /* 0x000fe20000000000 */
[----:B------:R-:W-:Y:S01]  /*4710*/  FSEL R103, R103, RZ, !P6 ;  /* 0x000000ff67677208 */ /* 0x000fe20007000000 */
[----:B------:R-:W-:Y:S01]  /*4720*/  FMUL.FTZ R14, RZ, R106 ;  /* 0x0000006aff0e7220 */ /* 0x000fe20000410000 */
[----:B------:R-:W-:-:S05]  /*4730*/  ISETP.GE.U32.AND P6, PT, R17, R104, PT ;  /* 0x000000681100720c */ /* 0x000fca0003fc6070 */
[----:B------:R-:W0:Y:S08]  /*4740*/  MUFU.SIN R134, R136 ;  /* 0x0000008800867308 */ /* 0x000e300000000400 */
[----:B------:R1:W3:Y:S08]  /*4750*/  MUFU.COS R135, R136 ;  /* 0x0000008800877308 */ /* 0x0002f00000000000 */
[----:B------:R-:W4:Y:S01]  /*4760*/  MUFU.EX2 R11, R11 ;  /* 0x0000000b000b7308 */ /* 0x000f220000000800 */
[----:B-1----:R-:W-:-:S02]  /*4770*/  FMUL.FTZ R136, R16, R50 ;  /* 0x0000003210887220 */ /* 0x002fc40000410000 */
[----:B------:R-:W-:Y:S02]  /*4780*/  FMUL.FTZ R16, R3, R50 ;  /* 0x0000003203107220 */ /* 0x000fe40000410000 */
[C---:B0-----:R-:W-:Y:S02]  /*4790*/  FMUL.FTZ R143, R19.reuse, R134 ;  /* 0x00000086138f7220 */ /* 0x041fe40000410000 */
[----:B------:R-:W-:Y:S01]  /*47a0*/  FMUL.RZ R139, R16, 0.15915493667125701904 ;  /* 0x3e22f983108b7820 */ /* 0x000fe2000040c000 */
[----:B------:R0:W-:Y:S01]  /*47b0*/  MUFU.EX2 R15, R137 ;  /* 0x00000089000f7308 */ /* 0x0001e20000000800 */
[----:B------:R-:W-:Y:S02]  /*47c0*/  FMUL.FTZ R16, R106, R107 ;  /* 0x0000006b6a107220 */ /* 0x000fe40000410000 */
[----:B---3--:R-:W-:-:S05]  /*47d0*/  FMUL.FTZ R145, R19, R135 ;  /* 0x0000008713917220 */ /* 0x008fca0000410000 */
[----:B------:R-:W1:Y:S01]  /*47e0*/  MUFU.EX2 R7, R7 ;  /* 0x0000000700077308 */ /* 0x000e620000000800 */
[----:B0-----:R-:W-:Y:S02]  /*47f0*/  FFMA.FTZ R137, RZ, R105, R16 ;  /* 0x00000069ff897223 */ /* 0x001fe40000010010 */
[----:B------:R-:W-:Y:S02]  /*4800*/  FFMA.FTZ R16, R105, R107, -R14 ;  /* 0x0000006b69107223 */ /* 0x000fe4000001080e */
[----:B------:R-:W-:Y:S02]  /*4810*/  FMUL.FTZ R14, R3, R45 ;  /* 0x0000002d030e7220 */ /* 0x000fe40000410000 */
[----:B------:R-:W-:Y:S01]  /*4820*/  FADD.FTZ R137, RZ, R137 ;  /* 0x00000089ff897221 */ /* 0x000fe20000010000 */
[----:B------:R-:W0:Y:S01]  /*4830*/  MUFU.EX2 R133, R133 ;  /* 0x0000008500857308 */ /* 0x000e220000000800 */
[----:B------:R-:W-:Y:S02]  /*4840*/  FADD.FTZ R16, R16, R103 ;  /* 0x0000006710107221 */ /* 0x000fe40000010000 */
[----:B------:R-:W-:-:S02]  /*4850*/  FMUL.RZ R17, R14, 0.15915493667125701904 ;  /* 0x3e22f9830e117820 */ /* 0x000fc4000040c000 */
[CC--:B------:R-:W-:Y:S02]  /*4860*/  FMUL.FTZ R14, R112.reuse, R137.reuse ;  /* 0x00000089700e7220 */ /* 0x0c0fe40000410000 */
[----:B------:R-:W-:Y:S01]  /*4870*/  FMUL.FTZ R138, R112, R16 ;  /* 0x00000010708a7220 */ /* 0x000fe20000410000 */
[----:B------:R-:W-:Y:S01]  /*4880*/  MUFU.EX2 R136, R136 ;  /* 0x0000008800887308 */ /* 0x000fe20000000800 */
[C---:B----4-:R-:W-:Y:S02]  /*4890*/  FMUL.FTZ R12, R11.reuse, R12 ;  /* 0x0000000c0b0c7220 */ /* 0x050fe40000410000 */
[----:B------:R-:W-:Y:S02]  /*48a0*/  FMUL.FTZ R2, R11, R2 ;  /* 0x000000020b027220 */ /* 0x000fe40000410000 */
[C---:B------:R-:W-:Y:S01]  /*48b0*/  FFMA.FTZ R11, R111.reuse, R16, -R14 ;  /* 0x000000106f0b7223 */ /* 0x040fe2000001080e */
[----:B------:R-:W-:Y:S01]  /*48c0*/  FSEL R135, R12, 1, !P6 ;  /* 0x3f8000000c877808 */ /* 0x000fe20007000000 */
[----:B------:R-:W-:Y:S01]  /*48d0*/  FFMA.FTZ R138, R111, R137, R138 ;  /* 0x000000896f8a7223 */ /* 0x000fe2000001008a */
[----:B------:R-:W3:Y:S01]  /*48e0*/  MUFU.COS R3, R139 ;  /* 0x0000008b00037308 */ /* 0x000ee20000000000 */
[----:B------:R-:W-:-:S02]  /*48f0*/  FADD.FTZ R11, R11, R110 ;  /* 0x0000006e0b0b7221 */ /* 0x000fc40000010000 */
[----:B------:R-:W-:Y:S02]  /*4900*/  FADD.FTZ R138, RZ, R138 ;  /* 0x0000008aff8a7221 */ /* 0x000fe40000010000 */
[C---:B-1----:R-:W-:Y:S02]  /*4910*/  FMUL.FTZ R6, R7.reuse, R6 ;  /* 0x0000000607067220 */ /* 0x042fe40000410000 */
[----:B------:R-:W-:Y:S01]  /*4920*/  FMUL.FTZ R4, R7, R4 ;  /* 0x0000000407047220 */ /* 0x000fe20000410000 */
[----:B------:R-:W1:Y:S01]  /*4930*/  MUFU.SIN R14, R17 ;  /* 0x00000011000e7308 */ /* 0x000e620000000400 */
[C---:B------:R-:W-:Y:S02]  /*4940*/  FMUL.FTZ R7, R115.reuse, R11 ;  /* 0x0000000b73077220 */ /* 0x040fe40000410000 */
[----:B------:R-:W-:Y:S02]  /*4950*/  FMUL.FTZ R5, R115, R138 ;  /* 0x0000008a73057220 */ /* 0x000fe40000410000 */
[----:B0-----:R-:W-:-:S02]  /*4960*/  FMUL.FTZ R142, R133, R132 ;  /* 0x00000084858e7220 */ /* 0x001fc40000410000 */
[C---:B------:R-:W-:Y:S01]  /*4970*/  FFMA.FTZ R7, R114.reuse, R138, R7 ;  /* 0x0000008a72077223 */ /* 0x040fe20000010007 */
[----:B------:R-:W0:Y:S01]  /*4980*/  MUFU.SIN R13, R139 ;  /* 0x0000008b000d7308 */ /* 0x000e220000000400 */
[----:B------:R-:W-:Y:S02]  /*4990*/  FFMA.FTZ R132, R114, R11, -R5 ;  /* 0x0000000b72847223 */ /* 0x000fe40000010805 */
[----:B------:R-:W-:Y:S02]  /*49a0*/  FADD.FTZ R7, RZ, R7 ;  /* 0x00000007ff077221 */ /* 0x000fe40000010000 */
[----:B------:R-:W-:Y:S02]  /*49b0*/  FADD.FTZ R132, R132, R113 ;  /* 0x0000007184847221 */ /* 0x000fe40000010000 */
[----:B---3--:R-:W-:Y:S01]  /*49c0*/  FMUL.FTZ R148, R136, R3 ;  /* 0x0000000388947220 */ /* 0x008fe20000410000 */
[----:B------:R-:W3:Y:S01]  /*49d0*/  MUFU.COS R16, R17 ;  /* 0x0000001100107308 */ /* 0x000ee20000000000 */
[----:B------:R-:W-:-:S02]  /*49e0*/  FMUL.FTZ R3, R118, R7 ;  /* 0x0000000776037220 */ /* 0x000fc40000410000 */
[-C--:B------:R-:W-:Y:S02]  /*49f0*/  FMUL.FTZ R134, R118, R132.reuse ;  /* 0x0000008476867220 */ /* 0x080fe40000410000 */
[C---:B------:R-:W-:Y:S02]  /*4a00*/  FFMA.FTZ R5, R117.reuse, R132, -R3 ;  /* 0x0000008475057223 */ /* 0x040fe40000010803 */
[----:B------:R-:W-:Y:S02]  /*4a10*/  FFMA.FTZ R134, R117, R7, R134 ;  /* 0x0000000775867223 */ /* 0x000fe40000010086 */
[----:B------:R-:W-:Y:S02]  /*4a20*/  FMUL.FTZ R3, R109, R106 ;  /* 0x0000006a6d037220 */ /* 0x000fe40000410000 */
[----:B------:R-:W-:Y:S02]  /*4a30*/  FADD.FTZ R7, R5, R116 ;  /* 0x0000007405077221 */ /* 0x000fe40000010000 */
[----:B-1----:R-:W-:-:S02]  /*4a40*/  FMUL.FTZ R149, R15, R14 ;  /* 0x0000000e0f957220 */ /* 0x002fc40000410000 */
[----:B------:R-:W-:Y:S02]  /*4a50*/  FADD.FTZ R134, RZ, R134 ;  /* 0x00000086ff867221 */ /* 0x000fe40000010000 */
[----:B------:R-:W-:Y:S02]  /*4a60*/  FMUL.FTZ R14, R108, R106 ;  /* 0x0000006a6c0e7220 */ /* 0x000fe40000410000 */
[----:B0-----:R-:W-:Y:S01]  /*4a70*/  FMUL.FTZ R146, R136, R13 ;  /* 0x0000000d88927220 */ /* 0x001fe20000410000 */
[----:B------:R-:W-:Y:S01]  /*4a80*/  FSEL R136, R2, RZ, !P6 ;  /* 0x000000ff02887208 */ /* 0x000fe20007000000 */
[----:B------:R-:W-:Y:S02]  /*4a90*/  FFMA.FTZ R3, R108, R105, -R3 ;  /* 0x000000696c037223 */ /* 0x000fe40000010803 */
[C---:B------:R-:W-:Y:S02]  /*4aa0*/  FMUL.FTZ R13, R121.reuse, R7 ;  /* 0x00000007790d7220 */ /* 0x040fe40000410000 */
[----:B------:R-:W-:-:S02]  /*4ab0*/  FMUL.FTZ R11, R121, R134 ;  /* 0x00000086790b7220 */ /* 0x000fc40000410000 */
[----:B------:R-:W-:Y:S02]  /*4ac0*/  FFMA.FTZ R14, R109, R105, R14 ;  /* 0x000000696d0e7223 */ /* 0x000fe4000001000e */
[----:B------:R-:W-:Y:S02]  /*4ad0*/  FMUL.FTZ R5, R112, R3 ;  /* 0x0000000370057220 */ /* 0x000fe40000410000 */
[C---:B------:R-:W-:Y:S02]  /*4ae0*/  FFMA.FTZ R13, R120.reuse, R134, R13 ;  /* 0x00000086780d7223 */ /* 0x040fe4000001000d */
[----:B---3--:R-:W-:Y:S02]  /*4af0*/  FMUL.FTZ R151, R15, R16 ;  /* 0x000000100f977220 */ /* 0x008fe40000410000 */
[----:B------:R-:W-:Y:S02]  /*4b00*/  FFMA.FTZ R132, R120, R7, -R11 ;  /* 0x0000000778847223 */ /* 0x000fe4000001080b */
[----:B------:R-:W-:-:S02]  /*4b10*/  FMUL.FTZ R16, R112, R14 ;  /* 0x0000000e70107220 */ /* 0x000fc40000410000 */
[C---:B------:R-:W-:Y:S02]  /*4b20*/  FFMA.FTZ R5, R111.reuse, R14, R5 ;  /* 0x0000000e6f057223 */ /* 0x040fe40000010005 */
[----:B------:R-:W-:Y:S02]  /*4b30*/  FADD.FTZ R13, RZ, R13 ;  /* 0x0000000dff0d7221 */ /* 0x000fe40000010000 */
[----:B------:R-:W-:Y:S02]  /*4b40*/  FADD.FTZ R132, R132, R119 ;  /* 0x0000007784847221 */ /* 0x000fe40000010000 */
[----:B------:R-:W-:Y:S02]  /*4b50*/  FFMA.FTZ R16, R111, R3, -R16 ;  /* 0x000000036f107223 */ /* 0x000fe40000010810 */
[----:B------:R-:W-:Y:S02]  /*4b60*/  FMUL.FTZ R3, R115, R5 ;  /* 0x0000000573037220 */ /* 0x000fe40000410000 */
        /* <DEDUP_REMOVED lines=15> */
[C---:B------:R-:W-:Y:S02]  /*4c60*/  FFMA.FTZ R15, R126.reuse, R13, R15 ;  /* 0x0000000d7e0f7223 */ /* 0x040fe4000001000f */
[----:B------:R-:W-:Y:S02]  /*4c70*/  FFMA.FTZ R132, R126, R11, -R7 ;  /* 0x0000000b7e847223 */ /* 0x000fe40000010807 */
[----:B------:R-:W-:Y:S02]  /*4c80*/  FMUL.FTZ R5, R121, R14 ;  /* 0x0000000e79057220 */ /* 0x000fe40000410000 */
[----:B------:R-:W-:-:S02]  /*4c90*/  FADD.FTZ R15, RZ, R15 ;  /* 0x0000000fff0f7221 */ /* 0x000fc40000010000 */
[-C--:B------:R-:W-:Y:S02]  /*4ca0*/  FMUL.FTZ R3, R121, R16.reuse ;  /* 0x0000001079037220 */ /* 0x080fe40000410000 */
[----:B------:R-:W-:Y:S02]  /*4cb0*/  FADD.FTZ R132, R132, R125 ;  /* 0x0000007d84847221 */ /* 0x000fe40000010000 */
[----:B------:R-:W-:Y:S02]  /*4cc0*/  FFMA.FTZ R5, R120, R16, R5 ;  /* 0x0000001078057223 */ /* 0x000fe40000010005 */
[----:B------:R-:W-:Y:S02]  /*4cd0*/  FMUL.FTZ R7, R130, R15 ;  /* 0x0000000f82077220 */ /* 0x000fe40000410000 */
[----:B------:R-:W-:Y:S02]  /*4ce0*/  FFMA.FTZ R3, R120, R14, -R3 ;  /* 0x0000000e78037223 */ /* 0x000fe40000010803 */
[----:B------:R-:W-:-:S02]  /*4cf0*/  FMUL.FTZ R134, R130, R132 ;  /* 0x0000008482867220 */ /* 0x000fc40000410000 */
[----:B------:R-:W-:Y:S02]  /*4d00*/  FMUL.FTZ R14, R124, R5 ;  /* 0x000000057c0e7220 */ /* 0x000fe40000410000 */
[C---:B------:R-:W-:Y:S01]  /*4d10*/  FFMA.FTZ R7, R129.reuse, R132, -R7 ;  /* 0x0000008481077223 */ /* 0x040fe20000010807 */
[----:B------:R-:W-:Y:S01]  /*4d20*/  FSEL R132, R18, 1, !P5 ;  /* 0x3f80000012847808 */ /* 0x000fe20006800000 */
[----:B------:R-:W-:Y:S02]  /*4d30*/  FMUL.FTZ R16, R124, R3 ;  /* 0x000000037c107220 */ /* 0x000fe40000410000 */
[----:B------:R-:W-:Y:S02]  /*4d40*/  FFMA.FTZ R15, R129, R15, R134 ;  /* 0x0000000f810f7223 */ /* 0x000fe40000010086 */
[----:B------:R-:W-:Y:S02]  /*4d50*/  FFMA.FTZ R14, R123, R3, -R14 ;  /* 0x000000037b0e7223 */ /* 0x000fe4000001080e */
[----:B------:R-:W-:-:S02]  /*4d60*/  FADD.FTZ R7, R7, R128 ;  /* 0x0000008007077221 */ /* 0x000fc40000010000 */
[----:B------:R-:W-:Y:S02]  /*4d70*/  FFMA.FTZ R16, R123, R5, R16 ;  /* 0x000000057b107223 */ /* 0x000fe40000010010 */
[----:B------:R-:W-:Y:S02]  /*4d80*/  FADD.FTZ R15, RZ, R15 ;  /* 0x0000000fff0f7221 */ /* 0x000fe40000010000 */
[C---:B------:R-:W-:Y:S02]  /*4d90*/  FMUL.FTZ R5, R127.reuse, R14 ;  /* 0x0000000e7f057220 */ /* 0x040fe40000410000 */
[----:B------:R-:W-:Y:S02]  /*4da0*/  FMUL.FTZ R134, R44, R59 ;  /* 0x0000003b2c867220 */ /* 0x000fe40000410000 */
[C---:B------:R-:W-:Y:S02]  /*4db0*/  FMUL.FTZ R12, R136.reuse, R7 ;  /* 0x00000007880c7220 */ /* 0x040fe40000410000 */
[----:B------:R-:W-:Y:S01]  /*4dc0*/  FMUL.FTZ R2, R136, R15 ;  /* 0x0000000f88027220 */ /* 0x000fe20000410000 */
[----:B------:R-:W-:Y:S01]  /*4dd0*/  FSEL R134, R134, RZ, !P6 ;  /* 0x000000ff86867208 */ /* 0x000fe20007000000 */
[----:B------:R-:W-:-:S02]  /*4de0*/  FMUL.FTZ R3, R127, R16 ;  /* 0x000000107f037220 */ /* 0x000fc40000410000 */
[----:B------:R-:W-:Y:S02]  /*4df0*/  FFMA.FTZ R5, R126, R16, R5 ;  /* 0x000000107e057223 */ /* 0x000fe40000010005 */
[C---:B------:R-:W-:Y:S02]  /*4e00*/  FFMA.FTZ R12, R135.reuse, R15, R12 ;  /* 0x0000000f870c7223 */ /* 0x040fe4000001000c */
[----:B------:R-:W-:Y:S02]  /*4e10*/  FFMA.FTZ R7, R135, R7, -R2 ;  /* 0x0000000787077223 */ /* 0x000fe40000010802 */
[----:B------:R-:W-:Y:S01]  /*4e20*/  FMUL.FTZ R140, R133, R131 ;  /* 0x00000083858c7220 */ /* 0x000fe20000410000 */
[----:B------:R-:W-:Y:S01]  /*4e30*/  FSEL R133, R10, RZ, !P5 ;  /* 0x000000ff0a857208 */ /* 0x000fe20006800000 */
[----:B------:R-:W-:Y:S02]  /*4e40*/  FFMA.FTZ R3, R126, R14, -R3 ;  /* 0x0000000e7e037223 */ /* 0x000fe40000010803 */
[----:B------:R-:W-:-:S02]  /*4e50*/  FMUL.FTZ R2, R130, R5 ;  /* 0x0000000582027220 */ /* 0x000fc40000410000 */
[----:B------:R-:W-:Y:S02]  /*4e60*/  FADD.FTZ R12, RZ, R12 ;  /* 0x0000000cff0c7221 */ /* 0x000fe40000010000 */
[----:B------:R-:W-:Y:S02]  /*4e70*/  FADD.FTZ R10, R7, R134 ;  /* 0x00000086070a7221 */ /* 0x000fe40000010000 */
[-C--:B------:R-:W-:Y:S02]  /*4e80*/  FFMA.FTZ R7, R129, R3.reuse, -R2 ;  /* 0x0000000381077223 */ /* 0x080fe40000010802 */
[----:B------:R-:W-:Y:S02]  /*4e90*/  FMUL.FTZ R131, R43, R60 ;  /* 0x0000003c2b837220 */ /* 0x000fe40000410000 */
[----:B------:R-:W-:Y:S02]  /*4ea0*/  FMUL.FTZ R2, R130, R3 ;  /* 0x0000000382027220 */ /* 0x000fe40000410000 */
[----:B------:R-:W-:Y:S01]  /*4eb0*/  FMUL.FTZ R3, R133, R12 ;  /* 0x0000000c85037220 */ /* 0x000fe20000410000 */
[----:B------:R-:W-:Y:S01]  /*4ec0*/  FSEL R131, R131, RZ, !P5 ;  /* 0x000000ff83837208 */ /* 0x000fe20006800000 */
[----:B------:R-:W-:-:S02]  /*4ed0*/  FMUL.FTZ R11, R133, R10 ;  /* 0x0000000a850b7220 */ /* 0x000fc40000410000 */
[C---:B------:R-:W-:Y:S02]  /*4ee0*/  FFMA.FTZ R10, R132.reuse, R10, -R3 ;  /* 0x0000000a840a7223 */ /* 0x040fe40000010803 */
[----:B------:R-:W-:Y:S01]  /*4ef0*/  FFMA.FTZ R11, R132, R12, R11 ;  /* 0x0000000c840b7223 */ /* 0x000fe2000001000b */
[----:B------:R-:W-:Y:S01]  /*4f00*/  FSEL R137, R4, RZ, !P4 ;  /* 0x000000ff04897208 */ /* 0x000fe20006000000 */
[----:B------:R-:W-:Y:S02]  /*4f10*/  FADD.FTZ R10, R10, R131 ;  /* 0x000000830a0a7221 */ /* 0x000fe40000010000 */
[----:B------:R-:W-:Y:S01]  /*4f20*/  FADD.FTZ R12, RZ, R11 ;  /* 0x0000000bff0c7221 */ /* 0x000fe20000010000 */
[----:B------:R-:W-:Y:S01]  /*4f30*/  FSEL R139, R6, 1, !P4 ;  /* 0x3f800000068b7808 */ /* 0x000fe20006000000 */
[----:B------:R-:W-:Y:S02]  /*4f40*/  FMUL.FTZ R138, R42, R57 ;  /* 0x000000392a8a7220 */ /* 0x000fe40000410000 */
[----:B------:R-:W-:-:S02]  /*4f50*/  FMUL.FTZ R13, R137, R10 ;  /* 0x0000000a890d7220 */ /* 0x000fc40000410000 */
[----:B------:R-:W-:Y:S02]  /*4f60*/  FFMA.FTZ R5, R129, R5, R2 ;  /* 0x0000000581057223 */ /* 0x000fe40000010002 */
[-C--:B------:R-:W-:Y:S01]  /*4f70*/  FMUL.FTZ R11, R137, R12.reuse ;  /* 0x0000000c890b7220 */ /* 0x080fe20000410000 */
[----:B------:R-:W-:Y:S01]  /*4f80*/  FSEL R138, R138, RZ, !P4 ;  /* 0x000000ff8a8a7208 */ /* 0x000fe20006000000 */
[C---:B------:R-:W-:Y:S01]  /*4f90*/  FFMA.FTZ R13, R139.reuse, R12, R13 ;  /* 0x0000000c8b0d7223 */ /* 0x040fe2000001000d */
[----:B------:R-:W-:Y:S01]  /*4fa0*/  FSEL R140, R140, RZ, !P3 ;  /* 0x000000ff8c8c7208 */ /* 0x000fe20005800000 */
[C---:B------:R-:W-:Y:S01]  /*4fb0*/  FMUL.FTZ R4, R136.reuse, R5 ;  /* 0x0000000588047220 */ /* 0x040fe20000410000 */
[----:B------:R0:W2:Y:S01]  /*4fc0*/  LDG.E.64 R2, [R8.64] ;  /* 0x0000000408027981 */ /* 0x0000a2000c1e1b00 */
[----:B------:R-:W-:Y:S02]  /*4fd0*/  FFMA.FTZ R11, R139, R10, -R11 ;  /* 0x0000000a8b0b7223 */ /* 0x000fe4000001080b */
[----:B------:R-:W-:-:S02]  /*4fe0*/  FMUL.FTZ R6, R136, R7 ;  /* 0x0000000788067220 */ /* 0x000fc40000410000 */
[----:B------:R-:W-:Y:S02]  /*4ff0*/  FADD.FTZ R13, RZ, R13 ;  /* 0x0000000dff0d7221 */ /* 0x000fe40000010000 */
[----:B------:R-:W-:Y:S02]  /*5000*/  FFMA.FTZ R4, R135, R7, -R4 ;  /* 0x0000000787047223 */ /* 0x000fe40000010804 */
[----:B------:R-:W-:Y:S01]  /*5010*/  FADD.FTZ R11, R11, R138 ;  /* 0x0000008a0b0b7221 */ /* 0x000fe20000010000 */
[----:B------:R-:W-:Y:S01]  /*5020*/  FSEL R142, R142, 1, !P3 ;  /* 0x3f8000008e8e7808 */ /* 0x000fe20005800000 */
[----:B------:R-:W-:Y:S02]  /*5030*/  FFMA.FTZ R6, R135, R5, R6 ;  /* 0x0000000587067223 */ /* 0x000fe40000010006 */
[----:B0-----:R-:W-:Y:S02]  /*5040*/  FMUL.FTZ R8, R140, R13 ;  /* 0x0000000d8c087220 */ /* 0x001fe40000410000 */
[----:B------:R-:W-:-:S02]  /*5050*/  FMUL.FTZ R7, R133, R4 ;  /* 0x0000000485077220 */ /* 0x000fc40000410000 */
[-C--:B------:R-:W-:Y:S01]  /*5060*/  FMUL.FTZ R9, R140, R11.reuse ;  /* 0x0000000b8c097220 */ /* 0x080fe20000410000 */
[----:B------:R-:W-:Y:S01]  /*5070*/  FSEL R141, R141, RZ, !P3 ;  /* 0x000000ff8d8d7208 */ /* 0x000fe20005800000 */
[-C--:B------:R-:W-:Y:S02]  /*5080*/  FMUL.FTZ R5, R133, R6.reuse ;  /* 0x0000000685057220 */ /* 0x080fe40000410000 */
[----:B------:R-:W-:Y:S02]  /*5090*/  FFMA.FTZ R8, R142, R11, -R8 ;  /* 0x0000000b8e087223 */ /* 0x000fe40000010808 */
[----:B------:R-:W-:Y:S02]  /*50a0*/  FFMA.FTZ R6, R132, R6, R7 ;  /* 0x0000000684067223 */ /* 0x000fe40000010007 */
[----:B------:R-:W-:Y:S01]  /*50b0*/  FFMA.FTZ R9, R142, R13, R9 ;  /* 0x0000000d8e097223 */ /* 0x000fe20000010009 */
[----:B------:R-:W-:Y:S01]  /*50c0*/  FSEL R143, R143, RZ, !P2 ;  /* 0x000000ff8f8f7208 */ /* 0x000fe20005000000 */
[----:B------:R-:W-:-:S02]  /*50d0*/  FFMA.FTZ R4, R132, R4, -R5 ;  /* 0x0000000484047223 */ /* 0x000fc40000010805 */
[----:B------:R-:W-:Y:S02]  /*50e0*/  FADD.FTZ R8, R8, R141 ;  /* 0x0000008d08087221 */ /* 0x000fe40000010000 */
[----:B------:R-:W-:Y:S02]  /*50f0*/  FMUL.FTZ R5, R137, R6 ;  /* 0x0000000689057220 */ /* 0x000fe40000410000 */
[----:B------:R-:W-:Y:S01]  /*5100*/  FADD.FTZ R10, RZ, R9 ;  /* 0x00000009ff0a7221 */ /* 0x000fe20000010000 */
[----:B------:R-:W-:Y:S01]  /*5110*/  FSEL R145, R145, 1, !P2 ;  /* 0x3f80000091917808 */ /* 0x000fe20005000000 */
[----:B------:R-:W-:Y:S02]  /*5120*/  FMUL.FTZ R144, R40, R55 ;  /* 0x0000003728907220 */ /* 0x000fe40000410000 */
[----:B------:R-:W-:Y:S02]  /*5130*/  FMUL.FTZ R11, R143, R8 ;  /* 0x000000088f0b7220 */ /* 0x000fe40000410000 */
[----:B------:R-:W-:-:S02]  /*5140*/  FFMA.FTZ R5, R139, R4, -R5 ;  /* 0x000000048b057223 */ /* 0x000fc40000010805 */
[----:B------:R-:W-:Y:S02]  /*5150*/  FMUL.FTZ R9, R143, R10 ;  /* 0x0000000a8f097220 */ /* 0x000fe40000410000 */
[----:B------:R-:W-:Y:S01]  /*5160*/  FMUL.FTZ R4, R137, R4 ;  /* 0x0000000489047220 */ /* 0x000fe20000410000 */
[----:B------:R-:W-:Y:S01]  /*5170*/  FSEL R144, R144, RZ, !P2 ;  /* 0x000000ff90907208 */ /* 0x000fe20005000000 */
[C---:B------:R-:W-:Y:S02]  /*5180*/  FFMA.FTZ R11, R145.reuse, R10, R11 ;  /* 0x0000000a910b7223 */ /* 0x040fe4000001000b */
[----:B------:R-:W-:Y:S01]  /*5190*/  FFMA.FTZ R9, R145, R8, -R9 ;  /* 0x0000000891097223 */ /* 0x000fe20000010809 */
[----:B------:R-:W-:Y:S01]  /*51a0*/  FSEL R146, R146, RZ, !P1 ;  /* 0x000000ff92927208 */ /* 0x000fe20004800000 */
[----:B------:R-:W-:Y:S02]  /*51b0*/  FFMA.FTZ R7, R139, R6, R4 ;  /* 0x000000068b077223 */ /* 0x000fe40000010004 */
[----:B------:R-:W-:-:S02]  /*51c0*/  FMUL.FTZ R6, R140, R5 ;  /* 0x000000058c067220 */ /* 0x000fc40000410000 */
[----:B------:R-:W-:Y:S02]  /*51d0*/  FADD.FTZ R11, RZ, R11 ;  /* 0x0000000bff0b7221 */ /* 0x000fe40000010000 */
[----:B------:R-:W-:Y:S01]  /*51e0*/  FADD.FTZ R9, R9, R144 ;  /* 0x0000009009097221 */ /* 0x000fe20000010000 */
[----:B------:R-:W-:Y:S01]  /*51f0*/  FSEL R148, R148, 1, !P1 ;  /* 0x3f80000094947808 */ /* 0x000fe20004800000 */
[----:B------:R-:W-:Y:S02]  /*5200*/  FMUL.FTZ R147, R38, R50 ;  /* 0x0000003226937220 */ /* 0x000fe40000410000 */
[-C--:B------:R-:W-:Y:S02]  /*5210*/  FMUL.FTZ R4, R140, R7.reuse ;  /* 0x000000078c047220 */ /* 0x080fe40000410000 */
[----:B------:R-:W-:Y:S02]  /*5220*/  FFMA.FTZ R6, R142, R7, R6 ;  /* 0x000000078e067223 */ /* 0x000fe40000010006 */
[----:B------:R-:W-:-:S02]  /*5230*/  FMUL.FTZ R8, R146, R11 ;  /* 0x0000000b92087220 */ /* 0x000fc40000410000 */
[----:B------:R-:W-:Y:S01]  /*5240*/  FMUL.FTZ R7, R146, R9 ;  /* 0x0000000992077220 */ /* 0x000fe20000410000 */
[----:B------:R-:W-:Y:S01]  /*5250*/  FSEL R147, R147, RZ, !P1 ;  /* 0x000000ff93937208 */ /* 0x000fe20004800000 */
[----:B------:R-:W-:Y:S02]  /*5260*/  FFMA.FTZ R4, R142, R5, -R4 ;  /* 0x000000058e047223 */ /* 0x000fe40000010804 */
[----:B------:R-:W-:Y:S02]  /*5270*/  FMUL.FTZ R5, R143, R6 ;  /* 0x000000068f057220 */ /* 0x000fe40000410000 */
[C---:B------:R-:W-:Y:S02]  /*5280*/  FFMA.FTZ R8, R148.reuse, R9, -R8 ;  /* 0x0000000994087223 */ /* 0x040fe40000010808 */
        /* <DEDUP_REMOVED lines=9> */
[----:B------:R-:W-:-:S02]  /*5320*/  FFMA.FTZ R7, R145, R6, R4 ;  /* 0x0000000691077223 */ /* 0x000fc40000010004 */
[-C--:B------:R-:W-:Y:S01]  /*5330*/  FMUL.FTZ R6, R149, R10.reuse ;  /* 0x0000000a95067220 */ /* 0x080fe20000410000 */
[----:B------:R-:W-:Y:S01]  /*5340*/  FSEL R150, R150, RZ, !P0 ;  /* 0x000000ff96967208 */ /* 0x000fe20004000000 */
[----:B------:R-:W-:Y:S02]  /*5350*/  FMUL.FTZ R4, R146, R5 ;  /* 0x0000000592047220 */ /* 0x000fe40000410000 */
[C---:B------:R-:W-:Y:S02]  /*5360*/  FFMA.FTZ R10, R151.reuse, R10, R9 ;  /* 0x0000000a970a7223 */ /* 0x040fe40000010009 */
[----:B------:R-:W-:Y:S02]  /*5370*/  FFMA.FTZ R9, R151, R8, -R6 ;  /* 0x0000000897097223 */ /* 0x000fe40000010806 */
[-C--:B------:R-:W-:Y:S02]  /*5380*/  FFMA.FTZ R4, R148, R7.reuse, R4 ;  /* 0x0000000794047223 */ /* 0x080fe40000010004 */
[----:B------:R-:W-:-:S02]  /*5390*/  FMUL.FTZ R7, R146, R7 ;  /* 0x0000000792077220 */ /* 0x000fc40000410000 */
[----:B------:R-:W-:Y:S02]  /*53a0*/  FADD.FTZ R14, R9, R150 ;  /* 0x00000096090e7221 */ /* 0x000fe40000010000 */
[----:B------:R-:W-:Y:S02]  /*53b0*/  FADD.FTZ R15, RZ, R10 ;  /* 0x0000000aff0f7221 */ /* 0x000fe40000010000 */
[----:B------:R-:W-:Y:S01]  /*53c0*/  FFMA.FTZ R12, R148, R5, -R7 ;  /* 0x00000005940c7223 */ /* 0x000fe20000010807 */
[----:B------:R-:W0:Y:S01]  /*53d0*/  SHFL.UP PT, R9, R14, 0x1, RZ ;  /* 0x042000000e097989 */ /* 0x000e2200000e00ff */
[C---:B------:R-:W-:Y:S02]  /*53e0*/  FMUL.FTZ R5, R149.reuse, R4 ;  /* 0x0000000495057220 */ /* 0x040fe40000410000 */
[-C--:B------:R-:W-:Y:S01]  /*53f0*/  FMUL.FTZ R6, R149, R12.reuse ;  /* 0x0000000c95067220 */ /* 0x080fe20000410000 */
[----:B------:R-:W1:Y:S01]  /*5400*/  SHFL.UP PT, R11, R15, 0x1, RZ ;  /* 0x042000000f0b7989 */ /* 0x000e6200000e00ff */
[----:B------:R-:W-:-:S02]  /*5410*/  FFMA.FTZ R12, R151, R12, -R5 ;  /* 0x0000000c970c7223 */ /* 0x000fc40000010805 */
[----:B------:R-:W-:-:S03]  /*5420*/  FFMA.FTZ R6, R151, R4, R6 ;  /* 0x0000000497067223 */ /* 0x000fc60000010006 */
[----:B------:R-:W3:Y:S04]  /*5430*/  SHFL.UP PT, R5, R12, 0x1, RZ ;  /* 0x042000000c057989 */ /* 0x000ee800000e00ff */
[----:B------:R-:W4:Y:S01]  /*5440*/  SHFL.UP PT, R7, R6, 0x1, RZ ;  /* 0x0420000006077989 */ /* 0x000f2200000e00ff */
[----:B------:R-:W-:Y:S01]  /*5450*/  ISETP.GE.AND P0, PT, R96, 0x1, PT ;  /* 0x000000016000780c */ /* 0x000fe20003f06270 */
[C---:B0-----:R-:W-:Y:S02]  /*5460*/  FMUL.FTZ R8, R6.reuse, R9 ;  /* 0x0000000906087220 */ /* 0x041fe40000410000 */
[-C--:B-1----:R-:W-:Y:S02]  /*5470*/  FMUL.FTZ R4, R6, R11.reuse ;  /* 0x0000000b06047220 */ /* 0x082fe40000410000 */
[----:B------:R-:W-:-:S02]  /*5480*/  FFMA.FTZ R8, R12, R11, R8 ;  /* 0x0000000b0c087223 */ /* 0x000fc40000010008 */
[----:B------:R-:W-:-:S06]  /*5490*/  FFMA.FTZ R9, R12, R9, -R4 ;  /* 0x000000090c097223 */ /* 0x000fcc0000010804 */
[----:B------:R-:W-:Y:S02]  /*54a0*/  @P0 FADD.FTZ R15, R15, R8 ;  /* 0x000000080f0f0221 */ /* 0x000fe40000010000 */
[----:B---3--:R-:W-:Y:S02]  /*54b0*/  FMUL.FTZ R8, R6, R5 ;  /* 0x0000000506087220 */ /* 0x008fe40000410000 */
[----:B------:R-:W-:Y:S02]  /*54c0*/  @P0 FADD.FTZ R14, R14, R9 ;  /* 0x000000090e0e0221 */ /* 0x000fe40000010000 */
[-C--:B----4-:R-:W-:Y:S02]  /*54d0*/  FMUL.FTZ R4, R6, R7.reuse ;  /* 0x0000000706047220 */ /* 0x090fe40000410000 */
[C---:B------:R-:W-:Y:S01]  /*54e0*/  FFMA.FTZ R7, R12.reuse, R7, R8 ;  /* 0x000000070c077223 */ /* 0x040fe20000010008 */
[----:B------:R-:W0:Y:S01]  /*54f0*/  SHFL.UP PT, R9, R14, 0x2, RZ ;  /* 0x044000000e097989 */ /* 0x000e2200000e00ff */
[----:B------:R-:W-:-:S03]  /*5500*/  @P0 FFMA.FTZ R12, R12, R5, -R4 ;  /* 0x000000050c0c0223 */ /* 0x000fc60000010804 */
[----:B------:R-:W1:Y:S01]  /*5510*/  SHFL.UP PT, R8, R15, 0x2, RZ ;  /* 0x044000000f087989 */ /* 0x000e6200000e00ff */
[----:B------:R-:W-:-:S03]  /*5520*/  FSEL R7, R6, R7, !P0 ;  /* 0x0000000706077208 */ /* 0x000fc60004000000 */
        /* <DEDUP_REMOVED lines=8> */
[CC--:B---3--:R-:W-:Y:S02]  /*55b0*/  FMUL.FTZ R6, R7.reuse, R4.reuse ;  /* 0x0000000407067220 */ /* 0x0c8fe40000410000 */
[----:B------:R-:W-:Y:S02]  /*55c0*/  @P0 FADD.FTZ R14, R14, R9 ;  /* 0x000000090e0e0221 */ /* 0x000fe40000010000 */
[-C--:B----4-:R-:W-:Y:S01]  /*55d0*/  FMUL.FTZ R9, R7, R5.reuse ;  /* 0x0000000507097220 */ /* 0x090fe20000410000 */
[----:B------:R-:W0:Y:S01]  /*55e0*/  SHFL.UP PT, R11, R15, 0x4, RZ ;  /* 0x048000000f0b7989 */ /* 0x000e2200000e00ff */
[C---:B------:R-:W-:Y:S02]  /*55f0*/  FFMA.FTZ R6, R12.reuse, R5, R6 ;  /* 0x000000050c067223 */ /* 0x040fe40000010006 */
[----:B------:R-:W-:-:S02]  /*5600*/  @P0 FFMA.FTZ R12, R12, R4, -R9 ;  /* 0x000000040c0c0223 */ /* 0x000fc40000010809 */
[----:B------:R-:W1:Y:S01]  /*5610*/  SHFL.UP PT, R9, R14, 0x4, RZ ;  /* 0x048000000e097989 */ /* 0x000e6200000e00ff */
[----:B------:R-:W-:-:S03]  /*5620*/  FSEL R6, R7, R6, !P0 ;  /* 0x0000000607067208 */ /* 0x000fc60004000000 */
        /* <DEDUP_REMOVED lines=16> */
[----:B------:R-:W3:Y:S04]  /*5730*/  SHFL.UP PT, R4, R12, 0x8, RZ ;  /* 0x050000000c047989 */ /* 0x000ee800000e00ff */
[----:B------:R-:W4:Y:S01]  /*5740*/  SHFL.UP PT, R5, R7, 0x8, RZ ;  /* 0x0500000007057989 */ /* 0x000f2200000e00ff */
[----:B------:R-:W-:Y:S01]  /*5750*/  ISETP.GE.AND P0, PT, R96, 0x8, PT ;  /* 0x000000086000780c */ /* 0x000fe20003f06270 */
[----:B0-----:R-:W-:-:S02]  /*5760*/  FMUL.FTZ R6, R7, R8 ;  /* 0x0000000807067220 */ /* 0x001fc40000410000 */
[CC--:B-1----:R-:W-:Y:S02]  /*5770*/  FMUL.FTZ R11, R7.reuse, R9.reuse ;  /* 0x00000009070b7220 */ /* 0x0c2fe40000410000 */
[C---:B------:R-:W-:Y:S02]  /*5780*/  FFMA.FTZ R10, R12.reuse, R9, R6 ;  /* 0x000000090c0a7223 */ /* 0x040fe40000010006 */
[----:B---3--:R-:W-:Y:S02]  /*5790*/  FMUL.FTZ R6, R7, R4 ;  /* 0x0000000407067220 */ /* 0x008fe40000410000 */
[----:B------:R-:W-:-:S04]  /*57a0*/  FFMA.FTZ R11, R12, R8, -R11 ;  /* 0x000000080c0b7223 */ /* 0x000fc8000001080b */
[----:B------:R-:W-:Y:S02]  /*57b0*/  @P0 FADD.FTZ R15, R15, R10 ;  /* 0x0000000a0f0f0221 */ /* 0x000fe40000010000 */
[-C--:B----4-:R-:W-:Y:S02]  /*57c0*/  FFMA.FTZ R6, R12, R5.reuse, R6 ;  /* 0x000000050c067223 */ /* 0x090fe40000010006 */
[C---:B------:R-:W-:Y:S02]  /*57d0*/  FMUL.FTZ R5, R7.reuse, R5 ;  /* 0x0000000507057220 */ /* 0x040fe40000410000 */
[----:B------:R-:W-:Y:S01]  /*57e0*/  @P0 FADD.FTZ R14, R14, R11 ;  /* 0x0000000b0e0e0221 */ /* 0x000fe20000010000 */
[----:B------:R-:W-:Y:S01]  /*57f0*/  FSEL R6, R7, R6, !P0 ;  /* 0x0000000607067208 */ /* 0x000fe20004000000 */
[----:B------:R-:W0:Y:S01]  /*5800*/  SHFL.UP PT, R11, R15, 0x10, RZ ;  /* 0x060000000f0b7989 */ /* 0x000e2200000e00ff */
[----:B------:R-:W-:-:S03]  /*5810*/  @P0 FFMA.FTZ R12, R12, R4, -R5 ;  /* 0x000000040c0c0223 */ /* 0x000fc60000010805 */
[----:B------:R-:W1:Y:S04]  /*5820*/  SHFL.UP PT, R9, R14, 0x10, RZ ;  /* 0x060000000e097989 */ /* 0x000e6800000e00ff */
[----:B------:R-:W3:Y:S04]  /*5830*/  SHFL.UP PT, R5, R12, 0x10, RZ ;  /* 0x060000000c057989 */ /* 0x000ee800000e00ff */
[----:B------:R-:W4:Y:S01]  /*5840*/  SHFL.UP PT, R7, R6, 0x10, RZ ;  /* 0x0600000006077989 */ /* 0x000f2200000e00ff */
[C---:B------:R-:W-:Y:S02]  /*5850*/  ISETP.GE.AND P1, PT, R96.reuse, 0x10, PT ;  /* 0x000000106000780c */ /* 0x040fe40003f26270 */
[----:B------:R-:W-:-:S02]  /*5860*/  ISETP.NE.AND P2, PT, R96, 0x1f, PT ;  /* 0x0000001f6000780c */ /* 0x000fc40003f45270 */
[----:B------:R-:W-:Y:S01]  /*5870*/  ISETP.NE.AND P0, PT, R94, RZ, PT ;  /* 0x000000ff5e00720c */ /* 0x000fe20003f05270 */
[----:B0-----:R-:W-:-:S04]  /*5880*/  FMUL.FTZ R4, R6, R11 ;  /* 0x0000000b06047220 */ /* 0x001fc80000410000 */
[-C--:B-1----:R-:W-:Y:S02]  /*5890*/  FFMA.FTZ R13, R12, R9.reuse, -R4 ;  /* 0x000000090c0d7223 */ /* 0x082fe40000010804 */
[C---:B------:R-:W-:Y:S02]  /*58a0*/  FMUL.FTZ R9, R6.reuse, R9 ;  /* 0x0000000906097220 */ /* 0x040fe40000410000 */
[----:B---3--:R-:W-:Y:S01]  /*58b0*/  FMUL.FTZ R8, R6, R5 ;  /* 0x0000000506087220 */ /* 0x008fe20000410000 */
[----:B------:R-:W-:Y:S01]  /*58c0*/  ISETP.EQ.OR P0, PT, R92, RZ, P0 ;  /* 0x000000ff5c00720c */ /* 0x000fe20000702670 */
[----:B----4-:R-:W-:Y:S02]  /*58d0*/  FMUL.FTZ R4, R6, R7 ;  /* 0x0000000706047220 */ /* 0x010fe40000410000 */
[C---:B------:R-:W-:Y:S02]  /*58e0*/  FFMA.FTZ R10, R12.reuse, R11, R9 ;  /* 0x0000000b0c0a7223 */ /* 0x040fe40000010009 */
[----:B------:R-:W-:-:S02]  /*58f0*/  FFMA.FTZ R7, R12, R7, R8 ;  /* 0x000000070c077223 */ /* 0x000fc40000010008 */
[----:B------:R-:W-:Y:S01]  /*5900*/  @P1 FFMA.FTZ R12, R12, R5, -R4 ;  /* 0x000000050c0c1223 */ /* 0x000fe20000010804 */
[----:B------:R-:W-:Y:S01]  /*5910*/  HFMA2.MMA R5, -RZ, RZ, 0, 0 ;  /* 0x00000000ff057435 */ /* 0x000fe200000001ff */
[----:B------:R-:W-:Y:S01]  /*5920*/  @P1 FADD.FTZ R14, R14, R13 ;  /* 0x0000000d0e0e1221 */ /* 0x000fe20000010000 */
[----:B------:R-:W-:Y:S02]  /*5930*/  @!P2 SHF.R.U32.HI R8, RZ, 0x1, R102 ;  /* 0x00000001ff08a819 */ /* 0x000fe40000011666 */
[----:B------:R-:W-:Y:S02]  /*5940*/  FSEL R13, R6, R7, !P1 ;  /* 0x00000007060d7208 */ /* 0x000fe40004800000 */
[----:B------:R-:W-:Y:S01]  /*5950*/  MOV R4, 0x3f800000 ;  /* 0x3f80000000047802 */ /* 0x000fe20000000f00 */
[----:B------:R-:W-:Y:S01]  /*5960*/  CS2R R6, SRZ ;  /* 0x0000000000067805 */ /* 0x000fe2000001ff00 */
[----:B------:R-:W-:Y:S01]  /*5970*/  @P1 FADD.FTZ R15, R15, R10 ;  /* 0x0000000a0f0f1221 */ /* 0x000fe20000010000 */
[----:B------:R-:W-:-:S04]  /*5980*/  @!P2 LOP3.LUT R157, R8, 0x7ffffff0, RZ, 0xc0, !PT ;  /* 0x7ffffff0089da812 */ /* 0x000fc800078ec0ff */
[----:B------:R-:W-:Y:S04]  /*5990*/  @!P0 LDS.128 R4, [R23.X16+0x890] ;  /* 0x0008900017048984 */ /* 0x000fe8000000cc00 */
[----:B------:R-:W-:Y:S04]  /*59a0*/  @!P2 STS.128 [R157+0x850], R12 ;  /* 0x0008500c9d00a388 */ /* 0x000fe80000000c00 */
[----:B------:R-:W-:Y:S06]  /*59b0*/  BAR.SYNC.DEFER_BLOCKING 0x0 ;  /* 0x0000000000007b1d */ /* 0x000fec0000010000 */
[----:B------:R-:W-:Y:S04]  /*59c0*/  LDS.128 R8, [0x850] ;  /* 0x00085000ff087984 */ /* 0x000fe80000000c00 */
[----:B------:R-:W0:Y:S01]  /*59d0*/  LDS.128 R16, [0x860] ;  /* 0x00086000ff107984 */ /* 0x000e220000000c00 */
[----:B--2---:R-:W-:-:S02]  /*59e0*/  FMUL.FTZ R153, R3, R21 ;  /* 0x0000001503997220 */ /* 0x004fc40000410000 */
[C---:B------:R-:W-:Y:S02]  /*59f0*/  FMUL.FTZ R156, R2.reuse, R21 ;  /* 0x00000015029c7220 */ /* 0x040fe40000410000 */
[----:B------:R-:W-:Y:S01]  /*5a00*/  FFMA.FTZ R21, R2, R20, -R153 ;  /* 0x0000001402157223 */ /* 0x000fe20000010899 */
[----:B------:R-:W-:-:S04]  /*5a10*/  SHF.R.U32.HI R2, RZ, 0x5, R102 ;  /* 0x00000005ff027819 */ /* 0x000fc80000011666 */
[----:B------:R-:W-:Y:S01]  /*5a20*/  ISETP.NE.AND P0, PT, R2, RZ, PT ;  /* 0x000000ff0200720c */ /* 0x000fe20003f05270 */
[----:B------:R-:W-:Y:S01]  /*5a30*/  FFMA.FTZ R20, R3, R20, R156 ;  /* 0x0000001403147223 */ /* 0x000fe2000001009c */
[----:B------:R1:W2:Y:S01]  /*5a40*/  SHFL.UP PT, R152, R14, 0x1, RZ ;  /* 0x042000000e987989 */ /* 0x0002a200000e00ff */
[----:B------:R-:W-:Y:S03]  /*5a50*/  BSSY B0, `(.L_x_729) ;  /* 0x000002f000007945 */ /* 0x000fe60003800000 */
[----:B------:R1:W3:Y:S04]  /*5a60*/  SHFL.UP PT, R153, R15, 0x1, RZ ;  /* 0x042000000f997989 */ /* 0x0002e800000e00ff */
[----:B------:R1:W4:Y:S04]  /*5a70*/  SHFL.UP PT, R154, R12, 0x1, RZ ;  /* 0x042000000c9a7989 */ /* 0x00032800000e00ff */
[----:B------:R1:W1:Y:S01]  /*5a80*/  SHFL.UP PT, R155, R13, 0x1, RZ ;  /* 0x042000000d9b7989 */ /* 0x00026200000e00ff */
[----:B0-----:R-:W-:-:S02]  /*5a90*/  FMUL.FTZ R157, R11, R17 ;  /* 0x000000110b9d7220 */ /* 0x001fc40000410000 */
[-C--:B------:R-:W-:Y:S02]  /*5aa0*/  FMUL.FTZ R2, R10, R17.reuse ;  /* 0x000000110a027220 */ /* 0x080fe40000410000 */
[-C--:B------:R-:W-:Y:S02]  /*5ab0*/  FMUL.FTZ R3, R9, R17.reuse ;  /* 0x0000001109037220 */ /* 0x080fe40000410000 */
[----:B------:R-:W-:Y:S02]  /*5ac0*/  FMUL.FTZ R17, R8, R17 ;  /* 0x0000001108117220 */ /* 0x000fe40000410000 */
[-C--:B------:R-:W-:Y:S02]  /*5ad0*/  FFMA.FTZ R157, R10, R16.reuse, -R157 ;  /* 0x000000100a9d7223 */ /* 0x080fe4000001089d */
[-C--:B------:R-:W-:Y:S02]  /*5ae0*/  FFMA.FTZ R2, R11, R16.reuse, R2 ;  /* 0x000000100b027223 */ /* 0x080fe40000010002 */
[----:B------:R-:W-:-:S02]  /*5af0*/  FFMA.FTZ R3, R8, R16, -R3 ;  /* 0x0000001008037223 */ /* 0x000fc40000010803 */
[----:B------:R-:W-:Y:S02]  /*5b00*/  FFMA.FTZ R17, R9, R16, R17 ;  /* 0x0000001009117223 */ /* 0x000fe40000010011 */
[----:B------:R-:W-:Y:S02]  /*5b10*/  FADD.FTZ R18, R18, R157 ;  /* 0x0000009d12127221 */ /* 0x000fe40000010000 */
[----:B------:R-:W-:Y:S01]  /*5b20*/  FADD.FTZ R2, R19, R2 ;  /* 0x0000000213027221 */ /* 0x000fe20000010000 */
[----:B------:R-:W-:Y:S05]  /*5b30*/  @!P0 BRA `(.L_x_730) ;  /* 0x0000010000008947 */ /* 0x000fea0003800000 */
[----:B-1234-:R-:W-:Y:S01]  /*5b40*/  ISETP.NE.AND P0, PT, R96, RZ, PT ;  /* 0x000000ff6000720c */ /* 0x01efe20003f05270 */
[C---:B------:R-:W-:Y:S02]  /*5b50*/  FMUL.FTZ R13, R155.reuse, R11 ;  /* 0x0000000b9b0d7220 */ /* 0x040fe40000410000 */
[C---:B------:R-:W-:Y:S02]  /*5b60*/  FMUL.FTZ R12, R155.reuse, R10 ;  /* 0x0000000a9b0c7220 */ /* 0x040fe40000410000 */
[----:B------:R-:W-:-:S02]  /*5b70*/  FMUL.FTZ R3, R155, R9 ;  /* 0x000000099b037220 */ /* 0x000fc40000410000 */
[----:B------:R-:W-:Y:S02]  /*5b80*/  FMUL.FTZ R2, R155, R8 ;  /* 0x000000089b027220 */ /* 0x000fe40000410000 */
        /* <DEDUP_REMOVED lines=11> */
.L_x_730:
[----:B-1234-:R-:W-:Y:S01]  /*5c40*/  ISETP.NE.AND P0, PT, R96, RZ, PT ;  /* 0x000000ff6000720c */ /* 0x01efe20003f05270 */
[C---:B------:R-:W-:Y:S02]  /*5c50*/  FMUL.FTZ R9, R17.reuse, R7 ;  /* 0x0000000711097220 */ /* 0x040fe40000410000 */
[CC--:B------:R-:W-:Y:S02]  /*5c60*/  FMUL.FTZ R12, R17.reuse, R6.reuse ;  /* 0x00000006110c7220 */ /* 0x0c0fe40000410000 */
[----:B------:R-:W-:Y:S02]  /*5c70*/  FMUL.FTZ R8, R17, R5 ;  /* 0x0000000511087220 */ /* 0x000fe40000410000 */
[----:B------:R-:W-:-:S02]  /*5c80*/  FFMA.FTZ R9, R3, R6, -R9 ;  /* 0x0000000603097223 */ /* 0x000fc40000010809 */
[----:B------:R-:W-:Y:S02]  /*5c90*/  FMUL.FTZ R10, R17, R4 ;  /* 0x00000004110a7220 */ /* 0x000fe40000410000 */
        /* <DEDUP_REMOVED lines=10> */
.L_x_731:
[----:B------:R-:W-:Y:S05]  /*5d40*/  BSYNC B0 ;  /* 0x0000000000007941 */ /* 0x000fea0003800000 */
.L_x_729:
        /* <DEDUP_REMOVED lines=122> */
.L_x_733:
[----:B------:R-:W-:Y:S05]  /*64f0*/  BSYNC B0 ;  /* 0x0000000000007941 */ /* 0x000fea0003800000 */
.L_x_732:
[----:B-1----:R-:W-:Y:S01]  /*6500*/  IADD3 R23, R23, 0x1, RZ ;  /* 0x0000000117177810 */ /* 0x002fe20007ffe0ff */
[C---:B------:R-:W-:Y:S02]  /*6510*/  FMUL.FTZ R2, R20.reuse, R113 ;  /* 0x0000007114027220 */ /* 0x040fe40000410000 */
[----:B------:R-:W-:Y:S01]  /*6520*/  FADD.FTZ R5, RZ, R151 ;  /* 0x00000097ff057221 */ /* 0x000fe20000010000 */
[----:B------:R-:W-:Y:S01]  /*6530*/  ISETP.GE.AND P0, PT, R23, c[0x0][0x16c], PT ;  /* 0x00005b0017007a0c */ /* 0x000fe20003f06270 */
        /* <DEDUP_REMOVED lines=49> */
.L_x_728:
[----:B------:R-:W-:Y:S01]  /*6850*/  BAR.SYNC.DEFER_BLOCKING 0x0 ;  /* 0x0000000000007b1d */ /* 0x000fe20000010000 */
[----:B------:R-:W-:Y:S02]  /*6860*/  F2FP.PACK_AB R34, R34, R39 ;  /* 0x000000272222723e */ /* 0x000fe400000000ff */
[----:B------:R-:W-:Y:S02]  /*6870*/  F2FP.PACK_AB R32, R32, R37 ;  /* 0x000000252020723e */ /* 0x000fe400000000ff */
[----:B------:R-:W-:Y:S01]  /*6880*/  F2FP.PACK_AB R30, R30, R35 ;  /* 0x000000231e1e723e */ /* 0x000fe200000000ff */
[----:B------:R-:W-:Y:S01]  /*6890*/  BSSY B0, `(.L_x_735) ;  /* 0x0000046000007945 */ /* 0x000fe20003800000 */
[----:B------:R-:W-:Y:S02]  /*68a0*/  PRMT R2, R34, 0x7632, R2 ;  /* 0x0000763222027816 */ /* 0x000fe40000000002 */
[----:B------:R-:W-:-:S02]  /*68b0*/  PRMT R35, R32, 0x7632, R35 ;  /* 0x0000763220237816 */ /* 0x000fc40000000023 */
[----:B------:R-:W-:Y:S02]  /*68c0*/  PRMT R3, R30, 0x7632, R3 ;  /* 0x000076321e037816 */ /* 0x000fe40000000003 */
[----:B------:R-:W-:Y:S02]  /*68d0*/  ISETP.NE.AND P0, PT, R102, RZ, PT ;  /* 0x000000ff6600720c */ /* 0x000fe40003f05270 */
[----:B------:R-:W-:Y:S02]  /*68e0*/  F2FP.PACK_AB R28, R28, R33 ;  /* 0x000000211c1c723e */ /* 0x000fe400000000ff */
[----:B------:R-:W-:Y:S02]  /*68f0*/  F2FP.PACK_AB R26, R26, R31 ;  /* 0x0000001f1a1a723e */ /* 0x000fe400000000ff */
[----:B------:R-:W-:Y:S02]  /*6900*/  F2FP.PACK_AB R24, R24, R29 ;  /* 0x0000001d1818723e */ /* 0x000fe400000000ff */
[----:B------:R-:W-:-:S02]  /*6910*/  F2FP.PACK_AB R22, R22, R27 ;  /* 0x0000001b1616723e */ /* 0x000fc400000000ff */
[----:B------:R-:W-:Y:S01]  /*6920*/  F2FP.PACK_AB R0, R0, R25 ;  /* 0x000000190000723e */ /* 0x000fe200000000ff */
[----:B------:R0:W-:Y:S01]  /*6930*/  STS.U16 [R70+0x2], R2 ;  /* 0x0000020246007388 */ /* 0x0001e20000000400 */
[----:B------:R-:W-:Y:S02]  /*6940*/  PRMT R4, R26, 0x7632, R4 ;  /* 0x000076321a047816 */ /* 0x000fe40000000004 */
[----:B------:R-:W-:Y:S01]  /*6950*/  PRMT R5, R0, 0x7632, R5 ;  /* 0x0000763200057816 */ /* 0x000fe20000000005 */
[----:B------:R1:W-:Y:S01]  /*6960*/  STS.U16 [R70+0x6], R35 ;  /* 0x0000062346007388 */ /* 0x0003e20000000400 */
[----:B------:R-:W-:-:S03]  /*6970*/  SHF.R.S32.HI R8, RZ, 0x1f, R91 ;  /* 0x0000001fff087819 */ /* 0x000fc6000001145b */
[----:B------:R2:W-:Y:S01]  /*6980*/  STS.U16 [R70+0xa], R3 ;  /* 0x00000a0346007388 */ /* 0x0005e20000000400 */
[----:B0-----:R-:W-:-:S03]  /*6990*/  PRMT R2, R28, 0x7632, R2 ;  /* 0x000076321c027816 */ /* 0x001fc60000000002 */
        /* <DEDUP_REMOVED lines=8> */
[----:B------:R0:W-:Y:S04]  /*6a20*/  STS.U16 [R70+0x12], R4 ;  /* 0x0000120446007388 */ /* 0x0001e80000000400 */
[----:B------:R-:W-:Y:S04]  /*6a30*/  STS.U16 [R70+0x14], R24 ;  /* 0x0000141846007388 */ /* 0x000fe80000000400 */
[----:B------:R-:W-:Y:S01]  /*6a40*/  STS.U16 [R70+0x16], R35 ;  /* 0x0000162346007388 */ /* 0x000fe20000000400 */
[----:B0-----:R-:W-:-:S03]  /*6a50*/  IMAD R4, R95, c[0x0][0x200], RZ ;  /* 0x000080005f047a24 */ /* 0x001fc600078e02ff */
[----:B------:R-:W-:Y:S01]  /*6a60*/  STS.U16 [R70+0x18], R22 ;  /* 0x0000181646007388 */ /* 0x000fe20000000400 */
[----:B------:R-:W-:-:S03]  /*6a70*/  IMAD R7, R97, c[0x0][0x204], R4 ;  /* 0x0000810061077a24 */ /* 0x000fc600078e0204 */
        /* <DEDUP_REMOVED lines=39> */
.L_x_736:
[----:B------:R-:W-:Y:S05]  /*6cf0*/  BSYNC B0 ;  /* 0x0000000000007941 */ /* 0x000fea0003800000 */
.L_x_735:
        /* <DEDUP_REMOVED lines=11> */
[----:B------:R-:W-:Y:S02]  /*6db0*/  LEA R5, P0, R91, c[0x0][0x258], 0x1 ;  /* 0x000096005b057a11 */ /* 0x000fe400078008ff */
[----:B------:R-:W-:Y:S02]  /*6dc0*/  LOP3.LUT R25, R93, 0x80, R94, 0xfe, !PT ;  /* 0x000000805d197812 */ /* 0x000fe400078efe5e */
[----:B------:R-:W-:Y:S02]  /*6dd0*/  LEA.HI.X R8, R91, c[0x0][0x25c], R8, 0x1, P0 ;  /* 0x000097005b087a11 */ /* 0x000fe400000f0c08 */
[----:B------:R-:W-:-:S02]  /*6de0*/  IADD3.X R3, R7, R6, R3, P1, !PT ;  /* 0x0000000607037210 */ /* 0x000fc40000ffe403 */
[C---:B------:R-:W-:Y:S02]  /*6df0*/  LEA R2, P0, R4.reuse, R5, 0x1 ;  /* 0x0000000504027211 */ /* 0x040fe400078008ff */
[----:B------:R-:W-:Y:S02]  /*6e00*/  ISETP.GE.AND P6, PT, R25, R0, PT ;  /* 0x000000001900720c */ /* 0x000fe40003fc6270 */
[C-C-:B------:R-:W-:Y:S02]  /*6e10*/  LOP3.LUT R7, R93.reuse, 0xc0, R94.reuse, 0xfe, !PT ;  /* 0x000000c05d077812 */ /* 0x140fe400078efe5e */
[----:B------:R-:W-:Y:S02]  /*6e20*/  LOP3.LUT R5, R93, 0xa0, R94, 0xfe, !PT ;  /* 0x000000a05d057812 */ /* 0x000fe400078efe5e */
[----:B------:R-:W-:Y:S02]  /*6e30*/  LEA.HI.X R3, R4, R8, R3, 0x1, P0 ;  /* 0x0000000804037211 */ /* 0x000fe400000f0c03 */
[----:B------:R-:W-:-:S02]  /*6e40*/  ISETP.GE.AND P1, PT, R7, R0, PT ;  /* 0x000000000700720c */ /* 0x000fc40003f26270 */
[--C-:B------:R-:W-:Y:S01]  /*6e50*/  LOP3.LUT R9, R93, 0x60, R94.reuse, 0xfe, !PT ;  /* 0x000000605d097812 */ /* 0x100fe200078efe5e */
        /* <DEDUP_REMOVED lines=11> */
[--C-:B------:R-:W-:Y:S01]  /*6f10*/  LOP3.LUT R5, R93, 0x140, R94.reuse, 0xfe, !PT ;  /* 0x000001405d057812 */ /* 0x100fe200078efe5e */
[----:B------:R0:W-:Y:S01]  /*6f20*/  @!P0 STG.E.U16 [R2.64+0x140], R81 ;  /* 0x0001405102008986 */ /* 0x0001e2000c101504 */
[----:B------:R-:W-:Y:S02]  /*6f30*/  ISETP.GE.AND P6, PT, R7, R0, PT ;  /* 0x000000000700720c */ /* 0x000fe40003fc6270 */
[C-C-:B------:R-:W-:Y:S01]  /*6f40*/  LOP3.LUT R7, R93.reuse, 0x1a0, R94.reuse, 0xfe, !PT ;  /* 0x000001a05d077812 */ /* 0x140fe200078efe5e */
[----:B------:R0:W-:Y:S01]  /*6f50*/  @!P5 STG.E.U16 [R2.64+0xc0], R83 ;  /* 0x0000c0530200d986 */ /* 0x0001e2000c101504 */
[----:B------:R-:W-:-:S02]  /*6f60*/  LOP3.LUT R9, R93, 0xe0, R94, 0xfe, !PT ;  /* 0x000000e05d097812 */ /* 0x000fc400078efe5e */
[-C--:B------:R-:W-:Y:S01]  /*6f70*/  ISETP.GE.AND P1, PT, R7, R0.reuse, PT ;  /* 0x000000000700720c */ /* 0x080fe20003f26270 */
[----:B------:R0:W-:Y:S01]  /*6f80*/  @!P3 STG.E.U16 [R2.64+0x200], R17 ;  /* 0x000200110200b986 */ /* 0x0001e2000c101504 */
[--C-:B------:R-:W-:Y:S02]  /*6f90*/  LOP3.LUT R7, R93, 0x1e0, R94.reuse, 0xfe, !PT ;  /* 0x000001e05d077812 */ /* 0x100fe400078efe5e */
        /* <DEDUP_REMOVED lines=23> */
.L_x_737:
[----:B------:R-:W-:Y:S05]  /*7110*/  EXIT ;  /* 0x000000000000794d */ /* 0x000fea0003800000 */
.L_x_739:
        /* <DEDUP_REMOVED lines=14> */
.L_x_5336:


//--------------------- .text._Z25selective_scan_fwd_kernelI32Selective_Scan_fwd_kernel_traitsILi64ELi16ELi1ELb0ELb0ELb0ELb1EN3c104HalfENS1_7complexIfEEEEv13SSMParamsBase --------------------------
	.section	.text._Z25selective_scan_fwd_kernelI32Selective_Scan_fwd_kernel_traitsILi64ELi16ELi1ELb0ELb0ELb0ELb1EN3c104HalfENS1_7complexIfEEEEv13SSMParamsBase,"ax",@progbits
	.sectioninfo	@"SHI_REGISTERS=160"
	.align	128
        .global         _Z25selective_scan_fwd_kernelI32Selective_Scan_fwd_kernel_traitsILi64ELi16ELi1ELb0ELb0ELb0ELb1EN3c104HalfENS1_7complexIfEEEEv13SSMParamsBase
        .type           _Z25selective_scan_fwd_kernelI32Selective_Scan_fwd_kernel_traitsILi64ELi16ELi1ELb0ELb0ELb0ELb1EN3c104HalfENS1_7complexIfEEEEv13SSMParamsBase,@function
        .size           _Z25selective_scan_fwd_kernelI32Selective_Scan_fwd_kernel_traitsILi64ELi16ELi1ELb0ELb0ELb0ELb1EN3c104HalfENS1_7complexIfEEEEv13SSMParamsBase,(.L_x_5337 - _Z25selective_scan_fwd_kernelI32Selective_Scan_fwd_kernel_traitsILi64ELi16ELi1ELb0ELb0ELb0ELb1EN3c104HalfENS1_7complexIfEEEEv13SSMParamsBase)
        .other          _Z25selective_scan_fwd_kernelI32Selective_Scan_fwd_kernel_traitsILi64ELi16ELi1ELb0ELb0ELb0ELb1EN3c104HalfENS1_7complexIfEEEEv13SSMParamsBase,@"STO_CUDA_ENTRY STV_DEFAULT"
_Z25selective_scan_fwd_kernelI32Selective_Scan_fwd_kernel_traitsILi64ELi16ELi1ELb0ELb0ELb0ELb1EN3c104HalfENS1_7complexIfEEEEv13SSMParamsBase:
.text._Z25selective_scan_fwd_kernelI32Selective_Scan_fwd_kernel_traitsILi64ELi16ELi1ELb0ELb0ELb0ELb1EN3c104HalfENS1_7complexIfEEEEv13SSMParamsBase:
        /* <DEDUP_REMOVED lines=49> */
.L_x_784:
[----:B------:R-:W-:Y:S01]  /*0310*/  BAR.SYNC.DEFER_BLOCKING 0x0 ;  /* 0x0000000000007b1d */ /* 0x000fe20000010000 */
[----:B0-----:R-:W-:Y:S02]  /*0320*/  MOV R3, 0xfffffc00 ;  /* 0xfffffc0000037802 */ /* 0x001fe40000000f00 */
[----:B------:R-:W-:Y:S02]  /*0330*/  LOP3.LUT R21, R91, 0x20, RZ, 0xfc, !PT ;  /* 0x000000205b157812 */ /* 0x000fe400078efcff */
[----:B------:R-:W-:Y:S01]  /*0340*/  MOV R2, R90 ;  /* 0x0000005a00027202 */ /* 0x000fe20000000f00 */
        /* <DEDUP_REMOVED lines=294> */
.L_x_741:
[----:B------:R-:W-:Y:S05]  /*15b0*/  BSYNC B0 ;  /* 0x0000000000007941 */ /* 0x000fea0003800000 */
.L_x_740:
        /* <DEDUP_REMOVED lines=36> */
.L_x_743:
[----:B------:R-:W-:Y:S05]  /*1800*/  BSYNC B0 ;  /* 0x0000000000007941 */ /* 0x000fea0003800000 */
.L_x_742:
        /* <DEDUP_REMOVED lines=38> */
.L_x_745:
[----:B------:R-:W-:Y:S05]  /*1a70*/  BSYNC B0 ;  /* 0x0000000000007941 */ /* 0x000fea0003800000 */
.L_x_744:
        /* <DEDUP_REMOVED lines=36> */
.L_x_747:
[----:B------:R-:W-:Y:S05]  /*1cc0*/  BSYNC B0 ;  /* 0x0000000000007941 */ /* 0x000fea0003800000 */
.L_x_746:
        /* <DEDUP_REMOVED lines=38> */
.L_x_749:
[----:B------:R-:W-:Y:S05]  /*1f30*/  BSYNC B0 ;  /* 0x0000000000007941 */ /* 0x000fea0003800000 */
.L_x_748:
        /* <DEDUP_REMOVED lines=36> */
.L_x_751:
[----:B------:R-:W-:Y:S05]  /*2180*/  BSYNC B0 ;  /* 0x0000000000007941 */ /* 0x000fea0003800000 */
.L_x_750:
        /* <DEDUP_REMOVED lines=38> */
.L_x_753:
[----:B------:R-:W-:Y:S05]  /*23f0*/  BSYNC B0 ;  /* 0x0000000000007941 */ /* 0x000fea0003800000 */
.L_x_752:
        /* <DEDUP_REMOVED lines=37> */
.L_x_755:
[----:B------:R-:W-:Y:S05]  /*2650*/  BSYNC B0 ;  /* 0x0000000000007941 */ /* 0x000fea0003800000 */
.L_x_754:
        /* <DEDUP_REMOVED lines=42> */
.L_x_757:
[----:B------:R-:W-:Y:S05]  /*2900*/  BSYNC B0 ;  /* 0x0000000000007941 */ /* 0x000fea0003800000 */
.L_x_756:
        /* <DEDUP_REMOVED lines=40> */
.L_x_759:
[----:B------:R-:W-:Y:S05]  /*2b90*/  BSYNC B0 ;  /* 0x0000000000007941 */ /* 0x000fea0003800000 */
.L_x_758:
        /* <DEDUP_REMOVED lines=46> */
.L_x_761:
[----:B------:R-:W-:Y:S05]  /*2e80*/  BSYNC B0 ;  /* 0x0000000000007941 */ /* 0x000fea0003800000 */
.L_x_760:
        /* <DEDUP_REMOVED lines=33> */
.L_x_763:
[----:B------:R-:W-:Y:S05]  /*30a0*/  BSYNC B0 ;  /* 0x0000000000007941 */ /* 0x000fea0003800000 */
.L_x_762:
        /* <DEDUP_REMOVED lines=33> */
.L_x_765:
[----:B------:R-:W-:Y:S05]  /*32c0*/  BSYNC B0 ;  /* 0x0000000000007941 */ /* 0x000fea0003800000 */
.L_x_764:
        /* <DEDUP_REMOVED lines=33> */
.L_x_767:
[----:B------:R-:W-:Y:S05]  /*34e0*/  BSYNC B0 ;  /* 0x0000000000007941 */ /* 0x000fea0003800000 */
.L_x_766:
        /* <DEDUP_REMOVED lines=33> */
.L_x_769:
[----:B------:R-:W-:Y:S05]  /*3700*/  BSYNC B0 ;  /* 0x0000000000007941 */ /* 0x000fea0003800000 */
.L_x_768:
        /* <DEDUP_REMOVED lines=33> */
.L_x_771:
[----:B------:R-:W-:Y:S05]  /*3920*/  BSYNC B0 ;  /* 0x0000000000007941 */ /* 0x000fea0003800000 */
.L_x_770:
        /* <DEDUP_REMOVED lines=20> */
.L_x_778:
        /* <DEDUP_REMOVED lines=18> */
[C---:B------:R-:W-:Y:S02]  /*3b90*/  IADD3 R17, R102.reuse, 0x1, RZ ;  /* 0x0000000166117810 */ /* 0x040fe40007ffe0ff */
[-C--:B------:R-:W-:Y:S02]  /*3ba0*/  ISETP.GE.U32.AND P3, PT, R21, R104.reuse, PT ;  /* 0x000000681500720c */ /* 0x080fe40003f66070 */
[C---:B------:R-:W-:Y:S02]  /*3bb0*/  IADD3 R21, R102.reuse, 0x8, RZ ;  /* 0x0000000866157810 */ /* 0x040fe40007ffe0ff */
[----:B------:R-:W-:Y:S02]  /*3bc0*/  ISETP.GE.U32.AND P1, PT, R17, R104, PT ;  /* 0x000000681100720c */ /* 0x000fe40003f26070 */
[----:B------:R-:W-:-:S04]  /*3bd0*/  IADD3 R17, R102, 0x4, RZ ;  /* 0x0000000466117810 */ /* 0x000fc80007ffe0ff */
[----:B------:R-:W-:Y:S01]  /*3be0*/  ISETP.GE.U32.AND P5, PT, R17, R104, PT ;  /* 0x000000681100720c */ /* 0x000fe20003fa6070 */
        /* <DEDUP_REMOVED lines=24> */
[C---:B------:R-:W-:Y:S02]  /*3d70*/  FMUL.FTZ R2, R3.reuse, R64 ;  /* 0x0000004003027220 */ /* 0x040fe40000410000 */
[C---:B------:R-:W-:Y:S02]  /*3d80*/  FMUL.FTZ R107, R16.reuse, R69 ;  /* 0x00000045106b7220 */ /* 0x040fe40000410000 */
[----:B------:R-:W-:Y:S01]  /*3d90*/  FMUL.FTZ R14, R16, R67 ;  /* 0x00000043100e7220 */ /* 0x000fe20000410000 */
[----:B------:R0:W-:Y:S01]  /*3da0*/  MUFU.COS R19, R4 ;  /* 0x0000000400137308 */ /* 0x0001e20000000000 */
[----:B------:R-:W-:-:S02]  /*3db0*/  FMUL.FTZ R127, R3, R57 ;  /* 0x00000039037f7220 */ /* 0x000fc40000410000 */
[----:B------:R-:W-:Y:S02]  /*3dc0*/  FMUL.FTZ R133, R16, R58 ;  /* 0x0000003a10857220 */ /* 0x000fe40000410000 */
[----:B------:R-:W-:-:S03]  /*3dd0*/  FMUL.RZ R131, R127, 0.15915493667125701904 ;  /* 0x3e22f9837f837820 */ /* 0x000fc6000040c000 */
        /* <DEDUP_REMOVED lines=27> */
[C---:B-1----:R-:W-:Y:S01]  /*3f90*/  IADD3 R9, R102.reuse, 0x2, RZ ;  /* 0x0000000266097810 */ /* 0x042fe20007ffe0ff */
        /* <DEDUP_REMOVED lines=16> */
[C---:B0-----:R-:W-:Y:S02]  /*40a0*/  IMAD R20, R8.reuse, c[0x0][0x1a0], RZ ;  /* 0x0000680008147a24 */ /* 0x041fe400078e02ff */
[----:B------:R-:W-:Y:S02]  /*40b0*/  IMAD R8, R8, c[0x0][0x1c0], RZ ;  /* 0x0000700008087a24 */ /* 0x000fe400078e02ff */
[C---:B------:R-:W-:Y:S01]  /*40c0*/  IMAD R9, R23.reuse, c[0x0][0x1a4], R20 ;  /* 0x0000690017097a24 */ /* 0x040fe200078e0214 */
[----:B------:R-:W-:Y:S01]  /*40d0*/  LEA R20, P4, R6, c[0x0][0x230], 0x3 ;  /* 0x00008c0006147a11 */ /* 0x000fe200078818ff */
[----:B------:R-:W-:Y:S01]  /*40e0*/  IMAD R129, R23, c[0x0][0x1c4], R8 ;  /* 0x0000710017817a24 */ /* 0x000fe200078e0208 */
[----:B------:R-:W0:Y:S01]  /*40f0*/  MUFU.EX2 R122, R122 ;  /* 0x0000007a007a7308 */ /* 0x000e220000000800 */
[----:B------:R-:W-:Y:S02]  /*4100*/  LEA R8, P0, R4, c[0x0][0x228], 0x3 ;  /* 0x00008a0004087a11 */ /* 0x000fe400078018ff */
[----:B------:R-:W-:-:S02]  /*4110*/  IADD3 R9, R5, R9, RZ ;  /* 0x0000000905097210 */ /* 0x000fc40007ffe0ff */
[----:B------:R-:W-:Y:S02]  /*4120*/  IADD3 R7, R7, R129, RZ ;  /* 0x0000008107077210 */ /* 0x000fe40007ffe0ff */
[----:B------:R-:W-:Y:S01]  /*4130*/  LEA.HI.X R9, R4, c[0x0][0x22c], R9, 0x3, P0 ;  /* 0x00008b0004097a11 */ /* 0x000fe200000f1c09 */
[----:B------:R-:W2:Y:S01]  /*4140*/  MUFU.EX2 R115, R115 ;  /* 0x0000007300737308 */ /* 0x000ea20000000800 */
[-C--:B------:R-:W-:Y:S01]  /*4150*/  ISETP.GE.U32.AND P0, PT, R21, R104.reuse, PT ;  /* 0x000000681500720c */ /* 0x080fe20003f06070 */
[----:B-1----:R-:W-:Y:S01]  /*4160*/  FMUL.FTZ R119, R118, R119 ;  /* 0x0000007776777220 */ /* 0x002fe20000410000 */
[----:B------:R-:W-:Y:S01]  /*4170*/  LEA.HI.X R21, R6, c[0x0][0x234], R7, 0x3, P4 ;  /* 0x00008d0006157a11 */ /* 0x000fe200020f1c07 */
[----:B------:R-:W-:Y:S01]  /*4180*/  FMUL.FTZ R123, R118, R117 ;  /* 0x00000075767b7220 */ /* 0x000fe20000410000 */
[----:B------:R-:W-:Y:S02]  /*4190*/  IADD3 R7, R102, 0x6, RZ ;  /* 0x0000000666077810 */ /* 0x000fe40007ffe0ff */
[----:B------:R-:W-:Y:S01]  /*41a0*/  FSEL R129, R126, 1, !P0 ;  /* 0x3f8000007e817808 */ /* 0x000fe20004000000 */
[----:B------:R-:W1:Y:S01]  /*41b0*/  MUFU.EX2 R113, R113 ;  /* 0x0000007100717308 */ /* 0x000e620000000800 */
[----:B------:R-:W-:Y:S01]  /*41c0*/  ISETP.GE.U32.AND P4, PT, R7, R104, PT ;  /* 0x000000680700720c */ /* 0x000fe20003f86070 */
[----:B0-----:R-:W-:Y:S01]  /*41d0*/  FMUL.FTZ R126, R122, R121 ;  /* 0x000000797a7e7220 */ /* 0x001fe20000410000 */
[----:B------:R-:W-:Y:S01]  /*41e0*/  IADD3 R7, R102, 0x7, RZ ;  /* 0x0000000766077810 */ /* 0x000fe20007ffe0ff */
[----:B------:R-:W-:Y:S01]  /*41f0*/  FMUL.FTZ R120, R122, R120 ;  /* 0x000000787a787220 */ /* 0x000fe20000410000 */
[----:B------:R-:W-:Y:S01]  /*4200*/  FSEL R130, R124, RZ, !P0 ;  /* 0x000000ff7c827208 */ /* 0x000fe20004000000 */
[----:B------:R-:W-:Y:S01]  /*4210*/  FMUL.FTZ R122, R3, R58 ;  /* 0x0000003a037a7220 */ /* 0x000fe20000410000 */
[----:B------:R-:W-:Y:S01]  /*4220*/  FSEL R124, R119, RZ, !P4 ;  /* 0x000000ff777c7208 */ /* 0x000fe20006000000 */
[----:B------:R-:W0:Y:S01]  /*4230*/  MUFU.EX2 R112, R112 ;  /* 0x0000007000707308 */ /* 0x000e220000000800 */
[C---:B------:R-:W-:Y:S01]  /*4240*/  IADD3 R121, R102.reuse, 0x9, RZ ;  /* 0x0000000966797810 */ /* 0x040fe20007ffe0ff */
[C---:B--2---:R-:W-:Y:S01]  /*4250*/  FMUL.FTZ R116, R115.reuse, R116 ;  /* 0x0000007473747220 */ /* 0x044fe20000410000 */
[C---:B------:R-:W-:Y:S01]  /*4260*/  IADD3 R117, R102.reuse, 0xa, RZ ;  /* 0x0000000a66757810 */ /* 0x040fe20007ffe0ff */
[----:B------:R-:W-:Y:S01]  /*4270*/  FMUL.FTZ R114, R115, R114 ;  /* 0x0000007273727220 */ /* 0x000fe20000410000 */
[----:B------:R-:W-:Y:S01]  /*4280*/  IADD3 R115, R102, 0xb, RZ ;  /* 0x0000000b66737810 */ /* 0x000fe20007ffe0ff */
[----:B------:R-:W-:Y:S01]  /*4290*/  FMUL.FTZ R119, R49, R64 ;  /* 0x0000004031777220 */ /* 0x000fe20000410000 */
[----:B------:R-:W-:Y:S01]  /*42a0*/  FSEL R123, R123, 1, !P4 ;  /* 0x3f8000007b7b7808 */ /* 0x000fe20006000000 */
[----:B------:R-:W-:Y:S01]  /*42b0*/  MUFU.SIN R10, R128 ;  /* 0x00000080000a7308 */ /* 0x000fe20000000400 */
[----:B------:R-:W-:Y:S01]  /*42c0*/  FMUL.RZ R134, R122, 0.15915493667125701904 ;  /* 0x3e22f9837a867820 */ /* 0x000fe2000040c000 */
[----:B------:R-:W2:Y:S01]  /*42d0*/  LDG.E.64 R20, [R20.64] ;  /* 0x0000000414147981 */ /* 0x000ea2000c1e1b00 */
[----:B------:R-:W-:Y:S01]  /*42e0*/  FMUL.FTZ R122, R48, R63 ;  /* 0x0000003f307a7220 */ /* 0x000fe20000410000 */
[----:B------:R-:W-:Y:S01]  /*42f0*/  FSEL R119, R119, RZ, !P6 ;  /* 0x000000ff77777208 */ /* 0x000fe20007000000 */
[----:B-1----:R-:W-:-:S02]  /*4300*/  FMUL.FTZ R110, R113, R110 ;  /* 0x0000006e716e7220 */ /* 0x002fc40000410000 */
[----:B------:R-:W-:Y:S01]  /*4310*/  FMUL.FTZ R108, R113, R108 ;  /* 0x0000006c716c7220 */ /* 0x000fe20000410000 */
[----:B------:R1:W-:Y:S01]  /*4320*/  MUFU.COS R17, R128 ;  /* 0x0000008000117308 */ /* 0x0003e20000000000 */
[----:B------:R-:W-:Y:S01]  /*4330*/  FSEL R122, R122, RZ, !P4 ;  /* 0x000000ff7a7a7208 */ /* 0x000fe20006000000 */
[----:B0-----:R-:W-:Y:S01]  /*4340*/  FMUL.FTZ R111, R112, R111 ;  /* 0x0000006f706f7220 */ /* 0x001fe20000410000 */
[----:B------:R-:W-:Y:S01]  /*4350*/  ISETP.GE.U32.AND P4, PT, R117, R104, PT ;  /* 0x000000687500720c */ /* 0x000fe20003f86070 */
[----:B------:R-:W-:Y:S01]  /*4360*/  FMUL.FTZ R113, R52, R65 ;  /* 0x0000004134717220 */ /* 0x000fe20000410000 */
[----:B------:R-:W-:Y:S02]  /*4370*/  FSEL R118, R108, RZ, !P5 ;  /* 0x000000ff6c767208 */ /* 0x000fe40006800000 */
[----:B------:R-:W-:Y:S01]  /*4380*/  FSEL R117, R110, 1, !P5 ;  /* 0x3f8000006e757808 */ /* 0x000fe20006800000 */
[----:B------:R-:W0:Y:S01]  /*4390*/  MUFU.EX2 R106, R106 ;  /* 0x0000006a006a7308 */ /* 0x000e220000000800 */
[----:B-1----:R-:W-:Y:S01]  /*43a0*/  FMUL.FTZ R128, R46, R61 ;  /* 0x0000003d2e807220 */ /* 0x002fe20000410000 */
[----:B------:R-:W-:Y:S01]  /*43b0*/  FSEL R113, R113, RZ, !P3 ;  /* 0x000000ff71717208 */ /* 0x000fe20005800000 */
[----:B------:R-:W-:-:S03]  /*43c0*/  FMUL.FTZ R110, R53, R68 ;  /* 0x00000044356e7220 */ /* 0x000fc60000410000 */
[----:B------:R-:W-:Y:S02]  /*43d0*/  FSEL R128, R128, RZ, !P0 ;  /* 0x000000ff80807208 */ /* 0x000fe40004000000 */
[----:B------:R1:W-:Y:S01]  /*43e0*/  MUFU.EX2 R5, R125 ;  /* 0x0000007d00057308 */ /* 0x0003e20000000800 */
[----:B------:R-:W-:Y:S01]  /*43f0*/  ISETP.GE.U32.AND P0, PT, R7, R104, PT ;  /* 0x000000680700720c */ /* 0x000fe20003f06070 */
[----:B------:R-:W-:Y:S01]  /*4400*/  FMUL.FTZ R7, R16, R57 ;  /* 0x0000003910077220 */ /* 0x000fe20000410000 */
[----:B------:R-:W-:Y:S02]  /*4410*/  FSEL R110, R110, RZ, !P2 ;  /* 0x000000ff6e6e7208 */ /* 0x000fe40005000000 */
[----:B------:R-:W-:Y:S02]  /*4420*/  FSEL R127, R120, RZ, !P0 ;  /* 0x000000ff787f7208 */ /* 0x000fe40004000000 */
[----:B------:R-:W-:Y:S01]  /*4430*/  FSEL R126, R126, 1, !P0 ;  /* 0x3f8000007e7e7808 */ /* 0x000fe20004000000 */
[----:B------:R-:W3:Y:S01]  /*4440*/  MUFU.EX2 R107, R107 ;  /* 0x0000006b006b7308 */ /* 0x000ee20000000800 */
[----:B-1----:R-:W-:Y:S01]  /*4450*/  FMUL.FTZ R125, R47, R62 ;  /* 0x0000003e2f7d7220 */ /* 0x002fe20000410000 */
[----:B------:R-:W-:Y:S01]  /*4460*/  FSEL R120, R116, 1, !P6 ;  /* 0x3f80000074787808 */ /* 0x000fe20007000000 */
[----:B------:R-:W-:-:S02]  /*4470*/  FMUL.FTZ R116, R51, R66 ;  /* 0x0000004233747220 */ /* 0x000fc40000410000 */
[C---:B0-----:R-:W-:Y:S01]  /*4480*/  FMUL.FTZ R19, R106.reuse, R19 ;  /* 0x000000136a137220 */ /* 0x041fe20000410000 */
[----:B------:R-:W-:Y:S01]  /*4490*/  FSEL R125, R125, RZ, !P0 ;  /* 0x000000ff7d7d7208 */ /* 0x000fe20004000000 */
[----:B------:R-:W-:Y:S01]  /*44a0*/  FMUL.FTZ R103, R106, R103 ;  /* 0x000000676a677220 */ /* 0x000fe20000410000 */
[----:B------:R-:W0:Y:S01]  /*44b0*/  MUFU.EX2 R14, R14 ;  /* 0x0000000e000e7308 */ /* 0x000e220000000800 */
[-C--:B------:R-:W-:Y:S01]  /*44c0*/  ISETP.GE.U32.AND P0, PT, R121, R104.reuse, PT ;  /* 0x000000687900720c */ /* 0x080fe20003f06070 */
[-C--:B------:R-:W-:Y:S01]  /*44d0*/  FMUL.FTZ R106, R16, R55.reuse ;  /* 0x00000037106a7220 */ /* 0x080fe20000410000 */
[----:B------:R-:W-:Y:S01]  /*44e0*/  FSEL R121, R114, RZ, !P6 ;  /* 0x000000ff72797208 */ /* 0x000fe20007000000 */
[----:B------:R-:W-:Y:S01]  /*44f0*/  FMUL.FTZ R114, R3, R55 ;  /* 0x0000003703727220 */ /* 0x000fe20000410000 */
[-C--:B------:R-:W-:Y:S01]  /*4500*/  ISETP.GE.U32.AND P6, PT, R115, R104.reuse, PT ;  /* 0x000000687300720c */ /* 0x080fe20003fc6070 */
[----:B------:R-:W-:Y:S01]  /*4510*/  FMUL.FTZ R115, R112, R109 ;  /* 0x0000006d70737220 */ /* 0x000fe20000410000 */
[----:B------:R-:W-:Y:S01]  /*4520*/  IADD3 R109, R102, 0xc, RZ ;  /* 0x0000000c666d7810 */ /* 0x000fe20007ffe0ff */
[----:B------:R-:W-:Y:S01]  /*4530*/  FMUL.RZ R136, R114, 0.15915493667125701904 ;  /* 0x3e22f98372887820 */ /* 0x000fe2000040c000 */
[----:B------:R-:W-:Y:S01]  /*4540*/  FSEL R116, R116, RZ, !P5 ;  /* 0x000000ff74747208 */ /* 0x000fe20006800000 */
[----:B---3--:R-:W-:Y:S01]  /*4550*/  FMUL.FTZ R105, R107, R105 ;  /* 0x000000696b697220 */ /* 0x008fe20000410000 */
[----:B------:R-:W-:Y:S01]  /*4560*/  ISETP.GE.U32.AND P5, PT, R109, R104, PT ;  /* 0x000000686d00720c */ /* 0x000fe20003fa6070 */
[----:B------:R-:W-:Y:S01]  /*4570*/  MUFU.SIN R4, R131 ;  /* 0x0000008300047308 */ /* 0x000fe20000000400 */
[----:B------:R-:W-:Y:S01]  /*4580*/  IADD3 R109, R102, 0xd, RZ ;  /* 0x0000000d666d7810 */ /* 0x000fe20007ffe0ff */
[----:B------:R-:W-:Y:S01]  /*4590*/  FMUL.FTZ R17, R5, R17 ;  /* 0x0000001105117220 */ /* 0x000fe20000410000 */
[----:B------:R-:W-:Y:S01]  /*45a0*/  FSEL R115, R115, RZ, !P3 ;  /* 0x000000ff73737208 */ /* 0x000fe20005800000 */
[----:B------:R-:W-:Y:S01]  /*45b0*/  FMUL.FTZ R10, R5, R10 ;  /* 0x0000000a050a7220 */ /* 0x000fe20000410000 */
[----:B------:R-:W-:-:S02]  /*45c0*/  FSEL R114, R111, 1, !P3 ;  /* 0x3f8000006f727808 */ /* 0x000fc40005800000 */
[----:B------:R-:W-:Y:S01]  /*45d0*/  ISETP.GE.U32.AND P3, PT, R109, R104, PT ;  /* 0x000000686d00720c */ /* 0x000fe20003f66070 */
[----:B------:R-:W-:Y:S01]  /*45e0*/  FMUL.FTZ R109, R107, R18 ;  /* 0x000000126b6d7220 */ /* 0x000fe20000410000 */
[----:B------:R-:W-:Y:S01]  /*45f0*/  FSEL R112, R103, RZ, !P2 ;  /* 0x000000ff67707208 */ /* 0x000fe20005000000 */
[----:B------:R0:W-:Y:S01]  /*4600*/  MUFU.EX2 R18, R106 ;  /* 0x0000006a00127308 */ /* 0x0001e20000000800 */
[----:B------:R-:W-:Y:S01]  /*4610*/  FSEL R111, R19, 1, !P2 ;  /* 0x3f800000136f7808 */ /* 0x000fe20005000000 */
[----:B------:R-:W-:Y:S01]  /*4620*/  FMUL.FTZ R107, R56, R69 ;  /* 0x00000045386b7220 */ /* 0x000fe20000410000 */
[----:B------:R-:W-:Y:S01]  /*4630*/  ISETP.GE.U32.AND P2, PT, R102, R104, PT ;  /* 0x000000686600720c */ /* 0x000fe20003f46070 */
[----:B------:R-:W-:Y:S01]  /*4640*/  FMUL.FTZ R19, R16, R50 ;  /* 0x0000003210137220 */ /* 0x000fe20000410000 */
[----:B------:R-:W-:Y:S02]  /*4650*/  IADD3 R103, R102, 0xe, RZ ;  /* 0x0000000e66677810 */ /* 0x000fe40007ffe0ff */
[----:B------:R-:W-:Y:S01]  /*4660*/  FSEL R108, R105, 1, !P2 ;  /* 0x3f800000696c7808 */ /* 0x000fe20005000000 */
[----:B------:R-:W-:Y:S01]  /*4670*/  MUFU.COS R6, R131 ;  /* 0x0000008300067308 */ /* 0x000fe20000000000 */
[C---:B0-----:R-:W-:Y:S01]  /*4680*/  FMUL.FTZ R106, R14.reuse, R15 ;  /* 0x0000000f0e6a7220 */ /* 0x041fe20000410000 */
[----:B------:R-:W-:Y:S01]  /*4690*/  FSEL R107, R107, RZ, !P2 ;  /* 0x000000ff6b6b7208 */ /* 0x000fe20005000000 */
[----:B------:R-:W-:Y:S01]  /*46a0*/  FMUL.FTZ R105, R14, R13 ;  /* 0x0000000d0e697220 */ /* 0x000fe20000410000 */
[----:B------:R-:W-:-:S02]  /*46b0*/  FSEL R109, R109, RZ, !P2 ;  /* 0x000000ff6d6d7208 */ /* 0x000fc40005000000 */
[----:B------:R-:W-:Y:S02]  /*46c0*/  FSEL R106, R106, RZ, !P1 ;  /* 0x000000ff6a6a7208 */ /* 0x000fe40004800000 */
[----:B------:R-:W-:Y:S01]  /*46d0*/  MUFU.SIN R131, R134 ;  /* 0x0000008600837308 */ /* 0x000fe20000000400 */
[----:B------:R-:W-:Y:S01]  /*46e0*/  ISETP.GE.U32.AND P2, PT, R103, R104, PT ;  /* 0x000000686700720c */ /* 0x000fe20003f46070 */
[----:B------:R-:W-:Y:S01]  /*46f0*/  FMUL.FTZ R103, R54, R67 ;  /* 0x0000004336677220 */ /* 0x000fe20000410000 */
[----:B------:R-:W-:Y:S01]  /*4700*/  FSEL R105, R105, 1, !P1 ;  /* 0x3f80000069697808 */ /* 0x000fe20004800000 */
[----:B------:R-:W-:Y:S01]  /*4710*/  FMUL.FTZ R14, RZ, R106 ;  /* 0x0000006aff0e7220 */ /* 0x000fe20000410000 */
[----:B------:R-:W-:Y:S02]  /*4720*/  IADD3 R13, R102, 0xf, RZ ;  /* 0x0000000f660d7810 */ /* 0x000fe40007ffe0ff */
[----:B------:R-:W-:Y:S01]  /*4730*/  FSEL R103, R103, RZ, !P1 ;  /* 0x000000ff67677208 */ /* 0x000fe20004800000 */
[----:B------:R-:W-:Y:S01]  /*4740*/  MUFU.COS R132, R134 ;  /* 0x0000008600847308 */ /* 0x000fe20000000000 */
[----:B------:R-:W-:Y:S01]  /*4750*/  FFMA.FTZ R14, R105, R107, -R14 ;  /* 0x0000006b690e7223 */ /* 0x000fe2000001080e */
[----:B------:R-:W-:-:S03]  /*4760*/  ISETP.GE.U32.AND P1, PT, R13, R104, PT ;  /* 0x000000680d00720c */ /* 0x000fc60003f26070 */
[----:B------:R-:W-:-:S03]  /*4770*/  FADD.FTZ R14, R14, R103 ;  /* 0x000000670e0e7221 */ /* 0x000fc60000010000 */
[----:B------:R-:W-:Y:S08]  /*4780*/  MUFU.SIN R134, R136 ;  /* 0x0000008800867308 */ /* 0x000ff00000000400 */
[----:B------:R0:W1:Y:S08]  /*4790*/  MUFU.COS R135, R136 ;  /* 0x0000008800877308 */ /* 0x0000700000000000 */
[----:B------:R-:W3:Y:S01]  /*47a0*/  MUFU.EX2 R7, R7 ;  /* 0x0000000700077308 */ /* 0x000ee20000000800 */
[----:B0-----:R-:W-:-:S02]  /*47b0*/  FMUL.FTZ R136, R16, R45 ;  /* 0x0000002d10887220 */ /* 0x001fc40000410000 */
[C---:B------:R-:W-:Y:S02]  /*47c0*/  FMUL.FTZ R16, R3.reuse, R50 ;  /* 0x0000003203107220 */ /* 0x040fe40000410000 */
[----:B------:R-:W-:Y:S02]  /*47d0*/  FMUL.FTZ R3, R3, R45 ;  /* 0x0000002d03037220 */ /* 0x000fe40000410000 */
[----:B------:R-:W-:Y:S01]  /*47e0*/  FMUL.RZ R137, R16, 0.15915493667125701904 ;  /* 0x3e22f98310897820 */ /* 0x000fe2000040c000 */
[----:B------:R-:W0:Y:S01]  /*47f0*/  MUFU.EX2 R133, R133 ;  /* 0x0000008500857308 */ /* 0x000e220000000800 */
[----:B------:R-:W-:Y:S02]  /*4800*/  FMUL.FTZ R16, R106, R107 ;  /* 0x0000006b6a107220 */ /* 0x000fe40000410000 */
[----:B------:R-:W-:Y:S02]  /*4810*/  FMUL.RZ R138, R3, 0.15915493667125701904 ;  /* 0x3e22f983038a7820 */ /* 0x000fe4000040c000 */
[----:B------:R-:W-:-:S02]  /*4820*/  FFMA.FTZ R16, RZ, R105, R16 ;  /* 0x00000069ff107223 */ /* 0x000fc40000010010 */
[----:B-1----:R-:W-:Y:S01]  /*4830*/  FMUL.FTZ R145, R18, R135 ;  /* 0x0000008712917220 */ /* 0x002fe20000410000 */
[----:B------:R1:W-:Y:S01]  /*4840*/  MUFU.EX2 R15, R136 ;  /* 0x00000088000f7308 */ /* 0x0003e20000000800 */
[----:B------:R-:W-:Y:S02]  /*4850*/  FADD.FTZ R13, RZ, R16 ;  /* 0x00000010ff0d7221 */ /* 0x000fe40000010000 */
[C---:B---3--:R-:W-:Y:S02]  /*4860*/  FMUL.FTZ R6, R7.reuse, R6 ;  /* 0x0000000607067220 */ /* 0x048fe40000410000 */
[C---:B------:R-:W-:Y:S02]  /*4870*/  FMUL.FTZ R3, R112.reuse, R13 ;  /* 0x0000000d70037220 */ /* 0x040fe40000410000 */
[----:B------:R-:W-:Y:S01]  /*4880*/  FMUL.FTZ R4, R7, R4 ;  /* 0x0000000407047220 */ /* 0x000fe20000410000 */
[----:B------:R-:W-:Y:S01]  /*4890*/  MUFU.EX2 R11, R11 ;  /* 0x0000000b000b7308 */ /* 0x000fe20000000800 */
[----:B-1----:R-:W-:-:S02]  /*48a0*/  FMUL.FTZ R136, R112, R14 ;  /* 0x0000000e70887220 */ /* 0x002fc40000410000 */
[C---:B------:R-:W-:Y:S02]  /*48b0*/  FFMA.FTZ R3, R111.reuse, R14, -R3 ;  /* 0x0000000e6f037223 */ /* 0x040fe40000010803 */
[----:B------:R-:W-:Y:S02]  /*48c0*/  FFMA.FTZ R136, R111, R13, R136 ;  /* 0x0000000d6f887223 */ /* 0x000fe40000010088 */
[----:B------:R-:W-:Y:S01]  /*48d0*/  FADD.FTZ R3, R3, R110 ;  /* 0x0000006e03037221 */ /* 0x000fe20000010000 */
[----:B------:R-:W1:Y:S01]  /*48e0*/  MUFU.SIN R14, R138 ;  /* 0x0000008a000e7308 */ /* 0x000e620000000400 */
[----:B------:R-:W-:Y:S02]  /*48f0*/  FADD.FTZ R136, RZ, R136 ;  /* 0x00000088ff887221 */ /* 0x000fe40000010000 */
[C---:B------:R-:W-:Y:S02]  /*4900*/  FMUL.FTZ R7, R115.reuse, R3 ;  /* 0x0000000373077220 */ /* 0x040fe40000410000 */
[----:B------:R-:W-:-:S02]  /*4910*/  FMUL.FTZ R5, R115, R136 ;  /* 0x0000008873057220 */ /* 0x000fc40000410000 */
[----:B0-----:R-:W-:Y:S01]  /*4920*/  FMUL.FTZ R142, R133, R132 ;  /* 0x00000084858e7220 */ /* 0x001fe20000410000 */
[----:B------:R-:W0:Y:S01]  /*4930*/  MUFU.COS R16, R138 ;  /* 0x0000008a00107308 */ /* 0x000e220000000000 */
[C---:B------:R-:W-:Y:S02]  /*4940*/  FFMA.FTZ R7, R114.reuse, R136, R7 ;  /* 0x0000008872077223 */ /* 0x040fe40000010007 */
[----:B------:R-:W-:Y:S02]  /*4950*/  FFMA.FTZ R132, R114, R3, -R5 ;  /* 0x0000000372847223 */ /* 0x000fe40000010805 */
[----:B------:R-:W-:Y:S02]  /*4960*/  FADD.FTZ R7, RZ, R7 ;  /* 0x00000007ff077221 */ /* 0x000fe40000010000 */
[----:B------:R-:W-:Y:S01]  /*4970*/  FADD.FTZ R132, R132, R113 ;  /* 0x0000007184847221 */ /* 0x000fe20000010000 */
[----:B------:R-:W-:Y:S01]  /*4980*/  MUFU.SIN R146, R137 ;  /* 0x0000008900927308 */ /* 0x000fe20000000400 */
[----:B------:R-:W-:-:S02]  /*4990*/  FMUL.FTZ R143, R18, R134 ;  /* 0x00000086128f7220 */ /* 0x000fc40000410000 */
[CC--:B------:R-:W-:Y:S02]  /*49a0*/  FMUL.FTZ R3, R118.reuse, R7.reuse ;  /* 0x0000000776037220 */ /* 0x0c0fe40000410000 */
[-C--:B------:R-:W-:Y:S02]  /*49b0*/  FMUL.FTZ R18, R118, R132.reuse ;  /* 0x0000008476127220 */ /* 0x080fe40000410000 */
[C---:B------:R-:W-:Y:S01]  /*49c0*/  FFMA.FTZ R5, R117.reuse, R132, -R3 ;  /* 0x0000008475057223 */ /* 0x040fe20000010803 */
[----:B------:R3:W-:Y:S01]  /*49d0*/  MUFU.COS R148, R137 ;  /* 0x0000008900947308 */ /* 0x0007e20000000000 */
[----:B------:R-:W-:Y:S02]  /*49e0*/  FFMA.FTZ R18, R117, R7, R18 ;  /* 0x0000000775127223 */ /* 0x000fe40000010012 */
[----:B------:R-:W-:Y:S02]  /*49f0*/  FMUL.FTZ R3, R109, R106 ;  /* 0x0000006a6d037220 */ /* 0x000fe40000410000 */
[----:B------:R-:W-:-:S02]  /*4a00*/  FADD.FTZ R7, R5, R116 ;  /* 0x0000007405077221 */ /* 0x000fc40000010000 */
[----:B-1----:R-:W-:Y:S01]  /*4a10*/  FMUL.FTZ R149, R15, R14 ;  /* 0x0000000e0f957220 */ /* 0x002fe20000410000 */
[----:B------:R-:W1:Y:S01]  /*4a20*/  MUFU.EX2 R19, R19 ;  /* 0x0000001300137308 */ /* 0x000e620000000800 */
[----:B------:R-:W-:Y:S02]  /*4a30*/  FADD.FTZ R18, RZ, R18 ;  /* 0x00000012ff127221 */ /* 0x000fe40000010000 */
[C---:B------:R-:W-:Y:S02]  /*4a40*/  FMUL.FTZ R14, R108.reuse, R106 ;  /* 0x0000006a6c0e7220 */ /* 0x040fe40000410000 */
[C---:B------:R-:W-:Y:S02]  /*4a50*/  FMUL.FTZ R12, R11.reuse, R12 ;  /* 0x0000000c0b0c7220 */ /* 0x040fe40000410000 */
[----:B------:R-:W-:Y:S02]  /*4a60*/  FMUL.FTZ R2, R11, R2 ;  /* 0x000000020b027220 */ /* 0x000fe40000410000 */
[----:B------:R-:W-:Y:S01]  /*4a70*/  FFMA.FTZ R3, R108, R105, -R3 ;  /* 0x000000696c037223 */ /* 0x000fe20000010803 */
[----:B------:R-:W-:Y:S01]  /*4a80*/  FSEL R135, R12, 1, !P0 ;  /* 0x3f8000000c877808 */ /* 0x000fe20004000000 */
[C---:B------:R-:W-:Y:S01]  /*4a90*/  FMUL.FTZ R13, R121.reuse, R7 ;  /* 0x00000007790d7220 */ /* 0x040fe20000410000 */
[----:B------:R-:W-:Y:S01]  /*4aa0*/  FSEL R136, R2, RZ, !P0 ;  /* 0x000000ff02887208 */ /* 0x000fe20004000000 */
[----:B------:R-:W-:-:S02]  /*4ab0*/  FMUL.FTZ R11, R121, R18 ;  /* 0x00000012790b7220 */ /* 0x000fc40000410000 */
[----:B------:R-:W-:Y:S02]  /*4ac0*/  FFMA.FTZ R14, R109, R105, R14 ;  /* 0x000000696d0e7223 */ /* 0x000fe4000001000e */
[----:B------:R-:W-:Y:S02]  /*4ad0*/  FMUL.FTZ R5, R112, R3 ;  /* 0x0000000370057220 */ /* 0x000fe40000410000 */
[C---:B------:R-:W-:Y:S02]  /*4ae0*/  FFMA.FTZ R13, R120.reuse, R18, R13 ;  /* 0x00000012780d7223 */ /* 0x040fe4000001000d */
[----:B0-----:R-:W-:Y:S02]  /*4af0*/  FMUL.FTZ R151, R15, R16 ;  /* 0x000000100f977220 */ /* 0x001fe40000410000 */
        /* <DEDUP_REMOVED lines=47> */
[----:B------:R-:W-:Y:S01]  /*4df0*/  FFMA.FTZ R11, R135, R132, R11 ;  /* 0x00000084870b7223 */ /* 0x000fe2000001000b */
[----:B------:R-:W-:Y:S01]  /*4e00*/  FSEL R132, R17, 1, !P4 ;  /* 0x3f80000011847808 */ /* 0x000fe20006000000 */
        /* <DEDUP_REMOVED lines=15> */
[----:B---3--:R-:W-:Y:S01]  /*4f00*/  FSEL R137, R4, RZ, !P6 ;  /* 0x000000ff04897208 */ /* 0x008fe20007000000 */
        /* <DEDUP_REMOVED lines=37> */
[----:B-1----:R-:W-:Y:S02]  /*5160*/  FMUL.FTZ R146, R19, R146 ;  /* 0x0000009213927220 */ /* 0x002fe40000410000 */
[----:B------:R-:W-:Y:S01]  /*5170*/  FMUL.FTZ R4, R137, R4 ;  /* 0x0000000489047220 */ /* 0x000fe20000410000 */
[----:B------:R-:W-:Y:S01]  /*5180*/  FSEL R144, R144, RZ, !P3 ;  /* 0x000000ff90907208 */ /* 0x000fe20005800000 */
[C---:B------:R-:W-:Y:S02]  /*5190*/  FFMA.FTZ R11, R145.reuse, R10, R11 ;  /* 0x0000000a910b7223 */ /* 0x040fe4000001000b */
[----:B------:R-:W-:Y:S01]  /*51a0*/  FFMA.FTZ R9, R145, R8, -R9 ;  /* 0x0000000891097223 */ /* 0x000fe20000010809 */
[----:B------:R-:W-:Y:S01]  /*51b0*/  FSEL R146, R146, RZ, !P2 ;  /* 0x000000ff92927208 */ /* 0x000fe20005000000 */
[----:B------:R-:W-:-:S02]  /*51c0*/  FMUL.FTZ R148, R19, R148 ;  /* 0x0000009413947220 */ /* 0x000fc40000410000 */
[----:B------:R-:W-:Y:S02]  /*51d0*/  FFMA.FTZ R7, R139, R6, R4 ;  /* 0x000000068b077223 */ /* 0x000fe40000010004 */
[----:B------:R-:W-:Y:S02]  /*51e0*/  FMUL.FTZ R6, R140, R5 ;  /* 0x000000058c067220 */ /* 0x000fe40000410000 */
[----:B------:R-:W-:Y:S02]  /*51f0*/  FADD.FTZ R11, RZ, R11 ;  /* 0x0000000bff0b7221 */ /* 0x000fe40000010000 */
[----:B------:R-:W-:Y:S01]  /*5200*/  FADD.FTZ R9, R9, R144 ;  /* 0x0000009009097221 */ /* 0x000fe20000010000 */
[----:B------:R-:W-:Y:S01]  /*5210*/  FSEL R148, R148, 1, !P2 ;  /* 0x3f80000094947808 */ /* 0x000fe20005000000 */
[----:B------:R-:W-:Y:S02]  /*5220*/  FMUL.FTZ R147, R38, R50 ;  /* 0x0000003226937220 */ /* 0x000fe40000410000 */
[----:B------:R-:W-:-:S02]  /*5230*/  FMUL.FTZ R4, R140, R7 ;  /* 0x000000078c047220 */ /* 0x000fc40000410000 */
[----:B------:R-:W-:Y:S02]  /*5240*/  FFMA.FTZ R6, R142, R7, R6 ;  /* 0x000000078e067223 */ /* 0x000fe40000010006 */
[C---:B------:R-:W-:Y:S02]  /*5250*/  FMUL.FTZ R8, R146.reuse, R11 ;  /* 0x0000000b92087220 */ /* 0x040fe40000410000 */
[----:B------:R-:W-:Y:S01]  /*5260*/  FMUL.FTZ R7, R146, R9 ;  /* 0x0000000992077220 */ /* 0x000fe20000410000 */
[----:B------:R-:W-:Y:S01]  /*5270*/  FSEL R147, R147, RZ, !P2 ;  /* 0x000000ff93937208 */ /* 0x000fe20005000000 */
[----:B------:R-:W-:Y:S02]  /*5280*/  FFMA.FTZ R4, R142, R5, -R4 ;  /* 0x000000058e047223 */ /* 0x000fe40000010804 */
[----:B------:R-:W-:Y:S02]  /*5290*/  FMUL.FTZ R5, R143, R6 ;  /* 0x000000068f057220 */ /* 0x000fe40000410000 */
[----:B------:R-:W-:-:S02]  /*52a0*/  FFMA.FTZ R8, R148, R9, -R8 ;  /* 0x0000000994087223 */ /* 0x000fc40000010808 */
[----:B------:R-:W-:Y:S01]  /*52b0*/  FFMA.FTZ R7, R148, R11, R7 ;  /* 0x0000000b94077223 */ /* 0x000fe20000010007 */
[----:B------:R-:W-:Y:S01]  /*52c0*/  FSEL R149, R149, RZ, !P1 ;  /* 0x000000ff95957208 */ /* 0x000fe20004800000 */
[-C--:B------:R-:W-:Y:S02]  /*52d0*/  FFMA.FTZ R5, R145, R4.reuse, -R5 ;  /* 0x0000000491057223 */ /* 0x080fe40000010805 */
[----:B------:R-:W-:Y:S02]  /*52e0*/  FADD.FTZ R8, R8, R147 ;  /* 0x0000009308087221 */ /* 0x000fe40000010000 */
[----:B------:R-:W-:Y:S02]  /*52f0*/  FMUL.FTZ R4, R143, R4 ;  /* 0x000000048f047220 */ /* 0x000fe40000410000 */
[----:B------:R-:W-:Y:S01]  /*5300*/  FADD.FTZ R10, RZ, R7 ;  /* 0x00000007ff0a7221 */ /* 0x000fe20000010000 */
[----:B------:R-:W-:Y:S01]  /*5310*/  FSEL R151, R151, 1, !P1 ;  /* 0x3f80000097977808 */ /* 0x000fe20004800000 */
[----:B------:R-:W-:-:S02]  /*5320*/  FMUL.FTZ R150, R36, R45 ;  /* 0x0000002d24967220 */ /* 0x000fc40000410000 */
[----:B------:R-:W-:Y:S02]  /*5330*/  FMUL.FTZ R9, R149, R8 ;  /* 0x0000000895097220 */ /* 0x000fe40000410000 */
[----:B------:R-:W-:Y:S02]  /*5340*/  FFMA.FTZ R7, R145, R6, R4 ;  /* 0x0000000691077223 */ /* 0x000fe40000010004 */
[-C--:B------:R-:W-:Y:S01]  /*5350*/  FMUL.FTZ R6, R149, R10.reuse ;  /* 0x0000000a95067220 */ /* 0x080fe20000410000 */
[----:B------:R-:W-:Y:S01]  /*5360*/  FSEL R150, R150, RZ, !P1 ;  /* 0x000000ff96967208 */ /* 0x000fe20004800000 */
[----:B------:R-:W-:Y:S02]  /*5370*/  FMUL.FTZ R4, R146, R5 ;  /* 0x0000000592047220 */ /* 0x000fe40000410000 */
[C---:B------:R-:W-:Y:S02]  /*5380*/  FFMA.FTZ R10, R151.reuse, R10, R9 ;  /* 0x0000000a970a7223 */ /* 0x040fe40000010009 */
[----:B------:R-:W-:-:S02]  /*5390*/  FFMA.FTZ R9, R151, R8, -R6 ;  /* 0x0000000897097223 */ /* 0x000fc40000010806 */
[-C--:B------:R-:W-:Y:S02]  /*53a0*/  FFMA.FTZ R4, R148, R7.reuse, R4 ;  /* 0x0000000794047223 */ /* 0x080fe40000010004 */
[----:B------:R-:W-:Y:S02]  /*53b0*/  FMUL.FTZ R7, R146, R7 ;  /* 0x0000000792077220 */ /* 0x000fe40000410000 */
[----:B------:R-:W-:Y:S02]  /*53c0*/  FADD.FTZ R14, R9, R150 ;  /* 0x00000096090e7221 */ /* 0x000fe40000010000 */
[----:B------:R-:W-:Y:S02]  /*53d0*/  FADD.FTZ R15, RZ, R10 ;  /* 0x0000000aff0f7221 */ /* 0x000fe40000010000 */
[----:B------:R-:W-:Y:S01]  /*53e0*/  FFMA.FTZ R12, R148, R5, -R7 ;  /* 0x00000005940c7223 */ /* 0x000fe20000010807 */
[----:B------:R-:W0:Y:S01]  /*53f0*/  SHFL.UP PT, R9, R14, 0x1, RZ ;  /* 0x042000000e097989 */ /* 0x000e2200000e00ff */
[----:B------:R-:W-:-:S02]  /*5400*/  FMUL.FTZ R5, R149, R4 ;  /* 0x0000000495057220 */ /* 0x000fc40000410000 */
        /* <DEDUP_REMOVED lines=55> */
[----:B0-----:R-:W-:-:S04]  /*5780*/  FMUL.FTZ R6, R7, R8 ;  /* 0x0000000807067220 */ /* 0x001fc80000410000 */
[CC--:B-1----:R-:W-:Y:S02]  /*5790*/  FFMA.FTZ R10, R12.reuse, R9.reuse, R6 ;  /* 0x000000090c0a7223 */ /* 0x0c2fe40000010006 */
[C---:B------:R-:W-:Y:S02]  /*57a0*/  FMUL.FTZ R11, R7.reuse, R9 ;  /* 0x00000009070b7220 */ /* 0x040fe40000410000 */
[C---:B---3--:R-:W-:Y:S02]  /*57b0*/  FMUL.FTZ R6, R7.reuse, R4 ;  /* 0x0000000407067220 */ /* 0x048fe40000410000 */
[C---:B------:R-:W-:Y:S02]  /*57c0*/  FFMA.FTZ R11, R12.reuse, R8, -R11 ;  /* 0x000000080c0b7223 */ /* 0x040fe4000001080b */
[-C--:B----4-:R-:W-:Y:S02]  /*57d0*/  FFMA.FTZ R6, R12, R5.reuse, R6 ;  /* 0x000000050c067223 */ /* 0x090fe40000010006 */
[----:B------:R-:W-:-:S02]  /*57e0*/  FMUL.FTZ R5, R7, R5 ;  /* 0x0000000507057220 */ /* 0x000fc40000410000 */
[----:B------:R-:W-:Y:S02]  /*57f0*/  @P0 FADD.FTZ R15, R15, R10 ;  /* 0x0000000a0f0f0221 */ /* 0x000fe40000010000 */
[----:B------:R-:W-:Y:S01]  /*5800*/  @P0 FFMA.FTZ R12, R12, R4, -R5 ;  /* 0x000000040c0c0223 */ /* 0x000fe20000010805 */
[----:B------:R-:W-:Y:S01]  /*5810*/  FSEL R6, R7, R6, !P0 ;  /* 0x0000000607067208 */ /* 0x000fe20004000000 */
[----:B------:R-:W-:Y:S02]  /*5820*/  @P0 FADD.FTZ R14, R14, R11 ;  /* 0x0000000b0e0e0221 */ /* 0x000fe40000010000 */
[----:B------:R-:W0:Y:S04]  /*5830*/  SHFL.UP PT, R11, R15, 0x10, RZ ;  /* 0x060000000f0b7989 */ /* 0x000e2800000e00ff */
[----:B------:R-:W1:Y:S04]  /*5840*/  SHFL.UP PT, R5, R12, 0x10, RZ ;  /* 0x060000000c057989 */ /* 0x000e6800000e00ff */
[----:B------:R-:W3:Y:S04]  /*5850*/  SHFL.UP PT, R9, R14, 0x10, RZ ;  /* 0x060000000e097989 */ /* 0x000ee800000e00ff */
[----:B------:R-:W4:Y:S01]  /*5860*/  SHFL.UP PT, R7, R6, 0x10, RZ ;  /* 0x0600000006077989 */ /* 0x000f2200000e00ff */
[----:B------:R-:W-:-:S02]  /*5870*/  ISETP.GE.AND P1, PT, R94, 0x10, PT ;  /* 0x000000105e00780c */ /* 0x000fc40003f26270 */
[----:B------:R-:W-:Y:S02]  /*5880*/  ISETP.NE.AND P2, PT, R94, 0x1f, PT ;  /* 0x0000001f5e00780c */ /* 0x000fe40003f45270 */
[----:B------:R-:W-:Y:S01]  /*5890*/  ISETP.NE.AND P0, PT, R93, RZ, PT ;  /* 0x000000ff5d00720c */ /* 0x000fe20003f05270 */
[----:B0-----:R-:W-:-:S03]  /*58a0*/  FMUL.FTZ R4, R6, R11 ;  /* 0x0000000b06047220 */ /* 0x001fc60000410000 */
[----:B------:R-:W-:Y:S01]  /*58b0*/  ISETP.EQ.OR P0, PT, R92, RZ, P0 ;  /* 0x000000ff5c00720c */ /* 0x000fe20000702670 */
[----:B-1----:R-:W-:Y:S02]  /*58c0*/  FMUL.FTZ R8, R6, R5 ;  /* 0x0000000506087220 */ /* 0x002fe40000410000 */
[-C--:B---3--:R-:W-:Y:S02]  /*58d0*/  FFMA.FTZ R13, R12, R9.reuse, -R4 ;  /* 0x000000090c0d7223 */ /* 0x088fe40000010804 */
[C---:B------:R-:W-:Y:S02]  /*58e0*/  FMUL.FTZ R9, R6.reuse, R9 ;  /* 0x0000000906097220 */ /* 0x040fe40000410000 */
[-C--:B----4-:R-:W-:Y:S02]  /*58f0*/  FMUL.FTZ R4, R6, R7.reuse ;  /* 0x0000000706047220 */ /* 0x090fe40000410000 */
[C---:B------:R-:W-:Y:S01]  /*5900*/  FFMA.FTZ R7, R12.reuse, R7, R8 ;  /* 0x000000070c077223 */ /* 0x040fe20000010008 */
[----:B------:R-:W-:Y:S01]  /*5910*/  @!P2 SHF.R.U32.HI R8, RZ, 0x1, R100 ;  /* 0x00000001ff08a819 */ /* 0x000fe20000011664 */
[----:B------:R-:W-:-:S02]  /*5920*/  FFMA.FTZ R10, R12, R11, R9 ;  /* 0x0000000b0c0a7223 */ /* 0x000fc40000010009 */
[----:B------:R-:W-:Y:S01]  /*5930*/  @P1 FADD.FTZ R14, R14, R13 ;  /* 0x0000000d0e0e1221 */ /* 0x000fe20000010000 */
[----:B------:R-:W-:Y:S01]  /*5940*/  FSEL R13, R6, R7, !P1 ;  /* 0x00000007060d7208 */ /* 0x000fe20004800000 */
[----:B------:R-:W-:Y:S01]  /*5950*/  @P1 FFMA.FTZ R12, R12, R5, -R4 ;  /* 0x000000050c0c1223 */ /* 0x000fe20000010804 */
        /* <DEDUP_REMOVED lines=48> */
.L_x_774:
        /* <DEDUP_REMOVED lines=16> */
.L_x_775:
[----:B------:R-:W-:Y:S05]  /*5d60*/  BSYNC B0 ;  /* 0x0000000000007941 */ /* 0x000fea0003800000 */
.L_x_773:
        /* <DEDUP_REMOVED lines=122> */
.L_x_777:
[----:B------:R-:W-:Y:S05]  /*6510*/  BSYNC B0 ;  /* 0x0000000000007941 */ /* 0x000fea0003800000 */
.L_x_776:
        /* <DEDUP_REMOVED lines=53> */
.L_x_772:
[----:B------:R-:W-:Y:S01]  /*6870*/  BAR.SYNC.DEFER_BLOCKING 0x0 ;  /* 0x0000000000007b1d */ /* 0x000fe20000010000 */
[----:B------:R-:W-:Y:S02]  /*6880*/  F2FP.PACK_AB R2, R34, R39 ;  /* 0x000000272202723e */ /* 0x000fe400000000ff */
[----:B------:R-:W-:Y:S02]  /*6890*/  F2FP.PACK_AB R3, R32, R37 ;  /* 0x000000252003723e */ /* 0x000fe400000000ff */
[C---:B------:R-:W-:Y:S01]  /*68a0*/  PRMT R4, R2.reuse, 0x7610, R4 ;  /* 0x0000761002047816 */ /* 0x040fe20000000004 */
[----:B------:R-:W-:Y:S01]  /*68b0*/  BSSY B0, `(.L_x_779) ;  /* 0x000005f000007945 */ /* 0x000fe20003800000 */
[----:B------:R-:W-:Y:S02]  /*68c0*/  PRMT R5, R2, 0x7632, R5 ;  /* 0x0000763202057816 */ /* 0x000fe40000000005 */
[----:B------:R-:W-:-:S02]  /*68d0*/  F2FP.PACK_AB R2, R30, R35 ;  /* 0x000000231e02723e */ /* 0x000fc400000000ff */
[C---:B------:R-:W-:Y:S02]  /*68e0*/  PRMT R6, R3.reuse, 0x7610, R6 ;  /* 0x0000761003067816 */ /* 0x040fe40000000006 */
[----:B------:R-:W-:Y:S02]  /*68f0*/  PRMT R7, R3, 0x7632, R7 ;  /* 0x0000763203077816 */ /* 0x000fe40000000007 */
[C---:B------:R-:W-:Y:S02]  /*6900*/  PRMT R8, R2.reuse, 0x7610, R8 ;  /* 0x0000761002087816 */ /* 0x040fe40000000008 */
[----:B------:R-:W-:Y:S02]  /*6910*/  PRMT R9, R2, 0x7632, R9 ;  /* 0x0000763202097816 */ /* 0x000fe40000000009 */
[----:B------:R-:W-:Y:S02]  /*6920*/  F2FP.PACK_AB R2, R28, R33 ;  /* 0x000000211c02723e */ /* 0x000fe400000000ff */
[----:B------:R-:W-:-:S02]  /*6930*/  F2FP.PACK_AB R3, R26, R31 ;  /* 0x0000001f1a03723e */ /* 0x000fc400000000ff */
[----:B------:R-:W-:Y:S01]  /*6940*/  PRMT R10, R2, 0x7610, R10 ;  /* 0x00007610020a7816 */ /* 0x000fe2000000000a */
[----:B------:R0:W-:Y:S01]  /*6950*/  STS.U16 [R70+0x2], R5 ;  /* 0x0000020546007388 */ /* 0x0001e20000000400 */
[C---:B------:R-:W-:Y:S02]  /*6960*/  PRMT R11, R3.reuse, 0x7610, R11 ;  /* 0x00007610030b7816 */ /* 0x040fe4000000000b */
[----:B------:R-:W-:Y:S01]  /*6970*/  PRMT R12, R3, 0x7632, R12 ;  /* 0x00007632030c7816 */ /* 0x000fe2000000000c */
[----:B------:R1:W-:Y:S01]  /*6980*/  STS.U16 [R70], R4 ;  /* 0x0000000446007388 */ /* 0x0003e20000000400 */
[----:B------:R-:W-:Y:S02]  /*6990*/  ISETP.NE.AND P0, PT, R100, RZ, PT ;  /* 0x000000ff6400720c */ /* 0x000fe40003f05270 */
[----:B------:R-:W-:Y:S01]  /*69a0*/  F2FP.PACK_AB R3, R0, R25 ;  /* 0x000000190003723e */ /* 0x000fe200000000ff */
[----:B------:R2:W-:Y:S01]  /*69b0*/  STS.U16 [R70+0x4], R6 ;  /* 0x0000040646007388 */ /* 0x0005e20000000400 */
[----:B------:R-:W-:-:S02]  /*69c0*/  ISETP.GE.AND P1, PT, R91, R104, PT ;  /* 0x000000685b00720c */ /* 0x000fc40003f26270 */
[----:B0-----:R-:W-:Y:S01]  /*69d0*/  PRMT R5, R2, 0x7632, R5 ;  /* 0x0000763202057816 */ /* 0x001fe20000000005 */
[----:B------:R0:W-:Y:S01]  /*69e0*/  STS.U16 [R70+0x6], R7 ;  /* 0x0000060746007388 */ /* 0x0001e20000000400 */
[----:B------:R-:W-:Y:S02]  /*69f0*/  F2FP.PACK_AB R2, R22, R27 ;  /* 0x0000001b1602723e */ /* 0x000fe400000000ff */
[----:B-1----:R-:W-:Y:S01]  /*6a00*/  F2FP.PACK_AB R4, R24, R29 ;  /* 0x0000001d1804723e */ /* 0x002fe200000000ff */
[----:B------:R1:W-:Y:S01]  /*6a10*/  STS.U16 [R70+0x8], R8 ;  /* 0x0000080846007388 */ /* 0x0003e20000000400 */
[----:B------:R-:W-:Y:S02]  /*6a20*/  SHF.R.S32.HI R107, RZ, 0x1f, R91 ;  /* 0x0000001fff6b7819 */ /* 0x000fe4000001145b */
[----:B--2---:R-:W-:Y:S01]  /*6a30*/  PRMT R6, R4, 0x7632, R6 ;  /* 0x0000763204067816 */ /* 0x004fe20000000006 */
[----:B------:R2:W-:Y:S01]  /*6a40*/  STS.U16 [R70+0xa], R9 ;  /* 0x00000a0946007388 */ /* 0x0005e20000000400 */
[----:B------:R-:W-:-:S02]  /*6a50*/  LOP3.LUT R13, R91, 0x40, RZ, 0xfc, !PT ;  /* 0x000000405b0d7812 */ /* 0x000fc400078efcff */
[----:B0-----:R-:W-:Y:S01]  /*6a60*/  PRMT R7, R2, 0x7632, R7 ;  /* 0x0000763202077816 */ /* 0x001fe20000000007 */
[----:B------:R-:W-:Y:S01]  /*6a70*/  STS.U16 [R70+0xc], R10 ;  /* 0x00000c0a46007388 */ /* 0x000fe20000000400 */
[----:B-1----:R-:W-:-:S03]  /*6a80*/  PRMT R8, R3, 0x7632, R8 ;  /* 0x0000763203087816 */ /* 0x002fc60000000008 */
[----:B------:R0:W-:Y:S01]  /*6a90*/  STS.U16 [R70+0xe], R5 ;  /* 0x00000e0546007388 */ /* 0x0001e20000000400 */
[----:B--2---:R-:W-:-:S03]  /*6aa0*/  IMAD R9, R95, c[0x0][0x1f0], RZ ;  /* 0x00007c005f097a24 */ /* 0x004fc600078e02ff */
[----:B------:R-:W-:Y:S01]  /*6ab0*/  STS.U16 [R70+0x10], R11 ;  /* 0x0000100b46007388 */ /* 0x000fe20000000400 */
[----:B------:R-:W-:-:S03]  /*6ac0*/  IMAD R109, R96, c[0x0][0x1f4], R9 ;  /* 0x00007d00606d7a24 */ /* 0x000fc600078e0209 */
[----:B------:R-:W-:Y:S01]  /*6ad0*/  STS.U16 [R70+0x12], R12 ;  /* 0x0000120c46007388 */ /* 0x000fe20000000400 */
[----:B0-----:R-:W-:-:S03]  /*6ae0*/  IMAD R5, R95, c[0x0][0x200], RZ ;  /* 0x000080005f057a24 */ /* 0x001fc600078e02ff */
[----:B------:R-:W-:Y:S01]  /*6af0*/  STS.U16 [R70+0x14], R4 ;  /* 0x0000140446007388 */ /* 0x000fe20000000400 */
[----:B------:R-:W-:-:S03]  /*6b00*/  IMAD R17, R96, c[0x0][0x204], R5 ;  /* 0x0000810060117a24 */ /* 0x000fc600078e0205 */
[----:B------:R0:W-:Y:S04]  /*6b10*/  STS.U16 [R70+0x16], R6 ;  /* 0x0000160646007388 */ /* 0x0001e80000000400 */
[----:B------:R-:W-:Y:S04]  /*6b20*/  STS.U16 [R70+0x18], R2 ;  /* 0x0000180246007388 */ /* 0x000fe80000000400 */
[----:B------:R-:W-:Y:S01]  /*6b30*/  STS.U16 [R70+0x1a], R7 ;  /* 0x00001a0746007388 */ /* 0x000fe20000000400 */
[----:B0-----:R-:W-:-:S03]  /*6b40*/  IMAD R6, R98, c[0x0][0x208], RZ ;  /* 0x0000820062067a24 */ /* 0x001fc600078e02ff */
[----:B------:R0:W-:Y:S01]  /*6b50*/  STS.U16 [R70+0x1c], R3 ;  /* 0x00001c0346007388 */ /* 0x0001e20000000400 */
[----:B------:R-:W-:Y:S01]  /*6b60*/  IMAD R11, R101, c[0x0][0x20c], R6 ;  /* 0x00008300650b7a24 */ /* 0x000fe200078e0206 */
[----:B------:R-:W-:Y:S02]  /*6b70*/  LEA R6, P5, R91, c[0x0][0x258], 0x1 ;  /* 0x000096005b067a11 */ /* 0x000fe400078a08ff */
[----:B------:R1:W-:Y:S01]  /*6b80*/  STS.U16 [R70+0x1e], R8 ;  /* 0x00001e0846007388 */ /* 0x0003e20000000400 */
[----:B------:R-:W-:-:S06]  /*6b90*/  NOP ;  /* 0x0000000000007918 */ /* 0x000fcc0000000000 */
[----:B------:R-:W-:Y:S01]  /*6ba0*/  LDS.U16 R19, [R86] ;  /* 0x0000000056137984 */ /* 0x000fe20000000400 */
[----:B0-----:R-:W-:-:S03]  /*6bb0*/  IMAD.WIDE.U32 R2, R96, c[0x0][0x200], RZ ;  /* 0x0000800060027a25 */ /* 0x001fc600078e00ff */
[----:B------:R-:W-:Y:S02]  /*6bc0*/  LDS.U16 R45, [R85+0x40] ;  /* 0x00004000552d7984 */ /* 0x000fe40000000400 */
[----:B------:R-:W-:Y:S02]  /*6bd0*/  IADD3 R5, R3, R17, RZ ;  /* 0x0000001103057210 */ /* 0x000fe40007ffe0ff */
[----:B------:R-:W-:Y:S01]  /*6be0*/  LDS.U16 R47, [R84+0x80] ;  /* 0x00008000542f7984 */ /* 0x000fe20000000400 */
[----:B------:R-:W-:Y:S02]  /*6bf0*/  MOV R4, R2 ;  /* 0x0000000200047202 */ /* 0x000fe40000000f00 */
[----:B------:R-:W-:Y:S01]  /*6c00*/  SHF.L.U32 R2, R92, 0xa, RZ ;  /* 0x0000000a5c027819 */ /* 0x000fe200000006ff */
[----:B------:R-:W-:Y:S02]  /*6c10*/  LDS.U16 R49, [R83+0xc0] ;  /* 0x0000c00053317984 */ /* 0x000fe40000000400 */
[----:B------:R-:W-:Y:S01]  /*6c20*/  IMAD.WIDE.U32 R4, R101, c[0x0][0x208], R4 ;  /* 0x0000820065047a25 */ /* 0x000fe200078e0004 */
[--C-:B------:R-:W-:Y:S01]  /*6c30*/  SHF.R.S32.HI R3, RZ, 0x1f, R2.reuse ;  /* 0x0000001fff037819 */ /* 0x100fe20000011402 */
[----:B------:R-:W-:Y:S03]  /*6c40*/  LDS.U16 R51, [R82+0x100] ;  /* 0x0001000052337984 */ /* 0x000fe60000000400 */
[----:B------:R-:W-:Y:S01]  /*6c50*/  IADD3 R7, P2, R2, R4, RZ ;  /* 0x0000000402077210 */ /* 0x000fe20007f5e0ff */
[----:B------:R-:W-:Y:S01]  /*6c60*/  LDS.U16 R53, [R81+0x140] ;  /* 0x0001400051357984 */ /* 0x000fe20000000400 */
[----:B-1----:R-:W-:-:S02]  /*6c70*/  @!P1 IMAD.WIDE.U32 R8, R96, c[0x0][0x1f0], R2 ;  /* 0x00007c0060089a25 */ /* 0x002fc400078e0002 */
[----:B------:R-:W-:Y:S01]  /*6c80*/  IADD3.X R10, R3, R11, R5, P2, !PT ;  /* 0x0000000b030a7210 */ /* 0x000fe200017fe405 */
[----:B------:R-:W-:Y:S01]  /*6c90*/  LDS.U16 R55, [R80+0x180] ;  /* 0x0001800050377984 */ /* 0x000fe20000000400 */
[----:B------:R-:W-:Y:S02]  /*6ca0*/  LEA.HI.X R5, R91, c[0x0][0x25c], R107, 0x1, P5 ;  /* 0x000097005b057a11 */ /* 0x000fe400028f0c6b */
[----:B------:R-:W-:Y:S01]  /*6cb0*/  LEA R6, P6, R7, R6, 0x1 ;  /* 0x0000000607067211 */ /* 0x000fe200078c08ff */
[----:B------:R-:W-:Y:S01]  /*6cc0*/  LDS.U16 R57, [R79+0x1c0] ;  /* 0x0001c0004f397984 */ /* 0x000fe20000000400 */
[C---:B------:R-:W-:Y:S02]  /*6cd0*/  LOP3.LUT R11, R91.reuse, 0x20, RZ, 0xfc, !PT ;  /* 0x000000205b0b7812 */ /* 0x040fe400078efcff */
[----:B------:R-:W-:Y:S01]  /*6ce0*/  IADD3 R4, P5, R91, R2, RZ ;  /* 0x000000025b047210 */ /* 0x000fe20007fbe0ff */
[----:B------:R-:W-:Y:S01]  /*6cf0*/  LDS.U16 R59, [R78+0x200] ;  /* 0x000200004e3b7984 */ /* 0x000fe20000000400 */
[----:B------:R-:W-:-:S02]  /*6d00*/  LEA.HI.X R7, R7, R5, R10, 0x1, P6 ;  /* 0x0000000507077211 */ /* 0x000fc400030f0c0a */
[----:B------:R-:W-:Y:S01]  /*6d10*/  @!P1 IADD3 R9, R109, R9, RZ ;  /* 0x000000096d099210 */ /* 0x000fe20007ffe0ff */
[----:B------:R-:W-:Y:S01]  /*6d20*/  LDS.U16 R61, [R77+0x240] ;  /* 0x000240004d3d7984 */ /* 0x000fe20000000400 */
[----:B------:R-:W-:-:S03]  /*6d30*/  IADD3.X R5, R3, R107, RZ, P5, !PT ;  /* 0x0000006b03057210 */ /* 0x000fc60002ffe4ff */
        /* <DEDUP_REMOVED lines=22> */
.L_x_780:
[----:B------:R-:W-:Y:S05]  /*6ea0*/  BSYNC B0 ;  /* 0x0000000000007941 */ /* 0x000fea0003800000 */
.L_x_779:
        /* <DEDUP_REMOVED lines=65> */
[-C--:B------:R-:W-:Y:S02]  /*72c0*/  ISETP.GE.AND P2, PT, R17, R104.reuse, PT ;  /* 0x000000681100720c */ /* 0x080fe40003f46270 */
        /* <DEDUP_REMOVED lines=46> */
[----:B----4-:R-:W-:-:S04]  /*75b0*/  IADD3 R14, R107, 0x1, RZ ;  /* 0x000000016b0e7810 */ /* 0x010fc80007ffe0ff */
[-C--:B------:R-:W-:Y:S02]  /*75c0*/  LEA.HI.SX32 R14, R14, R107.reuse, 0x1b ;  /* 0x0000006b0e0e7211 */ /* 0x080fe400078fdaff */
[C---:B------:R-:W-:Y:S02]  /*75d0*/  IADD3 R15, R107.reuse, 0x6, RZ ;  /* 0x000000066b0f7810 */ /* 0x040fe40007ffe0ff */
[----:B------:R-:W-:Y:S02]  /*75e0*/  IADD3 R44, R107, 0xd, RZ ;  /* 0x0000000d6b2c7810 */ /* 0x000fe40007ffe0ff */
[-C--:B------:R-:W-:Y:S02]  /*75f0*/  LEA.HI.SX32 R15, R15, R107.reuse, 0x1b ;  /* 0x0000006b0f0f7211 */ /* 0x080fe400078fdaff */
[----:B------:R-:W-:Y:S02]  /*7600*/  LEA.HI.SX32 R44, R44, R107, 0x1b ;  /* 0x0000006b2c2c7211 */ /* 0x000fe400078fdaff */
[----:B------:R-:W-:-:S02]  /*7610*/  SHF.L.U32 R15, R15, 0x1, RZ ;  /* 0x000000010f0f7819 */ /* 0x000fc400000006ff */
[----:B------:R-:W-:Y:S01]  /*7620*/  SHF.L.U32 R44, R44, 0x1, RZ ;  /* 0x000000012c2c7819 */ /* 0x000fe200000006ff */
[----:B---3--:R-:W-:Y:S04]  /*7630*/  STS.U16 [R86], R59 ;  /* 0x0000003b56007388 */ /* 0x008fe80000000400 */
[----:B-----5:R-:W-:Y:S04]  /*7640*/  STS.U16 [R85+0x40], R16 ;  /* 0x0000401055007388 */ /* 0x020fe80000000400 */
[----:B------:R-:W-:Y:S04]  /*7650*/  STS.U16 [R84+0x80], R61 ;  /* 0x0000803d54007388 */ /* 0x000fe80000000400 */
[----:B------:R-:W-:Y:S04]  /*7660*/  STS.U16 [R83+0xc0], R18 ;  /* 0x0000c01253007388 */ /* 0x000fe80000000400 */
[----:B------:R-:W-:Y:S04]  /*7670*/  STS.U16 [R82+0x100], R63 ;  /* 0x0001003f52007388 */ /* 0x000fe80000000400 */
[----:B--2---:R-:W-:Y:S04]  /*7680*/  STS.U16 [R81+0x140], R20 ;  /* 0x0001401451007388 */ /* 0x004fe80000000400 */
[----:B------:R-:W-:Y:S04]  /*7690*/  STS.U16 [R80+0x180], R7 ;  /* 0x0001800750007388 */ /* 0x000fe80000000400 */
[----:B------:R0:W-:Y:S04]  /*76a0*/  STS.U16 [R79+0x1c0], R6 ;  /* 0x0001c0064f007388 */ /* 0x0001e80000000400 */
[----:B------:R-:W-:Y:S04]  /*76b0*/  STS.U16 [R78+0x200], R9 ;  /* 0x000200094e007388 */ /* 0x000fe80000000400 */
[----:B------:R1:W-:Y:S01]  /*76c0*/  STS.U16 [R77+0x240], R8 ;  /* 0x000240084d007388 */ /* 0x0003e20000000400 */
[----:B0-----:R-:W-:-:S03]  /*76d0*/  SHF.L.U32 R6, R14, 0x1, RZ ;  /* 0x000000010e067819 */ /* 0x001fc600000006ff */
[----:B------:R-:W-:Y:S04]  /*76e0*/  STS.U16 [R76+0x280], R65 ;  /* 0x000280414c007388 */ /* 0x000fe80000000400 */
[----:B------:R0:W-:Y:S04]  /*76f0*/  STS.U16 [R75+0x2c0], R36 ;  /* 0x0002c0244b007388 */ /* 0x0001e80000000400 */
[----:B------:R-:W-:Y:S01]  /*7700*/  STS.U16 [R74+0x300], R67 ;  /* 0x000300434a007388 */ /* 0x000fe20000000400 */
[----:B-1----:R-:W-:-:S03]  /*7710*/  IADD3 R8, R107, 0x3, RZ ;  /* 0x000000036b087810 */ /* 0x002fc60007ffe0ff */
[----:B------:R-:W-:Y:S04]  /*7720*/  STS.U16 [R73+0x340], R38 ;  /* 0x0003402649007388 */ /* 0x000fe80000000400 */
[----:B------:R-:W-:Y:S01]  /*7730*/  STS.U16 [R72+0x380], R69 ;  /* 0x0003804548007388 */ /* 0x000fe20000000400 */
[----:B------:R-:W-:-:S03]  /*7740*/  IADD3 R7, R107, 0x2, RZ ;  /* 0x000000026b077810 */ /* 0x000fc60007ffe0ff */
[----:B------:R1:W-:Y:S01]  /*7750*/  STS.U16 [R71+0x3c0], R40 ;  /* 0x0003c02847007388 */ /* 0x0003e20000000400 */
[----:B------:R-:W-:-:S06]  /*7760*/  NOP ;  /* 0x0000000000007918 */ /* 0x000fcc0000000000 */
[----:B------:R-:W2:Y:S01]  /*7770*/  LDS.U16 R46, [R6+0x2] ;  /* 0x00000200062e7984 */ /* 0x000ea20000000400 */
[-C--:B------:R-:W-:Y:S02]  /*7780*/  LEA.HI.SX32 R8, R8, R107.reuse, 0x1b ;  /* 0x0000006b08087211 */ /* 0x080fe400078fdaff */
[----:B------:R-:W-:Y:S01]  /*7790*/  LEA.HI.SX32 R7, R7, R107, 0x1b ;  /* 0x0000006b07077211 */ /* 0x000fe200078fdaff */
[----:B------:R-:W3:Y:S01]  /*77a0*/  LDS.U16 R42, [R70] ;  /* 0x00000000462a7984 */ /* 0x000ee20000000400 */
[----:B------:R-:W-:Y:S02]  /*77b0*/  SHF.L.U32 R8, R8, 0x1, RZ ;  /* 0x0000000108087819 */ /* 0x000fe400000006ff */
[----:B------:R-:W-:Y:S01]  /*77c0*/  SHF.L.U32 R7, R7, 0x1, RZ ;  /* 0x0000000107077819 */ /* 0x000fe200000006ff */
[----:B------:R-:W-:Y:S04]  /*77d0*/  LDS.U16 R59, [R15+0xc] ;  /* 0x00000c000f3b7984 */ /* 0x000fe80000000400 */
[----:B------:R-:W4:Y:S04]  /*77e0*/  LDS.U16 R54, [R8+0x6] ;  /* 0x0000060008367984 */ /* 0x000f280000000400 */
[----:B------:R-:W5:Y:S01]  /*77f0*/  LDS.U16 R50, [R7+0x4] ;  /* 0x0000040007327984 */ /* 0x000f620000000400 */
[----:B------:R-:W-:-:S02]  /*7800*/  IADD3 R16, R107, 0x7, RZ ;  /* 0x000000076b107810 */ /* 0x000fc40007ffe0ff */
[C---:B------:R-:W-:Y:S02]  /*7810*/  IADD3 R9, R107.reuse, 0x4, RZ ;  /* 0x000000046b097810 */ /* 0x040fe40007ffe0ff */
[----:B------:R-:W-:Y:S02]  /*7820*/  IADD3 R14, R107, 0x5, RZ ;  /* 0x000000056b0e7810 */ /* 0x000fe40007ffe0ff */
[-C--:B------:R-:W-:Y:S02]  /*7830*/  LEA.HI.SX32 R16, R16, R107.reuse, 0x1b ;  /* 0x0000006b10107211 */ /* 0x080fe400078fdaff */
[----:B------:R-:W-:Y:S02]  /*7840*/  LEA.HI.SX32 R9, R9, R107, 0x1b ;  /* 0x0000006b09097211 */ /* 0x000fe400078fdaff */
[C---:B0-----:R-:W-:Y:S02]  /*7850*/  IADD3 R36, R107.reuse, 0xa, RZ ;  /* 0x0000000a6b247810 */ /* 0x041fe40007ffe0ff */
[----:B-1----:R-:W-:Y:S01]  /*7860*/  IADD3 R40, R107, 0xc, RZ ;  /* 0x0000000c6b287810 */ /* 0x002fe20007ffe0ff */
[----:B--2---:R-:W-:-:S02]  /*7870*/  HADD2.F32 R46, -RZ, R46.H0_H0 ;  /* 0x2000002eff2e7230 */ /* 0x004fc40000004100 */
[----:B---3--:R-:W-:-:S03]  /*7880*/  HADD2.F32 R42, -RZ, R42.H0_H0 ;  /* 0x2000002aff2a7230 */ /* 0x008fc60000004100 */
[----:B------:R-:W-:Y:S01]  /*7890*/  FMUL.FTZ R52, R46, -1.4426950216293334961 ;  /* 0xbfb8aa3b2e347820 */ /* 0x000fe20000410000 */
[-C--:B------:R-:W-:Y:S02]  /*78a0*/  LEA.HI.SX32 R14, R14, R107.reuse, 0x1b ;  /* 0x0000006b0e0e7211 */ /* 0x080fe400078fdaff */
[----:B------:R-:W-:Y:S01]  /*78b0*/  SHF.L.U32 R16, R16, 0x1, RZ ;  /* 0x0000000110107819 */ /* 0x000fe200000006ff */
[----:B------:R-:W-:Y:S01]  /*78c0*/  FMUL.FTZ R48, R42, -1.4426950216293334961 ;  /* 0xbfb8aa3b2a307820 */ /* 0x000fe20000410000 */
[----:B------:R0:W-:Y:S01]  /*78d0*/  MUFU.EX2 R102, R52 ;  /* 0x0000003400667308 */ /* 0x0001e20000000800 */
[----:B------:R-:W-:Y:S01]  /*78e0*/  SHF.L.U32 R9, R9, 0x1, RZ ;  /* 0x0000000109097819 */ /* 0x000fe200000006ff */
[----:B----4-:R-:W-:Y:S01]  /*78f0*/  HADD2.F32 R54, -RZ, R54.H0_H0 ;  /* 0x20000036ff367230 */ /* 0x010fe20000004100 */
[----:B------:R-:W-:Y:S01]  /*7900*/  IADD3 R38, R107, 0xb, RZ ;  /* 0x0000000b6b267810 */ /* 0x000fe20007ffe0ff */
[----:B------:R-:W1:Y:S01]  /*7910*/  LDS.U16 R66, [R16+0xe] ;  /* 0x00000e0010427984 */ /* 0x000e620000000400 */
[----:B------:R-:W-:-:S02]  /*7920*/  LEA.HI.SX32 R36, R36, R107, 0x1b ;  /* 0x0000006b24247211 */ /* 0x000fc400078fdaff */
[----:B------:R-:W-:Y:S01]  /*7930*/  LEA.HI.SX32 R40, R40, R107, 0x1b ;  /* 0x0000006b28287211 */ /* 0x000fe200078fdaff */
[----:B------:R2:W-:Y:S01]  /*7940*/  MUFU.EX2 R69, R48 ;  /* 0x0000003000457308 */ /* 0x0005e20000000800 */
[C---:B0-----:R-:W-:Y:S02]  /*7950*/  IADD3 R52, R107.reuse, 0xf, RZ ;  /* 0x0000000f6b347810 */ /* 0x041fe40007ffe0ff */
[C---:B------:R-:W-:Y:S02]  /*7960*/  IADD3 R18, R107.reuse, 0x8, RZ ;  /* 0x000000086b127810 */ /* 0x040fe40007ffe0ff */
[C---:B------:R-:W-:Y:S01]  /*7970*/  IADD3 R20, R107.reuse, 0x9, RZ ;  /* 0x000000096b147810 */ /* 0x040fe20007ffe0ff */
[----:B-----5:R-:W-:Y:S01]  /*7980*/  HADD2.F32 R50, -RZ, R50.H0_H0 ;  /* 0x20000032ff327230 */ /* 0x020fe20000004100 */
[----:B------:R-:W-:Y:S01]  /*7990*/  SHF.L.U32 R14, R14, 0x1, RZ ;  /* 0x000000010e0e7819 */ /* 0x000fe200000006ff */
[----:B------:R-:W0:Y:S01]  /*79a0*/  LDS.U16 R58, [R9+0x8] ;  /* 0x00000800093a7984 */ /* 0x000e220000000400 */
[----:B--2---:R-:W-:-:S02]  /*79b0*/  IADD3 R48, R107, 0xe, RZ ;  /* 0x0000000e6b307810 */ /* 0x004fc40007ffe0ff */
[-C--:B------:R-:W-:Y:S01]  /*79c0*/  LEA.HI.SX32 R52, R52, R107.reuse, 0x1b ;  /* 0x0000006b34347211 */ /* 0x080fe200078fdaff */
[----:B------:R-:W-:Y:S01]  /*79d0*/  FMUL.FTZ R62, R54, -1.4426950216293334961 ;  /* 0xbfb8aa3b363e7820 */ /* 0x000fe20000410000 */
[-C--:B------:R-:W-:Y:S01]  /*79e0*/  LEA.HI.SX32 R38, R38, R107.reuse, 0x1b ;  /* 0x0000006b26267211 */ /* 0x080fe200078fdaff */
[----:B------:R-:W2:Y:S01]  /*79f0*/  LDS.U16 R56, [R14+0xa] ;  /* 0x00000a000e387984 */ /* 0x000ea20000000400 */
[----:B------:R-:W-:Y:S02]  /*7a00*/  SHF.L.U32 R36, R36, 0x1, RZ ;  /* 0x0000000124247819 */ /* 0x000fe400000006ff */
[----:B------:R-:W-:Y:S02]  /*7a10*/  SHF.L.U32 R40, R40, 0x1, RZ ;  /* 0x0000000128287819 */ /* 0x000fe400000006ff */
[-C--:B------:R-:W-:Y:S02]  /*7a20*/  LEA.HI.SX32 R18, R18, R107.reuse, 0x1b ;  /* 0x0000006b12127211 */ /* 0x080fe400078fdaff */
[-C--:B------:R-:W-:Y:S01]  /*7a30*/  LEA.HI.SX32 R20, R20, R107.reuse, 0x1b ;  /* 0x0000006b14147211 */ /* 0x080fe200078fdaff */
[----:B------:R-:W-:Y:S01]  /*7a40*/  FMUL.FTZ R60, R50, -1.4426950216293334961 ;  /* 0xbfb8aa3b323c7820 */ /* 0x000fe20000410000 */
[----:B------:R-:W-:Y:S01]  /*7a50*/  LEA.HI.SX32 R48, R48, R107, 0x1b ;  /* 0x0000006b30307211 */ /* 0x000fe200078fdaff */
[----:B------:R-:W3:Y:S01]  /*7a60*/  LDS.U16 R64, [R36+0x14] ;  /* 0x0000140024407984 */ /* 0x000ee20000000400 */
[----:B------:R-:W-:-:S02]  /*7a70*/  SHF.L.U32 R52, R52, 0x1, RZ ;  /* 0x0000000134347819 */ /* 0x000fc400000006ff */
[----:B------:R-:W-:Y:S01]  /*7a80*/  SHF.L.U32 R38, R38, 0x1, RZ ;  /* 0x0000000126267819 */ /* 0x000fe200000006ff */
[----:B------:R-:W4:Y:S01]  /*7a90*/  LDS.U16 R67, [R40+0x18] ;  /* 0x0000180028437984 */ /* 0x000f220000000400 */
[----:B------:R-:W-:Y:S02]  /*7aa0*/  SHF.L.U32 R18, R18, 0x1, RZ ;  /* 0x0000000112127819 */ /* 0x000fe400000006ff */
[----:B------:R-:W-:Y:S01]  /*7ab0*/  SHF.L.U32 R20, R20, 0x1, RZ ;  /* 0x0000000114147819 */ /* 0x000fe200000006ff */
[----:B------:R5:W-:Y:S01]  /*7ac0*/  MUFU.EX2 R105, R62 ;  /* 0x0000003e00697308 */ /* 0x000be20000000800 */
[----:B------:R-:W-:Y:S01]  /*7ad0*/  SHF.L.U32 R48, R48, 0x1, RZ ;  /* 0x0000000130307819 */ /* 0x000fe200000006ff */
[----:B------:R-:W4:Y:S04]  /*7ae0*/  LDS.U16 R65, [R38+0x16] ;  /* 0x0000160026417984 */ /* 0x000f280000000400 */
[----:B------:R-:W4:Y:S02]  /*7af0*/  LDS.U16 R68, [R18+0x10] ;  /* 0x0000100012447984 */ /* 0x000f240000000400 */
[----:B------:R0:W2:Y:S02]  /*7b00*/  MUFU.EX2 R103, R60 ;  /* 0x0000003c00677308 */ /* 0x0000a40000000800 */
[----:B-----5:R-:W5:Y:S04]  /*7b10*/  LDS.U16 R62, [R52+0x1e] ;  /* 0x00001e00343e7984 */ /* 0x020f680000000400 */
[----:B------:R-:W5:Y:S04]  /*7b20*/  LDS.U16 R61, [R20+0x12] ;  /* 0x00001200143d7984 */ /* 0x000f680000000400 */
[----:B0-----:R-:W0:Y:S04]  /*7b30*/  LDS.U16 R60, [R44+0x1a] ;  /* 0x00001a002c3c7984 */ /* 0x001e280000000400 */
[----:B------:R-:W0:Y:S01]  /*7b40*/  LDS.U16 R63, [R48+0x1c] ;  /* 0x00001c00303f7984 */ /* 0x000e220000000400 */
[----:B-1----:R-:W-:-:S02]  /*7b50*/  HADD2.F32 R66, -RZ, R66.H0_H0 ;  /* 0x20000042ff427230 */ /* 0x002fc40000004100 */
[----:B------:R-:W-:Y:S02]  /*7b60*/  HADD2.F32 R58, -RZ, R58.H0_H0 ;  /* 0x2000003aff3a7230 */ /* 0x000fe40000004100 */
[----:B--2---:R-:W-:Y:S01]  /*7b70*/  HADD2.F32 R56, -RZ, R56.H0_H0 ;  /* 0x20000038ff387230 */ /* 0x004fe20000004100 */
[----:B------:R-:W-:Y:S01]  /*7b80*/  FMUL.FTZ R109, R66, -1.4426950216293334961 ;  /* 0xbfb8aa3b426d7820 */ /* 0x000fe20000410000 */
[----:B------:R-:W-:Y:S01]  /*7b90*/  HADD2.F32 R59, -RZ, R59.H0_H0 ;  /* 0x2000003bff3b7230 */ /* 0x000fe20000004100 */
[----:B------:R-:W-:Y:S01]  /*7ba0*/  FMUL.FTZ R106, R58, -1.4426950216293334961 ;  /* 0xbfb8aa3b3a6a7820 */ /* 0x000fe20000410000 */
[----:B---3--:R-:W-:Y:S02]  /*7bb0*/  HADD2.F32 R64, -RZ, R64.H0_H0 ;  /* 0x20000040ff407230 */ /* 0x008fe40000004100 */
[----:B----4-:R-:W-:Y:S01]  /*7bc0*/  HADD2.F32 R67, -RZ, R67.H0_H0 ;  /* 0x20000043ff437230 */ /* 0x010fe20000004100 */
[----:B------:R-:W-:Y:S01]  /*7bd0*/  FMUL.FTZ R107, R56, -1.4426950216293334961 ;  /* 0xbfb8aa3b386b7820 */ /* 0x000fe20000410000 */
[----:B------:R-:W1:Y:S01]  /*7be0*/  MUFU.EX2 R109, R109 ;  /* 0x0000006d006d7308 */ /* 0x000e620000000800 */
[----:B------:R-:W-:-:S02]  /*7bf0*/  FMUL.FTZ R112, R64, -1.4426950216293334961 ;  /* 0xbfb8aa3b40707820 */ /* 0x000fc40000410000 */
[----:B------:R-:W-:Y:S01]  /*7c00*/  FMUL.FTZ R114, R67, -1.4426950216293334961 ;  /* 0xbfb8aa3b43727820 */ /* 0x000fe20000410000 */
[----:B------:R-:W-:Y:S01]  /*7c10*/  HADD2.F32 R65, -RZ, R65.H0_H0 ;  /* 0x20000041ff417230 */ /* 0x000fe20000004100 */
[----:B------:R-:W-:Y:S01]  /*7c20*/  FMUL.FTZ R108, R59, -1.4426950216293334961 ;  /* 0xbfb8aa3b3b6c7820 */ /* 0x000fe20000410000 */
[----:B------:R-:W-:Y:S02]  /*7c30*/  HADD2.F32 R68, -RZ, R68.H0_H0 ;  /* 0x20000044ff447230 */ /* 0x000fe40000004100 */
[----:B-----5:R-:W-:Y:S01]  /*7c40*/  HADD2.F32 R62, -RZ, R62.H0_H0 ;  /* 0x2000003eff3e7230 */ /* 0x020fe20000004100 */
[----:B------:R-:W2:Y:S01]  /*7c50*/  MUFU.EX2 R106, R106 ;  /* 0x0000006a006a7308 */ /* 0x000ea20000000800 */
[----:B------:R-:W-:-:S03]  /*7c60*/  HADD2.F32 R61, -RZ, R61.H0_H0 ;  /* 0x2000003dff3d7230 */ /* 0x000fc60000004100 */
[----:B------:R-:W-:Y:S01]  /*7c70*/  FMUL.FTZ R117, R62, -1.4426950216293334961 ;  /* 0xbfb8aa3b3e757820 */ /* 0x000fe20000410000 */
[----:B0-----:R-:W-:Y:S01]  /*7c80*/  HADD2.F32 R60, -RZ, R60.H0_H0 ;  /* 0x2000003cff3c7230 */ /* 0x001fe20000004100 */
[----:B------:R-:W-:Y:S01]  /*7c90*/  FMUL.FTZ R113, R65, -1.4426950216293334961 ;  /* 0xbfb8aa3b41717820 */ /* 0x000fe20000410000 */
[----:B------:R-:W-:Y:S01]  /*7ca0*/  HADD2.F32 R63, -RZ, R63.H0_H0 ;  /* 0x2000003fff3f7230 */ /* 0x000fe20000004100 */
[----:B------:R-:W0:Y:S01]  /*7cb0*/  MUFU.EX2 R107, R107 ;  /* 0x0000006b006b7308 */ /* 0x000e220000000800 */
[----:B------:R-:W-:Y:S02]  /*7cc0*/  FMUL.FTZ R110, R68, -1.4426950216293334961 ;  /* 0xbfb8aa3b446e7820 */ /* 0x000fe40000410000 */
[----:B------:R-:W-:Y:S02]  /*7cd0*/  FMUL.FTZ R111, R61, -1.4426950216293334961 ;  /* 0xbfb8aa3b3d6f7820 */ /* 0x000fe40000410000 */
[----:B------:R-:W-:Y:S02]  /*7ce0*/  FMUL.FTZ R115, R60, -1.4426950216293334961 ;  /* 0xbfb8aa3b3c737820 */ /* 0x000fe40000410000 */
[----:B------:R-:W-:Y:S01]  /*7cf0*/  FMUL.FTZ R116, R63, -1.4426950216293334961 ;  /* 0xbfb8aa3b3f747820 */ /* 0x000fe20000410000 */
[----:B------:R-:W3:Y:S01]  /*7d00*/  MUFU.EX2 R112, R112 ;  /* 0x0000007000707308 */ /* 0x000ee20000000800 */
[----:B------:R-:W-:-:S07]  /*7d10*/  FADD.FTZ R103, R103, 1 ;  /* 0x3f80000067677421 */ /* 0x000fce0000010000 */
[----:B------:R-:W4:Y:S01]  /*7d20*/  MUFU.EX2 R114, R114 ;  /* 0x0000007200727308 */ /* 0x000f220000000800 */
[----:B------:R-:W-:-:S07]  /*7d30*/  FADD.FTZ R69, R69, 1 ;  /* 0x3f80000045457421 */ /* 0x000fce0000010000 */
[----:B------:R-:W5:Y:S08]  /*7d40*/  MUFU.EX2 R108, R108 ;  /* 0x0000006c006c7308 */ /* 0x000f700000000800 */
[----:B------:R-:W0:Y:S01]  /*7d50*/  MUFU.EX2 R117, R117 ;  /* 0x0000007500757308 */ /* 0x000e220000000800 */
[----:B-1----:R-:W-:-:S07]  /*7d60*/  FADD.FTZ R109, R109, 1 ;  /* 0x3f8000006d6d7421 */ /* 0x002fce0000010000 */
[----:B------:R-:W1:Y:S01]  /*7d70*/  MUFU.EX2 R113, R113 ;  /* 0x0000007100717308 */ /* 0x000e620000000800 */
[----:B------:R-:W-:-:S07]  /*7d80*/  FADD.FTZ R105, R105, 1 ;  /* 0x3f80000069697421 */ /* 0x000fce0000010000 */
[----:B------:R-:W0:Y:S01]  /*7d90*/  MUFU.EX2 R110, R110 ;  /* 0x0000006e006e7308 */ /* 0x000e220000000800 */
[----:B--2---:R-:W-:-:S07]  /*7da0*/  FADD.FTZ R106, R106, 1 ;  /* 0x3f8000006a6a7421 */ /* 0x004fce0000010000 */
[----:B------:R-:W2:Y:S08]  /*7db0*/  MUFU.EX2 R111, R111 ;  /* 0x0000006f006f7308 */ /* 0x000eb00000000800 */
[----:B------:R-:W1:Y:S01]  /*7dc0*/  MUFU.EX2 R115, R115 ;  /* 0x0000007300737308 */ /* 0x000e620000000800 */
[----:B------:R-:W-:-:S07]  /*7dd0*/  FADD.FTZ R102, R102, 1 ;  /* 0x3f80000066667421 */ /* 0x000fce0000010000 */
[----:B------:R-:W1:Y:S01]  /*7de0*/  MUFU.EX2 R116, R116 ;  /* 0x0000007400747308 */ /* 0x000e620000000800 */
[----:B0-----:R-:W-:Y:S02]  /*7df0*/  FADD.FTZ R107, R107, 1 ;  /* 0x3f8000006b6b7421 */ /* 0x001fe40000010000 */
[----:B---3--:R-:W-:-:S05]  /*7e00*/  FADD.FTZ R112, R112, 1 ;  /* 0x3f80000070707421 */ /* 0x008fca0000010000 */
[----:B------:R-:W0:Y:S01]  /*7e10*/  MUFU.RCP R103, R103 ;  /* 0x0000006700677308 */ /* 0x000e220000001000 */
[----:B----4-:R-:W-:Y:S02]  /*7e20*/  FADD.FTZ R114, R114, 1 ;  /* 0x3f80000072727421 */ /* 0x010fe40000010000 */
[----:B-----5:R-:W-:-:S05]  /*7e30*/  FADD.FTZ R108, R108, 1 ;  /* 0x3f8000006c6c7421 */ /* 0x020fca0000010000 */
[----:B------:R-:W3:Y:S01]  /*7e40*/  MUFU.RCP R69, R69 ;  /* 0x0000004500457308 */ /* 0x000ee20000001000 */
[----:B------:R-:W-:Y:S02]  /*7e50*/  FADD.FTZ R117, R117, 1 ;  /* 0x3f80000075757421 */ /* 0x000fe40000010000 */
[----:B-1----:R-:W-:-:S05]  /*7e60*/  FADD.FTZ R113, R113, 1 ;  /* 0x3f80000071717421 */ /* 0x002fca0000010000 */
[----:B------:R-:W1:Y:S01]  /*7e70*/  MUFU.RCP R121, R106 ;  /* 0x0000006a00797308 */ /* 0x000e620000001000 */
[----:B------:R-:W-:Y:S02]  /*7e80*/  FADD.FTZ R110, R110, 1 ;  /* 0x3f8000006e6e7421 */ /* 0x000fe40000010000 */
[----:B--2---:R-:W-:-:S05]  /*7e90*/  FADD.FTZ R111, R111, 1 ;  /* 0x3f8000006f6f7421 */ /* 0x004fca0000010000 */
[----:B------:R-:W2:Y:S01]  /*7ea0*/  MUFU.RCP R119, R102 ;  /* 0x0000006600777308 */ /* 0x000ea20000001000 */
[----:B------:R-:W-:-:S07]  /*7eb0*/  FADD.FTZ R115, R115, 1 ;  /* 0x3f80000073737421 */ /* 0x000fce0000010000 */
[----:B------:R-:W4:Y:S01]  /*7ec0*/  MUFU.RCP R109, R109 ;  /* 0x0000006d006d7308 */ /* 0x000f220000001000 */
[----:B------:R-:W-:-:S07]  /*7ed0*/  FADD.FTZ R116, R116, 1 ;  /* 0x3f80000074747421 */ /* 0x000fce0000010000 */
[----:B------:R-:W5:Y:S08]  /*7ee0*/  MUFU.RCP R105, R105 ;  /* 0x0000006900697308 */ /* 0x000f700000001000 */
[----:B------:R-:W1:Y:S01]  /*7ef0*/  MUFU.RCP R125, R112 ;  /* 0x00000070007d7308 */ /* 0x000e620000001000 */
[----:B0-----:R-:W-:-:S07]  /*7f00*/  FMUL.FTZ R50, R50, R103 ;  /* 0x0000006732327220 */ /* 0x001fce0000410000 */
[----:B------:R-:W0:Y:S01]  /*7f10*/  MUFU.RCP R107, R107 ;  /* 0x0000006b006b7308 */ /* 0x000e220000001000 */
[----:B---3--:R-:W-:-:S07]  /*7f20*/  FMUL.FTZ R42, R42, R69 ;  /* 0x000000452a2a7220 */ /* 0x008fce0000410000 */
[----:B------:R-:W3:Y:S08]  /*7f30*/  MUFU.RCP R114, R114 ;  /* 0x0000007200727308 */ /* 0x000ef00000001000 */
[----:B------:R-:W0:Y:S08]  /*7f40*/  MUFU.RCP R108, R108 ;  /* 0x0000006c006c7308 */ /* 0x000e300000001000 */
[----:B------:R-:W0:Y:S01]  /*7f50*/  MUFU.RCP R106, R113 ;  /* 0x00000071006a7308 */ /* 0x000e220000001000 */
[----:B-1----:R-:W-:-:S07]  /*7f60*/  FMUL.FTZ R58, R58, R121 ;  /* 0x000000793a3a7220 */ /* 0x002fce0000410000 */
[----:B------:R-:W1:Y:S01]  /*7f70*/  MUFU.RCP R123, R110 ;  /* 0x0000006e007b7308 */ /* 0x000e620000001000 */
[----:B------:R-:W-:-:S07]  /*7f80*/  FMUL.FTZ R50, R50, R37 ;  /* 0x0000002532327220 */ /* 0x000fce0000410000 */
[----:B------:R-:W0:Y:S08]  /*7f90*/  MUFU.RCP R102, R111 ;  /* 0x0000006f00667308 */ /* 0x000e300000001000 */
[----:B------:R-:W0:Y:S01]  /*7fa0*/  MUFU.RCP R117, R117 ;  /* 0x0000007500757308 */ /* 0x000e220000001000 */
[----:B--2---:R-:W-:-:S07]  /*7fb0*/  FMUL.FTZ R69, R46, R119 ;  /* 0x000000772e457220 */ /* 0x004fce0000410000 */
[----:B------:R-:W2:Y:S01]  /*7fc0*/  MUFU.RCP R115, R115 ;  /* 0x0000007300737308 */ /* 0x000ea20000001000 */
[----:B------:R-:W-:Y:S02]  /*7fd0*/  FMUL.FTZ R42, R42, R39 ;  /* 0x000000272a2a7220 */ /* 0x000fe40000410000 */
[----:B----4-:R-:W-:-:S05]  /*7fe0*/  FMUL.FTZ R37, R66, R109 ;  /* 0x0000006d42257220 */ /* 0x010fca0000410000 */
[----:B------:R-:W4:Y:S01]  /*7ff0*/  MUFU.RCP R116, R116 ;  /* 0x0000007400747308 */ /* 0x000f220000001000 */
[----:B-----5:R-:W-:Y:S02]  /*8000*/  FMUL.FTZ R39, R54, R105 ;  /* 0x0000006936277220 */ /* 0x020fe40000410000 */
[----:B------:R-:W-:Y:S02]  /*8010*/  FMUL.FTZ R58, R58, R35 ;  /* 0x000000233a3a7220 */ /* 0x000fe40000410000 */
[----:B------:R-:W-:Y:S02]  /*8020*/  FMUL.FTZ R64, R64, R125 ;  /* 0x0000007d40407220 */ /* 0x000fe40000410000 */
[----:B------:R-:W-:Y:S02]  /*8030*/  FMUL.FTZ R69, R69, R34 ;  /* 0x0000002245457220 */ /* 0x000fe40000410000 */
[----:B0-----:R-:W-:Y:S02]  /*8040*/  FMUL.FTZ R35, R56, R107 ;  /* 0x0000006b38237220 */ /* 0x001fe40000410000 */
[----:B------:R-:W-:-:S02]  /*8050*/  FMUL.FTZ R37, R37, R28 ;  /* 0x0000001c25257220 */ /* 0x000fc40000410000 */
[----:B------:R-:W-:Y:S02]  /*8060*/  FMUL.FTZ R39, R39, R32 ;  /* 0x0000002027277220 */ /* 0x000fe40000410000 */
[----:B---3--:R-:W-:Y:S02]  /*8070*/  FMUL.FTZ R28, R67, R114 ;  /* 0x00000072431c7220 */ /* 0x008fe40000410000 */
[----:B------:R-:W-:Y:S02]  /*8080*/  FMUL.FTZ R32, R59, R108 ;  /* 0x0000006c3b207220 */ /* 0x000fe40000410000 */
[----:B------:R-:W-:Y:S02]  /*8090*/  FMUL.FTZ R65, R65, R106 ;  /* 0x0000006a41417220 */ /* 0x000fe40000410000 */
[----:B------:R-:W-:Y:S01]  /*80a0*/  FMUL.FTZ R64, R64, R29 ;  /* 0x0000001d40407220 */ /* 0x000fe20000410000 */
[----:B------:R-:W-:Y:S01]  /*80b0*/  F2FP.PACK_AB R42, R69, R42 ;  /* 0x0000002a452a723e */ /* 0x000fe200000000ff */
[----:B------:R-:W-:Y:S01]  /*80c0*/  BAR.SYNC.DEFER_BLOCKING 0x0 ;  /* 0x0000000000007b1d */ /* 0x000fe20000010000 */
[----:B-1----:R-:W-:-:S02]  /*80d0*/  FMUL.FTZ R68, R68, R123 ;  /* 0x0000007b44447220 */ /* 0x002fc40000410000 */
[----:B------:R-:W-:Y:S02]  /*80e0*/  FMUL.FTZ R35, R35, R30 ;  /* 0x0000001e23237220 */ /* 0x000fe40000410000 */
[----:B------:R-:W-:Y:S02]  /*80f0*/  FMUL.FTZ R61, R61, R102 ;  /* 0x000000663d3d7220 */ /* 0x000fe40000410000 */
[----:B------:R-:W-:Y:S02]  /*8100*/  FMUL.FTZ R29, R62, R117 ;  /* 0x000000753e1d7220 */ /* 0x000fe40000410000 */
[----:B------:R-:W-:Y:S01]  /*8110*/  FMUL.FTZ R28, R28, R27 ;  /* 0x0000001b1c1c7220 */ /* 0x000fe20000410000 */
[----:B------:R-:W-:Y:S01]  /*8120*/  F2FP.PACK_AB R39, R39, R50 ;  /* 0x000000322727723e */ /* 0x000fe200000000ff */
[----:B------:R-:W-:Y:S02]  /*8130*/  FMUL.FTZ R32, R32, R33 ;  /* 0x0000002120207220 */ /* 0x000fe40000410000 */
[----:B--2---:R-:W-:-:S02]  /*8140*/  FMUL.FTZ R27, R60, R115 ;  /* 0x000000733c1b7220 */ /* 0x004fc40000410000 */
[----:B------:R-:W-:Y:S01]  /*8150*/  FMUL.FTZ R65, R65, R24 ;  /* 0x0000001841417220 */ /* 0x000fe20000410000 */
[----:B------:R-:W-:Y:S01]  /*8160*/  F2FP.PACK_AB R35, R35, R58 ;  /* 0x0000003a2323723e */ /* 0x000fe200000000ff */
[----:B------:R-:W-:Y:S02]  /*8170*/  FMUL.FTZ R68, R68, R31 ;  /* 0x0000001f44447220 */ /* 0x000fe40000410000 */
[----:B------:R-:W-:Y:S02]  /*8180*/  FMUL.FTZ R61, R61, R26 ;  /* 0x0000001a3d3d7220 */ /* 0x000fe40000410000 */
[----:B----4-:R-:W-:Y:S02]  /*8190*/  FMUL.FTZ R24, R63, R116 ;  /* 0x000000743f187220 */ /* 0x010fe40000410000 */
        /* <DEDUP_REMOVED lines=12> */
[----:B------:R1:W-:Y:S01]  /*8260*/  STS.U16 [R7+0x4], R39 ;  /* 0x0000042707007388 */ /* 0x0003e20000000400 */
[----:B------:R-:W-:-:S03]  /*8270*/  F2FP.PACK_AB R27, R27, R28 ;  /* 0x0000001c1b1b723e */ /* 0x000fc600000000ff */
[----:B------:R2:W-:Y:S01]  /*8280*/  STS.U16 [R8+0x6], R22 ;  /* 0x0000061608007388 */ /* 0x0005e20000000400 */
[----:B0-----:R-:W-:-:S03]  /*8290*/  PRMT R0, R61, 0x7632, R0 ;  /* 0x000076323d007816 */ /* 0x001fc60000000000 */
[----:B------:R-:W-:Y:S01]  /*82a0*/  STS.U16 [R9+0x8], R35 ;  /* 0x0000082309007388 */ /* 0x000fe20000000400 */
[----:B------:R-:W-:Y:S02]  /*82b0*/  F2FP.PACK_AB R24, R29, R24 ;  /* 0x000000181d18723e */ /* 0x000fe400000000ff */
[----:B------:R-:W-:Y:S01]  /*82c0*/  PRMT R6, R64, 0x7632, R6 ;  /* 0x0000763240067816 */ /* 0x000fe20000000006 */
[----:B------:R-:W-:Y:S01]  /*82d0*/  STS.U16 [R14+0xa], R25 ;  /* 0x00000a190e007388 */ /* 0x000fe20000000400 */
[----:B-1----:R-:W-:-:S03]  /*82e0*/  PRMT R7, R27, 0x7610, R7 ;  /* 0x000076101b077816 */ /* 0x002fc60000000007 */
[----:B------:R-:W-:Y:S01]  /*82f0*/  STS.U16 [R15+0xc], R32 ;  /* 0x00000c200f007388 */ /* 0x000fe20000000400 */
[----:B--2---:R-:W-:-:S03]  /*8300*/  PRMT R22, R27, 0x7632, R22 ;  /* 0x000076321b167816 */ /* 0x004fc60000000016 */
[----:B------:R0:W-:Y:S04]  /*8310*/  STS.U16 [R16+0xe], R26 ;  /* 0x00000e1a10007388 */ /* 0x0001e80000000400 */
[----:B------:R-:W-:Y:S04]  /*8320*/  STS.U16 [R18+0x10], R61 ;  /* 0x0000103d12007388 */ /* 0x000fe80000000400 */
[----:B------:R-:W-:Y:S01]  /*8330*/  STS.U16 [R20+0x12], R0 ;  /* 0x0000120014007388 */ /* 0x000fe20000000400 */
[----:B0-----:R-:W-:-:S03]  /*8340*/  PRMT R26, R24, 0x7632, R26 ;  /* 0x00007632181a7816 */ /* 0x001fc6000000001a */
[----:B------:R-:W-:Y:S04]  /*8350*/  STS.U16 [R36+0x14], R64 ;  /* 0x0000144024007388 */ /* 0x000fe80000000400 */
        /* <DEDUP_REMOVED lines=25> */
[----:B------:R-:W-:-:S02]  /*84f0*/  IMAD R9, R95, c[0x0][0x210], RZ ;  /* 0x000084005f097a24 */ /* 0x000fc400078e02ff */
[C---:B0-----:R-:W-:Y:S01]  /*8500*/  IMAD.WIDE.U32 R6, R96.reuse, c[0x0][0x210], RZ ;  /* 0x0000840060067a25 */ /* 0x041fe200078e00ff */
[----:B------:R-:W-:Y:S03]  /*8510*/  BSSY B0, `(.L_x_781) ;  /* 0x000000e000007945 */ /* 0x000fe60003800000 */
[----:B------:R-:W-:-:S05]  /*8520*/  IMAD R9, R96, c[0x0][0x214], R9 ;  /* 0x0000850060097a24 */ /* 0x000fca00078e0209 */
[----:B------:R-:W-:Y:S02]  /*8530*/  IADD3 R39, R7, R9, RZ ;  /* 0x0000000907277210 */ /* 0x000fe40007ffe0ff */
[----:B-1----:R-:W-:-:S13]  /*8540*/  ISETP.GE.AND P0, PT, R91, R0, PT ;  /* 0x000000005b00720c */ /* 0x002fda0003f06270 */
        /* <DEDUP_REMOVED lines=10> */
.L_x_782:
[----:B------:R-:W-:Y:S05]  /*85f0*/  BSYNC B0 ;  /* 0x0000000000007941 */ /* 0x000fea0003800000 */
.L_x_781:
[----:B------:R-:W-:Y:S01]  /*8600*/  MOV R4, R6 ;  /* 0x0000000600047202 */ /* 0x000fe20000000f00 */
[----:B------:R-:W-:Y:S01]  /*8610*/  IMAD R6, R98, c[0x0][0x218], RZ ;  /* 0x0000860062067a24 */ /* 0x000fe200078e02ff */
[----:B------:R-:W-:Y:S02]  /*8620*/  MOV R5, R39 ;  /* 0x0000002700057202 */ /* 0x000fe40000000f00 */
[-C--:B------:R-:W-:Y:S01]  /*8630*/  ISETP.GE.AND P3, PT, R11, R0.reuse, PT ;  /* 0x000000000b00720c */ /* 0x080fe20003f66270 */
[----:B0-----:R-:W-:Y:S01]  /*8640*/  IMAD R9, R101, c[0x0][0x21c], R6 ;  /* 0x0000870065097a24 */ /* 0x001fe200078e0206 */
[-C--:B------:R-:W-:Y:S01]  /*8650*/  ISETP.GE.AND P4, PT, R13, R0.reuse, PT ;  /* 0x000000000d00720c */ /* 0x080fe20003f86270 */
[----:B------:R-:W-:Y:S01]  /*8660*/  IMAD.WIDE.U32 R4, R101, c[0x0][0x218], R4 ;  /* 0x0000860065047a25 */ /* 0x000fe200078e0004 */
[-C--:B------:R-:W-:Y:S02]  /*8670*/  ISETP.GE.AND P5, PT, R17, R0.reuse, PT ;  /* 0x000000001100720c */ /* 0x080fe40003fa6270 */
[----:B------:R-:W-:-:S02]  /*8680*/  ISETP.GE.AND P6, PT, R19, R0, PT ;  /* 0x000000001300720c */ /* 0x000fc40003fc6270 */
[----:B------:R-:W-:Y:S02]  /*8690*/  IADD3 R7, P0, R2, R4, RZ ;  /* 0x0000000402077210 */ /* 0x000fe40007f1e0ff */
[----:B------:R-:W-:Y:S02]  /*86a0*/  IADD3 R2, P1, R12, c[0x0][0x270], RZ ;  /* 0x00009c000c027a10 */ /* 0x000fe40007f3e0ff */
[----:B------:R-:W-:Y:S02]  /*86b0*/  IADD3.X R3, R3, R9, R5, P0, !PT ;  /* 0x0000000903037210 */ /* 0x000fe400007fe405 */
[----:B------:R-:W-:Y:S02]  /*86c0*/  IADD3.X R10, R10, c[0x0][0x274], RZ, P1, !PT ;  /* 0x00009d000a0a7a10 */ /* 0x000fe40000ffe4ff */
[----:B------:R-:W-:Y:S02]  /*86d0*/  LEA R2, P0, R7, R2, 0x1 ;  /* 0x0000000207027211 */ /* 0x000fe400078008ff */
[----:B------:R-:W-:-:S02]  /*86e0*/  ISETP.GE.AND P1, PT, R23, R0, PT ;  /* 0x000000001700720c */ /* 0x000fc40003f26270 */
[----:B------:R-:W-:Y:S02]  /*86f0*/  LEA.HI.X R3, R7, R10, R3, 0x1, P0 ;  /* 0x0000000a07037211 */ /* 0x000fe400000f0c03 */
        /* <DEDUP_REMOVED lines=33> */
.L_x_783:
[----:B------:R-:W-:Y:S05]  /*8910*/  EXIT ;  /* 0x000000000000794d */ /* 0x000fea0003800000 */
.L_x_785:
        /* <DEDUP_REMOVED lines=14> */
.L_x_5337:


//--------------------- .text._Z25selective_scan_fwd_kernelI32Selective_Scan_fwd_kernel_traitsILi64ELi16ELi1ELb0ELb0ELb1ELb0EN3c104HalfENS1_7complexIfEEEEv13SSMParamsBase --------------------------
	.section	.text._Z25selective_scan_fwd_kernelI32Selective_Scan_fwd_kernel_traitsILi64ELi16ELi1ELb0ELb0ELb1ELb0EN3c104HalfENS1_7complexIfEEEEv13SSMParamsBase,"ax",@progbits
	.sectioninfo	@"SHI_REGISTERS=168"
	.align	128
        .global         _Z25selective_scan_fwd_kernelI32Selective_Scan_fwd_kernel_traitsILi64ELi16ELi1ELb0ELb0ELb1ELb0EN3c104HalfENS1_7complexIfEEEEv13SSMParamsBase
        .type           _Z25selective_scan_fwd_kernelI32Selective_Scan_fwd_kernel_traitsILi64ELi16ELi1ELb0ELb0ELb1ELb0EN3c104HalfENS1_7complexIfEEEEv13SSMParamsBase,@function
        .size           _Z25selective_scan_fwd_kernelI32Selective_Scan_fwd_kernel_traitsILi64ELi16ELi1ELb0ELb0ELb1ELb0EN3c104HalfENS1_7complexIfEEEEv13SSMParamsBase,(.L_x_5338 - _Z25selective_scan_fwd_kernelI32Selective_Scan_fwd_kernel_traitsILi64ELi16ELi1ELb0ELb0ELb1ELb0EN3c104HalfENS1_7complexIfEEEEv13SSMParamsBase)
        .other          _Z25selective_scan_fwd_kernelI32Selective_Scan_fwd_kernel_traitsILi64ELi16ELi1ELb0ELb0ELb1ELb0EN3c104HalfENS1_7complexIfEEEEv13SSMParamsBase,@"STO_CUDA_ENTRY STV_DEFAULT"
_Z25selective_scan_fwd_kernelI32Selective_Scan_fwd_kernel_traitsILi64ELi16ELi1ELb0ELb0ELb1ELb0EN3c104HalfENS1_7complexIfEEEEv13SSMParamsBase:
.text._Z25selective_scan_fwd_kernelI32Selective_Scan_fwd_kernel_traitsILi64ELi16ELi1ELb0ELb0ELb1ELb0EN3c104HalfENS1_7complexIfEEEEv13SSMParamsBase:
[----:B------:R-:W-:Y:S02]  /*0000*/  MOV R1, c[0x0][0x28] ;  /* 0x00000a0000017a02 */ /* 0x000fe40000000f00 */
[----:B------:R-:W0:Y:S01]  /*0010*/  S2UR UR4, SR_CTAID.Y ;  /* 0x00000000000479c3 */ /* 0x000e220000002600 */
[----:B------:R-:W-:Y:S01]  /*0020*/  ISETP.NE.U32.AND P0, PT, RZ, c[0x0][0x238], PT ;  /* 0x00008e00ff007a0c */ /* 0x000fe20003f05070 */
[----:B------:R-:W-:Y:S01]  /*0030*/  ULDC.64 UR22, c[0x0][0x118] ;  /* 0x0000460000167ab9 */ /* 0x000fe20000000a00 */
[----:B------:R-:W-:Y:S01]  /*0040*/  IABS R7, c[0x0][0x178] ;  /* 0x00005e0000077a13 */ /* 0x000fe20000000000 */
[----:B------:R-:W-:Y:S01]  /*0050*/  ULDC.64 UR28, c[0x0][0x1c8] ;  /* 0x00007200001c7ab9 */ /* 0x000fe20000000a00 */
[----:B------:R-:W-:Y:S02]  /*0060*/  ISETP.NE.AND.EX P0, PT, RZ, c[0x0][0x23c], PT, P0 ;  /* 0x00008f00ff007a0c */ /* 0x000fe40003f05300 */
[----:B------:R-:W-:Y:S01]  /*0070*/  ISETP.NE.U32.AND P1, PT, RZ, c[0x0][0x250], PT ;  /* 0x00009400ff007a0c */ /* 0x000fe20003f25070 */
[----:B------:R-:W1:Y:S01]  /*0080*/  S2UR UR9, SR_CTAID.X ;  /* 0x00000000000979c3 */ /* 0x000e620000002500 */
[----:B------:R-:W-:Y:S02]  /*0090*/  ULDC UR25, c[0x0][0x1d0] ;  /* 0x0000740000197ab9 */ /* 0x000fe40000000800 */
[----:B------:R-:W-:Y:S01]  /*00a0*/  ISETP.NE.AND.EX P1, PT, RZ, c[0x0][0x254], PT, P1 ;  /* 0x00009500ff007a0c */ /* 0x000fe20003f25310 */
[----:B------:R-:W-:-:S02]  /*00b0*/  ULDC UR18, c[0x0][0x1d0] ;  /* 0x0000740000127ab9 */ /* 0x000fc40000000800 */
[----:B------:R-:W-:Y:S02]  /*00c0*/  ULDC UR30, c[0x0][0x1d4] ;  /* 0x00007500001e7ab9 */ /* 0x000fe40000000800 */
[----:B------:R-:W-:Y:S02]  /*00d0*/  ULDC UR26, c[0x0][0x1d8] ;  /* 0x00007600001a7ab9 */ /* 0x000fe40000000800 */
[----:B------:R-:W-:Y:S02]  /*00e0*/  ULDC UR27, c[0x0][0x1e0] ;  /* 0x00007800001b7ab9 */ /* 0x000fe40000000800 */
[----:B------:R-:W-:Y:S02]  /*00f0*/  ULDC UR17, c[0x0][0x1e0] ;  /* 0x0000780000117ab9 */ /* 0x000fe40000000800 */
[----:B------:R-:W-:Y:S01]  /*0100*/  ULDC UR31, c[0x0][0x1d8] ;  /* 0x00007600001f7ab9 */ /* 0x000fe20000000800 */
[----:B0-----:R-:W-:Y:S01]  /*0110*/  MOV R75, UR4 ;  /* 0x00000004004b7c02 */ /* 0x001fe20008000f00 */
[----:B------:R-:W-:-:S02]  /*0120*/  ULDC UR32, c[0x0][0x1dc] ;  /* 0x0000770000207ab9 */ /* 0x000fc40000000800 */
[----:B------:R-:W-:Y:S01]  /*0130*/  ULDC UR33, c[0x0][0x1e4] ;  /* 0x0000790000217ab9 */ /* 0x000fe20000000800 */
[----:B------:R-:W0:Y:S01]  /*0140*/  R2UR UR14, R75 ;  /* 0x000000004b0e73c2 */ /* 0x000e2200000e0000 */
[C---:B------:R-:W-:Y:S01]  /*0150*/  @P0 LEA R2, P2, R75.reuse, c[0x0][0x238], 0x2 ;  /* 0x00008e004b020a11 */ /* 0x040fe200078410ff */
[----:B------:R-:W-:Y:S01]  /*0160*/  ULDC UR34, c[0x0][0x1e8] ;  /* 0x00007a0000227ab9 */ /* 0x000fe20000000800 */
[----:B------:R-:W-:Y:S01]  /*0170*/  @P1 LEA R4, P3, R75, c[0x0][0x250], 0x2 ;  /* 0x000094004b041a11 */ /* 0x000fe200078610ff */
[----:B------:R-:W-:Y:S02]  /*0180*/  ULDC UR35, c[0x0][0x1ec] ;  /* 0x00007b0000237ab9 */ /* 0x000fe40000000800 */
[----:B------:R-:W-:Y:S02]  /*0190*/  ULDC.64 UR12, c[0x0][0x240] ;  /* 0x00009000000c7ab9 */ /* 0x000fe40000000a00 */
[----:B------:R-:W-:Y:S02]  /*01a0*/  ULDC.64 UR10, c[0x0][0x248] ;  /* 0x00009200000a7ab9 */ /* 0x000fe40000000a00 */
[----:B0-----:R-:W-:-:S06]  /*01b0*/  USHF.R.S32.HI UR21, URZ, 0x1f, UR14 ;  /* 0x0000001f3f157899 */ /* 0x001fcc000801140e */
[----:B------:R-:W-:Y:S01]  /*01c0*/  MOV R0, UR21 ;  /* 0x0000001500007c02 */ /* 0x000fe20008000f00 */
[----:B------:R-:W0:Y:S01]  /*01d0*/  R2UR UR8, R7 ;  /* 0x00000000070873c2 */ /* 0x000e2200000e0000 */
[----:B------:R-:W-:Y:S02]  /*01e0*/  MOV R6, UR21 ;  /* 0x0000001500067c02 */ /* 0x000fe40008000f00 */
[C---:B------:R-:W-:Y:S02]  /*01f0*/  @P0 LEA.HI.X R3, R75.reuse, c[0x0][0x23c], R0, 0x2, P2 ;  /* 0x00008f004b030a11 */ /* 0x040fe400010f1400 */
[----:B------:R-:W-:-:S03]  /*0200*/  @P1 LEA.HI.X R5, R75, c[0x0][0x254], R6, 0x2, P3 ;  /* 0x000095004b051a11 */ /* 0x000fc600018f1406 */
[----:B------:R2:W5:Y:S04]  /*0210*/  @P0 LDG.E R2, [R2.64] ;  /* 0x0000001602020981 */ /* 0x000568000c1e1900 */
[----:B------:R3:W5:Y:S01]  /*0220*/  @P1 LDG.E R4, [R4.64] ;  /* 0x0000001604041981 */ /* 0x000762000c1e1900 */
[----:B0-----:R-:W0:Y:S08]  /*0230*/  I2F.RP R0, UR8 ;  /* 0x0000000800007d06 */ /* 0x001e300008209400 */
[----:B0-----:R-:W0:Y:S02]  /*0240*/  MUFU.RCP R0, R0 ;  /* 0x0000000000007308 */ /* 0x001e240000001000 */
[----:B0-----:R-:W-:-:S06]  /*0250*/  IADD3 R6, R0, 0xffffffe, RZ ;  /* 0x0ffffffe00067810 */ /* 0x001fcc0007ffe0ff */
[----:B------:R-:W0:Y:S01]  /*0260*/  F2I.FTZ.U32.TRUNC.NTZ R6, R6 ;  /* 0x0000000600067305 */ /* 0x000e22000021f000 */
[----:B---3--:R-:W-:Y:S01]  /*0270*/  IABS R5, R75 ;  /* 0x0000004b00057213 */ /* 0x008fe20000000000 */
[----:B0-----:R-:W0:Y:S08]  /*0280*/  R2UR UR5, R6 ;  /* 0x00000000060573c2 */ /* 0x001e3000000e0000 */
[----:B------:R-:W3:Y:S01]  /*0290*/  R2UR UR7, R5 ;  /* 0x00000000050773c2 */ /* 0x000ee200000e0000 */
[----:B------:R-:W-:-:S02]  /*02a0*/  UMOV UR4, URZ ;  /* 0x0000003f00047c82 */ /* 0x000fc40008000000 */
[----:B0-----:R-:W-:-:S04]  /*02b0*/  UIADD3 UR6, URZ, -UR5, URZ ;  /* 0x800000053f067290 */ /* 0x001fc8000fffe03f */
[----:B------:R-:W-:-:S04]  /*02c0*/  UIMAD UR6, UR6, UR8, URZ ;  /* 0x00000008060672a4 */ /* 0x000fc8000f8e023f */
[----:B------:R-:W-:-:S04]  /*02d0*/  UIMAD.WIDE.U32 UR4, UR5, UR6, UR4 ;  /* 0x00000006050472a5 */ /* 0x000fc8000f8e0004 */
[----:B---3--:R-:W-:-:S04]  /*02e0*/  UIMAD.WIDE.U32 UR4, UR5, UR7, URZ ;  /* 0x00000007050472a5 */ /* 0x008fc8000f8e003f */
[----:B------:R-:W-:Y:S01]  /*02f0*/  UIADD3 UR4, -UR5, URZ, URZ ;  /* 0x0000003f05047290 */ /* 0x000fe2000fffe13f */
[----:B------:R-:W0:Y:S03]  /*0300*/  R2UR UR15, R75 ;  /* 0x000000004b0f73c2 */ /* 0x000e2600000e0000 */
[----:B------:R-:W-:Y:S01]  /*0310*/  UIMAD UR4, UR8, UR4, UR7 ;  /* 0x00000004080472a4 */ /* 0x000fe2000f8e0207 */
[----:B-1----:R-:W-:-:S03]  /*0320*/  MOV R74, UR9 ;  /* 0x00000009004a7c02 */ /* 0x002fc60008000f00 */
[----:B------:R-:W-:Y:S01]  /*0330*/  UISETP.GT.U32.AND UP2, UPT, UR8, UR4, UPT ;  /* 0x000000040800728c */ /* 0x000fe2000bf44070 */
[----:B------:R-:W1:Y:S01]  /*0340*/  R2UR UR20, R74 ;  /* 0x000000004a1473c2 */ /* 0x000e6200000e0000 */
[----:B------:R-:W-:-:S07]  /*0350*/  ULDC UR7, c[0x0][0x178] ;  /* 0x00005e0000077ab9 */ /* 0x000fce0000000800 */
[----:B------:R-:W3:Y:S02]  /*0360*/  R2UR UR16, R74 ;  /* 0x000000004a1073c2 */ /* 0x000ee400000e0000 */
[----:B------:R-:W-:-:S04]  /*0370*/  @!UP2 UIADD3 UR4, UR4, -UR8, URZ ;  /* 0x800000080404a290 */ /* 0x000fc8000fffe03f */
[----:B------:R-:W-:Y:S02]  /*0380*/  UISETP.GE.U32.AND UP0, UPT, UR4, UR8, UPT ;  /* 0x000000080400728c */ /* 0x000fe4000bf06070 */
[----:B0-----:R-:W-:Y:S02]  /*0390*/  ULOP3.LUT UR4, UR15, UR7, URZ, 0x3c, !UPT ;  /* 0x000000070f047292 */ /* 0x001fe4000f8e3c3f */
[----:B------:R-:W-:Y:S02]  /*03a0*/  @!UP2 UIADD3 UR5, UR5, 0x1, URZ ;  /* 0x000000010505a890 */ /* 0x000fe4000fffe03f */
[----:B------:R-:W-:Y:S02]  /*03b0*/  ULDC UR9, c[0x0][0x178] ;  /* 0x00005e0000097ab9 */ /* 0x000fe40000000800 */
[----:B------:R-:W-:Y:S02]  /*03c0*/  UISETP.GE.AND UP2, UPT, UR4, URZ, UPT ;  /* 0x0000003f0400728c */ /* 0x000fe4000bf46270 */
[----:B------:R-:W-:-:S02]  /*03d0*/  UISETP.NE.AND UP1, UPT, URZ, UR9, UPT ;  /* 0x000000093f00728c */ /* 0x000fc4000bf25270 */
[----:B------:R-:W-:Y:S02]  /*03e0*/  @UP0 UIADD3 UR5, UR5, 0x1, URZ ;  /* 0x0000000105050890 */ /* 0x000fe4000fffe03f */
[----:B-1----:R-:W-:Y:S02]  /*03f0*/  USHF.R.S32.HI UR24, URZ, 0x1f, UR20 ;  /* 0x0000001f3f187899 */ /* 0x002fe40008011414 */
[----:B------:R-:W-:Y:S02]  /*0400*/  ULDC UR6, c[0x0][0x1b0] ;  /* 0x00006c0000067ab9 */ /* 0x000fe40000000800 */
[----:B------:R-:W-:Y:S02]  /*0410*/  UIMAD UR6, UR24, UR6, URZ ;  /* 0x00000006180672a4 */ /* 0x000fe4000f8e023f */
[----:B------:R-:W-:Y:S02]  /*0420*/  ULDC UR7, c[0x0][0x1b4] ;  /* 0x00006d0000077ab9 */ /* 0x000fe40000000800 */
[----:B------:R-:W-:-:S02]  /*0430*/  ULDC UR4, c[0x0][0x1b0] ;  /* 0x00006c0000047ab9 */ /* 0x000fc40000000800 */
[----:B------:R-:W-:Y:S01]  /*0440*/  UMOV UR8, UR5 ;  /* 0x0000000500087c82 */ /* 0x000fe20008000000 */
[----:B------:R-:W-:Y:S01]  /*0450*/  MOV R0, c[0x0][0x174] ;  /* 0x00005d0000007a02 */ /* 0x000fe20000000f00 */
[----:B------:R-:W-:Y:S02]  /*0460*/  @!UP2 UIADD3 UR8, -UR8, URZ, URZ ;  /* 0x0000003f0808a290 */ /* 0x000fe4000fffe13f */
[----:B---3--:R-:W-:Y:S02]  /*0470*/  UIMAD.WIDE.U32 UR4, UR16, UR4, URZ ;  /* 0x00000004100472a5 */ /* 0x008fe4000f8e003f */
[----:B------:R-:W-:Y:S02]  /*0480*/  UIMAD UR6, UR20, UR7, UR6 ;  /* 0x00000007140672a4 */ /* 0x000fe4000f8e0206 */
[----:B------:R-:W-:Y:S01]  /*0490*/  @!UP1 ULOP3.LUT UR8, URZ, UR9, URZ, 0x33, !UPT ;  /* 0x000000093f089292 */ /* 0x000fe2000f8e333f */
[----:B------:R-:W-:Y:S01]  /*04a0*/  ISETP.GE.AND P2, PT, R0, 0x1, PT ;  /* 0x000000010000780c */ /* 0x000fe20003f46270 */
[----:B------:R-:W-:-:S02]  /*04b0*/  UIADD3 UR5, UR5, UR6, URZ ;  /* 0x0000000605057290 */ /* 0x000fc4000fffe03f */
[----:B------:R-:W-:-:S04]  /*04c0*/  USHF.R.S32.HI UR6, URZ, 0x1f, UR8 ;  /* 0x0000001f3f067899 */ /* 0x000fc80008011408 */
[----:B------:R-:W-:Y:S02]  /*04d0*/  UIMAD UR9, UR6, UR28, URZ ;  /* 0x0000001c060972a4 */ /* 0x000fe4000f8e023f */
[----:B------:R-:W-:Y:S02]  /*04e0*/  UIMAD UR25, UR24, UR25, URZ ;  /* 0x00000019181972a4 */ /* 0x000fe4000f8e023f */
[----:B------:R-:W-:Y:S02]  /*04f0*/  UIMAD.WIDE.U32 UR6, UR8, UR28, UR4 ;  /* 0x0000001c080672a5 */ /* 0x000fe4000f8e0004 */
[----:B------:R-:W-:Y:S02]  /*0500*/  UIMAD UR29, UR8, UR29, UR9 ;  /* 0x0000001d081d72a4 */ /* 0x000fe4000f8e0209 */
[----:B------:R-:W-:Y:S02]  /*0510*/  ULDC UR28, c[0x0][0x1e8] ;  /* 0x00007a00001c7ab9 */ /* 0x000fe40000000800 */
[----:B------:R-:W-:-:S02]  /*0520*/  UIMAD.WIDE.U32 UR18, UR16, UR18, URZ ;  /* 0x00000012101272a5 */ /* 0x000fc4000f8e003f */
[----:B------:R-:W-:Y:S02]  /*0530*/  UMOV UR4, URZ ;  /* 0x0000003f00047c82 */ /* 0x000fe40008000000 */
[----:B------:R-:W-:Y:S02]  /*0540*/  UMOV UR5, URZ ;  /* 0x0000003f00057c82 */ /* 0x000fe40008000000 */
[----:B------:R-:W-:Y:S02]  /*0550*/  ULDC.64 UR8, c[0x0][0x230] ;  /* 0x00008c0000087ab9 */ /* 0x000fe40000000a00 */
[----:B------:R-:W-:Y:S02]  /*0560*/  UIMAD.WIDE.U32 UR16, UR16, UR17, URZ ;  /* 0x00000011101072a5 */ /* 0x000fe4000f8e003f */
[----:B------:R-:W-:Y:S02]  /*0570*/  UIMAD UR26, UR21, UR26, URZ ;  /* 0x0000001a151a72a4 */ /* 0x000fe4000f8e023f */
[----:B------:R-:W-:-:S02]  /*0580*/  UIMAD UR27, UR24, UR27, URZ ;  /* 0x0000001b181b72a4 */ /* 0x000fc4000f8e023f */
[----:B------:R-:W-:Y:S02]  /*0590*/  UIMAD UR28, UR21, UR28, URZ ;  /* 0x0000001c151c72a4 */ /* 0x000fe4000f8e023f */
[----:B------:R-:W-:Y:S01]  /*05a0*/  UIMAD UR25, UR20, UR30, UR25 ;  /* 0x0000001e141972a4 */ /* 0x000fe2000f8e0219 */
[----:B------:R-:W-:Y:S11]  /*05b0*/  @!P2 EXIT ;  /* 0x000000000000a94d */ /* 0x000ff60003800000 */
[----:B--2---:R-:W0:Y:S01]  /*05c0*/  S2R R73, SR_TID.X ;  /* 0x0000000000497919 */ /* 0x004e220000002100 */
[----:B-----5:R1:W2:Y:S01]  /*05d0*/  @P1 R2UR UR4, R4 ;  /* 0x00000000040413c2 */ /* 0x0202a200000e0000 */
[----:B------:R-:W-:Y:S02]  /*05e0*/  UIMAD UR27, UR20, UR33, UR27 ;  /* 0x00000021141b72a4 */ /* 0x000fe4000f8e021b */
[----:B------:R-:W3:Y:S01]  /*05f0*/  S2R R72, SR_LANEID ;  /* 0x0000000000487919 */ /* 0x000ee20000000000 */
[----:B------:R-:W-:Y:S02]  /*0600*/  UIADD3 UR19, UR19, UR25, URZ ;  /* 0x0000001913137290 */ /* 0x000fe4000fffe03f */
[----:B------:R-:W-:-:S02]  /*0610*/  UIADD3 UR17, UR17, UR27, URZ ;  /* 0x0000001b11117290 */ /* 0x000fc4000fffe03f */
[----:B------:R1:W4:Y:S01]  /*0620*/  @P0 R2UR UR5, R2 ;  /* 0x00000000020503c2 */ /* 0x00032200000e0000 */
[----:B------:R-:W-:Y:S02]  /*0630*/  UIMAD UR26, UR14, UR32, UR26 ;  /* 0x000000200e1a72a4 */ /* 0x000fe4000f8e021a */
[----:B------:R-:W-:Y:S02]  /*0640*/  UIMAD.WIDE.U32 UR18, UR15, UR31, UR18 ;  /* 0x0000001f0f1272a5 */ /* 0x000fe4000f8e0012 */
[----:B------:R-:W-:Y:S02]  /*0650*/  UIMAD UR28, UR14, UR35, UR28 ;  /* 0x000000230e1c72a4 */ /* 0x000fe4000f8e021c */
[----:B------:R-:W-:Y:S02]  /*0660*/  UIMAD.WIDE.U32 UR14, UR15, UR34, UR16 ;  /* 0x000000220f0e72a5 */ /* 0x000fe4000f8e0010 */
[----:B------:R-:W-:Y:S02]  /*0670*/  UIADD3 UR17, UR19, UR26, URZ ;  /* 0x0000001a13117290 */ /* 0x000fe4000fffe03f */
[----:B------:R-:W-:-:S02]  /*0680*/  ULEA UR16, UP0, UR18, UR12, 0x1 ;  /* 0x0000000c12107291 */ /* 0x000fc4000f80083f */
[----:B------:R-:W-:Y:S01]  /*0690*/  ULEA UR10, UP1, UR14, UR10, 0x1 ;  /* 0x0000000a0e0a7291 */ /* 0x000fe2000f82083f */
[----:B0-----:R-:W-:Y:S01]  /*06a0*/  SHF.L.U32 R71, R73, 0x4, RZ ;  /* 0x0000000449477819 */ /* 0x001fe200000006ff */
[----:B------:R-:W-:Y:S02]  /*06b0*/  ULEA.HI.X UR18, UR18, UR13, UR17, 0x1, UP0 ;  /* 0x0000000d12127291 */ /* 0x000fe400080f0c11 */
[----:B------:R-:W-:Y:S01]  /*06c0*/  ULEA UR12, UP2, UR6, UR8, 0x1 ;  /* 0x00000008060c7291 */ /* 0x000fe2000f84083f */
[----:B------:R-:W-:Y:S01]  /*06d0*/  LOP3.LUT R71, R71, 0xfffffe00, RZ, 0xc0, !PT ;  /* 0xfffffe0047477812 */ /* 0x000fe200078ec0ff */
[----:B------:R-:W-:Y:S02]  /*06e0*/  UIADD3 UR7, UR7, UR29, URZ ;  /* 0x0000001d07077290 */ /* 0x000fe4000fffe03f */
[----:B------:R-:W-:Y:S01]  /*06f0*/  UIADD3 UR15, UR15, UR28, URZ ;  /* 0x0000001c0f0f7290 */ /* 0x000fe2000fffe03f */
[----:B------:R-:W-:Y:S01]  /*0700*/  LOP3.LUT R70, R71, 0x1f, R73, 0xf8, !PT ;  /* 0x0000001f47467812 */ /* 0x000fe200078ef849 */
[----:B------:R-:W-:-:S02]  /*0710*/  ULEA.HI.X UR13, UR6, UR9, UR7, 0x1, UP2 ;  /* 0x00000009060d7291 */ /* 0x000fc400090f0c07 */
[----:B------:R-:W-:Y:S02]  /*0720*/  ULEA.HI.X UR11, UR14, UR11, UR15, 0x1, UP1 ;  /* 0x0000000b0e0b7291 */ /* 0x000fe400088f0c0f */
[----:B------:R-:W-:Y:S02]  /*0730*/  UMOV UR9, UR10 ;  /* 0x0000000a00097c82 */ /* 0x000fe40008000000 */
[----:B------:R-:W-:Y:S02]  /*0740*/  UMOV UR6, URZ ;  /* 0x0000003f00067c82 */ /* 0x000fe40008000000 */
[----:B------:R-:W-:Y:S02]  /*0750*/  UMOV UR8, UR16 ;  /* 0x0000001000087c82 */ /* 0x000fe40008000000 */
[----:B-1234-:R-:W-:Y:S02]  /*0760*/  UMOV UR10, UR18 ;  /* 0x00000012000a7c82 */ /* 0x01efe40008000000 */
.L_x_828:
[----:B------:R-:W-:Y:S01]  /*0770*/  BAR.SYNC.DEFER_BLOCKING 0x0 ;  /* 0x0000000000007b1d */ /* 0x000fe20000010000 */
[----:B------:R-:W-:Y:S02]  /*0780*/  LOP3.LUT R18, R70, 0x20, RZ, 0xfc, !PT ;  /* 0x0000002046127812 */ /* 0x000fe400078efcff */
[----:B------:R-:W-:-:S02]  /*0790*/  MOV R2, UR8 ;  /* 0x0000000800027c02 */ /* 0x000fc40008000f00 */
        /* <DEDUP_REMOVED lines=8> */
[----:B------:R-:W-:Y:S02]  /*0820*/  LOP3.LUT R22, R70, 0x80, RZ, 0xfc, !PT ;  /* 0x0000008046167812 */ /* 0x000fe400078efcff */
[----:B------:R-:W-:-:S02]  /*0830*/  PRMT R4, RZ, 0x7610, R4 ;  /* 0x00007610ff047816 */ /* 0x000fc40000000004 */
[----:B------:R-:W-:Y:S02]  /*0840*/  ISETP.GE.AND P2, PT, R70, UR17, PT ;  /* 0x0000001146007c0c */ /* 0x000fe4000bf46270 */
[----:B------:R-:W-:Y:S02]  /*0850*/  ISETP.GE.AND P1, PT, R18, UR17, PT ;  /* 0x0000001112007c0c */ /* 0x000fe4000bf26270 */
[C---:B------:R-:W-:Y:S02]  /*0860*/  LOP3.LUT R23, R70.reuse, 0xa0, RZ, 0xfc, !PT ;  /* 0x000000a046177812 */ /* 0x040fe400078efcff */
[----:B------:R-:W-:Y:S02]  /*0870*/  LOP3.LUT R24, R70, 0xc0, RZ, 0xfc, !PT ;  /* 0x000000c046187812 */ /* 0x000fe400078efcff */
[----:B------:R-:W-:Y:S02]  /*0880*/  ISETP.GE.AND P4, PT, R20, UR17, PT ;  /* 0x0000001114007c0c */ /* 0x000fe4000bf86270 */
[----:B------:R-:W-:-:S02]  /*0890*/  LOP3.LUT R25, R70, 0xe0, RZ, 0xfc, !PT ;  /* 0x000000e046197812 */ /* 0x000fc400078efcff */
[----:B------:R-:W-:Y:S01]  /*08a0*/  ISETP.GE.AND P0, PT, R21, UR17, PT ;  /* 0x0000001115007c0c */ /* 0x000fe2000bf06270 */
[----:B------:R0:W2:Y:S01]  /*08b0*/  @!P2 LDG.E.U16 R0, [R2.64] ;  /* 0x000000160200a981 */ /* 0x0000a2000c1e1500 */
[----:B------:R-:W-:Y:S02]  /*08c0*/  LOP3.LUT R34, R70, 0x100, RZ, 0xfc, !PT ;  /* 0x0000010046227812 */ /* 0x000fe400078efcff */
[----:B------:R-:W-:Y:S01]  /*08d0*/  ISETP.GE.AND P6, PT, R22, UR17, PT ;  /* 0x0000001116007c0c */ /* 0x000fe2000bfc6270 */
[----:B------:R0:W3:Y:S01]  /*08e0*/  @!P1 LDG.E.U16 R4, [R2.64+0x40] ;  /* 0x0000401602049981 */ /* 0x0000e2000c1e1500 */
[----:B------:R-:W-:Y:S02]  /*08f0*/  ISETP.GE.AND P5, PT, R23, UR17, PT ;  /* 0x0000001117007c0c */ /* 0x000fe4000bfa6270 */
[----:B------:R-:W-:Y:S02]  /*0900*/  ISETP.GE.AND P3, PT, R24, UR17, PT ;  /* 0x0000001118007c0c */ /* 0x000fe4000bf66270 */
[----:B------:R-:W-:-:S02]  /*0910*/  ISETP.GE.AND P2, PT, R25, UR17, PT ;  /* 0x0000001119007c0c */ /* 0x000fc4000bf46270 */
        /* <DEDUP_REMOVED lines=16> */
[----:B------:R-:W-:Y:S01]  /*0a20*/  LOP3.LUT R44, R70, 0x1a0, RZ, 0xfc, !PT ;  /* 0x000001a0462c7812 */ /* 0x000fe200078efcff */
[----:B------:R0:W5:Y:S01]  /*0a30*/  @!P3 LDG.E.U16 R9, [R2.64+0x180] ;  /* 0x000180160209b981 */ /* 0x000162000c1e1500 */
[----:B------:R-:W-:Y:S02]  /*0a40*/  ISETP.GE.AND P4, PT, R36, UR17, PT ;  /* 0x0000001124007c0c */ /* 0x000fe4000bf86270 */
[----:B------:R-:W-:Y:S01]  /*0a50*/  LOP3.LUT R46, R70, 0x1c0, RZ, 0xfc, !PT ;  /* 0x000001c0462e7812 */ /* 0x000fe200078efcff */
        /* <DEDUP_REMOVED lines=30> */
[----:B------:R-:W-:Y:S02]  /*0c40*/  ISETP.GE.AND P3, PT, R25, UR17, PT ;  /* 0x0000001119007c0c */ /* 0x000fe4000bf66270 */
[C---:B------:R-:W-:Y:S02]  /*0c50*/  IADD3 R23, R18.reuse, 0x60, RZ ;  /* 0x0000006012177810 */ /* 0x040fe40007ffe0ff */
[CC--:B------:R-:W-:Y:S02]  /*0c60*/  LEA.HI.SX32 R20, R18.reuse, R18.reuse, 0x1b ;  /* 0x0000001212147211 */ /* 0x0c0fe400078fdaff */
[C---:B------:R-:W-:Y:S02]  /*0c70*/  IADD3 R25, R18.reuse, 0x80, RZ ;  /* 0x0000008012197810 */ /* 0x040fe40007ffe0ff */
[----:B------:R-:W-:Y:S02]  /*0c80*/  IADD3 R27, R18, 0xa0, RZ ;  /* 0x000000a0121b7810 */ /* 0x000fe40007ffe0ff */
[----:B------:R-:W-:-:S02]  /*0c90*/  LEA.HI.SX32 R21, R21, R18, 0x1b ;  /* 0x0000001215157211 */ /* 0x000fc400078fdaff */
[C---:B------:R-:W-:Y:S02]  /*0ca0*/  IADD3 R29, R18.reuse, 0xc0, RZ ;  /* 0x000000c0121d7810 */ /* 0x040fe40007ffe0ff */
[-C--:B------:R-:W-:Y:S02]  /*0cb0*/  LEA.HI.SX32 R3, R3, R18.reuse, 0x1b ;  /* 0x0000001203037211 */ /* 0x080fe400078fdaff */
[C---:B------:R-:W-:Y:S02]  /*0cc0*/  IADD3 R31, R18.reuse, 0xe0, RZ ;  /* 0x000000e0121f7810 */ /* 0x040fe40007ffe0ff */
[----:B------:R-:W-:Y:S02]  /*0cd0*/  LEA.HI.SX32 R23, R23, R18, 0x1b ;  /* 0x0000001217177211 */ /* 0x000fe400078fdaff */
[----:B------:R-:W-:Y:S02]  /*0ce0*/  IADD3 R33, R18, 0x100, RZ ;  /* 0x0000010012217810 */ /* 0x000fe40007ffe0ff */
[----:B------:R-:W-:-:S02]  /*0cf0*/  SHF.L.U32 R55, R20, 0x1, RZ ;  /* 0x0000000114377819 */ /* 0x000fc400000006ff */
[-C--:B------:R-:W-:Y:S02]  /*0d00*/  LEA.HI.SX32 R25, R25, R18.reuse, 0x1b ;  /* 0x0000001219197211 */ /* 0x080fe400078fdaff */
        /* <DEDUP_REMOVED lines=33> */
[----:B------:R-:W-:Y:S02]  /*0f20*/  ISETP.GE.AND P1, PT, R22, UR17, PT ;  /* 0x0000001116007c0c */ /* 0x000fe4000bf26270 */
[----:B------:R-:W-:-:S02]  /*0f30*/  MOV R2, UR9 ;  /* 0x0000000900027c02 */ /* 0x000fc40008000f00 */
[----:B------:R-:W-:-:S05]  /*0f40*/  MOV R3, UR11 ;  /* 0x0000000b00037c02 */ /* 0x000fca0008000f00 */
[----:B------:R-:W-:Y:S01]  /*0f50*/  IMAD.WIDE R2, R70, 0x2, R2 ;  /* 0x0000000246027825 */ /* 0x000fe200078e0202 */
[----:B------:R-:W-:Y:S02]  /*0f60*/  ISETP.GE.AND P5, PT, R24, UR17, PT ;  /* 0x0000001118007c0c */ /* 0x000fe4000bfa6270 */
[----:B------:R-:W-:Y:S02]  /*0f70*/  PRMT R29, RZ, 0x7610, R29 ;  /* 0x00007610ff1d7816 */ /* 0x000fe4000000001d */
[----:B------:R-:W-:Y:S01]  /*0f80*/  PRMT R37, RZ, 0x7610, R37 ;  /* 0x00007610ff257816 */ /* 0x000fe20000000025 */
[----:B--2---:R0:W-:Y:S04]  /*0f90*/  STS.U16 [R55], R0 ;  /* 0x0000000037007388 */ /* 0x0041e80000000400 */
[----:B---3--:R1:W-:Y:S01]  /*0fa0*/  STS.U16 [R54+0x40], R4 ;  /* 0x0000400436007388 */ /* 0x0083e20000000400 */
[----:B0-----:R-:W-:-:S04]  /*0fb0*/  LEA R0, R72, R71, 0x4 ;  /* 0x0000004748007211 */ /* 0x001fc800078e20ff */
[----:B------:R-:W-:Y:S01]  /*0fc0*/  LEA.HI.SX32 R65, R0, R0, 0x1b ;  /* 0x0000000000417211 */ /* 0x000fe200078fdaff */
[----:B----4-:R-:W-:Y:S04]  /*0fd0*/  STS.U16 [R53+0x80], R5 ;  /* 0x0000800535007388 */ /* 0x010fe80000000400 */
[----:B-----5:R-:W-:Y:S04]  /*0fe0*/  STS.U16 [R52+0xc0], R6 ;  /* 0x0000c00634007388 */ /* 0x020fe80000000400 */
        /* <DEDUP_REMOVED lines=10> */
[----:B------:R-:W-:Y:S04]  /*1090*/  STS.U16 [R68+0x340], R17 ;  /* 0x0003401144007388 */ /* 0x000fe80000000400 */
[----:B------:R0:W-:Y:S04]  /*10a0*/  STS.U16 [R67+0x380], R16 ;  /* 0x0003801043007388 */ /* 0x0001e80000000400 */
        /* <DEDUP_REMOVED lines=18> */
[----:B-1----:R-:W-:-:S03]  /*11d0*/  PRMT R4, RZ, 0x7610, R4 ;  /* 0x00007610ff047816 */ /* 0x002fc60000000004 */
[----:B------:R-:W-:Y:S01]  /*11e0*/  BAR.SYNC.DEFER_BLOCKING 0x0 ;  /* 0x0000000000007b1d */ /* 0x000fe20000010000 */
[----:B0-----:R-:W-:Y:S02]  /*11f0*/  PRMT R7, RZ, 0x7610, R7 ;  /* 0x00007610ff077816 */ /* 0x001fe40000000007 */
[----:B------:R-:W-:Y:S02]  /*1200*/  PRMT R5, RZ, 0x7610, R5 ;  /* 0x00007610ff057816 */ /* 0x000fe40000000005 */
[----:B------:R-:W-:Y:S02]  /*1210*/  PRMT R6, RZ, 0x7610, R6 ;  /* 0x00007610ff067816 */ /* 0x000fe40000000006 */
[----:B--2---:R-:W-:Y:S02]  /*1220*/  PRMT R8, RZ, 0x7610, R8 ;  /* 0x00007610ff087816 */ /* 0x004fe40000000008 */
[----:B---3--:R-:W-:Y:S02]  /*1230*/  PRMT R9, RZ, 0x7610, R9 ;  /* 0x00007610ff097816 */ /* 0x008fe40000000009 */
[----:B----4-:R-:W-:-:S02]  /*1240*/  PRMT R11, RZ, 0x7610, R11 ;  /* 0x00007610ff0b7816 */ /* 0x010fc4000000000b */
[----:B-----5:R-:W-:Y:S02]  /*1250*/  PRMT R10, RZ, 0x7610, R10 ;  /* 0x00007610ff0a7816 */ /* 0x020fe4000000000a */
        /* <DEDUP_REMOVED lines=19> */
[----:B------:R-:W-:Y:S02]  /*1390*/  PRMT R13, RZ, 0x7610, R13 ;  /* 0x00007610ff0d7816 */ /* 0x000fe4000000000d */
[----:B------:R-:W-:Y:S01]  /*13a0*/  PRMT R12, RZ, 0x7610, R12 ;  /* 0x00007610ff0c7816 */ /* 0x000fe2000000000c */
[----:B------:R-:W3:Y:S01]  /*13b0*/  @!P3 LDG.E.U16 R29, [R2.64+0x340] ;  /* 0x00034016021db981 */ /* 0x000ee2000c1e1500 */
        /* <DEDUP_REMOVED lines=100> */
.L_x_787:
[----:B------:R-:W-:Y:S05]  /*1a00*/  BSYNC B0 ;  /* 0x0000000000007941 */ /* 0x000fea0003800000 */
.L_x_786:
        /* <DEDUP_REMOVED lines=36> */
.L_x_789:
[----:B------:R-:W-:Y:S05]  /*1c50*/  BSYNC B0 ;  /* 0x0000000000007941 */ /* 0x000fea0003800000 */
.L_x_788:
        /* <DEDUP_REMOVED lines=38> */
.L_x_791:
[----:B------:R-:W-:Y:S05]  /*1ec0*/  BSYNC B0 ;  /* 0x0000000000007941 */ /* 0x000fea0003800000 */
.L_x_790:
        /* <DEDUP_REMOVED lines=36> */
.L_x_793:
[----:B------:R-:W-:Y:S05]  /*2110*/  BSYNC B0 ;  /* 0x0000000000007941 */ /* 0x000fea0003800000 */
.L_x_792:
        /* <DEDUP_REMOVED lines=38> */
.L_x_795:
[----:B------:R-:W-:Y:S05]  /*2380*/  BSYNC B0 ;  /* 0x0000000000007941 */ /* 0x000fea0003800000 */
.L_x_794:
        /* <DEDUP_REMOVED lines=36> */
.L_x_797:
[----:B------:R-:W-:Y:S05]  /*25d0*/  BSYNC B0 ;  /* 0x0000000000007941 */ /* 0x000fea0003800000 */
.L_x_796:
        /* <DEDUP_REMOVED lines=38> */
.L_x_799:
[----:B------:R-:W-:Y:S05]  /*2840*/  BSYNC B0 ;  /* 0x0000000000007941 */ /* 0x000fea0003800000 */
.L_x_798:
        /* <DEDUP_REMOVED lines=37> */
.L_x_801:
[----:B------:R-:W-:Y:S05]  /*2aa0*/  BSYNC B0 ;  /* 0x0000000000007941 */ /* 0x000fea0003800000 */
.L_x_800:
        /* <DEDUP_REMOVED lines=42> */
.L_x_803:
[----:B------:R-:W-:Y:S05]  /*2d50*/  BSYNC B0 ;  /* 0x0000000000007941 */ /* 0x000fea0003800000 */
.L_x_802:
        /* <DEDUP_REMOVED lines=40> */
.L_x_805:
[----:B------:R-:W-:Y:S05]  /*2fe0*/  BSYNC B0 ;  /* 0x0000000000007941 */ /* 0x000fea0003800000 */
.L_x_804:
        /* <DEDUP_REMOVED lines=46> */
.L_x_807:
[----:B------:R-:W-:Y:S05]  /*32d0*/  BSYNC B0 ;  /* 0x0000000000007941 */ /* 0x000fea0003800000 */
.L_x_806:
        /* <DEDUP_REMOVED lines=33> */
.L_x_809:
[----:B------:R-:W-:Y:S05]  /*34f0*/  BSYNC B0 ;  /* 0x0000000000007941 */ /* 0x000fea0003800000 */
.L_x_808:
        /* <DEDUP_REMOVED lines=33> */
.L_x_811:
[----:B------:R-:W-:Y:S05]  /*3710*/  BSYNC B0 ;  /* 0x0000000000007941 */ /* 0x000fea0003800000 */
.L_x_810:
        /* <DEDUP_REMOVED lines=33> */
.L_x_813:
[----:B------:R-:W-:Y:S05]  /*3930*/  BSYNC B0 ;  /* 0x0000000000007941 */ /* 0x000fea0003800000 */
.L_x_812:
        /* <DEDUP_REMOVED lines=33> */
.L_x_815:
[----:B------:R-:W-:Y:S05]  /*3b50*/  BSYNC B0 ;  /* 0x0000000000007941 */ /* 0x000fea0003800000 */
.L_x_814:
        /* <DEDUP_REMOVED lines=33> */
.L_x_817:
[----:B------:R-:W-:Y:S05]  /*3d70*/  BSYNC B0 ;  /* 0x0000000000007941 */ /* 0x000fea0003800000 */
.L_x_816:
        /* <DEDUP_REMOVED lines=20> */
.L_x_824:
[----:B------:R-:W-:Y:S01]  /*3ec0*/  ULDC UR14, c[0x0][0x180] ;  /* 0x00006000000e7ab9 */ /* 0x000fe20000000800 */
[----:B------:R-:W-:Y:S01]  /*3ed0*/  IMAD.WIDE.U32 R40, R75, c[0x0][0x180], RZ ;  /* 0x000060004b287a25 */ /* 0x000fe200078e00ff */
[----:B------:R-:W-:-:S02]  /*3ee0*/  UIMAD UR14, UR21, UR14, URZ ;  /* 0x0000000e150e72a4 */ /* 0x000fc4000f8e023f */
[----:B------:R-:W-:Y:S02]  /*3ef0*/  USHF.R.S32.HI UR15, URZ, 0x1f, UR7 ;  /* 0x0000001f3f0f7899 */ /* 0x000fe40008011407 */
[----:B------:R-:W-:Y:S02]  /*3f00*/  ULDC.64 UR16, c[0x0][0x188] ;  /* 0x0000620000107ab9 */ /* 0x000fe40000000a00 */
[----:B------:R-:W-:Y:S01]  /*3f10*/  MOV R42, UR14 ;  /* 0x0000000e002a7c02 */ /* 0x000fe20008000f00 */
[----:B------:R-:W-:Y:S01]  /*3f20*/  UIMAD UR14, UR15, UR16, URZ ;  /* 0x000000100f0e72a4 */ /* 0x000fe2000f8e023f */
[----:B------:R-:W-:Y:S01]  /*3f30*/  IADD3 R44, R71, R70, RZ ;  /* 0x00000046472c7210 */ /* 0x000fe20007ffe0ff */
        /* <DEDUP_REMOVED lines=8> */
[----:B------:R-:W-:-:S05]  /*3fc0*/  LEA.HI.X R43, R40, c[0x0][0x224], R41, 0x3, P0 ;  /* 0x00008900282b7a11 */ /* 0x000fca00000f1c29 */
[----:B------:R0:W2:Y:S01]  /*3fd0*/  LDG.E.64 R40, [R42.64] ;  /* 0x000000162a287981 */ /* 0x0000a2000c1e1b00 */
[----:B------:R-:W-:Y:S01]  /*3fe0*/  UMOV UR17, 0xfffffc00 ;  /* 0xfffffc0000117882 */ /* 0x000fe20000000000 */
[--C-:B------:R-:W-:Y:S01]  /*3ff0*/  SHF.R.S32.HI R45, RZ, 0x1f, R44.reuse ;  /* 0x0000001fff2d7819 */ /* 0x100fe2000001142c */
[----:B------:R-:W-:Y:S01]  /*4000*/  ULDC UR14, c[0x0][0x168] ;  /* 0x00005a00000e7ab9 */ /* 0x000fe20000000800 */
[----:B------:R-:W-:Y:S01]  /*4010*/  MOV R47, UR7 ;  /* 0x00000007002f7c02 */ /* 0x000fe20008000f00 */
[----:B------:R-:W-:Y:S01]  /*4020*/  UIMAD UR17, UR6, UR17, UR14 ;  /* 0x00000011061172a4 */ /* 0x000fe2000f8e020e */
[C---:B------:R-:W-:Y:S01]  /*4030*/  IADD3 R48, R44.reuse, 0x20, RZ ;  /* 0x000000202c307810 */ /* 0x040fe20007ffe0ff */
[----:B------:R-:W-:Y:S01]  /*4040*/  UIMAD UR14, UR15, UR18, URZ ;  /* 0x000000120f0e72a4 */ /* 0x000fe2000f8e023f */
[----:B------:R-:W-:Y:S01]  /*4050*/  PRMT R119, RZ, 0x7610, R119 ;  /* 0x00007610ff777816 */ /* 0x000fe20000000077 */
[----:B------:R-:W-:Y:S01]  /*4060*/  USHF.L.U32 UR16, UR17, 0x1, URZ ;  /* 0x0000000111107899 */ /* 0x000fe2000800063f */
[C---:B0-----:R-:W-:Y:S01]  /*4070*/  IADD3 R42, R44.reuse, 0x40, RZ ;  /* 0x000000402c2a7810 */ /* 0x041fe20007ffe0ff */
[----:B------:R-:W-:Y:S01]  /*4080*/  UIMAD UR14, UR7, UR19, UR14 ;  /* 0x00000013070e72a4 */ /* 0x000fe2000f8e020e */
[----:B------:R-:W-:Y:S01]  /*4090*/  IMAD.WIDE.U32 R46, R47, c[0x0][0x1c0], R44 ;  /* 0x000070002f2e7a25 */ /* 0x000fe200078e002c */
[C---:B------:R-:W-:Y:S01]  /*40a0*/  IADD3 R45, R44.reuse, 0x60, RZ ;  /* 0x000000602c2d7810 */ /* 0x040fe20007ffe0ff */
[----:B------:R-:W-:Y:S01]  /*40b0*/  ULDC.64 UR18, c[0x0][0x1a0] ;  /* 0x0000680000127ab9 */ /* 0x000fe20000000a00 */
[----:B------:R-:W-:-:S02]  /*40c0*/  ISETP.GE.AND P1, PT, R44, UR16, PT ;  /* 0x000000102c007c0c */ /* 0x000fc4000bf26270 */
[----:B------:R-:W-:Y:S02]  /*40d0*/  ISETP.GE.AND P3, PT, R42, UR16, PT ;  /* 0x000000102a007c0c */ /* 0x000fe4000bf66270 */
[----:B------:R-:W-:Y:S02]  /*40e0*/  ISETP.GE.AND P2, PT, R48, UR16, PT ;  /* 0x0000001030007c0c */ /* 0x000fe4000bf46270 */
[----:B------:R-:W-:Y:S02]  /*40f0*/  IADD3 R43, R47, UR14, RZ ;  /* 0x0000000e2f2b7c10 */ /* 0x000fe4000fffe0ff */
[----:B------:R-:W-:Y:S02]  /*4100*/  LEA R42, P5, R46, UR12, 0x1 ;  /* 0x0000000c2e2a7c11 */ /* 0x000fe4000f8a08ff */
[----:B------:R-:W-:Y:S02]  /*4110*/  IADD3 R48, R44, 0x80, RZ ;  /* 0x000000802c307810 */ /* 0x000fe40007ffe0ff */
[----:B------:R-:W-:-:S02]  /*4120*/  LEA.HI.X R43, R46, UR13, R43, 0x1, P5 ;  /* 0x0000000d2e2b7c11 */ /* 0x000fc4000a8f0c2b */
[----:B------:R-:W-:Y:S02]  /*4130*/  PRMT R126, RZ, 0x7610, R126 ;  /* 0x00007610ff7e7816 */ /* 0x000fe4000000007e */
[----:B------:R-:W-:Y:S01]  /*4140*/  ISETP.GE.AND P0, PT, R48, UR16, PT ;  /* 0x0000001030007c0c */ /* 0x000fe2000bf06270 */
[----:B------:R0:W3:Y:S01]  /*4150*/  @!P1 LDG.E.U16 R119, [R42.64] ;  /* 0x000000162a779981 */ /* 0x0000e2000c1e1500 */
[C---:B------:R-:W-:Y:S02]  /*4160*/  IADD3 R47, R44.reuse, 0xa0, RZ ;  /* 0x000000a02c2f7810 */ /* 0x040fe40007ffe0ff */
[----:B------:R-:W-:Y:S01]  /*4170*/  PRMT R127, RZ, 0x7610, R127 ;  /* 0x00007610ff7f7816 */ /* 0x000fe2000000007f */
[----:B------:R0:W4:Y:S01]  /*4180*/  @!P3 LDG.E.U16 R126, [R42.64+0x80] ;  /* 0x000080162a7eb981 */ /* 0x000122000c1e1500 */
[----:B------:R-:W-:Y:S02]  /*4190*/  IADD3 R46, R44, 0xe0, RZ ;  /* 0x000000e02c2e7810 */ /* 0x000fe40007ffe0ff */
[----:B------:R-:W-:-:S02]  /*41a0*/  ISETP.GE.AND P4, PT, R45, UR16, PT ;  /* 0x000000102d007c0c */ /* 0x000fc4000bf86270 */
[----:B------:R-:W-:Y:S01]  /*41b0*/  IADD3 R45, R44, 0xc0, RZ ;  /* 0x000000c02c2d7810 */ /* 0x000fe20007ffe0ff */
[----:B------:R0:W3:Y:S01]  /*41c0*/  @!P2 LDG.E.U16 R127, [R42.64+0x40] ;  /* 0x000040162a7fa981 */ /* 0x0000e2000c1e1500 */
[----:B------:R-:W-:Y:S02]  /*41d0*/  ISETP.GE.AND P1, PT, R47, UR16, PT ;  /* 0x000000102f007c0c */ /* 0x000fe4000bf26270 */
[----:B------:R-:W-:Y:S02]  /*41e0*/  ISETP.GE.AND P3, PT, R46, UR16, PT ;  /* 0x000000102e007c0c */ /* 0x000fe4000bf66270 */
[----:B------:R-:W-:Y:S02]  /*41f0*/  PRMT R128, RZ, 0x7610, R128 ;  /* 0x00007610ff807816 */ /* 0x000fe40000000080 */
[----:B------:R-:W-:Y:S02]  /*4200*/  ISETP.GE.AND P2, PT, R45, UR16, PT ;  /* 0x000000102d007c0c */ /* 0x000fe4000bf46270 */
[----:B------:R-:W-:-:S02]  /*4210*/  IADD3 R46, R44, 0x100, RZ ;  /* 0x000001002c2e7810 */ /* 0x000fc40007ffe0ff */
[----:B------:R-:W-:Y:S01]  /*4220*/  PRMT R120, RZ, 0x7610, R120 ;  /* 0x00007610ff787816 */ /* 0x000fe20000000078 */
[----:B------:R0:W3:Y:S01]  /*4230*/  @!P0 LDG.E.U16 R128, [R42.64+0x100] ;  /* 0x000100162a808981 */ /* 0x0000e2000c1e1500 */
[----:B------:R-:W-:Y:S02]  /*4240*/  PRMT R125, RZ, 0x7610, R125 ;  /* 0x00007610ff7d7816 */ /* 0x000fe4000000007d */
[----:B------:R-:W-:Y:S02]  /*4250*/  ISETP.GE.AND P0, PT, R46, UR16, PT ;  /* 0x000000102e007c0c */ /* 0x000fe4000bf06270 */
[----:B------:R-:W-:Y:S01]  /*4260*/  PRMT R118, RZ, 0x7610, R118 ;  /* 0x00007610ff767816 */ /* 0x000fe20000000076 */
[----:B------:R0:W3:Y:S01]  /*4270*/  @!P1 LDG.E.U16 R120, [R42.64+0x140] ;  /* 0x000140162a789981 */ /* 0x0000e2000c1e1500 */
[----:B------:R-:W-:Y:S02]  /*4280*/  PRMT R121, RZ, 0x7610, R121 ;  /* 0x00007610ff797816 */ /* 0x000fe40000000079 */
[----:B------:R-:W-:Y:S01]  /*4290*/  IADD3 R46, R44, 0x160, RZ ;  /* 0x000001602c2e7810 */ /* 0x000fe20007ffe0ff */
[----:B------:R0:W3:Y:S01]  /*42a0*/  @!P3 LDG.E.U16 R125, [R42.64+0x1c0] ;  /* 0x0001c0162a7db981 */ /* 0x0000e2000c1e1500 */
[----:B------:R-:W-:-:S02]  /*42b0*/  SHF.L.U32 R53, R73, 0x4, RZ ;  /* 0x0000000449357819 */ /* 0x000fc400000006ff */
[----:B------:R-:W-:Y:S01]  /*42c0*/  ISETP.GE.AND P3, PT, R46, UR16, PT ;  /* 0x000000102e007c0c */ /* 0x000fe2000bf66270 */
[----:B------:R0:W3:Y:S01]  /*42d0*/  @!P4 LDG.E.U16 R118, [R42.64+0xc0] ;  /* 0x0000c0162a76c981 */ /* 0x0000e2000c1e1500 */
[----:B------:R-:W-:-:S03]  /*42e0*/  PRMT R122, RZ, 0x7610, R122 ;  /* 0x00007610ff7a7816 */ /* 0x000fc6000000007a */
[----:B------:R0:W3:Y:S01]  /*42f0*/  @!P2 LDG.E.U16 R121, [R42.64+0x180] ;  /* 0x000180162a79a981 */ /* 0x0000e2000c1e1500 */
[----:B------:R-:W-:-:S03]  /*4300*/  PRMT R48, RZ, 0x7610, R48 ;  /* 0x00007610ff307816 */ /* 0x000fc60000000030 */
[----:B------:R0:W3:Y:S01]  /*4310*/  @!P0 LDG.E.U16 R122, [R42.64+0x200] ;  /* 0x000200162a7a8981 */ /* 0x0000e2000c1e1500 */
[----:B------:R-:W-:Y:S02]  /*4320*/  PRMT R123, RZ, 0x7610, R123 ;  /* 0x00007610ff7b7816 */ /* 0x000fe4000000007b */
[----:B------:R-:W-:Y:S01]  /*4330*/  PRMT R124, RZ, 0x7610, R124 ;  /* 0x00007610ff7c7816 */ /* 0x000fe2000000007c */
[----:B------:R0:W3:Y:S01]  /*4340*/  @!P3 LDG.E.U16 R48, [R42.64+0x2c0] ;  /* 0x0002c0162a30b981 */ /* 0x0000e2000c1e1500 */
[----:B------:R-:W-:Y:S02]  /*4350*/  PRMT R108, RZ, 0x7610, R108 ;  /* 0x00007610ff6c7816 */ /* 0x000fe4000000006c */
        /* <DEDUP_REMOVED lines=13> */
[----:B--2---:R-:W-:Y:S02]  /*4430*/  FMUL.FTZ R45, R41, R63 ;  /* 0x0000003f292d7220 */ /* 0x004fe40000410000 */
[----:B------:R-:W-:Y:S02]  /*4440*/  FMUL.FTZ R109, R40, 1.4426950216293334961 ;  /* 0x3fb8aa3b286d7820 */ /* 0x000fe40000410000 */
[----:B------:R-:W-:Y:S01]  /*4450*/  FMUL.RZ R47, R45, 0.15915493667125701904 ;  /* 0x3e22f9832d2f7820 */ /* 0x000fe2000040c000 */
[----:B------:R-:W-:Y:S01]  /*4460*/  IADD3 R45, R44, 0x120, RZ ;  /* 0x000001202c2d7810 */ /* 0x000fe20007ffe0ff */
[----:B------:R-:W-:-:S02]  /*4470*/  FMUL.FTZ R40, R41, R61 ;  /* 0x0000003d29287220 */ /* 0x000fc40000410000 */
[----:B------:R-:W-:Y:S01]  /*4480*/  MUFU.SIN R76, R47 ;  /* 0x0000002f004c7308 */ /* 0x000fe20000000400 */
[----:B------:R-:W-:Y:S02]  /*4490*/  ISETP.GE.AND P1, PT, R45, UR16, PT ;  /* 0x000000102d007c0c */ /* 0x000fe4000bf26270 */
[----:B------:R-:W-:-:S05]  /*44a0*/  IADD3 R45, R44, 0x140, RZ ;  /* 0x000001402c2d7810 */ /* 0x000fca0007ffe0ff */
[----:B------:R1:W-:Y:S01]  /*44b0*/  MUFU.COS R77, R47 ;  /* 0x0000002f004d7308 */ /* 0x0003e20000000000 */
[----:B------:R-:W-:Y:S02]  /*44c0*/  ISETP.GE.AND P2, PT, R45, UR16, PT ;  /* 0x000000102d007c0c */ /* 0x000fe4000bf46270 */
[----:B------:R-:W-:-:S03]  /*44d0*/  IADD3 R45, R53, 0x1, RZ ;  /* 0x00000001352d7810 */ /* 0x000fc60007ffe0ff */
[----:B------:R0:W2:Y:S01]  /*44e0*/  @!P1 LDG.E.U16 R123, [R42.64+0x240] ;  /* 0x000240162a7b9981 */ /* 0x0000a2000c1e1500 */
[----:B-1----:R-:W-:Y:S01]  /*44f0*/  FMUL.RZ R47, R40, 0.15915493667125701904 ;  /* 0x3e22f983282f7820 */ /* 0x002fe2000040c000 */
[----:B------:R-:W-:-:S04]  /*4500*/  IADD3 R40, R44, 0x180, RZ ;  /* 0x000001802c287810 */ /* 0x000fc80007ffe0ff */
[----:B------:R-:W-:Y:S02]  /*4510*/  ISETP.GE.AND P4, PT, R40, UR16, PT ;  /* 0x0000001028007c0c */ /* 0x000fe4000bf86270 */
[----:B------:R0:W2:Y:S01]  /*4520*/  @!P2 LDG.E.U16 R124, [R42.64+0x280] ;  /* 0x000280162a7ca981 */ /* 0x0000a2000c1e1500 */
[C---:B------:R-:W-:Y:S02]  /*4530*/  IADD3 R40, R44.reuse, 0x1a0, RZ ;  /* 0x000001a02c287810 */ /* 0x040fe40007ffe0ff */
[----:B------:R-:W-:Y:S02]  /*4540*/  ISETP.GE.U32.AND P0, PT, R45, UR17, PT ;  /* 0x000000112d007c0c */ /* 0x000fe4000bf06070 */
[----:B------:R-:W-:Y:S02]  /*4550*/  IADD3 R45, R44, 0x1c0, RZ ;  /* 0x000001c02c2d7810 */ /* 0x000fe40007ffe0ff */
[----:B------:R-:W-:Y:S02]  /*4560*/  ISETP.GE.AND P6, PT, R40, UR16, PT ;  /* 0x0000001028007c0c */ /* 0x000fe4000bfc6270 */
[----:B------:R-:W-:-:S02]  /*4570*/  IADD3 R40, R44, 0x1e0, RZ ;  /* 0x000001e02c287810 */ /* 0x000fc40007ffe0ff */
[----:B------:R-:W-:Y:S01]  /*4580*/  ISETP.GE.AND P5, PT, R45, UR16, PT ;  /* 0x000000102d007c0c */ /* 0x000fe2000bfa6270 */
[----:B------:R0:W2:Y:S01]  /*4590*/  @!P4 LDG.E.U16 R108, [R42.64+0x300] ;  /* 0x000300162a6cc981 */ /* 0x0000a2000c1e1500 */
[----:B------:R-:W-:Y:S02]  /*45a0*/  ISETP.GE.AND P3, PT, R40, UR16, PT ;  /* 0x0000001028007c0c */ /* 0x000fe4000bf66270 */
[----:B------:R-:W-:-:S04]  /*45b0*/  IADD3 R40, R44, 0x200, RZ ;  /* 0x000002002c287810 */ /* 0x000fc80007ffe0ff */
[----:B------:R-:W-:Y:S01]  /*45c0*/  ISETP.GE.AND P4, PT, R40, UR16, PT ;  /* 0x0000001028007c0c */ /* 0x000fe2000bf86270 */
[----:B------:R0:W2:Y:S01]  /*45d0*/  @!P6 LDG.E.U16 R111, [R42.64+0x340] ;  /* 0x000340162a6fe981 */ /* 0x0000a2000c1e1500 */
[----:B------:R-:W-:Y:S02]  /*45e0*/  IADD3 R40, R44, 0x220, RZ ;  /* 0x000002202c287810 */ /* 0x000fe40007ffe0ff */
[----:B------:R-:W-:Y:S01]  /*45f0*/  ISETP.GE.U32.AND P1, PT, R46, UR17, PT ;  /* 0x000000112e007c0c */ /* 0x000fe2000bf26070 */
[----:B------:R-:W-:Y:S01]  /*4600*/  FMUL.FTZ R45, R41, R59 ;  /* 0x0000003b292d7220 */ /* 0x000fe20000410000 */
[----:B------:R-:W-:Y:S01]  /*4610*/  IADD3 R46, R53, 0x3, RZ ;  /* 0x00000003352e7810 */ /* 0x000fe20007ffe0ff */
[----:B------:R0:W2:Y:S01]  /*4620*/  @!P5 LDG.E.U16 R117, [R42.64+0x380] ;  /* 0x000380162a75d981 */ /* 0x0000a2000c1e1500 */
[----:B------:R-:W-:Y:S02]  /*4630*/  ISETP.GE.AND P6, PT, R40, UR16, PT ;  /* 0x0000001028007c0c */ /* 0x000fe4000bfc6270 */
[----:B------:R-:W-:Y:S01]  /*4640*/  IADD3 R40, R44, 0x240, RZ ;  /* 0x000002402c287810 */ /* 0x000fe20007ffe0ff */
[----:B------:R0:W2:Y:S01]  /*4650*/  @!P3 LDG.E.U16 R116, [R42.64+0x3c0] ;  /* 0x0003c0162a74b981 */ /* 0x0000a2000c1e1500 */
[----:B------:R-:W-:Y:S01]  /*4660*/  ISETP.GE.U32.AND P2, PT, R46, UR17, PT ;  /* 0x000000112e007c0c */ /* 0x000fe2000bf46070 */
[----:B------:R-:W-:Y:S01]  /*4670*/  FMUL.RZ R46, R45, 0.15915493667125701904 ;  /* 0x3e22f9832d2e7820 */ /* 0x000fe2000040c000 */
[----:B------:R-:W-:Y:S01]  /*4680*/  IADD3 R45, R44, 0x260, RZ ;  /* 0x000002602c2d7810 */ /* 0x000fe20007ffe0ff */
[----:B------:R0:W2:Y:S01]  /*4690*/  @!P4 LDG.E.U16 R115, [R42.64+0x400] ;  /* 0x000400162a73c981 */ /* 0x0000a2000c1e1500 */
[----:B------:R-:W-:-:S02]  /*46a0*/  ISETP.GE.AND P5, PT, R40, UR16, PT ;  /* 0x0000001028007c0c */ /* 0x000fc4000bfa6270 */
[----:B------:R-:W-:Y:S02]  /*46b0*/  IADD3 R40, R44, 0x280, RZ ;  /* 0x000002802c287810 */ /* 0x000fe40007ffe0ff */
[----:B------:R-:W-:Y:S01]  /*46c0*/  ISETP.GE.AND P3, PT, R45, UR16, PT ;  /* 0x000000102d007c0c */ /* 0x000fe2000bf66270 */
[----:B------:R0:W2:Y:S01]  /*46d0*/  @!P6 LDG.E.U16 R114, [R42.64+0x440] ;  /* 0x000440162a72e981 */ /* 0x0000a2000c1e1500 */
[----:B------:R-:W-:Y:S01]  /*46e0*/  ISETP.GE.AND P4, PT, R40, UR16, PT ;  /* 0x0000001028007c0c */ /* 0x000fe2000bf86270 */
[----:B------:R-:W-:Y:S01]  /*46f0*/  FMUL.FTZ R40, R41, R57 ;  /* 0x0000003929287220 */ /* 0x000fe20000410000 */
[----:B------:R-:W-:Y:S01]  /*4700*/  IADD3 R45, R44, 0x2a0, RZ ;  /* 0x000002a02c2d7810 */ /* 0x000fe20007ffe0ff */
[----:B------:R-:W-:Y:S03]  /*4710*/  MUFU.SIN R84, R46 ;  /* 0x0000002e00547308 */ /* 0x000fe60000000400 */
[----:B------:R-:W-:Y:S01]  /*4720*/  ISETP.GE.AND P6, PT, R45, UR16, PT ;  /* 0x000000102d007c0c */ /* 0x000fe2000bfc6270 */
[----:B------:R0:W2:Y:S04]  /*4730*/  @!P5 LDG.E.U16 R113, [R42.64+0x480] ;  /* 0x000480162a71d981 */ /* 0x0000a8000c1e1500 */
[----:B------:R1:W-:Y:S01]  /*4740*/  MUFU.COS R83, R46 ;  /* 0x0000002e00537308 */ /* 0x0003e20000000000 */
[----:B------:R0:W2:Y:S04]  /*4750*/  @!P3 LDG.E.U16 R50, [R42.64+0x4c0] ;  /* 0x0004c0162a32b981 */ /* 0x0000a8000c1e1500 */
[----:B------:R0:W2:Y:S01]  /*4760*/  @!P4 LDG.E.U16 R110, [R42.64+0x500] ;  /* 0x000500162a6ec981 */ /* 0x0000a2000c1e1500 */
[----:B-1----:R-:W-:Y:S01]  /*4770*/  FMUL.RZ R46, R40, 0.15915493667125701904 ;  /* 0x3e22f983282e7820 */ /* 0x002fe2000040c000 */
[----:B------:R-:W-:-:S02]  /*4780*/  IADD3 R40, R44, 0x2c0, RZ ;  /* 0x000002c02c287810 */ /* 0x000fc40007ffe0ff */
[----:B------:R0:W2:Y:S02]  /*4790*/  @!P6 LDG.E.U16 R112, [R42.64+0x540] ;  /* 0x000540162a70e981 */ /* 0x0000a4000c1e1500 */
[----:B------:R-:W-:-:S13]  /*47a0*/  ISETP.GE.AND P5, PT, R40, UR16, PT ;  /* 0x0000001028007c0c */ /* 0x000fda000bfa6270 */
[----:B------:R0:W2:Y:S01]  /*47b0*/  @!P5 LDG.E.U16 R51, [R42.64+0x580] ;  /* 0x000580162a33d981 */ /* 0x0000a2000c1e1500 */
[C---:B------:R-:W-:Y:S02]  /*47c0*/  IADD3 R45, R44.reuse, 0x2e0, RZ ;  /* 0x000002e02c2d7810 */ /* 0x040fe40007ffe0ff */
[----:B------:R-:W-:Y:S02]  /*47d0*/  IADD3 R40, R44, 0x300, RZ ;  /* 0x000003002c287810 */ /* 0x000fe40007ffe0ff */
[----:B------:R-:W-:Y:S01]  /*47e0*/  ISETP.GE.AND P3, PT, R45, UR16, PT ;  /* 0x000000102d007c0c */ /* 0x000fe2000bf66270 */
[----:B------:R-:W-:Y:S01]  /*47f0*/  FMUL.FTZ R45, R41, R56 ;  /* 0x00000038292d7220 */ /* 0x000fe20000410000 */
[----:B------:R-:W-:Y:S02]  /*4800*/  ISETP.GE.AND P4, PT, R40, UR16, PT ;  /* 0x0000001028007c0c */ /* 0x000fe4000bf86270 */
[C---:B------:R-:W-:Y:S01]  /*4810*/  IADD3 R40, R44.reuse, 0x320, RZ ;  /* 0x000003202c287810 */ /* 0x040fe20007ffe0ff */
[----:B------:R-:W-:Y:S01]  /*4820*/  FMUL.RZ R54, R45, 0.15915493667125701904 ;  /* 0x3e22f9832d367820 */ /* 0x000fe2000040c000 */
[----:B------:R-:W-:-:S02]  /*4830*/  IADD3 R45, R44, 0x340, RZ ;  /* 0x000003402c2d7810 */ /* 0x000fc40007ffe0ff */
[----:B------:R-:W-:Y:S02]  /*4840*/  ISETP.GE.AND P6, PT, R40, UR16, PT ;  /* 0x0000001028007c0c */ /* 0x000fe4000bfc6270 */
[----:B------:R-:W-:Y:S01]  /*4850*/  ISETP.GE.AND P5, PT, R45, UR16, PT ;  /* 0x000000102d007c0c */ /* 0x000fe2000bfa6270 */
[----:B------:R-:W-:Y:S01]  /*4860*/  MUFU.SIN R80, R47 ;  /* 0x0000002f00507308 */ /* 0x000fe20000000400 */
[----:B------:R-:W-:Y:S01]  /*4870*/  IADD3 R45, R53, 0x4, RZ ;  /* 0x00000004352d7810 */ /* 0x000fe20007ffe0ff */
[----:B------:R0:W2:Y:S01]  /*4880*/  @!P3 LDG.E.U16 R52, [R42.64+0x5c0] ;  /* 0x0005c0162a34b981 */ /* 0x0000a2000c1e1500 */
[----:B------:R-:W-:Y:S02]  /*4890*/  IADD3 R40, R44, 0x360, RZ ;  /* 0x000003602c287810 */ /* 0x000fe40007ffe0ff */
[----:B------:R-:W-:Y:S01]  /*48a0*/  ISETP.GE.U32.AND P3, PT, R45, UR17, PT ;  /* 0x000000112d007c0c */ /* 0x000fe2000bf66070 */
[----:B------:R0:W2:Y:S02]  /*48b0*/  @!P4 LDG.E.U16 R49, [R42.64+0x600] ;  /* 0x000600162a31c981 */ /* 0x0000a4000c1e1500 */
[----:B------:R1:W-:Y:S01]  /*48c0*/  MUFU.COS R79, R47 ;  /* 0x0000002f004f7308 */ /* 0x0003e20000000000 */
[----:B------:R-:W-:-:S02]  /*48d0*/  ISETP.GE.AND P4, PT, R40, UR16, PT ;  /* 0x0000001028007c0c */ /* 0x000fc4000bf86270 */
[----:B------:R-:W-:Y:S02]  /*48e0*/  IADD3 R45, R44, 0x380, RZ ;  /* 0x000003802c2d7810 */ /* 0x000fe40007ffe0ff */
[----:B-1----:R-:W-:-:S03]  /*48f0*/  PRMT R47, RZ, 0x7610, R47 ;  /* 0x00007610ff2f7816 */ /* 0x002fc6000000002f */
[----:B------:R-:W-:Y:S01]  /*4900*/  MUFU.SIN R87, R46 ;  /* 0x0000002e00577308 */ /* 0x000fe20000000400 */
[----:B------:R-:W-:Y:S02]  /*4910*/  PRMT R40, RZ, 0x7610, R40 ;  /* 0x00007610ff287816 */ /* 0x000fe40000000028 */
[----:B------:R0:W2:Y:S05]  /*4920*/  @!P6 LDG.E.U16 R47, [R42.64+0x640] ;  /* 0x000640162a2fe981 */ /* 0x0000aa000c1e1500 */
[----:B------:R1:W-:Y:S01]  /*4930*/  MUFU.COS R88, R46 ;  /* 0x0000002e00587308 */ /* 0x0003e20000000000 */
[----:B------:R-:W-:Y:S01]  /*4940*/  ISETP.GE.AND P6, PT, R45, UR16, PT ;  /* 0x000000102d007c0c */ /* 0x000fe2000bfc6270 */
[----:B------:R0:W2:Y:S01]  /*4950*/  @!P5 LDG.E.U16 R40, [R42.64+0x680] ;  /* 0x000680162a28d981 */ /* 0x0000a2000c1e1500 */
[----:B------:R-:W-:Y:S01]  /*4960*/  PRMT R45, RZ, 0x7610, R45 ;  /* 0x00007610ff2d7816 */ /* 0x000fe2000000002d */
[----:B-1----:R-:W-:-:S04]  /*4970*/  FMUL.FTZ R46, R41, R39 ;  /* 0x00000027292e7220 */ /* 0x002fc80000410000 */
[----:B------:R-:W-:Y:S01]  /*4980*/  MUFU.SIN R92, R54 ;  /* 0x00000036005c7308 */ /* 0x000fe20000000400 */
[----:B------:R0:W2:Y:S01]  /*4990*/  @!P4 LDG.E.U16 R45, [R42.64+0x6c0] ;  /* 0x0006c0162a2dc981 */ /* 0x0000a2000c1e1500 */
[----:B------:R-:W-:Y:S01]  /*49a0*/  FMUL.RZ R55, R46, 0.15915493667125701904 ;  /* 0x3e22f9832e377820 */ /* 0x000fe2000040c000 */
[----:B------:R-:W-:-:S05]  /*49b0*/  IADD3 R46, R44, 0x3a0, RZ ;  /* 0x000003a02c2e7810 */ /* 0x000fca0007ffe0ff */
[----:B------:R1:W-:Y:S01]  /*49c0*/  MUFU.COS R94, R54 ;  /* 0x00000036005e7308 */ /* 0x0003e20000000000 */
[----:B------:R-:W-:Y:S02]  /*49d0*/  ISETP.GE.AND P5, PT, R46, UR16, PT ;  /* 0x000000102e007c0c */ /* 0x000fe4000bfa6270 */
[----:B------:R-:W-:Y:S02]  /*49e0*/  PRMT R46, RZ, 0x7610, R46 ;  /* 0x00007610ff2e7816 */ /* 0x000fe4000000002e */
[C---:B-1----:R-:W-:Y:S01]  /*49f0*/  IADD3 R54, R44.reuse, 0x3c0, RZ ;  /* 0x000003c02c367810 */ /* 0x042fe20007ffe0ff */
[----:B------:R-:W-:Y:S01]  /*4a00*/  FMUL.FTZ R90, R109, R39 ;  /* 0x000000276d5a7220 */ /* 0x000fe20000410000 */
[----:B------:R-:W-:Y:S02]  /*4a10*/  IADD3 R44, R44, 0x3e0, RZ ;  /* 0x000003e02c2c7810 */ /* 0x000fe40007ffe0ff */
[----:B------:R0:W2:Y:S01]  /*4a20*/  @!P6 LDG.E.U16 R46, [R42.64+0x700] ;  /* 0x000700162a2ee981 */ /* 0x0000a2000c1e1500 */
[----:B------:R-:W-:-:S02]  /*4a30*/  ISETP.GE.AND P4, PT, R54, UR16, PT ;  /* 0x0000001036007c0c */ /* 0x000fc4000bf86270 */
[----:B------:R-:W-:Y:S01]  /*4a40*/  PRMT R54, RZ, 0x7610, R54 ;  /* 0x00007610ff367816 */ /* 0x000fe20000000036 */
[----:B------:R-:W-:Y:S01]  /*4a50*/  MUFU.SIN R96, R55 ;  /* 0x0000003700607308 */ /* 0x000fe20000000400 */
[----:B------:R-:W-:Y:S01]  /*4a60*/  ISETP.GE.AND P6, PT, R44, UR16, PT ;  /* 0x000000102c007c0c */ /* 0x000fe2000bfc6270 */
[----:B------:R-:W-:Y:S01]  /*4a70*/  FMUL.FTZ R91, R109, R56 ;  /* 0x000000386d5b7220 */ /* 0x000fe20000410000 */
[----:B------:R-:W-:Y:S02]  /*4a80*/  PRMT R44, RZ, 0x7610, R44 ;  /* 0x00007610ff2c7816 */ /* 0x000fe4000000002c */
[----:B------:R0:W2:Y:S03]  /*4a90*/  @!P5 LDG.E.U16 R54, [R42.64+0x740] ;  /* 0x000740162a36d981 */ /* 0x0000a6000c1e1500 */
[----:B------:R1:W-:Y:S01]  /*4aa0*/  MUFU.COS R98, R55 ;  /* 0x0000003700627308 */ /* 0x0003e20000000000 */
[C---:B------:R-:W-:Y:S01]  /*4ab0*/  IADD3 R89, R53.reuse, 0x6, RZ ;  /* 0x0000000635597810 */ /* 0x040fe20007ffe0ff */
[----:B------:R0:W2:Y:S06]  /*4ac0*/  @!P4 LDG.E.U16 R44, [R42.64+0x780] ;  /* 0x000780162a2cc981 */ /* 0x0000ac000c1e1500 */
[----:B------:R0:W3:Y:S01]  /*4ad0*/  MUFU.EX2 R93, R90 ;  /* 0x0000005a005d7308 */ /* 0x0000e20000000800 */
[----:B-1----:R-:W-:-:S04]  /*4ae0*/  IADD3 R55, R53, 0x5, RZ ;  /* 0x0000000535377810 */ /* 0x002fc80007ffe0ff */
[----:B------:R-:W-:Y:S02]  /*4af0*/  ISETP.GE.U32.AND P5, PT, R55, UR17, PT ;  /* 0x0000001137007c0c */ /* 0x000fe4000bfa6070 */
[----:B------:R-:W-:Y:S01]  /*4b00*/  PRMT R55, RZ, 0x7610, R55 ;  /* 0x00007610ff377816 */ /* 0x000fe20000000037 */
[----:B------:R-:W1:Y:S01]  /*4b10*/  MUFU.EX2 R91, R91 ;  /* 0x0000005b005b7308 */ /* 0x000e620000000800 */
[----:B------:R-:W-:Y:S01]  /*4b20*/  ISETP.GE.U32.AND P4, PT, R89, UR17, PT ;  /* 0x0000001159007c0c */ /* 0x000fe2000bf86070 */
[-C--:B------:R-:W-:Y:S01]  /*4b30*/  FMUL.FTZ R89, R41, R58.reuse ;  /* 0x0000003a29597220 */ /* 0x080fe20000410000 */
[----:B------:R-:W-:Y:S01]  /*4b40*/  IADD3 R95, R53, 0x9, RZ ;  /* 0x00000009355f7810 */ /* 0x000fe20007ffe0ff */
[C---:B0-----:R-:W-:Y:S01]  /*4b50*/  FMUL.FTZ R90, R109.reuse, R57 ;  /* 0x000000396d5a7220 */ /* 0x041fe20000410000 */
[----:B------:R0:W2:Y:S01]  /*4b60*/  @!P6 LDG.E.U16 R55, [R42.64+0x7c0] ;  /* 0x0007c0162a37e981 */ /* 0x0000a2000c1e1500 */
[----:B------:R-:W-:Y:S01]  /*4b70*/  FMUL.FTZ R86, R109, R58 ;  /* 0x0000003a6d567220 */ /* 0x000fe20000410000 */
[----:B------:R-:W-:Y:S01]  /*4b80*/  ISETP.GE.U32.AND P6, PT, R95, UR17, PT ;  /* 0x000000115f007c0c */ /* 0x000fe2000bfc6070 */
[----:B------:R-:W-:-:S02]  /*4b90*/  FMUL.RZ R95, R89, 0.15915493667125701904 ;  /* 0x3e22f983595f7820 */ /* 0x000fc4000040c000 */
[----:B------:R-:W0:Y:S01]  /*4ba0*/  MUFU.EX2 R90, R90 ;  /* 0x0000005a005a7308 */ /* 0x000e220000000800 */
[C---:B---3--:R-:W-:Y:S02]  /*4bb0*/  FMUL.FTZ R96, R93.reuse, R96 ;  /* 0x000000605d607220 */ /* 0x048fe40000410000 */
[----:B------:R-:W-:Y:S02]  /*4bc0*/  FMUL.FTZ R98, R93, R98 ;  /* 0x000000625d627220 */ /* 0x000fe40000410000 */
[----:B------:R-:W-:Y:S01]  /*4bd0*/  FMUL.FTZ R102, R23, R39 ;  /* 0x0000002717667220 */ /* 0x000fe20000410000 */
[----:B------:R-:W-:Y:S02]  /*4be0*/  IADD3 R93, R53, 0x8, RZ ;  /* 0x00000008355d7810 */ /* 0x000fe40007ffe0ff */
[----:B------:R-:W-:Y:S01]  /*4bf0*/  MUFU.EX2 R86, R86 ;  /* 0x0000005600567308 */ /* 0x000fe20000000800 */
[----:B------:R-:W-:Y:S01]  /*4c00*/  FSEL R104, R96, RZ, !P6 ;  /* 0x000000ff60687208 */ /* 0x000fe20007000000 */
[----:B-1----:R-:W-:Y:S01]  /*4c10*/  FMUL.FTZ R94, R91, R94 ;  /* 0x0000005e5b5e7220 */ /* 0x002fe20000410000 */
[----:B------:R-:W-:-:S05]  /*4c20*/  FSEL R103, R98, 1, !P6 ;  /* 0x3f80000062677808 */ /* 0x000fca0007000000 */
[----:B0-----:R-:W0:Y:S01]  /*4c30*/  MUFU.SIN R43, R95 ;  /* 0x0000005f002b7308 */ /* 0x001e220000000400 */
[----:B------:R-:W-:Y:S01]  /*4c40*/  FSEL R102, R102, RZ, !P6 ;  /* 0x000000ff66667208 */ /* 0x000fe20007000000 */
[----:B------:R-:W-:Y:S01]  /*4c50*/  FMUL.FTZ R92, R91, R92 ;  /* 0x0000005c5b5c7220 */ /* 0x000fe20000410000 */
[----:B------:R-:W-:Y:S01]  /*4c60*/  ISETP.GE.U32.AND P6, PT, R93, UR17, PT ;  /* 0x000000115d007c0c */ /* 0x000fe2000bfc6070 */
[----:B------:R-:W-:Y:S01]  /*4c70*/  FMUL.FTZ R99, R25, R56 ;  /* 0x0000003819637220 */ /* 0x000fe20000410000 */
[----:B------:R-:W-:Y:S01]  /*4c80*/  IADD3 R91, R53, 0x7, RZ ;  /* 0x00000007355b7810 */ /* 0x000fe20007ffe0ff */
[-C--:B------:R-:W-:Y:S01]  /*4c90*/  FMUL.FTZ R42, R41, R60.reuse ;  /* 0x0000003c292a7220 */ /* 0x080fe20000410000 */
[----:B------:R-:W-:Y:S01]  /*4ca0*/  FSEL R101, R92, RZ, !P6 ;  /* 0x000000ff5c657208 */ /* 0x000fe20007000000 */
[----:B------:R0:W1:Y:S01]  /*4cb0*/  MUFU.COS R89, R95 ;  /* 0x0000005f00597308 */ /* 0x0000620000000000 */
[----:B------:R-:W-:Y:S01]  /*4cc0*/  FMUL.FTZ R82, R109, R60 ;  /* 0x0000003c6d527220 */ /* 0x000fe20000410000 */
[----:B------:R-:W-:-:S02]  /*4cd0*/  FSEL R100, R94, 1, !P6 ;  /* 0x3f8000005e647808 */ /* 0x000fc40007000000 */
[----:B------:R-:W-:Y:S02]  /*4ce0*/  FSEL R99, R99, RZ, !P6 ;  /* 0x000000ff63637208 */ /* 0x000fe40007000000 */
[----:B------:R-:W-:Y:S01]  /*4cf0*/  ISETP.GE.U32.AND P6, PT, R91, UR17, PT ;  /* 0x000000115b007c0c */ /* 0x000fe2000bfc6070 */
[----:B------:R-:W-:Y:S01]  /*4d00*/  FMUL.RZ R91, R42, 0.15915493667125701904 ;  /* 0x3e22f9832a5b7820 */ /* 0x000fe2000040c000 */
[----:B------:R-:W-:Y:S01]  /*4d10*/  MUFU.EX2 R82, R82 ;  /* 0x0000005200527308 */ /* 0x000fe20000000800 */
[----:B------:R-:W-:Y:S02]  /*4d20*/  FMUL.FTZ R98, R90, R87 ;  /* 0x000000575a627220 */ /* 0x000fe40000410000 */
[----:B0-----:R-:W-:-:S05]  /*4d30*/  FMUL.FTZ R95, R86, R43 ;  /* 0x0000002b565f7220 */ /* 0x001fca0000410000 */
[----:B------:R-:W0:Y:S01]  /*4d40*/  MUFU.COS R87, R91 ;  /* 0x0000005b00577308 */ /* 0x000e220000000000 */
[----:B------:R-:W-:-:S07]  /*4d50*/  FMUL.FTZ R85, R109, R59 ;  /* 0x0000003b6d557220 */ /* 0x000fce0000410000 */
[----:B------:R-:W3:Y:S01]  /*4d60*/  MUFU.SIN R43, R91 ;  /* 0x0000005b002b7308 */ /* 0x000ee20000000400 */
[----:B------:R-:W-:Y:S02]  /*4d70*/  FMUL.FTZ R88, R90, R88 ;  /* 0x000000585a587220 */ /* 0x000fe40000410000 */
[----:B------:R-:W-:Y:S02]  /*4d80*/  FMUL.FTZ R96, R26, R57 ;  /* 0x000000391a607220 */ /* 0x000fe40000410000 */
[----:B-1----:R-:W-:Y:S02]  /*4d90*/  FMUL.FTZ R89, R86, R89 ;  /* 0x0000005956597220 */ /* 0x002fe40000410000 */
[----:B------:R-:W-:Y:S01]  /*4da0*/  FMUL.FTZ R93, R27, R58 ;  /* 0x0000003a1b5d7220 */ /* 0x000fe20000410000 */
[----:B------:R-:W1:Y:S01]  /*4db0*/  MUFU.EX2 R85, R85 ;  /* 0x0000005500557308 */ /* 0x000e620000000800 */
[----:B------:R-:W-:Y:S01]  /*4dc0*/  IADD3 R42, R53, 0xa, RZ ;  /* 0x0000000a352a7810 */ /* 0x000fe20007ffe0ff */
[----:B------:R-:W-:Y:S01]  /*4dd0*/  FMUL.FTZ R81, R109, R61 ;  /* 0x0000003d6d517220 */ /* 0x000fe20000410000 */
[----:B------:R-:W-:-:S02]  /*4de0*/  IADD3 R86, R53, 0xb, RZ ;  /* 0x0000000b35567810 */ /* 0x000fc40007ffe0ff */
[----:B------:R-:W-:Y:S02]  /*4df0*/  FSEL R98, R98, RZ, !P6 ;  /* 0x000000ff62627208 */ /* 0x000fe40007000000 */
[----:B------:R-:W-:Y:S02]  /*4e00*/  FSEL R97, R88, 1, !P6 ;  /* 0x3f80000058617808 */ /* 0x000fe40007000000 */
[----:B------:R-:W-:Y:S02]  /*4e10*/  FSEL R96, R96, RZ, !P6 ;  /* 0x000000ff60607208 */ /* 0x000fe40007000000 */
[----:B------:R-:W-:Y:S02]  /*4e20*/  FSEL R95, R95, RZ, !P4 ;  /* 0x000000ff5f5f7208 */ /* 0x000fe40006000000 */
[----:B------:R-:W-:Y:S02]  /*4e30*/  FSEL R94, R89, 1, !P4 ;  /* 0x3f800000595e7808 */ /* 0x000fe40006000000 */
[----:B------:R-:W-:-:S02]  /*4e40*/  FSEL R93, R93, RZ, !P4 ;  /* 0x000000ff5d5d7208 */ /* 0x000fc40006000000 */
[----:B------:R-:W-:Y:S01]  /*4e50*/  ISETP.GE.U32.AND P6, PT, R42, UR17, PT ;  /* 0x000000112a007c0c */ /* 0x000fe2000bfc6070 */
[-C--:B------:R-:W-:Y:S01]  /*4e60*/  FMUL.FTZ R42, R41, R62.reuse ;  /* 0x0000003e292a7220 */ /* 0x080fe20000410000 */
[----:B------:R-:W-:Y:S01]  /*4e70*/  ISETP.GE.U32.AND P4, PT, R86, UR17, PT ;  /* 0x0000001156007c0c */ /* 0x000fe2000bf86070 */
[C---:B0-----:R-:W-:Y:S01]  /*4e80*/  FMUL.FTZ R86, R82.reuse, R87 ;  /* 0x0000005752567220 */ /* 0x041fe20000410000 */
[----:B------:R-:W0:Y:S01]  /*4e90*/  MUFU.EX2 R81, R81 ;  /* 0x0000005100517308 */ /* 0x000e220000000800 */
[----:B---3--:R-:W-:Y:S02]  /*4ea0*/  FMUL.FTZ R87, R82, R43 ;  /* 0x0000002b52577220 */ /* 0x008fe40000410000 */
[C---:B------:R-:W-:Y:S02]  /*4eb0*/  FMUL.FTZ R43, R109.reuse, R62 ;  /* 0x0000003e6d2b7220 */ /* 0x040fe40000410000 */
[----:B------:R-:W-:Y:S02]  /*4ec0*/  FMUL.RZ R88, R42, 0.15915493667125701904 ;  /* 0x3e22f9832a587820 */ /* 0x000fe4000040c000 */
[----:B------:R-:W-:-:S02]  /*4ed0*/  FMUL.FTZ R78, R109, R63 ;  /* 0x0000003f6d4e7220 */ /* 0x000fc40000410000 */
[----:B------:R-:W-:Y:S01]  /*4ee0*/  MUFU.SIN R106, R88 ;  /* 0x00000058006a7308 */ /* 0x000fe20000000400 */
[C---:B-1----:R-:W-:Y:S02]  /*4ef0*/  FMUL.FTZ R84, R85.reuse, R84 ;  /* 0x0000005455547220 */ /* 0x042fe40000410000 */
[----:B------:R-:W-:Y:S02]  /*4f00*/  FMUL.FTZ R83, R85, R83 ;  /* 0x0000005355537220 */ /* 0x000fe40000410000 */
[----:B------:R-:W-:-:S03]  /*4f10*/  FMUL.FTZ R90, R28, R59 ;  /* 0x0000003b1c5a7220 */ /* 0x000fc60000410000 */
[----:B------:R-:W-:Y:S01]  /*4f20*/  MUFU.COS R130, R88 ;  /* 0x0000005800827308 */ /* 0x000fe20000000000 */
[----:B------:R-:W-:-:S07]  /*4f30*/  IADD3 R42, R53, 0xc, RZ ;  /* 0x0000000c352a7810 */ /* 0x000fce0007ffe0ff */
[----:B------:R-:W1:Y:S01]  /*4f40*/  MUFU.EX2 R43, R43 ;  /* 0x0000002b002b7308 */ /* 0x000e620000000800 */
[----:B------:R-:W-:Y:S02]  /*4f50*/  FSEL R92, R84, RZ, !P5 ;  /* 0x000000ff545c7208 */ /* 0x000fe40006800000 */
[----:B------:R-:W-:-:S05]  /*4f60*/  FSEL R91, R83, 1, !P5 ;  /* 0x3f800000535b7808 */ /* 0x000fca0006800000 */
[----:B------:R-:W3:Y:S01]  /*4f70*/  MUFU.EX2 R78, R78 ;  /* 0x0000004e004e7308 */ /* 0x000ee20000000800 */
[----:B------:R-:W-:Y:S01]  /*4f80*/  FSEL R90, R90, RZ, !P5 ;  /* 0x000000ff5a5a7208 */ /* 0x000fe20006800000 */
[----:B0-----:R-:W-:Y:S01]  /*4f90*/  FMUL.FTZ R79, R81, R79 ;  /* 0x0000004f514f7220 */ /* 0x001fe20000410000 */
[----:B------:R-:W-:Y:S01]  /*4fa0*/  ISETP.GE.U32.AND P5, PT, R42, UR17, PT ;  /* 0x000000112a007c0c */ /* 0x000fe2000bfa6070 */
[----:B------:R-:W-:Y:S02]  /*4fb0*/  FMUL.FTZ R42, R41, R64 ;  /* 0x00000040292a7220 */ /* 0x000fe40000410000 */
[----:B------:R-:W-:Y:S02]  /*4fc0*/  FMUL.FTZ R80, R81, R80 ;  /* 0x0000005051507220 */ /* 0x000fe40000410000 */
[----:B------:R-:W-:Y:S01]  /*4fd0*/  FMUL.FTZ R89, R109, R64 ;  /* 0x000000406d597220 */ /* 0x000fe20000410000 */
[----:B------:R-:W-:Y:S01]  /*4fe0*/  FSEL R83, R79, 1, !P2 ;  /* 0x3f8000004f537808 */ /* 0x000fe20005000000 */
[----:B------:R-:W-:Y:S01]  /*4ff0*/  FMUL.RZ R105, R42, 0.15915493667125701904 ;  /* 0x3e22f9832a697820 */ /* 0x000fe2000040c000 */
[----:B------:R-:W-:Y:S01]  /*5000*/  FSEL R84, R80, RZ, !P2 ;  /* 0x000000ff50547208 */ /* 0x000fe20005000000 */
[----:B------:R-:W-:Y:S01]  /*5010*/  FMUL.FTZ R85, R30, R60 ;  /* 0x0000003c1e557220 */ /* 0x000fe20000410000 */
[----:B------:R-:W-:Y:S01]  /*5020*/  ULDC UR14, c[0x0][0x198] ;  /* 0x00006600000e7ab9 */ /* 0x000fe20000000800 */
[----:B-1----:R-:W-:-:S02]  /*5030*/  FMUL.FTZ R80, R43, R130 ;  /* 0x000000822b507220 */ /* 0x002fc40000410000 */
[----:B------:R-:W-:Y:S02]  /*5040*/  FMUL.FTZ R81, R43, R106 ;  /* 0x0000006a2b517220 */ /* 0x000fe40000410000 */
[----:B------:R-:W-:Y:S01]  /*5050*/  FMUL.FTZ R79, R32, R62 ;  /* 0x0000003e204f7220 */ /* 0x000fe20000410000 */
[----:B------:R-:W-:Y:S01]  /*5060*/  IADD3 R82, R53, 0xd, RZ ;  /* 0x0000000d35527810 */ /* 0x000fe20007ffe0ff */
[----:B------:R-:W-:Y:S01]  /*5070*/  MUFU.SIN R88, R105 ;  /* 0x0000006900587308 */ /* 0x000fe20000000400 */
[----:B------:R-:W-:Y:S01]  /*5080*/  UIMAD UR14, UR21, UR14, URZ ;  /* 0x0000000e150e72a4 */ /* 0x000fe2000f8e023f */
[C---:B---3--:R-:W-:Y:S01]  /*5090*/  FMUL.FTZ R77, R78.reuse, R77 ;  /* 0x0000004d4e4d7220 */ /* 0x048fe20000410000 */
[----:B------:R-:W-:Y:S01]  /*50a0*/  FSEL R87, R87, RZ, !P3 ;  /* 0x000000ff57577208 */ /* 0x000fe20005800000 */
[----:B------:R-:W-:Y:S01]  /*50b0*/  FMUL.FTZ R78, R78, R76 ;  /* 0x0000004c4e4e7220 */ /* 0x000fe20000410000 */
[----:B------:R-:W-:-:S03]  /*50c0*/  FSEL R86, R86, 1, !P3 ;  /* 0x3f80000056567808 */ /* 0x000fc60005800000 */
[----:B------:R-:W0:Y:S01]  /*50d0*/  MUFU.EX2 R89, R89 ;  /* 0x0000005900597308 */ /* 0x000e220000000800 */
[----:B------:R-:W-:Y:S01]  /*50e0*/  FSEL R85, R85, RZ, !P3 ;  /* 0x000000ff55557208 */ /* 0x000fe20005800000 */
[----:B------:R-:W-:Y:S01]  /*50f0*/  FMUL.FTZ R76, R33, R63 ;  /* 0x0000003f214c7220 */ /* 0x000fe20000410000 */
[----:B------:R-:W-:Y:S02]  /*5100*/  FSEL R81, R81, RZ, !P1 ;  /* 0x000000ff51517208 */ /* 0x000fe40004800000 */
[----:B------:R-:W-:Y:S02]  /*5110*/  FSEL R80, R80, 1, !P1 ;  /* 0x3f80000050507808 */ /* 0x000fe40004800000 */
[----:B------:R-:W-:Y:S01]  /*5120*/  FSEL R79, R79, RZ, !P1 ;  /* 0x000000ff4f4f7208 */ /* 0x000fe20004800000 */
[----:B------:R-:W1:Y:S01]  /*5130*/  MUFU.COS R106, R105 ;  /* 0x00000069006a7308 */ /* 0x000e620000000000 */
[----:B------:R-:W-:Y:S01]  /*5140*/  ISETP.GE.U32.AND P3, PT, R82, UR17, PT ;  /* 0x0000001152007c0c */ /* 0x000fe2000bf66070 */
[----:B------:R-:W-:Y:S01]  /*5150*/  FMUL.FTZ R82, R31, R61 ;  /* 0x0000003d1f527220 */ /* 0x000fe20000410000 */
[----:B------:R-:W-:-:S02]  /*5160*/  IADD3 R42, R53, 0xe, RZ ;  /* 0x0000000e352a7810 */ /* 0x000fc40007ffe0ff */
[C---:B------:R-:W-:Y:S02]  /*5170*/  ISETP.GE.U32.AND P1, PT, R53.reuse, UR17, PT ;  /* 0x0000001135007c0c */ /* 0x040fe4000bf26070 */
[----:B------:R-:W-:Y:S02]  /*5180*/  IADD3 R53, R53, 0xf, RZ ;  /* 0x0000000f35357810 */ /* 0x000fe40007ffe0ff */
[----:B------:R-:W-:Y:S02]  /*5190*/  MOV R130, UR14 ;  /* 0x0000000e00827c02 */ /* 0x000fe40008000f00 */
[----:B------:R-:W-:Y:S02]  /*51a0*/  FSEL R78, R78, RZ, !P0 ;  /* 0x000000ff4e4e7208 */ /* 0x000fe40004000000 */
[----:B------:R-:W-:Y:S02]  /*51b0*/  FSEL R77, R77, 1, !P0 ;  /* 0x3f8000004d4d7808 */ /* 0x000fe40004000000 */
[----:B------:R-:W-:-:S02]  /*51c0*/  FSEL R76, R76, RZ, !P0 ;  /* 0x000000ff4c4c7208 */ /* 0x000fc40004000000 */
[----:B------:R-:W-:Y:S02]  /*51d0*/  ISETP.GE.U32.AND P0, PT, R53, UR17, PT ;  /* 0x0000001135007c0c */ /* 0x000fe4000bf06070 */
[----:B------:R-:W-:Y:S02]  /*51e0*/  FSEL R82, R82, RZ, !P2 ;  /* 0x000000ff52527208 */ /* 0x000fe40005000000 */
[----:B------:R-:W-:Y:S01]  /*51f0*/  SHF.L.U32 R53, R73, 0x5, RZ ;  /* 0x0000000549357819 */ /* 0x000fe200000006ff */
[C---:B------:R-:W-:Y:S01]  /*5200*/  IMAD R107, R75.reuse, c[0x0][0x19c], R130 ;  /* 0x000067004b6b7a24 */ /* 0x040fe200078e0282 */
[----:B------:R-:W-:Y:S01]  /*5210*/  ISETP.GE.U32.AND P2, PT, R42, UR17, PT ;  /* 0x000000112a007c0c */ /* 0x000fe2000bf46070 */
[----:B------:R-:W-:Y:S01]  /*5220*/  IMAD.WIDE.U32 R42, R75, c[0x0][0x198], RZ ;  /* 0x000066004b2a7a25 */ /* 0x000fe200078e00ff */
[----:B------:R-:W-:Y:S01]  /*5230*/  LOP3.LUT R53, R53, 0xfffffc00, RZ, 0xc0, !PT ;  /* 0xfffffc0035357812 */ /* 0x000fe200078ec0ff */
[----:B------:R-:W-:Y:S01]  /*5240*/  UIMAD UR14, UR15, UR18, URZ ;  /* 0x000000120f0e72a4 */ /* 0x000fe2000f8e023f */
[----:B------:R-:W-:Y:S01]  /*5250*/  MOV R129, UR7 ;  /* 0x0000000700817c02 */ /* 0x000fe20008000f00 */
[----:B0-----:R-:W-:Y:S01]  /*5260*/  FMUL.FTZ R88, R89, R88 ;  /* 0x0000005859587220 */ /* 0x001fe20000410000 */
[----:B------:R-:W-:-:S02]  /*5270*/  IADD3 R43, R43, R107, RZ ;  /* 0x0000006b2b2b7210 */ /* 0x000fc40007ffe0ff */
[----:B------:R-:W-:Y:S01]  /*5280*/  IADD3 R131, R53, R72, RZ ;  /* 0x0000004835837210 */ /* 0x000fe20007ffe0ff */
[----:B-1----:R-:W-:Y:S01]  /*5290*/  FMUL.FTZ R106, R89, R106 ;  /* 0x0000006a596a7220 */ /* 0x002fe20000410000 */
[----:B------:R-:W-:Y:S01]  /*52a0*/  UIMAD UR14, UR7, UR19, UR14 ;  /* 0x00000013070e72a4 */ /* 0x000fe2000f8e020e */
[----:B------:R-:W-:Y:S01]  /*52b0*/  FMUL.FTZ R105, R35, R64 ;  /* 0x0000004023697220 */ /* 0x000fe20000410000 */
[----:B------:R-:W-:Y:S01]  /*52c0*/  FSEL R107, R88, RZ, !P1 ;  /* 0x000000ff586b7208 */ /* 0x000fe20004800000 */
[----:B------:R-:W-:Y:S01]  /*52d0*/  IMAD.WIDE.U32 R42, R129, c[0x0][0x1a0], R42 ;  /* 0x00006800812a7a25 */ /* 0x000fe200078e002a */
[----:B------:R-:W-:Y:S02]  /*52e0*/  LEA.HI.SX32 R88, R131, R131, 0x1b ;  /* 0x0000008383587211 */ /* 0x000fe400078fdaff */
[----:B------:R-:W-:Y:S02]  /*52f0*/  FSEL R106, R106, 1, !P1 ;  /* 0x3f8000006a6a7808 */ /* 0x000fe40004800000 */
[----:B------:R-:W-:-:S02]  /*5300*/  FSEL R105, R105, RZ, !P1 ;  /* 0x000000ff69697208 */ /* 0x000fc40004800000 */
[----:B------:R-:W-:Y:S02]  /*5310*/  IADD3 R132, R131, 0x20, RZ ;  /* 0x0000002083847810 */ /* 0x000fe40007ffe0ff */
[----:B------:R-:W-:Y:S02]  /*5320*/  SHF.L.U32 R130, R88, 0x1, RZ ;  /* 0x0000000158827819 */ /* 0x000fe400000006ff */
[----:B------:R-:W-:Y:S02]  /*5330*/  IADD3 R43, R43, UR14, RZ ;  /* 0x0000000e2b2b7c10 */ /* 0x000fe4000fffe0ff */
[----:B------:R-:W-:Y:S02]  /*5340*/  LEA R88, P1, R42, c[0x0][0x228], 0x3 ;  /* 0x00008a002a587a11 */ /* 0x000fe400078218ff */
[----:B------:R-:W-:Y:S02]  /*5350*/  LEA.HI.SX32 R132, R132, R131, 0x1b ;  /* 0x0000008384847211 */ /* 0x000fe400078fdaff */
[----:B------:R-:W-:-:S02]  /*5360*/  LEA.HI.X R89, R42, c[0x0][0x22c], R43, 0x3, P1 ;  /* 0x00008b002a597a11 */ /* 0x000fc400008f1c2b */
[C---:B------:R-:W-:Y:S02]  /*5370*/  IADD3 R134, R131.reuse, 0x40, RZ ;  /* 0x0000004083867810 */ /* 0x040fe40007ffe0ff */
[C---:B------:R-:W-:Y:S02]  /*5380*/  IADD3 R42, R131.reuse, 0x80, RZ ;  /* 0x00000080832a7810 */ /* 0x040fe40007ffe0ff */
[----:B------:R-:W-:Y:S02]  /*5390*/  IADD3 R136, R131, 0x60, RZ ;  /* 0x0000006083887810 */ /* 0x000fe40007ffe0ff */
[----:B------:R-:W-:Y:S02]  /*53a0*/  SHF.L.U32 R138, R132, 0x1, RZ ;  /* 0x00000001848a7819 */ /* 0x000fe400000006ff */
[-C--:B------:R-:W-:Y:S02]  /*53b0*/  LEA.HI.SX32 R134, R134, R131.reuse, 0x1b ;  /* 0x0000008386867211 */ /* 0x080fe400078fdaff */
[-C--:B------:R-:W-:Y:S01]  /*53c0*/  LEA.HI.SX32 R42, R42, R131.reuse, 0x1b ;  /* 0x000000832a2a7211 */ /* 0x080fe200078fdaff */
[----:B------:R-:W-:Y:S01]  /*53d0*/  STS.U16 [R130], R119 ;  /* 0x0000007782007388 */ /* 0x000fe20000000400 */
[----:B------:R-:W-:-:S02]  /*53e0*/  LEA.HI.SX32 R136, R136, R131, 0x1b ;  /* 0x0000008388887211 */ /* 0x000fc400078fdaff */
[C---:B------:R-:W-:Y:S01]  /*53f0*/  IADD3 R132, R131.reuse, 0xa0, RZ ;  /* 0x000000a083847810 */ /* 0x040fe20007ffe0ff */
[----:B------:R0:W-:Y:S01]  /*5400*/  STS.U16 [R138+0x40], R127 ;  /* 0x0000407f8a007388 */ /* 0x0001e20000000400 */
[----:B------:R-:W-:Y:S02]  /*5410*/  SHF.L.U32 R129, R134, 0x1, RZ ;  /* 0x0000000186817819 */ /* 0x000fe400000006ff */
[----:B------:R-:W-:Y:S02]  /*5420*/  SHF.L.U32 R133, R136, 0x1, RZ ;  /* 0x0000000188857819 */ /* 0x000fe400000006ff */
[----:B------:R-:W-:Y:S02]  /*5430*/  IADD3 R134, R131, 0xc0, RZ ;  /* 0x000000c083867810 */ /* 0x000fe40007ffe0ff */
[----:B------:R-:W-:Y:S02]  /*5440*/  LEA.HI.SX32 R132, R132, R131, 0x1b ;  /* 0x0000008384847211 */ /* 0x000fe400078fdaff */
[----:B0-----:R-:W-:-:S02]  /*5450*/  SHF.L.U32 R127, R42, 0x1, RZ ;  /* 0x000000012a7f7819 */ /* 0x001fc400000006ff */
[----:B------:R-:W-:Y:S01]  /*5460*/  IADD3 R42, R131, 0x100, RZ ;  /* 0x00000100832a7810 */ /* 0x000fe20007ffe0ff */
[----:B------:R-:W-:Y:S01]  /*5470*/  FMUL.FTZ R43, R41, R38 ;  /* 0x00000026292b7220 */ /* 0x000fe20000410000 */
[C---:B------:R-:W-:Y:S01]  /*5480*/  IADD3 R136, R131.reuse, 0xe0, RZ ;  /* 0x000000e083887810 */ /* 0x040fe20007ffe0ff */
[----:B----4-:R0:W-:Y:S01]  /*5490*/  STS.U16 [R129+0x80], R126 ;  /* 0x0000807e81007388 */ /* 0x0101e20000000400 */
[-C--:B------:R-:W-:Y:S02]  /*54a0*/  LEA.HI.SX32 R42, R42, R131.reuse, 0x1b ;  /* 0x000000832a2a7211 */ /* 0x080fe400078fdaff */
[-C--:B------:R-:W-:Y:S01]  /*54b0*/  LEA.HI.SX32 R134, R134, R131.reuse, 0x1b ;  /* 0x0000008386867211 */ /* 0x080fe200078fdaff */
[----:B------:R1:W-:Y:S01]  /*54c0*/  STS.U16 [R133+0xc0], R118 ;  /* 0x0000c07685007388 */ /* 0x0003e20000000400 */
[----:B------:R-:W-:Y:S02]  /*54d0*/  LEA.HI.SX32 R136, R136, R131, 0x1b ;  /* 0x0000008388887211 */ /* 0x000fe400078fdaff */
[----:B------:R-:W-:-:S02]  /*54e0*/  IADD3 R130, R131, 0x140, RZ ;  /* 0x0000014083827810 */ /* 0x000fc40007ffe0ff */
[----:B0-----:R-:W-:Y:S02]  /*54f0*/  SHF.L.U32 R129, R132, 0x1, RZ ;  /* 0x0000000184817819 */ /* 0x001fe400000006ff */
[----:B------:R-:W-:Y:S01]  /*5500*/  IADD3 R132, R131, 0x160, RZ ;  /* 0x0000016083847810 */ /* 0x000fe20007ffe0ff */
[----:B-1----:R-:W-:Y:S01]  /*5510*/  FMUL.RZ R133, R43, 0.15915493667125701904 ;  /* 0x3e22f9832b857820 */ /* 0x002fe2000040c000 */
[----:B------:R-:W-:Y:S02]  /*5520*/  IADD3 R126, R131, 0x120, RZ ;  /* 0x00000120837e7810 */ /* 0x000fe40007ffe0ff */
[----:B------:R-:W-:Y:S01]  /*5530*/  SHF.L.U32 R43, R42, 0x1, RZ ;  /* 0x000000012a2b7819 */ /* 0x000fe200000006ff */
[----:B------:R-:W-:Y:S01]  /*5540*/  FMUL.FTZ R42, R41, R37 ;  /* 0x00000025292a7220 */ /* 0x000fe20000410000 */
[----:B------:R-:W-:Y:S01]  /*5550*/  SHF.L.U32 R134, R134, 0x1, RZ ;  /* 0x0000000186867819 */ /* 0x000fe200000006ff */
[----:B------:R0:W-:Y:S01]  /*5560*/  STS.U16 [R127+0x100], R128 ;  /* 0x000100807f007388 */ /* 0x0001e20000000400 */
[----:B------:R-:W-:-:S02]  /*5570*/  SHF.L.U32 R136, R136, 0x1, RZ ;  /* 0x0000000188887819 */ /* 0x000fc400000006ff */
[-C--:B------:R-:W-:Y:S01]  /*5580*/  LEA.HI.SX32 R132, R132, R131.reuse, 0x1b ;  /* 0x0000008384847211 */ /* 0x080fe200078fdaff */
[----:B------:R1:W-:Y:S01]  /*5590*/  STS.U16 [R129+0x140], R120 ;  /* 0x0001407881007388 */ /* 0x0003e20000000400 */
[-C--:B------:R-:W-:Y:S02]  /*55a0*/  LEA.HI.SX32 R126, R126, R131.reuse, 0x1b ;  /* 0x000000837e7e7211 */ /* 0x080fe400078fdaff */
[----:B------:R-:W-:Y:S01]  /*55b0*/  LEA.HI.SX32 R130, R130, R131, 0x1b ;  /* 0x0000008382827211 */ /* 0x000fe200078fdaff */
[----:B------:R3:W-:Y:S01]  /*55c0*/  STS.U16 [R134+0x180], R121 ;  /* 0x0001807986007388 */ /* 0x0007e20000000400 */
[----:B------:R-:W-:Y:S02]  /*55d0*/  SHF.L.U32 R126, R126, 0x1, RZ ;  /* 0x000000017e7e7819 */ /* 0x000fe400000006ff */
[----:B0-----:R-:W-:Y:S01]  /*55e0*/  SHF.L.U32 R127, R132, 0x1, RZ ;  /* 0x00000001847f7819 */ /* 0x001fe200000006ff */
[----:B------:R0:W-:Y:S01]  /*55f0*/  STS.U16 [R136+0x1c0], R125 ;  /* 0x0001c07d88007388 */ /* 0x0001e20000000400 */
[----:B-1----:R-:W-:Y:S01]  /*5600*/  FMUL.RZ R129, R42, 0.15915493667125701904 ;  /* 0x3e22f9832a817820 */ /* 0x002fe2000040c000 */
[----:B------:R-:W-:Y:S01]  /*5610*/  IADD3 R132, R131, 0x180, RZ ;  /* 0x0000018083847810 */ /* 0x000fe20007ffe0ff */
[----:B------:R-:W-:Y:S01]  /*5620*/  FMUL.FTZ R42, R41, R36 ;  /* 0x00000024292a7220 */ /* 0x000fe20000410000 */
[C---:B------:R-:W-:Y:S01]  /*5630*/  IADD3 R142, R131.reuse, 0x1a0, RZ ;  /* 0x000001a0838e7810 */ /* 0x040fe20007ffe0ff */
[----:B------:R1:W-:Y:S01]  /*5640*/  STS.U16 [R43+0x200], R122 ;  /* 0x0002007a2b007388 */ /* 0x0003e20000000400 */
[----:B---3--:R-:W-:-:S02]  /*5650*/  IADD3 R134, R131, 0x1c0, RZ ;  /* 0x000001c083867810 */ /* 0x008fc40007ffe0ff */
[----:B0-----:R-:W-:Y:S02]  /*5660*/  SHF.L.U32 R125, R130, 0x1, RZ ;  /* 0x00000001827d7819 */ /* 0x001fe400000006ff */
[C---:B------:R-:W-:Y:S02]  /*5670*/  IADD3 R136, R131.reuse, 0x1e0, RZ ;  /* 0x000001e083887810 */ /* 0x040fe40007ffe0ff */
[C---:B------:R-:W-:Y:S02]  /*5680*/  IADD3 R154, R131.reuse, 0x220, RZ ;  /* 0x00000220839a7810 */ /* 0x040fe40007ffe0ff */
[C---:B------:R-:W-:Y:S01]  /*5690*/  IADD3 R156, R131.reuse, 0x240, RZ ;  /* 0x00000240839c7810 */ /* 0x040fe20007ffe0ff */
[----:B-1----:R-:W-:Y:S01]  /*56a0*/  FMUL.RZ R43, R42, 0.15915493667125701904 ;  /* 0x3e22f9832a2b7820 */ /* 0x002fe2000040c000 */
[C---:B------:R-:W-:Y:S01]  /*56b0*/  IADD3 R158, R131.reuse, 0x260, RZ ;  /* 0x00000260839e7810 */ /* 0x040fe20007ffe0ff */
[----:B--2---:R-:W-:Y:S01]  /*56c0*/  STS.U16 [R126+0x240], R123 ;  /* 0x0002407b7e007388 */ /* 0x004fe20000000400 */
[----:B------:R-:W-:-:S02]  /*56d0*/  IADD3 R148, R131, 0x380, RZ ;  /* 0x0000038083947810 */ /* 0x000fc40007ffe0ff */
[-C--:B------:R-:W-:Y:S01]  /*56e0*/  LEA.HI.SX32 R141, R132, R131.reuse, 0x1b ;  /* 0x00000083848d7211 */ /* 0x080fe200078fdaff */
[----:B------:R-:W-:Y:S01]  /*56f0*/  MUFU.SIN R118, R133 ;  /* 0x0000008500767308 */ /* 0x000fe20000000400 */
[C---:B------:R-:W-:Y:S01]  /*5700*/  IADD3 R150, R131.reuse, 0x280, RZ ;  /* 0x0000028083967810 */ /* 0x040fe20007ffe0ff */
[----:B------:R0:W-:Y:S01]  /*5710*/  STS.U16 [R125+0x280], R124 ;  /* 0x0002807c7d007388 */ /* 0x0001e20000000400 */
[-C--:B------:R-:W-:Y:S02]  /*5720*/  LEA.HI.SX32 R142, R142, R131.reuse, 0x1b ;  /* 0x000000838e8e7211 */ /* 0x080fe400078fdaff */
[----:B------:R-:W-:Y:S02]  /*5730*/  IADD3 R152, R131, 0x200, RZ ;  /* 0x0000020083987810 */ /* 0x000fe40007ffe0ff */
[-C--:B------:R-:W-:Y:S01]  /*5740*/  LEA.HI.SX32 R143, R134, R131.reuse, 0x1b ;  /* 0x00000083868f7211 */ /* 0x080fe200078fdaff */
[----:B------:R-:W-:Y:S01]  /*5750*/  MUFU.COS R119, R133 ;  /* 0x0000008500777308 */ /* 0x000fe20000000000 */
[----:B------:R-:W-:-:S02]  /*5760*/  LEA.HI.SX32 R134, R154, R131, 0x1b ;  /* 0x000000839a867211 */ /* 0x000fc400078fdaff */
[-C--:B------:R-:W-:Y:S02]  /*5770*/  LEA.HI.SX32 R135, R156, R131.reuse, 0x1b ;  /* 0x000000839c877211 */ /* 0x080fe400078fdaff */
[-C--:B0-----:R-:W-:Y:S02]  /*5780*/  LEA.HI.SX32 R125, R136, R131.reuse, 0x1b ;  /* 0x00000083887d7211 */ /* 0x081fe400078fdaff */
[----:B------:R-:W-:Y:S01]  /*5790*/  IADD3 R146, R131, 0x3c0, RZ ;  /* 0x000003c083927810 */ /* 0x000fe20007ffe0ff */
[----:B------:R-:W-:Y:S01]  /*57a0*/  MUFU.SIN R124, R43 ;  /* 0x0000002b007c7308 */ /* 0x000fe20000000400 */
[-C--:B------:R-:W-:Y:S02]  /*57b0*/  LEA.HI.SX32 R136, R158, R131.reuse, 0x1b ;  /* 0x000000839e887211 */ /* 0x080fe400078fdaff */
[----:B------:R-:W-:Y:S02]  /*57c0*/  SHF.L.U32 R147, R141, 0x1, RZ ;  /* 0x000000018d937819 */ /* 0x000fe400000006ff */
[----:B------:R-:W-:-:S03]  /*57d0*/  LEA.HI.SX32 R137, R150, R131, 0x1b ;  /* 0x0000008396897211 */ /* 0x000fc600078fdaff */
[----:B------:R0:W-:Y:S01]  /*57e0*/  MUFU.COS R133, R43 ;  /* 0x0000002b00857308 */ /* 0x0001e20000000000 */
[-C--:B------:R-:W-:Y:S01]  /*57f0*/  LEA.HI.SX32 R132, R152, R131.reuse, 0x1b ;  /* 0x0000008398847211 */ /* 0x080fe200078fdaff */
[----:B------:R1:W-:Y:S01]  /*5800*/  STS.U16 [R127+0x2c0], R48 ;  /* 0x0002c0307f007388 */ /* 0x0003e20000000400 */
[----:B------:R-:W-:Y:S02]  /*5810*/  SHF.L.U32 R150, R143, 0x1, RZ ;  /* 0x000000018f967819 */ /* 0x000fe400000006ff */
[----:B------:R-:W-:Y:S02]  /*5820*/  SHF.L.U32 R149, R134, 0x1, RZ ;  /* 0x0000000186957819 */ /* 0x000fe400000006ff */
[----:B0-----:R-:W-:Y:S02]  /*5830*/  LEA.HI.SX32 R43, R148, R131, 0x1b ;  /* 0x00000083942b7211 */ /* 0x001fe400078fdaff */
[----:B------:R-:W-:Y:S01]  /*5840*/  SHF.L.U32 R148, R142, 0x1, RZ ;  /* 0x000000018e947819 */ /* 0x000fe200000006ff */
[----:B------:R-:W-:Y:S01]  /*5850*/  FMUL.FTZ R134, RZ, R78 ;  /* 0x0000004eff867220 */ /* 0x000fe20000410000 */
[----:B------:R-:W-:Y:S01]  /*5860*/  SHF.L.U32 R152, R135, 0x1, RZ ;  /* 0x0000000187987819 */ /* 0x000fe200000006ff */
[----:B------:R-:W-:Y:S01]  /*5870*/  STS.U16 [R147+0x300], R108 ;  /* 0x0003006c93007388 */ /* 0x000fe20000000400 */
[----:B------:R-:W-:-:S02]  /*5880*/  IADD3 R138, R131, 0x2a0, RZ ;  /* 0x000002a0838a7810 */ /* 0x000fc40007ffe0ff */
[C---:B------:R-:W-:Y:S02]  /*5890*/  IADD3 R140, R131.reuse, 0x2c0, RZ ;  /* 0x000002c0838c7810 */ /* 0x040fe40007ffe0ff */
[C---:B-1----:R-:W-:Y:S02]  /*58a0*/  IADD3 R48, R131.reuse, 0x2e0, RZ ;  /* 0x000002e083307810 */ /* 0x042fe40007ffe0ff */
[C---:B------:R-:W-:Y:S02]  /*58b0*/  IADD3 R128, R131.reuse, 0x300, RZ ;  /* 0x0000030083807810 */ /* 0x040fe40007ffe0ff */
[C---:B------:R-:W-:Y:S02]  /*58c0*/  IADD3 R144, R131.reuse, 0x320, RZ ;  /* 0x0000032083907810 */ /* 0x040fe40007ffe0ff */
[C---:B------:R-:W-:Y:S02]  /*58d0*/  IADD3 R130, R131.reuse, 0x340, RZ ;  /* 0x0000034083827810 */ /* 0x040fe40007ffe0ff */
[----:B------:R-:W-:-:S02]  /*58e0*/  IADD3 R42, R131, 0x360, RZ ;  /* 0x00000360832a7810 */ /* 0x000fc40007ffe0ff */
[C---:B------:R-:W-:Y:S02]  /*58f0*/  IADD3 R126, R131.reuse, 0x3a0, RZ ;  /* 0x000003a0837e7810 */ /* 0x040fe40007ffe0ff */
[----:B------:R-:W-:Y:S02]  /*5900*/  LEA.HI.SX32 R127, R146, R131, 0x1b ;  /* 0x00000083927f7211 */ /* 0x000fe400078fdaff */
[----:B------:R-:W-:Y:S01]  /*5910*/  SHF.L.U32 R135, R136, 0x1, RZ ;  /* 0x0000000188877819 */ /* 0x000fe200000006ff */
[----:B------:R-:W-:Y:S01]  /*5920*/  FMUL.FTZ R136, R78, R105 ;  /* 0x000000694e887220 */ /* 0x000fe20000410000 */
[----:B------:R-:W-:Y:S01]  /*5930*/  IADD3 R146, R131, 0x3e0, RZ ;  /* 0x000003e083927810 */ /* 0x000fe20007ffe0ff */
[----:B------:R-:W-:Y:S01]  /*5940*/  STS.U16 [R148+0x340], R111 ;  /* 0x0003406f94007388 */ /* 0x000fe20000000400 */
[----:B------:R-:W-:Y:S01]  /*5950*/  MUFU.SIN R121, R129 ;  /* 0x0000008100797308 */ /* 0x000fe20000000400 */
[-C--:B------:R-:W-:Y:S02]  /*5960*/  LEA.HI.SX32 R138, R138, R131.reuse, 0x1b ;  /* 0x000000838a8a7211 */ /* 0x080fe400078fdaff */
[----:B------:R0:W-:Y:S01]  /*5970*/  STS.U16 [R150+0x380], R117 ;  /* 0x0003807596007388 */ /* 0x0001e20000000400 */
[----:B------:R-:W-:Y:S01]  /*5980*/  LEA.HI.SX32 R140, R140, R131, 0x1b ;  /* 0x000000838c8c7211 */ /* 0x000fe200078fdaff */
[----:B------:R-:W-:Y:S01]  /*5990*/  FFMA.FTZ R136, RZ, R77, R136 ;  /* 0x0000004dff887223 */ /* 0x000fe20000010088 */
[----:B------:R-:W-:-:S02]  /*59a0*/  LEA.HI.SX32 R48, R48, R131, 0x1b ;  /* 0x0000008330307211 */ /* 0x000fc400078fdaff */
[----:B------:R1:W-:Y:S01]  /*59b0*/  MUFU.COS R122, R129 ;  /* 0x00000081007a7308 */ /* 0x0003e20000000000 */
[-C--:B------:R-:W-:Y:S02]  /*59c0*/  LEA.HI.SX32 R128, R128, R131.reuse, 0x1b ;  /* 0x0000008380807211 */ /* 0x080fe400078fdaff */
[-C--:B------:R-:W-:Y:S02]  /*59d0*/  LEA.HI.SX32 R130, R130, R131.reuse, 0x1b ;  /* 0x0000008382827211 */ /* 0x080fe400078fdaff */
[----:B------:R-:W-:Y:S01]  /*59e0*/  LEA.HI.SX32 R42, R42, R131, 0x1b ;  /* 0x000000832a2a7211 */ /* 0x000fe200078fdaff */
[----:B0-----:R-:W-:Y:S01]  /*59f0*/  FFMA.FTZ R117, R77, R105, -R134 ;  /* 0x000000694d757223 */ /* 0x001fe20000010886 */
[-C--:B------:R-:W-:Y:S02]  /*5a00*/  LEA.HI.SX32 R126, R126, R131.reuse, 0x1b ;  /* 0x000000837e7e7211 */ /* 0x080fe400078fdaff */
[-C--:B-1----:R-:W-:Y:S02]  /*5a10*/  LEA.HI.SX32 R129, R144, R131.reuse, 0x1b ;  /* 0x0000008390817211 */ /* 0x082fe400078fdaff */
[----:B------:R-:W-:-:S02]  /*5a20*/  LEA.HI.SX32 R131, R146, R131, 0x1b ;  /* 0x0000008392837211 */ /* 0x000fc400078fdaff */
[----:B------:R-:W-:Y:S02]  /*5a30*/  SHF.L.U32 R143, R125, 0x1, RZ ;  /* 0x000000017d8f7819 */ /* 0x000fe400000006ff */
[----:B------:R-:W-:Y:S01]  /*5a40*/  SHF.L.U32 R146, R132, 0x1, RZ ;  /* 0x0000000184927819 */ /* 0x000fe200000006ff */
[----:B------:R-:W-:Y:S02]  /*5a50*/  FMUL.FTZ R111, R41, R29 ;  /* 0x0000001d296f7220 */ /* 0x000fe40000410000 */
[----:B------:R-:W-:Y:S01]  /*5a60*/  FADD.FTZ R117, R117, R76 ;  /* 0x0000004c75757221 */ /* 0x000fe20000010000 */
[----:B------:R0:W-:Y:S01]  /*5a70*/  STS.U16 [R143+0x3c0], R116 ;  /* 0x0003c0748f007388 */ /* 0x0001e20000000400 */
[----:B------:R-:W-:-:S03]  /*5a80*/  FADD.FTZ R136, RZ, R136 ;  /* 0x00000088ff887221 */ /* 0x000fc60000010000 */
[----:B------:R1:W-:Y:S01]  /*5a90*/  STS.U16 [R146+0x400], R115 ;  /* 0x0004007392007388 */ /* 0x0003e20000000400 */
[----:B0-----:R-:W-:Y:S02]  /*5aa0*/  FMUL.RZ R116, R111, 0.15915493667125701904 ;  /* 0x3e22f9836f747820 */ /* 0x001fe4000040c000 */
[CC--:B------:R-:W-:Y:S02]  /*5ab0*/  FMUL.FTZ R111, R81.reuse, R136.reuse ;  /* 0x00000088516f7220 */ /* 0x0c0fe40000410000 */
[----:B-1----:R-:W-:Y:S01]  /*5ac0*/  FMUL.FTZ R115, R81, R117 ;  /* 0x0000007551737220 */ /* 0x002fe20000410000 */
[----:B------:R0:W-:Y:S03]  /*5ad0*/  STS.U16 [R149+0x440], R114 ;  /* 0x0004407295007388 */ /* 0x0001e60000000400 */
[----:B------:R-:W-:Y:S01]  /*5ae0*/  FFMA.FTZ R115, R80, R136, R115 ;  /* 0x0000008850737223 */ /* 0x000fe20000010073 */
[----:B------:R-:W-:Y:S01]  /*5af0*/  SHF.L.U32 R137, R137, 0x1, RZ ;  /* 0x0000000189897819 */ /* 0x000fe200000006ff */
[----:B------:R-:W-:-:S02]  /*5b00*/  FMUL.FTZ R132, R109, R29 ;  /* 0x0000001d6d847220 */ /* 0x000fc40000410000 */
[----:B------:R-:W-:Y:S02]  /*5b10*/  FADD.FTZ R115, RZ, R115 ;  /* 0x00000073ff737221 */ /* 0x000fe40000010000 */
[----:B0-----:R-:W-:Y:S01]  /*5b20*/  FFMA.FTZ R114, R80, R117, -R111 ;  /* 0x0000007550727223 */ /* 0x001fe2000001086f */
[----:B------:R-:W-:Y:S01]  /*5b30*/  STS.U16 [R152+0x480], R113 ;  /* 0x0004807198007388 */ /* 0x000fe20000000400 */
[----:B------:R-:W-:Y:S02]  /*5b40*/  FMUL.FTZ R111, R41, R24 ;  /* 0x00000018296f7220 */ /* 0x000fe40000410000 */
[----:B------:R-:W-:Y:S01]  /*5b50*/  FADD.FTZ R114, R114, R79 ;  /* 0x0000004f72727221 */ /* 0x000fe20000010000 */
[----:B------:R0:W-:Y:S01]  /*5b60*/  STS.U16 [R135+0x4c0], R50 ;  /* 0x0004c03287007388 */ /* 0x0001e20000000400 */
[----:B------:R-:W-:Y:S01]  /*5b70*/  FMUL.FTZ R123, R109, R37 ;  /* 0x000000256d7b7220 */ /* 0x000fe20000410000 */
[----:B------:R1:W-:Y:S02]  /*5b80*/  MUFU.EX2 R108, R132 ;  /* 0x00000084006c7308 */ /* 0x0003e40000000800 */
[----:B------:R2:W-:Y:S01]  /*5b90*/  STS.U16 [R137+0x500], R110 ;  /* 0x0005006e89007388 */ /* 0x0005e20000000400 */
[----:B------:R-:W-:Y:S01]  /*5ba0*/  SHF.L.U32 R117, R138, 0x1, RZ ;  /* 0x000000018a757819 */ /* 0x000fe200000006ff */
[----:B0-----:R-:W-:-:S02]  /*5bb0*/  FMUL.FTZ R50, R84, R115 ;  /* 0x0000007354327220 */ /* 0x001fc40000410000 */
[----:B-1----:R-:W-:Y:S02]  /*5bc0*/  FMUL.RZ R132, R111, 0.15915493667125701904 ;  /* 0x3e22f9836f847820 */ /* 0x002fe4000040c000 */
[-C--:B--2---:R-:W-:Y:S02]  /*5bd0*/  FMUL.FTZ R110, R84, R114.reuse ;  /* 0x00000072546e7220 */ /* 0x084fe40000410000 */
[C---:B------:R-:W-:Y:S02]  /*5be0*/  FFMA.FTZ R111, R83.reuse, R114, -R50 ;  /* 0x00000072536f7223 */ /* 0x040fe40000010832 */
[----:B------:R-:W-:Y:S01]  /*5bf0*/  FFMA.FTZ R110, R83, R115, R110 ;  /* 0x00000073536e7223 */ /* 0x000fe2000001006e */
[----:B------:R-:W-:Y:S01]  /*5c00*/  SHF.L.U32 R140, R140, 0x1, RZ ;  /* 0x000000018c8c7819 */ /* 0x000fe200000006ff */
[C---:B------:R-:W-:Y:S01]  /*5c10*/  FMUL.FTZ R120, R109.reuse, R38 ;  /* 0x000000266d787220 */ /* 0x040fe20000410000 */
[----:B------:R-:W0:Y:S01]  /*5c20*/  MUFU.EX2 R123, R123 ;  /* 0x0000007b007b7308 */ /* 0x000e220000000800 */
[C---:B------:R-:W-:Y:S01]  /*5c30*/  FMUL.FTZ R139, R109.reuse, R36 ;  /* 0x000000246d8b7220 */ /* 0x040fe20000410000 */
[----:B------:R1:W-:Y:S01]  /*5c40*/  STS.U16 [R117+0x540], R112 ;  /* 0x0005407075007388 */ /* 0x0003e20000000400 */
[----:B------:R-:W-:-:S02]  /*5c50*/  FMUL.FTZ R142, R109, R34 ;  /* 0x000000226d8e7220 */ /* 0x000fc40000410000 */
[----:B------:R-:W-:Y:S02]  /*5c60*/  FMUL.FTZ R109, R109, R24 ;  /* 0x000000186d6d7220 */ /* 0x000fe40000410000 */
[----:B------:R-:W-:Y:S01]  /*5c70*/  FADD.FTZ R111, R111, R82 ;  /* 0x000000526f6f7221 */ /* 0x000fe20000010000 */
[----:B------:R-:W-:Y:S01]  /*5c80*/  MUFU.SIN R113, R116 ;  /* 0x0000007400717308 */ /* 0x000fe20000000400 */
[----:B------:R-:W-:Y:S02]  /*5c90*/  FMUL.FTZ R145, R41, R34 ;  /* 0x0000002229917220 */ /* 0x000fe40000410000 */
[----:B-1----:R-:W-:Y:S01]  /*5ca0*/  FADD.FTZ R112, RZ, R110 ;  /* 0x0000006eff707221 */ /* 0x002fe20000010000 */
[----:B------:R1:W-:Y:S01]  /*5cb0*/  STS.U16 [R140+0x580], R51 ;  /* 0x000580338c007388 */ /* 0x0003e20000000400 */
[----:B------:R-:W-:-:S03]  /*5cc0*/  FMUL.FTZ R115, R87, R111 ;  /* 0x0000006f57737220 */ /* 0x000fc60000410000 */
[----:B------:R-:W2:Y:S01]  /*5cd0*/  MUFU.COS R41, R116 ;  /* 0x0000007400297308 */ /* 0x000ea20000000000 */
[-C--:B------:R-:W-:Y:S02]  /*5ce0*/  FFMA.FTZ R117, R86, R112.reuse, R115 ;  /* 0x0000007056757223 */ /* 0x080fe40000010073 */
[----:B-1----:R-:W-:-:S05]  /*5cf0*/  FMUL.FTZ R51, R87, R112 ;  /* 0x0000007057337220 */ /* 0x002fca0000410000 */
[----:B------:R-:W-:Y:S01]  /*5d00*/  MUFU.EX2 R109, R109 ;  /* 0x0000006d006d7308 */ /* 0x000fe20000000800 */
[----:B------:R-:W-:-:S07]  /*5d10*/  FFMA.FTZ R112, R86, R111, -R51 ;  /* 0x0000006f56707223 */ /* 0x000fce0000010833 */
[----:B------:R-:W1:Y:S01]  /*5d20*/  MUFU.COS R114, R132 ;  /* 0x0000008400727308 */ /* 0x000e620000000000 */
[----:B------:R-:W-:-:S07]  /*5d30*/  FADD.FTZ R51, R112, R85 ;  /* 0x0000005570337221 */ /* 0x000fce0000010000 */
[----:B------:R-:W3:Y:S01]  /*5d40*/  MUFU.SIN R110, R132 ;  /* 0x00000084006e7308 */ /* 0x000ee20000000400 */
[----:B------:R-:W-:Y:S02]  /*5d50*/  FADD.FTZ R117, RZ, R117 ;  /* 0x00000075ff757221 */ /* 0x000fe40000010000 */
[----:B0-----:R-:W-:Y:S02]  /*5d60*/  FMUL.FTZ R50, R123, R122 ;  /* 0x0000007a7b327220 */ /* 0x001fe40000410000 */
[----:B------:R-:W-:Y:S02]  /*5d70*/  FMUL.FTZ R122, R92, R51 ;  /* 0x000000335c7a7220 */ /* 0x000fe40000410000 */
[C---:B--2---:R-:W-:Y:S02]  /*5d80*/  FMUL.FTZ R112, R108.reuse, R41 ;  /* 0x000000296c707220 */ /* 0x044fe40000410000 */
[----:B------:R-:W-:Y:S02]  /*5d90*/  FMUL.FTZ R113, R108, R113 ;  /* 0x000000716c717220 */ /* 0x000fe40000410000 */
[-C--:B------:R-:W-:Y:S01]  /*5da0*/  FMUL.FTZ R108, R92, R117.reuse ;  /* 0x000000755c6c7220 */ /* 0x080fe20000410000 */
[----:B------:R-:W0:Y:S01]  /*5db0*/  MUFU.EX2 R120, R120 ;  /* 0x0000007800787308 */ /* 0x000e220000000800 */
[----:B------:R-:W-:-:S02]  /*5dc0*/  FFMA.FTZ R122, R91, R117, R122 ;  /* 0x000000755b7a7223 */ /* 0x000fc4000001007a */
[C---:B-1----:R-:W-:Y:S02]  /*5dd0*/  FMUL.FTZ R41, R109.reuse, R114 ;  /* 0x000000726d297220 */ /* 0x042fe40000410000 */
[----:B---3--:R-:W-:Y:S02]  /*5de0*/  FMUL.FTZ R110, R109, R110 ;  /* 0x0000006e6d6e7220 */ /* 0x008fe40000410000 */
[----:B------:R-:W-:Y:S01]  /*5df0*/  FFMA.FTZ R109, R91, R51, -R108 ;  /* 0x000000335b6d7223 */ /* 0x000fe2000001086c */
[----:B------:R-:W1:Y:S01]  /*5e00*/  MUFU.EX2 R139, R139 ;  /* 0x0000008b008b7308 */ /* 0x000e620000000800 */
[-C--:B------:R-:W-:Y:S02]  /*5e10*/  FMUL.FTZ R108, R106, R78.reuse ;  /* 0x0000004e6a6c7220 */ /* 0x080fe40000410000 */
        /* <DEDUP_REMOVED lines=10> */
[-C--:B------:R-:W-:Y:S02]  /*5ec0*/  FMUL.FTZ R111, R81, R51.reuse ;  /* 0x00000033516f7220 */ /* 0x080fe40000410000 */
[----:B------:R-:W-:Y:S02]  /*5ed0*/  FFMA.FTZ R123, R94, R122, R123 ;  /* 0x0000007a5e7b7223 */ /* 0x000fe4000001007b */
[----:B------:R-:W-:Y:S02]  /*5ee0*/  FFMA.FTZ R109, R80, R51, -R109 ;  /* 0x00000033506d7223 */ /* 0x000fe4000001086d */
[----:B0-----:R-:W-:-:S02]  /*5ef0*/  FMUL.FTZ R119, R120, R119 ;  /* 0x0000007778777220 */ /* 0x001fc40000410000 */
[----:B------:R-:W-:Y:S02]  /*5f00*/  FADD.FTZ R51, R114, R93 ;  /* 0x0000005d72337221 */ /* 0x000fe40000010000 */
[----:B------:R-:W-:Y:S02]  /*5f10*/  FMUL.FTZ R120, R120, R118 ;  /* 0x0000007678787220 */ /* 0x000fe40000410000 */
[C---:B-1----:R-:W-:Y:S02]  /*5f20*/  FMUL.FTZ R118, R139.reuse, R133 ;  /* 0x000000858b767220 */ /* 0x042fe40000410000 */
[----:B------:R-:W-:Y:S02]  /*5f30*/  FFMA.FTZ R111, R80, R108, R111 ;  /* 0x0000006c506f7223 */ /* 0x000fe4000001006f */
[----:B------:R-:W-:Y:S02]  /*5f40*/  FADD.FTZ R123, RZ, R123 ;  /* 0x0000007bff7b7221 */ /* 0x000fe40000010000 */
[----:B------:R-:W-:-:S02]  /*5f50*/  FMUL.FTZ R139, R139, R124 ;  /* 0x0000007c8b8b7220 */ /* 0x000fc40000410000 */
[----:B------:R-:W-:Y:S02]  /*5f60*/  FMUL.FTZ R114, R84, R109 ;  /* 0x0000006d54727220 */ /* 0x000fe40000410000 */
[----:B------:R-:W-:Y:S02]  /*5f70*/  FMUL.FTZ R124, R98, R51 ;  /* 0x00000033627c7220 */ /* 0x000fe40000410000 */
[----:B------:R-:W-:Y:S02]  /*5f80*/  FMUL.FTZ R108, R84, R111 ;  /* 0x0000006f546c7220 */ /* 0x000fe40000410000 */
[----:B------:R-:W-:Y:S02]  /*5f90*/  FMUL.FTZ R122, R98, R123 ;  /* 0x0000007b627a7220 */ /* 0x000fe40000410000 */
[----:B------:R-:W-:Y:S02]  /*5fa0*/  FFMA.FTZ R114, R83, R111, R114 ;  /* 0x0000006f53727223 */ /* 0x000fe40000010072 */
[----:B------:R-:W-:-:S02]  /*5fb0*/  FFMA.FTZ R124, R97, R123, R124 ;  /* 0x0000007b617c7223 */ /* 0x000fc4000001007c */
[----:B------:R-:W-:Y:S02]  /*5fc0*/  FFMA.FTZ R108, R83, R109, -R108 ;  /* 0x0000006d536c7223 */ /* 0x000fe4000001086c */
[----:B------:R-:W-:Y:S02]  /*5fd0*/  FFMA.FTZ R111, R97, R51, -R122 ;  /* 0x00000033616f7223 */ /* 0x000fe4000001087a */
[----:B------:R-:W-:Y:S02]  /*5fe0*/  FMUL.FTZ R51, R87, R114 ;  /* 0x0000007257337220 */ /* 0x000fe40000410000 */
[----:B------:R-:W-:Y:S02]  /*5ff0*/  FADD.FTZ R124, RZ, R124 ;  /* 0x0000007cff7c7221 */ /* 0x000fe40000010000 */
[----:B------:R-:W-:Y:S02]  /*6000*/  FMUL.RZ R145, R145, 0.15915493667125701904 ;  /* 0x3e22f98391917820 */ /* 0x000fe4000040c000 */
[----:B------:R-:W-:-:S02]  /*6010*/  FMUL.FTZ R109, R87, R108 ;  /* 0x0000006c576d7220 */ /* 0x000fc40000410000 */
[----:B------:R-:W-:Y:S02]  /*6020*/  FADD.FTZ R111, R111, R96 ;  /* 0x000000606f6f7221 */ /* 0x000fe40000010000 */
[C---:B------:R-:W-:Y:S02]  /*6030*/  FFMA.FTZ R51, R86.reuse, R108, -R51 ;  /* 0x0000006c56337223 */ /* 0x040fe40000010833 */
[C---:B------:R-:W-:Y:S01]  /*6040*/  FMUL.FTZ R117, R101.reuse, R124 ;  /* 0x0000007c65757220 */ /* 0x040fe20000410000 */
[----:B------:R-:W-:Y:S01]  /*6050*/  MUFU.SIN R144, R145 ;  /* 0x0000009100907308 */ /* 0x000fe20000000400 */
[----:B------:R-:W-:Y:S02]  /*6060*/  FFMA.FTZ R109, R86, R114, R109 ;  /* 0x00000072566d7223 */ /* 0x000fe4000001006d */
[----:B------:R-:W-:Y:S02]  /*6070*/  FMUL.FTZ R123, R101, R111 ;  /* 0x0000006f657b7220 */ /* 0x000fe40000410000 */
[----:B------:R-:W-:-:S03]  /*6080*/  FMUL.FTZ R114, R92, R51 ;  /* 0x000000335c727220 */ /* 0x000fc60000410000 */
[----:B------:R-:W-:Y:S01]  /*6090*/  MUFU.COS R141, R145 ;  /* 0x00000091008d7308 */ /* 0x000fe20000000000 */
[----:B------:R-:W-:Y:S02]  /*60a0*/  FFMA.FTZ R122, R100, R111, -R117 ;  /* 0x0000006f647a7223 */ /* 0x000fe40000010875 */
[----:B------:R-:W-:-:S05]  /*60b0*/  FMUL.FTZ R108, R92, R109 ;  /* 0x0000006d5c6c7220 */ /* 0x000fca0000410000 */
[----:B------:R-:W0:Y:S01]  /*60c0*/  MUFU.EX2 R125, R142 ;  /* 0x0000008e007d7308 */ /* 0x000e220000000800 */
[----:B------:R-:W-:Y:S02]  /*60d0*/  FFMA.FTZ R123, R100, R124, R123 ;  /* 0x0000007c647b7223 */ /* 0x000fe4000001007b */
[C---:B------:R-:W-:Y:S02]  /*60e0*/  FFMA.FTZ R114, R91.reuse, R109, R114 ;  /* 0x0000006d5b727223 */ /* 0x040fe40000010072 */
[----:B------:R-:W-:Y:S02]  /*60f0*/  FADD.FTZ R122, R122, R99 ;  /* 0x000000637a7a7221 */ /* 0x000fe40000010000 */
[----:B------:R-:W-:Y:S02]  /*6100*/  FFMA.FTZ R108, R91, R51, -R108 ;  /* 0x000000335b6c7223 */ /* 0x000fe4000001086c */
[----:B------:R-:W-:Y:S02]  /*6110*/  FADD.FTZ R123, RZ, R123 ;  /* 0x0000007bff7b7221 */ /* 0x000fe40000010000 */
[----:B------:R-:W-:-:S02]  /*6120*/  FMUL.FTZ R51, R95, R114 ;  /* 0x000000725f337220 */ /* 0x000fc40000410000 */
[C---:B------:R-:W-:Y:S02]  /*6130*/  FMUL.FTZ R124, R104.reuse, R122 ;  /* 0x0000007a687c7220 */ /* 0x040fe40000410000 */
[-C--:B------:R-:W-:Y:S02]  /*6140*/  FMUL.FTZ R109, R95, R108.reuse ;  /* 0x0000006c5f6d7220 */ /* 0x080fe40000410000 */
[-C--:B------:R-:W-:Y:S02]  /*6150*/  FMUL.FTZ R111, R104, R123.reuse ;  /* 0x0000007b686f7220 */ /* 0x080fe40000410000 */
[----:B------:R-:W-:Y:S02]  /*6160*/  FFMA.FTZ R51, R94, R108, -R51 ;  /* 0x0000006c5e337223 */ /* 0x000fe40000010833 */
[----:B------:R-:W-:Y:S02]  /*6170*/  FFMA.FTZ R108, R103, R123, R124 ;  /* 0x0000007b676c7223 */ /* 0x000fe4000001007c */
[----:B0-----:R-:W-:-:S02]  /*6180*/  FMUL.FTZ R115, R125, R141 ;  /* 0x0000008d7d737220 */ /* 0x001fc40000410000 */
[----:B------:R-:W-:Y:S01]  /*6190*/  FMUL.FTZ R116, R125, R144 ;  /* 0x000000907d747220 */ /* 0x000fe20000410000 */
[----:B------:R-:W-:Y:S01]  /*61a0*/  FSEL R125, R120, RZ, !P6 ;  /* 0x000000ff787d7208 */ /* 0x000fe20007000000 */
[----:B------:R-:W-:Y:S02]  /*61b0*/  FFMA.FTZ R111, R103, R122, -R111 ;  /* 0x0000007a676f7223 */ /* 0x000fe4000001086f */
[----:B------:R-:W-:Y:S01]  /*61c0*/  FADD.FTZ R117, RZ, R108 ;  /* 0x0000006cff757221 */ /* 0x000fe20000010000 */
[----:B------:R-:W-:Y:S01]  /*61d0*/  FSEL R124, R119, 1, !P6 ;  /* 0x3f800000777c7808 */ /* 0x000fe20007000000 */
[----:B------:R-:W-:Y:S02]  /*61e0*/  FMUL.FTZ R123, R22, R38 ;  /* 0x00000026167b7220 */ /* 0x000fe40000410000 */
[----:B------:R-:W-:Y:S02]  /*61f0*/  FADD.FTZ R111, R111, R102 ;  /* 0x000000666f6f7221 */ /* 0x000fe40000010000 */
[----:B------:R-:W-:Y:S01]  /*6200*/  FMUL.FTZ R119, R125, R117 ;  /* 0x000000757d777220 */ /* 0x000fe20000410000 */
[----:B------:R-:W-:Y:S01]  /*6210*/  FSEL R123, R123, RZ, !P6 ;  /* 0x000000ff7b7b7208 */ /* 0x000fe20007000000 */
[----:B------:R-:W-:-:S02]  /*6220*/  FMUL.FTZ R120, R125, R111 ;  /* 0x0000006f7d787220 */ /* 0x000fc40000410000 */
[----:B------:R-:W-:Y:S02]  /*6230*/  FFMA.FTZ R132, R124, R111, -R119 ;  /* 0x0000006f7c847223 */ /* 0x000fe40000010877 */
[----:B------:R-:W-:Y:S01]  /*6240*/  FFMA.FTZ R109, R94, R114, R109 ;  /* 0x000000725e6d7223 */ /* 0x000fe2000001006d */
[----:B------:R-:W-:Y:S01]  /*6250*/  FSEL R122, R121, RZ, !P4 ;  /* 0x000000ff797a7208 */ /* 0x000fe20006000000 */
[----:B------:R-:W-:Y:S02]  /*6260*/  FFMA.FTZ R117, R124, R117, R120 ;  /* 0x000000757c757223 */ /* 0x000fe40000010078 */
[----:B------:R-:W-:Y:S02]  /*6270*/  FADD.FTZ R132, R132, R123 ;  /* 0x0000007b84847221 */ /* 0x000fe40000010000 */
[----:B------:R-:W-:Y:S01]  /*6280*/  FMUL.FTZ R108, R98, R109 ;  /* 0x0000006d626c7220 */ /* 0x000fe20000410000 */
[----:B------:R-:W-:Y:S01]  /*6290*/  FSEL R121, R50, 1, !P4 ;  /* 0x3f80000032797808 */ /* 0x000fe20006000000 */
[----:B------:R-:W-:-:S02]  /*62a0*/  FADD.FTZ R117, RZ, R117 ;  /* 0x00000075ff757221 */ /* 0x000fc40000010000 */
[-C--:B------:R-:W-:Y:S02]  /*62b0*/  FMUL.FTZ R114, R98, R51.reuse ;  /* 0x0000003362727220 */ /* 0x080fe40000410000 */
[C---:B------:R-:W-:Y:S02]  /*62c0*/  FMUL.FTZ R134, R122.reuse, R132 ;  /* 0x000000847a867220 */ /* 0x040fe40000410000 */
[----:B------:R-:W-:Y:S02]  /*62d0*/  FFMA.FTZ R108, R97, R51, -R108 ;  /* 0x00000033616c7223 */ /* 0x000fe4000001086c */
[----:B------:R-:W-:Y:S02]  /*62e0*/  FMUL.FTZ R120, R21, R37 ;  /* 0x0000002515787220 */ /* 0x000fe40000410000 */
[----:B------:R-:W-:Y:S02]  /*62f0*/  FMUL.FTZ R50, R122, R117 ;  /* 0x000000757a327220 */ /* 0x000fe40000410000 */
[----:B------:R-:W-:-:S02]  /*6300*/  FFMA.FTZ R114, R97, R109, R114 ;  /* 0x0000006d61727223 */ /* 0x000fc40000010072 */
[----:B------:R-:W-:Y:S01]  /*6310*/  FFMA.FTZ R134, R121, R117, R134 ;  /* 0x0000007579867223 */ /* 0x000fe20000010086 */
[----:B------:R-:W-:Y:S01]  /*6320*/  FSEL R120, R120, RZ, !P4 ;  /* 0x000000ff78787208 */ /* 0x000fe20006000000 */
[----:B------:R-:W-:Y:S01]  /*6330*/  FMUL.FTZ R109, R101, R108 ;  /* 0x0000006c656d7220 */ /* 0x000fe20000410000 */
[----:B------:R-:W-:Y:S01]  /*6340*/  FSEL R119, R139, RZ, !P5 ;  /* 0x000000ff8b777208 */ /* 0x000fe20006800000 */
[----:B------:R-:W-:Y:S02]  /*6350*/  FFMA.FTZ R111, R121, R132, -R50 ;  /* 0x00000084796f7223 */ /* 0x000fe40000010832 */
[----:B------:R-:W-:Y:S02]  /*6360*/  FADD.FTZ R134, RZ, R134 ;  /* 0x00000086ff867221 */ /* 0x000fe40000010000 */
[-C--:B------:R-:W-:Y:S02]  /*6370*/  FMUL.FTZ R51, R101, R114.reuse ;  /* 0x0000007265337220 */ /* 0x080fe40000410000 */
[----:B------:R-:W-:Y:S01]  /*6380*/  FFMA.FTZ R109, R100, R114, R109 ;  /* 0x00000072646d7223 */ /* 0x000fe2000001006d */
[----:B------:R-:W-:Y:S01]  /*6390*/  FSEL R118, R118, 1, !P5 ;  /* 0x3f80000076767808 */ /* 0x000fe20006800000 */
[----:B------:R-:W-:-:S02]  /*63a0*/  FMUL.FTZ R117, R20, R36 ;  /* 0x0000002414757220 */ /* 0x000fc40000410000 */
[----:B------:R-:W-:Y:S02]  /*63b0*/  FADD.FTZ R111, R111, R120 ;  /* 0x000000786f6f7221 */ /* 0x000fe40000010000 */
[----:B------:R-:W-:Y:S02]  /*63c0*/  FMUL.FTZ R114, R119, R134 ;  /* 0x0000008677727220 */ /* 0x000fe40000410000 */
[----:B------:R-:W-:Y:S02]  /*63d0*/  FFMA.FTZ R51, R100, R108, -R51 ;  /* 0x0000006c64337223 */ /* 0x000fe40000010833 */
[----:B------:R-:W-:Y:S01]  /*63e0*/  FMUL.FTZ R50, R104, R109 ;  /* 0x0000006d68327220 */ /* 0x000fe20000410000 */
[----:B------:R-:W-:Y:S01]  /*63f0*/  FSEL R117, R117, RZ, !P5 ;  /* 0x000000ff75757208 */ /* 0x000fe20006800000 */
[-C--:B------:R-:W-:Y:S02]  /*6400*/  FMUL.FTZ R133, R119, R111.reuse ;  /* 0x0000006f77857220 */ /* 0x080fe40000410000 */
[----:B------:R-:W-:-:S02]  /*6410*/  FFMA.FTZ R114, R118, R111, -R114 ;  /* 0x0000006f76727223 */ /* 0x000fc40000010872 */
[-C--:B------:R-:W-:Y:S02]  /*6420*/  FMUL.FTZ R108, R104, R51.reuse ;  /* 0x00000033686c7220 */ /* 0x080fe40000410000 */
[C---:B------:R-:W-:Y:S01]  /*6430*/  FFMA.FTZ R50, R103.reuse, R51, -R50 ;  /* 0x0000003367327223 */ /* 0x040fe20000010832 */
[----:B------:R-:W-:Y:S01]  /*6440*/  FSEL R116, R116, RZ, !P3 ;  /* 0x000000ff74747208 */ /* 0x000fe20005800000 */
[----:B------:R-:W-:Y:S02]  /*6450*/  FFMA.FTZ R133, R118, R134, R133 ;  /* 0x0000008676857223 */ /* 0x000fe40000010085 */
[----:B------:R-:W-:Y:S02]  /*6460*/  FADD.FTZ R111, R114, R117 ;  /* 0x00000075726f7221 */ /* 0x000fe40000010000 */
[----:B------:R-:W-:Y:S02]  /*6470*/  FFMA.FTZ R108, R103, R109, R108 ;  /* 0x0000006d676c7223 */ /* 0x000fe4000001006c */
[----:B------:R-:W-:Y:S01]  /*6480*/  FMUL.FTZ R51, R125, R50 ;  /* 0x000000327d337220 */ /* 0x000fe20000410000 */
[----:B------:R-:W-:Y:S01]  /*6490*/  FSEL R115, R115, 1, !P3 ;  /* 0x3f80000073737808 */ /* 0x000fe20005800000 */
[----:B------:R-:W-:-:S02]  /*64a0*/  FADD.FTZ R133, RZ, R133 ;  /* 0x00000085ff857221 */ /* 0x000fc40000010000 */
[----:B------:R-:W-:Y:S02]  /*64b0*/  FMUL.FTZ R132, R116, R111 ;  /* 0x0000006f74847220 */ /* 0x000fe40000410000 */
[----:B------:R-:W-:Y:S02]  /*64c0*/  FFMA.FTZ R109, R124, R108, R51 ;  /* 0x0000006c7c6d7223 */ /* 0x000fe40000010033 */
[----:B------:R-:W-:Y:S02]  /*64d0*/  FMUL.FTZ R114, R19, R34 ;  /* 0x0000002213727220 */ /* 0x000fe40000410000 */
[----:B------:R-:W-:Y:S02]  /*64e0*/  FMUL.FTZ R51, R125, R108 ;  /* 0x0000006c7d337220 */ /* 0x000fe40000410000 */
[-C--:B------:R-:W-:Y:S02]  /*64f0*/  FMUL.FTZ R108, R116, R133.reuse ;  /* 0x00000085746c7220 */ /* 0x080fe40000410000 */
[----:B------:R-:W-:Y:S01]  /*6500*/  FFMA.FTZ R132, R115, R133, R132 ;  /* 0x0000008573847223 */ /* 0x000fe20000010084 */
[----:B------:R-:W-:Y:S01]  /*6510*/  FSEL R114, R114, RZ, !P3 ;  /* 0x000000ff72727208 */ /* 0x000fe20005800000 */
[----:B------:R-:W-:Y:S01]  /*6520*/  FFMA.FTZ R51, R124, R50, -R51 ;  /* 0x000000327c337223 */ /* 0x000fe20000010833 */
[----:B------:R-:W-:Y:S01]  /*6530*/  FSEL R113, R113, RZ, !P2 ;  /* 0x000000ff71717208 */ /* 0x000fe20005000000 */
[----:B------:R-:W-:-:S02]  /*6540*/  FFMA.FTZ R135, R115, R111, -R108 ;  /* 0x0000006f73877223 */ /* 0x000fc4000001086c */
[----:B------:R-:W-:Y:S02]  /*6550*/  FMUL.FTZ R50, R122, R109 ;  /* 0x0000006d7a327220 */ /* 0x000fe40000410000 */
[----:B------:R-:W-:Y:S01]  /*6560*/  FADD.FTZ R132, RZ, R132 ;  /* 0x00000084ff847221 */ /* 0x000fe20000010000 */
[----:B------:R-:W-:Y:S01]  /*6570*/  FSEL R112, R112, 1, !P2 ;  /* 0x3f80000070707808 */ /* 0x000fe20005000000 */
[----:B------:R-:W-:Y:S02]  /*6580*/  FMUL.FTZ R111, R18, R29 ;  /* 0x0000001d126f7220 */ /* 0x000fe40000410000 */
[-C--:B------:R-:W-:Y:S02]  /*6590*/  FFMA.FTZ R50, R121, R51.reuse, -R50 ;  /* 0x0000003379327223 */ /* 0x080fe40000010832 */
[----:B------:R-:W-:Y:S02]  /*65a0*/  FADD.FTZ R135, R135, R114 ;  /* 0x0000007287877221 */ /* 0x000fe40000010000 */
[----:B------:R-:W-:-:S02]  /*65b0*/  FMUL.FTZ R108, R122, R51 ;  /* 0x000000337a6c7220 */ /* 0x000fc40000410000 */
[-C--:B------:R-:W-:Y:S01]  /*65c0*/  FMUL.FTZ R51, R113, R132.reuse ;  /* 0x0000008471337220 */ /* 0x080fe20000410000 */
[----:B------:R-:W-:Y:S01]  /*65d0*/  FSEL R111, R111, RZ, !P2 ;  /* 0x000000ff6f6f7208 */ /* 0x000fe20005000000 */
[-C--:B------:R-:W-:Y:S02]  /*65e0*/  FMUL.FTZ R133, R113, R135.reuse ;  /* 0x0000008771857220 */ /* 0x080fe40000410000 */
[----:B------:R-:W-:Y:S01]  /*65f0*/  FFMA.FTZ R134, R112, R135, -R51 ;  /* 0x0000008770867223 */ /* 0x000fe20000010833 */
[----:B------:R-:W-:Y:S01]  /*6600*/  FSEL R110, R110, RZ, !P0 ;  /* 0x000000ff6e6e7208 */ /* 0x000fe20004000000 */
[----:B------:R-:W-:Y:S02]  /*6610*/  FFMA.FTZ R133, R112, R132, R133 ;  /* 0x0000008470857223 */ /* 0x000fe40000010085 */
[----:B------:R-:W-:Y:S02]  /*6620*/  FFMA.FTZ R108, R121, R109, R108 ;  /* 0x0000006d796c7223 */ /* 0x000fe4000001006c */
[----:B------:R-:W-:Y:S01]  /*6630*/  FADD.FTZ R132, R134, R111 ;  /* 0x0000006f86847221 */ /* 0x000fe20000010000 */
[----:B------:R-:W-:Y:S01]  /*6640*/  FSEL R109, R41, 1, !P0 ;  /* 0x3f800000296d7808 */ /* 0x000fe20004000000 */
[----:B------:R-:W-:-:S02]  /*6650*/  FMUL.FTZ R51, R119, R50 ;  /* 0x0000003277337220 */ /* 0x000fc40000410000 */
[----:B------:R-:W-:Y:S02]  /*6660*/  FMUL.FTZ R41, R119, R108 ;  /* 0x0000006c77297220 */ /* 0x000fe40000410000 */
[----:B------:R-:W-:Y:S02]  /*6670*/  FADD.FTZ R133, RZ, R133 ;  /* 0x00000085ff857221 */ /* 0x000fe40000010000 */
[----:B------:R-:W-:Y:S02]  /*6680*/  FMUL.FTZ R134, R110, R132 ;  /* 0x000000846e867220 */ /* 0x000fe40000410000 */
[C---:B------:R-:W-:Y:S02]  /*6690*/  FFMA.FTZ R51, R118.reuse, R108, R51 ;  /* 0x0000006c76337223 */ /* 0x040fe40000010033 */
[----:B------:R-:W-:Y:S02]  /*66a0*/  FFMA.FTZ R41, R118, R50, -R41 ;  /* 0x0000003276297223 */ /* 0x000fe40000010829 */
[----:B------:R-:W-:-:S02]  /*66b0*/  FFMA.FTZ R135, R109, R133, R134 ;  /* 0x000000856d877223 */ /* 0x000fc40000010086 */
[----:B------:R-:W-:Y:S02]  /*66c0*/  FMUL.FTZ R108, R17, R24 ;  /* 0x00000018116c7220 */ /* 0x000fe40000410000 */
[----:B------:R-:W-:Y:S02]  /*66d0*/  FMUL.FTZ R133, R110, R133 ;  /* 0x000000856e857220 */ /* 0x000fe40000410000 */
[C---:B------:R-:W-:Y:S02]  /*66e0*/  FMUL.FTZ R50, R116.reuse, R51 ;  /* 0x0000003374327220 */ /* 0x040fe40000410000 */
[-C--:B------:R-:W-:Y:S01]  /*66f0*/  FMUL.FTZ R134, R116, R41.reuse ;  /* 0x0000002974867220 */ /* 0x080fe20000410000 */
[----:B------:R-:W-:Y:S01]  /*6700*/  FSEL R108, R108, RZ, !P0 ;  /* 0x000000ff6c6c7208 */ /* 0x000fe20004000000 */
[----:B------:R-:W-:Y:S02]  /*6710*/  FFMA.FTZ R133, R109, R132, -R133 ;  /* 0x000000846d857223 */ /* 0x000fe40000010885 */
[----:B------:R-:W-:-:S02]  /*6720*/  FFMA.FTZ R132, R115, R41, -R50 ;  /* 0x0000002973847223 */ /* 0x000fc40000010832 */
[----:B------:R-:W-:Y:S02]  /*6730*/  FFMA.FTZ R134, R115, R51, R134 ;  /* 0x0000003373867223 */ /* 0x000fe40000010086 */
[----:B------:R-:W-:Y:S02]  /*6740*/  FADD.FTZ R51, RZ, R135 ;  /* 0x00000087ff337221 */ /* 0x000fe40000010000 */
[----:B------:R-:W-:Y:S02]  /*6750*/  FMUL.FTZ R135, R113, R132 ;  /* 0x0000008471877220 */ /* 0x000fe40000410000 */
[----:B------:R-:W-:Y:S02]  /*6760*/  FADD.FTZ R50, R133, R108 ;  /* 0x0000006c85327221 */ /* 0x000fe40000010000 */
[-C--:B------:R-:W-:Y:S02]  /*6770*/  FMUL.FTZ R133, R113, R134.reuse ;  /* 0x0000008671857220 */ /* 0x080fe40000410000 */
[----:B------:R-:W-:Y:S01]  /*6780*/  FFMA.FTZ R135, R112, R134, R135 ;  /* 0x0000008670877223 */ /* 0x000fe20000010087 */
[----:B------:R-:W-:Y:S01]  /*6790*/  SHF.L.U32 R139, R48, 0x1, RZ ;  /* 0x00000001308b7819 */ /* 0x000fe200000006ff */
[----:B------:R-:W-:Y:S01]  /*67a0*/  FFMA.FTZ R133, R112, R132, -R133 ;  /* 0x0000008470857223 */ /* 0x000fe20000010885 */
[----:B------:R-:W0:Y:S01]  /*67b0*/  SHFL.UP PT, R41, R51, 0x1, RZ ;  /* 0x0420000033297989 */ /* 0x000e2200000e00ff */
[----:B------:R-:W-:Y:S01]  /*67c0*/  FMUL.FTZ R48, R110, R135 ;  /* 0x000000876e307220 */ /* 0x000fe20000410000 */
[----:B------:R-:W-:Y:S01]  /*67d0*/  SHF.L.U32 R136, R128, 0x1, RZ ;  /* 0x0000000180887819 */ /* 0x000fe200000006ff */
[-C--:B------:R-:W-:Y:S01]  /*67e0*/  FMUL.FTZ R128, R110, R133.reuse ;  /* 0x000000856e807220 */ /* 0x080fe20000410000 */
[----:B------:R-:W1:Y:S01]  /*67f0*/  SHFL.UP PT, R137, R50, 0x1, RZ ;  /* 0x0420000032897989 */ /* 0x000e6200000e00ff */
[----:B------:R-:W-:-:S02]  /*6800*/  FFMA.FTZ R48, R109, R133, -R48 ;  /* 0x000000856d307223 */ /* 0x000fc40000010830 */
[----:B------:R-:W-:Y:S01]  /*6810*/  FFMA.FTZ R128, R109, R135, R128 ;  /* 0x000000876d807223 */ /* 0x000fe20000010080 */
[----:B------:R-:W-:Y:S01]  /*6820*/  SHF.L.U32 R133, R43, 0x1, RZ ;  /* 0x000000012b857819 */ /* 0x000fe200000006ff */
[----:B------:R2:W-:Y:S04]  /*6830*/  STS.U16 [R139+0x5c0], R52 ;  /* 0x0005c0348b007388 */ /* 0x0005e80000000400 */
[----:B------:R-:W3:Y:S04]  /*6840*/  SHFL.UP PT, R43, R48, 0x1, RZ ;  /* 0x04200000302b7989 */ /* 0x000ee800000e00ff */
[----:B------:R-:W-:Y:S04]  /*6850*/  STS.U16 [R136+0x600], R49 ;  /* 0x0006003188007388 */ /* 0x000fe80000000400 */
[----:B------:R-:W4:Y:S01]  /*6860*/  SHFL.UP PT, R49, R128, 0x1, RZ ;  /* 0x0420000080317989 */ /* 0x000f2200000e00ff */
[----:B------:R-:W-:-:S02]  /*6870*/  SHF.L.U32 R134, R129, 0x1, RZ ;  /* 0x0000000181867819 */ /* 0x000fc400000006ff */
[----:B------:R-:W-:Y:S02]  /*6880*/  ISETP.GE.AND P0, PT, R72, 0x1, PT ;  /* 0x000000014800780c */ /* 0x000fe40003f06270 */
[----:B------:R-:W-:Y:S01]  /*6890*/  SHF.L.U32 R129, R130, 0x1, RZ ;  /* 0x0000000182817819 */ /* 0x000fe200000006ff */
[----:B------:R-:W-:Y:S01]  /*68a0*/  STS.U16 [R134+0x640], R47 ;  /* 0x0006402f86007388 */ /* 0x000fe20000000400 */
[----:B--2---:R-:W-:Y:S01]  /*68b0*/  SHF.L.U32 R52, R42, 0x1, RZ ;  /* 0x000000012a347819 */ /* 0x004fe200000006ff */
[C---:B0-----:R-:W-:Y:S02]  /*68c0*/  FMUL.FTZ R42, R128.reuse, R41 ;  /* 0x00000029802a7220 */ /* 0x041fe40000410000 */
[----:B------:R1:W-:Y:S02]  /*68d0*/  STS.U16 [R129+0x680], R40 ;  /* 0x0006802881007388 */ /* 0x0003e40000000400 */
[-C--:B-1----:R-:W-:Y:S02]  /*68e0*/  FMUL.FTZ R40, R128, R137.reuse ;  /* 0x0000008980287220 */ /* 0x082fe40000410000 */
[----:B------:R-:W-:-:S02]  /*68f0*/  FFMA.FTZ R137, R48, R137, -R42 ;  /* 0x0000008930897223 */ /* 0x000fc4000001082a */
[----:B------:R-:W-:Y:S02]  /*6900*/  FFMA.FTZ R40, R48, R41, R40 ;  /* 0x0000002930287223 */ /* 0x000fe40000010028 */
[----:B------:R-:W-:Y:S02]  /*6910*/  @P0 FADD.FTZ R50, R50, R137 ;  /* 0x0000008932320221 */ /* 0x000fe40000010000 */
[----:B------:R-:W-:Y:S02]  /*6920*/  @P0 FADD.FTZ R51, R51, R40 ;  /* 0x0000002833330221 */ /* 0x000fe40000010000 */
[C---:B---3--:R-:W-:Y:S01]  /*6930*/  FMUL.FTZ R41, R128.reuse, R43 ;  /* 0x0000002b80297220 */ /* 0x048fe20000410000 */
[----:B------:R-:W-:Y:S01]  /*6940*/  STS.U16 [R52+0x6c0], R45 ;  /* 0x0006c02d34007388 */ /* 0x000fe20000000400 */
[-C--:B----4-:R-:W-:Y:S02]  /*6950*/  FMUL.FTZ R40, R128, R49.reuse ;  /* 0x0000003180287220 */ /* 0x090fe40000410000 */
[C---:B------:R-:W-:Y:S01]  /*6960*/  FFMA.FTZ R41, R48.reuse, R49, R41 ;  /* 0x0000003130297223 */ /* 0x040fe20000010029 */
[----:B------:R-:W0:Y:S01]  /*6970*/  SHFL.UP PT, R45, R50, 0x2, RZ ;  /* 0x04400000322d7989 */ /* 0x000e2200000e00ff */
[----:B------:R-:W-:-:S03]  /*6980*/  @P0 FFMA.FTZ R48, R48, R43, -R40 ;  /* 0x0000002b30300223 */ /* 0x000fc60000010828 */
[----:B------:R-:W-:Y:S04]  /*6990*/  STS.U16 [R133+0x700], R46 ;  /* 0x0007002e85007388 */ /* 0x000fe80000000400 */
[----:B------:R-:W1:Y:S01]  /*69a0*/  SHFL.UP PT, R46, R51, 0x2, RZ ;  /* 0x04400000332e7989 */ /* 0x000e6200000e00ff */
[----:B------:R-:W-:-:S03]  /*69b0*/  FSEL R41, R128, R41, !P0 ;  /* 0x0000002980297208 */ /* 0x000fc60004000000 */
[----:B------:R-:W2:Y:S04]  /*69c0*/  SHFL.UP PT, R40, R48, 0x2, RZ ;  /* 0x0440000030287989 */ /* 0x000ea800000e00ff */
[----:B------:R-:W3:Y:S01]  /*69d0*/  SHFL.UP PT, R42, R41, 0x2, RZ ;  /* 0x04400000292a7989 */ /* 0x000ee200000e00ff */
[----:B------:R-:W-:Y:S02]  /*69e0*/  SHF.L.U32 R47, R126, 0x1, RZ ;  /* 0x000000017e2f7819 */ /* 0x000fe400000006ff */
[----:B------:R-:W-:-:S03]  /*69f0*/  ISETP.GE.AND P0, PT, R72, 0x2, PT ;  /* 0x000000024800780c */ /* 0x000fc60003f06270 */
[----:B------:R0:W-:Y:S02]  /*6a00*/  STS.U16 [R47+0x740], R54 ;  /* 0x000740362f007388 */ /* 0x0001e40000000400 */
[CC--:B0-----:R-:W-:Y:S02]  /*6a10*/  FMUL.FTZ R47, R41.reuse, R45.reuse ;  /* 0x0000002d292f7220 */ /* 0x0c1fe40000410000 */
[-C--:B-1----:R-:W-:Y:S02]  /*6a20*/  FMUL.FTZ R43, R41, R46.reuse ;  /* 0x0000002e292b7220 */ /* 0x082fe40000410000 */
[C---:B------:R-:W-:Y:S02]  /*6a30*/  FFMA.FTZ R46, R48.reuse, R46, R47 ;  /* 0x0000002e302e7223 */ /* 0x040fe4000001002f */
[----:B------:R-:W-:Y:S02]  /*6a40*/  FFMA.FTZ R43, R48, R45, -R43 ;  /* 0x0000002d302b7223 */ /* 0x000fe4000001082b */
[----:B------:R-:W-:-:S02]  /*6a50*/  @P0 FADD.FTZ R51, R51, R46 ;  /* 0x0000002e33330221 */ /* 0x000fc40000010000 */
[C---:B--2---:R-:W-:Y:S02]  /*6a60*/  FMUL.FTZ R45, R41.reuse, R40 ;  /* 0x00000028292d7220 */ /* 0x044fe40000410000 */
        /* <DEDUP_REMOVED lines=9> */
[----:B------:R-:W-:Y:S02]  /*6b00*/  ISETP.GE.AND P0, PT, R72, 0x4, PT ;  /* 0x000000044800780c */ /* 0x000fe40003f06270 */
[----:B------:R-:W-:-:S05]  /*6b10*/  SHF.L.U32 R127, R127, 0x1, RZ ;  /* 0x000000017f7f7819 */ /* 0x000fca00000006ff */
[----:B------:R1:W-:Y:S01]  /*6b20*/  STS.U16 [R127+0x780], R44 ;  /* 0x0007802c7f007388 */ /* 0x0003e20000000400 */
[C---:B0-----:R-:W-:Y:S02]  /*6b30*/  FMUL.FTZ R40, R42.reuse, R47 ;  /* 0x0000002f2a287220 */ /* 0x041fe40000410000 */
[-C--:B-1----:R-:W-:Y:S02]  /*6b40*/  FMUL.FTZ R44, R42, R45.reuse ;  /* 0x0000002d2a2c7220 */ /* 0x082fe40000410000 */
[C---:B------:R-:W-:Y:S02]  /*6b50*/  FFMA.FTZ R45, R48.reuse, R45, -R40 ;  /* 0x0000002d302d7223 */ /* 0x040fe40000010828 */
[----:B------:R-:W-:Y:S02]  /*6b60*/  FFMA.FTZ R46, R48, R47, R44 ;  /* 0x0000002f302e7223 */ /* 0x000fe4000001002c */
[----:B--2---:R-:W-:Y:S02]  /*6b70*/  FMUL.FTZ R44, R42, R41 ;  /* 0x000000292a2c7220 */ /* 0x004fe40000410000 */
[----:B------:R-:W-:-:S02]  /*6b80*/  @P0 FADD.FTZ R50, R50, R45 ;  /* 0x0000002d32320221 */ /* 0x000fc40000010000 */
[-C--:B---3--:R-:W-:Y:S02]  /*6b90*/  FMUL.FTZ R40, R42, R43.reuse ;  /* 0x0000002b2a287220 */ /* 0x088fe40000410000 */
[----:B------:R-:W-:Y:S02]  /*6ba0*/  @P0 FADD.FTZ R51, R51, R46 ;  /* 0x0000002e33330221 */ /* 0x000fe40000010000 */
[C---:B------:R-:W-:Y:S02]  /*6bb0*/  FFMA.FTZ R43, R48.reuse, R43, R44 ;  /* 0x0000002b302b7223 */ /* 0x040fe4000001002c */
        /* <DEDUP_REMOVED lines=9> */
[----:B------:R-:W-:-:S02]  /*6c50*/  FFMA.FTZ R46, R48, R45, R42 ;  /* 0x0000002d302e7223 */ /* 0x000fc4000001002a */
[----:B--2---:R-:W-:Y:S02]  /*6c60*/  FMUL.FTZ R42, R43, R40 ;  /* 0x000000282b2a7220 */ /* 0x004fe40000410000 */
[----:B------:R-:W-:-:S04]  /*6c70*/  FFMA.FTZ R47, R48, R44, -R47 ;  /* 0x0000002c302f7223 */ /* 0x000fc8000001082f */
[----:B------:R-:W-:Y:S02]  /*6c80*/  @P0 FADD.FTZ R51, R51, R46 ;  /* 0x0000002e33330221 */ /* 0x000fe40000010000 */
[-C--:B---3--:R-:W-:Y:S02]  /*6c90*/  FFMA.FTZ R42, R48, R41.reuse, R42 ;  /* 0x00000029302a7223 */ /* 0x088fe4000001002a */
[C---:B------:R-:W-:Y:S02]  /*6ca0*/  FMUL.FTZ R41, R43.reuse, R41 ;  /* 0x000000292b297220 */ /* 0x040fe40000410000 */
[----:B------:R-:W-:Y:S01]  /*6cb0*/  @P0 FADD.FTZ R50, R50, R47 ;  /* 0x0000002f32320221 */ /* 0x000fe20000010000 */
[----:B------:R-:W-:Y:S01]  /*6cc0*/  FSEL R49, R43, R42, !P0 ;  /* 0x0000002a2b317208 */ /* 0x000fe20004000000 */
[----:B------:R-:W0:Y:S01]  /*6cd0*/  SHFL.UP PT, R47, R51, 0x10, RZ ;  /* 0x06000000332f7989 */ /* 0x000e2200000e00ff */
[----:B------:R-:W-:-:S03]  /*6ce0*/  @P0 FFMA.FTZ R48, R48, R40, -R41 ;  /* 0x0000002830300223 */ /* 0x000fc60000010829 */
[----:B------:R-:W1:Y:S04]  /*6cf0*/  SHFL.UP PT, R46, R50, 0x10, RZ ;  /* 0x06000000322e7989 */ /* 0x000e6800000e00ff */
[----:B------:R-:W2:Y:S04]  /*6d00*/  SHFL.UP PT, R44, R48, 0x10, RZ ;  /* 0x06000000302c7989 */ /* 0x000ea800000e00ff */
[----:B------:R-:W3:Y:S01]  /*6d10*/  SHFL.UP PT, R45, R49, 0x10, RZ ;  /* 0x06000000312d7989 */ /* 0x000ee200000e00ff */
[----:B------:R-:W-:Y:S02]  /*6d20*/  ISETP.GE.AND P1, PT, R72, 0x10, PT ;  /* 0x000000104800780c */ /* 0x000fe40003f26270 */
[----:B------:R-:W-:-:S02]  /*6d30*/  SHF.L.U32 R126, R131, 0x1, RZ ;  /* 0x00000001837e7819 */ /* 0x000fc400000006ff */
[----:B------:R-:W-:Y:S02]  /*6d40*/  ISETP.NE.AND P2, PT, R72, 0x1f, PT ;  /* 0x0000001f4800780c */ /* 0x000fe40003f45270 */
[----:B------:R-:W-:Y:S01]  /*6d50*/  LOP3.LUT P0, RZ, R73, 0x1f, RZ, 0xc0, !PT ;  /* 0x0000001f49ff7812 */ /* 0x000fe2000780c0ff */
[----:B------:R4:W-:Y:S01]  /*6d60*/  STS.U16 [R126+0x7c0], R55 ;  /* 0x0007c0377e007388 */ /* 0x0009e20000000400 */
[C---:B0-----:R-:W-:Y:S02]  /*6d70*/  FMUL.FTZ R43, R49.reuse, R47 ;  /* 0x0000002f312b7220 */ /* 0x041fe40000410000 */
[CC--:B-1----:R-:W-:Y:S01]  /*6d80*/  FMUL.FTZ R52, R49.reuse, R46.reuse ;  /* 0x0000002e31347220 */ /* 0x0c2fe20000410000 */
[----:B------:R-:W-:Y:S01]  /*6d90*/  ISETP.EQ.OR P0, PT, RZ, UR6, P0 ;  /* 0x00000006ff007c0c */ /* 0x000fe20008702670 */
[----:B----4-:R-:W-:Y:S01]  /*6da0*/  FFMA.FTZ R55, R48, R46, -R43 ;  /* 0x0000002e30377223 */ /* 0x010fe2000001082b */
[----:B------:R-:W-:Y:S01]  /*6db0*/  LEA R53, R72, R53, 0x5 ;  /* 0x0000003548357211 */ /* 0x000fe200078e28ff */
[CC--:B--2---:R-:W-:Y:S01]  /*6dc0*/  FMUL.FTZ R46, R49.reuse, R44.reuse ;  /* 0x0000002c312e7220 */ /* 0x0c4fe20000410000 */
[----:B------:R-:W-:Y:S01]  /*6dd0*/  HFMA2.MMA R41, -RZ, RZ, 0, 0 ;  /* 0x00000000ff297435 */ /* 0x000fe200000001ff */
[C---:B------:R-:W-:Y:S01]  /*6de0*/  FFMA.FTZ R52, R48.reuse, R47, R52 ;  /* 0x0000002f30347223 */ /* 0x040fe20000010034 */
[----:B------:R-:W-:Y:S01]  /*6df0*/  MOV R40, 0x3f800000 ;  /* 0x3f80000000287802 */ /* 0x000fe20000000f00 */
[----:B---3--:R-:W-:Y:S01]  /*6e00*/  FMUL.FTZ R47, R49, R45 ;  /* 0x0000002d312f7220 */ /* 0x008fe20000410000 */
[----:B------:R-:W-:Y:S01]  /*6e10*/  LEA.HI.SX32 R157, R53, R53, 0x1b ;  /* 0x00000035359d7211 */ /* 0x000fe200078fdaff */
[C---:B------:R-:W-:Y:S01]  /*6e20*/  FFMA.FTZ R46, R48.reuse, R45, R46 ;  /* 0x0000002d302e7223 */ /* 0x040fe2000001002e */
[----:B------:R-:W-:Y:S01]  /*6e30*/  MOV R54, UR7 ;  /* 0x0000000700367c02 */ /* 0x000fe20008000f00 */
[----:B------:R-:W-:Y:S01]  /*6e40*/  @P1 FFMA.FTZ R48, R48, R44, -R47 ;  /* 0x0000002c30301223 */ /* 0x000fe2000001082f */
[----:B------:R-:W-:Y:S01]  /*6e50*/  @!P2 SHF.R.U32.HI R44, RZ, 0x1, R73 ;  /* 0x00000001ff2ca819 */ /* 0x000fe20000011649 */
[----:B------:R-:W-:Y:S01]  /*6e60*/  CS2R R42, SRZ ;  /* 0x00000000002a7805 */ /* 0x000fe2000001ff00 */
[----:B------:R-:W-:Y:S01]  /*6e70*/  SHF.L.U32 R157, R157, 0x1, RZ ;  /* 0x000000019d9d7819 */ /* 0x000fe200000006ff */
[----:B------:R-:W-:Y:S01]  /*6e80*/  @P1 FADD.FTZ R50, R50, R55 ;  /* 0x0000003732321221 */ /* 0x000fe20000010000 */
[----:B------:R-:W-:Y:S01]  /*6e90*/  FSEL R49, R49, R46, !P1 ;  /* 0x0000002e31317208 */ /* 0x000fe20004800000 */
[----:B------:R-:W-:Y:S01]  /*6ea0*/  @P1 FADD.FTZ R51, R51, R52 ;  /* 0x0000003433331221 */ /* 0x000fe20000010000 */
[----:B------:R-:W-:Y:S01]  /*6eb0*/  @!P2 LOP3.LUT R44, R44, 0x7ffffff0, RZ, 0xc0, !PT ;  /* 0x7ffffff02c2ca812 */ /* 0x000fe200078ec0ff */
[----:B------:R-:W-:-:S06]  /*6ec0*/  NOP ;  /* 0x0000000000007918 */ /* 0x000fcc0000000000 */
[----:B------:R-:W-:Y:S04]  /*6ed0*/  @!P0 LDS.128 R40, [R54.X16+0x10c0] ;  /* 0x0010c00036288984 */ /* 0x000fe8000000cc00 */
[----:B------:R-:W0:Y:S04]  /*6ee0*/  LDS.U16 R156, [R157] ;  /* 0x000000009d9c7984 */ /* 0x000e280000000400 */
        /* <DEDUP_REMOVED lines=31> */
[----:B------:R-:W5:Y:S04]  /*70e0*/  LDG.E.64 R88, [R88.64] ;  /* 0x0000001658587981 */ /* 0x000f68000c1e1b00 */
[----:B------:R-:W-:Y:S04]  /*70f0*/  @!P2 STS.128 [R44+0x1080], R48 ;  /* 0x001080302c00a388 */ /* 0x000fe80000000c00 */
[----:B------:R-:W-:Y:S06]  /*7100*/  BAR.SYNC.DEFER_BLOCKING 0x0 ;  /* 0x0000000000007b1d */ /* 0x000fec0000010000 */
[----:B------:R-:W-:Y:S04]  /*7110*/  LDS.128 R44, [0x1080] ;  /* 0x00108000ff2c7984 */ /* 0x000fe80000000c00 */
[----:B------:R-:W1:Y:S01]  /*7120*/  LDS.128 R52, [0x1090] ;  /* 0x00109000ff347984 */ /* 0x000e620000000c00 */
[----:B------:R-:W-:Y:S03]  /*7130*/  BSSY B0, `(.L_x_819) ;  /* 0x0000056000007945 */ /* 0x000fe60003800000 */
[----:B------:R-:W2:Y:S01]  /*7140*/  SHFL.UP PT, R50, R50, 0x1, RZ ;  /* 0x0420000032327989 */ /* 0x000ea200000e00ff */
[----:B0-----:R-:W-:-:S03]  /*7150*/  HADD2.F32 R156, -RZ, R156.H0_H0 ;  /* 0x2000009cff9c7230 */ /* 0x001fc60000004100 */
[----:B------:R-:W0:Y:S01]  /*7160*/  SHFL.UP PT, R51, R51, 0x1, RZ ;  /* 0x0420000033337989 */ /* 0x000e2200000e00ff */
[----:B-1----:R-:W-:-:S04]  /*7170*/  FMUL.FTZ R145, R47, R53 ;  /* 0x000000352f917220 */ /* 0x002fc80000410000 */
        /* <DEDUP_REMOVED lines=8> */
[----:B------:R-:W-:-:S04]  /*7200*/  SHF.R.U32.HI R52, RZ, 0x5, R73 ;  /* 0x00000005ff347819 */ /* 0x000fc80000011649 */
[----:B------:R-:W-:Y:S01]  /*7210*/  ISETP.NE.AND P0, PT, R52, RZ, PT ;  /* 0x000000ff3400720c */ /* 0x000fe20003f05270 */
[----:B------:R-:W-:Y:S01]  /*7220*/  FADD.FTZ R55, R55, R157 ;  /* 0x0000009d37377221 */ /* 0x000fe20000010000 */
[----:B------:R-:W1:Y:S01]  /*7230*/  SHFL.UP PT, R48, R48, 0x1, RZ ;  /* 0x0420000030307989 */ /* 0x000e6200000e00ff */
[----:B------:R-:W-:-:S03]  /*7240*/  HADD2.F32 R155, -RZ, R155.H0_H0 ;  /* 0x2000009bff9b7230 */ /* 0x000fc60000004100 */
[----:B------:R3:W4:Y:S01]  /*7250*/  SHFL.UP PT, R157, R49, 0x1, RZ ;  /* 0x04200000319d7989 */ /* 0x00072200000e00ff */
        /* <DEDUP_REMOVED lines=10> */
[----:B---3--:R-:W-:Y:S02]  /*7300*/  HADD2.F32 R49, -RZ, R158.H0_H0 ;  /* 0x2000009eff317230 */ /* 0x008fe40000004100 */
        /* <DEDUP_REMOVED lines=18> */
[----:B------:R-:W-:Y:S01]  /*7430*/  HADD2.F32 R143, -RZ, R143.H0_H0 ;  /* 0x2000008fff8f7230 */ /* 0x000fe20000004100 */
[----:B------:R-:W-:Y:S05]  /*7440*/  @!P0 BRA `(.L_x_820) ;  /* 0x0000014000008947 */ /* 0x000fea0003800000 */
[----:B012-4-:R-:W-:Y:S01]  /*7450*/  ISETP.NE.AND P0, PT, R72, RZ, PT ;  /* 0x000000ff4800720c */ /* 0x017fe20003f05270 */
[----:B------:R-:W-:-:S02]  /*7460*/  FMUL.FTZ R53, R157, R45 ;  /* 0x0000002d9d357220 */ /* 0x000fc40000410000 */
[----:B------:R-:W-:-:S10]  /*7470*/  FMUL.FTZ R54, R157, R44 ;  /* 0x0000002c9d367220 */ /* 0x000fd40000410000 */
[C---:B------:R-:W-:Y:S02]  /*7480*/  @P0 FFMA.FTZ R44, R48.reuse, R44, -R53 ;  /* 0x0000002c302c0223 */ /* 0x040fe40000010835 */
[C---:B------:R-:W-:Y:S02]  /*7490*/  @P0 FFMA.FTZ R45, R48.reuse, R45, R54 ;  /* 0x0000002d302d0223 */ /* 0x040fe40000010036 */
[CC--:B------:R-:W-:Y:S02]  /*74a0*/  FMUL.FTZ R53, R157.reuse, R46.reuse ;  /* 0x0000002e9d357220 */ /* 0x0c0fe40000410000 */
[----:B------:R-:W-:Y:S01]  /*74b0*/  FMUL.FTZ R54, R157, R47 ;  /* 0x0000002f9d367220 */ /* 0x000fe20000410000 */
[----:B------:R-:W-:Y:S01]  /*74c0*/  MOV R157, R45 ;  /* 0x0000002d009d7202 */ /* 0x000fe20000000f00 */
[C---:B------:R-:W-:Y:S01]  /*74d0*/  FFMA.FTZ R53, R48.reuse, R47, R53 ;  /* 0x0000002f30357223 */ /* 0x040fe20000010035 */
[----:B------:R-:W-:Y:S01]  /*74e0*/  MOV R45, R41 ;  /* 0x00000029002d7202 */ /* 0x000fe20000000f00 */
[----:B------:R-:W-:Y:S01]  /*74f0*/  FFMA.FTZ R55, R48, R46, -R54 ;  /* 0x0000002e30377223 */ /* 0x000fe20000010836 */
[----:B------:R-:W-:Y:S01]  /*7500*/  MOV R48, R44 ;  /* 0x0000002c00307202 */ /* 0x000fe20000000f00 */
[----:B------:R-:W-:Y:S01]  /*7510*/  @P0 FADD.FTZ R47, R51, R53 ;  /* 0x00000035332f0221 */ /* 0x000fe20000010000 */
[----:B------:R-:W-:Y:S01]  /*7520*/  MOV R44, R40 ;  /* 0x00000028002c7202 */ /* 0x000fe20000000f00 */
[----:B------:R-:W-:-:S03]  /*7530*/  @P0 FADD.FTZ R46, R50, R55 ;  /* 0x00000037322e0221 */ /* 0x000fc60000010000 */
[----:B------:R-:W-:Y:S02]  /*7540*/  MOV R51, R47 ;  /* 0x0000002f00337202 */ /* 0x000fe40000000f00 */
[----:B------:R-:W-:Y:S02]  /*7550*/  MOV R50, R46 ;  /* 0x0000002e00327202 */ /* 0x000fe40000000f00 */
[----:B------:R-:W-:Y:S02]  /*7560*/  MOV R47, R43 ;  /* 0x0000002b002f7202 */ /* 0x000fe40000000f00 */
[----:B------:R-:W-:Y:S01]  /*7570*/  MOV R46, R42 ;  /* 0x0000002a002e7202 */ /* 0x000fe20000000f00 */
[----:B------:R-:W-:Y:S05]  /*7580*/  BRA `(.L_x_821) ;  /* 0x0000010000007947 */ /* 0x000fea0003800000 */
.L_x_820:
[----:B012-4-:R-:W-:Y:S01]  /*7590*/  ISETP.NE.AND P0, PT, R72, RZ, PT ;  /* 0x000000ff4800720c */ /* 0x017fe20003f05270 */
        /* <DEDUP_REMOVED lines=15> */
.L_x_821:
[----:B------:R-:W-:Y:S05]  /*7690*/  BSYNC B0 ;  /* 0x0000000000007941 */ /* 0x000fea0003800000 */
.L_x_819:
        /* <DEDUP_REMOVED lines=129> */
.L_x_823:
[----:B------:R-:W-:Y:S05]  /*7eb0*/  BSYNC B0 ;  /* 0x0000000000007941 */ /* 0x000fea0003800000 */
.L_x_822:
[-C--:B-1---5:R-:W-:Y:S01]  /*7ec0*/  FMUL.FTZ R41, R155, R89.reuse ;  /* 0x000000599b297220 */ /* 0x0a2fe20000410000 */
[----:B------:R-:W-:Y:S01]  /*7ed0*/  UIADD3 UR7, UR7, 0x1, URZ ;  /* 0x0000000107077890 */ /* 0x000fe2000fffe03f */
[-C--:B------:R-:W-:Y:S01]  /*7ee0*/  FMUL.FTZ R47, R153, R89.reuse ;  /* 0x00000059992f7220 */ /* 0x080fe20000410000 */
[----:B------:R-:W-:Y:S01]  /*7ef0*/  ULDC UR14, c[0x0][0x16c] ;  /* 0x00005b00000e7ab9 */ /* 0x000fe20000000800 */
[-C--:B------:R-:W-:Y:S01]  /*7f00*/  FFMA.FTZ R40, R156, R88.reuse, -R41 ;  /* 0x000000589c287223 */ /* 0x080fe20000010829 */
[----:B------:R-:W-:Y:S01]  /*7f10*/  UISETP.GE.AND UP0, UPT, UR7, UR14, UPT ;  /* 0x0000000e0700728c */ /* 0x000fe2000bf06270 */
[-C--:B------:R-:W-:Y:S02]  /*7f20*/  FFMA.FTZ R41, R154, R88.reuse, -R47 ;  /* 0x000000589a297223 */ /* 0x080fe4000001082f */
[-C--:B------:R-:W-:Y:S02]  /*7f30*/  FMUL.FTZ R47, R151, R89.reuse ;  /* 0x00000059972f7220 */ /* 0x080fe40000410000 */
[----:B------:R-:W-:Y:S01]  /*7f40*/  FMUL.FTZ R91, R149, R89 ;  /* 0x00000059955b7220 */ /* 0x000fe20000410000 */
[----:B------:R-:W-:Y:S01]  /*7f50*/  PLOP3.LUT P0, PT, PT, PT, UP0, 0x80, 0x0 ;  /* 0x000000000000781c */ /* 0x000fe20003f0f008 */
[----:B------:R-:W-:-:S02]  /*7f60*/  FFMA.FTZ R44, R152, R88, -R47 ;  /* 0x00000058982c7223 */ /* 0x000fc4000001082f */
[-C--:B------:R-:W-:Y:S02]  /*7f70*/  FFMA.FTZ R47, R150, R88.reuse, -R91 ;  /* 0x00000058962f7223 */ /* 0x080fe4000001085b */
[-C--:B------:R-:W-:Y:S02]  /*7f80*/  FMUL.FTZ R91, R147, R89.reuse ;  /* 0x00000059935b7220 */ /* 0x080fe40000410000 */
[C---:B------:R-:W-:Y:S02]  /*7f90*/  FMUL.FTZ R97, R52.reuse, R89 ;  /* 0x0000005934617220 */ /* 0x040fe40000410000 */
[-C--:B------:R-:W-:Y:S02]  /*7fa0*/  FMUL.FTZ R52, R52, R88.reuse ;  /* 0x0000005834347220 */ /* 0x080fe40000410000 */
[-C--:B------:R-:W-:Y:S02]  /*7fb0*/  FFMA.FTZ R46, R148, R88.reuse, -R91 ;  /* 0x00000058942e7223 */ /* 0x080fe4000001085b */
[----:B------:R-:W-:-:S02]  /*7fc0*/  FFMA.FTZ R91, R146, R88, -R97 ;  /* 0x00000058925b7223 */ /* 0x000fc40000010861 */
[-C--:B------:R-:W-:Y:S02]  /*7fd0*/  FFMA.FTZ R146, R146, R89.reuse, R52 ;  /* 0x0000005992927223 */ /* 0x080fe40000010034 */
[CC--:B------:R-:W-:Y:S02]  /*7fe0*/  FMUL.FTZ R52, R144.reuse, R89.reuse ;  /* 0x0000005990347220 */ /* 0x0c0fe40000410000 */
[-C--:B------:R-:W-:Y:S02]  /*7ff0*/  FMUL.FTZ R144, R144, R88.reuse ;  /* 0x0000005890907220 */ /* 0x080fe40000410000 */
[-C--:B------:R-:W-:Y:S02]  /*8000*/  FMUL.FTZ R97, R127, R89.reuse ;  /* 0x000000597f617220 */ /* 0x080fe40000410000 */
[C---:B------:R-:W-:Y:S02]  /*8010*/  FFMA.FTZ R52, R49.reuse, R88, -R52 ;  /* 0x0000005831347223 */ /* 0x040fe40000010834 */
[----:B------:R-:W-:-:S02]  /*8020*/  FFMA.FTZ R101, R49, R89, R144 ;  /* 0x0000005931657223 */ /* 0x000fc40000010090 */
[-C--:B------:R-:W-:Y:S02]  /*8030*/  FFMA.FTZ R49, R126, R88.reuse, -R97 ;  /* 0x000000587e317223 */ /* 0x080fe40000010861 */
[-C--:B------:R-:W-:Y:S02]  /*8040*/  FMUL.FTZ R97, R129, R89.reuse ;  /* 0x0000005981617220 */ /* 0x080fe40000410000 */
[-C--:B------:R-:W-:Y:S02]  /*8050*/  FMUL.FTZ R103, R131, R89.reuse ;  /* 0x0000005983677220 */ /* 0x080fe40000410000 */
[-C--:B------:R-:W-:Y:S02]  /*8060*/  FFMA.FTZ R92, R128, R88.reuse, -R97 ;  /* 0x00000058805c7223 */ /* 0x080fe40000010861 */
[----:B------:R-:W-:Y:S02]  /*8070*/  FFMA.FTZ R97, R130, R88, -R103 ;  /* 0x0000005882617223 */ /* 0x000fe40000010867 */
[----:B------:R-:W-:-:S02]  /*8080*/  FMUL.FTZ R103, R133, R89 ;  /* 0x0000005985677220 */ /* 0x000fc40000410000 */
[-C--:B------:R-:W-:Y:S02]  /*8090*/  FMUL.FTZ R107, R135, R89.reuse ;  /* 0x00000059876b7220 */ /* 0x080fe40000410000 */
[-C--:B------:R-:W-:Y:S02]  /*80a0*/  FFMA.FTZ R94, R132, R88.reuse, -R103 ;  /* 0x00000058845e7223 */ /* 0x080fe40000010867 */
[-C--:B------:R-:W-:Y:S02]  /*80b0*/  FFMA.FTZ R103, R134, R88.reuse, -R107 ;  /* 0x0000005886677223 */ /* 0x080fe4000001086b */
[-C--:B------:R-:W-:Y:S02]  /*80c0*/  FMUL.FTZ R107, R137, R89.reuse ;  /* 0x00000059896b7220 */ /* 0x080fe40000410000 */
[----:B------:R-:W-:Y:S02]  /*80d0*/  FMUL.FTZ R115, R139, R89 ;  /* 0x000000598b737220 */ /* 0x000fe40000410000 */
[----:B------:R-:W-:-:S02]  /*80e0*/  FMUL.FTZ R45, R155, R88 ;  /* 0x000000589b2d7220 */ /* 0x000fc40000410000 */
[-C--:B------:R-:W-:Y:S02]  /*80f0*/  FFMA.FTZ R98, R136, R88.reuse, -R107 ;  /* 0x0000005888627223 */ /* 0x080fe4000001086b */
[-C--:B------:R-:W-:Y:S02]  /*8100*/  FFMA.FTZ R107, R138, R88.reuse, -R115 ;  /* 0x000000588a6b7223 */ /* 0x080fe40000010873 */
[-C--:B------:R-:W-:Y:S02]  /*8110*/  FFMA.FTZ R45, R156, R89.reuse, R45 ;  /* 0x000000599c2d7223 */ /* 0x080fe4000001002d */
        /* <DEDUP_REMOVED lines=15> */
[----:B------:R-:W-:Y:S02]  /*8210*/  FMUL.FTZ R45, R42, R45 ;  /* 0x0000002d2a2d7220 */ /* 0x000fe40000410000 */
        /* <DEDUP_REMOVED lines=62> */
[----:B------:R-:W-:Y:S01]  /*8600*/  FFMA.FTZ R0, R115, 2, R0 ;  /* 0x4000000073007823 */ /* 0x000fe20000010000 */
[----:B------:R-:W-:Y:S01]  /*8610*/  @P0 CALL.REL.NOINC `(.L_x_818) ;  /* 0x0000001000000944 */ /* 0x000fe20003c00000 */
[----:B------:R-:W-:Y:S05]  /*8620*/  BRA `(.L_x_824) ;  /* 0xffffb89000007947 */ /* 0x000fea000383ffff */
.L_x_818:
[----:B------:R-:W-:Y:S01]  /*8630*/  BAR.SYNC.DEFER_BLOCKING 0x0 ;  /* 0x0000000000007b1d */ /* 0x000fe20000010000 */
[----:B------:R-:W-:Y:S02]  /*8640*/  F2FP.PACK_AB R13, R13, R14 ;  /* 0x0000000e0d0d723e */ /* 0x000fe400000000ff */
[----:B------:R-:W-:-:S02]  /*8650*/  IADD3 R40, R71, R72, RZ ;  /* 0x0000004847287210 */ /* 0x000fc40007ffe0ff */
[----:B------:R-:W-:Y:S01]  /*8660*/  IADD3 R42, R71, R72, RZ ;  /* 0x00000048472a7210 */ /* 0x000fe20007ffe0ff */
[----:B------:R-:W-:Y:S01]  /*8670*/  ULDC UR7, c[0x0][0x200] ;  /* 0x0000800000077ab9 */ /* 0x000fe20000000800 */
[----:B------:R-:W-:Y:S01]  /*8680*/  F2FP.PACK_AB R11, R11, R12 ;  /* 0x0000000c0b0b723e */ /* 0x000fe200000000ff */
[----:B------:R-:W-:Y:S01]  /*8690*/  UIMAD UR7, UR24, UR7, URZ ;  /* 0x00000007180772a4 */ /* 0x000fe2000f8e023f */
[----:B------:R-:W-:Y:S01]  /*86a0*/  PRMT R12, R13, 0x7632, R12 ;  /* 0x000076320d0c7816 */ /* 0x000fe2000000000c */
[----:B------:R-:W-:Y:S01]  /*86b0*/  BSSY B0, `(.L_x_825) ;  /* 0x0000068000007945 */ /* 0x000fe20003800000 */
[CC--:B------:R-:W-:Y:S02]  /*86c0*/  IADD3 R41, R71.reuse, R72.reuse, RZ ;  /* 0x0000004847297210 */ /* 0x0c0fe40007ffe0ff */
[----:B------:R-:W-:Y:S02]  /*86d0*/  IADD3 R40, R40, 0x40, RZ ;  /* 0x0000004028287810 */ /* 0x000fe40007ffe0ff */
[----:B------:R-:W-:-:S02]  /*86e0*/  IADD3 R43, R71, R72, RZ ;  /* 0x00000048472b7210 */ /* 0x000fc40007ffe0ff */
[----:B------:R-:W-:Y:S02]  /*86f0*/  IADD3 R42, R42, 0x20, RZ ;  /* 0x000000202a2a7810 */ /* 0x000fe40007ffe0ff */
[CC--:B------:R-:W-:Y:S02]  /*8700*/  IADD3 R45, R71.reuse, R72.reuse, RZ ;  /* 0x00000048472d7210 */ /* 0x0c0fe40007ffe0ff */
[----:B------:R-:W-:Y:S02]  /*8710*/  IADD3 R44, R71, R72, RZ ;  /* 0x00000048472c7210 */ /* 0x000fe40007ffe0ff */
[----:B------:R-:W-:Y:S01]  /*8720*/  F2FP.PACK_AB R15, R15, R16 ;  /* 0x000000100f0f723e */ /* 0x000fe200000000ff */
[----:B------:R0:W-:Y:S01]  /*8730*/  STS.U16 [R65+0x6], R12 ;  /* 0x0000060c41007388 */ /* 0x0001e20000000400 */
[----:B------:R-:W-:Y:S02]  /*8740*/  F2FP.PACK_AB R9, R9, R10 ;  /* 0x0000000a0909723e */ /* 0x000fe400000000ff */
[----:B------:R-:W-:Y:S01]  /*8750*/  F2FP.PACK_AB R7, R7, R8 ;  /* 0x000000080707723e */ /* 0x000fe200000000ff */
[----:B------:R-:W-:Y:S01]  /*8760*/  STS.U16 [R65], R15 ;  /* 0x0000000f41007388 */ /* 0x000fe20000000400 */
[----:B------:R-:W-:-:S02]  /*8770*/  F2FP.PACK_AB R5, R5, R6 ;  /* 0x000000060505723e */ /* 0x000fc400000000ff */
[----:B------:R-:W-:Y:S01]  /*8780*/  F2FP.PACK_AB R3, R3, R4 ;  /* 0x000000040303723e */ /* 0x000fe200000000ff */
[----:B------:R-:W-:Y:S01]  /*8790*/  STS.U16 [R65+0x4], R13 ;  /* 0x0000040d41007388 */ /* 0x000fe20000000400 */
[----:B------:R-:W-:Y:S02]  /*87a0*/  F2FP.PACK_AB R0, R0, R2 ;  /* 0x000000020000723e */ /* 0x000fe400000000ff */
[----:B------:R-:W-:Y:S01]  /*87b0*/  LEA.HI.SX32 R40, R40, R41, 0x1b ;  /* 0x0000002928287211 */ /* 0x000fe200078fdaff */
[----:B------:R-:W-:Y:S01]  /*87c0*/  STS.U16 [R65+0x8], R11 ;  /* 0x0000080b41007388 */ /* 0x000fe20000000400 */
[----:B------:R-:W-:Y:S02]  /*87d0*/  LEA.HI.SX32 R42, R42, R43, 0x1b ;  /* 0x0000002b2a2a7211 */ /* 0x000fe400078fdaff */
[----:B------:R-:W-:Y:S01]  /*87e0*/  LEA.HI.SX32 R44, R44, R45, 0x1b ;  /* 0x0000002d2c2c7211 */ /* 0x000fe200078fdaff */
[----:B------:R-:W-:Y:S01]  /*87f0*/  STS.U16 [R65+0xc], R9 ;  /* 0x00000c0941007388 */ /* 0x000fe20000000400 */
[----:B------:R-:W-:-:S02]  /*8800*/  PRMT R14, R15, 0x7632, R14 ;  /* 0x000076320f0e7816 */ /* 0x000fc4000000000e */
[----:B------:R-:W-:Y:S01]  /*8810*/  PRMT R16, R11, 0x7632, R16 ;  /* 0x000076320b107816 */ /* 0x000fe20000000010 */
[----:B------:R1:W-:Y:S01]  /*8820*/  STS.U16 [R65+0x10], R7 ;  /* 0x0000100741007388 */ /* 0x0003e20000000400 */
[----:B------:R-:W-:Y:S02]  /*8830*/  PRMT R6, R9, 0x7632, R6 ;  /* 0x0000763209067816 */ /* 0x000fe40000000006 */
[----:B------:R-:W-:Y:S01]  /*8840*/  PRMT R8, R7, 0x7632, R8 ;  /* 0x0000763207087816 */ /* 0x000fe20000000008 */
[----:B------:R-:W-:Y:S01]  /*8850*/  STS.U16 [R65+0x2], R14 ;  /* 0x0000020e41007388 */ /* 0x000fe20000000400 */
[----:B------:R-:W-:Y:S02]  /*8860*/  PRMT R2, R5, 0x7632, R2 ;  /* 0x0000763205027816 */ /* 0x000fe40000000002 */
[----:B------:R-:W-:Y:S01]  /*8870*/  PRMT R4, R3, 0x7632, R4 ;  /* 0x0000763203047816 */ /* 0x000fe20000000004 */
[----:B------:R-:W-:Y:S01]  /*8880*/  STS.U16 [R65+0xa], R16 ;  /* 0x00000a1041007388 */ /* 0x000fe20000000400 */
[----:B------:R-:W-:-:S02]  /*8890*/  PRMT R10, R0, 0x7610, R10 ;  /* 0x00007610000a7816 */ /* 0x000fc4000000000a */
[----:B0-----:R-:W-:Y:S01]  /*88a0*/  PRMT R12, R0, 0x7632, R12 ;  /* 0x00007632000c7816 */ /* 0x001fe2000000000c */
[----:B------:R-:W-:Y:S01]  /*88b0*/  STS.U16 [R65+0xe], R6 ;  /* 0x00000e0641007388 */ /* 0x000fe20000000400 */
[----:B------:R-:W-:Y:S02]  /*88c0*/  SHF.L.U32 R44, R44, 0x1, RZ ;  /* 0x000000012c2c7819 */ /* 0x000fe400000006ff */
[----:B------:R-:W-:Y:S01]  /*88d0*/  SHF.L.U32 R42, R42, 0x1, RZ ;  /* 0x000000012a2a7819 */ /* 0x000fe200000006ff */
[----:B------:R-:W-:Y:S01]  /*88e0*/  STS.U16 [R65+0x12], R8 ;  /* 0x0000120841007388 */ /* 0x000fe20000000400 */
[----:B------:R-:W-:Y:S02]  /*88f0*/  SHF.L.U32 R40, R40, 0x1, RZ ;  /* 0x0000000128287819 */ /* 0x000fe400000006ff */
[CC--:B------:R-:W-:Y:S01]  /*8900*/  IADD3 R46, R71.reuse, R72.reuse, RZ ;  /* 0x00000048472e7210 */ /* 0x0c0fe20007ffe0ff */
[----:B------:R-:W-:Y:S01]  /*8910*/  STS.U16 [R65+0x14], R5 ;  /* 0x0000140541007388 */ /* 0x000fe20000000400 */
[----:B------:R-:W-:-:S02]  /*8920*/  IADD3 R47, R71, R72, RZ ;  /* 0x00000048472f7210 */ /* 0x000fc40007ffe0ff */
[----:B------:R-:W-:Y:S01]  /*8930*/  IADD3 R46, R46, 0x60, RZ ;  /* 0x000000602e2e7810 */ /* 0x000fe20007ffe0ff */
[----:B------:R-:W-:Y:S01]  /*8940*/  STS.U16 [R65+0x16], R2 ;  /* 0x0000160241007388 */ /* 0x000fe20000000400 */
[----:B------:R-:W-:Y:S02]  /*8950*/  ISETP.NE.AND P0, PT, R73, RZ, PT ;  /* 0x000000ff4900720c */ /* 0x000fe40003f05270 */
[----:B------:R-:W-:Y:S01]  /*8960*/  LEA.HI.SX32 R46, R46, R47, 0x1b ;  /* 0x0000002f2e2e7211 */ /* 0x000fe200078fdaff */
[----:B------:R0:W-:Y:S01]  /*8970*/  STS.U16 [R65+0x18], R3 ;  /* 0x0000180341007388 */ /* 0x0001e20000000400 */
[----:B------:R-:W-:Y:S02]  /*8980*/  MOV R0, UR17 ;  /* 0x0000001100007c02 */ /* 0x000fe40008000f00 */
[----:B------:R-:W-:Y:S01]  /*8990*/  SHF.L.U32 R46, R46, 0x1, RZ ;  /* 0x000000012e2e7819 */ /* 0x000fe200000006ff */
[----:B------:R-:W-:Y:S01]  /*89a0*/  STS.U16 [R65+0x1a], R4 ;  /* 0x00001a0441007388 */ /* 0x000fe20000000400 */
[----:B-1----:R-:W-:-:S02]  /*89b0*/  MOV R7, UR7 ;  /* 0x0000000700077c02 */ /* 0x002fc40008000f00 */
[----:B------:R-:W-:Y:S01]  /*89c0*/  SHF.R.S32.HI R35, RZ, 0x1f, R70 ;  /* 0x0000001fff237819 */ /* 0x000fe20000011446 */
[----:B------:R-:W-:Y:S01]  /*89d0*/  STS.U16 [R65+0x1c], R10 ;  /* 0x00001c0a41007388 */ /* 0x000fe20000000400 */
[----:B0-----:R-:W-:-:S03]  /*89e0*/  IMAD.WIDE.U32 R2, R74, c[0x0][0x200], RZ ;  /* 0x000080004a027a25 */ /* 0x001fc600078e00ff */
[----:B------:R-:W-:Y:S01]  /*89f0*/  STS.U16 [R65+0x1e], R12 ;  /* 0x00001e0c41007388 */ /* 0x000fe20000000400 */
[----:B------:R-:W-:-:S06]  /*8a00*/  NOP ;  /* 0x0000000000007918 */ /* 0x000fcc0000000000 */
[----:B------:R0:W-:Y:S01]  /*8a10*/  LDS.U16 R9, [R44] ;  /* 0x000000002c097984 */ /* 0x0001e20000000400 */
[----:B------:R-:W-:-:S03]  /*8a20*/  IMAD R7, R74, c[0x0][0x204], R7 ;  /* 0x000081004a077a24 */ /* 0x000fc600078e0207 */
[----:B------:R1:W-:Y:S02]  /*8a30*/  LDS.U16 R11, [R42+0x40] ;  /* 0x000040002a0b7984 */ /* 0x0003e40000000400 */
[----:B------:R-:W-:Y:S02]  /*8a40*/  IADD3 R37, R3, R7, RZ ;  /* 0x0000000703257210 */ /* 0x000fe40007ffe0ff */
[----:B------:R2:W-:Y:S01]  /*8a50*/  LDS.U16 R13, [R40+0x80] ;  /* 0x00008000280d7984 */ /* 0x0005e20000000400 */
[CC--:B0-----:R-:W-:Y:S02]  /*8a60*/  IADD3 R44, R71.reuse, R72.reuse, RZ ;  /* 0x00000048472c7210 */ /* 0x0c1fe40007ffe0ff */
[CC--:B-1----:R-:W-:Y:S01]  /*8a70*/  IADD3 R42, R71.reuse, R72.reuse, RZ ;  /* 0x00000048472a7210 */ /* 0x0c2fe20007ffe0ff */
[----:B------:R-:W-:Y:S01]  /*8a80*/  LDS.U16 R15, [R46+0xc0] ;  /* 0x0000c0002e0f7984 */ /* 0x000fe20000000400 */
        /* <DEDUP_REMOVED lines=42> */
.L_x_826:
[----:B------:R-:W-:Y:S05]  /*8d30*/  BSYNC B0 ;  /* 0x0000000000007941 */ /* 0x000fea0003800000 */
.L_x_825:
[----:B------:R-:W-:Y:S01]  /*8d40*/  ULDC UR7, c[0x0][0x208] ;  /* 0x0000820000077ab9 */ /* 0x000fe20000000800 */
[----:B------:R-:W-:Y:S01]  /*8d50*/  LOP3.LUT R0, R70, 0x20, RZ, 0xfc, !PT ;  /* 0x0000002046007812 */ /* 0x000fe200078efcff */
[----:B------:R-:W-:Y:S01]  /*8d60*/  UIMAD UR7, UR21, UR7, URZ ;  /* 0x00000007150772a4 */ /* 0x000fe2000f8e023f */
[----:B------:R-:W-:Y:S01]  /*8d70*/  MOV R3, R37 ;  /* 0x0000002500037202 */ /* 0x000fe20000000f00 */
[----:B------:R-:W-:Y:S01]  /*8d80*/  USHF.L.U32 UR14, UR6, 0xa, URZ ;  /* 0x0000000a060e7899 */ /* 0x000fe2000800063f */
[-C--:B------:R-:W-:Y:S01]  /*8d90*/  ISETP.GE.AND P3, PT, R0, R33.reuse, PT ;  /* 0x000000210000720c */ /* 0x080fe20003f66270 */
[----:B------:R-:W-:Y:S01]  /*8da0*/  UIADD3 UR6, UR6, 0x1, URZ ;  /* 0x0000000106067890 */ /* 0x000fe2000fffe03f */
[----:B------:R-:W-:Y:S01]  /*8db0*/  LOP3.LUT R4, R70, 0x40, RZ, 0xfc, !PT ;  /* 0x0000004046047812 */ /* 0x000fe200078efcff */
[C---:B------:R-:W-:Y:S01]  /*8dc0*/  IMAD.WIDE.U32 R2, R75.reuse, c[0x0][0x208], R2 ;  /* 0x000082004b027a25 */ /* 0x040fe200078e0002 */
[----:B------:R-:W-:Y:S01]  /*8dd0*/  MOV R0, UR7 ;  /* 0x0000000700007c02 */ /* 0x000fe20008000f00 */
[----:B------:R-:W-:Y:S01]  /*8de0*/  USHF.R.S32.HI UR7, URZ, 0x1f, UR14 ;  /* 0x0000001f3f077899 */ /* 0x000fe2000801140e */
[-C--:B------:R-:W-:Y:S01]  /*8df0*/  ISETP.GE.AND P4, PT, R4, R33.reuse, PT ;  /* 0x000000210400720c */ /* 0x080fe20003f86270 */
[----:B------:R-:W-:Y:S01]  /*8e00*/  UIADD3 UR12, UP1, UR12, 0x1000, URZ ;  /* 0x000010000c0c7890 */ /* 0x000fe2000ff3e03f */
[C---:B------:R-:W-:Y:S01]  /*8e10*/  LEA R5, P0, R70.reuse, c[0x0][0x258], 0x1 ;  /* 0x0000960046057a11 */ /* 0x040fe200078008ff */
[----:B0-----:R-:W-:Y:S01]  /*8e20*/  IMAD R7, R75, c[0x0][0x20c], R0 ;  /* 0x000083004b077a24 */ /* 0x001fe200078e0200 */
[----:B------:R-:W-:Y:S01]  /*8e30*/  LOP3.LUT R4, R70, 0x60, RZ, 0xfc, !PT ;  /* 0x0000006046047812 */ /* 0x000fe200078efcff */
[----:B------:R-:W-:Y:S01]  /*8e40*/  UIADD3 UR9, UP2, UR9, 0x800, URZ ;  /* 0x0000080009097890 */ /* 0x000fe2000ff5e03f */
[----:B------:R-:W-:Y:S01]  /*8e50*/  IADD3 R0, P1, R2, UR14, RZ ;  /* 0x0000000e02007c10 */ /* 0x000fe2000ff3e0ff */
[----:B------:R-:W-:Y:S01]  /*8e60*/  UIADD3 UR8, UP3, UR8, 0x800, URZ ;  /* 0x0000080008087890 */ /* 0x000fe2000ff7e03f */
[C---:B------:R-:W-:Y:S01]  /*8e70*/  LOP3.LUT R6, R70.reuse, 0x80, RZ, 0xfc, !PT ;  /* 0x0000008046067812 */ /* 0x040fe200078efcff */
[----:B------:R-:W-:Y:S01]  /*8e80*/  UIADD3.X UR13, URZ, UR13, URZ, UP1, !UPT ;  /* 0x0000000d3f0d7290 */ /* 0x000fe20008ffe43f */
[----:B------:R-:W-:Y:S01]  /*8e90*/  LEA.HI.X R35, R70, c[0x0][0x25c], R35, 0x1, P0 ;  /* 0x0000970046237a11 */ /* 0x000fe200000f0c23 */
[----:B------:R-:W-:Y:S01]  /*8ea0*/  UIADD3.X UR11, URZ, UR11, URZ, UP2, !UPT ;  /* 0x0000000b3f0b7290 */ /* 0x000fe200097fe43f */
[----:B------:R-:W-:Y:S01]  /*8eb0*/  ISETP.GE.AND P5, PT, R4, R33, PT ;  /* 0x000000210400720c */ /* 0x000fe20003fa6270 */
[----:B------:R-:W-:Y:S01]  /*8ec0*/  UIADD3.X UR10, URZ, UR10, URZ, UP3, !UPT ;  /* 0x0000000a3f0a7290 */ /* 0x000fe20009ffe43f */
[----:B------:R-:W-:Y:S01]  /*8ed0*/  IADD3.X R3, R7, UR7, R3, P1, !PT ;  /* 0x0000000707037c10 */ /* 0x000fe20008ffe403 */
[----:B------:R-:W-:Y:S01]  /*8ee0*/  ULDC UR7, c[0x0][0x174] ;  /* 0x00005d0000077ab9 */ /* 0x000fe20000000800 */
[----:B------:R-:W-:Y:S01]  /*8ef0*/  LEA R2, P0, R0, R5, 0x1 ;  /* 0x0000000500027211 */ /* 0x000fe200078008ff */
[----:B------:R-:W-:Y:S01]  /*8f00*/  UISETP.GE.AND UP0, UPT, UR6, UR7, UPT ;  /* 0x000000070600728c */ /* 0x000fe2000bf06270 */
[----:B------:R-:W-:-:S02]  /*8f10*/  ISETP.GE.AND P6, PT, R6, R33, PT ;  /* 0x000000210600720c */ /* 0x000fc40003fc6270 */
[C---:B------:R-:W-:Y:S02]  /*8f20*/  LOP3.LUT R4, R70.reuse, 0xa0, RZ, 0xfc, !PT ;  /* 0x000000a046047812 */ /* 0x040fe400078efcff */
[----:B------:R-:W-:Y:S02]  /*8f30*/  LOP3.LUT R6, R70, 0xc0, RZ, 0xfc, !PT ;  /* 0x000000c046067812 */ /* 0x000fe400078efcff */
[----:B------:R-:W-:Y:S02]  /*8f40*/  LEA.HI.X R3, R0, R35, R3, 0x1, P0 ;  /* 0x0000002300037211 */ /* 0x000fe400000f0c03 */
[-C--:B------:R-:W-:Y:S02]  /*8f50*/  ISETP.GE.AND P0, PT, R4, R33.reuse, PT ;  /* 0x000000210400720c */ /* 0x080fe40003f06270 */
[----:B------:R-:W-:Y:S01]  /*8f60*/  ISETP.GE.AND P1, PT, R6, R33, PT ;  /* 0x000000210600720c */ /* 0x000fe20003f26270 */
[----:B------:R0:W-:Y:S01]  /*8f70*/  @!P3 STG.E.U16 [R2.64+0x40], R11 ;  /* 0x0000400b0200b986 */ /* 0x0001e2000c101516 */
[----:B------:R-:W-:-:S02]  /*8f80*/  LOP3.LUT R0, R70, 0x100, RZ, 0xfc, !PT ;  /* 0x0000010046007812 */ /* 0x000fc400078efcff */
[C---:B------:R-:W-:Y:S01]  /*8f90*/  LOP3.LUT R4, R70.reuse, 0x120, RZ, 0xfc, !PT ;  /* 0x0000012046047812 */ /* 0x040fe200078efcff */
[----:B------:R0:W-:Y:S01]  /*8fa0*/  @!P4 STG.E.U16 [R2.64+0x80], R13 ;  /* 0x0000800d0200c986 */ /* 0x0001e2000c101516 */
[----:B------:R-:W-:Y:S02]  /*8fb0*/  LOP3.LUT R8, R70, 0xe0, RZ, 0xfc, !PT ;  /* 0x000000e046087812 */ /* 0x000fe400078efcff */
[-C--:B------:R-:W-:Y:S01]  /*8fc0*/  ISETP.GE.AND P3, PT, R0, R33.reuse, PT ;  /* 0x000000210000720c */ /* 0x080fe20003f66270 */
        /* <DEDUP_REMOVED lines=30> */
.L_x_827:
[----:B------:R-:W-:Y:S05]  /*91b0*/  EXIT ;  /* 0x000000000000794d */ /* 0x000fea0003800000 */
.L_x_829:
        /* <DEDUP_REMOVED lines=12> */
.L_x_5338:


//--------------------- .text._Z25selective_scan_fwd_kernelI32Selective_Scan_fwd_kernel_traitsILi64ELi16ELi1ELb0ELb0ELb1ELb1EN3c104HalfENS1_7complexIfEEEEv13SSMParamsBase --------------------------
	.section	.text._Z25selective_scan_fwd_kernelI32Selective_Scan_fwd_kernel_traitsILi64ELi16ELi1ELb0ELb0ELb1ELb1EN3c104HalfENS1_7complexIfEEEEv13SSMParamsBase,"ax",@progbits
	.sectioninfo	@"SHI_REGISTERS=168"
	.align	128
        .global         _Z25selective_scan_fwd_kernelI32Selective_Scan_fwd_kernel_traitsILi64ELi16ELi1ELb0ELb0ELb1ELb1EN3c104HalfENS1_7complexIfEEEEv13SSMParamsBase
        .type           _Z25selective_scan_fwd_kernelI32Selective_Scan_fwd_kernel_traitsILi64ELi16ELi1ELb0ELb0ELb1ELb1EN3c104HalfENS1_7complexIfEEEEv13SSMParamsBase,@function
        .size           _Z25selective_scan_fwd_kernelI32Selective_Scan_fwd_kernel_traitsILi64ELi16ELi1ELb0ELb0ELb1ELb1EN3c104HalfENS1_7complexIfEEEEv13SSMParamsBase,(.L_x_5339 - _Z25selective_scan_fwd_kernelI32Selective_Scan_fwd_kernel_traitsILi64ELi16ELi1ELb0ELb0ELb1ELb1EN3c104HalfENS1_7complexIfEEEEv13SSMParamsBase)
        .other          _Z25selective_scan_fwd_kernelI32Selective_Scan_fwd_kernel_traitsILi64ELi16ELi1ELb0ELb0ELb1ELb1EN3c104HalfENS1_7complexIfEEEEv13SSMParamsBase,@"STO_CUDA_ENTRY STV_DEFAULT"
_Z25selective_scan_fwd_kernelI32Selective_Scan_fwd_kernel_traitsILi64ELi16ELi1ELb0ELb0ELb1ELb1EN3c104HalfENS1_7complexIfEEEEv13SSMParamsBase:
.text._Z25selective_scan_fwd_kernelI32Selective_Scan_fwd_kernel_traitsILi64ELi16ELi1ELb0ELb0ELb1ELb1EN3c104HalfENS1_7complexIfEEEEv13SSMParamsBase:
        /* <DEDUP_REMOVED lines=119> */
.L_x_874:
        /* <DEDUP_REMOVED lines=97> */
[----:B------:R-:W-:Y:S02]  /*0d80*/  LEA.HI.SX32 R31, R31, R18, 0x1b ;  /* 0x000000121f1f7211 */ /* 0x000fe400078fdaff */
[----:B------:R-:W-:Y:S02]  /*0d90*/  SHF.L.U32 R52, R23, 0x1, RZ ;  /* 0x0000000117347819 */ /* 0x000fe400000006ff */
[C---:B------:R-:W-:Y:S02]  /*0da0*/  IADD3 R41, R18.reuse, 0x180, RZ ;  /* 0x0000018012297810 */ /* 0x040fe40007ffe0ff */
[----:B------:R-:W-:-:S02]  /*0db0*/  IADD3 R43, R18, 0x1a0, RZ ;  /* 0x000001a0122b7810 */ /* 0x000fc40007ffe0ff */
[-C--:B------:R-:W-:Y:S02]  /*0dc0*/  LEA.HI.SX32 R33, R33, R18.reuse, 0x1b ;  /* 0x0000001221217211 */ /* 0x080fe400078fdaff */
[----:B------:R-:W-:Y:S02]  /*0dd0*/  SHF.L.U32 R51, R25, 0x1, RZ ;  /* 0x0000000119337819 */ /* 0x000fe400000006ff */
        /* <DEDUP_REMOVED lines=8> */
[-C--:B------:R-:W-:Y:S02]  /*0e60*/  LEA.HI.SX32 R41, R41, R18.reuse, 0x1b ;  /* 0x0000001229297211 */ /* 0x080fe400078fdaff */
[----:B------:R-:W-:-:S02]  /*0e70*/  LEA.HI.SX32 R43, R43, R18, 0x1b ;  /* 0x000000122b2b7211 */ /* 0x000fc400078fdaff */
[----:B------:R-:W-:Y:S02]  /*0e80*/  SHF.L.U32 R163, R33, 0x1, RZ ;  /* 0x0000000121a37819 */ /* 0x000fe400000006ff */
[----:B------:R-:W-:Y:S02]  /*0e90*/  SHF.L.U32 R162, R35, 0x1, RZ ;  /* 0x0000000123a27819 */ /* 0x000fe400000006ff */
[-C--:B------:R-:W-:Y:S02]  /*0ea0*/  LEA.HI.SX32 R45, R45, R18.reuse, 0x1b ;  /* 0x000000122d2d7211 */ /* 0x080fe400078fdaff */
[----:B------:R-:W-:Y:S02]  /*0eb0*/  SHF.L.U32 R161, R37, 0x1, RZ ;  /* 0x0000000125a17819 */ /* 0x000fe400000006ff */
[----:B------:R-:W-:Y:S02]  /*0ec0*/  LEA.HI.SX32 R47, R47, R18, 0x1b ;  /* 0x000000122f2f7211 */ /* 0x000fe400078fdaff */
[----:B------:R-:W-:Y:S01]  /*0ed0*/  SHF.L.U32 R160, R39, 0x1, RZ ;  /* 0x0000000127a07819 */ /* 0x000fe200000006ff */
[----:B------:R-:W-:Y:S01]  /*0ee0*/  IMAD.SHL.U32 R68, R43, 0x2, RZ ;  /* 0x000000022b447824 */ /* 0x000fe200078e00ff */
[----:B------:R-:W-:-:S02]  /*0ef0*/  SHF.L.U32 R69, R41, 0x1, RZ ;  /* 0x0000000129457819 */ /* 0x000fc400000006ff */
[----:B------:R-:W-:Y:S02]  /*0f00*/  SHF.L.U32 R67, R45, 0x1, RZ ;  /* 0x000000012d437819 */ /* 0x000fe400000006ff */
[----:B------:R-:W-:Y:S02]  /*0f10*/  SHF.L.U32 R66, R47, 0x1, RZ ;  /* 0x000000012f427819 */ /* 0x000fe400000006ff */
[----:B------:R-:W-:Y:S02]  /*0f20*/  ISETP.GE.AND P1, PT, R22, UR17, PT ;  /* 0x0000001116007c0c */ /* 0x000fe4000bf26270 */
[----:B------:R-:W-:Y:S02]  /*0f30*/  MOV R2, UR9 ;  /* 0x0000000900027c02 */ /* 0x000fe40008000f00 */
        /* <DEDUP_REMOVED lines=172> */
.L_x_831:
[----:B------:R-:W-:Y:S05]  /*1a00*/  BSYNC B0 ;  /* 0x0000000000007941 */ /* 0x000fea0003800000 */
.L_x_830:
        /* <DEDUP_REMOVED lines=36> */
.L_x_833:
[----:B------:R-:W-:Y:S05]  /*1c50*/  BSYNC B0 ;  /* 0x0000000000007941 */ /* 0x000fea0003800000 */
.L_x_832:
        /* <DEDUP_REMOVED lines=38> */
.L_x_835:
[----:B------:R-:W-:Y:S05]  /*1ec0*/  BSYNC B0 ;  /* 0x0000000000007941 */ /* 0x000fea0003800000 */
.L_x_834:
[----:B------:R-:W-:Y:S01]  /*1ed0*/  HADD2.F32 R16, -RZ, R16.H0_H0 ;  /* 0x20000010ff107230 */ /* 0x000fe20000004100 */
[----:B------:R-:W-:Y:S01]  /*1ee0*/  BSSY B0, `(.L_x_836) ;  /* 0x0000023000007945 */ /* 0x000fe20003800000 */
[----:B------:R-:W-:-:S03]  /*1ef0*/  FSETP.GTU.FTZ.AND P3, PT, R56, 20, PT ;  /* 0x41a000003800780b */ /* 0x000fc60003f7c000 */
[----:B------:R-:W-:Y:S01]  /*1f00*/  FADD.FTZ R39, R16, UR4 ;  /* 0x0000000410277e21 */ /* 0x000fe20008010000 */
        /* <DEDUP_REMOVED lines=32> */
.L_x_837:
[----:B------:R-:W-:Y:S05]  /*2110*/  BSYNC B0 ;  /* 0x0000000000007941 */ /* 0x000fea0003800000 */
.L_x_836:
        /* <DEDUP_REMOVED lines=38> */
.L_x_839:
[----:B------:R-:W-:Y:S05]  /*2380*/  BSYNC B0 ;  /* 0x0000000000007941 */ /* 0x000fea0003800000 */
.L_x_838:
        /* <DEDUP_REMOVED lines=36> */
.L_x_841:
[----:B------:R-:W-:Y:S05]  /*25d0*/  BSYNC B0 ;  /* 0x0000000000007941 */ /* 0x000fea0003800000 */
.L_x_840:
        /* <DEDUP_REMOVED lines=38> */
.L_x_843:
[----:B------:R-:W-:Y:S05]  /*2840*/  BSYNC B0 ;  /* 0x0000000000007941 */ /* 0x000fea0003800000 */
.L_x_842:
[----:B------:R-:W-:Y:S01]  /*2850*/  HADD2.F32 R3, -RZ, R3.H0_H0 ;  /* 0x20000003ff037230 */ /* 0x000fe20000004100 */
[----:B------:R-:W-:Y:S01]  /*2860*/  BSSY B0, `(.L_x_844) ;  /* 0x0000024000007945 */ /* 0x000fe20003800000 */
[----:B------:R-:W-:Y:S01]  /*2870*/  FSETP.GTU.FTZ.AND P4, PT, R36, 20, PT ;  /* 0x41a000002400780b */ /* 0x000fe20003f9c000 */
[----:B------:R-:W-:Y:S02]  /*2880*/  HADD2.F32 R35, -RZ, R35.H0_H0 ;  /* 0x20000023ff237230 */ /* 0x000fe40000004100 */
        /* <DEDUP_REMOVED lines=33> */
.L_x_845:
[----:B------:R-:W-:Y:S05]  /*2aa0*/  BSYNC B0 ;  /* 0x0000000000007941 */ /* 0x000fea0003800000 */
.L_x_844:
        /* <DEDUP_REMOVED lines=42> */
.L_x_847:
[----:B------:R-:W-:Y:S05]  /*2d50*/  BSYNC B0 ;  /* 0x0000000000007941 */ /* 0x000fea0003800000 */
.L_x_846:
        /* <DEDUP_REMOVED lines=40> */
.L_x_849:
[----:B------:R-:W-:Y:S05]  /*2fe0*/  BSYNC B0 ;  /* 0x0000000000007941 */ /* 0x000fea0003800000 */
.L_x_848:
        /* <DEDUP_REMOVED lines=46> */
.L_x_851:
[----:B------:R-:W-:Y:S05]  /*32d0*/  BSYNC B0 ;  /* 0x0000000000007941 */ /* 0x000fea0003800000 */
.L_x_850:
        /* <DEDUP_REMOVED lines=33> */
.L_x_853:
[----:B------:R-:W-:Y:S05]  /*34f0*/  BSYNC B0 ;  /* 0x0000000000007941 */ /* 0x000fea0003800000 */
.L_x_852:
        /* <DEDUP_REMOVED lines=33> */
.L_x_855:
[----:B------:R-:W-:Y:S05]  /*3710*/  BSYNC B0 ;  /* 0x0000000000007941 */ /* 0x000fea0003800000 */
.L_x_854:
        /* <DEDUP_REMOVED lines=33> */
.L_x_857:
[----:B------:R-:W-:Y:S05]  /*3930*/  BSYNC B0 ;  /* 0x0000000000007941 */ /* 0x000fea0003800000 */
.L_x_856:
        /* <DEDUP_REMOVED lines=33> */
.L_x_859:
[----:B------:R-:W-:Y:S05]  /*3b50*/  BSYNC B0 ;  /* 0x0000000000007941 */ /* 0x000fea0003800000 */
.L_x_858:
        /* <DEDUP_REMOVED lines=33> */
.L_x_861:
[----:B------:R-:W-:Y:S05]  /*3d70*/  BSYNC B0 ;  /* 0x0000000000007941 */ /* 0x000fea0003800000 */
.L_x_860:
        /* <DEDUP_REMOVED lines=20> */
.L_x_868:
        /* <DEDUP_REMOVED lines=333> */
[C---:B------:R-:W-:Y:S02]  /*5390*/  IADD3 R136, R131.reuse, 0x60, RZ ;  /* 0x0000006083887810 */ /* 0x040fe40007ffe0ff */
[----:B------:R-:W-:Y:S02]  /*53a0*/  SHF.L.U32 R138, R132, 0x1, RZ ;  /* 0x00000001848a7819 */ /* 0x000fe400000006ff */
[-C--:B------:R-:W-:Y:S02]  /*53b0*/  LEA.HI.SX32 R134, R134, R131.reuse, 0x1b ;  /* 0x0000008386867211 */ /* 0x080fe400078fdaff */
[----:B------:R-:W-:Y:S01]  /*53c0*/  LEA.HI.SX32 R42, R42, R131, 0x1b ;  /* 0x000000832a2a7211 */ /* 0x000fe200078fdaff */
[----:B------:R-:W-:Y:S01]  /*53d0*/  STS.U16 [R130], R119 ;  /* 0x0000007782007388 */ /* 0x000fe20000000400 */
[----:B------:R-:W-:-:S02]  /*53e0*/  IADD3 R132, R131, 0xa0, RZ ;  /* 0x000000a083847810 */ /* 0x000fc40007ffe0ff */
[-C--:B------:R-:W-:Y:S01]  /*53f0*/  LEA.HI.SX32 R136, R136, R131.reuse, 0x1b ;  /* 0x0000008388887211 */ /* 0x080fe200078fdaff */
[----:B------:R0:W-:Y:S01]  /*5400*/  STS.U16 [R138+0x40], R127 ;  /* 0x0000407f8a007388 */ /* 0x0001e20000000400 */
[----:B------:R-:W-:Y:S02]  /*5410*/  SHF.L.U32 R129, R134, 0x1, RZ ;  /* 0x0000000186817819 */ /* 0x000fe400000006ff */
[----:B------:R-:W-:Y:S02]  /*5420*/  LEA.HI.SX32 R132, R132, R131, 0x1b ;  /* 0x0000008384847211 */ /* 0x000fe400078fdaff */
[----:B------:R-:W-:Y:S02]  /*5430*/  SHF.L.U32 R133, R136, 0x1, RZ ;  /* 0x0000000188857819 */ /* 0x000fe400000006ff */
[----:B------:R-:W-:Y:S02]  /*5440*/  IADD3 R134, R131, 0xc0, RZ ;  /* 0x000000c083867810 */ /* 0x000fe40007ffe0ff */
        /* <DEDUP_REMOVED lines=9> */
[C---:B------:R-:W-:Y:S01]  /*54e0*/  IADD3 R130, R131.reuse, 0x140, RZ ;  /* 0x0000014083827810 */ /* 0x040fe20007ffe0ff */
[----:B0-----:R-:W-:Y:S01]  /*54f0*/  IMAD.SHL.U32 R129, R132, 0x2, RZ ;  /* 0x0000000284817824 */ /* 0x001fe200078e00ff */
[----:B------:R-:W-:-:S02]  /*5500*/  IADD3 R132, R131, 0x160, RZ ;  /* 0x0000016083847810 */ /* 0x000fc40007ffe0ff */
[----:B------:R-:W-:Y:S01]  /*5510*/  IADD3 R126, R131, 0x120, RZ ;  /* 0x00000120837e7810 */ /* 0x000fe20007ffe0ff */
[----:B-1----:R-:W-:Y:S01]  /*5520*/  FMUL.RZ R133, R43, 0.15915493667125701904 ;  /* 0x3e22f9832b857820 */ /* 0x002fe2000040c000 */
[----:B------:R-:W-:Y:S01]  /*5530*/  SHF.L.U32 R43, R42, 0x1, RZ ;  /* 0x000000012a2b7819 */ /* 0x000fe200000006ff */
[----:B------:R-:W-:Y:S01]  /*5540*/  FMUL.FTZ R42, R41, R37 ;  /* 0x00000025292a7220 */ /* 0x000fe20000410000 */
[----:B------:R-:W-:Y:S01]  /*5550*/  SHF.L.U32 R134, R134, 0x1, RZ ;  /* 0x0000000186867819 */ /* 0x000fe200000006ff */
[----:B------:R0:W-:Y:S01]  /*5560*/  STS.U16 [R127+0x100], R128 ;  /* 0x000100807f007388 */ /* 0x0001e20000000400 */
[----:B------:R-:W-:Y:S02]  /*5570*/  SHF.L.U32 R136, R136, 0x1, RZ ;  /* 0x0000000188887819 */ /* 0x000fe400000006ff */
[-C--:B------:R-:W-:Y:S01]  /*5580*/  LEA.HI.SX32 R132, R132, R131.reuse, 0x1b ;  /* 0x0000008384847211 */ /* 0x080fe200078fdaff */
[----:B------:R1:W-:Y:S01]  /*5590*/  STS.U16 [R129+0x140], R120 ;  /* 0x0001407881007388 */ /* 0x0003e20000000400 */
[----:B------:R-:W-:-:S02]  /*55a0*/  LEA.HI.SX32 R126, R126, R131, 0x1b ;  /* 0x000000837e7e7211 */ /* 0x000fc400078fdaff */
        /* <DEDUP_REMOVED lines=303> */
[----:B--2---:R-:W-:Y:S01]  /*68a0*/  IMAD.SHL.U32 R52, R42, 0x2, RZ ;  /* 0x000000022a347824 */ /* 0x004fe200078e00ff */
[----:B------:R-:W-:Y:S01]  /*68b0*/  STS.U16 [R134+0x640], R47 ;  /* 0x0006402f86007388 */ /* 0x000fe20000000400 */
[----:B0-----:R-:W-:-:S03]  /*68c0*/  FMUL.FTZ R42, R128, R41 ;  /* 0x00000029802a7220 */ /* 0x001fc60000410000 */
[----:B------:R1:W-:Y:S02]  /*68d0*/  STS.U16 [R129+0x680], R40 ;  /* 0x0006802881007388 */ /* 0x0003e40000000400 */
[-C--:B-1----:R-:W-:Y:S02]  /*68e0*/  FMUL.FTZ R40, R128, R137.reuse ;  /* 0x0000008980287220 */ /* 0x082fe40000410000 */
[C---:B------:R-:W-:Y:S02]  /*68f0*/  FFMA.FTZ R137, R48.reuse, R137, -R42 ;  /* 0x0000008930897223 */ /* 0x040fe4000001082a */
[----:B------:R-:W-:Y:S02]  /*6900*/  FFMA.FTZ R40, R48, R41, R40 ;  /* 0x0000002930287223 */ /* 0x000fe40000010028 */
[----:B------:R-:W-:Y:S02]  /*6910*/  @P0 FADD.FTZ R50, R50, R137 ;  /* 0x0000008932320221 */ /* 0x000fe40000010000 */
[----:B------:R-:W-:-:S02]  /*6920*/  @P0 FADD.FTZ R51, R51, R40 ;  /* 0x0000002833330221 */ /* 0x000fc40000010000 */
        /* <DEDUP_REMOVED lines=198> */
.L_x_864:
        /* <DEDUP_REMOVED lines=16> */
.L_x_865:
[----:B------:R-:W-:Y:S05]  /*7690*/  BSYNC B0 ;  /* 0x0000000000007941 */ /* 0x000fea0003800000 */
.L_x_863:
        /* <DEDUP_REMOVED lines=107> */
[----:B------:R-:W0:Y:S01]  /*7d50*/  S2UR UR15, SR_CTAID.X ;  /* 0x00000000000f79c3 */ /* 0x000e220000002500 */
[----:B------:R-:W-:Y:S01]  /*7d60*/  ULDC UR16, c[0x0][0x16c] ;  /* 0x00005b0000107ab9 */ /* 0x000fe20000000800 */
[----:B------:R-:W-:Y:S01]  /*7d70*/  MOV R87, UR7 ;  /* 0x0000000700577c02 */ /* 0x000fe20008000f00 */
[----:B------:R-:W-:-:S04]  /*7d80*/  ULDC.64 UR18, c[0x0][0x260] ;  /* 0x0000980000127ab9 */ /* 0x000fc80000000a00 */
[----:B------:R1:W-:Y:S01]  /*7d90*/  STS.128 [R87.X16+0x10c0], R44 ;  /* 0x0010c02c57007388 */ /* 0x0003e2000000cc00 */
[----:B------:R-:W2:Y:S01]  /*7da0*/  S2UR UR14, SR_CTAID.Y ;  /* 0x00000000000e79c3 */ /* 0x000ea20000002600 */
[----:B0-----:R-:W-:Y:S01]  /*7db0*/  MOV R74, UR15 ;  /* 0x0000000f004a7c02 */ /* 0x001fe20008000f00 */
[----:B------:R-:W-:Y:S01]  /*7dc0*/  ULDC UR15, c[0x0][0x174] ;  /* 0x00005d00000f7ab9 */ /* 0x000fe20000000800 */
[----:B--2---:R-:W-:-:S04]  /*7dd0*/  IMAD.U32 R75, RZ, RZ, UR14 ;  /* 0x0000000eff4b7e24 */ /* 0x004fc8000f8e00ff */
        /* <DEDUP_REMOVED lines=13> */
.L_x_867:
[----:B------:R-:W-:Y:S05]  /*7eb0*/  BSYNC B0 ;  /* 0x0000000000007941 */ /* 0x000fea0003800000 */
.L_x_866:
        /* <DEDUP_REMOVED lines=119> */
.L_x_862:
        /* <DEDUP_REMOVED lines=21> */
[----:B------:R-:W-:Y:S01]  /*8780*/  IADD3 R100, R71, R72, RZ ;  /* 0x0000004847647210 */ /* 0x000fe20007ffe0ff */
[----:B------:R1:W-:Y:S01]  /*8790*/  STS.U16 [R65], R19 ;  /* 0x0000001341007388 */ /* 0x0003e20000000400 */
[----:B------:R-:W-:Y:S02]  /*87a0*/  F2FP.PACK_AB R17, R9, R10 ;  /* 0x0000000a0911723e */ /* 0x000fe400000000ff */
[----:B------:R-:W-:Y:S01]  /*87b0*/  F2FP.PACK_AB R18, R7, R8 ;  /* 0x000000080712723e */ /* 0x000fe200000000ff */
[----:B------:R2:W-:Y:S01]  /*87c0*/  STS.U16 [R65+0x4], R21 ;  /* 0x0000041541007388 */ /* 0x0005e20000000400 */
[CC--:B------:R-:W-:Y:S02]  /*87d0*/  IADD3 R105, R71.reuse, R72.reuse, RZ ;  /* 0x0000004847697210 */ /* 0x0c0fe40007ffe0ff */
[----:B------:R-:W-:Y:S01]  /*87e0*/  IADD3 R104, R104, 0x40, RZ ;  /* 0x0000004068687810 */ /* 0x000fe20007ffe0ff */
[----:B------:R3:W-:Y:S01]  /*87f0*/  STS.U16 [R65+0x6], R22 ;  /* 0x0000061641007388 */ /* 0x0007e20000000400 */
[----:B------:R-:W-:-:S02]  /*8800*/  IADD3 R107, R71, R72, RZ ;  /* 0x00000048476b7210 */ /* 0x000fc40007ffe0ff */
[----:B------:R-:W-:Y:S01]  /*8810*/  IADD3 R106, R106, 0x20, RZ ;  /* 0x000000206a6a7810 */ /* 0x000fe20007ffe0ff */
[----:B------:R4:W-:Y:S01]  /*8820*/  STS.U16 [R65+0x8], R23 ;  /* 0x0000081741007388 */ /* 0x0009e20000000400 */
[CC--:B------:R-:W-:Y:S02]  /*8830*/  IADD3 R109, R71.reuse, R72.reuse, RZ ;  /* 0x00000048476d7210 */ /* 0x0c0fe40007ffe0ff */
[CC--:B------:R-:W-:Y:S01]  /*8840*/  IADD3 R108, R71.reuse, R72.reuse, RZ ;  /* 0x00000048476c7210 */ /* 0x0c0fe20007ffe0ff */
[----:B------:R5:W-:Y:S01]  /*8850*/  STS.U16 [R65+0xa], R24 ;  /* 0x00000a1841007388 */ /* 0x000be20000000400 */
[CC--:B------:R-:W-:Y:S02]  /*8860*/  IADD3 R97, R71.reuse, R72.reuse, RZ ;  /* 0x0000004847617210 */ /* 0x0c0fe40007ffe0ff */
[----:B------:R-:W-:Y:S02]  /*8870*/  IADD3 R96, R96, 0xc0, RZ ;  /* 0x000000c060607810 */ /* 0x000fe40007ffe0ff */
[----:B------:R-:W-:-:S02]  /*8880*/  IADD3 R99, R71, R72, RZ ;  /* 0x0000004847637210 */ /* 0x000fc40007ffe0ff */
        /* <DEDUP_REMOVED lines=11> */
[----:B------:R0:W-:Y:S01]  /*8940*/  STS.U16 [R65+0xe], R20 ;  /* 0x00000e1441007388 */ /* 0x0001e20000000400 */
        /* <DEDUP_REMOVED lines=8> */
[----:B------:R-:W-:Y:S01]  /*89d0*/  STS.U16 [R65+0x14], R19 ;  /* 0x0000141341007388 */ /* 0x000fe20000000400 */
[----:B------:R-:W-:Y:S02]  /*89e0*/  LEA.HI.SX32 R96, R96, R97, 0x1b ;  /* 0x0000006160607211 */ /* 0x000fe400078fdaff */
[----:B------:R-:W-:Y:S01]  /*89f0*/  LEA.HI.SX32 R98, R98, R99, 0x1b ;  /* 0x0000006362627211 */ /* 0x000fe200078fdaff */
[----:B------:R0:W-:Y:S01]  /*8a00*/  STS.U16 [R65+0x1c], R18 ;  /* 0x00001c1241007388 */ /* 0x0001e20000000400 */
[----:B------:R-:W-:-:S02]  /*8a10*/  LEA.HI.SX32 R100, R100, R101, 0x1b ;  /* 0x0000006564647211 */ /* 0x000fc400078fdaff */
[----:B------:R-:W-:Y:S02]  /*8a20*/  LEA.HI.SX32 R102, R102, R103, 0x1b ;  /* 0x0000006766667211 */ /* 0x000fe400078fdaff */
[----:B--2---:R-:W-:Y:S02]  /*8a30*/  PRMT R21, R19, 0x7632, R21 ;  /* 0x0000763213157816 */ /* 0x004fe40000000015 */
[C---:B---3--:R-:W-:Y:S02]  /*8a40*/  PRMT R22, R17.reuse, 0x7610, R22 ;  /* 0x0000761011167816 */ /* 0x048fe40000000016 */
[----:B----4-:R-:W-:Y:S01]  /*8a50*/  PRMT R23, R17, 0x7632, R23 ;  /* 0x0000763211177816 */ /* 0x010fe20000000017 */
[----:B------:R-:W-:Y:S01]  /*8a60*/  STS.U16 [R65+0x16], R21 ;  /* 0x0000161541007388 */ /* 0x000fe20000000400 */
[----:B-----5:R-:W-:Y:S02]  /*8a70*/  PRMT R24, R18, 0x7632, R24 ;  /* 0x0000763212187816 */ /* 0x020fe40000000018 */
[----:B------:R-:W-:Y:S01]  /*8a80*/  SHF.L.U32 R108, R108, 0x1, RZ ;  /* 0x000000016c6c7819 */ /* 0x000fe200000006ff */
[----:B------:R-:W-:Y:S01]  /*8a90*/  STS.U16 [R65+0x18], R22 ;  /* 0x0000181641007388 */ /* 0x000fe20000000400 */
[----:B------:R-:W-:-:S02]  /*8aa0*/  SHF.L.U32 R106, R106, 0x1, RZ ;  /* 0x000000016a6a7819 */ /* 0x000fc400000006ff */
        /* <DEDUP_REMOVED lines=9> */
[----:B0-----:R-:W-:Y:S02]  /*8b40*/  MOV R20, UR17 ;  /* 0x0000001100147c02 */ /* 0x001fe40008000f00 */
[----:B-1----:R-:W-:Y:S01]  /*8b50*/  MOV R27, UR7 ;  /* 0x00000007001b7c02 */ /* 0x002fe20008000f00 */
[----:B------:R-:W-:Y:S01]  /*8b60*/  LDS.U16 R31, [R106+0x40] ;  /* 0x000040006a1f7984 */ /* 0x000fe20000000400 */
[----:B------:R-:W-:Y:S02]  /*8b70*/  SHF.R.S32.HI R63, RZ, 0x1f, R70 ;  /* 0x0000001fff3f7819 */ /* 0x000fe40000011446 */
[----:B------:R-:W-:Y:S01]  /*8b80*/  IADD3 R18, P2, R70, UR14, RZ ;  /* 0x0000000e46127c10 */ /* 0x000fe2000ff5e0ff */
[----:B------:R-:W-:Y:S01]  /*8b90*/  LDS.U16 R33, [R104+0x80] ;  /* 0x0000800068217984 */ /* 0x000fe20000000400 */
[----:B------:R-:W-:-:S02]  /*8ba0*/  IMAD R27, R74, c[0x0][0x204], R27 ;  /* 0x000081004a1b7a24 */ /* 0x000fc400078e021b */
        /* <DEDUP_REMOVED lines=31> */
.L_x_870:
[----:B------:R-:W-:Y:S05]  /*8da0*/  BSYNC B0 ;  /* 0x0000000000007941 */ /* 0x000fea0003800000 */
.L_x_869:
[----:B------:R-:W-:Y:S01]  /*8db0*/  ULDC UR7, c[0x0][0x208] ;  /* 0x0000820000077ab9 */ /* 0x000fe20000000800 */
[----:B------:R-:W-:Y:S01]  /*8dc0*/  IADD3 R21, R21, R27, RZ ;  /* 0x0000001b15157210 */ /* 0x000fe20007ffe0ff */
[----:B------:R-:W-:Y:S01]  /*8dd0*/  UIMAD UR7, UR21, UR7, URZ ;  /* 0x00000007150772a4 */ /* 0x000fe2000f8e023f */
[C---:B0-----:R-:W-:Y:S02]  /*8de0*/  LOP3.LUT R17, R70.reuse, 0x20, RZ, 0xfc, !PT ;  /* 0x0000002046117812 */ /* 0x041fe400078efcff */
[C---:B------:R-:W-:Y:S01]  /*8df0*/  LOP3.LUT R26, R70.reuse, 0xc0, RZ, 0xfc, !PT ;  /* 0x000000c0461a7812 */ /* 0x040fe200078efcff */
[C---:B------:R-:W-:Y:S01]  /*8e00*/  IMAD.WIDE.U32 R20, R75.reuse, c[0x0][0x208], R20 ;  /* 0x000082004b147a25 */ /* 0x040fe200078e0014 */
[----:B------:R-:W-:Y:S02]  /*8e10*/  LOP3.LUT R29, R70, 0x120, RZ, 0xfc, !PT ;  /* 0x00000120461d7812 */ /* 0x000fe400078efcff */
[----:B------:R-:W-:Y:S01]  /*8e20*/  MOV R22, UR7 ;  /* 0x0000000700167c02 */ /* 0x000fe20008000f00 */
[----:B------:R-:W-:Y:S01]  /*8e30*/  ULDC UR7, c[0x0][0x1f0] ;  /* 0x00007c0000077ab9 */ /* 0x000fe20000000800 */
[----:B------:R-:W-:Y:S01]  /*8e40*/  IADD3 R23, P2, R20, UR14, RZ ;  /* 0x0000000e14177c10 */ /* 0x000fe2000ff5e0ff */
[----:B------:R-:W-:Y:S01]  /*8e50*/  UIMAD UR7, UR24, UR7, URZ ;  /* 0x00000007180772a4 */ /* 0x000fe2000f8e023f */
[C---:B------:R-:W-:Y:S01]  /*8e60*/  LEA R20, P1, R70.reuse, c[0x0][0x258], 0x1 ;  /* 0x0000960046147a11 */ /* 0x040fe200078208ff */
[----:B------:R-:W-:Y:S01]  /*8e70*/  IMAD R25, R75, c[0x0][0x20c], R22 ;  /* 0x000083004b197a24 */ /* 0x000fe200078e0216 */
[----:B------:R-:W-:-:S02]  /*8e80*/  LOP3.LUT R22, R70, 0x40, RZ, 0xfc, !PT ;  /* 0x0000004046167812 */ /* 0x000fc400078efcff */
[----:B------:R-:W-:Y:S02]  /*8e90*/  ISETP.GE.AND P5, PT, R26, R40, PT ;  /* 0x000000281a00720c */ /* 0x000fe40003fa6270 */
[----:B------:R-:W-:Y:S02]  /*8ea0*/  IADD3.X R24, R25, UR15, R21, P2, !PT ;  /* 0x0000000f19187c10 */ /* 0x000fe400097fe415 */
[----:B------:R-:W-:Y:S02]  /*8eb0*/  LEA.HI.X R21, R70, c[0x0][0x25c], R63, 0x1, P1 ;  /* 0x0000970046157a11 */ /* 0x000fe400008f0c3f */
[C---:B------:R-:W-:Y:S02]  /*8ec0*/  LEA R20, P1, R23.reuse, R20, 0x1 ;  /* 0x0000001417147211 */ /* 0x040fe400078208ff */
[----:B------:R-:W-:Y:S02]  /*8ed0*/  ISETP.GE.AND P3, PT, R22, R40, PT ;  /* 0x000000281600720c */ /* 0x000fe40003f66270 */
[----:B------:R-:W-:-:S02]  /*8ee0*/  LEA.HI.X R21, R23, R21, R24, 0x1, P1 ;  /* 0x0000001517157211 */ /* 0x000fc400008f0c18 */
[C---:B------:R-:W-:Y:S02]  /*8ef0*/  LOP3.LUT R23, R70.reuse, 0x60, RZ, 0xfc, !PT ;  /* 0x0000006046177812 */ /* 0x040fe400078efcff */
[-C--:B------:R-:W-:Y:S01]  /*8f00*/  ISETP.GE.AND P2, PT, R17, R40.reuse, PT ;  /* 0x000000281100720c */ /* 0x080fe20003f46270 */
[----:B------:R-:W-:Y:S01]  /*8f10*/  @!P5 STG.E.U16 [R20.64+0x180], R43 ;  /* 0x0001802b1400d986 */ /* 0x000fe2000c101516 */
[-C--:B------:R-:W-:Y:S02]  /*8f20*/  ISETP.GE.AND P1, PT, R23, R40.reuse, PT ;  /* 0x000000281700720c */ /* 0x080fe40003f26270 */
[C---:B------:R-:W-:Y:S02]  /*8f30*/  LOP3.LUT R24, R70.reuse, 0x80, RZ, 0xfc, !PT ;  /* 0x0000008046187812 */ /* 0x040fe400078efcff */
[----:B------:R-:W-:Y:S01]  /*8f40*/  LOP3.LUT R25, R70, 0xa0, RZ, 0xfc, !PT ;  /* 0x000000a046197812 */ /* 0x000fe200078efcff */
[----:B------:R-:W-:Y:S01]  /*8f50*/  @!P3 STG.E.U16 [R20.64+0x80], R33 ;  /* 0x000080211400b986 */ /* 0x000fe2000c101516 */
[----:B------:R-:W-:-:S02]  /*8f60*/  ISETP.GE.AND P3, PT, R24, R40, PT ;  /* 0x000000281800720c */ /* 0x000fc40003f66270 */
[C---:B------:R-:W-:Y:S02]  /*8f70*/  LOP3.LUT R27, R70.reuse, 0xe0, RZ, 0xfc, !PT ;  /* 0x000000e0461b7812 */ /* 0x040fe400078efcff */
[C---:B------:R-:W-:Y:S01]  /*8f80*/  LOP3.LUT R28, R70.reuse, 0x100, RZ, 0xfc, !PT ;  /* 0x00000100461c7812 */ /* 0x040fe200078efcff */
[----:B------:R0:W-:Y:S01]  /*8f90*/  @!P2 STG.E.U16 [R20.64+0x40], R31 ;  /* 0x0000401f1400a986 */ /* 0x0001e2000c101516 */
[----:B------:R-:W-:Y:S02]  /*8fa0*/  LOP3.LUT R30, R70, 0x140, RZ, 0xfc, !PT ;  /* 0x00000140461e7812 */ /* 0x000fe400078efcff */
[-C--:B------:R-:W-:Y:S01]  /*8fb0*/  ISETP.GE.AND P4, PT, R25, R40.reuse, PT ;  /* 0x000000281900720c */ /* 0x080fe20003f86270 */
[----:B------:R-:W-:Y:S01]  /*8fc0*/  @!P1 STG.E.U16 [R20.64+0xc0], R35 ;  /* 0x0000c02314009986 */ /* 0x000fe2000c101516 */
[-C--:B------:R-:W-:Y:S02]  /*8fd0*/  ISETP.GE.AND P1, PT, R29, R40.reuse, PT ;  /* 0x000000281d00720c */ /* 0x080fe40003f26270 */
[-C--:B------:R-:W-:Y:S01]  /*8fe0*/  ISETP.GE.AND P6, PT, R27, R40.reuse, PT ;  /* 0x000000281b00720c */ /* 0x080fe20003fc6270 */
[----:B------:R1:W-:Y:S01]  /*8ff0*/  @!P3 STG.E.U16 [R20.64+0x100], R37 ;  /* 0x000100251400b986 */ /* 0x0003e2000c101516 */
[----:B------:R-:W-:-:S02]  /*9000*/  ISETP.GE.AND P2, PT, R28, R40, PT ;  /* 0x000000281c00720c */ /* 0x000fc40003f46270 */
[-C--:B------:R-:W-:Y:S02]  /*9010*/  ISETP.GE.AND P5, PT, R30, R40.reuse, PT ;  /* 0x000000281e00720c */ /* 0x080fe40003fa6270 */
[C---:B------:R-:W-:Y:S02]  /*9020*/  ISETP.GE.AND P3, PT, R70.reuse, UR17, PT ;  /* 0x0000001146007c0c */ /* 0x040fe4000bf66270 */
[C---:B0-----:R-:W-:Y:S01]  /*9030*/  LOP3.LUT R31, R70.reuse, 0x160, RZ, 0xfc, !PT ;  /* 0x00000160461f7812 */ /* 0x041fe200078efcff */
[----:B------:R0:W-:Y:S01]  /*9040*/  @!P4 STG.E.U16 [R20.64+0x140], R41 ;  /* 0x000140291400c986 */ /* 0x0001e2000c101516 */
[C---:B------:R-:W-:Y:S02]  /*9050*/  LOP3.LUT R32, R70.reuse, 0x180, RZ, 0xfc, !PT ;  /* 0x0000018046207812 */ /* 0x040fe400078efcff */
[C---:B------:R-:W-:Y:S01]  /*9060*/  LOP3.LUT R33, R70.reuse, 0x1a0, RZ, 0xfc, !PT ;  /* 0x000001a046217812 */ /* 0x040fe200078efcff */
[----:B------:R-:W-:Y:S01]  /*9070*/  @!P1 STG.E.U16 [R20.64+0x240], R49 ;  /* 0x0002403114009986 */ /* 0x000fe2000c101516 */
[----:B------:R-:W-:Y:S01]  /*9080*/  LOP3.LUT R34, R70, 0x1c0, RZ, 0xfc, !PT ;  /* 0x000001c046227812 */ /* 0x000fe200078efcff */
[----:B-1----:R-:W-:Y:S01]  /*9090*/  IMAD.WIDE.U32 R36, R74, c[0x0][0x1f0], RZ ;  /* 0x00007c004a247a25 */ /* 0x002fe200078e00ff */
[----:B------:R-:W-:Y:S01]  /*90a0*/  LOP3.LUT R35, R70, 0x1e0, RZ, 0xfc, !PT ;  /* 0x000001e046237812 */ /* 0x000fe200078efcff */
[----:B------:R1:W-:Y:S01]  /*90b0*/  @!P6 STG.E.U16 [R20.64+0x1c0], R45 ;  /* 0x0001c02d1400e986 */ /* 0x0003e2000c101516 */
[----:B------:R-:W-:-:S02]  /*90c0*/  ISETP.GE.AND P1, PT, R31, R40, PT ;  /* 0x000000281f00720c */ /* 0x000fc40003f26270 */
[-C--:B------:R-:W-:Y:S01]  /*90d0*/  ISETP.GE.AND P4, PT, R33, R40.reuse, PT ;  /* 0x000000282100720c */ /* 0x080fe20003f86270 */
[----:B------:R-:W-:Y:S01]  /*90e0*/  @!P2 STG.E.U16 [R20.64+0x200], R47 ;  /* 0x0002002f1400a986 */ /* 0x000fe2000c101516 */
[-C--:B------:R-:W-:Y:S02]  /*90f0*/  ISETP.GE.AND P2, PT, R32, R40.reuse, PT ;  /* 0x000000282000720c */ /* 0x080fe40003f46270 */
[-C--:B------:R-:W-:Y:S01]  /*9100*/  ISETP.GE.AND P6, PT, R34, R40.reuse, PT ;  /* 0x000000282200720c */ /* 0x080fe20003fc6270 */
[----:B------:R-:W-:Y:S01]  /*9110*/  @!P5 STG.E.U16 [R20.64+0x280], R51 ;  /* 0x000280331400d986 */ /* 0x000fe2000c101516 */
[----:B------:R-:W-:Y:S02]  /*9120*/  ISETP.GE.AND P5, PT, R35, R40, PT ;  /* 0x000000282300720c */ /* 0x000fe40003fa6270 */
[----:B------:R-:W-:Y:S02]  /*9130*/  MOV R38, UR14 ;  /* 0x0000000e00267c02 */ /* 0x000fe40008000f00 */
[----:B------:R-:W-:Y:S01]  /*9140*/  MOV R39, UR15 ;  /* 0x0000000f00277c02 */ /* 0x000fe20008000f00 */
[----:B------:R-:W-:Y:S01]  /*9150*/  @!P1 STG.E.U16 [R20.64+0x2c0], R53 ;  /* 0x0002c03514009986 */ /* 0x000fe2000c101516 */
[----:B0-----:R-:W-:Y:S01]  /*9160*/  MOV R41, UR7 ;  /* 0x0000000700297c02 */ /* 0x001fe20008000f00 */
[----:B------:R-:W-:Y:S01]  /*9170*/  ULDC UR7, c[0x0][0x1f8] ;  /* 0x00007e0000077ab9 */ /* 0x000fe20000000800 */
[----:B------:R-:W-:Y:S01]  /*9180*/  IADD3 R42, P1, R70, 0x20, RZ ;  /* 0x00000020462a7810 */ /* 0x000fe20007f3e0ff */
[C---:B------:R-:W-:Y:S01]  /*9190*/  @!P3 IMAD.WIDE.U32 R38, R74.reuse, c[0x0][0x1f0], R38 ;  /* 0x00007c004a26ba25 */ /* 0x040fe200078e0026 */
[----:B------:R-:W-:Y:S01]  /*91a0*/  UIMAD UR7, UR21, UR7, URZ ;  /* 0x00000007150772a4 */ /* 0x000fe2000f8e023f */
[----:B------:R-:W-:Y:S01]  /*91b0*/  @!P2 STG.E.U16 [R20.64+0x300], R55 ;  /* 0x000300371400a986 */ /* 0x000fe2000c101516 */
[----:B------:R-:W-:Y:S01]  /*91c0*/  IADD3.X R43, RZ, R63, RZ, P1, !PT ;  /* 0x0000003fff2b7210 */ /* 0x000fe20000ffe4ff */
[----:B------:R-:W-:-:S02]  /*91d0*/  IMAD R41, R74, c[0x0][0x1f4], R41 ;  /* 0x00007d004a297a24 */ /* 0x000fc400078e0229 */
[----:B------:R-:W-:Y:S01]  /*91e0*/  @!P4 STG.E.U16 [R20.64+0x340], R57 ;  /* 0x000340391400c986 */ /* 0x000fe2000c101516 */
[----:B------:R-:W-:Y:S02]  /*91f0*/  MOV R44, UR7 ;  /* 0x00000007002c7c02 */ /* 0x000fe40008000f00 */
[----:B------:R-:W-:Y:S01]  /*9200*/  @!P3 IADD3 R39, R41, R39, RZ ;  /* 0x000000272927b210 */ /* 0x000fe20007ffe0ff */
[----:B------:R-:W-:Y:S01]  /*9210*/  @!P6 STG.E.U16 [R20.64+0x380], R59 ;  /* 0x0003803b1400e986 */ /* 0x000fe2000c101516 */
[----:B------:R-:W-:Y:S01]  /*9220*/  IADD3 R37, R37, R41, RZ ;  /* 0x0000002925257210 */ /* 0x000fe20007ffe0ff */
[C---:B-1----:R-:W-:Y:S02]  /*9230*/  IMAD R45, R75.reuse, c[0x0][0x1fc], R44 ;  /* 0x00007f004b2d7a24 */ /* 0x042fe400078e022c */
[----:B------:R0:W-:Y:S01]  /*9240*/  @!P5 STG.E.U16 [R20.64+0x3c0], R61 ;  /* 0x0003c03d1400d986 */ /* 0x0001e2000c101516 */
[----:B------:R-:W-:-:S04]  /*9250*/  @!P3 IMAD.WIDE.U32 R38, R75, c[0x0][0x1f8], R38 ;  /* 0x00007e004b26ba25 */ /* 0x000fc800078e0026 */
[----:B------:R-:W-:Y:S01]  /*9260*/  IMAD.WIDE.U32 R40, R75, c[0x0][0x1f8], R36 ;  /* 0x00007e004b287a25 */ /* 0x000fe200078e0024 */
[C---:B------:R-:W-:Y:S02]  /*9270*/  SHF.L.U64.HI R36, R42.reuse, 0x1, R43 ;  /* 0x000000012a247819 */ /* 0x040fe4000001022b */
[----:B------:R-:W-:Y:S02]  /*9280*/  SHF.L.U32 R37, R42, 0x1, RZ ;  /* 0x000000012a257819 */ /* 0x000fe400000006ff */
[----:B------:R-:W-:Y:S02]  /*9290*/  @!P3 IADD3 R42, P1, R70, R38, RZ ;  /* 0x00000026462ab210 */ /* 0x000fe40007f3e0ff */
[----:B------:R-:W-:Y:S02]  /*92a0*/  IADD3 R43, P2, R40, UR14, RZ ;  /* 0x0000000e282b7c10 */ /* 0x000fe4000ff5e0ff */
[----:B------:R-:W-:Y:S02]  /*92b0*/  @!P3 IADD3.X R39, R63, R39, R45, P1, !PT ;  /* 0x000000273f27b210 */ /* 0x000fe40000ffe42d */
[----:B------:R-:W-:-:S02]  /*92c0*/  @!P3 LEA R38, P1, R42, c[0x0][0x268], 0x1 ;  /* 0x00009a002a26ba11 */ /* 0x000fc400078208ff */
[----:B------:R-:W-:Y:S02]  /*92d0*/  IADD3 R40, P4, R37, c[0x0][0x268], RZ ;  /* 0x00009a0025287a10 */ /* 0x000fe40007f9e0ff */
[----:B------:R-:W-:Y:S02]  /*92e0*/  @!P3 LEA.HI.X R39, R42, c[0x0][0x26c], R39, 0x1, P1 ;  /* 0x00009b002a27ba11 */ /* 0x000fe400008f0c27 */
[----:B------:R-:W-:Y:S01]  /*92f0*/  PRMT R42, RZ, 0x7610, R42 ;  /* 0x00007610ff2a7816 */ /* 0x000fe2000000002a */
[----:B------:R-:W-:Y:S01]  /*9300*/  BAR.SYNC.DEFER_BLOCKING 0x0 ;  /* 0x0000000000007b1d */ /* 0x000fe20000010000 */
[----:B------:R-:W-:Y:S02]  /*9310*/  IADD3.X R44, R45, UR15, R41, P2, !PT ;  /* 0x0000000f2d2c7c10 */ /* 0x000fe400097fe429 */
[----:B------:R-:W-:Y:S02]  /*9320*/  IADD3.X R41, R36, c[0x0][0x26c], RZ, P4, !PT ;  /* 0x00009b0024297a10 */ /* 0x000fe400027fe4ff */
[----:B------:R-:W-:-:S02]  /*9330*/  LEA R40, P2, R43, R40, 0x1 ;  /* 0x000000282b287211 */ /* 0x000fc400078408ff */
        /* <DEDUP_REMOVED lines=49> */
[----:B------:R-:W-:Y:S01]  /*9650*/  IADD3 R60, R83, 0xd, RZ ;  /* 0x0000000d533c7810 */ /* 0x000fe20007ffe0ff */
[----:B--2---:R-:W-:Y:S04]  /*9660*/  STS.U16 [R108], R42 ;  /* 0x0000002a6c007388 */ /* 0x004fe80000000400 */
[----:B----4-:R-:W-:Y:S04]  /*9670*/  STS.U16 [R106+0x40], R43 ;  /* 0x0000402b6a007388 */ /* 0x010fe80000000400 */
[----:B-----5:R-:W-:Y:S04]  /*9680*/  STS.U16 [R104+0x80], R44 ;  /* 0x0000802c68007388 */ /* 0x020fe80000000400 */
[----:B------:R-:W-:Y:S04]  /*9690*/  STS.U16 [R102+0xc0], R45 ;  /* 0x0000c02d66007388 */ /* 0x000fe80000000400 */
[----:B------:R0:W-:Y:S04]  /*96a0*/  STS.U16 [R100+0x100], R20 ;  /* 0x0001001464007388 */ /* 0x0001e80000000400 */
[----:B------:R1:W-:Y:S04]  /*96b0*/  STS.U16 [R98+0x140], R21 ;  /* 0x0001401562007388 */ /* 0x0003e80000000400 */
[----:B------:R-:W-:Y:S01]  /*96c0*/  STS.U16 [R96+0x180], R46 ;  /* 0x0001802e60007388 */ /* 0x000fe20000000400 */
[----:B0-----:R-:W-:-:S03]  /*96d0*/  LEA.HI.SX32 R20, R40, R83, 0x1b ;  /* 0x0000005328147211 */ /* 0x001fc600078fdaff */
[----:B------:R-:W-:Y:S01]  /*96e0*/  STS.U16 [R164+0x1c0], R47 ;  /* 0x0001c02fa4007388 */ /* 0x000fe20000000400 */
[----:B-1----:R-:W-:-:S03]  /*96f0*/  IADD3 R21, R83, 0x2, RZ ;  /* 0x0000000253157810 */ /* 0x002fc60007ffe0ff */
[----:B------:R0:W-:Y:S01]  /*9700*/  STS.U16 [R163+0x200], R38 ;  /* 0x00020026a3007388 */ /* 0x0001e20000000400 */
[----:B------:R-:W-:-:S03]  /*9710*/  SHF.L.U32 R20, R20, 0x1, RZ ;  /* 0x0000000114147819 */ /* 0x000fc600000006ff */
[----:B------:R1:W-:Y:S01]  /*9720*/  STS.U16 [R162+0x240], R39 ;  /* 0x00024027a2007388 */ /* 0x0003e20000000400 */
[----:B------:R-:W-:Y:S02]  /*9730*/  LEA.HI.SX32 R21, R21, R83, 0x1b ;  /* 0x0000005315157211 */ /* 0x000fe400078fdaff */
[C---:B0-----:R-:W-:Y:S01]  /*9740*/  IADD3 R38, R83.reuse, 0x3, RZ ;  /* 0x0000000353267810 */ /* 0x041fe20007ffe0ff */
[----:B------:R-:W-:Y:S01]  /*9750*/  STS.U16 [R161+0x280], R48 ;  /* 0x00028030a1007388 */ /* 0x000fe20000000400 */
[----:B-1----:R-:W-:-:S03]  /*9760*/  IADD3 R39, R83, 0x4, RZ ;  /* 0x0000000453277810 */ /* 0x002fc60007ffe0ff */
[----:B------:R-:W-:Y:S01]  /*9770*/  STS.U16 [R160+0x2c0], R49 ;  /* 0x0002c031a0007388 */ /* 0x000fe20000000400 */
[----:B------:R-:W-:-:S03]  /*9780*/  LEA.HI.SX32 R38, R38, R83, 0x1b ;  /* 0x0000005326267211 */ /* 0x000fc600078fdaff */
[----:B------:R0:W-:Y:S04]  /*9790*/  STS.U16 [R69+0x300], R50 ;  /* 0x0003003245007388 */ /* 0x0001e80000000400 */
[----:B------:R1:W-:Y:S01]  /*97a0*/  STS.U16 [R68+0x340], R51 ;  /* 0x0003403344007388 */ /* 0x0003e20000000400 */
[----:B------:R-:W-:-:S03]  /*97b0*/  SHF.L.U32 R21, R21, 0x1, RZ ;  /* 0x0000000115157819 */ /* 0x000fc600000006ff */
[----:B------:R-:W-:Y:S01]  /*97c0*/  STS.U16 [R67+0x380], R52 ;  /* 0x0003803443007388 */ /* 0x000fe20000000400 */
[----:B------:R-:W-:-:S03]  /*97d0*/  LEA.HI.SX32 R39, R39, R83, 0x1b ;  /* 0x0000005327277211 */ /* 0x000fc600078fdaff */
[----:B------:R-:W-:Y:S01]  /*97e0*/  STS.U16 [R66+0x3c0], R53 ;  /* 0x0003c03542007388 */ /* 0x000fe20000000400 */
[----:B------:R-:W-:-:S06]  /*97f0*/  NOP ;  /* 0x0000000000007918 */ /* 0x000fcc0000000000 */
[----:B------:R-:W2:Y:S01]  /*9800*/  LDS.U16 R43, [R20+0x2] ;  /* 0x00000200142b7984 */ /* 0x000ea20000000400 */
[----:B------:R-:W-:-:S03]  /*9810*/  IMAD.SHL.U32 R38, R38, 0x2, RZ ;  /* 0x0000000226267824 */ /* 0x000fc600078e00ff */
[----:B------:R-:W3:Y:S01]  /*9820*/  LDS.U16 R41, [R65] ;  /* 0x0000000041297984 */ /* 0x000ee20000000400 */
[----:B------:R-:W-:-:S03]  /*9830*/  SHF.L.U32 R39, R39, 0x1, RZ ;  /* 0x0000000127277819 */ /* 0x000fc600000006ff */
[----:B------:R-:W4:Y:S04]  /*9840*/  LDS.U16 R44, [R21+0x4] ;  /* 0x00000400152c7984 */ /* 0x000f280000000400 */
[----:B------:R-:W5:Y:S04]  /*9850*/  LDS.U16 R54, [R38+0x6] ;  /* 0x0000060026367984 */ /* 0x000f680000000400 */
[----:B------:R-:W5:Y:S01]  /*9860*/  LDS.U16 R56, [R39+0x8] ;  /* 0x0000080027387984 */ /* 0x000f620000000400 */
[C---:B------:R-:W-:Y:S02]  /*9870*/  IADD3 R42, R83.reuse, 0x6, RZ ;  /* 0x00000006532a7810 */ /* 0x040fe40007ffe0ff */
[----:B------:R-:W-:-:S02]  /*9880*/  IADD3 R46, R83, 0x8, RZ ;  /* 0x00000008532e7810 */ /* 0x000fc40007ffe0ff */
[C---:B------:R-:W-:Y:S02]  /*9890*/  IADD3 R47, R83.reuse, 0x9, RZ ;  /* 0x00000009532f7810 */ /* 0x040fe40007ffe0ff */
[-C--:B------:R-:W-:Y:S02]  /*98a0*/  LEA.HI.SX32 R42, R42, R83.reuse, 0x1b ;  /* 0x000000532a2a7211 */ /* 0x080fe400078fdaff */
[C---:B------:R-:W-:Y:S02]  /*98b0*/  IADD3 R45, R83.reuse, 0x7, RZ ;  /* 0x00000007532d7810 */ /* 0x040fe40007ffe0ff */
[C---:B0-----:R-:W-:Y:S02]  /*98c0*/  IADD3 R50, R83.reuse, 0xb, RZ ;  /* 0x0000000b53327810 */ /* 0x041fe40007ffe0ff */
[----:B------:R-:W-:Y:S02]  /*98d0*/  IADD3 R40, R83, 0x5, RZ ;  /* 0x0000000553287810 */ /* 0x000fe40007ffe0ff */
[----:B------:R-:W-:-:S02]  /*98e0*/  LEA.HI.SX32 R47, R47, R83, 0x1b ;  /* 0x000000532f2f7211 */ /* 0x000fc400078fdaff */
[----:B-1----:R-:W-:Y:S02]  /*98f0*/  IADD3 R51, R83, 0xc, RZ ;  /* 0x0000000c53337810 */ /* 0x002fe40007ffe0ff */
[-C--:B------:R-:W-:Y:S01]  /*9900*/  LEA.HI.SX32 R40, R40, R83.reuse, 0x1b ;  /* 0x0000005328287211 */ /* 0x080fe200078fdaff */
[----:B--2---:R-:W-:Y:S01]  /*9910*/  HADD2.F32 R52, -RZ, R43.H0_H0 ;  /* 0x2000002bff347230 */ /* 0x004fe20000004100 */
[-C--:B------:R-:W-:Y:S01]  /*9920*/  LEA.HI.SX32 R43, R46, R83.reuse, 0x1b ;  /* 0x000000532e2b7211 */ /* 0x080fe200078fdaff */
[----:B---3--:R-:W-:Y:S01]  /*9930*/  HADD2.F32 R49, -RZ, R41.H0_H0 ;  /* 0x20000029ff317230 */ /* 0x008fe20000004100 */
[----:B------:R-:W-:Y:S02]  /*9940*/  SHF.L.U32 R41, R42, 0x1, RZ ;  /* 0x000000012a297819 */ /* 0x000fe400000006ff */
[-C--:B------:R-:W-:Y:S02]  /*9950*/  LEA.HI.SX32 R42, R45, R83.reuse, 0x1b ;  /* 0x000000532d2a7211 */ /* 0x080fe400078fdaff */
[----:B------:R-:W-:Y:S01]  /*9960*/  LEA.HI.SX32 R46, R50, R83, 0x1b ;  /* 0x00000053322e7211 */ /* 0x000fe200078fdaff */
[----:B----4-:R-:W-:Y:S01]  /*9970*/  HADD2.F32 R53, -RZ, R44.H0_H0 ;  /* 0x2000002cff357230 */ /* 0x010fe20000004100 */
[----:B------:R-:W-:-:S02]  /*9980*/  IADD3 R48, R83, 0xa, RZ ;  /* 0x0000000a53307810 */ /* 0x000fc40007ffe0ff */
[----:B------:R-:W-:Y:S01]  /*9990*/  SHF.L.U32 R43, R43, 0x1, RZ ;  /* 0x000000012b2b7819 */ /* 0x000fe200000006ff */
[----:B-----5:R-:W-:Y:S01]  /*99a0*/  HADD2.F32 R54, -RZ, R54.H0_H0 ;  /* 0x20000036ff367230 */ /* 0x020fe20000004100 */
[----:B------:R-:W-:Y:S01]  /*99b0*/  IADD3 R50, R83, 0xe, RZ ;  /* 0x0000000e53327810 */ /* 0x000fe20007ffe0ff */
[----:B------:R-:W-:Y:S01]  /*99c0*/  FMUL.FTZ R59, R49, -1.4426950216293334961 ;  /* 0xbfb8aa3b313b7820 */ /* 0x000fe20000410000 */
[----:B------:R-:W-:Y:S01]  /*99d0*/  SHF.L.U32 R44, R47, 0x1, RZ ;  /* 0x000000012f2c7819 */ /* 0x000fe200000006ff */
[----:B------:R-:W0:Y:S01]  /*99e0*/  LDS.U16 R58, [R43+0x10] ;  /* 0x000010002b3a7984 */ /* 0x000e220000000400 */
[----:B------:R-:W-:Y:S02]  /*99f0*/  SHF.L.U32 R42, R42, 0x1, RZ ;  /* 0x000000012a2a7819 */ /* 0x000fe400000006ff */
[-C--:B------:R-:W-:Y:S01]  /*9a00*/  LEA.HI.SX32 R47, R51, R83.reuse, 0x1b ;  /* 0x00000053332f7211 */ /* 0x080fe200078fdaff */
[----:B------:R-:W-:Y:S01]  /*9a10*/  HADD2.F32 R56, -RZ, R56.H0_H0 ;  /* 0x20000038ff387230 */ /* 0x000fe20000004100 */
[----:B------:R-:W-:Y:S01]  /*9a20*/  SHF.L.U32 R40, R40, 0x1, RZ ;  /* 0x0000000128287819 */ /* 0x000fe200000006ff */
[----:B------:R-:W1:Y:S01]  /*9a30*/  LDS.U16 R57, [R41+0xc] ;  /* 0x00000c0029397984 */ /* 0x000e620000000400 */
[----:B------:R-:W-:-:S02]  /*9a40*/  LEA.HI.SX32 R45, R48, R83, 0x1b ;  /* 0x00000053302d7211 */ /* 0x000fc400078fdaff */
[----:B------:R-:W-:Y:S01]  /*9a50*/  IADD3 R51, R83, 0xf, RZ ;  /* 0x0000000f53337810 */ /* 0x000fe20007ffe0ff */
[----:B------:R-:W-:Y:S01]  /*9a60*/  FMUL.FTZ R61, R52, -1.4426950216293334961 ;  /* 0xbfb8aa3b343d7820 */ /* 0x000fe20000410000 */
[-C--:B------:R-:W-:Y:S01]  /*9a70*/  LEA.HI.SX32 R50, R50, R83.reuse, 0x1b ;  /* 0x0000005332327211 */ /* 0x080fe200078fdaff */
[----:B------:R-:W2:Y:S01]  /*9a80*/  LDS.U16 R64, [R42+0xe] ;  /* 0x00000e002a407984 */ /* 0x000ea20000000400 */
[-C--:B------:R-:W-:Y:S01]  /*9a90*/  LEA.HI.SX32 R48, R60, R83.reuse, 0x1b ;  /* 0x000000533c307211 */ /* 0x080fe200078fdaff */
[----:B------:R-:W-:Y:S01]  /*9aa0*/  FMUL.FTZ R76, R53, -1.4426950216293334961 ;  /* 0xbfb8aa3b354c7820 */ /* 0x000fe20000410000 */
[----:B------:R-:W-:Y:S01]  /*9ab0*/  SHF.L.U32 R46, R46, 0x1, RZ ;  /* 0x000000012e2e7819 */ /* 0x000fe200000006ff */
[----:B------:R-:W3:Y:S01]  /*9ac0*/  LDS.U16 R55, [R40+0xa] ;  /* 0x00000a0028377984 */ /* 0x000ee20000000400 */
[----:B------:R-:W-:Y:S01]  /*9ad0*/  SHF.L.U32 R45, R45, 0x1, RZ ;  /* 0x000000012d2d7819 */ /* 0x000fe200000006ff */
[----:B------:R-:W-:Y:S01]  /*9ae0*/  FMUL.FTZ R60, R54, -1.4426950216293334961 ;  /* 0xbfb8aa3b363c7820 */ /* 0x000fe20000410000 */
[----:B------:R-:W-:Y:S01]  /*9af0*/  LEA.HI.SX32 R51, R51, R83, 0x1b ;  /* 0x0000005333337211 */ /* 0x000fe200078fdaff */
[----:B------:R4:W-:Y:S01]  /*9b00*/  MUFU.EX2 R78, R59 ;  /* 0x0000003b004e7308 */ /* 0x0009e20000000800 */
[----:B------:R-:W-:-:S02]  /*9b10*/  SHF.L.U32 R50, R50, 0x1, RZ ;  /* 0x0000000132327819 */ /* 0x000fc400000006ff */
[----:B------:R-:W-:Y:S01]  /*9b20*/  SHF.L.U32 R47, R47, 0x1, RZ ;  /* 0x000000012f2f7819 */ /* 0x000fe200000006ff */
[----:B------:R-:W-:Y:S01]  /*9b30*/  FMUL.FTZ R77, R56, -1.4426950216293334961 ;  /* 0xbfb8aa3b384d7820 */ /* 0x000fe20000410000 */
[----:B------:R-:W-:Y:S01]  /*9b40*/  SHF.L.U32 R48, R48, 0x1, RZ ;  /* 0x0000000130307819 */ /* 0x000fe200000006ff */
[----:B------:R-:W-:Y:S01]  /*9b50*/  LDS.U16 R63, [R46+0x16] ;  /* 0x000016002e3f7984 */ /* 0x000fe20000000400 */
[----:B------:R-:W-:Y:S01]  /*9b60*/  SHF.L.U32 R51, R51, 0x1, RZ ;  /* 0x0000000133337819 */ /* 0x000fe200000006ff */
[----:B------:R5:W-:Y:S02]  /*9b70*/  MUFU.EX2 R79, R61 ;  /* 0x0000003d004f7308 */ /* 0x000be40000000800 */
[----:B----4-:R-:W4:Y:S04]  /*9b80*/  LDS.U16 R59, [R44+0x12] ;  /* 0x000012002c3b7984 */ /* 0x010f280000000400 */
[----:B------:R-:W4:Y:S02]  /*9b90*/  LDS.U16 R62, [R45+0x14] ;  /* 0x000014002d3e7984 */ /* 0x000f240000000400 */
[----:B------:R0:W1:Y:S02]  /*9ba0*/  MUFU.EX2 R80, R76 ;  /* 0x0000004c00507308 */ /* 0x0000640000000800 */
[----:B-----5:R-:W5:Y:S06]  /*9bb0*/  LDS.U16 R61, [R50+0x1c] ;  /* 0x00001c00323d7984 */ /* 0x020f6c0000000400 */
[----:B------:R1:W2:Y:S01]  /*9bc0*/  MUFU.EX2 R81, R60 ;  /* 0x0000003c00517308 */ /* 0x0002a20000000800 */
[----:B0-----:R-:W0:Y:S07]  /*9bd0*/  LDS.U16 R76, [R47+0x18] ;  /* 0x000018002f4c7984 */ /* 0x001e2e0000000400 */
[----:B------:R2:W0:Y:S01]  /*9be0*/  MUFU.EX2 R82, R77 ;  /* 0x0000004d00527308 */ /* 0x0004220000000800 */
[----:B-1----:R-:W1:Y:S04]  /*9bf0*/  LDS.U16 R60, [R48+0x1a] ;  /* 0x00001a00303c7984 */ /* 0x002e680000000400 */
[----:B--2---:R-:W2:Y:S01]  /*9c00*/  LDS.U16 R77, [R51+0x1e] ;  /* 0x00001e00334d7984 */ /* 0x004ea20000000400 */
[----:B------:R-:W-:-:S02]  /*9c10*/  HADD2.F32 R86, -RZ, R58.H0_H0 ;  /* 0x2000003aff567230 */ /* 0x000fc40000004100 */
[----:B------:R-:W-:Y:S02]  /*9c20*/  HADD2.F32 R57, -RZ, R57.H0_H0 ;  /* 0x20000039ff397230 */ /* 0x000fe40000004100 */
[----:B------:R-:W-:Y:S02]  /*9c30*/  HADD2.F32 R64, -RZ, R64.H0_H0 ;  /* 0x20000040ff407230 */ /* 0x000fe40000004100 */
[----:B---3--:R-:W-:Y:S01]  /*9c40*/  HADD2.F32 R55, -RZ, R55.H0_H0 ;  /* 0x20000037ff377230 */ /* 0x008fe20000004100 */
[----:B------:R-:W-:Y:S01]  /*9c50*/  FMUL.FTZ R87, R86, -1.4426950216293334961 ;  /* 0xbfb8aa3b56577820 */ /* 0x000fe20000410000 */
[----:B----4-:R-:W-:Y:S01]  /*9c60*/  HADD2.F32 R59, -RZ, R59.H0_H0 ;  /* 0x2000003bff3b7230 */ /* 0x010fe20000004100 */
[----:B------:R-:W-:Y:S01]  /*9c70*/  FMUL.FTZ R84, R57, -1.4426950216293334961 ;  /* 0xbfb8aa3b39547820 */ /* 0x000fe20000410000 */
[----:B------:R-:W-:Y:S01]  /*9c80*/  HADD2.F32 R63, -RZ, R63.H0_H0 ;  /* 0x2000003fff3f7230 */ /* 0x000fe20000004100 */
[----:B------:R-:W-:Y:S01]  /*9c90*/  FMUL.FTZ R85, R64, -1.4426950216293334961 ;  /* 0xbfb8aa3b40557820 */ /* 0x000fe20000410000 */
[----:B------:R-:W-:Y:S01]  /*9ca0*/  HADD2.F32 R62, -RZ, R62.H0_H0 ;  /* 0x2000003eff3e7230 */ /* 0x000fe20000004100 */
[----:B------:R-:W-:Y:S01]  /*9cb0*/  FMUL.FTZ R83, R55, -1.4426950216293334961 ;  /* 0xbfb8aa3b37537820 */ /* 0x000fe20000410000 */
[----:B-----5:R-:W-:Y:S01]  /*9cc0*/  HADD2.F32 R61, -RZ, R61.H0_H0 ;  /* 0x2000003dff3d7230 */ /* 0x020fe20000004100 */
[----:B------:R-:W-:Y:S01]  /*9cd0*/  FMUL.FTZ R88, R59, -1.4426950216293334961 ;  /* 0xbfb8aa3b3b587820 */ /* 0x000fe20000410000 */
[----:B------:R-:W3:Y:S01]  /*9ce0*/  MUFU.EX2 R87, R87 ;  /* 0x0000005700577308 */ /* 0x000ee20000000800 */
[----:B------:R-:W-:Y:S01]  /*9cf0*/  FMUL.FTZ R90, R63, -1.4426950216293334961 ;  /* 0xbfb8aa3b3f5a7820 */ /* 0x000fe20000410000 */
[----:B0-----:R-:W-:Y:S01]  /*9d00*/  HADD2.F32 R76, -RZ, R76.H0_H0 ;  /* 0x2000004cff4c7230 */ /* 0x001fe20000004100 */
[----:B------:R-:W-:-:S05]  /*9d10*/  FADD.FTZ R80, R80, 1 ;  /* 0x3f80000050507421 */ /* 0x000fca0000010000 */
[----:B------:R-:W0:Y:S01]  /*9d20*/  MUFU.EX2 R84, R84 ;  /* 0x0000005400547308 */ /* 0x000e220000000800 */
[----:B------:R-:W-:Y:S01]  /*9d30*/  FMUL.FTZ R89, R62, -1.4426950216293334961 ;  /* 0xbfb8aa3b3e597820 */ /* 0x000fe20000410000 */
[----:B-1----:R-:W-:Y:S01]  /*9d40*/  HADD2.F32 R58, -RZ, R60.H0_H0 ;  /* 0x2000003cff3a7230 */ /* 0x002fe20000004100 */
[----:B------:R-:W-:-:S05]  /*9d50*/  FMUL.FTZ R91, R76, -1.4426950216293334961 ;  /* 0xbfb8aa3b4c5b7820 */ /* 0x000fca0000410000 */
[----:B------:R-:W1:Y:S01]  /*9d60*/  MUFU.EX2 R85, R85 ;  /* 0x0000005500557308 */ /* 0x000e620000000800 */
[----:B------:R-:W-:Y:S01]  /*9d70*/  FMUL.FTZ R92, R58, -1.4426950216293334961 ;  /* 0xbfb8aa3b3a5c7820 */ /* 0x000fe20000410000 */
[----:B--2---:R-:W-:Y:S01]  /*9d80*/  HADD2.F32 R60, -RZ, R77.H0_H0 ;  /* 0x2000004dff3c7230 */ /* 0x004fe20000004100 */
[----:B------:R-:W-:-:S05]  /*9d90*/  FMUL.FTZ R77, R61, -1.4426950216293334961 ;  /* 0xbfb8aa3b3d4d7820 */ /* 0x000fca0000410000 */
[----:B------:R-:W2:Y:S01]  /*9da0*/  MUFU.EX2 R83, R83 ;  /* 0x0000005300537308 */ /* 0x000ea20000000800 */
[----:B------:R-:W-:Y:S02]  /*9db0*/  FADD.FTZ R79, R79, 1 ;  /* 0x3f8000004f4f7421 */ /* 0x000fe40000010000 */
[----:B------:R-:W-:-:S05]  /*9dc0*/  FMUL.FTZ R93, R60, -1.4426950216293334961 ;  /* 0xbfb8aa3b3c5d7820 */ /* 0x000fca0000410000 */
[----:B------:R-:W4:Y:S01]  /*9dd0*/  MUFU.EX2 R88, R88 ;  /* 0x0000005800587308 */ /* 0x000f220000000800 */
[----:B------:R-:W-:-:S07]  /*9de0*/  FADD.FTZ R81, R81, 1 ;  /* 0x3f80000051517421 */ /* 0x000fce0000010000 */
[----:B------:R-:W5:Y:S01]  /*9df0*/  MUFU.EX2 R90, R90 ;  /* 0x0000005a005a7308 */ /* 0x000f620000000800 */
[----:B------:R-:W-:-:S07]  /*9e00*/  FADD.FTZ R78, R78, 1 ;  /* 0x3f8000004e4e7421 */ /* 0x000fce0000010000 */
[----:B------:R-:W0:Y:S01]  /*9e10*/  MUFU.RCP R80, R80 ;  /* 0x0000005000507308 */ /* 0x000e220000001000 */
[----:B------:R-:W-:-:S07]  /*9e20*/  FADD.FTZ R82, R82, 1 ;  /* 0x3f80000052527421 */ /* 0x000fce0000010000 */
[----:B------:R-:W0:Y:S08]  /*9e30*/  MUFU.EX2 R89, R89 ;  /* 0x0000005900597308 */ /* 0x000e300000000800 */
[----:B------:R-:W0:Y:S08]  /*9e40*/  MUFU.EX2 R77, R77 ;  /* 0x0000004d004d7308 */ /* 0x000e300000000800 */
[----:B------:R-:W1:Y:S01]  /*9e50*/  MUFU.EX2 R91, R91 ;  /* 0x0000005b005b7308 */ /* 0x000e620000000800 */
[----:B---3--:R-:W-:-:S07]  /*9e60*/  FADD.FTZ R87, R87, 1 ;  /* 0x3f80000057577421 */ /* 0x008fce0000010000 */
[----:B------:R-:W3:Y:S01]  /*9e70*/  MUFU.EX2 R92, R92 ;  /* 0x0000005c005c7308 */ /* 0x000ee20000000800 */
[----:B0-----:R-:W-:-:S07]  /*9e80*/  FADD.FTZ R84, R84, 1 ;  /* 0x3f80000054547421 */ /* 0x001fce0000010000 */
[----:B------:R-:W0:Y:S01]  /*9e90*/  MUFU.EX2 R93, R93 ;  /* 0x0000005d005d7308 */ /* 0x000e220000000800 */
[----:B-1----:R-:W-:-:S07]  /*9ea0*/  FADD.FTZ R85, R85, 1 ;  /* 0x3f80000055557421 */ /* 0x002fce0000010000 */
[----:B------:R-:W1:Y:S01]  /*9eb0*/  MUFU.RCP R79, R79 ;  /* 0x0000004f004f7308 */ /* 0x000e620000001000 */
[----:B--2---:R-:W-:Y:S02]  /*9ec0*/  FADD.FTZ R83, R83, 1 ;  /* 0x3f80000053537421 */ /* 0x004fe40000010000 */
[----:B----4-:R-:W-:-:S05]  /*9ed0*/  FADD.FTZ R88, R88, 1 ;  /* 0x3f80000058587421 */ /* 0x010fca0000010000 */
[----:B------:R-:W2:Y:S01]  /*9ee0*/  MUFU.RCP R81, R81 ;  /* 0x0000005100517308 */ /* 0x000ea20000001000 */
[----:B-----5:R-:W-:Y:S02]  /*9ef0*/  FADD.FTZ R90, R90, 1 ;  /* 0x3f8000005a5a7421 */ /* 0x020fe40000010000 */
[----:B------:R-:W-:-:S05]  /*9f00*/  FMUL.FTZ R53, R53, R80 ;  /* 0x0000005035357220 */ /* 0x000fca0000410000 */
[----:B------:R-:W4:Y:S01]  /*9f10*/  MUFU.RCP R95, R82 ;  /* 0x00000052005f7308 */ /* 0x000f220000001000 */
[----:B------:R-:W-:Y:S02]  /*9f20*/  FADD.FTZ R89, R89, 1 ;  /* 0x3f80000059597421 */ /* 0x000fe40000010000 */
[----:B------:R-:W-:-:S05]  /*9f30*/  FADD.FTZ R77, R77, 1 ;  /* 0x3f8000004d4d7421 */ /* 0x000fca0000010000 */
[----:B------:R-:W5:Y:S01]  /*9f40*/  MUFU.RCP R78, R78 ;  /* 0x0000004e004e7308 */ /* 0x000f620000001000 */
[----:B------:R-:W-:Y:S02]  /*9f50*/  FADD.FTZ R91, R91, 1 ;  /* 0x3f8000005b5b7421 */ /* 0x000fe40000010000 */
[----:B---3--:R-:W-:-:S05]  /*9f60*/  FADD.FTZ R92, R92, 1 ;  /* 0x3f8000005c5c7421 */ /* 0x008fca0000010000 */
[----:B------:R-:W3:Y:S01]  /*9f70*/  MUFU.RCP R87, R87 ;  /* 0x0000005700577308 */ /* 0x000ee20000001000 */
[----:B------:R-:W-:Y:S02]  /*9f80*/  FMUL.FTZ R53, R53, R14 ;  /* 0x0000000e35357220 */ /* 0x000fe40000410000 */
[----:B0-----:R-:W-:-:S05]  /*9f90*/  FADD.FTZ R93, R93, 1 ;  /* 0x3f8000005d5d7421 */ /* 0x001fca0000010000 */
[----:B------:R-:W0:Y:S01]  /*9fa0*/  MUFU.RCP R94, R83 ;  /* 0x00000053005e7308 */ /* 0x000e220000001000 */
[----:B-1----:R-:W-:-:S07]  /*9fb0*/  FMUL.FTZ R52, R52, R79 ;  /* 0x0000004f34347220 */ /* 0x002fce0000410000 */
[----:B------:R-:W1:Y:S08]  /*9fc0*/  MUFU.RCP R84, R84 ;  /* 0x0000005400547308 */ /* 0x000e700000001000 */
[----:B------:R-:W0:Y:S01]  /*9fd0*/  MUFU.RCP R85, R85 ;  /* 0x0000005500557308 */ /* 0x000e220000001000 */
[----:B------:R-:W-:-:S07]  /*9fe0*/  FMUL.FTZ R52, R52, R15 ;  /* 0x0000000f34347220 */ /* 0x000fce0000410000 */
[----:B------:R-:W0:Y:S01]  /*9ff0*/  MUFU.RCP R88, R88 ;  /* 0x0000005800587308 */ /* 0x000e220000001000 */
[----:B--2---:R-:W-:-:S07]  /*a000*/  FMUL.FTZ R54, R54, R81 ;  /* 0x0000005136367220 */ /* 0x004fce0000410000 */
[----:B------:R-:W2:Y:S01]  /*a010*/  MUFU.RCP R14, R77 ;  /* 0x0000004d000e7308 */ /* 0x000ea20000001000 */
[----:B----4-:R-:W-:-:S07]  /*a020*/  FMUL.FTZ R15, R56, R95 ;  /* 0x0000005f380f7220 */ /* 0x010fce0000410000 */
[----:B------:R-:W4:Y:S01]  /*a030*/  MUFU.RCP R90, R90 ;  /* 0x0000005a005a7308 */ /* 0x000f220000001000 */
[----:B-----5:R-:W-:-:S07]  /*a040*/  FMUL.FTZ R49, R49, R78 ;  /* 0x0000004e31317220 */ /* 0x020fce0000410000 */
[----:B------:R-:W5:Y:S08]  /*a050*/  MUFU.RCP R89, R89 ;  /* 0x0000005900597308 */ /* 0x000f700000001000 */
[----:B------:R-:W0:Y:S01]  /*a060*/  MUFU.RCP R79, R92 ;  /* 0x0000005c004f7308 */ /* 0x000e220000001000 */
[----:B------:R-:W-:-:S07]  /*a070*/  FMUL.FTZ R54, R54, R13 ;  /* 0x0000000d36367220 */ /* 0x000fce0000410000 */
[----:B------:R-:W2:Y:S01]  /*a080*/  MUFU.RCP R91, R91 ;  /* 0x0000005b005b7308 */ /* 0x000ea20000001000 */
[----:B------:R-:W-:Y:S02]  /*a090*/  FMUL.FTZ R15, R15, R12 ;  /* 0x0000000c0f0f7220 */ /* 0x000fe40000410000 */
[----:B---3--:R-:W-:-:S05]  /*a0a0*/  FMUL.FTZ R13, R86, R87 ;  /* 0x00000057560d7220 */ /* 0x008fca0000410000 */
[----:B------:R-:W3:Y:S01]  /*a0b0*/  MUFU.RCP R93, R93 ;  /* 0x0000005d005d7308 */ /* 0x000ee20000001000 */
[----:B------:R-:W-:Y:S02]  /*a0c0*/  FMUL.FTZ R49, R49, R16 ;  /* 0x0000001031317220 */ /* 0x000fe40000410000 */
[----:B0-----:R-:W-:Y:S02]  /*a0d0*/  FMUL.FTZ R12, R55, R94 ;  /* 0x0000005e370c7220 */ /* 0x001fe40000410000 */
[----:B-1----:R-:W-:Y:S02]  /*a0e0*/  FMUL.FTZ R57, R57, R84 ;  /* 0x0000005439397220 */ /* 0x002fe40000410000 */
[----:B------:R-:W-:Y:S02]  /*a0f0*/  FMUL.FTZ R64, R64, R85 ;  /* 0x0000005540407220 */ /* 0x000fe40000410000 */
[----:B------:R-:W-:Y:S01]  /*a100*/  FMUL.FTZ R13, R13, R8 ;  /* 0x000000080d0d7220 */ /* 0x000fe20000410000 */
[----:B------:R-:W-:Y:S01]  /*a110*/  F2FP.PACK_AB R49, R52, R49 ;  /* 0x000000313431723e */ /* 0x000fe200000000ff */
[----:B------:R-:W-:Y:S01]  /*a120*/  BAR.SYNC.DEFER_BLOCKING 0x0 ;  /* 0x0000000000007b1d */ /* 0x000fe20000010000 */
[----:B------:R-:W-:-:S02]  /*a130*/  FMUL.FTZ R12, R12, R11 ;  /* 0x0000000b0c0c7220 */ /* 0x000fc40000410000 */
[----:B------:R-:W-:Y:S02]  /*a140*/  FMUL.FTZ R57, R57, R10 ;  /* 0x0000000a39397220 */ /* 0x000fe40000410000 */
[----:B------:R-:W-:Y:S02]  /*a150*/  FMUL.FTZ R8, R59, R88 ;  /* 0x000000583b087220 */ /* 0x000fe40000410000 */
[----:B--2---:R-:W-:Y:S02]  /*a160*/  FMUL.FTZ R61, R61, R14 ;  /* 0x0000000e3d3d7220 */ /* 0x004fe40000410000 */
[----:B------:R-:W-:Y:S02]  /*a170*/  FMUL.FTZ R64, R64, R9 ;  /* 0x0000000940407220 */ /* 0x000fe40000410000 */
[----:B----4-:R-:W-:Y:S01]  /*a180*/  FMUL.FTZ R10, R63, R90 ;  /* 0x0000005a3f0a7220 */ /* 0x010fe20000410000 */
[----:B------:R-:W-:Y:S01]  /*a190*/  F2FP.PACK_AB R53, R54, R53 ;  /* 0x000000353635723e */ /* 0x000fe200000000ff */
[----:B-----5:R-:W-:-:S02]  /*a1a0*/  FMUL.FTZ R9, R62, R89 ;  /* 0x000000593e097220 */ /* 0x020fc40000410000 */
[----:B------:R-:W-:Y:S02]  /*a1b0*/  FMUL.FTZ R58, R58, R79 ;  /* 0x0000004f3a3a7220 */ /* 0x000fe40000410000 */
[----:B------:R-:W-:Y:S01]  /*a1c0*/  FMUL.FTZ R11, R76, R91 ;  /* 0x0000005b4c0b7220 */ /* 0x000fe20000410000 */
[----:B------:R-:W-:Y:S01]  /*a1d0*/  F2FP.PACK_AB R12, R12, R15 ;  /* 0x0000000f0c0c723e */ /* 0x000fe200000000ff */
[----:B------:R-:W-:Y:S02]  /*a1e0*/  FMUL.FTZ R8, R8, R7 ;  /* 0x0000000708087220 */ /* 0x000fe40000410000 */
[----:B------:R-:W-:Y:S01]  /*a1f0*/  FMUL.FTZ R61, R61, R2 ;  /* 0x000000023d3d7220 */ /* 0x000fe20000410000 */
[----:B------:R-:W-:Y:S01]  /*a200*/  PRMT R2, R49, 0x7632, R2 ;  /* 0x0000763231027816 */ /* 0x000fe20000000002 */
[----:B------:R-:W-:Y:S01]  /*a210*/  FMUL.FTZ R10, R10, R5 ;  /* 0x000000050a0a7220 */ /* 0x000fe20000410000 */
[----:B------:R-:W-:Y:S01]  /*a220*/  F2FP.PACK_AB R57, R64, R57 ;  /* 0x000000394039723e */ /* 0x000fe200000000ff */
[----:B------:R-:W-:-:S02]  /*a230*/  FMUL.FTZ R9, R9, R6 ;  /* 0x0000000609097220 */ /* 0x000fc40000410000 */
[----:B---3--:R-:W-:Y:S02]  /*a240*/  FMUL.FTZ R5, R60, R93 ;  /* 0x0000005d3c057220 */ /* 0x008fe40000410000 */
[----:B------:R-:W-:Y:S01]  /*a250*/  FMUL.FTZ R58, R58, R3 ;  /* 0x000000033a3a7220 */ /* 0x000fe20000410000 */
[----:B------:R-:W-:Y:S01]  /*a260*/  PRMT R3, R53, 0x7632, R3 ;  /* 0x0000763235037816 */ /* 0x000fe20000000003 */
[----:B------:R-:W-:Y:S01]  /*a270*/  FMUL.FTZ R11, R11, R4 ;  /* 0x000000040b0b7220 */ /* 0x000fe20000410000 */
[----:B------:R-:W-:Y:S01]  /*a280*/  STS.U16 [R65], R49 ;  /* 0x0000003141007388 */ /* 0x000fe20000000400 */
[----:B------:R-:W-:Y:S01]  /*a290*/  PRMT R4, R12, 0x7632, R4 ;  /* 0x000076320c047816 */ /* 0x000fe20000000004 */
[----:B------:R-:W-:Y:S01]  /*a2a0*/  FMUL.FTZ R0, R5, R0 ;  /* 0x0000000005007220 */ /* 0x000fe20000410000 */
[----:B------:R-:W-:Y:S01]  /*a2b0*/  F2FP.PACK_AB R8, R8, R13 ;  /* 0x0000000d0808723e */ /* 0x000fe200000000ff */
[----:B------:R0:W-:Y:S01]  /*a2c0*/  STS.U16 [R20+0x2], R2 ;  /* 0x0000020214007388 */ /* 0x0001e20000000400 */
[----:B------:R-:W-:-:S02]  /*a2d0*/  PRMT R5, R57, 0x7632, R5 ;  /* 0x0000763239057816 */ /* 0x000fc40000000005 */
[----:B------:R-:W-:Y:S01]  /*a2e0*/  F2FP.PACK_AB R9, R10, R9 ;  /* 0x000000090a09723e */ /* 0x000fe200000000ff */
[----:B------:R-:W-:Y:S01]  /*a2f0*/  STS.U16 [R21+0x4], R53 ;  /* 0x0000043515007388 */ /* 0x000fe20000000400 */
[----:B------:R-:W-:-:S03]  /*a300*/  F2FP.PACK_AB R11, R58, R11 ;  /* 0x0000000b3a0b723e */ /* 0x000fc600000000ff */
[----:B------:R1:W-:Y:S01]  /*a310*/  STS.U16 [R38+0x6], R3 ;  /* 0x0000060326007388 */ /* 0x0003e20000000400 */
[----:B0-----:R-:W-:-:S03]  /*a320*/  PRMT R2, R8, 0x7632, R2 ;  /* 0x0000763208027816 */ /* 0x001fc60000000002 */
[----:B------:R-:W-:Y:S01]  /*a330*/  STS.U16 [R39+0x8], R12 ;  /* 0x0000080c27007388 */ /* 0x000fe20000000400 */
[----:B------:R-:W-:-:S03]  /*a340*/  F2FP.PACK_AB R0, R0, R61 ;  /* 0x0000003d0000723e */ /* 0x000fc600000000ff */
[----:B------:R-:W-:Y:S01]  /*a350*/  STS.U16 [R40+0xa], R4 ;  /* 0x00000a0428007388 */ /* 0x000fe20000000400 */
[----:B------:R-:W-:Y:S02]  /*a360*/  PRMT R6, R11, 0x7610, R6 ;  /* 0x000076100b067816 */ /* 0x000fe40000000006 */
[----:B-1----:R-:W-:Y:S01]  /*a370*/  PRMT R3, R9, 0x7632, R3 ;  /* 0x0000763209037816 */ /* 0x002fe20000000003 */
[----:B------:R-:W-:Y:S01]  /*a380*/  STS.U16 [R41+0xc], R57 ;  /* 0x00000c3929007388 */ /* 0x000fe20000000400 */
[----:B------:R-:W-:-:S03]  /*a390*/  PRMT R7, R11, 0x7632, R7 ;  /* 0x000076320b077816 */ /* 0x000fc60000000007 */
        /* <DEDUP_REMOVED lines=44> */
[----:B------:R-:W-:Y:S02]  /*a660*/  IMAD.WIDE.U32 R4, R74, c[0x0][0x210], R4 ;  /* 0x000084004a047a25 */ /* 0x000fe400078e0004 */
[----:B------:R-:W-:-:S03]  /*a670*/  MOV R6, UR7 ;  /* 0x0000000700067c02 */ /* 0x000fc60008000f00 */
[----:B------:R-:W-:Y:S02]  /*a680*/  IADD3 R5, R7, R5, RZ ;  /* 0x0000000507057210 */ /* 0x000fe40007ffe0ff */
[----:B------:R-:W-:-:S03]  /*a690*/  IMAD R7, R75, c[0x0][0x21c], R6 ;  /* 0x000087004b077a24 */ /* 0x000fc600078e0206 */
[----:B------:R-:W-:-:S05]  /*a6a0*/  IMAD.WIDE.U32 R4, R75, c[0x0][0x218], R4 ;  /* 0x000086004b047a25 */ /* 0x000fca00078e0004 */
[----:B------:R-:W-:Y:S02]  /*a6b0*/  IADD3 R5, R5, R7, RZ ;  /* 0x0000000705057210 */ /* 0x000fe40007ffe0ff */
[----:B------:R-:W-:-:S04]  /*a6c0*/  LEA R6, P0, R4, c[0x0][0x270], 0x1 ;  /* 0x00009c0004067a11 */ /* 0x000fc800078008ff */
[----:B------:R-:W-:-:S05]  /*a6d0*/  LEA.HI.X R7, R4, c[0x0][0x274], R5, 0x1, P0 ;  /* 0x00009d0004077a11 */ /* 0x000fca00000f0c05 */
[----:B------:R0:W-:Y:S04]  /*a6e0*/  STG.E.U16 [R6.64], R9 ;  /* 0x0000000906007986 */ /* 0x0001e8000c101516 */
.L_x_872:
[----:B------:R-:W-:Y:S05]  /*a6f0*/  BSYNC B0 ;  /* 0x0000000000007941 */ /* 0x000fea0003800000 */
.L_x_871:
[----:B------:R-:W-:Y:S01]  /*a700*/  ULDC UR7, c[0x0][0x218] ;  /* 0x0000860000077ab9 */ /* 0x000fe20000000800 */
[----:B------:R-:W-:Y:S01]  /*a710*/  MOV R3, R53 ;  /* 0x0000003500037202 */ /* 0x000fe20000000f00 */
[----:B------:R-:W-:Y:S01]  /*a720*/  UIMAD UR7, UR21, UR7, URZ ;  /* 0x00000007150772a4 */ /* 0x000fe2000f8e023f */
[-C--:B------:R-:W-:Y:S01]  /*a730*/  ISETP.GE.AND P3, PT, R17, R0.reuse, PT ;  /* 0x000000001100720c */ /* 0x080fe20003f66270 */
[----:B------:R-:W-:Y:S01]  /*a740*/  UIADD3 UR6, UR6, 0x1, URZ ;  /* 0x0000000106067890 */ /* 0x000fe2000fffe03f */
[-C--:B------:R-:W-:Y:S01]  /*a750*/  ISETP.GE.AND P4, PT, R22, R0.reuse, PT ;  /* 0x000000001600720c */ /* 0x080fe20003f86270 */
[----:B------:R-:W-:Y:S01]  /*a760*/  IMAD.WIDE.U32 R2, R75, c[0x0][0x218], R2 ;  /* 0x000086004b027a25 */ /* 0x000fe200078e0002 */
[-C--:B------:R-:W-:Y:S01]  /*a770*/  ISETP.GE.AND P5, PT, R23, R0.reuse, PT ;  /* 0x000000001700720c */ /* 0x080fe20003fa6270 */
[----:B------:R-:W-:Y:S01]  /*a780*/  UIADD3 UR12, UP1, UR12, 0x1000, URZ ;  /* 0x000010000c0c7890 */ /* 0x000fe2000ff3e03f */
[----:B------:R-:W-:Y:S01]  /*a790*/  MOV R4, UR7 ;  /* 0x0000000700047c02 */ /* 0x000fe20008000f00 */
[----:B------:R-:W-:Y:S01]  /*a7a0*/  ULDC UR7, c[0x0][0x174] ;  /* 0x00005d0000077ab9 */ /* 0x000fe20000000800 */
[----:B------:R-:W-:Y:S01]  /*a7b0*/  IADD3 R5, P0, R2, UR14, RZ ;  /* 0x0000000e02057c10 */ /* 0x000fe2000ff1e0ff */
[----:B------:R-:W-:Y:S01]  /*a7c0*/  UISETP.GE.AND UP0, UPT, UR6, UR7, UPT ;  /* 0x000000070600728c */ /* 0x000fe2000bf06270 */
[----:B------:R-:W-:Y:S01]  /*a7d0*/  IADD3 R2, P1, R37, c[0x0][0x270], RZ ;  /* 0x00009c0025027a10 */ /* 0x000fe20007f3e0ff */
[----:B0-----:R-:W-:Y:S01]  /*a7e0*/  IMAD R7, R75, c[0x0][0x21c], R4 ;  /* 0x000087004b077a24 */ /* 0x001fe200078e0204 */
[----:B------:R-:W-:Y:S01]  /*a7f0*/  ISETP.GE.AND P6, PT, R24, R0, PT ;  /* 0x000000001800720c */ /* 0x000fe20003fc6270 */
[----:B------:R-:W-:Y:S01]  /*a800*/  UIADD3 UR8, UP2, UR8, 0x800, URZ ;  /* 0x0000080008087890 */ /* 0x000fe2000ff5e03f */
[----:B------:R-:W-:Y:S01]  /*a810*/  IADD3.X R36, R36, c[0x0][0x274], RZ, P1, !PT ;  /* 0x00009d0024247a10 */ /* 0x000fe20000ffe4ff */
[----:B------:R-:W-:Y:S01]  /*a820*/  UIADD3 UR9, UP3, UR9, 0x800, URZ ;  /* 0x0000080009097890 */ /* 0x000fe2000ff7e03f */
[----:B------:R-:W-:Y:S01]  /*a830*/  IADD3.X R3, R7, UR15, R3, P0, !PT ;  /* 0x0000000f07037c10 */ /* 0x000fe200087fe403 */
[----:B------:R-:W-:Y:S01]  /*a840*/  UIADD3.X UR13, URZ, UR13, URZ, UP1, !UPT ;  /* 0x0000000d3f0d7290 */ /* 0x000fe20008ffe43f */
[C---:B------:R-:W-:Y:S01]  /*a850*/  LEA R2, P0, R5.reuse, R2, 0x1 ;  /* 0x0000000205027211 */ /* 0x040fe200078008ff */
[----:B------:R-:W-:Y:S01]  /*a860*/  UIADD3.X UR10, URZ, UR10, URZ, UP2, !UPT ;  /* 0x0000000a3f0a7290 */ /* 0x000fe200097fe43f */
[----:B------:R-:W-:Y:S01]  /*a870*/  ISETP.GE.AND P1, PT, R26, R0, PT ;  /* 0x000000001a00720c */ /* 0x000fe20003f26270 */
[----:B------:R-:W-:Y:S01]  /*a880*/  UIADD3.X UR11, URZ, UR11, URZ, UP3, !UPT ;  /* 0x0000000b3f0b7290 */ /* 0x000fe20009ffe43f */
[----:B------:R-:W-:-:S02]  /*a890*/  LEA.HI.X R3, R5, R36, R3, 0x1, P0 ;  /* 0x0000002405037211 */ /* 0x000fc400000f0c03 */
        /* <DEDUP_REMOVED lines=28> */
.L_x_873:
[----:B------:R-:W-:Y:S05]  /*aa60*/  EXIT ;  /* 0x000000000000794d */ /* 0x000fea0003800000 */
.L_x_875:
        /* <DEDUP_REMOVED lines=9> */
.L_x_5339:


//--------------------- .text._Z25selective_scan_fwd_kernelI32Selective_Scan_fwd_kernel_traitsILi64ELi16ELi1ELb0ELb1ELb0ELb0EN3c104HalfENS1_7complexIfEEEEv13SSMParamsBase --------------------------
	.section	.text._Z25selective_scan_fwd_kernelI32Selective_Scan_fwd_kernel_traitsILi64ELi16ELi1ELb0ELb1ELb0ELb0EN3c104HalfENS1_7complexIfEEEEv13SSMParamsBase,"ax",@progbits
	.sectioninfo	@"SHI_REGISTERS=168"
	.align	128
        .global         _Z25selective_scan_fwd_kernelI32Selective_Scan_fwd_kernel_traitsILi64ELi16ELi1ELb0ELb1ELb0ELb0EN3c104HalfENS1_7complexIfEEEEv13SSMParamsBase
        .type           _Z25selective_scan_fwd_kernelI32Selective_Scan_fwd_kernel_traitsILi64ELi16ELi1ELb0ELb1ELb0ELb0EN3c104HalfENS1_7complexIfEEEEv13SSMParamsBase,@function
        .size           _Z25selective_scan_fwd_kernelI32Selective_Scan_fwd_kernel_traitsILi64ELi16ELi1ELb0ELb1ELb0ELb0EN3c104HalfENS1_7complexIfEEEEv13SSMParamsBase,(.L_x_5340 - _Z25selective_scan_fwd_kernelI32Selective_Scan_fwd_kernel_traitsILi64ELi16ELi1ELb0ELb1ELb0ELb0EN3c104HalfENS1_7complexIfEEEEv13SSMParamsBase)
        .other          _Z25selective_scan_fwd_kernelI32Selective_Scan_fwd_kernel_traitsILi64ELi16ELi1ELb0ELb1ELb0ELb0EN3c104HalfENS1_7complexIfEEEEv13SSMParamsBase,@"STO_CUDA_ENTRY STV_DEFAULT"
_Z25selective_scan_fwd_kernelI32Selective_Scan_fwd_kernel_traitsILi64ELi16ELi1ELb0ELb1ELb0ELb0EN3c104HalfENS1_7complexIfEEEEv13SSMParamsBase:
.text._Z25selective_scan_fwd_kernelI32Selective_Scan_fwd_kernel_traitsILi64ELi16ELi1ELb0ELb1ELb0ELb0EN3c104HalfENS1_7complexIfEEEEv13SSMParamsBase:
[----:B------:R-:W-:Y:S02]  /*0000*/  MOV R1, c[0x0][0x28] ;  /* 0x00000a0000017a02 */ /* 0x000fe40000000f00 */
[----:B------:R-:W-:Y:S01]  /*0010*/  IABS R9, c[0x0][0x178] ;  /* 0x00005e0000097a13 */ /* 0x000fe20000000000 */
[----:B------:R-:W0:Y:S01]  /*0020*/  S2UR UR4, SR_CTAID.Y ;  /* 0x00000000000479c3 */ /* 0x000e220000002600 */
[----:B------:R-:W-:Y:S01]  /*0030*/  ISETP.NE.U32.AND P0, PT, RZ, c[0x0][0x238], PT ;  /* 0x00008e00ff007a0c */ /* 0x000fe20003f05070 */
[----:B------:R-:W-:Y:S01]  /*0040*/  CS2R R90, SRZ ;  /* 0x00000000005a7805 */ /* 0x000fe2000001ff00 */
[----:B------:R-:W1:Y:S01]  /*0050*/  I2F.RP R0, R9 ;  /* 0x0000000900007306 */ /* 0x000e620000209400 */
[----:B------:R-:W-:Y:S02]  /*0060*/  ISETP.NE.U32.AND P1, PT, RZ, c[0x0][0x250], PT ;  /* 0x00009400ff007a0c */ /* 0x000fe40003f25070 */
[----:B------:R-:W-:Y:S02]  /*0070*/  ISETP.NE.AND.EX P0, PT, RZ, c[0x0][0x23c], PT, P0 ;  /* 0x00008f00ff007a0c */ /* 0x000fe40003f05300 */
[----:B------:R-:W2:Y:S01]  /*0080*/  S2UR UR6, SR_CTAID.X ;  /* 0x00000000000679c3 */ /* 0x000ea20000002500 */
[----:B------:R-:W-:-:S02]  /*0090*/  ISETP.NE.AND.EX P1, PT, RZ, c[0x0][0x254], PT, P1 ;  /* 0x00009500ff007a0c */ /* 0x000fc40003f25310 */
[----:B------:R-:W-:Y:S01]  /*00a0*/  IADD3 R1, R1, -0x10, RZ ;  /* 0xfffffff001017810 */ /* 0x000fe20007ffe0ff */
[----:B-1----:R-:W1:Y:S01]  /*00b0*/  MUFU.RCP R0, R0 ;  /* 0x0000000000007308 */ /* 0x002e620000001000 */
[----:B0-----:R-:W-:Y:S01]  /*00c0*/  MOV R93, UR4 ;  /* 0x00000004005d7c02 */ /* 0x001fe20008000f00 */
[----:B------:R-:W-:-:S03]  /*00d0*/  ULDC.64 UR4, c[0x0][0x118] ;  /* 0x0000460000047ab9 */ /* 0x000fc60000000a00 */
[----:B------:R-:W-:Y:S02]  /*00e0*/  SHF.R.S32.HI R92, RZ, 0x1f, R93 ;  /* 0x0000001fff5c7819 */ /* 0x000fe4000001145d */
[C---:B------:R-:W-:Y:S02]  /*00f0*/  @P0 LEA R2, P2, R93.reuse, c[0x0][0x238], 0x2 ;  /* 0x00008e005d020a11 */ /* 0x040fe400078410ff */
[----:B--2---:R-:W-:Y:S02]  /*0100*/  MOV R87, UR6 ;  /* 0x0000000600577c02 */ /* 0x004fe40008000f00 */
[C---:B------:R-:W-:Y:S02]  /*0110*/  @P0 LEA.HI.X R3, R93.reuse, c[0x0][0x23c], R92, 0x2, P2 ;  /* 0x00008f005d030a11 */ /* 0x040fe400010f145c */
        /* <DEDUP_REMOVED lines=23> */
[----:B------:R1:W-:Y:S01]  /*0290*/  STL [R1+0xc], R10 ;  /* 0x00000c0a01007387 */ /* 0x0003e20000100800 */
[----:B------:R-:W-:Y:S01]  /*02a0*/  ISETP.GE.AND P3, PT, R2, RZ, PT ;  /* 0x000000ff0200720c */ /* 0x000fe20003f66270 */
[----:B------:R-:W-:Y:S01]  /*02b0*/  IMAD R0, R10, c[0x0][0x1d0], RZ ;  /* 0x000074000a007a24 */ /* 0x000fe200078e02ff */
[----:B------:R-:W-:Y:S01]  /*02c0*/  ISETP.NE.AND P1, PT, RZ, c[0x0][0x178], PT ;  /* 0x00005e00ff007a0c */ /* 0x000fe20003f25270 */
[----:B------:R-:W-:-:S04]  /*02d0*/  IMAD.WIDE.U32 R6, R87, c[0x0][0x190], RZ ;  /* 0x0000640057067a25 */ /* 0x000fc800078e00ff */
[----:B------:R-:W-:Y:S01]  /*02e0*/  IMAD.WIDE.U32 R2, R87, c[0x0][0x1d0], RZ ;  /* 0x0000740057027a25 */ /* 0x000fe200078e00ff */
[----:B------:R-:W-:-:S03]  /*02f0*/  @P0 IADD3 R8, R8, 0x1, RZ ;  /* 0x0000000108080810 */ /* 0x000fc60007ffe0ff */
[----:B0-----:R-:W-:-:S04]  /*0300*/  IMAD.WIDE.U32 R4, R87, c[0x0][0x1e0], RZ ;  /* 0x0000780057047a25 */ /* 0x001fc800078e00ff */
[----:B-1----:R-:W-:Y:S02]  /*0310*/  IMAD R10, R10, c[0x0][0x1e0], RZ ;  /* 0x000078000a0a7a24 */ /* 0x002fe400078e02ff */
[----:B------:R-:W-:Y:S01]  /*0320*/  IMAD R9, R87, c[0x0][0x194], R12 ;  /* 0x0000650057097a24 */ /* 0x000fe200078e020c */
[----:B------:R-:W-:Y:S06]  /*0330*/  @!P4 EXIT ;  /* 0x000000000000c94d */ /* 0x000fec0003800000 */
[----:B------:R-:W-:Y:S01]  /*0340*/  IMAD R11, R87, c[0x0][0x1e4], R10 ;  /* 0x00007900570b7a24 */ /* 0x000fe200078e020a */
[----:B------:R-:W-:Y:S01]  /*0350*/  IADD3 R7, R7, R9, RZ ;  /* 0x0000000907077210 */ /* 0x000fe20007ffe0ff */
[----:B------:R-:W-:Y:S01]  /*0360*/  IMAD R9, R87, c[0x0][0x1d4], R0 ;  /* 0x0000750057097a24 */ /* 0x000fe200078e0200 */
[----:B------:R-:W-:Y:S01]  /*0370*/  @!P3 IADD3 R8, -R8, RZ, RZ ;  /* 0x000000ff0808b210 */ /* 0x000fe20007ffe1ff */
[C---:B------:R-:W-:Y:S01]  /*0380*/  IMAD R12, R92.reuse, c[0x0][0x1e8], RZ ;  /* 0x00007a005c0c7a24 */ /* 0x040fe200078e02ff */
[----:B------:R-:W-:Y:S01]  /*0390*/  @!P1 LOP3.LUT R8, RZ, c[0x0][0x178], RZ, 0x33, !PT ;  /* 0x00005e00ff089a12 */ /* 0x000fe200078e33ff */
[----:B------:R-:W0:Y:S01]  /*03a0*/  S2R R86, SR_TID.X ;  /* 0x0000000000567919 */ /* 0x000e220000002100 */
[----:B------:R-:W-:Y:S01]  /*03b0*/  IADD3 R5, R5, R11, RZ ;  /* 0x0000000b05057210 */ /* 0x000fe20007ffe0ff */
[----:B------:R-:W-:Y:S01]  /*03c0*/  IMAD R10, R92, c[0x0][0x1d8], RZ ;  /* 0x000076005c0a7a24 */ /* 0x000fe200078e02ff */
[----:B------:R-:W-:Y:S01]  /*03d0*/  IADD3 R3, R3, R9, RZ ;  /* 0x0000000903037210 */ /* 0x000fe20007ffe0ff */
[C---:B------:R-:W-:Y:S01]  /*03e0*/  IMAD R9, R93.reuse, c[0x0][0x1ec], R12 ;  /* 0x00007b005d097a24 */ /* 0x040fe200078e020c */
[----:B------:R-:W-:Y:S01]  /*03f0*/  SHF.R.S32.HI R0, RZ, 0x1f, R8 ;  /* 0x0000001fff007819 */ /* 0x000fe20000011408 */
[----:B------:R-:W-:Y:S01]  /*0400*/  IMAD.WIDE.U32 R4, R93, c[0x0][0x1e8], R4 ;  /* 0x00007a005d047a25 */ /* 0x000fe200078e0004 */
[----:B------:R-:W1:Y:S01]  /*0410*/  S2R R85, SR_LANEID ;  /* 0x0000000000557919 */ /* 0x000e620000000000 */
[----:B------:R-:W-:-:S02]  /*0420*/  MOV R83, RZ ;  /* 0x000000ff00537202 */ /* 0x000fc40000000f00 */
[----:B------:R-:W-:Y:S01]  /*0430*/  IMAD R11, R0, c[0x0][0x1a8], RZ ;  /* 0x00006a00000b7a24 */ /* 0x000fe200078e02ff */
[----:B------:R-:W-:Y:S01]  /*0440*/  IADD3 R5, R5, R9, RZ ;  /* 0x0000000905057210 */ /* 0x000fe20007ffe0ff */
[----:B------:R-:W-:Y:S01]  /*0450*/  IMAD.WIDE.U32 R2, R93, c[0x0][0x1d8], R2 ;  /* 0x000076005d027a25 */ /* 0x000fe200078e0002 */
[----:B------:R-:W-:-:S03]  /*0460*/  LEA R0, P1, R4, c[0x0][0x248], 0x1 ;  /* 0x0000920004007a11 */ /* 0x000fc600078208ff */
[----:B------:R-:W-:Y:S01]  /*0470*/  IMAD.WIDE.U32 R6, R8, c[0x0][0x1a8], R6 ;  /* 0x00006a0008067a25 */ /* 0x000fe200078e0006 */
[----:B------:R-:W-:-:S03]  /*0480*/  LEA.HI.X R4, R4, c[0x0][0x24c], R5, 0x1, P1 ;  /* 0x0000930004047a11 */ /* 0x000fc600008f0c05 */
[----:B------:R-:W-:Y:S01]  /*0490*/  IMAD R11, R8, c[0x0][0x1ac], R11 ;  /* 0x00006b00080b7a24 */ /* 0x000fe200078e020b */
[----:B------:R-:W-:Y:S01]  /*04a0*/  LEA R8, P0, R2, c[0x0][0x240], 0x1 ;  /* 0x0000900002087a11 */ /* 0x000fe200078008ff */
[----:B------:R-:W-:Y:S01]  /*04b0*/  IMAD R163, R93, c[0x0][0x1dc], R10 ;  /* 0x000077005da37a24 */ /* 0x000fe200078e020a */
[----:B------:R-:W-:Y:S02]  /*04c0*/  LEA R81, P2, R6, c[0x0][0x228], 0x1 ;  /* 0x00008a0006517a11 */ /* 0x000fe400078408ff */
[----:B0-----:R-:W-:Y:S01]  /*04d0*/  SHF.L.U32 R84, R86, 0x4, RZ ;  /* 0x0000000456547819 */ /* 0x001fe200000006ff */
[----:B------:R0:W-:Y:S01]  /*04e0*/  STL [R1], R8 ;  /* 0x0000000801007387 */ /* 0x0001e20000100800 */
[----:B------:R-:W-:Y:S02]  /*04f0*/  IADD3 R163, R3, R163, RZ ;  /* 0x000000a303a37210 */ /* 0x000fe40007ffe0ff */
[----:B------:R-:W-:Y:S01]  /*0500*/  IADD3 R3, R7, R11, RZ ;  /* 0x0000000b07037210 */ /* 0x000fe20007ffe0ff */
[----:B------:R0:W-:Y:S01]  /*0510*/  STL [R1+0x8], R0 ;  /* 0x0000080001007387 */ /* 0x0001e20000100800 */
[----:B------:R-:W-:-:S02]  /*0520*/  LOP3.LUT R84, R84, 0xfffffe00, RZ, 0xc0, !PT ;  /* 0xfffffe0054547812 */ /* 0x000fc400078ec0ff */
[----:B------:R-:W-:Y:S01]  /*0530*/  LEA.HI.X R163, R2, c[0x0][0x244], R163, 0x1, P0 ;  /* 0x0000910002a37a11 */ /* 0x000fe200000f0ca3 */
[----:B------:R0:W-:Y:S01]  /*0540*/  STL [R1+0x4], R4 ;  /* 0x0000040401007387 */ /* 0x0001e20000100800 */
[----:B------:R-:W-:Y:S02]  /*0550*/  LEA.HI.X R80, R6, c[0x0][0x22c], R3, 0x1, P2 ;  /* 0x00008b0006507a11 */ /* 0x000fe400010f0c03 */
[----:B-1----:R-:W-:Y:S02]  /*0560*/  LOP3.LUT R82, R84, 0x1f, R86, 0xf8, !PT ;  /* 0x0000001f54527812 */ /* 0x002fe400078ef856 */
.L_x_918:
[----:B0-----:R-:W2:Y:S01]  /*0570*/  LDL R3, [R1] ;  /* 0x0000000001037983 */ /* 0x001ea20000100800 */
[----:B------:R-:W-:Y:S02]  /*0580*/  MOV R2, 0xfffffc00 ;  /* 0xfffffc0000027802 */ /* 0x000fe40000000f00 */
[C---:B------:R-:W-:Y:S01]  /*0590*/  LOP3.LUT R16, R82.reuse, 0x20, RZ, 0xfc, !PT ;  /* 0x0000002052107812 */ /* 0x040fe200078efcff */
[----:B------:R-:W3:Y:S01]  /*05a0*/  LDL R49, [R1+0x4] ;  /* 0x0000040001317983 */ /* 0x000ee20000100800 */
[C---:B------:R-:W-:Y:S01]  /*05b0*/  LOP3.LUT R18, R82.reuse, 0x40, RZ, 0xfc, !PT ;  /* 0x0000004052127812 */ /* 0x040fe200078efcff */
[----:B------:R-:W-:Y:S01]  /*05c0*/  IMAD R79, R83, R2, c[0x0][0x168] ;  /* 0x00005a00534f7624 */ /* 0x000fe200078e0202 */
[----:B------:R-:W-:Y:S01]  /*05d0*/  LOP3.LUT R22, R82, 0x60, RZ, 0xfc, !PT ;  /* 0x0000006052167812 */ /* 0x000fe200078efcff */
[----:B------:R-:W4:Y:S01]  /*05e0*/  LDL R48, [R1+0x8] ;  /* 0x0000080001307983 */ /* 0x000f220000100800 */
[----:B------:R-:W-:-:S02]  /*05f0*/  PRMT R5, RZ, 0x7610, R5 ;  /* 0x00007610ff057816 */ /* 0x000fc40000000005 */
[-C--:B------:R-:W-:Y:S02]  /*0600*/  ISETP.GE.AND P2, PT, R82, R79.reuse, PT ;  /* 0x0000004f5200720c */ /* 0x080fe40003f46270 */
[----:B------:R-:W-:Y:S02]  /*0610*/  ISETP.GE.AND P1, PT, R16, R79, PT ;  /* 0x0000004f1000720c */ /* 0x000fe40003f26270 */
[C---:B------:R-:W-:Y:S02]  /*0620*/  LOP3.LUT R24, R82.reuse, 0x80, RZ, 0xfc, !PT ;  /* 0x0000008052187812 */ /* 0x040fe400078efcff */
[----:B0-----:R-:W-:Y:S02]  /*0630*/  PRMT R0, RZ, 0x7610, R0 ;  /* 0x00007610ff007816 */ /* 0x001fe40000000000 */
[C---:B------:R-:W-:Y:S02]  /*0640*/  LOP3.LUT R26, R82.reuse, 0xa0, RZ, 0xfc, !PT ;  /* 0x000000a0521a7812 */ /* 0x040fe400078efcff */
[----:B------:R-:W-:-:S02]  /*0650*/  LOP3.LUT R28, R82, 0xc0, RZ, 0xfc, !PT ;  /* 0x000000c0521c7812 */ /* 0x000fc400078efcff */
[-C--:B------:R-:W-:Y:S02]  /*0660*/  ISETP.GE.AND P0, PT, R18, R79.reuse, PT ;  /* 0x0000004f1200720c */ /* 0x080fe40003f06270 */
[----:B------:R-:W-:Y:S02]  /*0670*/  LOP3.LUT R30, R82, 0xe0, RZ, 0xfc, !PT ;  /* 0x000000e0521e7812 */ /* 0x000fe400078efcff */
[-C--:B------:R-:W-:Y:S02]  /*0680*/  ISETP.GE.AND P4, PT, R22, R79.reuse, PT ;  /* 0x0000004f1600720c */ /* 0x080fe40003f86270 */
[----:B------:R-:W-:Y:S02]  /*0690*/  LOP3.LUT R32, R82, 0x100, RZ, 0xfc, !PT ;  /* 0x0000010052207812 */ /* 0x000fe400078efcff */
[-C--:B------:R-:W-:Y:S02]  /*06a0*/  ISETP.GE.AND P6, PT, R24, R79.reuse, PT ;  /* 0x0000004f1800720c */ /* 0x080fe40003fc6270 */
[----:B------:R-:W-:-:S02]  /*06b0*/  ISETP.GE.AND P5, PT, R26, R79, PT ;  /* 0x0000004f1a00720c */ /* 0x000fc40003fa6270 */
[----:B------:R-:W-:Y:S02]  /*06c0*/  ISETP.GE.AND P3, PT, R28, R79, PT ;  /* 0x0000004f1c00720c */ /* 0x000fe40003f66270 */
[----:B------:R-:W-:Y:S02]  /*06d0*/  PRMT R4, RZ, 0x7610, R4 ;  /* 0x00007610ff047816 */ /* 0x000fe40000000004 */
[----:B------:R-:W-:Y:S02]  /*06e0*/  PRMT R7, RZ, 0x7610, R7 ;  /* 0x00007610ff077816 */ /* 0x000fe40000000007 */
[----:B------:R-:W-:Y:S02]  /*06f0*/  PRMT R9, RZ, 0x7610, R9 ;  /* 0x00007610ff097816 */ /* 0x000fe40000000009 */
[----:B------:R-:W-:Y:S02]  /*0700*/  PRMT R6, RZ, 0x7610, R6 ;  /* 0x00007610ff067816 */ /* 0x000fe40000000006 */
[----:B------:R-:W-:-:S02]  /*0710*/  LOP3.LUT R34, R82, 0x120, RZ, 0xfc, !PT ;  /* 0x0000012052227812 */ /* 0x000fc400078efcff */
[----:B------:R-:W-:Y:S02]  /*0720*/  PRMT R11, RZ, 0x7610, R11 ;  /* 0x00007610ff0b7816 */ /* 0x000fe4000000000b */
[C---:B------:R-:W-:Y:S02]  /*0730*/  LOP3.LUT R36, R82.reuse, 0x140, RZ, 0xfc, !PT ;  /* 0x0000014052247812 */ /* 0x040fe400078efcff */
[----:B------:R-:W-:Y:S02]  /*0740*/  PRMT R8, RZ, 0x7610, R8 ;  /* 0x00007610ff087816 */ /* 0x000fe40000000008 */
[C---:B------:R-:W-:Y:S02]  /*0750*/  LOP3.LUT R38, R82.reuse, 0x160, RZ, 0xfc, !PT ;  /* 0x0000016052267812 */ /* 0x040fe400078efcff */
[----:B------:R-:W-:Y:S02]  /*0760*/  PRMT R13, RZ, 0x7610, R13 ;  /* 0x00007610ff0d7816 */ /* 0x000fe4000000000d */
[----:B------:R-:W-:-:S02]  /*0770*/  LOP3.LUT R40, R82, 0x180, RZ, 0xfc, !PT ;  /* 0x0000018052287812 */ /* 0x000fc400078efcff */
[C---:B------:R-:W-:Y:S02]  /*0780*/  LOP3.LUT R42, R82.reuse, 0x1a0, RZ, 0xfc, !PT ;  /* 0x000001a0522a7812 */ /* 0x040fe400078efcff */
[C---:B------:R-:W-:Y:S02]  /*0790*/  LOP3.LUT R44, R82.reuse, 0x1c0, RZ, 0xfc, !PT ;  /* 0x000001c0522c7812 */ /* 0x040fe400078efcff */
[----:B------:R-:W-:Y:S02]  /*07a0*/  LOP3.LUT R46, R82, 0x1e0, RZ, 0xfc, !PT ;  /* 0x000001e0522e7812 */ /* 0x000fe400078efcff */
[----:B------:R-:W-:Y:S02]  /*07b0*/  PRMT R10, RZ, 0x7610, R10 ;  /* 0x00007610ff0a7816 */ /* 0x000fe4000000000a */
[----:B------:R-:W-:Y:S02]  /*07c0*/  PRMT R15, RZ, 0x7610, R15 ;  /* 0x00007610ff0f7816 */ /* 0x000fe4000000000f */
[----:B------:R-:W-:-:S02]  /*07d0*/  PRMT R12, RZ, 0x7610, R12 ;  /* 0x00007610ff0c7816 */ /* 0x000fc4000000000c */
[----:B------:R-:W-:Y:S02]  /*07e0*/  PRMT R17, RZ, 0x7610, R17 ;  /* 0x00007610ff117816 */ /* 0x000fe40000000011 */
[----:B------:R-:W-:Y:S02]  /*07f0*/  PRMT R14, RZ, 0x7610, R14 ;  /* 0x00007610ff0e7816 */ /* 0x000fe4000000000e */
[----:B------:R-:W-:Y:S02]  /*0800*/  PRMT R21, RZ, 0x7610, R21 ;  /* 0x00007610ff157816 */ /* 0x000fe40000000015 */
[----:B------:R-:W-:Y:S01]  /*0810*/  PRMT R20, RZ, 0x7610, R20 ;  /* 0x00007610ff147816 */ /* 0x000fe20000000014 */
[----:B------:R-:W-:Y:S01]  /*0820*/  BAR.SYNC.DEFER_BLOCKING 0x0 ;  /* 0x0000000000007b1d */ /* 0x000fe20000010000 */
[----:B--2---:R-:W-:-:S05]  /*0830*/  MOV R162, R3 ;  /* 0x0000000300a27202 */ /* 0x004fca0000000f00 */
[----:B------:R-:W-:-:S05]  /*0840*/  IMAD.WIDE R2, R82, 0x2, R162 ;  /* 0x0000000252027825 */ /* 0x000fca00078e02a2 */
[----:B------:R0:W2:Y:S01]  /*0850*/  @!P2 LDG.E.U16 R5, [R2.64] ;  /* 0x000000040205a981 */ /* 0x0000a2000c1e1500 */
[----:B------:R-:W-:-:S03]  /*0860*/  ISETP.GE.AND P2, PT, R30, R79, PT ;  /* 0x0000004f1e00720c */ /* 0x000fc60003f46270 */
[----:B------:R0:W2:Y:S01]  /*0870*/  @!P1 LDG.E.U16 R0, [R2.64+0x40] ;  /* 0x0000400402009981 */ /* 0x0000a2000c1e1500 */
        /* <DEDUP_REMOVED lines=15> */
[----:B------:R0:W2:Y:S04]  /*0970*/  @!P0 LDG.E.U16 R10, [R2.64+0x240] ;  /* 0x00024004020a8981 */ /* 0x0000a8000c1e1500 */
[----:B------:R0:W2:Y:S04]  /*0980*/  @!P4 LDG.E.U16 R15, [R2.64+0x280] ;  /* 0x00028004020fc981 */ /* 0x0000a8000c1e1500 */
[----:B------:R0:W2:Y:S04]  /*0990*/  @!P6 LDG.E.U16 R12, [R2.64+0x2c0] ;  /* 0x0002c004020ce981 */ /* 0x0000a8000c1e1500 */
[----:B------:R0:W2:Y:S04]  /*09a0*/  @!P5 LDG.E.U16 R17, [R2.64+0x300] ;  /* 0x000300040211d981 */ /* 0x0000a8000c1e1500 */
[----:B------:R0:W2:Y:S04]  /*09b0*/  @!P3 LDG.E.U16 R14, [R2.64+0x340] ;  /* 0x00034004020eb981 */ /* 0x0000a8000c1e1500 */
[----:B------:R0:W2:Y:S04]  /*09c0*/  @!P2 LDG.E.U16 R21, [R2.64+0x380] ;  /* 0x000380040215a981 */ /* 0x0000a8000c1e1500 */
[----:B------:R0:W2:Y:S01]  /*09d0*/  @!P1 LDG.E.U16 R20, [R2.64+0x3c0] ;  /* 0x0003c00402149981 */ /* 0x0000a2000c1e1500 */
[----:B------:R-:W-:-:S02]  /*09e0*/  ISETP.GE.AND P2, PT, R16, R79, PT ;  /* 0x0000004f1000720c */ /* 0x000fc40003f46270 */
[----:B------:R-:W-:-:S04]  /*09f0*/  IADD3 R16, R84, R85, RZ ;  /* 0x0000005554107210 */ /* 0x000fc80007ffe0ff */
[C---:B------:R-:W-:Y:S02]  /*0a00*/  IADD3 R19, R16.reuse, 0x20, RZ ;  /* 0x0000002010137810 */ /* 0x040fe40007ffe0ff */
[C---:B------:R-:W-:Y:S02]  /*0a10*/  IADD3 R23, R16.reuse, 0x60, RZ ;  /* 0x0000006010177810 */ /* 0x040fe40007ffe0ff */
[C---:B0-----:R-:W-:Y:S02]  /*0a20*/  IADD3 R3, R16.reuse, 0x40, RZ ;  /* 0x0000004010037810 */ /* 0x041fe40007ffe0ff */
[C---:B------:R-:W-:Y:S02]  /*0a30*/  LEA.HI.SX32 R162, R16.reuse, R16, 0x1b ;  /* 0x0000001010a27211 */ /* 0x040fe400078fdaff */
[C---:B------:R-:W-:Y:S02]  /*0a40*/  IADD3 R25, R16.reuse, 0x80, RZ ;  /* 0x0000008010197810 */ /* 0x040fe40007ffe0ff */
[----:B------:R-:W-:-:S02]  /*0a50*/  IADD3 R27, R16, 0xa0, RZ ;  /* 0x000000a0101b7810 */ /* 0x000fc40007ffe0ff */
[-C--:B------:R-:W-:Y:S02]  /*0a60*/  LEA.HI.SX32 R19, R19, R16.reuse, 0x1b ;  /* 0x0000001013137211 */ /* 0x080fe400078fdaff */
[C---:B------:R-:W-:Y:S02]  /*0a70*/  IADD3 R29, R16.reuse, 0xc0, RZ ;  /* 0x000000c0101d7810 */ /* 0x040fe40007ffe0ff */
[-C--:B------:R-:W-:Y:S02]  /*0a80*/  LEA.HI.SX32 R3, R3, R16.reuse, 0x1b ;  /* 0x0000001003037211 */ /* 0x080fe400078fdaff */
[C---:B------:R-:W-:Y:S02]  /*0a90*/  IADD3 R31, R16.reuse, 0xe0, RZ ;  /* 0x000000e0101f7810 */ /* 0x040fe40007ffe0ff */
[----:B------:R-:W-:Y:S02]  /*0aa0*/  LEA.HI.SX32 R23, R23, R16, 0x1b ;  /* 0x0000001017177211 */ /* 0x000fe400078fdaff */
[----:B------:R-:W-:-:S02]  /*0ab0*/  IADD3 R33, R16, 0x100, RZ ;  /* 0x0000010010217810 */ /* 0x000fc40007ffe0ff */
[----:B------:R-:W-:Y:S02]  /*0ac0*/  SHF.L.U32 R162, R162, 0x1, RZ ;  /* 0x00000001a2a27819 */ /* 0x000fe400000006ff */
[-C--:B------:R-:W-:Y:S02]  /*0ad0*/  LEA.HI.SX32 R25, R25, R16.reuse, 0x1b ;  /* 0x0000001019197211 */ /* 0x080fe400078fdaff */
[C---:B------:R-:W-:Y:S02]  /*0ae0*/  IADD3 R35, R16.reuse, 0x120, RZ ;  /* 0x0000012010237810 */ /* 0x040fe40007ffe0ff */
[----:B------:R-:W-:Y:S02]  /*0af0*/  LEA.HI.SX32 R27, R27, R16, 0x1b ;  /* 0x000000101b1b7211 */ /* 0x000fe400078fdaff */
[----:B------:R-:W-:Y:S02]  /*0b00*/  SHF.L.U32 R161, R19, 0x1, RZ ;  /* 0x0000000113a17819 */ /* 0x000fe400000006ff */
        /* <DEDUP_REMOVED lines=15> */
[----:B------:R-:W-:Y:S02]  /*0c00*/  IADD3 R47, R16, 0x1e0, RZ ;  /* 0x000001e0102f7810 */ /* 0x000fe40007ffe0ff */
[-C--:B------:R-:W-:Y:S02]  /*0c10*/  LEA.HI.SX32 R39, R39, R16.reuse, 0x1b ;  /* 0x0000001027277211 */ /* 0x080fe400078fdaff */
[----:B------:R-:W-:Y:S02]  /*0c20*/  SHF.L.U32 R75, R31, 0x1, RZ ;  /* 0x000000011f4b7819 */ /* 0x000fe400000006ff */
        /* <DEDUP_REMOVED lines=8> */
[----:B------:R-:W-:Y:S02]  /*0cb0*/  SHF.L.U32 R70, R41, 0x1, RZ ;  /* 0x0000000129467819 */ /* 0x000fe400000006ff */
[----:B------:R-:W-:Y:S02]  /*0cc0*/  SHF.L.U32 R69, R43, 0x1, RZ ;  /* 0x000000012b457819 */ /* 0x000fe400000006ff */
[----:B------:R-:W-:Y:S02]  /*0cd0*/  SHF.L.U32 R68, R45, 0x1, RZ ;  /* 0x000000012d447819 */ /* 0x000fe400000006ff */
[----:B------:R-:W-:Y:S02]  /*0ce0*/  SHF.L.U32 R67, R47, 0x1, RZ ;  /* 0x000000012f437819 */ /* 0x000fe400000006ff */
[----:B----4-:R-:W-:-:S02]  /*0cf0*/  MOV R2, R48 ;  /* 0x0000003000027202 */ /* 0x010fc40000000f00 */
[----:B---3--:R-:W-:Y:S02]  /*0d00*/  MOV R3, R49 ;  /* 0x0000003100037202 */ /* 0x008fe40000000f00 */
[----:B------:R-:W-:-:S03]  /*0d10*/  ISETP.GE.AND P4, PT, R18, R79, PT ;  /* 0x0000004f1200720c */ /* 0x000fc60003f86270 */
[----:B------:R-:W-:Y:S01]  /*0d20*/  IMAD.WIDE R18, R82, 0x2, R2 ;  /* 0x0000000252127825 */ /* 0x000fe200078e0202 */
[-C--:B------:R-:W-:Y:S02]  /*0d30*/  ISETP.GE.AND P1, PT, R24, R79.reuse, PT ;  /* 0x0000004f1800720c */ /* 0x080fe40003f26270 */
[-C--:B------:R-:W-:Y:S02]  /*0d40*/  ISETP.GE.AND P0, PT, R22, R79.reuse, PT ;  /* 0x0000004f1600720c */ /* 0x080fe40003f06270 */
[----:B------:R-:W-:Y:S02]  /*0d50*/  PRMT R22, RZ, 0x7610, R22 ;  /* 0x00007610ff167816 */ /* 0x000fe40000000016 */
[----:B------:R-:W-:Y:S02]  /*0d60*/  PRMT R23, RZ, 0x7610, R23 ;  /* 0x00007610ff177816 */ /* 0x000fe40000000017 */
[-C--:B------:R-:W-:Y:S02]  /*0d70*/  ISETP.GE.AND P6, PT, R26, R79.reuse, PT ;  /* 0x0000004f1a00720c */ /* 0x080fe40003fc6270 */
[----:B------:R-:W-:-:S02]  /*0d80*/  ISETP.GE.AND P5, PT, R28, R79, PT ;  /* 0x0000004f1c00720c */ /* 0x000fc40003fa6270 */
[----:B------:R-:W-:Y:S02]  /*0d90*/  ISETP.GE.AND P3, PT, R30, R79, PT ;  /* 0x0000004f1e00720c */ /* 0x000fe40003f66270 */
        /* <DEDUP_REMOVED lines=9> */
[----:B--2---:R-:W-:Y:S04]  /*0e30*/  STS.U16 [R162], R5 ;  /* 0x00000005a2007388 */ /* 0x004fe80000000400 */
[----:B------:R0:W-:Y:S04]  /*0e40*/  STS.U16 [R161+0x40], R0 ;  /* 0x00004000a1007388 */ /* 0x0001e80000000400 */
[----:B------:R-:W-:Y:S04]  /*0e50*/  STS.U16 [R159+0x80], R4 ;  /* 0x000080049f007388 */ /* 0x000fe80000000400 */
[----:B------:R-:W-:Y:S01]  /*0e60*/  STS.U16 [R158+0xc0], R7 ;  /* 0x0000c0079e007388 */ /* 0x000fe20000000400 */
[----:B0-----:R-:W-:-:S03]  /*0e70*/  LEA R0, R85, R84, 0x4 ;  /* 0x0000005455007211 */ /* 0x001fc600078e20ff */
[----:B------:R-:W-:Y:S04]  /*0e80*/  STS.U16 [R78+0x100], R9 ;  /* 0x000100094e007388 */ /* 0x000fe80000000400 */
[----:B------:R-:W-:Y:S01]  /*0e90*/  STS.U16 [R77+0x140], R6 ;  /* 0x000140064d007388 */ /* 0x000fe20000000400 */
[----:B------:R-:W-:-:S03]  /*0ea0*/  LEA.HI.SX32 R66, R0, R0, 0x1b ;  /* 0x0000000000427211 */ /* 0x000fc600078fdaff */
[----:B------:R-:W-:Y:S04]  /*0eb0*/  STS.U16 [R76+0x180], R11 ;  /* 0x0001800b4c007388 */ /* 0x000fe80000000400 */
[----:B------:R-:W-:Y:S04]  /*0ec0*/  STS.U16 [R75+0x1c0], R8 ;  /* 0x0001c0084b007388 */ /* 0x000fe80000000400 */
[----:B------:R-:W-:Y:S01]  /*0ed0*/  STS.U16 [R74+0x200], R13 ;  /* 0x0002000d4a007388 */ /* 0x000fe20000000400 */
[----:B------:R-:W-:-:S03]  /*0ee0*/  SHF.L.U32 R66, R66, 0x1, RZ ;  /* 0x0000000142427819 */ /* 0x000fc600000006ff */
        /* <DEDUP_REMOVED lines=26> */
[----:B-1----:R-:W-:Y:S02]  /*1090*/  PRMT R20, RZ, 0x7610, R20 ;  /* 0x00007610ff147816 */ /* 0x002fe40000000014 */
        /* <DEDUP_REMOVED lines=66> */
[----:B------:R-:W-:Y:S02]  /*14c0*/  FSETP.GTU.FTZ.AND P4, PT, R65, 20, PT ;  /* 0x41a000004100780b */ /* 0x000fe40003f9c000 */
[----:B------:R-:W-:Y:S01]  /*14d0*/  ISETP.GE.AND P6, PT, R33, 0x1, PT ;  /* 0x000000012100780c */ /* 0x000fe20003fc6270 */
[----:B-1----:R-:W-:Y:S01]  /*14e0*/  HADD2.F32 R33, -RZ, R24.H0_H0 ;  /* 0x20000018ff217230 */ /* 0x002fe20000004100 */
[----:B------:R-:W-:Y:S01]  /*14f0*/  ISETP.EQ.OR P4, PT, RZ, UR6, P4 ;  /* 0x00000006ff007c0c */ /* 0x000fe2000a782670 */
[----:B--2---:R-:W-:Y:S02]  /*1500*/  HADD2.F32 R25, -RZ, R25.H0_H0 ;  /* 0x20000019ff197230 */ /* 0x004fe40000004100 */
        /* <DEDUP_REMOVED lines=48> */
.L_x_877:
[----:B------:R-:W-:Y:S05]  /*1810*/  BSYNC B0 ;  /* 0x0000000000007941 */ /* 0x000fea0003800000 */
.L_x_876:
        /* <DEDUP_REMOVED lines=36> */
.L_x_879:
[----:B------:R-:W-:Y:S05]  /*1a60*/  BSYNC B0 ;  /* 0x0000000000007941 */ /* 0x000fea0003800000 */
.L_x_878:
        /* <DEDUP_REMOVED lines=38> */
.L_x_881:
[----:B------:R-:W-:Y:S05]  /*1cd0*/  BSYNC B0 ;  /* 0x0000000000007941 */ /* 0x000fea0003800000 */
.L_x_880:
        /* <DEDUP_REMOVED lines=36> */
.L_x_883:
[----:B------:R-:W-:Y:S05]  /*1f20*/  BSYNC B0 ;  /* 0x0000000000007941 */ /* 0x000fea0003800000 */
.L_x_882:
        /* <DEDUP_REMOVED lines=38> */
.L_x_885:
[----:B------:R-:W-:Y:S05]  /*2190*/  BSYNC B0 ;  /* 0x0000000000007941 */ /* 0x000fea0003800000 */
.L_x_884:
        /* <DEDUP_REMOVED lines=36> */
.L_x_887:
[----:B------:R-:W-:Y:S05]  /*23e0*/  BSYNC B0 ;  /* 0x0000000000007941 */ /* 0x000fea0003800000 */
.L_x_886:
        /* <DEDUP_REMOVED lines=38> */
.L_x_889:
[----:B------:R-:W-:Y:S05]  /*2650*/  BSYNC B0 ;  /* 0x0000000000007941 */ /* 0x000fea0003800000 */
.L_x_888:
        /* <DEDUP_REMOVED lines=37> */
.L_x_891:
[----:B------:R-:W-:Y:S05]  /*28b0*/  BSYNC B0 ;  /* 0x0000000000007941 */ /* 0x000fea0003800000 */
.L_x_890:
        /* <DEDUP_REMOVED lines=42> */
.L_x_893:
[----:B------:R-:W-:Y:S05]  /*2b60*/  BSYNC B0 ;  /* 0x0000000000007941 */ /* 0x000fea0003800000 */
.L_x_892:
        /* <DEDUP_REMOVED lines=40> */
.L_x_895:
[----:B------:R-:W-:Y:S05]  /*2df0*/  BSYNC B0 ;  /* 0x0000000000007941 */ /* 0x000fea0003800000 */
.L_x_894:
        /* <DEDUP_REMOVED lines=46> */
.L_x_897:
[----:B------:R-:W-:Y:S05]  /*30e0*/  BSYNC B0 ;  /* 0x0000000000007941 */ /* 0x000fea0003800000 */
.L_x_896:
        /* <DEDUP_REMOVED lines=33> */
.L_x_899:
[----:B------:R-:W-:Y:S05]  /*3300*/  BSYNC B0 ;  /* 0x0000000000007941 */ /* 0x000fea0003800000 */
.L_x_898:
        /* <DEDUP_REMOVED lines=33> */
.L_x_901:
[----:B------:R-:W-:Y:S05]  /*3520*/  BSYNC B0 ;  /* 0x0000000000007941 */ /* 0x000fea0003800000 */
.L_x_900:
        /* <DEDUP_REMOVED lines=33> */
.L_x_903:
[----:B------:R-:W-:Y:S05]  /*3740*/  BSYNC B0 ;  /* 0x0000000000007941 */ /* 0x000fea0003800000 */
.L_x_902:
        /* <DEDUP_REMOVED lines=33> */
.L_x_905:
[----:B------:R-:W-:Y:S05]  /*3960*/  BSYNC B0 ;  /* 0x0000000000007941 */ /* 0x000fea0003800000 */
.L_x_904:
        /* <DEDUP_REMOVED lines=33> */
.L_x_907:
[----:B------:R-:W-:Y:S05]  /*3b80*/  BSYNC B0 ;  /* 0x0000000000007941 */ /* 0x000fea0003800000 */
.L_x_906:
        /* <DEDUP_REMOVED lines=34> */
[----:B------:R-:W-:Y:S01]  /*3db0*/  FMUL.FTZ R2, R0, R34 ;  /* 0x0000002200027220 */ /* 0x000fe20000410000 */
[----:B------:R-:W-:-:S09]  /*3dc0*/  HFMA2.MMA R0, -RZ, RZ, 0, 0 ;  /* 0x00000000ff007435 */ /* 0x000fd200000001ff */
.L_x_914:
        /* <DEDUP_REMOVED lines=9> */
[C---:B------:R-:W-:Y:S02]  /*3e60*/  LEA R42, P0, R40.reuse, c[0x0][0x220], 0x3 ;  /* 0x00008800282a7a11 */ /* 0x040fe400078018ff */
[----:B------:R-:W-:Y:S02]  /*3e70*/  MOV R44, 0xfffffc00 ;  /* 0xfffffc00002c7802 */ /* 0x000fe40000000f00 */
[----:B------:R-:W-:-:S03]  /*3e80*/  LEA.HI.X R43, R40, c[0x0][0x224], R41, 0x3, P0 ;  /* 0x00008900282b7a11 */ /* 0x000fc600000f1c29 */
[----:B------:R-:W-:Y:S02]  /*3e90*/  IMAD R79, R83, R44, c[0x0][0x168] ;  /* 0x00005a00534f7624 */ /* 0x000fe400078e022c */
[----:B------:R0:W2:Y:S01]  /*3ea0*/  LDG.E.64 R40, [R42.64] ;  /* 0x000000042a287981 */ /* 0x0000a2000c1e1b00 */
[----:B------:R-:W-:Y:S01]  /*3eb0*/  IMAD R45, R48, c[0x0][0x1a0], RZ ;  /* 0x00006800302d7a24 */ /* 0x000fe200078e02ff */
[----:B------:R-:W-:Y:S02]  /*3ec0*/  PRMT R51, RZ, 0x7610, R51 ;  /* 0x00007610ff337816 */ /* 0x000fe40000000033 */
[----:B------:R-:W-:Y:S01]  /*3ed0*/  SHF.L.U32 R49, R79, 0x1, RZ ;  /* 0x000000014f317819 */ /* 0x000fe200000006ff */
[----:B------:R-:W-:Y:S01]  /*3ee0*/  IMAD R47, R0, c[0x0][0x1a4], R45 ;  /* 0x00006900002f7a24 */ /* 0x000fe200078e022d */
[----:B------:R-:W-:Y:S02]  /*3ef0*/  PRMT R94, RZ, 0x7610, R94 ;  /* 0x00007610ff5e7816 */ /* 0x000fe4000000005e */
[----:B0-----:R-:W-:-:S04]  /*3f00*/  IADD3 R42, R84, R82, RZ ;  /* 0x00000052542a7210 */ /* 0x001fc80007ffe0ff */
[--C-:B------:R-:W-:Y:S02]  /*3f10*/  SHF.R.S32.HI R43, RZ, 0x1f, R42.reuse ;  /* 0x0000001fff2b7819 */ /* 0x100fe4000001142a */
[C---:B------:R-:W-:Y:S02]  /*3f20*/  IADD3 R46, R42.reuse, 0x20, RZ ;  /* 0x000000202a2e7810 */ /* 0x040fe40007ffe0ff */
[-C--:B------:R-:W-:Y:S01]  /*3f30*/  ISETP.GE.AND P0, PT, R42, R49.reuse, PT ;  /* 0x000000312a00720c */ /* 0x080fe20003f06270 */
[----:B------:R-:W-:Y:S01]  /*3f40*/  IMAD.WIDE.U32 R44, R0, c[0x0][0x1a0], R42 ;  /* 0x00006800002c7a25 */ /* 0x000fe200078e002a */
[----:B------:R-:W-:-:S04]  /*3f50*/  ISETP.GE.AND P1, PT, R46, R49, PT ;  /* 0x000000312e00720c */ /* 0x000fc80003f26270 */
[----:B------:R-:W-:Y:S02]  /*3f60*/  IADD3 R43, R45, R47, RZ ;  /* 0x0000002f2d2b7210 */ /* 0x000fe40007ffe0ff */
[----:B------:R-:W-:Y:S02]  /*3f70*/  LEA R46, P2, R44, R81, 0x1 ;  /* 0x000000512c2e7211 */ /* 0x000fe400078408ff */
[----:B------:R-:W-:Y:S02]  /*3f80*/  IADD3 R45, R42, 0x80, RZ ;  /* 0x000000802a2d7810 */ /* 0x000fe40007ffe0ff */
[----:B------:R-:W-:Y:S02]  /*3f90*/  LEA.HI.X R47, R44, R80, R43, 0x1, P2 ;  /* 0x000000502c2f7211 */ /* 0x000fe400010f0c2b */
[C---:B------:R-:W-:Y:S02]  /*3fa0*/  IADD3 R43, R42.reuse, 0x40, RZ ;  /* 0x000000402a2b7810 */ /* 0x040fe40007ffe0ff */
[----:B------:R-:W-:Y:S01]  /*3fb0*/  IADD3 R44, R42, 0x60, RZ ;  /* 0x000000602a2c7810 */ /* 0x000fe20007ffe0ff */
[----:B------:R0:W3:Y:S01]  /*3fc0*/  @!P0 LDG.E.U16 R51, [R46.64] ;  /* 0x000000042e338981 */ /* 0x0000e2000c1e1500 */
[----:B------:R-:W-:-:S03]  /*3fd0*/  ISETP.GE.AND P0, PT, R43, R49, PT ;  /* 0x000000312b00720c */ /* 0x000fc60003f06270 */
[----:B------:R0:W4:Y:S01]  /*3fe0*/  @!P1 LDG.E.U16 R94, [R46.64+0x40] ;  /* 0x000040042e5e9981 */ /* 0x000122000c1e1500 */
[-C--:B------:R-:W-:Y:S02]  /*3ff0*/  ISETP.GE.AND P1, PT, R44, R49.reuse, PT ;  /* 0x000000312c00720c */ /* 0x080fe40003f26270 */
[----:B------:R-:W-:Y:S02]  /*4000*/  ISETP.GE.AND P2, PT, R45, R49, PT ;  /* 0x000000312d00720c */ /* 0x000fe40003f46270 */
[----:B------:R-:W-:Y:S02]  /*4010*/  PRMT R97, RZ, 0x7610, R97 ;  /* 0x00007610ff617816 */ /* 0x000fe40000000061 */
[----:B------:R-:W-:Y:S02]  /*4020*/  PRMT R95, RZ, 0x7610, R95 ;  /* 0x00007610ff5f7816 */ /* 0x000fe4000000005f */
[C---:B------:R-:W-:Y:S02]  /*4030*/  IADD3 R43, R42.reuse, 0xa0, RZ ;  /* 0x000000a02a2b7810 */ /* 0x040fe40007ffe0ff */
[----:B------:R-:W-:Y:S01]  /*4040*/  IADD3 R44, R42, 0xc0, RZ ;  /* 0x000000c02a2c7810 */ /* 0x000fe20007ffe0ff */
[----:B------:R0:W3:Y:S01]  /*4050*/  @!P0 LDG.E.U16 R97, [R46.64+0x80] ;  /* 0x000080042e618981 */ /* 0x0000e2000c1e1500 */
[----:B------:R-:W-:-:S02]  /*4060*/  PRMT R96, RZ, 0x7610, R96 ;  /* 0x00007610ff607816 */ /* 0x000fc40000000060 */
[-C--:B------:R-:W-:Y:S01]  /*4070*/  ISETP.GE.AND P0, PT, R43, R49.reuse, PT ;  /* 0x000000312b00720c */ /* 0x080fe20003f06270 */
[----:B------:R0:W3:Y:S01]  /*4080*/  @!P1 LDG.E.U16 R95, [R46.64+0xc0] ;  /* 0x0000c0042e5f9981 */ /* 0x0000e2000c1e1500 */
[----:B------:R-:W-:Y:S02]  /*4090*/  IADD3 R43, R42, 0xe0, RZ ;  /* 0x000000e02a2b7810 */ /* 0x000fe40007ffe0ff */
[-C--:B------:R-:W-:Y:S01]  /*40a0*/  ISETP.GE.AND P1, PT, R44, R49.reuse, PT ;  /* 0x000000312c00720c */ /* 0x080fe20003f26270 */
[----:B------:R0:W4:Y:S01]  /*40b0*/  @!P2 LDG.E.U16 R96, [R46.64+0x100] ;  /* 0x000100042e60a981 */ /* 0x000122000c1e1500 */
[C---:B------:R-:W-:Y:S02]  /*40c0*/  IADD3 R44, R42.reuse, 0x100, RZ ;  /* 0x000001002a2c7810 */ /* 0x040fe40007ffe0ff */
[----:B------:R-:W-:Y:S02]  /*40d0*/  ISETP.GE.AND P2, PT, R43, R49, PT ;  /* 0x000000312b00720c */ /* 0x000fe40003f46270 */
[----:B------:R-:W-:-:S02]  /*40e0*/  IADD3 R43, R42, 0x120, RZ ;  /* 0x000001202a2b7810 */ /* 0x000fc40007ffe0ff */
[----:B------:R-:W-:Y:S02]  /*40f0*/  PRMT R99, RZ, 0x7610, R99 ;  /* 0x00007610ff637816 */ /* 0x000fe40000000063 */
[-C--:B------:R-:W-:Y:S02]  /*4100*/  ISETP.GE.AND P3, PT, R44, R49.reuse, PT ;  /* 0x000000312c00720c */ /* 0x080fe40003f66270 */
[----:B------:R-:W-:Y:S02]  /*4110*/  PRMT R100, RZ, 0x7610, R100 ;  /* 0x00007610ff647816 */ /* 0x000fe40000000064 */
[-C--:B------:R-:W-:Y:S01]  /*4120*/  ISETP.GE.AND P6, PT, R43, R49.reuse, PT ;  /* 0x000000312b00720c */ /* 0x080fe20003fc6270 */
[----:B------:R0:W4:Y:S01]  /*4130*/  @!P1 LDG.E.U16 R99, [R46.64+0x180] ;  /* 0x000180042e639981 */ /* 0x000122000c1e1500 */
[C---:B------:R-:W-:Y:S02]  /*4140*/  IADD3 R43, R42.reuse, 0x160, RZ ;  /* 0x000001602a2b7810 */ /* 0x040fe40007ffe0ff */
[----:B------:R-:W-:Y:S01]  /*4150*/  IADD3 R44, R42, 0x140, RZ ;  /* 0x000001402a2c7810 */ /* 0x000fe20007ffe0ff */
[----:B------:R0:W4:Y:S01]  /*4160*/  @!P0 LDG.E.U16 R100, [R46.64+0x140] ;  /* 0x000140042e648981 */ /* 0x000122000c1e1500 */
[----:B------:R-:W-:-:S02]  /*4170*/  ISETP.GE.AND P1, PT, R43, R49, PT ;  /* 0x000000312b00720c */ /* 0x000fc40003f26270 */
[----:B------:R-:W-:Y:S02]  /*4180*/  PRMT R98, RZ, 0x7610, R98 ;  /* 0x00007610ff627816 */ /* 0x000fe40000000062 */
[----:B------:R-:W-:Y:S02]  /*4190*/  ISETP.GE.AND P0, PT, R44, R49, PT ;  /* 0x000000312c00720c */ /* 0x000fe40003f06270 */
[C---:B------:R-:W-:Y:S02]  /*41a0*/  IADD3 R43, R42.reuse, 0x1c0, RZ ;  /* 0x000001c02a2b7810 */ /* 0x040fe40007ffe0ff */
[----:B------:R-:W-:Y:S01]  /*41b0*/  PRMT R101, RZ, 0x7610, R101 ;  /* 0x00007610ff657816 */ /* 0x000fe20000000065 */
[----:B------:R0:W4:Y:S01]  /*41c0*/  @!P3 LDG.E.U16 R98, [R46.64+0x200] ;  /* 0x000200042e62b981 */ /* 0x000122000c1e1500 */
[----:B------:R-:W-:Y:S02]  /*41d0*/  PRMT R126, RZ, 0x7610, R126 ;  /* 0x00007610ff7e7816 */ /* 0x000fe4000000007e */
[----:B------:R-:W-:-:S02]  /*41e0*/  IADD3 R44, R42, 0x1a0, RZ ;  /* 0x000001a02a2c7810 */ /* 0x000fc40007ffe0ff */
[C---:B------:R-:W-:Y:S01]  /*41f0*/  IADD3 R45, R42.reuse, 0x180, RZ ;  /* 0x000001802a2d7810 */ /* 0x040fe20007ffe0ff */
[----:B------:R0:W4:Y:S01]  /*4200*/  @!P2 LDG.E.U16 R101, [R46.64+0x1c0] ;  /* 0x0001c0042e65a981 */ /* 0x000122000c1e1500 */
[-C--:B------:R-:W-:Y:S02]  /*4210*/  ISETP.GE.AND P4, PT, R43, R49.reuse, PT ;  /* 0x000000312b00720c */ /* 0x080fe40003f86270 */
[----:B------:R-:W-:Y:S01]  /*4220*/  IADD3 R43, R42, 0x200, RZ ;  /* 0x000002002a2b7810 */ /* 0x000fe20007ffe0ff */
[----:B------:R0:W4:Y:S01]  /*4230*/  @!P6 LDG.E.U16 R126, [R46.64+0x240] ;  /* 0x000240042e7ee981 */ /* 0x000122000c1e1500 */
[-C--:B------:R-:W-:Y:S02]  /*4240*/  ISETP.GE.AND P3, PT, R44, R49.reuse, PT ;  /* 0x000000312c00720c */ /* 0x080fe40003f66270 */
[----:B------:R-:W-:Y:S02]  /*4250*/  PRMT R125, RZ, 0x7610, R125 ;  /* 0x00007610ff7d7816 */ /* 0x000fe4000000007d */
[----:B------:R-:W-:-:S02]  /*4260*/  ISETP.GE.AND P2, PT, R45, R49, PT ;  /* 0x000000312d00720c */ /* 0x000fc40003f46270 */
[C---:B------:R-:W-:Y:S02]  /*4270*/  IADD3 R44, R42.reuse, 0x1e0, RZ ;  /* 0x000001e02a2c7810 */ /* 0x040fe40007ffe0ff */
[-C--:B------:R-:W-:Y:S01]  /*4280*/  ISETP.GE.AND P6, PT, R43, R49.reuse, PT ;  /* 0x000000312b00720c */ /* 0x080fe20003fc6270 */
[----:B------:R0:W4:Y:S01]  /*4290*/  @!P0 LDG.E.U16 R125, [R46.64+0x280] ;  /* 0x000280042e7d8981 */ /* 0x000122000c1e1500 */
[----:B------:R-:W-:Y:S02]  /*42a0*/  IADD3 R43, R42, 0x220, RZ ;  /* 0x000002202a2b7810 */ /* 0x000fe40007ffe0ff */
[----:B------:R-:W-:Y:S02]  /*42b0*/  PRMT R122, RZ, 0x7610, R122 ;  /* 0x00007610ff7a7816 */ /* 0x000fe4000000007a */
[----:B------:R-:W-:Y:S02]  /*42c0*/  ISETP.GE.AND P5, PT, R44, R49, PT ;  /* 0x000000312c00720c */ /* 0x000fe40003fa6270 */
[----:B------:R-:W-:-:S02]  /*42d0*/  IADD3 R44, R42, 0x240, RZ ;  /* 0x000002402a2c7810 */ /* 0x000fc40007ffe0ff */
[-C--:B------:R-:W-:Y:S01]  /*42e0*/  ISETP.GE.AND P0, PT, R43, R49.reuse, PT ;  /* 0x000000312b00720c */ /* 0x080fe20003f06270 */
        /* <DEDUP_REMOVED lines=9> */
[----:B------:R-:W-:Y:S02]  /*4380*/  PRMT R89, RZ, 0x7610, R89 ;  /* 0x00007610ff597816 */ /* 0x000fe40000000059 */
[-C--:B------:R-:W-:Y:S02]  /*4390*/  ISETP.GE.AND P2, PT, R44, R49.reuse, PT ;  /* 0x000000312c00720c */ /* 0x080fe40003f46270 */
[----:B------:R-:W-:Y:S01]  /*43a0*/  ISETP.GE.AND P3, PT, R45, R49, PT ;  /* 0x000000312d00720c */ /* 0x000fe20003f66270 */
[----:B------:R0:W4:Y:S01]  /*43b0*/  @!P4 LDG.E.U16 R123, [R46.64+0x380] ;  /* 0x000380042e7bc981 */ /* 0x000122000c1e1500 */
[C---:B------:R-:W-:Y:S02]  /*43c0*/  IADD3 R44, R42.reuse, 0x2a0, RZ ;  /* 0x000002a02a2c7810 */ /* 0x040fe40007ffe0ff */
[----:B------:R-:W-:Y:S01]  /*43d0*/  IADD3 R45, R42, 0x2c0, RZ ;  /* 0x000002c02a2d7810 */ /* 0x000fe20007ffe0ff */
[----:B------:R0:W4:Y:S01]  /*43e0*/  @!P5 LDG.E.U16 R89, [R46.64+0x3c0] ;  /* 0x0003c0042e59d981 */ /* 0x000122000c1e1500 */
[----:B------:R-:W-:-:S02]  /*43f0*/  PRMT R121, RZ, 0x7610, R121 ;  /* 0x00007610ff797816 */ /* 0x000fc40000000079 */
        /* <DEDUP_REMOVED lines=26> */
[----:B------:R-:W-:Y:S01]  /*45a0*/  PRMT R55, RZ, 0x7610, R55 ;  /* 0x00007610ff377816 */ /* 0x000fe20000000037 */
[----:B------:R0:W4:Y:S01]  /*45b0*/  @!P5 LDG.E.U16 R117, [R46.64+0x580] ;  /* 0x000580042e75d981 */ /* 0x000122000c1e1500 */
[----:B------:R-:W-:Y:S02]  /*45c0*/  ISETP.GE.AND P4, PT, R45, R49, PT ;  /* 0x000000312d00720c */ /* 0x000fe40003f86270 */
[C---:B------:R-:W-:Y:S01]  /*45d0*/  IADD3 R44, R42.reuse, 0x3a0, RZ ;  /* 0x000003a02a2c7810 */ /* 0x040fe20007ffe0ff */
        /* <DEDUP_REMOVED lines=21> */
[----:B--2---:R-:W-:-:S02]  /*4730*/  FMUL.FTZ R88, R40, 1.4426950216293334961 ;  /* 0x3fb8aa3b28587820 */ /* 0x004fc40000410000 */
[----:B------:R-:W-:-:S04]  /*4740*/  FMUL.FTZ R40, R41, R64 ;  /* 0x0000004029287220 */ /* 0x000fc80000410000 */
[----:B------:R-:W-:Y:S01]  /*4750*/  FMUL.RZ R103, R40, 0.15915493667125701904 ;  /* 0x3e22f98328677820 */ /* 0x000fe2000040c000 */
[----:B------:R-:W-:Y:S01]  /*4760*/  SHF.L.U32 R40, R86, 0x5, RZ ;  /* 0x0000000556287819 */ /* 0x000fe200000006ff */
[----:B------:R-:W-:-:S03]  /*4770*/  FMUL.FTZ R42, R41, R65 ;  /* 0x00000041292a7220 */ /* 0x000fc60000410000 */
[----:B------:R-:W-:Y:S01]  /*4780*/  LOP3.LUT R40, R40, 0xfffffc00, RZ, 0xc0, !PT ;  /* 0xfffffc0028287812 */ /* 0x000fe200078ec0ff */
[----:B------:R-:W-:-:S03]  /*4790*/  FMUL.RZ R102, R42, 0.15915493667125701904 ;  /* 0x3e22f9832a667820 */ /* 0x000fc6000040c000 */
[----:B------:R-:W-:-:S04]  /*47a0*/  IADD3 R42, R40, R85, RZ ;  /* 0x00000055282a7210 */ /* 0x000fc80007ffe0ff */
[----:B0-----:R-:W-:-:S04]  /*47b0*/  IADD3 R47, R42, 0x20, RZ ;  /* 0x000000202a2f7810 */ /* 0x001fc80007ffe0ff */
[----:B------:R-:W-:Y:S01]  /*47c0*/  LEA.HI.SX32 R47, R47, R42, 0x1b ;  /* 0x0000002a2f2f7211 */ /* 0x000fe200078fdaff */
[----:B------:R-:W-:Y:S03]  /*47d0*/  MUFU.SIN R105, R103 ;  /* 0x0000006700697308 */ /* 0x000fe60000000400 */
[----:B------:R-:W-:Y:S02]  /*47e0*/  SHF.L.U32 R129, R47, 0x1, RZ ;  /* 0x000000012f817819 */ /* 0x000fe400000006ff */
[----:B------:R-:W-:-:S03]  /*47f0*/  IADD3 R47, R42, 0x40, RZ ;  /* 0x000000402a2f7810 */ /* 0x000fc60007ffe0ff */
[----:B------:R0:W-:Y:S01]  /*4800*/  MUFU.COS R107, R103 ;  /* 0x00000067006b7308 */ /* 0x0001e20000000000 */
[CC--:B------:R-:W-:Y:S02]  /*4810*/  LEA.HI.SX32 R46, R42.reuse, R42.reuse, 0x1b ;  /* 0x0000002a2a2e7211 */ /* 0x0c0fe400078fdaff */
[----:B------:R-:W-:Y:S02]  /*4820*/  LEA.HI.SX32 R47, R47, R42, 0x1b ;  /* 0x0000002a2f2f7211 */ /* 0x000fe400078fdaff */
[C---:B------:R-:W-:Y:S02]  /*4830*/  IADD3 R127, R42.reuse, 0x80, RZ ;  /* 0x000000802a7f7810 */ /* 0x040fe40007ffe0ff */
[----:B0-----:R-:W-:-:S04]  /*4840*/  IADD3 R103, R42, 0x60, RZ ;  /* 0x000000602a677810 */ /* 0x001fc80007ffe0ff */
[-C--:B------:R-:W-:Y:S02]  /*4850*/  LEA.HI.SX32 R103, R103, R42.reuse, 0x1b ;  /* 0x0000002a67677211 */ /* 0x080fe400078fdaff */
[----:B------:R-:W-:Y:S02]  /*4860*/  SHF.L.U32 R46, R46, 0x1, RZ ;  /* 0x000000012e2e7819 */ /* 0x000fe400000006ff */
[----:B------:R-:W-:Y:S02]  /*4870*/  SHF.L.U32 R106, R47, 0x1, RZ ;  /* 0x000000012f6a7819 */ /* 0x000fe400000006ff */
[----:B------:R-:W-:Y:S02]  /*4880*/  LEA.HI.SX32 R127, R127, R42, 0x1b ;  /* 0x0000002a7f7f7211 */ /* 0x000fe400078fdaff */
[----:B------:R-:W-:Y:S02]  /*4890*/  SHF.L.U32 R128, R103, 0x1, RZ ;  /* 0x0000000167807819 */ /* 0x000fe400000006ff */
[----:B------:R-:W-:-:S02]  /*48a0*/  IADD3 R47, R42, 0xa0, RZ ;  /* 0x000000a02a2f7810 */ /* 0x000fc40007ffe0ff */
[C---:B------:R-:W-:Y:S01]  /*48b0*/  IADD3 R103, R42.reuse, 0xc0, RZ ;  /* 0x000000c02a677810 */ /* 0x040fe20007ffe0ff */
[----:B---3--:R0:W-:Y:S01]  /*48c0*/  STS.U16 [R46], R51 ;  /* 0x000000332e007388 */ /* 0x0081e20000000400 */
[----:B------:R-:W-:Y:S02]  /*48d0*/  SHF.L.U32 R131, R127, 0x1, RZ ;  /* 0x000000017f837819 */ /* 0x000fe400000006ff */
[-C--:B------:R-:W-:Y:S01]  /*48e0*/  LEA.HI.SX32 R47, R47, R42.reuse, 0x1b ;  /* 0x0000002a2f2f7211 */ /* 0x080fe200078fdaff */
[----:B----4-:R1:W-:Y:S01]  /*48f0*/  STS.U16 [R129+0x40], R94 ;  /* 0x0000405e81007388 */ /* 0x0103e20000000400 */
[----:B------:R-:W-:Y:S02]  /*4900*/  IADD3 R127, R42, 0xe0, RZ ;  /* 0x000000e02a7f7810 */ /* 0x000fe40007ffe0ff */
[----:B------:R-:W-:Y:S01]  /*4910*/  LEA.HI.SX32 R103, R103, R42, 0x1b ;  /* 0x0000002a67677211 */ /* 0x000fe200078fdaff */
[----:B------:R-:W-:Y:S01]  /*4920*/  STS.U16 [R106+0x80], R97 ;  /* 0x000080616a007388 */ /* 0x000fe20000000400 */
[----:B0-----:R-:W-:-:S03]  /*4930*/  FMUL.FTZ R46, R41, R62 ;  /* 0x0000003e292e7220 */ /* 0x001fc60000410000 */
[----:B------:R0:W-:Y:S01]  /*4940*/  STS.U16 [R128+0xc0], R95 ;  /* 0x0000c05f80007388 */ /* 0x0001e20000000400 */
[----:B-1----:R-:W-:Y:S01]  /*4950*/  IADD3 R129, R42, 0x100, RZ ;  /* 0x000001002a817810 */ /* 0x002fe20007ffe0ff */
[----:B------:R-:W-:Y:S01]  /*4960*/  FMUL.RZ R130, R46, 0.15915493667125701904 ;  /* 0x3e22f9832e827820 */ /* 0x000fe2000040c000 */
[-C--:B------:R-:W-:Y:S02]  /*4970*/  LEA.HI.SX32 R127, R127, R42.reuse, 0x1b ;  /* 0x0000002a7f7f7211 */ /* 0x080fe400078fdaff */
[----:B------:R-:W-:Y:S01]  /*4980*/  SHF.L.U32 R94, R103, 0x1, RZ ;  /* 0x00000001675e7819 */ /* 0x000fe200000006ff */
[----:B------:R-:W-:Y:S01]  /*4990*/  MUFU.SIN R49, R102 ;  /* 0x0000006600317308 */ /* 0x000fe20000000400 */
[----:B0-----:R-:W-:Y:S01]  /*49a0*/  SHF.L.U32 R95, R47, 0x1, RZ ;  /* 0x000000012f5f7819 */ /* 0x001fe200000006ff */
[----:B------:R-:W-:Y:S01]  /*49b0*/  FMUL.FTZ R46, R41, R61 ;  /* 0x0000003d292e7220 */ /* 0x000fe20000410000 */
[----:B------:R-:W-:Y:S01]  /*49c0*/  LEA.HI.SX32 R129, R129, R42, 0x1b ;  /* 0x0000002a81817211 */ /* 0x000fe200078fdaff */
[----:B------:R0:W-:Y:S04]  /*49d0*/  STS.U16 [R131+0x100], R96 ;  /* 0x0001006083007388 */ /* 0x0001e80000000400 */
[----:B------:R1:W-:Y:S01]  /*49e0*/  MUFU.COS R109, R102 ;  /* 0x00000066006d7308 */ /* 0x0003e20000000000 */
[C---:B------:R-:W-:Y:S01]  /*49f0*/  IADD3 R47, R42.reuse, 0x120, RZ ;  /* 0x000001202a2f7810 */ /* 0x040fe20007ffe0ff */
[----:B------:R-:W-:Y:S01]  /*4a00*/  STS.U16 [R95+0x140], R100 ;  /* 0x000140645f007388 */ /* 0x000fe20000000400 */
[----:B------:R-:W-:Y:S01]  /*4a10*/  IADD3 R149, R42, 0x2e0, RZ ;  /* 0x000002e02a957810 */ /* 0x000fe20007ffe0ff */
[----:B------:R-:W-:Y:S01]  /*4a20*/  FMUL.RZ R128, R46, 0.15915493667125701904 ;  /* 0x3e22f9832e807820 */ /* 0x000fe2000040c000 */
[----:B------:R-:W-:Y:S01]  /*4a30*/  SHF.L.U32 R97, R129, 0x1, RZ ;  /* 0x0000000181617819 */ /* 0x000fe200000006ff */
[----:B------:R2:W-:Y:S01]  /*4a40*/  STS.U16 [R94+0x180], R99 ;  /* 0x000180635e007388 */ /* 0x0005e20000000400 */
[----:B0-----:R-:W-:Y:S01]  /*4a50*/  SHF.L.U32 R96, R127, 0x1, RZ ;  /* 0x000000017f607819 */ /* 0x001fe200000006ff */
[----:B-1----:R-:W-:Y:S01]  /*4a60*/  FMUL.FTZ R102, R41, R63 ;  /* 0x0000003f29667220 */ /* 0x002fe20000410000 */
[----:B------:R-:W-:Y:S01]  /*4a70*/  IADD3 R127, R42, 0x140, RZ ;  /* 0x000001402a7f7810 */ /* 0x000fe20007ffe0ff */
[----:B------:R-:W-:Y:S01]  /*4a80*/  FMUL.FTZ R142, R88, R60 ;  /* 0x0000003c588e7220 */ /* 0x000fe20000410000 */
[----:B------:R-:W-:Y:S01]  /*4a90*/  IADD3 R129, R42, 0x160, RZ ;  /* 0x000001602a817810 */ /* 0x000fe20007ffe0ff */
[----:B------:R-:W-:Y:S01]  /*4aa0*/  FMUL.RZ R104, R102, 0.15915493667125701904 ;  /* 0x3e22f98366687820 */ /* 0x000fe2000040c000 */
[----:B------:R-:W-:-:S02]  /*4ab0*/  IADD3 R46, R42, 0x260, RZ ;  /* 0x000002602a2e7810 */ /* 0x000fc40007ffe0ff */
[C---:B--2---:R-:W-:Y:S01]  /*4ac0*/  IADD3 R99, R42.reuse, 0x2a0, RZ ;  /* 0x000002a02a637810 */ /* 0x044fe20007ffe0ff */
[----:B------:R-:W-:Y:S01]  /*4ad0*/  FMUL.FTZ R94, R41, R60 ;  /* 0x0000003c295e7220 */ /* 0x000fe20000410000 */
[C---:B------:R-:W-:Y:S01]  /*4ae0*/  IADD3 R135, R42.reuse, 0x180, RZ ;  /* 0x000001802a877810 */ /* 0x040fe20007ffe0ff */
[----:B------:R0:W-:Y:S01]  /*4af0*/  STS.U16 [R96+0x1c0], R101 ;  /* 0x0001c06560007388 */ /* 0x0001e20000000400 */
[C---:B------:R-:W-:Y:S01]  /*4b00*/  IADD3 R151, R42.reuse, 0x280, RZ ;  /* 0x000002802a977810 */ /* 0x040fe20007ffe0ff */
[----:B------:R-:W-:Y:S01]  /*4b10*/  MUFU.SIN R100, R128 ;  /* 0x0000008000647308 */ /* 0x000fe20000000400 */
[----:B------:R-:W-:Y:S02]  /*4b20*/  IADD3 R131, R42, 0x1a0, RZ ;  /* 0x000001a02a837810 */ /* 0x000fe40007ffe0ff */
[-C--:B------:R-:W-:Y:S02]  /*4b30*/  LEA.HI.SX32 R138, R47, R42.reuse, 0x1b ;  /* 0x0000002a2f8a7211 */ /* 0x080fe400078fdaff */
[----:B------:R-:W-:-:S02]  /*4b40*/  LEA.HI.SX32 R140, R127, R42, 0x1b ;  /* 0x0000002a7f8c7211 */ /* 0x000fc400078fdaff */
[-C--:B------:R-:W-:Y:S01]  /*4b50*/  LEA.HI.SX32 R132, R149, R42.reuse, 0x1b ;  /* 0x0000002a95847211 */ /* 0x080fe200078fdaff */
[----:B0-----:R0:W-:Y:S01]  /*4b60*/  MUFU.COS R101, R128 ;  /* 0x0000008000657308 */ /* 0x0011e20000000000 */
[----:B------:R-:W-:Y:S01]  /*4b70*/  IADD3 R153, R42, 0x1c0, RZ ;  /* 0x000001c02a997810 */ /* 0x000fe20007ffe0ff */
[----:B------:R-:W-:Y:S01]  /*4b80*/  FMUL.RZ R144, R94, 0.15915493667125701904 ;  /* 0x3e22f9835e907820 */ /* 0x000fe2000040c000 */
[C---:B------:R-:W-:Y:S02]  /*4b90*/  IADD3 R149, R42.reuse, 0x3e0, RZ ;  /* 0x000003e02a957810 */ /* 0x040fe40007ffe0ff */
[----:B------:R-:W-:Y:S02]  /*4ba0*/  IADD3 R155, R42, 0x1e0, RZ ;  /* 0x000001e02a9b7810 */ /* 0x000fe40007ffe0ff */
[-C--:B------:R-:W-:Y:S01]  /*4bb0*/  LEA.HI.SX32 R96, R129, R42.reuse, 0x1b ;  /* 0x0000002a81607211 */ /* 0x080fe200078fdaff */
[----:B------:R-:W-:Y:S01]  /*4bc0*/  MUFU.SIN R110, R104 ;  /* 0x00000068006e7308 */ /* 0x000fe20000000400 */
[----:B------:R-:W-:-:S02]  /*4bd0*/  LEA.HI.SX32 R47, R46, R42, 0x1b ;  /* 0x0000002a2e2f7211 */ /* 0x000fc400078fdaff */
[-C--:B0-----:R-:W-:Y:S02]  /*4be0*/  LEA.HI.SX32 R128, R99, R42.reuse, 0x1b ;  /* 0x0000002a63807211 */ /* 0x081fe400078fdaff */
[C---:B------:R-:W-:Y:S02]  /*4bf0*/  IADD3 R157, R42.reuse, 0x200, RZ ;  /* 0x000002002a9d7810 */ /* 0x040fe40007ffe0ff */
[-C--:B------:R-:W-:Y:S01]  /*4c00*/  LEA.HI.SX32 R135, R135, R42.reuse, 0x1b ;  /* 0x0000002a87877211 */ /* 0x080fe200078fdaff */
[----:B------:R-:W-:Y:S01]  /*4c10*/  MUFU.COS R108, R104 ;  /* 0x00000068006c7308 */ /* 0x000fe20000000000 */
[-C--:B------:R-:W-:Y:S01]  /*4c20*/  LEA.HI.SX32 R46, R151, R42.reuse, 0x1b ;  /* 0x0000002a972e7211 */ /* 0x080fe200078fdaff */
[----:B------:R0:W-:Y:S01]  /*4c30*/  STS.U16 [R97+0x200], R98 ;  /* 0x0002006261007388 */ /* 0x0001e20000000400 */
[----:B------:R-:W-:Y:S02]  /*4c40*/  IADD3 R165, R42, 0x220, RZ ;  /* 0x000002202aa57810 */ /* 0x000fe40007ffe0ff */
[----:B------:R-:W-:-:S02]  /*4c50*/  LEA.HI.SX32 R136, R131, R42, 0x1b ;  /* 0x0000002a83887211 */ /* 0x000fc400078fdaff */
[----:B------:R-:W-:Y:S01]  /*4c60*/  SHF.L.U32 R151, R138, 0x1, RZ ;  /* 0x000000018a977819 */ /* 0x000fe200000006ff */
[----:B------:R1:W-:Y:S01]  /*4c70*/  MUFU.EX2 R99, R142 ;  /* 0x0000008e00637308 */ /* 0x0003e20000000800 */
[-C--:B------:R-:W-:Y:S02]  /*4c80*/  LEA.HI.SX32 R131, R153, R42.reuse, 0x1b ;  /* 0x0000002a99837211 */ /* 0x080fe400078fdaff */
[-C--:B------:R-:W-:Y:S02]  /*4c90*/  LEA.HI.SX32 R134, R155, R42.reuse, 0x1b ;  /* 0x0000002a9b867211 */ /* 0x080fe400078fdaff */
[----:B------:R-:W-:-:S03]  /*4ca0*/  LEA.HI.SX32 R127, R157, R42, 0x1b ;  /* 0x0000002a9d7f7211 */ /* 0x000fc600078fdaff */
[----:B------:R-:W-:Y:S01]  /*4cb0*/  MUFU.SIN R104, R130 ;  /* 0x0000008200687308 */ /* 0x000fe20000000400 */
[----:B-1----:R-:W-:Y:S02]  /*4cc0*/  SHF.L.U32 R142, R140, 0x1, RZ ;  /* 0x000000018c8e7819 */ /* 0x002fe400000006ff */
[----:B------:R-:W-:Y:S02]  /*4cd0*/  LEA.HI.SX32 R140, R149, R42, 0x1b ;  /* 0x0000002a958c7211 */ /* 0x000fe400078fdaff */
[----:B------:R-:W-:-:S03]  /*4ce0*/  SHF.L.U32 R149, R96, 0x1, RZ ;  /* 0x0000000160957819 */ /* 0x000fc600000006ff */
[----:B------:R1:W-:Y:S01]  /*4cf0*/  MUFU.COS R106, R130 ;  /* 0x00000082006a7308 */ /* 0x0003e20000000000 */
[----:B------:R-:W-:Y:S01]  /*4d00*/  LEA.HI.SX32 R129, R165, R42, 0x1b ;  /* 0x0000002aa5817211 */ /* 0x000fe200078fdaff */
[----:B------:R2:W-:Y:S01]  /*4d10*/  STS.U16 [R151+0x240], R126 ;  /* 0x0002407e97007388 */ /* 0x0005e20000000400 */
[----:B------:R-:W-:-:S05]  /*4d20*/  IADD3 R133, R42, 0x2c0, RZ ;  /* 0x000002c02a857810 */ /* 0x000fca0007ffe0ff */
[----:B0-----:R-:W-:Y:S01]  /*4d30*/  MUFU.SIN R97, R144 ;  /* 0x0000009000617308 */ /* 0x001fe20000000400 */
[----:B-1----:R-:W-:Y:S01]  /*4d40*/  IADD3 R130, R42, 0x240, RZ ;  /* 0x000002402a827810 */ /* 0x002fe20007ffe0ff */
[----:B------:R-:W-:Y:S01]  /*4d50*/  STS.U16 [R142+0x280], R125 ;  /* 0x0002807d8e007388 */ /* 0x000fe20000000400 */
[----:B------:R-:W-:Y:S02]  /*4d60*/  SHF.L.U32 R134, R134, 0x1, RZ ;  /* 0x0000000186867819 */ /* 0x000fe400000006ff */
[----:B------:R-:W-:-:S03]  /*4d70*/  LEA.HI.SX32 R130, R130, R42, 0x1b ;  /* 0x0000002a82827211 */ /* 0x000fc600078fdaff */
[----:B------:R0:W-:Y:S01]  /*4d80*/  MUFU.COS R98, R144 ;  /* 0x0000009000627308 */ /* 0x0001e20000000000 */
[----:B------:R-:W-:Y:S01]  /*4d90*/  IADD3 R147, R42, 0x300, RZ ;  /* 0x000003002a937810 */ /* 0x000fe20007ffe0ff */
[----:B------:R1:W-:Y:S01]  /*4da0*/  STS.U16 [R149+0x2c0], R122 ;  /* 0x0002c07a95007388 */ /* 0x0003e20000000400 */
[----:B--2---:R-:W-:Y:S02]  /*4db0*/  SHF.L.U32 R126, R127, 0x1, RZ ;  /* 0x000000017f7e7819 */ /* 0x004fe400000006ff */
[----:B0-----:R-:W-:Y:S02]  /*4dc0*/  SHF.L.U32 R144, R135, 0x1, RZ ;  /* 0x0000000187907819 */ /* 0x001fe400000006ff */
[----:B------:R-:W-:Y:S02]  /*4dd0*/  SHF.L.U32 R135, R136, 0x1, RZ ;  /* 0x0000000188877819 */ /* 0x000fe400000006ff */
[----:B------:R-:W-:Y:S01]  /*4de0*/  SHF.L.U32 R136, R131, 0x1, RZ ;  /* 0x0000000183887819 */ /* 0x000fe200000006ff */
[----:B------:R-:W-:Y:S01]  /*4df0*/  STS.U16 [R144+0x300], R43 ;  /* 0x0003002b90007388 */ /* 0x000fe20000000400 */
[----:B------:R-:W-:-:S02]  /*4e00*/  IADD3 R145, R42, 0x320, RZ ;  /* 0x000003202a917810 */ /* 0x000fc40007ffe0ff */
[----:B------:R-:W-:Y:S01]  /*4e10*/  SHF.L.U32 R129, R129, 0x1, RZ ;  /* 0x0000000181817819 */ /* 0x000fe200000006ff */
[----:B------:R-:W-:Y:S01]  /*4e20*/  STS.U16 [R135+0x340], R124 ;  /* 0x0003407c87007388 */ /* 0x000fe20000000400 */
[----:B------:R-:W-:Y:S02]  /*4e30*/  IADD3 R143, R42, 0x340, RZ ;  /* 0x000003402a8f7810 */ /* 0x000fe40007ffe0ff */
[----:B------:R-:W-:Y:S01]  /*4e40*/  LEA.HI.SX32 R133, R133, R42, 0x1b ;  /* 0x0000002a85857211 */ /* 0x000fe200078fdaff */
[----:B------:R0:W-:Y:S01]  /*4e50*/  STS.U16 [R136+0x380], R123 ;  /* 0x0003807b88007388 */ /* 0x0001e20000000400 */
[----:B------:R-:W-:Y:S02]  /*4e60*/  SHF.L.U32 R130, R130, 0x1, RZ ;  /* 0x0000000182827819 */ /* 0x000fe400000006ff */
[----:B------:R-:W-:Y:S01]  /*4e70*/  IADD3 R141, R42, 0x360, RZ ;  /* 0x000003602a8d7810 */ /* 0x000fe20007ffe0ff */
[----:B------:R-:W-:Y:S01]  /*4e80*/  STS.U16 [R134+0x3c0], R89 ;  /* 0x0003c05986007388 */ /* 0x000fe20000000400 */
[----:B-1----:R-:W-:-:S02]  /*4e90*/  SHF.L.U32 R122, R47, 0x1, RZ ;  /* 0x000000012f7a7819 */ /* 0x002fc400000006ff */
[----:B------:R-:W-:Y:S01]  /*4ea0*/  IADD3 R139, R42, 0x380, RZ ;  /* 0x000003802a8b7810 */ /* 0x000fe20007ffe0ff */
[----:B------:R1:W-:Y:S01]  /*4eb0*/  STS.U16 [R126+0x400], R121 ;  /* 0x000400797e007388 */ /* 0x0003e20000000400 */
[-C--:B------:R-:W-:Y:S02]  /*4ec0*/  LEA.HI.SX32 R147, R147, R42.reuse, 0x1b ;  /* 0x0000002a93937211 */ /* 0x080fe400078fdaff */
[----:B0-----:R-:W-:Y:S01]  /*4ed0*/  SHF.L.U32 R123, R46, 0x1, RZ ;  /* 0x000000012e7b7819 */ /* 0x001fe200000006ff */
[----:B------:R0:W-:Y:S01]  /*4ee0*/  STS.U16 [R129+0x440], R120 ;  /* 0x0004407881007388 */ /* 0x0001e20000000400 */
[----:B------:R-:W-:Y:S02]  /*4ef0*/  IADD3 R137, R42, 0x3a0, RZ ;  /* 0x000003a02a897810 */ /* 0x000fe40007ffe0ff */
[----:B------:R-:W-:Y:S02]  /*4f00*/  LEA.HI.SX32 R145, R145, R42, 0x1b ;  /* 0x0000002a91917211 */ /* 0x000fe400078fdaff */
[----:B------:R-:W-:Y:S01]  /*4f10*/  SHF.L.U32 R125, R128, 0x1, RZ ;  /* 0x00000001807d7819 */ /* 0x000fe200000006ff */
[----:B------:R-:W-:Y:S01]  /*4f20*/  STS.U16 [R130+0x480], R119 ;  /* 0x0004807782007388 */ /* 0x000fe20000000400 */
[----:B------:R-:W-:-:S02]  /*4f30*/  IADD3 R95, R42, 0x3c0, RZ ;  /* 0x000003c02a5f7810 */ /* 0x000fc40007ffe0ff */
[-C--:B------:R-:W-:Y:S02]  /*4f40*/  LEA.HI.SX32 R143, R143, R42.reuse, 0x1b ;  /* 0x0000002a8f8f7211 */ /* 0x080fe400078fdaff */
[----:B------:R-:W-:Y:S01]  /*4f50*/  SHF.L.U32 R124, R133, 0x1, RZ ;  /* 0x00000001857c7819 */ /* 0x000fe200000006ff */
[----:B------:R2:W-:Y:S01]  /*4f60*/  STS.U16 [R122+0x4c0], R53 ;  /* 0x0004c0357a007388 */ /* 0x0005e20000000400 */
[-C--:B------:R-:W-:Y:S02]  /*4f70*/  LEA.HI.SX32 R141, R141, R42.reuse, 0x1b ;  /* 0x0000002a8d8d7211 */ /* 0x080fe400078fdaff */
[----:B-1----:R-:W-:Y:S01]  /*4f80*/  SHF.L.U32 R121, R132, 0x1, RZ ;  /* 0x0000000184797819 */ /* 0x002fe200000006ff */
[----:B------:R-:W-:Y:S01]  /*4f90*/  STS.U16 [R123+0x500], R54 ;  /* 0x000500367b007388 */ /* 0x000fe20000000400 */
[-C--:B------:R-:W-:Y:S02]  /*4fa0*/  LEA.HI.SX32 R139, R139, R42.reuse, 0x1b ;  /* 0x0000002a8b8b7211 */ /* 0x080fe400078fdaff */
[----:B0-----:R-:W-:Y:S01]  /*4fb0*/  SHF.L.U32 R120, R147, 0x1, RZ ;  /* 0x0000000193787819 */ /* 0x001fe200000006ff */
[----:B------:R-:W-:Y:S01]  /*4fc0*/  STS.U16 [R125+0x540], R118 ;  /* 0x000540767d007388 */ /* 0x000fe20000000400 */
[----:B------:R-:W-:-:S02]  /*4fd0*/  LEA.HI.SX32 R137, R137, R42, 0x1b ;  /* 0x0000002a89897211 */ /* 0x000fc400078fdaff */
[----:B------:R-:W-:Y:S02]  /*4fe0*/  SHF.L.U32 R145, R145, 0x1, RZ ;  /* 0x0000000191917819 */ /* 0x000fe400000006ff */
[----:B------:R-:W-:Y:S01]  /*4ff0*/  LEA R40, R85, R40, 0x5 ;  /* 0x0000002855287211 */ /* 0x000fe200078e28ff */
[----:B------:R-:W-:Y:S01]  /*5000*/  FMUL.FTZ R47, R41, R57 ;  /* 0x00000039292f7220 */ /* 0x000fe20000410000 */
[----:B------:R-:W-:Y:S01]  /*5010*/  LEA.HI.SX32 R138, R95, R42, 0x1b ;  /* 0x0000002a5f8a7211 */ /* 0x000fe200078fdaff */
[----:B------:R-:W-:Y:S01]  /*5020*/  STS.U16 [R124+0x580], R117 ;  /* 0x000580757c007388 */ /* 0x000fe20000000400 */
[----:B------:R-:W-:Y:S02]  /*5030*/  SHF.L.U32 R143, R143, 0x1, RZ ;  /* 0x000000018f8f7819 */ /* 0x000fe400000006ff */
[----:B------:R-:W-:Y:S01]  /*5040*/  SHF.L.U32 R141, R141, 0x1, RZ ;  /* 0x000000018d8d7819 */ /* 0x000fe200000006ff */
[----:B------:R0:W-:Y:S01]  /*5050*/  STS.U16 [R121+0x5c0], R116 ;  /* 0x0005c07479007388 */ /* 0x0001e20000000400 */
[----:B--2---:R-:W-:-:S02]  /*5060*/  SHF.L.U32 R122, R139, 0x1, RZ ;  /* 0x000000018b7a7819 */ /* 0x004fc400000006ff */
[----:B------:R-:W-:Y:S01]  /*5070*/  LEA.HI.SX32 R40, R40, R40, 0x1b ;  /* 0x0000002828287211 */ /* 0x000fe200078fdaff */
[----:B------:R-:W-:Y:S01]  /*5080*/  STS.U16 [R120+0x600], R55 ;  /* 0x0006003778007388 */ /* 0x000fe20000000400 */
[----:B------:R-:W-:Y:S01]  /*5090*/  SHF.L.U32 R138, R138, 0x1, RZ ;  /* 0x000000018a8a7819 */ /* 0x000fe200000006ff */
[----:B------:R-:W-:Y:S01]  /*50a0*/  FMUL.RZ R119, R47, 0.15915493667125701904 ;  /* 0x3e22f9832f777820 */ /* 0x000fe2000040c000 */
[----:B------:R-:W-:Y:S01]  /*50b0*/  SHF.L.U32 R140, R140, 0x1, RZ ;  /* 0x000000018c8c7819 */ /* 0x000fe200000006ff */
[----:B------:R-:W-:Y:S01]  /*50c0*/  STS.U16 [R145+0x640], R114 ;  /* 0x0006407291007388 */ /* 0x000fe20000000400 */
[----:B0-----:R-:W-:Y:S01]  /*50d0*/  SHF.L.U32 R116, R137, 0x1, RZ ;  /* 0x0000000189747819 */ /* 0x001fe200000006ff */
[----:B------:R-:W-:Y:S02]  /*50e0*/  FMUL.FTZ R47, R41, R56 ;  /* 0x00000038292f7220 */ /* 0x000fe40000410000 */
[----:B------:R0:W-:Y:S01]  /*50f0*/  STS.U16 [R143+0x680], R52 ;  /* 0x000680348f007388 */ /* 0x0001e20000000400 */
[----:B------:R-:W-:-:S03]  /*5100*/  SHF.L.U32 R40, R40, 0x1, RZ ;  /* 0x0000000128287819 */ /* 0x000fc600000006ff */
[----:B------:R1:W-:Y:S04]  /*5110*/  STS.U16 [R141+0x6c0], R44 ;  /* 0x0006c02c8d007388 */ /* 0x0003e80000000400 */
[----:B------:R-:W-:Y:S01]  /*5120*/  STS.U16 [R122+0x700], R115 ;  /* 0x000700737a007388 */ /* 0x000fe20000000400 */
[----:B------:R-:W-:-:S03]  /*5130*/  FMUL.RZ R117, R47, 0.15915493667125701904 ;  /* 0x3e22f9832f757820 */ /* 0x000fc6000040c000 */
[----:B------:R-:W-:Y:S04]  /*5140*/  STS.U16 [R116+0x740], R45 ;  /* 0x0007402d74007388 */ /* 0x000fe80000000400 */
[----:B------:R-:W-:Y:S04]  /*5150*/  STS.U16 [R138+0x780], R113 ;  /* 0x000780718a007388 */ /* 0x000fe80000000400 */
[----:B------:R2:W-:Y:S01]  /*5160*/  STS.U16 [R140+0x7c0], R111 ;  /* 0x0007c06f8c007388 */ /* 0x0005e20000000400 */
[----:B------:R-:W-:-:S06]  /*5170*/  NOP ;  /* 0x0000000000007918 */ /* 0x000fcc0000000000 */
[----:B------:R-:W3:Y:S04]  /*5180*/  LDS.U16 R47, [R40] ;  /* 0x00000000282f7984 */ /* 0x000ee80000000400 */
[----:B------:R-:W4:Y:S01]  /*5190*/  LDS.U16 R114, [R40+0x2] ;  /* 0x0000020028727984 */ /* 0x000f220000000400 */
[----:B------:R-:W-:Y:S01]  /*51a0*/  FMUL.FTZ R112, R88, R65 ;  /* 0x0000004158707220 */ /* 0x000fe20000410000 */
[----:B0-----:R-:W-:Y:S01]  /*51b0*/  SHF.L.U32 R52, R86, 0x4, RZ ;  /* 0x0000000456347819 */ /* 0x001fe200000006ff */
[----:B------:R-:W-:Y:S01]  /*51c0*/  FMUL.FTZ R50, R88, R64 ;  /* 0x0000004058327220 */ /* 0x000fe20000410000 */
[----:B------:R-:W-:Y:S01]  /*51d0*/  MUFU.SIN R53, R119 ;  /* 0x0000007700357308 */ /* 0x000fe20000000400 */
[C---:B-1----:R-:W-:Y:S01]  /*51e0*/  FMUL.FTZ R44, R41.reuse, R39 ;  /* 0x00000027292c7220 */ /* 0x042fe20000410000 */
[----:B------:R-:W0:Y:S01]  /*51f0*/  LDS.U16 R113, [R40+0x4] ;  /* 0x0000040028717984 */ /* 0x000e220000000400 */
[----:B--2---:R-:W-:-:S03]  /*5200*/  FMUL.FTZ R111, R41, R38 ;  /* 0x00000026296f7220 */ /* 0x004fc60000410000 */
[----:B------:R-:W1:Y:S02]  /*5210*/  LDS.U16 R115, [R40+0x6] ;  /* 0x0000060028737984 */ /* 0x000e640000000400 */
[----:B------:R-:W2:Y:S01]  /*5220*/  MUFU.EX2 R112, R112 ;  /* 0x0000007000707308 */ /* 0x000ea20000000800 */
[----:B------:R-:W-:Y:S01]  /*5230*/  IADD3 R116, R52, 0x2, RZ ;  /* 0x0000000234747810 */ /* 0x000fe20007ffe0ff */
[-C--:B------:R-:W-:Y:S01]  /*5240*/  FMUL.FTZ R46, R88, R58.reuse ;  /* 0x0000003a582e7220 */ /* 0x080fe20000410000 */
[----:B------:R-:W-:Y:S01]  /*5250*/  IADD3 R118, R52, 0x3, RZ ;  /* 0x0000000334767810 */ /* 0x000fe20007ffe0ff */
[----:B------:R-:W-:Y:S01]  /*5260*/  LDS.U16 R132, [R40+0x10] ;  /* 0x0000100028847984 */ /* 0x000fe20000000400 */
[-C--:B------:R-:W-:Y:S02]  /*5270*/  ISETP.GE.U32.AND P4, PT, R116, R79.reuse, PT ;  /* 0x0000004f7400720c */ /* 0x080fe40003f86070 */
[----:B------:R-:W-:Y:S01]  /*5280*/  IADD3 R116, R52, 0x5, RZ ;  /* 0x0000000534747810 */ /* 0x000fe20007ffe0ff */
[----:B------:R-:W0:Y:S01]  /*5290*/  MUFU.EX2 R50, R50 ;  /* 0x0000003200327308 */ /* 0x000e220000000800 */
[----:B------:R-:W-:Y:S01]  /*52a0*/  ISETP.GE.U32.AND P5, PT, R118, R79, PT ;  /* 0x0000004f7600720c */ /* 0x000fe20003fa6070 */
[----:B------:R-:W-:Y:S01]  /*52b0*/  FMUL.FTZ R42, R41, R58 ;  /* 0x0000003a292a7220 */ /* 0x000fe20000410000 */
[----:B------:R-:W-:Y:S01]  /*52c0*/  IADD3 R118, R52, 0x6, RZ ;  /* 0x0000000634767810 */ /* 0x000fe20007ffe0ff */
[----:B------:R-:W-:Y:S04]  /*52d0*/  LDS.U16 R130, [R40+0x1a] ;  /* 0x00001a0028827984 */ /* 0x000fe80000000400 */
[----:B------:R3:W-:Y:S01]  /*52e0*/  MUFU.COS R54, R119 ;  /* 0x0000007700367308 */ /* 0x0007e20000000000 */
[C---:B--2---:R-:W-:Y:S01]  /*52f0*/  FMUL.FTZ R122, R112.reuse, R109 ;  /* 0x0000006d707a7220 */ /* 0x044fe20000410000 */
[----:B------:R-:W-:Y:S01]  /*5300*/  LDS.U16 R129, [R40+0x14] ;  /* 0x0000140028817984 */ /* 0x000fe20000000400 */
[----:B------:R-:W-:Y:S01]  /*5310*/  FMUL.FTZ R49, R112, R49 ;  /* 0x0000003170317220 */ /* 0x000fe20000410000 */
[----:B------:R-:W-:-:S02]  /*5320*/  ISETP.GE.U32.AND P0, PT, R116, R79, PT ;  /* 0x0000004f7400720c */ /* 0x000fc40003f06070 */
[----:B------:R-:W-:Y:S01]  /*5330*/  LDS.U16 R116, [R40+0x8] ;  /* 0x0000080028747984 */ /* 0x000fe20000000400 */
[----:B---3--:R-:W-:Y:S01]  /*5340*/  HADD2.F32 R112, -RZ, R47.H0_H0 ;  /* 0x2000002fff707230 */ /* 0x008fe20000004100 */
[----:B------:R-:W-:Y:S01]  /*5350*/  FMUL.RZ R119, R44, 0.15915493667125701904 ;  /* 0x3e22f9832c777820 */ /* 0x000fe2000040c000 */
[----:B------:R-:W-:Y:S01]  /*5360*/  MUFU.SIN R126, R117 ;  /* 0x00000075007e7308 */ /* 0x000fe20000000400 */
[----:B------:R-:W-:Y:S01]  /*5370*/  FMUL.FTZ R102, R88, R63 ;  /* 0x0000003f58667220 */ /* 0x000fe20000410000 */
[----:B----4-:R-:W-:Y:S01]  /*5380*/  HADD2.F32 R114, -RZ, R114.H0_H0 ;  /* 0x20000072ff727230 */ /* 0x010fe20000004100 */
[----:B------:R-:W-:-:S05]  /*5390*/  FMUL.FTZ R112, R17, R112 ;  /* 0x0000007011707220 */ /* 0x000fca0000410000 */
[----:B------:R2:W-:Y:S01]  /*53a0*/  MUFU.COS R127, R117 ;  /* 0x00000075007f7308 */ /* 0x0005e20000000000 */
[----:B------:R-:W-:Y:S01]  /*53b0*/  FMUL.FTZ R114, R17, R114 ;  /* 0x0000007211727220 */ /* 0x000fe20000410000 */
[-C--:B------:R-:W-:Y:S01]  /*53c0*/  ISETP.GE.U32.AND P1, PT, R118, R79.reuse, PT ;  /* 0x0000004f7600720c */ /* 0x080fe20003f26070 */
[----:B------:R-:W-:Y:S01]  /*53d0*/  LDS.U16 R109, [R40+0xe] ;  /* 0x00000e00286d7984 */ /* 0x000fe20000000400 */
[----:B------:R-:W-:Y:S01]  /*53e0*/  ISETP.GE.U32.AND P2, PT, R52, R79, PT ;  /* 0x0000004f3400720c */ /* 0x000fe20003f46070 */
[----:B------:R-:W-:Y:S02]  /*53f0*/  FMUL.FTZ R103, R88, R62 ;  /* 0x0000003e58677220 */ /* 0x000fe40000410000 */
[-C--:B------:R-:W-:Y:S01]  /*5400*/  FMUL.FTZ R94, R41, R59.reuse ;  /* 0x0000003b295e7220 */ /* 0x080fe20000410000 */
[----:B------:R-:W-:Y:S01]  /*5410*/  MUFU.SIN R44, R119 ;  /* 0x00000077002c7308 */ /* 0x000fe20000000400 */
[----:B--2---:R-:W2:Y:S01]  /*5420*/  LDS.U16 R117, [R40+0xa] ;  /* 0x00000a0028757984 */ /* 0x004ea20000000400 */
[----:B------:R-:W-:Y:S01]  /*5430*/  IADD3 R118, R52, 0x7, RZ ;  /* 0x0000000734767810 */ /* 0x000fe20007ffe0ff */
[----:B------:R-:W-:-:S02]  /*5440*/  FMUL.FTZ R96, R88, R59 ;  /* 0x0000003b58607220 */ /* 0x000fc40000410000 */
[----:B------:R-:W-:Y:S03]  /*5450*/  LDS.U16 R133, [R40+0x1c] ;  /* 0x00001c0028857984 */ /* 0x000fe60000000400 */
[----:B------:R3:W-:Y:S01]  /*5460*/  MUFU.COS R45, R119 ;  /* 0x00000077002d7308 */ /* 0x0007e20000000000 */
[----:B------:R-:W-:Y:S02]  /*5470*/  FSEL R125, R49, RZ, !P2 ;  /* 0x000000ff317d7208 */ /* 0x000fe40005000000 */
[----:B------:R-:W-:Y:S01]  /*5480*/  FSEL R124, R112, RZ, !P2 ;  /* 0x000000ff707c7208 */ /* 0x000fe20005000000 */
[----:B---3--:R-:W-:-:S04]  /*5490*/  FMUL.RZ R119, R111, 0.15915493667125701904 ;  /* 0x3e22f9836f777820 */ /* 0x008fc8000040c000 */
[----:B------:R3:W-:Y:S01]  /*54a0*/  MUFU.EX2 R89, R46 ;  /* 0x0000002e00597308 */ /* 0x0007e20000000800 */
[----:B------:R-:W4:Y:S01]  /*54b0*/  LDS.U16 R111, [R40+0xc] ;  /* 0x00000c00286f7984 */ /* 0x000f220000000400 */
[----:B------:R-:W-:Y:S02]  /*54c0*/  FSEL R123, R114, RZ, !P2 ;  /* 0x000000ff727b7208 */ /* 0x000fe40005000000 */
[----:B------:R-:W-:Y:S01]  /*54d0*/  FSEL R122, R122, 1, !P2 ;  /* 0x3f8000007a7a7808 */ /* 0x000fe20005000000 */
[----:B---3--:R-:W-:Y:S01]  /*54e0*/  FMUL.FTZ R46, R88, R57 ;  /* 0x00000039582e7220 */ /* 0x008fe20000410000 */
[----:B------:R-:W-:Y:S01]  /*54f0*/  ISETP.GE.U32.AND P2, PT, R118, R79, PT ;  /* 0x0000004f7600720c */ /* 0x000fe20003f46070 */
[C---:B0-----:R-:W-:Y:S02]  /*5500*/  FMUL.FTZ R118, R50.reuse, R107 ;  /* 0x0000006b32767220 */ /* 0x041fe40000410000 */
[----:B------:R0:W-:Y:S01]  /*5510*/  MUFU.EX2 R55, R46 ;  /* 0x0000002e00377308 */ /* 0x0001e20000000800 */
[----:B------:R-:W3:Y:S01]  /*5520*/  LDS.U16 R107, [R40+0x12] ;  /* 0x00001200286b7984 */ /* 0x000ee20000000400 */
[----:B------:R-:W-:Y:S01]  /*5530*/  FMUL.FTZ R105, R50, R105 ;  /* 0x0000006932697220 */ /* 0x000fe20000410000 */
[----:B0-----:R-:W-:-:S04]  /*5540*/  IADD3 R46, R52, 0x1, RZ ;  /* 0x00000001342e7810 */ /* 0x001fc80007ffe0ff */
[----:B------:R-:W-:Y:S01]  /*5550*/  ISETP.GE.U32.AND P3, PT, R46, R79, PT ;  /* 0x0000004f2e00720c */ /* 0x000fe20003f66070 */
[----:B------:R-:W-:-:S03]  /*5560*/  FMUL.RZ R131, R42, 0.15915493667125701904 ;  /* 0x3e22f9832a837820 */ /* 0x000fc6000040c000 */
[----:B------:R-:W-:Y:S02]  /*5570*/  FSEL R121, R105, RZ, !P3 ;  /* 0x000000ff69797208 */ /* 0x000fe40005800000 */
[----:B------:R-:W0:Y:S01]  /*5580*/  LDS.U16 R105, [R40+0x16] ;  /* 0x0000160028697984 */ /* 0x000e220000000400 */
[----:B------:R-:W1:Y:S08]  /*5590*/  MUFU.EX2 R51, R102 ;  /* 0x0000006600337308 */ /* 0x000e700000000800 */
[----:B------:R-:W-:Y:S08]  /*55a0*/  MUFU.SIN R42, R131 ;  /* 0x00000083002a7308 */ /* 0x000ff00000000400 */
[----:B------:R1:W-:Y:S02]  /*55b0*/  MUFU.COS R43, R131 ;  /* 0x00000083002b7308 */ /* 0x0003e40000000000 */
[----:B-1----:R-:W1:Y:S06]  /*55c0*/  LDS.U16 R131, [R40+0x18] ;  /* 0x0000180028837984 */ /* 0x002e6c0000000400 */
[----:B------:R-:W0:Y:S01]  /*55d0*/  MUFU.EX2 R103, R103 ;  /* 0x0000006700677308 */ /* 0x000e220000000800 */
[----:B------:R-:W-:-:S02]  /*55e0*/  FMUL.FTZ R102, R88, R61 ;  /* 0x0000003d58667220 */ /* 0x000fc40000410000 */
[----:B------:R-:W-:Y:S01]  /*55f0*/  FMUL.FTZ R114, R41, R37 ;  /* 0x0000002529727220 */ /* 0x000fe20000410000 */
[----:B------:R-:W-:Y:S02]  /*5600*/  HADD2.F32 R113, -RZ, R113.H0_H0 ;  /* 0x20000071ff717230 */ /* 0x000fe40000004100 */
[----:B------:R-:W-:Y:S01]  /*5610*/  HADD2.F32 R115, -RZ, R115.H0_H0 ;  /* 0x20000073ff737230 */ /* 0x000fe20000004100 */
[----:B------:R-:W-:Y:S01]  /*5620*/  FMUL.RZ R135, R114, 0.15915493667125701904 ;  /* 0x3e22f98372877820 */ /* 0x000fe2000040c000 */
[----:B------:R-:W1:Y:S01]  /*5630*/  MUFU.EX2 R102, R102 ;  /* 0x0000006600667308 */ /* 0x000e620000000800 */
[----:B------:R-:W-:Y:S01]  /*5640*/  FMUL.FTZ R114, R51, R108 ;  /* 0x0000006c33727220 */ /* 0x000fe20000410000 */
[----:B--2---:R-:W-:Y:S01]  /*5650*/  HADD2.F32 R108, -RZ, R117.H0_H0 ;  /* 0x20000075ff6c7230 */ /* 0x004fe20000004100 */
[----:B------:R-:W-:Y:S01]  /*5660*/  FMUL.RZ R146, R94, 0.15915493667125701904 ;  /* 0x3e22f9835e927820 */ /* 0x000fe2000040c000 */
[----:B------:R-:W-:Y:S01]  /*5670*/  HADD2.F32 R116, -RZ, R116.H0_H0 ;  /* 0x20000074ff747230 */ /* 0x000fe20000004100 */
[----:B------:R-:W-:-:S02]  /*5680*/  FMUL.FTZ R113, R16, R113 ;  /* 0x0000007110717220 */ /* 0x000fc40000410000 */
[----:B------:R-:W-:Y:S01]  /*5690*/  FMUL.FTZ R115, R16, R115 ;  /* 0x0000007310737220 */ /* 0x000fe20000410000 */
[----:B------:R-:W-:Y:S01]  /*56a0*/  IADD3 R112, R52, 0x8, RZ ;  /* 0x0000000834707810 */ /* 0x000fe20007ffe0ff */
[----:B----4-:R-:W-:Y:S01]  /*56b0*/  HADD2.F32 R111, -RZ, R111.H0_H0 ;  /* 0x2000006fff6f7230 */ /* 0x010fe20000004100 */
[----:B------:R-:W-:Y:S01]  /*56c0*/  MUFU.SIN R94, R146 ;  /* 0x00000092005e7308 */ /* 0x000fe20000000400 */
[----:B------:R-:W-:Y:S01]  /*56d0*/  HADD2.F32 R109, -RZ, R109.H0_H0 ;  /* 0x2000006dff6d7230 */ /* 0x000fe20000004100 */
[----:B------:R-:W-:Y:S01]  /*56e0*/  FMUL.FTZ R108, R15, R108 ;  /* 0x0000006c0f6c7220 */ /* 0x000fe20000410000 */
[----:B------:R-:W-:Y:S01]  /*56f0*/  FSEL R120, R113, RZ, !P3 ;  /* 0x000000ff71787208 */ /* 0x000fe20005800000 */
[----:B0-----:R-:W-:Y:S01]  /*5700*/  FMUL.FTZ R104, R103, R104 ;  /* 0x0000006867687220 */ /* 0x001fe20000410000 */
[----:B------:R-:W-:Y:S01]  /*5710*/  FSEL R118, R118, 1, !P3 ;  /* 0x3f80000076767808 */ /* 0x000fe20005800000 */
[----:B------:R-:W-:Y:S02]  /*5720*/  FMUL.FTZ R110, R51, R110 ;  /* 0x0000006e336e7220 */ /* 0x000fe40000410000 */
[----:B------:R-:W0:Y:S01]  /*5730*/  MUFU.EX2 R96, R96 ;  /* 0x0000006000607308 */ /* 0x000e220000000800 */
[----:B------:R-:W-:-:S02]  /*5740*/  FMUL.FTZ R116, R15, R116 ;  /* 0x000000740f747220 */ /* 0x000fc40000410000 */
[----:B------:R-:W-:-:S05]  /*5750*/  FMUL.FTZ R111, R14, R111 ;  /* 0x0000006f0e6f7220 */ /* 0x000fca0000410000 */
[----:B------:R-:W-:Y:S01]  /*5760*/  MUFU.SIN R47, R119 ;  /* 0x00000077002f7308 */ /* 0x000fe20000000400 */
[----:B------:R-:W-:Y:S01]  /*5770*/  FMUL.FTZ R106, R103, R106 ;  /* 0x0000006a676a7220 */ /* 0x000fe20000410000 */
[----:B------:R-:W-:Y:S01]  /*5780*/  FSEL R113, R104, RZ, !P5 ;  /* 0x000000ff68717208 */ /* 0x000fe20006800000 */
[----:B------:R-:W-:-:S05]  /*5790*/  FMUL.FTZ R109, R14, R109 ;  /* 0x0000006d0e6d7220 */ /* 0x000fca0000410000 */
[----:B------:R2:W-:Y:S01]  /*57a0*/  MUFU.COS R49, R119 ;  /* 0x0000007700317308 */ /* 0x0005e20000000000 */
[----:B------:R-:W-:Y:S01]  /*57b0*/  FSEL R117, R110, RZ, !P4 ;  /* 0x000000ff6e757208 */ /* 0x000fe20006000000 */
[----:B------:R-:W-:Y:S01]  /*57c0*/  HADD2.F32 R132, -RZ, R132.H0_H0 ;  /* 0x20000084ff847230 */ /* 0x000fe20000004100 */
[----:B------:R-:W-:Y:S01]  /*57d0*/  FSEL R116, R116, RZ, !P4 ;  /* 0x000000ff74747208 */ /* 0x000fe20006000000 */
[----:B---3--:R-:W-:Y:S01]  /*57e0*/  HADD2.F32 R104, -RZ, R107.H0_H0 ;  /* 0x2000006bff687230 */ /* 0x008fe20000004100 */
[----:B--2---:R-:W-:Y:S02]  /*57f0*/  FSEL R119, R115, RZ, !P3 ;  /* 0x000000ff73777208 */ /* 0x004fe40005800000 */
[----:B------:R-:W-:Y:S02]  /*5800*/  ISETP.GE.U32.AND P3, PT, R112, R79, PT ;  /* 0x0000004f7000720c */ /* 0x000fe40003f66070 */
[----:B------:R-:W-:Y:S02]  /*5810*/  IADD3 R112, R52, 0x9, RZ ;  /* 0x0000000934707810 */ /* 0x000fe40007ffe0ff */
[----:B------:R-:W-:-:S02]  /*5820*/  FSEL R115, R108, RZ, !P4 ;  /* 0x000000ff6c737208 */ /* 0x000fc40006000000 */
[----:B------:R-:W-:Y:S02]  /*5830*/  FSEL R114, R114, 1, !P4 ;  /* 0x3f80000072727808 */ /* 0x000fe40006000000 */
[----:B------:R-:W-:Y:S02]  /*5840*/  IADD3 R108, R52, 0xa, RZ ;  /* 0x0000000a346c7810 */ /* 0x000fe40007ffe0ff */
[----:B------:R-:W-:Y:S01]  /*5850*/  ISETP.GE.U32.AND P4, PT, R112, R79, PT ;  /* 0x0000004f7000720c */ /* 0x000fe20003f86070 */
[----:B------:R-:W2:Y:S01]  /*5860*/  MUFU.COS R95, R146 ;  /* 0x00000092005f7308 */ /* 0x000ea20000000000 */
[----:B------:R-:W-:Y:S02]  /*5870*/  IADD3 R46, R52, 0x4, RZ ;  /* 0x00000004342e7810 */ /* 0x000fe40007ffe0ff */
[----:B------:R-:W-:Y:S02]  /*5880*/  FSEL R112, R111, RZ, !P5 ;  /* 0x000000ff6f707208 */ /* 0x000fe40006800000 */
[----:B------:R-:W-:-:S02]  /*5890*/  FSEL R111, R109, RZ, !P5 ;  /* 0x000000ff6d6f7208 */ /* 0x000fc40006800000 */
[----:B------:R-:W-:Y:S01]  /*58a0*/  FSEL R110, R106, 1, !P5 ;  /* 0x3f8000006a6e7808 */ /* 0x000fe20006800000 */
[----:B-1----:R-:W-:Y:S01]  /*58b0*/  FMUL.FTZ R101, R102, R101 ;  /* 0x0000006566657220 */ /* 0x002fe20000410000 */
[-C--:B------:R-:W-:Y:S01]  /*58c0*/  ISETP.GE.U32.AND P5, PT, R108, R79.reuse, PT ;  /* 0x0000004f6c00720c */ /* 0x080fe20003fa6070 */
[----:B------:R-:W-:Y:S01]  /*58d0*/  FMUL.FTZ R100, R102, R100 ;  /* 0x0000006466647220 */ /* 0x000fe20000410000 */
[----:B------:R-:W-:Y:S01]  /*58e0*/  HADD2.F32 R130, -RZ, R130.H0_H0 ;  /* 0x20000082ff827230 */ /* 0x000fe20000004100 */
[C---:B------:R-:W-:Y:S01]  /*58f0*/  FMUL.FTZ R108, R13.reuse, R132 ;  /* 0x000000840d6c7220 */ /* 0x040fe20000410000 */
[----:B------:R-:W-:Y:S01]  /*5900*/  ISETP.GE.U32.AND P6, PT, R46, R79, PT ;  /* 0x0000004f2e00720c */ /* 0x000fe20003fc6070 */
[----:B------:R-:W-:Y:S01]  /*5910*/  FMUL.FTZ R104, R13, R104 ;  /* 0x000000680d687220 */ /* 0x000fe20000410000 */
[----:B------:R-:W-:Y:S01]  /*5920*/  HADD2.F32 R129, -RZ, R129.H0_H0 ;  /* 0x20000081ff817230 */ /* 0x000fe20000004100 */
[----:B------:R-:W-:Y:S01]  /*5930*/  IADD3 R102, R52, 0xb, RZ ;  /* 0x0000000b34667810 */ /* 0x000fe20007ffe0ff */
[----:B------:R-:W-:Y:S01]  /*5940*/  FMUL.FTZ R98, R99, R98 ;  /* 0x0000006263627220 */ /* 0x000fe20000410000 */
[----:B------:R-:W-:Y:S01]  /*5950*/  HADD2.F32 R105, -RZ, R105.H0_H0 ;  /* 0x20000069ff697230 */ /* 0x000fe20000004100 */
[----:B------:R-:W-:Y:S01]  /*5960*/  FMUL.FTZ R103, R41, R36 ;  /* 0x0000002429677220 */ /* 0x000fe20000410000 */
[----:B------:R-:W1:Y:S01]  /*5970*/  LDS.U16 R132, [R40+0x1e] ;  /* 0x00001e0028847984 */ /* 0x000e620000000400 */
[----:B------:R-:W-:Y:S01]  /*5980*/  FMUL.FTZ R97, R99, R97 ;  /* 0x0000006163617220 */ /* 0x000fe20000410000 */
[----:B------:R-:W-:Y:S01]  /*5990*/  FSEL R109, R100, RZ, !P6 ;  /* 0x000000ff646d7208 */ /* 0x000fe20007000000 */
[----:B0-----:R-:W-:Y:S01]  /*59a0*/  FMUL.FTZ R94, R96, R94 ;  /* 0x0000005e605e7220 */ /* 0x001fe20000410000 */
[----:B------:R-:W-:Y:S01]  /*59b0*/  FSEL R108, R108, RZ, !P6 ;  /* 0x000000ff6c6c7208 */ /* 0x000fe20007000000 */
[----:B------:R-:W-:Y:S01]  /*59c0*/  FMUL.FTZ R99, R11, R130 ;  /* 0x000000820b637220 */ /* 0x000fe20000410000 */
[----:B------:R-:W-:Y:S01]  /*59d0*/  FSEL R107, R104, RZ, !P6 ;  /* 0x000000ff686b7208 */ /* 0x000fe20007000000 */
[----:B------:R-:W-:Y:S01]  /*59e0*/  FMUL.FTZ R104, R12, R129 ;  /* 0x000000810c687220 */ /* 0x000fe20000410000 */
[----:B------:R-:W-:Y:S01]  /*59f0*/  FSEL R106, R101, 1, !P6 ;  /* 0x3f800000656a7808 */ /* 0x000fe20007000000 */
[----:B------:R-:W0:Y:S01]  /*5a00*/  LDS.U16 R130, [R40+0x20] ;  /* 0x0000200028827984 */ /* 0x000e220000000400 */
[----:B------:R-:W-:Y:S01]  /*5a10*/  ISETP.GE.U32.AND P6, PT, R102, R79, PT ;  /* 0x0000004f6600720c */ /* 0x000fe20003fc6070 */
[----:B------:R-:W-:Y:S01]  /*5a20*/  FMUL.RZ R137, R103, 0.15915493667125701904 ;  /* 0x3e22f98367897820 */ /* 0x000fe2000040c000 */
[----:B------:R-:W-:Y:S01]  /*5a30*/  FSEL R102, R98, 1, !P0 ;  /* 0x3f80000062667808 */ /* 0x000fe20004000000 */
[----:B------:R-:W3:Y:S01]  /*5a40*/  LDS.U16 R129, [R40+0x22] ;  /* 0x0000220028817984 */ /* 0x000ee20000000400 */
[----:B------:R-:W-:Y:S01]  /*5a50*/  FMUL.FTZ R103, R12, R105 ;  /* 0x000000690c677220 */ /* 0x000fe20000410000 */
[----:B------:R-:W-:Y:S01]  /*5a60*/  HADD2.F32 R98, -RZ, R131.H0_H0 ;  /* 0x20000083ff627230 */ /* 0x000fe20000004100 */
[----:B------:R-:W-:Y:S01]  /*5a70*/  FSEL R105, R97, RZ, !P0 ;  /* 0x000000ff61697208 */ /* 0x000fe20004000000 */
[C---:B------:R-:W-:Y:S01]  /*5a80*/  FMUL.FTZ R97, R89.reuse, R42 ;  /* 0x0000002a59617220 */ /* 0x040fe20000410000 */
[----:B------:R-:W-:Y:S01]  /*5a90*/  FSEL R101, R94, RZ, !P1 ;  /* 0x000000ff5e657208 */ /* 0x000fe20004800000 */
[----:B------:R-:W-:Y:S01]  /*5aa0*/  FMUL.FTZ R94, R89, R43 ;  /* 0x0000002b595e7220 */ /* 0x000fe20000410000 */
[----:B------:R-:W-:Y:S01]  /*5ab0*/  LDS.U16 R131, [R40+0x24] ;  /* 0x0000240028837984 */ /* 0x000fe20000000400 */
[----:B------:R-:W-:Y:S01]  /*5ac0*/  IADD3 R100, R52, 0xc, RZ ;  /* 0x0000000c34647810 */ /* 0x000fe20007ffe0ff */
[----:B------:R-:W-:-:S02]  /*5ad0*/  FMUL.FTZ R98, R11, R98 ;  /* 0x000000620b627220 */ /* 0x000fc40000410000 */
[----:B------:R-:W4:Y:S01]  /*5ae0*/  LDS.U16 R89, [R40+0x26] ;  /* 0x0000260028597984 */ /* 0x000f220000000400 */
[----:B--2---:R-:W-:Y:S01]  /*5af0*/  FMUL.FTZ R95, R96, R95 ;  /* 0x0000005f605f7220 */ /* 0x004fe20000410000 */
[----:B------:R-:W-:Y:S02]  /*5b00*/  FSEL R104, R104, RZ, !P0 ;  /* 0x000000ff68687208 */ /* 0x000fe40004000000 */
[----:B------:R-:W-:Y:S02]  /*5b10*/  FSEL R103, R103, RZ, !P0 ;  /* 0x000000ff67677208 */ /* 0x000fe40004000000 */
[----:B------:R-:W-:Y:S02]  /*5b20*/  IADD3 R96, R52, 0xd, RZ ;  /* 0x0000000d34607810 */ /* 0x000fe40007ffe0ff */
[----:B------:R-:W-:Y:S02]  /*5b30*/  ISETP.GE.U32.AND P0, PT, R100, R79, PT ;  /* 0x0000004f6400720c */ /* 0x000fe40003f06070 */
[----:B------:R-:W-:-:S02]  /*5b40*/  FSEL R100, R98, RZ, !P1 ;  /* 0x000000ff62647208 */ /* 0x000fc40004800000 */
[----:B------:R-:W-:Y:S02]  /*5b50*/  FSEL R99, R99, RZ, !P1 ;  /* 0x000000ff63637208 */ /* 0x000fe40004800000 */
[----:B------:R-:W-:Y:S02]  /*5b60*/  FSEL R98, R95, 1, !P1 ;  /* 0x3f8000005f627808 */ /* 0x000fe40004800000 */
[----:B------:R-:W-:Y:S01]  /*5b70*/  ISETP.GE.U32.AND P1, PT, R96, R79, PT ;  /* 0x0000004f6000720c */ /* 0x000fe20003f26070 */
[----:B------:R-:W-:Y:S02]  /*5b80*/  IMAD R96, R92, c[0x0][0x1b8], RZ ;  /* 0x00006e005c607a24 */ /* 0x000fe400078e02ff */
[----:B------:R-:W-:Y:S02]  /*5b90*/  FMUL.FTZ R128, R88, R56 ;  /* 0x0000003858807220 */ /* 0x000fe40000410000 */
[----:B------:R-:W-:Y:S01]  /*5ba0*/  IMAD.WIDE.U32 R42, R93, c[0x0][0x1b8], RZ ;  /* 0x00006e005d2a7a25 */ /* 0x000fe200078e00ff */
[----:B------:R-:W-:-:S03]  /*5bb0*/  HADD2.F32 R133, -RZ, R133.H0_H0 ;  /* 0x20000085ff857230 */ /* 0x000fc60000004100 */
[----:B------:R-:W-:Y:S02]  /*5bc0*/  IMAD R141, R93, c[0x0][0x1bc], R96 ;  /* 0x00006f005d8d7a24 */ /* 0x000fe400078e0260 */
[C---:B------:R-:W-:Y:S02]  /*5bd0*/  FMUL.FTZ R46, R88.reuse, R39 ;  /* 0x00000027582e7220 */ /* 0x040fe40000410000 */
[C---:B------:R-:W-:Y:S02]  /*5be0*/  FMUL.FTZ R50, R88.reuse, R38 ;  /* 0x0000002658327220 */ /* 0x040fe40000410000 */
[C---:B------:R-:W-:Y:S02]  /*5bf0*/  FMUL.FTZ R134, R88.reuse, R37 ;  /* 0x0000002558867220 */ /* 0x040fe40000410000 */
[C---:B------:R-:W-:Y:S02]  /*5c00*/  FMUL.FTZ R138, R88.reuse, R36 ;  /* 0x00000024588a7220 */ /* 0x040fe40000410000 */
[----:B------:R-:W-:-:S02]  /*5c10*/  FMUL.FTZ R139, R88, R35 ;  /* 0x00000023588b7220 */ /* 0x000fc40000410000 */
[-C--:B------:R-:W-:Y:S02]  /*5c20*/  FMUL.FTZ R140, R88, R34.reuse ;  /* 0x00000022588c7220 */ /* 0x080fe40000410000 */
[----:B------:R-:W-:Y:S01]  /*5c30*/  FMUL.FTZ R88, R41, R35 ;  /* 0x0000002329587220 */ /* 0x000fe20000410000 */
[----:B------:R-:W2:Y:S01]  /*5c40*/  MUFU.EX2 R128, R128 ;  /* 0x0000008000807308 */ /* 0x000ea20000000800 */
[----:B------:R-:W-:Y:S01]  /*5c50*/  IADD3 R43, R43, R141, RZ ;  /* 0x0000008d2b2b7210 */ /* 0x000fe20007ffe0ff */
[----:B------:R-:W-:Y:S02]  /*5c60*/  FMUL.FTZ R41, R41, R34 ;  /* 0x0000002229297220 */ /* 0x000fe40000410000 */
[----:B------:R-:W-:Y:S02]  /*5c70*/  FMUL.RZ R141, R88, 0.15915493667125701904 ;  /* 0x3e22f983588d7820 */ /* 0x000fe4000040c000 */
[----:B------:R-:W-:Y:S02]  /*5c80*/  FMUL.FTZ R96, R10, R133 ;  /* 0x000000850a607220 */ /* 0x000fe40000410000 */
[----:B------:R-:W-:-:S02]  /*5c90*/  FMUL.FTZ R54, R55, R54 ;  /* 0x0000003637367220 */ /* 0x000fc40000410000 */
[----:B------:R-:W-:Y:S01]  /*5ca0*/  FMUL.FTZ R133, R55, R53 ;  /* 0x0000003537857220 */ /* 0x000fe20000410000 */
[----:B------:R-:W-:Y:S01]  /*5cb0*/  MUFU.EX2 R139, R139 ;  /* 0x0000008b008b7308 */ /* 0x000fe20000000800 */
[----:B------:R-:W-:Y:S02]  /*5cc0*/  IMAD R55, R48, c[0x0][0x1c0], RZ ;  /* 0x0000700030377a24 */ /* 0x000fe400078e02ff */
[----:B------:R-:W-:-:S05]  /*5cd0*/  FMUL.RZ R155, R41, 0.15915493667125701904 ;  /* 0x3e22f983299b7820 */ /* 0x000fca000040c000 */
[----:B------:R-:W0:Y:S01]  /*5ce0*/  MUFU.COS R48, R141 ;  /* 0x0000008d00307308 */ /* 0x000e220000000000 */
[----:B-1----:R-:W-:-:S07]  /*5cf0*/  HADD2.F32 R95, -RZ, R132.H0_H0 ;  /* 0x20000084ff5f7230 */ /* 0x002fce0000004100 */
[----:B------:R-:W1:Y:S08]  /*5d00*/  MUFU.EX2 R46, R46 ;  /* 0x0000002e002e7308 */ /* 0x000e700000000800 */
[----:B------:R-:W-:Y:S08]  /*5d10*/  MUFU.EX2 R140, R140 ;  /* 0x0000008c008c7308 */ /* 0x000ff00000000800 */
[----:B------:R-:W1:Y:S01]  /*5d20*/  MUFU.SIN R41, R155 ;  /* 0x0000009b00297308 */ /* 0x000e620000000400 */
[----:B--2---:R-:W-:Y:S01]  /*5d30*/  FMUL.FTZ R126, R128, R126 ;  /* 0x0000007e807e7220 */ /* 0x004fe20000410000 */
[----:B0-----:R-:W-:Y:S01]  /*5d40*/  HADD2.F32 R130, -RZ, R130.H0_H0 ;  /* 0x20000082ff827230 */ /* 0x001fe20000004100 */
[C---:B------:R-:W-:Y:S01]  /*5d50*/  IMAD R55, R0.reuse, c[0x0][0x1c4], R55 ;  /* 0x0000710000377a24 */ /* 0x040fe200078e0237 */
[----:B---3--:R-:W-:Y:S01]  /*5d60*/  HADD2.F32 R88, -RZ, R129.H0_H0 ;  /* 0x20000081ff587230 */ /* 0x008fe20000004100 */
[----:B------:R-:W-:-:S03]  /*5d70*/  IMAD.WIDE.U32 R42, R0, c[0x0][0x1c0], R42 ;  /* 0x00007000002a7a25 */ /* 0x000fc600078e002a */
[----:B------:R-:W0:Y:S01]  /*5d80*/  MUFU.EX2 R50, R50 ;  /* 0x0000003200327308 */ /* 0x000e220000000800 */
[----:B------:R-:W-:Y:S02]  /*5d90*/  FMUL.FTZ R53, R128, R127 ;  /* 0x0000007f80357220 */ /* 0x000fe40000410000 */
[----:B------:R-:W-:Y:S01]  /*5da0*/  FMUL.FTZ R95, R10, R95 ;  /* 0x0000005f0a5f7220 */ /* 0x000fe20000410000 */
[----:B------:R-:W-:-:S04]  /*5db0*/  IADD3 R132, R52, 0xe, RZ ;  /* 0x0000000e34847810 */ /* 0x000fc80007ffe0ff */
[----:B------:R-:W-:Y:S01]  /*5dc0*/  MUFU.SIN R51, R135 ;  /* 0x0000008700337308 */ /* 0x000fe20000000400 */
[----:B------:R-:W-:Y:S01]  /*5dd0*/  IADD3 R55, R43, R55, RZ ;  /* 0x000000372b377210 */ /* 0x000fe20007ffe0ff */
[----:B------:R-:W-:Y:S01]  /*5de0*/  FMUL.FTZ R130, R9, R130 ;  /* 0x0000008209827220 */ /* 0x000fe20000410000 */
[----:B----4-:R-:W-:Y:S01]  /*5df0*/  HADD2.F32 R89, -RZ, R89.H0_H0 ;  /* 0x20000059ff597230 */ /* 0x010fe20000004100 */
[----:B------:R-:W-:Y:S01]  /*5e00*/  FSEL R129, R126, RZ, !P4 ;  /* 0x000000ff7e817208 */ /* 0x000fe20006000000 */
[----:B------:R-:W-:-:S03]  /*5e10*/  FMUL.FTZ R151, R139, R48 ;  /* 0x000000308b977220 */ /* 0x000fc60000410000 */
[----:B------:R-:W-:Y:S01]  /*5e20*/  MUFU.COS R135, R135 ;  /* 0x0000008700877308 */ /* 0x000fe20000000000 */
[----:B------:R-:W-:Y:S01]  /*5e30*/  FMUL.FTZ R88, R9, R88 ;  /* 0x0000005809587220 */ /* 0x000fe20000410000 */
[----:B------:R-:W-:Y:S01]  /*5e40*/  HADD2.F32 R43, -RZ, R131.H0_H0 ;  /* 0x20000083ff2b7230 */ /* 0x000fe20000004100 */
[----:B------:R-:W-:Y:S01]  /*5e50*/  FSEL R126, R53, 1, !P4 ;  /* 0x3f800000357e7808 */ /* 0x000fe20006000000 */
[----:B------:R-:W-:-:S04]  /*5e60*/  FMUL.FTZ R48, R124, R121 ;  /* 0x000000797c307220 */ /* 0x000fc80000410000 */
[----:B------:R-:W2:Y:S01]  /*5e70*/  MUFU.EX2 R134, R134 ;  /* 0x0000008600867308 */ /* 0x000ea20000000800 */
[----:B------:R-:W-:Y:S01]  /*5e80*/  FMUL.FTZ R53, R123, R121 ;  /* 0x000000797b357220 */ /* 0x000fe20000410000 */
[----:B------:R-:W-:Y:S01]  /*5e90*/  FSEL R97, R97, RZ, !P2 ;  /* 0x000000ff61617208 */ /* 0x000fe20005000000 */
[----:B-1----:R-:W-:Y:S01]  /*5ea0*/  FMUL.FTZ R45, R46, R45 ;  /* 0x0000002d2e2d7220 */ /* 0x002fe20000410000 */
[----:B------:R-:W-:Y:S01]  /*5eb0*/  FSEL R96, R96, RZ, !P2 ;  /* 0x000000ff60607208 */ /* 0x000fe20005000000 */
[----:B------:R-:W-:Y:S01]  /*5ec0*/  FMUL.FTZ R44, R46, R44 ;  /* 0x0000002c2e2c7220 */ /* 0x000fe20000410000 */
[----:B------:R-:W-:Y:S01]  /*5ed0*/  FSEL R95, R95, RZ, !P2 ;  /* 0x000000ff5f5f7208 */ /* 0x000fe20005000000 */
[----:B------:R-:W-:Y:S01]  /*5ee0*/  FMUL.FTZ R154, R140, R41 ;  /* 0x000000298c9a7220 */ /* 0x000fe20000410000 */
[----:B------:R-:W-:Y:S01]  /*5ef0*/  FSEL R94, R94, 1, !P2 ;  /* 0x3f8000005e5e7808 */ /* 0x000fe20005000000 */
[----:B------:R-:W-:Y:S01]  /*5f00*/  FMUL.FTZ R41, R125, R121 ;  /* 0x000000797d297220 */ /* 0x000fe20000410000 */
[----:B------:R-:W-:Y:S01]  /*5f10*/  ISETP.GE.U32.AND P2, PT, R132, R79, PT ;  /* 0x0000004f8400720c */ /* 0x000fe20003f46070 */
[----:B------:R-:W-:Y:S01]  /*5f20*/  FMUL.FTZ R46, R122, R121 ;  /* 0x000000797a2e7220 */ /* 0x000fe20000410000 */
[----:B------:R-:W-:Y:S01]  /*5f30*/  FSEL R132, R130, RZ, !P3 ;  /* 0x000000ff82847208 */ /* 0x000fe20005800000 */
[----:B------:R-:W-:Y:S01]  /*5f40*/  FMUL.FTZ R89, R8, R89 ;  /* 0x0000005908597220 */ /* 0x000fe20000410000 */
[----:B------:R-:W-:Y:S01]  /*5f50*/  FSEL R133, R133, RZ, !P3 ;  /* 0x000000ff85857208 */ /* 0x000fe20005800000 */
[-C--:B------:R-:W-:Y:S01]  /*5f60*/  FFMA.FTZ R48, R123, R118.reuse, R48 ;  /* 0x000000767b307223 */ /* 0x080fe20000010030 */
[----:B------:R-:W-:Y:S01]  /*5f70*/  FSEL R131, R88, RZ, !P3 ;  /* 0x000000ff58837208 */ /* 0x000fe20005800000 */
[----:B------:R-:W-:Y:S01]  /*5f80*/  FMUL.FTZ R43, R8, R43 ;  /* 0x0000002b082b7220 */ /* 0x000fe20000410000 */
[----:B------:R-:W-:Y:S01]  /*5f90*/  FSEL R130, R54, 1, !P3 ;  /* 0x3f80000036827808 */ /* 0x000fe20005800000 */
[-C--:B------:R-:W-:Y:S01]  /*5fa0*/  FFMA.FTZ R53, R124, R118.reuse, -R53 ;  /* 0x000000767c357223 */ /* 0x080fe20000010835 */
[----:B------:R-:W-:Y:S01]  /*5fb0*/  LEA R88, P3, R42, c[0x0][0x230], 0x3 ;  /* 0x00008c002a587a11 */ /* 0x000fe200078618ff */
[-C--:B------:R-:W-:Y:S01]  /*5fc0*/  FFMA.FTZ R41, R122, R118.reuse, -R41 ;  /* 0x000000767a297223 */ /* 0x080fe20000010829 */
[----:B------:R-:W-:Y:S01]  /*5fd0*/  IADD3 R52, R52, 0xf, RZ ;  /* 0x0000000f34347810 */ /* 0x000fe20007ffe0ff */
[----:B------:R-:W-:Y:S01]  /*5fe0*/  FFMA.FTZ R46, R125, R118, R46 ;  /* 0x000000767d2e7223 */ /* 0x000fe2000001002e */
[----:B------:R-:W-:Y:S01]  /*5ff0*/  FSEL R127, R89, RZ, !P4 ;  /* 0x000000ff597f7208 */ /* 0x000fe20006000000 */
[----:B------:R-:W-:Y:S01]  /*6000*/  FADD.FTZ R48, R119, R48 ;  /* 0x0000003077307221 */ /* 0x000fe20000010000 */
[----:B------:R-:W-:Y:S01]  /*6010*/  FSEL R128, R43, RZ, !P4 ;  /* 0x000000ff2b807208 */ /* 0x000fe20006000000 */
[----:B------:R-:W-:Y:S01]  /*6020*/  FADD.FTZ R53, R120, R53 ;  /* 0x0000003578357221 */ /* 0x000fe20000010000 */
[----:B------:R-:W-:Y:S01]  /*6030*/  LEA.HI.X R89, R42, c[0x0][0x234], R55, 0x3, P3 ;  /* 0x00008d002a597a11 */ /* 0x000fe200018f1c37 */
[----:B0-----:R-:W-:Y:S01]  /*6040*/  FMUL.FTZ R49, R50, R49 ;  /* 0x0000003132317220 */ /* 0x001fe20000410000 */
[----:B------:R-:W-:Y:S01]  /*6050*/  ISETP.GE.U32.AND P4, PT, R52, R79, PT ;  /* 0x0000004f3400720c */ /* 0x000fe20003f86070 */
[----:B------:R-:W-:-:S02]  /*6060*/  FMUL.FTZ R47, R50, R47 ;  /* 0x0000002f322f7220 */ /* 0x000fc40000410000 */
[C---:B------:R-:W-:Y:S01]  /*6070*/  FMUL.FTZ R55, R117.reuse, R41 ;  /* 0x0000002975377220 */ /* 0x040fe20000410000 */
[----:B------:R-:W-:Y:S01]  /*6080*/  MUFU.SIN R136, R137 ;  /* 0x0000008900887308 */ /* 0x000fe20000000400 */
[----:B------:R-:W-:-:S07]  /*6090*/  FMUL.FTZ R50, R117, R46 ;  /* 0x0000002e75327220 */ /* 0x000fce0000410000 */
[----:B------:R-:W-:Y:S01]  /*60a0*/  MUFU.EX2 R138, R138 ;  /* 0x0000008a008a7308 */ /* 0x000fe20000000800 */
[C---:B--2---:R-:W-:Y:S02]  /*60b0*/  FMUL.FTZ R43, R134.reuse, R135 ;  /* 0x00000087862b7220 */ /* 0x044fe40000410000 */
[----:B------:R-:W-:-:S05]  /*60c0*/  FMUL.FTZ R51, R134, R51 ;  /* 0x0000003386337220 */ /* 0x000fca0000410000 */
[----:B------:R-:W-:Y:S01]  /*60d0*/  MUFU.SIN R142, R141 ;  /* 0x0000008d008e7308 */ /* 0x000fe20000000400 */
[----:B------:R-:W-:-:S07]  /*60e0*/  FMUL.FTZ R52, R117, R48 ;  /* 0x0000003075347220 */ /* 0x000fce0000410000 */
[----:B------:R-:W-:Y:S01]  /*60f0*/  MUFU.COS R155, R155 ;  /* 0x0000009b009b7308 */ /* 0x000fe20000000000 */
[----:B------:R-:W-:Y:S01]  /*6100*/  FMUL.FTZ R135, R117, R53 ;  /* 0x0000003575877220 */ /* 0x000fe20000410000 */
[----:B------:R-:W-:Y:S01]  /*6110*/  FSEL R151, R151, 1, !P2 ;  /* 0x3f80000097977808 */ /* 0x000fe20005000000 */
[C---:B------:R-:W-:Y:S01]  /*6120*/  FFMA.FTZ R55, R114.reuse, R46, R55 ;  /* 0x0000002e72377223 */ /* 0x040fe20000010037 */
[----:B------:R-:W5:Y:S01]  /*6130*/  LDG.E.64 R88, [R88.64] ;  /* 0x0000000458587981 */ /* 0x000f62000c1e1b00 */
[C---:B------:R-:W-:Y:S02]  /*6140*/  FFMA.FTZ R50, R114.reuse, R41, -R50 ;  /* 0x0000002972327223 */ /* 0x040fe40000010832 */
[C---:B------:R-:W-:Y:S01]  /*6150*/  FFMA.FTZ R53, R114.reuse, R53, -R52 ;  /* 0x0000003572357223 */ /* 0x040fe20000010834 */
[----:B------:R-:W0:Y:S01]  /*6160*/  MUFU.COS R137, R137 ;  /* 0x0000008900897308 */ /* 0x000e220000000000 */
[----:B------:R-:W-:Y:S02]  /*6170*/  FFMA.FTZ R48, R114, R48, R135 ;  /* 0x0000003072307223 */ /* 0x000fe40000010087 */
[----:B------:R-:W-:-:S02]  /*6180*/  FMUL.FTZ R41, R113, R55 ;  /* 0x0000003771297220 */ /* 0x000fc40000410000 */
[-C--:B------:R-:W-:Y:S02]  /*6190*/  FMUL.FTZ R46, R113, R50.reuse ;  /* 0x00000032712e7220 */ /* 0x080fe40000410000 */
[----:B------:R-:W-:Y:S02]  /*61a0*/  FADD.FTZ R53, R116, R53 ;  /* 0x0000003574357221 */ /* 0x000fe40000010000 */
[----:B------:R-:W-:Y:S02]  /*61b0*/  FADD.FTZ R48, R115, R48 ;  /* 0x0000003073307221 */ /* 0x000fe40000010000 */
[C---:B------:R-:W-:Y:S02]  /*61c0*/  FFMA.FTZ R41, R110.reuse, R50, -R41 ;  /* 0x000000326e297223 */ /* 0x040fe40000010829 */
[----:B------:R-:W-:Y:S02]  /*61d0*/  FFMA.FTZ R46, R110, R55, R46 ;  /* 0x000000376e2e7223 */ /* 0x000fe4000001002e */
[----:B------:R-:W-:-:S02]  /*61e0*/  FMUL.FTZ R55, R113, R53 ;  /* 0x0000003571377220 */ /* 0x000fc40000410000 */
[----:B------:R-:W-:Y:S02]  /*61f0*/  FMUL.FTZ R50, R113, R48 ;  /* 0x0000003071327220 */ /* 0x000fe40000410000 */
[C---:B------:R-:W-:Y:S02]  /*6200*/  FMUL.FTZ R135, R109.reuse, R41 ;  /* 0x000000296d877220 */ /* 0x040fe40000410000 */
[----:B------:R-:W-:Y:S02]  /*6210*/  FMUL.FTZ R52, R109, R46 ;  /* 0x0000002e6d347220 */ /* 0x000fe40000410000 */
[C---:B------:R-:W-:Y:S02]  /*6220*/  FFMA.FTZ R48, R110.reuse, R48, R55 ;  /* 0x000000306e307223 */ /* 0x040fe40000010037 */
[----:B------:R-:W-:Y:S02]  /*6230*/  FFMA.FTZ R53, R110, R53, -R50 ;  /* 0x000000356e357223 */ /* 0x000fe40000010832 */
[----:B------:R-:W-:-:S02]  /*6240*/  FFMA.FTZ R135, R106, R46, R135 ;  /* 0x0000002e6a877223 */ /* 0x000fc40000010087 */
[----:B------:R-:W-:Y:S02]  /*6250*/  FFMA.FTZ R52, R106, R41, -R52 ;  /* 0x000000296a347223 */ /* 0x000fe40000010834 */
[----:B------:R-:W-:Y:S02]  /*6260*/  FADD.FTZ R48, R111, R48 ;  /* 0x000000306f307221 */ /* 0x000fe40000010000 */
[----:B------:R-:W-:Y:S02]  /*6270*/  FADD.FTZ R53, R112, R53 ;  /* 0x0000003570357221 */ /* 0x000fe40000010000 */
[----:B0-----:R-:W-:Y:S02]  /*6280*/  FMUL.FTZ R143, R138, R137 ;  /* 0x000000898a8f7220 */ /* 0x001fe40000410000 */
[C---:B------:R-:W-:Y:S02]  /*6290*/  FMUL.FTZ R137, R105.reuse, R135 ;  /* 0x0000008769897220 */ /* 0x040fe40000410000 */
[----:B------:R-:W-:-:S02]  /*62a0*/  FMUL.FTZ R46, R105, R52 ;  /* 0x00000034692e7220 */ /* 0x000fc40000410000 */
[C---:B------:R-:W-:Y:S02]  /*62b0*/  FMUL.FTZ R41, R109.reuse, R48 ;  /* 0x000000306d297220 */ /* 0x040fe40000410000 */
[----:B------:R-:W-:Y:S02]  /*62c0*/  FMUL.FTZ R55, R109, R53 ;  /* 0x000000356d377220 */ /* 0x000fe40000410000 */
[C---:B------:R-:W-:Y:S02]  /*62d0*/  FFMA.FTZ R137, R102.reuse, R52, -R137 ;  /* 0x0000003466897223 */ /* 0x040fe40000010889 */
[----:B------:R-:W-:Y:S02]  /*62e0*/  FFMA.FTZ R46, R102, R135, R46 ;  /* 0x00000087662e7223 */ /* 0x000fe4000001002e */
[C---:B------:R-:W-:Y:S02]  /*62f0*/  FFMA.FTZ R41, R106.reuse, R53, -R41 ;  /* 0x000000356a297223 */ /* 0x040fe40000010829 */
[----:B------:R-:W-:-:S02]  /*6300*/  FFMA.FTZ R48, R106, R48, R55 ;  /* 0x000000306a307223 */ /* 0x000fc40000010037 */
[CC--:B------:R-:W-:Y:S02]  /*6310*/  FMUL.FTZ R53, R101.reuse, R137.reuse ;  /* 0x0000008965357220 */ /* 0x0c0fe40000410000 */
[-C--:B------:R-:W-:Y:S02]  /*6320*/  FMUL.FTZ R50, R101, R46.reuse ;  /* 0x0000002e65327220 */ /* 0x080fe40000410000 */
[----:B------:R-:W-:Y:S02]  /*6330*/  FADD.FTZ R41, R108, R41 ;  /* 0x000000296c297221 */ /* 0x000fe40000010000 */
[----:B------:R-:W-:Y:S02]  /*6340*/  FADD.FTZ R48, R107, R48 ;  /* 0x000000306b307221 */ /* 0x000fe40000010000 */
[C---:B------:R-:W-:Y:S02]  /*6350*/  FFMA.FTZ R52, R98.reuse, R46, R53 ;  /* 0x0000002e62347223 */ /* 0x040fe40000010035 */
[----:B------:R-:W-:-:S02]  /*6360*/  FFMA.FTZ R50, R98, R137, -R50 ;  /* 0x0000008962327223 */ /* 0x000fc40000010832 */
[CC--:B------:R-:W-:Y:S02]  /*6370*/  FMUL.FTZ R53, R105.reuse, R41.reuse ;  /* 0x0000002969357220 */ /* 0x0c0fe40000410000 */
[----:B------:R-:W-:Y:S02]  /*6380*/  FMUL.FTZ R46, R105, R48 ;  /* 0x00000030692e7220 */ /* 0x000fe40000410000 */
[C---:B------:R-:W-:Y:S02]  /*6390*/  FMUL.FTZ R135, R97.reuse, R50 ;  /* 0x0000003261877220 */ /* 0x040fe40000410000 */
[C---:B------:R-:W-:Y:S02]  /*63a0*/  FFMA.FTZ R48, R102.reuse, R48, R53 ;  /* 0x0000003066307223 */ /* 0x040fe40000010035 */
[----:B------:R-:W-:Y:S02]  /*63b0*/  FFMA.FTZ R41, R102, R41, -R46 ;  /* 0x0000002966297223 */ /* 0x000fe4000001082e */
[----:B------:R-:W-:-:S02]  /*63c0*/  FMUL.FTZ R55, R97, R52 ;  /* 0x0000003461377220 */ /* 0x000fc40000410000 */
[----:B------:R-:W-:Y:S02]  /*63d0*/  FFMA.FTZ R135, R94, R52, R135 ;  /* 0x000000345e877223 */ /* 0x000fe40000010087 */
[----:B------:R-:W-:Y:S02]  /*63e0*/  FADD.FTZ R48, R103, R48 ;  /* 0x0000003067307221 */ /* 0x000fe40000010000 */
[----:B------:R-:W-:Y:S02]  /*63f0*/  FADD.FTZ R41, R104, R41 ;  /* 0x0000002968297221 */ /* 0x000fe40000010000 */
[----:B------:R-:W-:Y:S02]  /*6400*/  FFMA.FTZ R50, R94, R50, -R55 ;  /* 0x000000325e327223 */ /* 0x000fe40000010837 */
[----:B------:R-:W-:Y:S02]  /*6410*/  FMUL.FTZ R53, R133, R135 ;  /* 0x0000008785357220 */ /* 0x000fe40000410000 */
[----:B------:R-:W-:-:S02]  /*6420*/  FMUL.FTZ R46, R101, R48 ;  /* 0x00000030652e7220 */ /* 0x000fc40000410000 */
[-C--:B------:R-:W-:Y:S02]  /*6430*/  FMUL.FTZ R55, R101, R41.reuse ;  /* 0x0000002965377220 */ /* 0x080fe40000410000 */
[-C--:B------:R-:W-:Y:S02]  /*6440*/  FMUL.FTZ R52, R133, R50.reuse ;  /* 0x0000003285347220 */ /* 0x080fe40000410000 */
[----:B------:R-:W-:Y:S02]  /*6450*/  FFMA.FTZ R50, R130, R50, -R53 ;  /* 0x0000003282327223 */ /* 0x000fe40000010835 */
[C---:B------:R-:W-:Y:S02]  /*6460*/  FFMA.FTZ R53, R98.reuse, R41, -R46 ;  /* 0x0000002962357223 */ /* 0x040fe4000001082e */
[----:B------:R-:W-:Y:S01]  /*6470*/  FFMA.FTZ R46, R98, R48, R55 ;  /* 0x00000030622e7223 */ /* 0x000fe20000010037 */
[----:B------:R-:W-:Y:S01]  /*6480*/  LDS.U16 R41, [R40+0x28] ;  /* 0x0000280028297984 */ /* 0x000fe20000000400 */
[----:B------:R-:W-:-:S03]  /*6490*/  FFMA.FTZ R52, R130, R135, R52 ;  /* 0x0000008782347223 */ /* 0x000fc60000010034 */
[----:B------:R-:W0:Y:S01]  /*64a0*/  LDS.U16 R48, [R40+0x2a] ;  /* 0x00002a0028307984 */ /* 0x000e220000000400 */
[----:B------:R-:W-:Y:S02]  /*64b0*/  FMUL.FTZ R55, R129, R52 ;  /* 0x0000003481377220 */ /* 0x000fe40000410000 */
[----:B------:R-:W-:Y:S02]  /*64c0*/  FADD.FTZ R46, R99, R46 ;  /* 0x0000002e632e7221 */ /* 0x000fe40000010000 */
[----:B------:R-:W-:Y:S02]  /*64d0*/  FADD.FTZ R53, R100, R53 ;  /* 0x0000003564357221 */ /* 0x000fe40000010000 */
[-C--:B------:R-:W-:Y:S02]  /*64e0*/  FFMA.FTZ R54, R126, R50.reuse, -R55 ;  /* 0x000000327e367223 */ /* 0x080fe40000010837 */
[----:B------:R-:W-:Y:S02]  /*64f0*/  FMUL.FTZ R135, R129, R50 ;  /* 0x0000003281877220 */ /* 0x000fe40000410000 */
[----:B------:R-:W-:-:S02]  /*6500*/  FMUL.FTZ R50, R97, R46 ;  /* 0x0000002e61327220 */ /* 0x000fc40000410000 */
[-C--:B------:R-:W-:Y:S01]  /*6510*/  FMUL.FTZ R55, R97, R53.reuse ;  /* 0x0000003561377220 */ /* 0x080fe20000410000 */
[----:B------:R-:W-:Y:S01]  /*6520*/  FSEL R134, R44, RZ, !P5 ;  /* 0x000000ff2c867208 */ /* 0x000fe20006800000 */
[----:B------:R-:W-:Y:S02]  /*6530*/  FFMA.FTZ R52, R126, R52, R135 ;  /* 0x000000347e347223 */ /* 0x000fe40000010087 */
[C---:B------:R-:W-:Y:S02]  /*6540*/  FFMA.FTZ R53, R94.reuse, R53, -R50 ;  /* 0x000000355e357223 */ /* 0x040fe40000010832 */
[----:B------:R-:W-:Y:S01]  /*6550*/  FFMA.FTZ R46, R94, R46, R55 ;  /* 0x0000002e5e2e7223 */ /* 0x000fe20000010037 */
[----:B------:R-:W-:Y:S01]  /*6560*/  FSEL R135, R45, 1, !P5 ;  /* 0x3f8000002d877808 */ /* 0x000fe20006800000 */
[----:B------:R-:W-:Y:S02]  /*6570*/  FMUL.FTZ R44, R134, R52 ;  /* 0x00000034862c7220 */ /* 0x000fe40000410000 */
[----:B------:R-:W-:Y:S01]  /*6580*/  FMUL.FTZ R42, R138, R136 ;  /* 0x000000888a2a7220 */ /* 0x000fe20000410000 */
[----:B------:R-:W-:Y:S01]  /*6590*/  FSEL R136, R47, RZ, !P6 ;  /* 0x000000ff2f887208 */ /* 0x000fe20007000000 */
[----:B------:R-:W-:Y:S01]  /*65a0*/  FMUL.FTZ R45, R134, R54 ;  /* 0x00000036862d7220 */ /* 0x000fe20000410000 */
[----:B------:R-:W1:Y:S01]  /*65b0*/  LDS.U16 R47, [R40+0x2e] ;  /* 0x00002e00282f7984 */ /* 0x000e620000000400 */
[----:B------:R-:W-:-:S02]  /*65c0*/  FADD.FTZ R46, R95, R46 ;  /* 0x0000002e5f2e7221 */ /* 0x000fc40000010000 */
[----:B------:R-:W-:Y:S02]  /*65d0*/  FADD.FTZ R53, R96, R53 ;  /* 0x0000003560357221 */ /* 0x000fe40000010000 */
[----:B------:R-:W-:Y:S02]  /*65e0*/  FFMA.FTZ R50, R135, R54, -R44 ;  /* 0x0000003687327223 */ /* 0x000fe4000001082c */
[C---:B------:R-:W-:Y:S02]  /*65f0*/  FMUL.FTZ R44, R133.reuse, R46 ;  /* 0x0000002e852c7220 */ /* 0x040fe40000410000 */
[-C--:B------:R-:W-:Y:S02]  /*6600*/  FMUL.FTZ R55, R133, R53.reuse ;  /* 0x0000003585377220 */ /* 0x080fe40000410000 */
[----:B------:R-:W-:Y:S02]  /*6610*/  FFMA.FTZ R54, R135, R52, R45 ;  /* 0x0000003487367223 */ /* 0x000fe4000001002d */
[----:B------:R-:W2:Y:S01]  /*6620*/  LDS.U16 R45, [R40+0x2c] ;  /* 0x00002c00282d7984 */ /* 0x000ea20000000400 */
[----:B------:R-:W-:-:S02]  /*6630*/  FFMA.FTZ R53, R130, R53, -R44 ;  /* 0x0000003582357223 */ /* 0x000fc4000001082c */
[----:B------:R-:W-:Y:S01]  /*6640*/  FFMA.FTZ R46, R130, R46, R55 ;  /* 0x0000002e822e7223 */ /* 0x000fe20000010037 */
[----:B------:R-:W-:Y:S01]  /*6650*/  FSEL R137, R49, 1, !P6 ;  /* 0x3f80000031897808 */ /* 0x000fe20007000000 */
[----:B------:R-:W-:Y:S02]  /*6660*/  FADD.FTZ R53, R132, R53 ;  /* 0x0000003584357221 */ /* 0x000fe40000010000 */
[----:B------:R-:W-:Y:S02]  /*6670*/  FADD.FTZ R44, R131, R46 ;  /* 0x0000002e832c7221 */ /* 0x000fe40000010000 */
[C---:B------:R-:W-:Y:S02]  /*6680*/  FMUL.FTZ R49, R136.reuse, R54 ;  /* 0x0000003688317220 */ /* 0x040fe40000410000 */
[----:B------:R-:W-:Y:S02]  /*6690*/  FMUL.FTZ R46, R136, R50 ;  /* 0x00000032882e7220 */ /* 0x000fe40000410000 */
[----:B------:R-:W-:-:S02]  /*66a0*/  FMUL.FTZ R55, R129, R53 ;  /* 0x0000003581377220 */ /* 0x000fc40000410000 */
[----:B------:R-:W-:Y:S02]  /*66b0*/  FFMA.FTZ R50, R137, R50, -R49 ;  /* 0x0000003289327223 */ /* 0x000fe40000010831 */
[----:B------:R-:W-:Y:S02]  /*66c0*/  FMUL.FTZ R52, R129, R44 ;  /* 0x0000002c81347220 */ /* 0x000fe40000410000 */
[----:B------:R-:W-:Y:S02]  /*66d0*/  FFMA.FTZ R49, R137, R54, R46 ;  /* 0x0000003689317223 */ /* 0x000fe4000001002e */
[----:B------:R-:W3:Y:S01]  /*66e0*/  LDS.U16 R46, [R40+0x32] ;  /* 0x00003200282e7984 */ /* 0x000ee20000000400 */
[C---:B------:R-:W-:Y:S02]  /*66f0*/  FFMA.FTZ R54, R126.reuse, R44, R55 ;  /* 0x0000002c7e367223 */ /* 0x040fe40000010037 */
[----:B------:R-:W-:Y:S01]  /*6700*/  FFMA.FTZ R53, R126, R53, -R52 ;  /* 0x000000357e357223 */ /* 0x000fe20000010834 */
[----:B0-----:R-:W-:Y:S01]  /*6710*/  HADD2.F32 R52, -RZ, R48.H0_H0 ;  /* 0x20000030ff347230 */ /* 0x001fe20000004100 */
[----:B------:R-:W-:Y:S01]  /*6720*/  FSEL R138, R51, RZ, !P0 ;  /* 0x000000ff338a7208 */ /* 0x000fe20004000000 */
[----:B------:R-:W0:Y:S01]  /*6730*/  LDS.U16 R44, [R40+0x30] ;  /* 0x00003000282c7984 */ /* 0x000e220000000400 */
[----:B------:R-:W-:-:S02]  /*6740*/  FADD.FTZ R54, R127, R54 ;  /* 0x000000367f367221 */ /* 0x000fc40000010000 */
[----:B------:R-:W-:Y:S01]  /*6750*/  FADD.FTZ R53, R128, R53 ;  /* 0x0000003580357221 */ /* 0x000fe20000010000 */
[----:B------:R-:W-:Y:S01]  /*6760*/  HADD2.F32 R48, -RZ, R41.H0_H0 ;  /* 0x20000029ff307230 */ /* 0x000fe20000004100 */
[----:B------:R-:W-:Y:S01]  /*6770*/  FMUL.FTZ R149, R139, R142 ;  /* 0x0000008e8b957220 */ /* 0x000fe20000410000 */
[----:B------:R-:W-:Y:S01]  /*6780*/  FSEL R139, R43, 1, !P0 ;  /* 0x3f8000002b8b7808 */ /* 0x000fe20004000000 */
[----:B------:R-:W-:Y:S02]  /*6790*/  FMUL.FTZ R155, R140, R155 ;  /* 0x0000009b8c9b7220 */ /* 0x000fe40000410000 */
[----:B------:R-:W-:Y:S02]  /*67a0*/  FMUL.FTZ R52, R7, R52 ;  /* 0x0000003407347220 */ /* 0x000fe40000410000 */
[----:B------:R-:W-:Y:S02]  /*67b0*/  FMUL.FTZ R140, R134, R54 ;  /* 0x00000036868c7220 */ /* 0x000fe40000410000 */
[----:B------:R-:W-:-:S02]  /*67c0*/  FMUL.FTZ R43, R138, R49 ;  /* 0x000000318a2b7220 */ /* 0x000fc40000410000 */
[-C--:B------:R-:W-:Y:S02]  /*67d0*/  FMUL.FTZ R41, R134, R53.reuse ;  /* 0x0000003586297220 */ /* 0x080fe40000410000 */
[----:B------:R-:W-:Y:S01]  /*67e0*/  FFMA.FTZ R142, R135, R53, -R140 ;  /* 0x00000035878e7223 */ /* 0x000fe2000001088c */
[----:B------:R-:W-:Y:S01]  /*67f0*/  FSEL R140, R52, RZ, !P5 ;  /* 0x000000ff348c7208 */ /* 0x000fe20006800000 */
[----:B------:R-:W-:Y:S02]  /*6800*/  FMUL.FTZ R141, R7, R48 ;  /* 0x00000030078d7220 */ /* 0x000fe40000410000 */
[----:B------:R-:W-:Y:S02]  /*6810*/  FFMA.FTZ R41, R135, R54, R41 ;  /* 0x0000003687297223 */ /* 0x000fe40000010029 */
[-C--:B------:R-:W-:Y:S02]  /*6820*/  FFMA.FTZ R48, R139, R50.reuse, -R43 ;  /* 0x000000328b307223 */ /* 0x080fe4000001082b */
[----:B------:R-:W4:Y:S01]  /*6830*/  LDS.U16 R43, [R40+0x34] ;  /* 0x00003400282b7984 */ /* 0x000f220000000400 */
[----:B------:R-:W-:-:S02]  /*6840*/  FMUL.FTZ R52, R138, R50 ;  /* 0x000000328a347220 */ /* 0x000fc40000410000 */
[----:B------:R-:W-:Y:S02]  /*6850*/  FADD.FTZ R50, R140, R41 ;  /* 0x000000298c327221 */ /* 0x000fe40000010000 */
[----:B------:R-:W4:Y:S01]  /*6860*/  LDS.U16 R41, [R40+0x36] ;  /* 0x0000360028297984 */ /* 0x000f220000000400 */
[----:B-1----:R-:W-:Y:S01]  /*6870*/  HADD2.F32 R47, -RZ, R47.H0_H0 ;  /* 0x2000002fff2f7230 */ /* 0x002fe20000004100 */
[----:B------:R-:W-:Y:S01]  /*6880*/  FSEL R141, R141, RZ, !P5 ;  /* 0x000000ff8d8d7208 */ /* 0x000fe20006800000 */
[----:B--2---:R-:W-:-:S03]  /*6890*/  HADD2.F32 R45, -RZ, R45.H0_H0 ;  /* 0x2000002dff2d7230 */ /* 0x004fc60000004100 */
[----:B------:R-:W-:Y:S02]  /*68a0*/  FMUL.FTZ R145, R6, R47 ;  /* 0x0000002f06917220 */ /* 0x000fe40000410000 */
[----:B------:R-:W1:Y:S01]  /*68b0*/  LDS.U16 R47, [R40+0x3a] ;  /* 0x00003a00282f7984 */ /* 0x000e620000000400 */
[----:B------:R-:W-:Y:S02]  /*68c0*/  FADD.FTZ R142, R141, R142 ;  /* 0x0000008e8d8e7221 */ /* 0x000fe40000010000 */
[----:B------:R-:W-:Y:S02]  /*68d0*/  FMUL.FTZ R51, R136, R50 ;  /* 0x0000003288337220 */ /* 0x000fe40000410000 */
[----:B------:R-:W-:Y:S02]  /*68e0*/  FMUL.FTZ R144, R6, R45 ;  /* 0x0000002d06907220 */ /* 0x000fe40000410000 */
[----:B------:R-:W2:Y:S01]  /*68f0*/  LDS.U16 R45, [R40+0x38] ;  /* 0x00003800282d7984 */ /* 0x000ea20000000400 */
[----:B------:R-:W-:-:S02]  /*6900*/  FFMA.FTZ R49, R139, R49, R52 ;  /* 0x000000318b317223 */ /* 0x000fc40000010034 */
[-C--:B------:R-:W-:Y:S02]  /*6910*/  FMUL.FTZ R52, R136, R142.reuse ;  /* 0x0000008e88347220 */ /* 0x080fe40000410000 */
[----:B------:R-:W-:Y:S01]  /*6920*/  FFMA.FTZ R51, R137, R142, -R51 ;  /* 0x0000008e89337223 */ /* 0x000fe20000010833 */
[----:B------:R-:W-:Y:S01]  /*6930*/  FSEL R142, R42, RZ, !P1 ;  /* 0x000000ff2a8e7208 */ /* 0x000fe20004800000 */
[----:B---3--:R-:W-:Y:S01]  /*6940*/  HADD2.F32 R46, -RZ, R46.H0_H0 ;  /* 0x2000002eff2e7230 */ /* 0x008fe20000004100 */
[----:B------:R-:W-:Y:S02]  /*6950*/  FSEL R144, R144, RZ, !P6 ;  /* 0x000000ff90907208 */ /* 0x000fe40007000000 */
[----:B------:R-:W-:Y:S01]  /*6960*/  FSEL R143, R143, 1, !P1 ;  /* 0x3f8000008f8f7808 */ /* 0x000fe20004800000 */
[----:B------:R-:W-:Y:S01]  /*6970*/  FMUL.FTZ R42, R142, R49 ;  /* 0x000000318e2a7220 */ /* 0x000fe20000410000 */
[----:B------:R-:W-:Y:S01]  /*6980*/  FSEL R145, R145, RZ, !P6 ;  /* 0x000000ff91917208 */ /* 0x000fe20007000000 */
[----:B------:R-:W-:Y:S01]  /*6990*/  FFMA.FTZ R52, R137, R50, R52 ;  /* 0x0000003289347223 */ /* 0x000fe20000010034 */
[----:B0-----:R-:W-:Y:S01]  /*69a0*/  HADD2.F32 R44, -RZ, R44.H0_H0 ;  /* 0x2000002cff2c7230 */ /* 0x001fe20000004100 */
[----:B------:R-:W-:-:S02]  /*69b0*/  FADD.FTZ R51, R144, R51 ;  /* 0x0000003390337221 */ /* 0x000fc40000010000 */
[----:B------:R-:W-:Y:S02]  /*69c0*/  FFMA.FTZ R42, R143, R48, -R42 ;  /* 0x000000308f2a7223 */ /* 0x000fe4000001082a */
[----:B------:R-:W-:Y:S02]  /*69d0*/  FMUL.FTZ R46, R5, R46 ;  /* 0x0000002e052e7220 */ /* 0x000fe40000410000 */
[----:B------:R-:W-:Y:S02]  /*69e0*/  FMUL.FTZ R48, R142, R48 ;  /* 0x000000308e307220 */ /* 0x000fe40000410000 */
[----:B------:R-:W-:Y:S02]  /*69f0*/  FADD.FTZ R52, R145, R52 ;  /* 0x0000003491347221 */ /* 0x000fe40000010000 */
[----:B------:R-:W-:Y:S01]  /*6a00*/  FMUL.FTZ R50, R138, R51 ;  /* 0x000000338a327220 */ /* 0x000fe20000410000 */
[----:B------:R-:W-:Y:S01]  /*6a10*/  FSEL R146, R46, RZ, !P0 ;  /* 0x000000ff2e927208 */ /* 0x000fe20004000000 */
[----:B------:R-:W-:Y:S01]  /*6a20*/  FMUL.FTZ R147, R5, R44 ;  /* 0x0000002c05937220 */ /* 0x000fe20000410000 */
[----:B------:R-:W0:Y:S01]  /*6a30*/  LDS.U16 R46, [R40+0x3c] ;  /* 0x00003c00282e7984 */ /* 0x000e220000000400 */
[----:B------:R-:W-:-:S02]  /*6a40*/  FFMA.FTZ R44, R143, R49, R48 ;  /* 0x000000318f2c7223 */ /* 0x000fc40000010030 */
[-C--:B------:R-:W-:Y:S01]  /*6a50*/  FFMA.FTZ R53, R139, R52.reuse, R50 ;  /* 0x000000348b357223 */ /* 0x080fe20000010032 */
[----:B------:R2:W3:Y:S01]  /*6a60*/  LDS.U16 R48, [R40+0x3e] ;  /* 0x00003e0028307984 */ /* 0x0004e20000000400 */
[----:B------:R-:W-:Y:S01]  /*6a70*/  FMUL.FTZ R52, R138, R52 ;  /* 0x000000348a347220 */ /* 0x000fe20000410000 */
[----:B------:R-:W-:Y:S01]  /*6a80*/  FSEL R147, R147, RZ, !P0 ;  /* 0x000000ff93937208 */ /* 0x000fe20004000000 */
[----:B----4-:R-:W-:Y:S01]  /*6a90*/  HADD2.F32 R43, -RZ, R43.H0_H0 ;  /* 0x2000002bff2b7230 */ /* 0x010fe20000004100 */
[----:B------:R-:W-:Y:S02]  /*6aa0*/  FADD.FTZ R53, R146, R53 ;  /* 0x0000003592357221 */ /* 0x000fe40000010000 */
[----:B------:R-:W-:Y:S01]  /*6ab0*/  FFMA.FTZ R52, R139, R51, -R52 ;  /* 0x000000338b347223 */ /* 0x000fe20000010834 */
[----:B------:R-:W-:Y:S01]  /*6ac0*/  HADD2.F32 R41, -RZ, R41.H0_H0 ;  /* 0x20000029ff297230 */ /* 0x000fe20000004100 */
[----:B------:R-:W-:Y:S02]  /*6ad0*/  FMUL.FTZ R49, R142, R53 ;  /* 0x000000358e317220 */ /* 0x000fe40000410000 */
[----:B------:R-:W-:-:S02]  /*6ae0*/  FADD.FTZ R52, R147, R52 ;  /* 0x0000003493347221 */ /* 0x000fc40000010000 */
[C---:B------:R-:W-:Y:S02]  /*6af0*/  FMUL.FTZ R43, R4.reuse, R43 ;  /* 0x0000002b042b7220 */ /* 0x040fe40000410000 */
[-C--:B------:R-:W-:Y:S02]  /*6b00*/  FFMA.FTZ R49, R143, R52.reuse, -R49 ;  /* 0x000000348f317223 */ /* 0x080fe40000010831 */
[----:B------:R-:W-:Y:S01]  /*6b10*/  FMUL.FTZ R41, R4, R41 ;  /* 0x0000002904297220 */ /* 0x000fe20000410000 */
[----:B------:R-:W-:Y:S01]  /*6b20*/  FSEL R148, R43, RZ, !P1 ;  /* 0x000000ff2b947208 */ /* 0x000fe20004800000 */
[----:B------:R-:W-:Y:S01]  /*6b30*/  FMUL.FTZ R52, R142, R52 ;  /* 0x000000348e347220 */ /* 0x000fe20000410000 */
[----:B-1----:R-:W-:Y:S01]  /*6b40*/  HADD2.F32 R50, -RZ, R47.H0_H0 ;  /* 0x2000002fff327230 */ /* 0x002fe20000004100 */
[----:B------:R-:W-:Y:S02]  /*6b50*/  FSEL R149, R149, RZ, !P2 ;  /* 0x000000ff95957208 */ /* 0x000fe40005000000 */
[----:B------:R-:W-:Y:S01]  /*6b60*/  FFMA.FTZ R53, R143, R53, R52 ;  /* 0x000000358f357223 */ /* 0x000fe20000010034 */
[----:B------:R-:W-:Y:S01]  /*6b70*/  FSEL R150, R41, RZ, !P1 ;  /* 0x000000ff29967208 */ /* 0x000fe20004800000 */
[----:B------:R-:W-:Y:S01]  /*6b80*/  FADD.FTZ R52, R148, R49 ;  /* 0x0000003194347221 */ /* 0x000fe20000010000 */
[----:B--2---:R-:W-:Y:S01]  /*6b90*/  HADD2.F32 R40, -RZ, R45.H0_H0 ;  /* 0x2000002dff287230 */ /* 0x004fe20000004100 */
[----:B------:R-:W-:-:S02]  /*6ba0*/  FMUL.FTZ R50, R3, R50 ;  /* 0x0000003203327220 */ /* 0x000fc40000410000 */
[----:B------:R-:W-:Y:S02]  /*6bb0*/  FADD.FTZ R54, R150, R53 ;  /* 0x0000003596367221 */ /* 0x000fe40000010000 */
[----:B------:R-:W-:Y:S01]  /*6bc0*/  FMUL.FTZ R41, R149, R52 ;  /* 0x0000003495297220 */ /* 0x000fe20000410000 */
[----:B------:R-:W-:Y:S01]  /*6bd0*/  FSEL R152, R50, RZ, !P2 ;  /* 0x000000ff32987208 */ /* 0x000fe20005000000 */
[----:B------:R-:W-:Y:S02]  /*6be0*/  FMUL.FTZ R40, R3, R40 ;  /* 0x0000002803287220 */ /* 0x000fe40000410000 */
[-C--:B------:R-:W-:Y:S02]  /*6bf0*/  FFMA.FTZ R41, R151, R54.reuse, R41 ;  /* 0x0000003697297223 */ /* 0x080fe40000010029 */
[----:B------:R-:W-:Y:S01]  /*6c00*/  FMUL.FTZ R54, R149, R54 ;  /* 0x0000003695367220 */ /* 0x000fe20000410000 */
[----:B------:R-:W-:Y:S01]  /*6c10*/  FSEL R153, R40, RZ, !P2 ;  /* 0x000000ff28997208 */ /* 0x000fe20005000000 */
[----:B------:R-:W-:Y:S01]  /*6c20*/  FADD.FTZ R40, R152, R41 ;  /* 0x0000002998287221 */ /* 0x000fe20000010000 */
[----:B------:R-:W-:Y:S01]  /*6c30*/  FSEL R154, R154, RZ, !P4 ;  /* 0x000000ff9a9a7208 */ /* 0x000fe20006000000 */
[----:B------:R-:W-:Y:S01]  /*6c40*/  FFMA.FTZ R54, R151, R52, -R54 ;  /* 0x0000003497367223 */ /* 0x000fe20000010836 */
[----:B------:R-:W-:-:S03]  /*6c50*/  FSEL R155, R155, 1, !P4 ;  /* 0x3f8000009b9b7808 */ /* 0x000fc60006000000 */
[----:B------:R-:W-:Y:S02]  /*6c60*/  FADD.FTZ R54, R153, R54 ;  /* 0x0000003699367221 */ /* 0x000fe40000010000 */
[C---:B------:R-:W-:Y:S01]  /*6c70*/  FMUL.FTZ R45, R154.reuse, R40 ;  /* 0x000000289a2d7220 */ /* 0x040fe20000410000 */
[----:B0-----:R-:W-:Y:S02]  /*6c80*/  HADD2.F32 R41, -RZ, R46.H0_H0 ;  /* 0x2000002eff297230 */ /* 0x001fe40000004100 */
[----:B---3--:R-:W-:Y:S01]  /*6c90*/  HADD2.F32 R43, -RZ, R48.H0_H0 ;  /* 0x20000030ff2b7230 */ /* 0x008fe20000004100 */
[-C--:B------:R-:W-:Y:S02]  /*6ca0*/  FFMA.FTZ R50, R155, R54.reuse, -R45 ;  /* 0x000000369b327223 */ /* 0x080fe4000001082d */
[----:B------:R-:W-:Y:S02]  /*6cb0*/  FMUL.FTZ R54, R154, R54 ;  /* 0x000000369a367220 */ /* 0x000fe40000410000 */
[----:B------:R-:W-:-:S02]  /*6cc0*/  FMUL.FTZ R41, R2, R41 ;  /* 0x0000002902297220 */ /* 0x000fc40000410000 */
[----:B------:R-:W-:Y:S02]  /*6cd0*/  FMUL.FTZ R43, R2, R43 ;  /* 0x0000002b022b7220 */ /* 0x000fe40000410000 */
[----:B------:R-:W-:Y:S02]  /*6ce0*/  FFMA.FTZ R51, R155, R40, R54 ;  /* 0x000000289b337223 */ /* 0x000fe40000010036 */
[----:B------:R-:W-:Y:S01]  /*6cf0*/  FMUL.FTZ R40, R149, R42 ;  /* 0x0000002a95287220 */ /* 0x000fe20000410000 */
[----:B------:R-:W-:Y:S02]  /*6d00*/  FSEL R157, R41, RZ, !P4 ;  /* 0x000000ff299d7208 */ /* 0x000fe40006000000 */
[----:B------:R-:W-:Y:S01]  /*6d10*/  FSEL R156, R43, RZ, !P4 ;  /* 0x000000ff2b9c7208 */ /* 0x000fe20006000000 */
[-C--:B------:R-:W-:Y:S02]  /*6d20*/  FFMA.FTZ R40, R151, R44.reuse, R40 ;  /* 0x0000002c97287223 */ /* 0x080fe40000010028 */
[----:B------:R-:W-:-:S02]  /*6d30*/  FMUL.FTZ R44, R149, R44 ;  /* 0x0000002c952c7220 */ /* 0x000fc40000410000 */
[----:B------:R-:W-:Y:S02]  /*6d40*/  FADD.FTZ R50, R157, R50 ;  /* 0x000000329d327221 */ /* 0x000fe40000010000 */
[----:B------:R-:W-:Y:S02]  /*6d50*/  FADD.FTZ R51, R156, R51 ;  /* 0x000000339c337221 */ /* 0x000fe40000010000 */
[----:B------:R-:W-:Y:S01]  /*6d60*/  FFMA.FTZ R44, R151, R42, -R44 ;  /* 0x0000002a972c7223 */ /* 0x000fe2000001082c */
[----:B------:R-:W0:Y:S01]  /*6d70*/  SHFL.UP PT, R43, R50, 0x1, RZ ;  /* 0x04200000322b7989 */ /* 0x000e2200000e00ff */
[C---:B------:R-:W-:Y:S02]  /*6d80*/  FMUL.FTZ R48, R154.reuse, R40 ;  /* 0x000000289a307220 */ /* 0x040fe40000410000 */
[-C--:B------:R-:W-:Y:S01]  /*6d90*/  FMUL.FTZ R42, R154, R44.reuse ;  /* 0x0000002c9a2a7220 */ /* 0x080fe20000410000 */
[----:B------:R-:W1:Y:S01]  /*6da0*/  SHFL.UP PT, R41, R51, 0x1, RZ ;  /* 0x0420000033297989 */ /* 0x000e6200000e00ff */
[----:B------:R-:W-:-:S02]  /*6db0*/  FFMA.FTZ R48, R155, R44, -R48 ;  /* 0x0000002c9b307223 */ /* 0x000fc40000010830 */
[----:B------:R-:W-:-:S03]  /*6dc0*/  FFMA.FTZ R40, R155, R40, R42 ;  /* 0x000000289b287223 */ /* 0x000fc6000001002a */
        /* <DEDUP_REMOVED lines=8> */
[----:B--2---:R-:W-:Y:S02]  /*6e50*/  FMUL.FTZ R42, R40, R45 ;  /* 0x0000002d282a7220 */ /* 0x004fe40000410000 */
[----:B------:R-:W-:Y:S02]  /*6e60*/  @P0 FADD.FTZ R50, R50, R43 ;  /* 0x0000002b32320221 */ /* 0x000fe40000010000 */
[-C--:B---3--:R-:W-:Y:S01]  /*6e70*/  FMUL.FTZ R41, R40, R47.reuse ;  /* 0x0000002f28297220 */ /* 0x088fe20000410000 */
[----:B------:R-:W0:Y:S01]  /*6e80*/  SHFL.UP PT, R49, R51, 0x2, RZ ;  /* 0x0440000033317989 */ /* 0x000e2200000e00ff */
[C---:B------:R-:W-:Y:S02]  /*6e90*/  FFMA.FTZ R47, R48.reuse, R47, R42 ;  /* 0x0000002f302f7223 */ /* 0x040fe4000001002a */
[----:B------:R-:W-:-:S02]  /*6ea0*/  @P0 FFMA.FTZ R48, R48, R45, -R41 ;  /* 0x0000002d30300223 */ /* 0x000fc40000010829 */
        /* <DEDUP_REMOVED lines=26> */
[C---:B--2---:R-:W-:Y:S02]  /*7050*/  FMUL.FTZ R44, R40.reuse, R41 ;  /* 0x00000029282c7220 */ /* 0x044fe40000410000 */
[-C--:B---3--:R-:W-:Y:S02]  /*7060*/  FMUL.FTZ R42, R40, R43.reuse ;  /* 0x0000002b282a7220 */ /* 0x088fe40000410000 */
[----:B------:R-:W-:Y:S02]  /*7070*/  @P0 FADD.FTZ R50, R50, R45 ;  /* 0x0000002d32320221 */ /* 0x000fe40000010000 */
[C---:B------:R-:W-:Y:S02]  /*7080*/  FFMA.FTZ R43, R48.reuse, R43, R44 ;  /* 0x0000002b302b7223 */ /* 0x040fe4000001002c */
[----:B------:R-:W-:Y:S01]  /*7090*/  @P0 FFMA.FTZ R48, R48, R41, -R42 ;  /* 0x0000002930300223 */ /* 0x000fe2000001082a */
[----:B------:R-:W0:Y:S02]  /*70a0*/  SHFL.UP PT, R44, R51, 0x8, RZ ;  /* 0x05000000332c7989 */ /* 0x000e2400000e00ff */
[----:B------:R-:W-:-:S02]  /*70b0*/  FSEL R43, R40, R43, !P0 ;  /* 0x0000002b282b7208 */ /* 0x000fc40004000000 */
[----:B------:R-:W1:Y:S04]  /*70c0*/  SHFL.UP PT, R42, R50, 0x8, RZ ;  /* 0x05000000322a7989 */ /* 0x000e6800000e00ff */
[----:B------:R-:W2:Y:S04]  /*70d0*/  SHFL.UP PT, R40, R48, 0x8, RZ ;  /* 0x0500000030287989 */ /* 0x000ea800000e00ff */
[----:B------:R-:W3:Y:S01]  /*70e0*/  SHFL.UP PT, R41, R43, 0x8, RZ ;  /* 0x050000002b297989 */ /* 0x000ee200000e00ff */
[----:B------:R-:W-:Y:S01]  /*70f0*/  ISETP.GE.AND P0, PT, R85, 0x8, PT ;  /* 0x000000085500780c */ /* 0x000fe20003f06270 */
[----:B0-----:R-:W-:-:S02]  /*7100*/  FMUL.FTZ R45, R43, R44 ;  /* 0x0000002c2b2d7220 */ /* 0x001fc40000410000 */
[CC--:B-1----:R-:W-:Y:S02]  /*7110*/  FMUL.FTZ R47, R43.reuse, R42.reuse ;  /* 0x0000002a2b2f7220 */ /* 0x0c2fe40000410000 */
[C---:B------:R-:W-:Y:S02]  /*7120*/  FFMA.FTZ R45, R48.reuse, R42, -R45 ;  /* 0x0000002a302d7223 */ /* 0x040fe4000001082d */
[----:B--2---:R-:W-:Y:S02]  /*7130*/  FMUL.FTZ R42, R43, R40 ;  /* 0x000000282b2a7220 */ /* 0x004fe40000410000 */
[----:B------:R-:W-:-:S04]  /*7140*/  FFMA.FTZ R44, R48, R44, R47 ;  /* 0x0000002c302c7223 */ /* 0x000fc8000001002f */
[----:B------:R-:W-:Y:S02]  /*7150*/  @P0 FADD.FTZ R50, R50, R45 ;  /* 0x0000002d32320221 */ /* 0x000fe40000010000 */
[CC--:B---3--:R-:W-:Y:S02]  /*7160*/  FFMA.FTZ R42, R48.reuse, R41.reuse, R42 ;  /* 0x00000029302a7223 */ /* 0x0c8fe4000001002a */
[----:B------:R-:W-:Y:S02]  /*7170*/  @P0 FADD.FTZ R51, R51, R44 ;  /* 0x0000002c33330221 */ /* 0x000fe40000010000 */
[C---:B------:R-:W-:Y:S01]  /*7180*/  FMUL.FTZ R41, R43.reuse, R41 ;  /* 0x000000292b297220 */ /* 0x040fe20000410000 */
[----:B------:R-:W0:Y:S01]  /*7190*/  SHFL.UP PT, R45, R50, 0x10, RZ ;  /* 0x06000000322d7989 */ /* 0x000e2200000e00ff */
[----:B------:R-:W-:Y:S02]  /*71a0*/  FSEL R42, R43, R42, !P0 ;  /* 0x0000002a2b2a7208 */ /* 0x000fe40004000000 */
[----:B------:R-:W-:Y:S01]  /*71b0*/  @P0 FFMA.FTZ R48, R48, R40, -R41 ;  /* 0x0000002830300223 */ /* 0x000fe20000010829 */
[----:B------:R-:W1:Y:S04]  /*71c0*/  SHFL.UP PT, R47, R51, 0x10, RZ ;  /* 0x06000000332f7989 */ /* 0x000e6800000e00ff */
[----:B------:R-:W2:Y:S04]  /*71d0*/  SHFL.UP PT, R41, R48, 0x10, RZ ;  /* 0x0600000030297989 */ /* 0x000ea800000e00ff */
[----:B------:R-:W3:Y:S01]  /*71e0*/  SHFL.UP PT, R43, R42, 0x10, RZ ;  /* 0x060000002a2b7989 */ /* 0x000ee200000e00ff */
[----:B------:R-:W-:-:S02]  /*71f0*/  ISETP.GE.AND P1, PT, R85, 0x10, PT ;  /* 0x000000105500780c */ /* 0x000fc40003f26270 */
[----:B------:R-:W-:Y:S02]  /*7200*/  ISETP.NE.AND P2, PT, R85, 0x1f, PT ;  /* 0x0000001f5500780c */ /* 0x000fe40003f45270 */
[----:B------:R-:W-:Y:S01]  /*7210*/  LOP3.LUT P0, RZ, R86, 0x1f, RZ, 0xc0, !PT ;  /* 0x0000001f56ff7812 */ /* 0x000fe2000780c0ff */
[C---:B0-----:R-:W-:Y:S02]  /*7220*/  FMUL.FTZ R44, R42.reuse, R45 ;  /* 0x0000002d2a2c7220 */ /* 0x041fe40000410000 */
[-C--:B-1----:R-:W-:Y:S02]  /*7230*/  FMUL.FTZ R40, R42, R47.reuse ;  /* 0x0000002f2a287220 */ /* 0x082fe40000410000 */
[C---:B------:R-:W-:Y:S02]  /*7240*/  FFMA.FTZ R46, R48.reuse, R47, R44 ;  /* 0x0000002f302e7223 */ /* 0x040fe4000001002c */
[----:B------:R-:W-:Y:S02]  /*7250*/  FFMA.FTZ R45, R48, R45, -R40 ;  /* 0x0000002d302d7223 */ /* 0x000fe40000010828 */
[----:B--2---:R-:W-:-:S02]  /*7260*/  FMUL.FTZ R44, R42, R41 ;  /* 0x000000292a2c7220 */ /* 0x004fc40000410000 */
[-C--:B---3--:R-:W-:Y:S01]  /*7270*/  FMUL.FTZ R40, R42, R43.reuse ;  /* 0x0000002b2a287220 */ /* 0x088fe20000410000 */
[----:B------:R-:W-:Y:S01]  /*7280*/  ISETP.EQ.OR P0, PT, R83, RZ, P0 ;  /* 0x000000ff5300720c */ /* 0x000fe20000702670 */
[C---:B------:R-:W-:Y:S02]  /*7290*/  FFMA.FTZ R49, R48.reuse, R43, R44 ;  /* 0x0000002b30317223 */ /* 0x040fe4000001002c */
[----:B------:R-:W-:Y:S01]  /*72a0*/  @P1 FFMA.FTZ R48, R48, R41, -R40 ;  /* 0x0000002930301223 */ /* 0x000fe20000010828 */
[----:B------:R-:W-:Y:S02]  /*72b0*/  @!P2 SHF.R.U32.HI R40, RZ, 0x1, R86 ;  /* 0x00000001ff28a819 */ /* 0x000fe40000011656 */
[----:B------:R-:W-:Y:S02]  /*72c0*/  FSEL R49, R42, R49, !P1 ;  /* 0x000000312a317208 */ /* 0x000fe40004800000 */
[----:B------:R-:W-:Y:S01]  /*72d0*/  @!P2 LOP3.LUT R44, R40, 0x7ffffff0, RZ, 0xc0, !PT ;  /* 0x7ffffff0282ca812 */ /* 0x000fe200078ec0ff */
[----:B------:R-:W-:Y:S01]  /*72e0*/  CS2R R42, SRZ ;  /* 0x00000000002a7805 */ /* 0x000fe2000001ff00 */
[----:B------:R-:W-:-:S02]  /*72f0*/  MOV R41, RZ ;  /* 0x000000ff00297202 */ /* 0x000fc40000000f00 */
[----:B------:R-:W-:Y:S01]  /*7300*/  MOV R40, 0x3f800000 ;  /* 0x3f80000000287802 */ /* 0x000fe20000000f00 */
[----:B------:R-:W-:Y:S02]  /*7310*/  @P1 FADD.FTZ R50, R50, R45 ;  /* 0x0000002d32321221 */ /* 0x000fe40000010000 */
[----:B------:R-:W-:-:S03]  /*7320*/  @P1 FADD.FTZ R51, R51, R46 ;  /* 0x0000002e33331221 */ /* 0x000fc60000010000 */
[----:B------:R-:W-:Y:S04]  /*7330*/  @!P0 LDS.128 R40, [R0.X16+0x10c0] ;  /* 0x0010c00000288984 */ /* 0x000fe8000000cc00 */
[----:B------:R-:W-:Y:S04]  /*7340*/  @!P2 STS.128 [R44+0x1080], R48 ;  /* 0x001080302c00a388 */ /* 0x000fe80000000c00 */
[----:B------:R-:W-:Y:S06]  /*7350*/  BAR.SYNC.DEFER_BLOCKING 0x0 ;  /* 0x0000000000007b1d */ /* 0x000fec0000010000 */
[----:B------:R-:W-:Y:S04]  /*7360*/  LDS.128 R44, [0x1080] ;  /* 0x00108000ff2c7984 */ /* 0x000fe80000000c00 */
[----:B------:R-:W0:Y:S01]  /*7370*/  LDS.128 R52, [0x1090] ;  /* 0x00109000ff347984 */ /* 0x000e220000000c00 */
[----:B------:R-:W-:Y:S03]  /*7380*/  BSSY B0, `(.L_x_909) ;  /* 0x0000036000007945 */ /* 0x000fe60003800000 */
[----:B------:R-:W1:Y:S01]  /*7390*/  SHFL.UP PT, R50, R50, 0x1, RZ ;  /* 0x0420000032327989 */ /* 0x000e6200000e00ff */
        /* <DEDUP_REMOVED lines=8> */
[----:B------:R-:W-:-:S04]  /*7420*/  FFMA.FTZ R52, R47, R52, R164 ;  /* 0x000000342f347223 */ /* 0x000fc800000100a4 */
[----:B------:R-:W-:Y:S01]  /*7430*/  FADD.FTZ R52, R55, R52 ;  /* 0x0000003437347221 */ /* 0x000fe20000010000 */
[----:B------:R-:W-:-:S04]  /*7440*/  SHF.R.U32.HI R55, RZ, 0x5, R86 ;  /* 0x00000005ff377819 */ /* 0x000fc80000011656 */
[----:B------:R-:W-:Y:S01]  /*7450*/  ISETP.NE.AND P0, PT, R55, RZ, PT ;  /* 0x000000ff3700720c */ /* 0x000fe20003f05270 */
[----:B------:R-:W0:Y:S04]  /*7460*/  SHFL.UP PT, R51, R51, 0x1, RZ ;  /* 0x0420000033337989 */ /* 0x000e2800000e00ff */
[----:B------:R-:W2:Y:S04]  /*7470*/  SHFL.UP PT, R48, R48, 0x1, RZ ;  /* 0x0420000030307989 */ /* 0x000ea800000e00ff */
[----:B------:R-:W3:Y:S04]  /*7480*/  SHFL.UP PT, R49, R49, 0x1, RZ ;  /* 0x0420000031317989 */ /* 0x000ee800000e00ff */
[----:B------:R-:W-:Y:S05]  /*7490*/  @!P0 BRA `(.L_x_910) ;  /* 0x0000014000008947 */ /* 0x000fea0003800000 */
[----:B-1----:R-:W-:Y:S01]  /*74a0*/  ISETP.NE.AND P0, PT, R85, RZ, PT ;  /* 0x000000ff5500720c */ /* 0x002fe20003f05270 */
[----:B---3--:R-:W-:-:S02]  /*74b0*/  FMUL.FTZ R52, R49, R44 ;  /* 0x0000002c31347220 */ /* 0x008fc40000410000 */
[----:B------:R-:W-:-:S10]  /*74c0*/  FMUL.FTZ R53, R49, R45 ;  /* 0x0000002d31357220 */ /* 0x000fd40000410000 */
[C---:B--2---:R-:W-:Y:S02]  /*74d0*/  @P0 FFMA.FTZ R45, R48.reuse, R45, R52 ;  /* 0x0000002d302d0223 */ /* 0x044fe40000010034 */
[CC--:B------:R-:W-:Y:S02]  /*74e0*/  FMUL.FTZ R52, R49.reuse, R46.reuse ;  /* 0x0000002e31347220 */ /* 0x0c0fe40000410000 */
[-C--:B------:R-:W-:Y:S02]  /*74f0*/  FMUL.FTZ R49, R49, R47.reuse ;  /* 0x0000002f31317220 */ /* 0x080fe40000410000 */
[C---:B------:R-:W-:Y:S02]  /*7500*/  FFMA.FTZ R52, R48.reuse, R47, R52 ;  /* 0x0000002f30347223 */ /* 0x040fe40000010034 */
[C---:B------:R-:W-:Y:S02]  /*7510*/  FFMA.FTZ R49, R48.reuse, R46, -R49 ;  /* 0x0000002e30317223 */ /* 0x040fe40000010831 */
[----:B------:R-:W-:-:S02]  /*7520*/  @P0 FFMA.FTZ R44, R48, R44, -R53 ;  /* 0x0000002c302c0223 */ /* 0x000fc40000010835 */
[----:B------:R-:W-:Y:S01]  /*7530*/  @P0 FADD.FTZ R46, R50, R49 ;  /* 0x00000031322e0221 */ /* 0x000fe20000010000 */
[----:B------:R-:W-:Y:S01]  /*7540*/  MOV R49, R45 ;  /* 0x0000002d00317202 */ /* 0x000fe20000000f00 */
[----:B0-----:R-:W-:Y:S01]  /*7550*/  @P0 FADD.FTZ R47, R51, R52 ;  /* 0x00000034332f0221 */ /* 0x001fe20000010000 */
[----:B------:R-:W-:Y:S02]  /*7560*/  MOV R48, R44 ;  /* 0x0000002c00307202 */ /* 0x000fe40000000f00 */
[----:B------:R-:W-:Y:S02]  /*7570*/  MOV R50, R46 ;  /* 0x0000002e00327202 */ /* 0x000fe40000000f00 */
[----:B------:R-:W-:Y:S02]  /*7580*/  MOV R51, R47 ;  /* 0x0000002f00337202 */ /* 0x000fe40000000f00 */
[----:B------:R-:W-:Y:S02]  /*7590*/  MOV R47, R43 ;  /* 0x0000002b002f7202 */ /* 0x000fe40000000f00 */
[----:B------:R-:W-:-:S02]  /*75a0*/  MOV R46, R42 ;  /* 0x0000002a002e7202 */ /* 0x000fc40000000f00 */
[----:B------:R-:W-:Y:S02]  /*75b0*/  MOV R45, R41 ;  /* 0x00000029002d7202 */ /* 0x000fe40000000f00 */
[----:B------:R-:W-:Y:S01]  /*75c0*/  MOV R44, R40 ;  /* 0x00000028002c7202 */ /* 0x000fe20000000f00 */
[----:B------:R-:W-:Y:S05]  /*75d0*/  BRA `(.L_x_911) ;  /* 0x0000010000007947 */ /* 0x000fea0003800000 */
.L_x_910:
[----:B-1----:R-:W-:Y:S01]  /*75e0*/  ISETP.NE.AND P0, PT, R85, RZ, PT ;  /* 0x000000ff5500720c */ /* 0x002fe20003f05270 */
[----:B------:R-:W-:-:S04]  /*75f0*/  FMUL.FTZ R44, R160, R43 ;  /* 0x0000002ba02c7220 */ /* 0x000fc80000410000 */
[C---:B------:R-:W-:Y:S02]  /*7600*/  FFMA.FTZ R45, R53.reuse, R42, -R44 ;  /* 0x0000002a352d7223 */ /* 0x040fe4000001082c */
[-C--:B------:R-:W-:Y:S02]  /*7610*/  FMUL.FTZ R44, R160, R41.reuse ;  /* 0x00000029a02c7220 */ /* 0x080fe40000410000 */
[----:B------:R-:W-:Y:S02]  /*7620*/  FADD.FTZ R46, R54, R45 ;  /* 0x0000002d362e7221 */ /* 0x000fe40000010000 */
[C---:B------:R-:W-:Y:S02]  /*7630*/  FMUL.FTZ R54, R160.reuse, R40 ;  /* 0x00000028a0367220 */ /* 0x040fe40000410000 */
[----:B------:R1:W-:Y:S01]  /*7640*/  @!P0 STS.128 [0x10b0], R40 ;  /* 0x0010b028ff008388 */ /* 0x0003e20000000c00 */
[----:B------:R-:W-:Y:S01]  /*7650*/  FMUL.FTZ R160, R160, R42 ;  /* 0x0000002aa0a07220 */ /* 0x000fe20000410000 */
[-C--:B--2---:R-:W-:Y:S01]  /*7660*/  @!P0 MOV R48, R40.reuse ;  /* 0x0000002800308202 */ /* 0x084fe20000000f00 */
[C---:B------:R-:W-:Y:S01]  /*7670*/  FFMA.FTZ R44, R53.reuse, R40, -R44 ;  /* 0x00000028352c7223 */ /* 0x040fe2000001082c */
[----:B---3--:R-:W-:Y:S01]  /*7680*/  @!P0 MOV R49, R41 ;  /* 0x0000002900318202 */ /* 0x008fe20000000f00 */
[C---:B------:R-:W-:Y:S01]  /*7690*/  FFMA.FTZ R47, R53.reuse, R43, R160 ;  /* 0x0000002b352f7223 */ /* 0x040fe200000100a0 */
[----:B------:R-:W-:Y:S01]  /*76a0*/  @!P0 MOV R50, R42 ;  /* 0x0000002a00328202 */ /* 0x000fe20000000f00 */
[----:B------:R-:W-:Y:S01]  /*76b0*/  FFMA.FTZ R45, R53, R41, R54 ;  /* 0x00000029352d7223 */ /* 0x000fe20000010036 */
[----:B0-----:R-:W-:Y:S01]  /*76c0*/  @!P0 MOV R51, R43 ;  /* 0x0000002b00338202 */ /* 0x001fe20000000f00 */
[----:B------:R-:W-:-:S02]  /*76d0*/  FADD.FTZ R47, R52, R47 ;  /* 0x0000002f342f7221 */ /* 0x000fc40000010000 */
.L_x_911:
[----:B------:R-:W-:Y:S05]  /*76e0*/  BSYNC B0 ;  /* 0x0000000000007941 */ /* 0x000fea0003800000 */
.L_x_909:
[----:B------:R-:W-:Y:S01]  /*76f0*/  BAR.SYNC.DEFER_BLOCKING 0x0 ;  /* 0x0000000000007b1d */ /* 0x000fe20000010000 */
[----:B------:R-:W-:-:S05]  /*7700*/  ISETP.NE.AND P0, PT, R86, RZ, PT ;  /* 0x000000ff5600720c */ /* 0x000fca0003f05270 */
[----:B------:R-:W-:Y:S08]  /*7710*/  BSSY B0, `(.L_x_912) ;  /* 0x0000079000007945 */ /* 0x000ff00003800000 */
[----:B-1----:R-:W0:Y:S02]  /*7720*/  @P0 LDS.64 R40, [0x10b8] ;  /* 0x0010b800ff280984 */ /* 0x002e240000000a00 */
        /* <DEDUP_REMOVED lines=119> */
.L_x_913:
[----:B------:R-:W-:Y:S05]  /*7ea0*/  BSYNC B0 ;  /* 0x0000000000007941 */ /* 0x000fea0003800000 */
.L_x_912:
        /* <DEDUP_REMOVED lines=52> */
.L_x_908:
[----:B------:R-:W2:Y:S01]  /*81f0*/  LDL R40, [R1+0xc] ;  /* 0x00000c0001287983 */ /* 0x000ea20000100800 */
[----:B------:R-:W-:Y:S01]  /*8200*/  F2FP.PACK_AB R32, R32, R33 ;  /* 0x000000212020723e */ /* 0x000fe200000000ff */
[----:B------:R-:W-:Y:S01]  /*8210*/  BSSY B0, `(.L_x_915) ;  /* 0x0000049000007945 */ /* 0x000fe20003800000 */
[----:B------:R-:W-:Y:S01]  /*8220*/  F2FP.PACK_AB R30, R30, R31 ;  /* 0x0000001f1e1e723e */ /* 0x000fe200000000ff */
[----:B------:R-:W-:Y:S01]  /*8230*/  BAR.SYNC.DEFER_BLOCKING 0x0 ;  /* 0x0000000000007b1d */ /* 0x000fe20000010000 */
[----:B------:R-:W-:-:S02]  /*8240*/  F2FP.PACK_AB R28, R28, R29 ;  /* 0x0000001d1c1c723e */ /* 0x000fc400000000ff */
[----:B------:R-:W-:Y:S02]  /*8250*/  PRMT R33, R32, 0x7632, R33 ;  /* 0x0000763220217816 */ /* 0x000fe40000000021 */
[----:B------:R-:W-:Y:S02]  /*8260*/  PRMT R0, R30, 0x7632, R0 ;  /* 0x000076321e007816 */ /* 0x000fe40000000000 */
[----:B------:R-:W-:Y:S02]  /*8270*/  PRMT R2, R28, 0x7632, R2 ;  /* 0x000076321c027816 */ /* 0x000fe40000000002 */
[----:B------:R-:W-:Y:S02]  /*8280*/  ISETP.NE.AND P0, PT, R86, RZ, PT ;  /* 0x000000ff5600720c */ /* 0x000fe40003f05270 */
[----:B------:R-:W-:Y:S02]  /*8290*/  F2FP.PACK_AB R26, R26, R27 ;  /* 0x0000001b1a1a723e */ /* 0x000fe400000000ff */
[----:B------:R-:W-:-:S02]  /*82a0*/  F2FP.PACK_AB R24, R24, R25 ;  /* 0x000000191818723e */ /* 0x000fc400000000ff */
[----:B------:R-:W-:Y:S02]  /*82b0*/  F2FP.PACK_AB R22, R22, R23 ;  /* 0x000000171616723e */ /* 0x000fe400000000ff */
[----:B------:R-:W-:Y:S02]  /*82c0*/  F2FP.PACK_AB R20, R20, R21 ;  /* 0x000000151414723e */ /* 0x000fe400000000ff */
[----:B------:R-:W-:Y:S02]  /*82d0*/  F2FP.PACK_AB R18, R18, R19 ;  /* 0x000000131212723e */ /* 0x000fe400000000ff */
[----:B------:R-:W-:Y:S02]  /*82e0*/  PRMT R3, R24, 0x7632, R3 ;  /* 0x0000763218037816 */ /* 0x000fe40000000003 */
[----:B------:R-:W-:Y:S01]  /*82f0*/  PRMT R4, R18, 0x7632, R4 ;  /* 0x0000763212047816 */ /* 0x000fe20000000004 */
[----:B------:R0:W-:Y:S04]  /*8300*/  STS.U16 [R66+0x2], R33 ;  /* 0x0000022142007388 */ /* 0x0001e80000000400 */
[----:B------:R1:W-:Y:S04]  /*8310*/  STS.U16 [R66+0x6], R0 ;  /* 0x0000060042007388 */ /* 0x0003e80000000400 */
[----:B------:R3:W-:Y:S01]  /*8320*/  STS.U16 [R66+0xa], R2 ;  /* 0x00000a0242007388 */ /* 0x0007e20000000400 */
[----:B0-----:R-:W-:-:S03]  /*8330*/  PRMT R33, R26, 0x7632, R33 ;  /* 0x000076321a217816 */ /* 0x001fc60000000021 */
[----:B------:R-:W-:Y:S01]  /*8340*/  STS.U16 [R66], R32 ;  /* 0x0000002042007388 */ /* 0x000fe20000000400 */
[----:B-1----:R-:W-:-:S03]  /*8350*/  PRMT R0, R22, 0x7632, R0 ;  /* 0x0000763216007816 */ /* 0x002fc60000000000 */
[----:B------:R-:W-:Y:S01]  /*8360*/  STS.U16 [R66+0x4], R30 ;  /* 0x0000041e42007388 */ /* 0x000fe20000000400 */
[----:B---3--:R-:W-:-:S03]  /*8370*/  PRMT R2, R20, 0x7632, R2 ;  /* 0x0000763214027816 */ /* 0x008fc60000000002 */
        /* <DEDUP_REMOVED lines=32> */
[----:B0-----:R-:W-:Y:S01]  /*8580*/  ISETP.GE.AND P0, PT, R82, R25, PT ;  /* 0x000000195200720c */ /* 0x001fe20003f06270 */
[----:B--2---:R-:W-:-:S04]  /*8590*/  IMAD R0, R40, c[0x0][0x200], RZ ;  /* 0x0000800028007a24 */ /* 0x004fc800078e02ff */
[----:B------:R-:W-:Y:S01]  /*85a0*/  IMAD R7, R87, c[0x0][0x204], R0 ;  /* 0x0000810057077a24 */ /* 0x000fe200078e0200 */
[----:B------:R-:W-:-:S04]  /*85b0*/  SHF.R.S32.HI R0, RZ, 0x1f, R82 ;  /* 0x0000001fff007819 */ /* 0x000fc80000011452 */
[----:B------:R-:W-:-:S03]  /*85c0*/  IADD3 R27, R3, R7, RZ ;  /* 0x00000007031b7210 */ /* 0x000fc60007ffe0ff */
[----:B------:R-:W-:Y:S05]  /*85d0*/  @P0 BRA `(.L_x_916) ;  /* 0x000000c000000947 */ /* 0x000fea0003800000 */
[----:B------:R-:W-:Y:S01]  /*85e0*/  SHF.L.U32 R5, R83, 0xa, RZ ;  /* 0x0000000a53057819 */ /* 0x000fe200000006ff */
[----:B------:R-:W-:-:S03]  /*85f0*/  IMAD R6, R92, c[0x0][0x208], RZ ;  /* 0x000082005c067a24 */ /* 0x000fc600078e02ff */
[----:B------:R-:W-:-:S04]  /*8600*/  IADD3 R4, P0, R82, R5, RZ ;  /* 0x0000000552047210 */ /* 0x000fc80007f1e0ff */
[----:B------:R-:W-:-:S05]  /*8610*/  LEA.HI.X.SX32 R5, R5, R0, 0x1, P0 ;  /* 0x0000000005057211 */ /* 0x000fca00000f0eff */
        /* <DEDUP_REMOVED lines=8> */
.L_x_916:
[----:B------:R-:W-:Y:S05]  /*86a0*/  BSYNC B0 ;  /* 0x0000000000007941 */ /* 0x000fea0003800000 */
.L_x_915:
[----:B------:R-:W2:Y:S04]  /*86b0*/  LDL.LU R14, [R1+0x8] ;  /* 0x00000800010e7983 */ /* 0x000ea80000300800 */
[----:B------:R-:W3:Y:S04]  /*86c0*/  LDL.LU R12, [R1] ;  /* 0x00000000010c7983 */ /* 0x000ee80000300800 */
[----:B0-----:R-:W4:Y:S01]  /*86d0*/  LDL.LU R9, [R1+0x4] ;  /* 0x0000040001097983 */ /* 0x001f220000300800 */
[----:B------:R-:W-:Y:S02]  /*86e0*/  LOP3.LUT R4, R82, 0x20, RZ, 0xfc, !PT ;  /* 0x0000002052047812 */ /* 0x000fe400078efcff */
[----:B------:R-:W-:-:S02]  /*86f0*/  MOV R3, R27 ;  /* 0x0000001b00037202 */ /* 0x000fc40000000f00 */
[----:B------:R-:W-:Y:S02]  /*8700*/  LOP3.LUT R6, R82, 0x40, RZ, 0xfc, !PT ;  /* 0x0000004052067812 */ /* 0x000fe400078efcff */
[-C--:B------:R-:W-:Y:S01]  /*8710*/  ISETP.GE.AND P3, PT, R4, R25.reuse, PT ;  /* 0x000000190400720c */ /* 0x080fe20003f66270 */
[----:B------:R-:W-:Y:S01]  /*8720*/  IMAD R4, R92, c[0x0][0x208], RZ ;  /* 0x000082005c047a24 */ /* 0x000fe200078e02ff */
[----:B------:R-:W-:Y:S01]  /*8730*/  SHF.L.U32 R5, R83, 0xa, RZ ;  /* 0x0000000a53057819 */ /* 0x000fe200000006ff */
[C---:B------:R-:W-:Y:S01]  /*8740*/  IMAD.WIDE.U32 R2, R93.reuse, c[0x0][0x208], R2 ;  /* 0x000082005d027a25 */ /* 0x040fe200078e0002 */
[----:B------:R-:W-:Y:S02]  /*8750*/  ISETP.GE.AND P4, PT, R6, R25, PT ;  /* 0x000000190600720c */ /* 0x000fe40003f86270 */
[----:B------:R-:W-:Y:S01]  /*8760*/  SHF.R.S32.HI R7, RZ, 0x1f, R5 ;  /* 0x0000001fff077819 */ /* 0x000fe20000011405 */
[----:B------:R-:W-:Y:S01]  /*8770*/  IMAD R6, R93, c[0x0][0x20c], R4 ;  /* 0x000083005d067a24 */ /* 0x000fe200078e0204 */
[----:B------:R-:W-:-:S02]  /*8780*/  IADD3 R4, P1, R5, R2, RZ ;  /* 0x0000000205047210 */ /* 0x000fc40007f3e0ff */
[C---:B------:R-:W-:Y:S02]  /*8790*/  LEA R5, P0, R82.reuse, c[0x0][0x258], 0x1 ;  /* 0x0000960052057a11 */ /* 0x040fe400078008ff */
[C---:B------:R-:W-:Y:S02]  /*87a0*/  LOP3.LUT R8, R82.reuse, 0x60, RZ, 0xfc, !PT ;  /* 0x0000006052087812 */ /* 0x040fe400078efcff */
[C---:B------:R-:W-:Y:S02]  /*87b0*/  LEA.HI.X R0, R82.reuse, c[0x0][0x25c], R0, 0x1, P0 ;  /* 0x0000970052007a11 */ /* 0x040fe400000f0c00 */
[----:B------:R-:W-:Y:S02]  /*87c0*/  LOP3.LUT R10, R82, 0x80, RZ, 0xfc, !PT ;  /* 0x00000080520a7812 */ /* 0x000fe400078efcff */
[----:B------:R-:W-:Y:S02]  /*87d0*/  IADD3.X R3, R7, R6, R3, P1, !PT ;  /* 0x0000000607037210 */ /* 0x000fe40000ffe403 */
[----:B------:R-:W-:-:S02]  /*87e0*/  LEA R2, P0, R4, R5, 0x1 ;  /* 0x0000000504027211 */ /* 0x000fc400078008ff */
[-C--:B------:R-:W-:Y:S02]  /*87f0*/  ISETP.GE.AND P5, PT, R8, R25.reuse, PT ;  /* 0x000000190800720c */ /* 0x080fe40003fa6270 */
[----:B------:R-:W-:Y:S02]  /*8800*/  LOP3.LUT R6, R82, 0xa0, RZ, 0xfc, !PT ;  /* 0x000000a052067812 */ /* 0x000fe400078efcff */
[-C--:B------:R-:W-:Y:S02]  /*8810*/  ISETP.GE.AND P6, PT, R10, R25.reuse, PT ;  /* 0x000000190a00720c */ /* 0x080fe40003fc6270 */
[----:B------:R-:W-:Y:S02]  /*8820*/  LEA.HI.X R3, R4, R0, R3, 0x1, P0 ;  /* 0x0000000004037211 */ /* 0x000fe400000f0c03 */
[----:B------:R-:W-:Y:S02]  /*8830*/  LOP3.LUT R8, R82, 0xc0, RZ, 0xfc, !PT ;  /* 0x000000c052087812 */ /* 0x000fe400078efcff */
[----:B------:R-:W-:Y:S01]  /*8840*/  ISETP.GE.AND P0, PT, R6, R25, PT ;  /* 0x000000190600720c */ /* 0x000fe20003f06270 */
[----:B------:R0:W-:Y:S01]  /*8850*/  @!P3 STG.E.U16 [R2.64+0x40], R161 ;  /* 0x000040a10200b986 */ /* 0x0001e2000c101504 */
[----:B------:R-:W-:-:S02]  /*8860*/  LOP3.LUT R0, R82, 0x100, RZ, 0xfc, !PT ;  /* 0x0000010052007812 */ /* 0x000fc400078efcff */
[----:B------:R-:W-:Y:S01]  /*8870*/  LOP3.LUT R10, R82, 0xe0, RZ, 0xfc, !PT ;  /* 0x000000e0520a7812 */ /* 0x000fe200078efcff */
[----:B------:R0:W-:Y:S01]  /*8880*/  @!P4 STG.E.U16 [R2.64+0x80], R159 ;  /* 0x0000809f0200c986 */ /* 0x0001e2000c101504 */
[-C--:B------:R-:W-:Y:S02]  /*8890*/  ISETP.GE.AND P1, PT, R8, R25.reuse, PT ;  /* 0x000000190800720c */ /* 0x080fe40003f26270 */
        /* <DEDUP_REMOVED lines=9> */
[-C--:B------:R-:W-:Y:S01]  /*8930*/  ISETP.GE.AND P5, PT, R0, R25.reuse, PT ;  /* 0x000000190000720c */ /* 0x080fe20003fa6270 */
[----:B------:R0:W-:Y:S01]  /*8940*/  @!P1 STG.E.U16 [R2.64+0x180], R15 ;  /* 0x0001800f02009986 */ /* 0x0001e2000c101504 */
[----:B------:R-:W-:Y:S02]  /*8950*/  LOP3.LUT R0, R82, 0x180, RZ, 0xfc, !PT ;  /* 0x0000018052007812 */ /* 0x000fe400078efcff */
        /* <DEDUP_REMOVED lines=9> */
[-C--:B------:R-:W-:Y:S01]  /*89f0*/  ISETP.GE.AND P2, PT, R0, R25.reuse, PT ;  /* 0x000000190000720c */ /* 0x080fe20003f46270 */
[----:B------:R0:W-:Y:S01]  /*8a00*/  @!P5 STG.E.U16 [R2.64+0x280], R19 ;  /* 0x000280130200d986 */ /* 0x0001e2000c101504 */
[----:B------:R-:W-:-:S02]  /*8a10*/  ISETP.GE.AND P3, PT, R4, R25, PT ;  /* 0x000000190400720c */ /* 0x000fc40003f66270 */
[----:B------:R-:W-:Y:S01]  /*8a20*/  IADD3 R83, R83, 0x1, RZ ;  /* 0x0000000153537810 */ /* 0x000fe20007ffe0ff */
[----:B------:R0:W-:Y:S04]  /*8a30*/  @!P6 STG.E.U16 [R2.64+0x2c0], R71 ;  /* 0x0002c0470200e986 */ /* 0x0001e8000c101504 */
[----:B------:R0:W-:Y:S01]  /*8a40*/  @!P0 STG.E.U16 [R2.64+0x300], R21 ;  /* 0x0003001502008986 */ /* 0x0001e2000c101504 */
[----:B------:R-:W-:-:S03]  /*8a50*/  ISETP.GE.AND P0, PT, R83, c[0x0][0x174], PT ;  /* 0x00005d0053007a0c */ /* 0x000fc60003f06270 */
[----:B------:R0:W-:Y:S04]  /*8a60*/  @!P2 STG.E.U16 [R2.64+0x380], R23 ;  /* 0x000380170200a986 */ /* 0x0001e8000c101504 */
[----:B------:R0:W-:Y:S04]  /*8a70*/  @!P3 STG.E.U16 [R2.64+0x3c0], R67 ;  /* 0x0003c0430200b986 */ /* 0x0001e8000c101504 */
[----:B------:R0:W-:Y:S01]  /*8a80*/  @!P1 STG.E.U16 [R2.64+0x340], R69 ;  /* 0x0003404502009986 */ /* 0x0001e2000c101504 */
[----:B------:R-:W-:-:S04]  /*8a90*/  IADD3 R81, P1, R81, 0x1000, RZ ;  /* 0x0000100051517810 */ /* 0x000fc80007f3e0ff */
[----:B------:R-:W-:Y:S02]  /*8aa0*/  IADD3.X R80, RZ, R80, RZ, P1, !PT ;  /* 0x00000050ff507210 */ /* 0x000fe40000ffe4ff */
[----:B--2---:R-:W-:Y:S02]  /*8ab0*/  IADD3 R14, P2, R14, 0x800, RZ ;  /* 0x000008000e0e7810 */ /* 0x004fe40007f5e0ff */
[----:B---3--:R-:W-:-:S03]  /*8ac0*/  IADD3 R12, P3, R12, 0x800, RZ ;  /* 0x000008000c0c7810 */ /* 0x008fc60007f7e0ff */
[----:B------:R0:W-:Y:S01]  /*8ad0*/  STL [R1+0x8], R14 ;  /* 0x0000080e01007387 */ /* 0x0001e20000100800 */
[----:B----4-:R-:W-:-:S03]  /*8ae0*/  IADD3.X R9, RZ, R9, RZ, P2, !PT ;  /* 0x00000009ff097210 */ /* 0x010fc600017fe4ff */
[----:B------:R0:W-:Y:S01]  /*8af0*/  STL [R1], R12 ;  /* 0x0000000c01007387 */ /* 0x0001e20000100800 */
[----:B------:R-:W-:-:S03]  /*8b00*/  IADD3.X R163, RZ, R163, RZ, P3, !PT ;  /* 0x000000a3ffa37210 */ /* 0x000fc60001ffe4ff */
[----:B------:R0:W-:Y:S01]  /*8b10*/  STL [R1+0x4], R9 ;  /* 0x0000040901007387 */ /* 0x0001e20000100800 */
[----:B------:R-:W-:Y:S01]  /*8b20*/  @P0 CALL.REL.NOINC `(.L_x_917) ;  /* 0x0000001000000944 */ /* 0x000fe20003c00000 */
[----:B------:R-:W-:Y:S05]  /*8b30*/  BRA `(.L_x_918) ;  /* 0xffff7a3000007947 */ /* 0x000fea000383ffff */
.L_x_917:
[----:B------:R-:W-:Y:S05]  /*8b40*/  EXIT ;  /* 0x000000000000794d */ /* 0x000fea0003800000 */
.L_x_919:
        /* <DEDUP_REMOVED lines=11> */
.L_x_5340:


//--------------------- .text._Z25selective_scan_fwd_kernelI32Selective_Scan_fwd_kernel_traitsILi64ELi16ELi1ELb0ELb1ELb0ELb1EN3c104HalfENS1_7complexIfEEEEv13SSMParamsBase --------------------------
	.section	.text._Z25selective_scan_fwd_kernelI32Selective_Scan_fwd_kernel_traitsILi64ELi16ELi1ELb0ELb1ELb0ELb1EN3c104HalfENS1_7complexIfEEEEv13SSMParamsBase,"ax",@progbits
	.sectioninfo	@"SHI_REGISTERS=168"
	.align	128
        .global         _Z25selective_scan_fwd_kernelI32Selective_Scan_fwd_kernel_traitsILi64ELi16ELi1ELb0ELb1ELb0ELb1EN3c104HalfENS1_7complexIfEEEEv13SSMParamsBase
        .type           _Z25selective_scan_fwd_kernelI32Selective_Scan_fwd_kernel_traitsILi64ELi16ELi1ELb0ELb1ELb0ELb1EN3c104HalfENS1_7complexIfEEEEv13SSMParamsBase,@function
        .size           _Z25selective_scan_fwd_kernelI32Selective_Scan_fwd_kernel_traitsILi64ELi16ELi1ELb0ELb1ELb0ELb1EN3c104HalfENS1_7complexIfEEEEv13SSMParamsBase,(.L_x_5341 - _Z25selective_scan_fwd_kernelI32Selective_Scan_fwd_kernel_traitsILi64ELi16ELi1ELb0ELb1ELb0ELb1EN3c104HalfENS1_7complexIfEEEEv13SSMParamsBase)
        .other          _Z25selective_scan_fwd_kernelI32Selective_Scan_fwd_kernel_traitsILi64ELi16ELi1ELb0ELb1ELb0ELb1EN3c104HalfENS1_7complexIfEEEEv13SSMParamsBase,@"STO_CUDA_ENTRY STV_DEFAULT"
_Z25selective_scan_fwd_kernelI32Selective_Scan_fwd_kernel_traitsILi64ELi16ELi1ELb0ELb1ELb0ELb1EN3c104HalfENS1_7complexIfEEEEv13SSMParamsBase:
.text._Z25selective_scan_fwd_kernelI32Selective_Scan_fwd_kernel_traitsILi64ELi16ELi1ELb0ELb1ELb0ELb1EN3c104HalfENS1_7complexIfEEEEv13SSMParamsBase:
        /* <DEDUP_REMOVED lines=51> */
[----:B------:R-:W-:Y:S01]  /*0330*/  IADD3 R7, R7, R9, RZ ;  /* 0x0000000907077210 */ /* 0x000fe20007ffe0ff */
[C---:B------:R-:W-:Y:S01]  /*0340*/  IMAD R9, R87.reuse, c[0x0][0x1d4], R0 ;  /* 0x0000750057097a24 */ /* 0x040fe200078e0200 */
[----:B------:R-:W-:Y:S01]  /*0350*/  @!P3 IADD3 R8, -R8, RZ, RZ ;  /* 0x000000ff0808b210 */ /* 0x000fe20007ffe1ff */
[----:B------:R-:W-:Y:S01]  /*0360*/  IMAD R11, R87, c[0x0][0x1e4], R10 ;  /* 0x00007900570b7a24 */ /* 0x000fe200078e020a */
[----:B------:R-:W-:Y:S01]  /*0370*/  @!P1 LOP3.LUT R8, RZ, c[0x0][0x178], RZ, 0x33, !PT ;  /* 0x00005e00ff089a12 */ /* 0x000fe200078e33ff */
[C---:B------:R-:W-:Y:S01]  /*0380*/  IMAD R10, R92.reuse, c[0x0][0x1d8], RZ ;  /* 0x000076005c0a7a24 */ /* 0x040fe200078e02ff */
[----:B------:R-:W-:Y:S01]  /*0390*/  IADD3 R3, R3, R9, RZ ;  /* 0x0000000903037210 */ /* 0x000fe20007ffe0ff */
[----:B------:R-:W-:Y:S01]  /*03a0*/  IMAD R12, R92, c[0x0][0x1e8], RZ ;  /* 0x00007a005c0c7a24 */ /* 0x000fe200078e02ff */
[----:B------:R-:W-:Y:S01]  /*03b0*/  SHF.R.S32.HI R0, RZ, 0x1f, R8 ;  /* 0x0000001fff007819 */ /* 0x000fe20000011408 */
[----:B------:R-:W-:Y:S01]  /*03c0*/  IMAD R9, R93, c[0x0][0x1dc], R10 ;  /* 0x000077005d097a24 */ /* 0x000fe200078e020a */
[----:B------:R-:W-:Y:S01]  /*03d0*/  IADD3 R5, R5, R11, RZ ;  /* 0x0000000b05057210 */ /* 0x000fe20007ffe0ff */
[----:B------:R-:W-:Y:S01]  /*03e0*/  IMAD.WIDE.U32 R2, R93, c[0x0][0x1d8], R2 ;  /* 0x000076005d027a25 */ /* 0x000fe200078e0002 */
[----:B------:R-:W0:Y:S01]  /*03f0*/  S2R R86, SR_TID.X ;  /* 0x0000000000567919 */ /* 0x000e220000002100 */
[----:B------:R-:W-:-:S02]  /*0400*/  MOV R83, RZ ;  /* 0x000000ff00537202 */ /* 0x000fc40000000f00 */
[----:B------:R-:W-:Y:S01]  /*0410*/  IMAD R13, R0, c[0x0][0x1a8], RZ ;  /* 0x00006a00000d7a24 */ /* 0x000fe200078e02ff */
[----:B------:R-:W-:Y:S01]  /*0420*/  IADD3 R9, R3, R9, RZ ;  /* 0x0000000903097210 */ /* 0x000fe20007ffe0ff */
[C---:B------:R-:W-:Y:S01]  /*0430*/  IMAD R11, R93.reuse, c[0x0][0x1ec], R12 ;  /* 0x00007b005d0b7a24 */ /* 0x040fe200078e020c */
[----:B------:R-:W1:Y:S01]  /*0440*/  S2R R85, SR_LANEID ;  /* 0x0000000000557919 */ /* 0x000e620000000000 */
[----:B------:R-:W-:-:S04]  /*0450*/  IMAD.WIDE.U32 R4, R93, c[0x0][0x1e8], R4 ;  /* 0x00007a005d047a25 */ /* 0x000fc800078e0004 */
[----:B------:R-:W-:Y:S01]  /*0460*/  IMAD.WIDE.U32 R6, R8, c[0x0][0x1a8], R6 ;  /* 0x00006a0008067a25 */ /* 0x000fe200078e0006 */
[----:B------:R-:W-:Y:S02]  /*0470*/  IADD3 R5, R5, R11, RZ ;  /* 0x0000000b05057210 */ /* 0x000fe40007ffe0ff */
[----:B------:R-:W-:Y:S01]  /*0480*/  LEA R0, P1, R4, c[0x0][0x248], 0x1 ;  /* 0x0000920004007a11 */ /* 0x000fe200078208ff */
[----:B------:R-:W-:Y:S01]  /*0490*/  IMAD R13, R8, c[0x0][0x1ac], R13 ;  /* 0x00006b00080d7a24 */ /* 0x000fe200078e020d */
[----:B------:R-:W-:Y:S02]  /*04a0*/  LEA R8, P0, R2, c[0x0][0x240], 0x1 ;  /* 0x0000900002087a11 */ /* 0x000fe400078008ff */
[----:B------:R-:W-:Y:S02]  /*04b0*/  LEA.HI.X R4, R4, c[0x0][0x24c], R5, 0x1, P1 ;  /* 0x0000930004047a11 */ /* 0x000fe400008f0c05 */
[----:B------:R-:W-:Y:S01]  /*04c0*/  LEA.HI.X R2, R2, c[0x0][0x244], R9, 0x1, P0 ;  /* 0x0000910002027a11 */ /* 0x000fe200000f0c09 */
[----:B------:R2:W-:Y:S01]  /*04d0*/  STL [R1+0x4], R8 ;  /* 0x0000040801007387 */ /* 0x0005e20000100800 */
[----:B------:R-:W-:-:S02]  /*04e0*/  LEA R81, P2, R6, c[0x0][0x228], 0x1 ;  /* 0x00008a0006517a11 */ /* 0x000fc400078408ff */
[----:B0-----:R-:W-:Y:S01]  /*04f0*/  SHF.L.U32 R84, R86, 0x4, RZ ;  /* 0x0000000456547819 */ /* 0x001fe200000006ff */
[----:B------:R2:W-:Y:S01]  /*0500*/  STL [R1+0xc], R0 ;  /* 0x00000c0001007387 */ /* 0x0005e20000100800 */
[----:B------:R-:W-:Y:S02]  /*0510*/  IADD3 R3, R7, R13, RZ ;  /* 0x0000000d07037210 */ /* 0x000fe40007ffe0ff */
[----:B------:R-:W-:Y:S01]  /*0520*/  LOP3.LUT R84, R84, 0xfffffe00, RZ, 0xc0, !PT ;  /* 0xfffffe0054547812 */ /* 0x000fe200078ec0ff */
[----:B------:R2:W-:Y:S01]  /*0530*/  STL [R1], R2 ;  /* 0x0000000201007387 */ /* 0x0005e20000100800 */
[----:B------:R-:W-:Y:S02]  /*0540*/  LEA.HI.X R80, R6, c[0x0][0x22c], R3, 0x1, P2 ;  /* 0x00008b0006507a11 */ /* 0x000fe400010f0c03 */
[----:B------:R-:W-:Y:S01]  /*0550*/  LOP3.LUT R82, R84, 0x1f, R86, 0xf8, !PT ;  /* 0x0000001f54527812 */ /* 0x000fe200078ef856 */
[----:B-1----:R2:W-:Y:S04]  /*0560*/  STL [R1+0x8], R4 ;  /* 0x0000080401007387 */ /* 0x0025e80000100800 */
.L_x_964:
[----:B0-----:R-:W3:Y:S04]  /*0570*/  LDL R3, [R1+0x4] ;  /* 0x0000040001037983 */ /* 0x001ee80000100800 */
[----:B------:R-:W4:Y:S01]  /*0580*/  LDL R19, [R1] ;  /* 0x0000000001137983 */ /* 0x000f220000100800 */
[----:B--2---:R-:W-:-:S02]  /*0590*/  MOV R2, 0xfffffc00 ;  /* 0xfffffc0000027802 */ /* 0x004fc40000000f00 */
[C---:B------:R-:W-:Y:S01]  /*05a0*/  LOP3.LUT R16, R82.reuse, 0x20, RZ, 0xfc, !PT ;  /* 0x0000002052107812 */ /* 0x040fe200078efcff */
[----:B------:R-:W2:Y:S02]  /*05b0*/  LDL R49, [R1+0x8] ;  /* 0x0000080001317983 */ /* 0x000ea40000100800 */
[----:B------:R-:W-:Y:S01]  /*05c0*/  IMAD R79, R83, R2, c[0x0][0x168] ;  /* 0x00005a00534f7624 */ /* 0x000fe200078e0202 */
[C---:B------:R-:W-:Y:S01]  /*05d0*/  LOP3.LUT R18, R82.reuse, 0x40, RZ, 0xfc, !PT ;  /* 0x0000004052127812 */ /* 0x040fe200078efcff */
[----:B------:R-:W2:Y:S03]  /*05e0*/  LDL R48, [R1+0xc] ;  /* 0x00000c0001307983 */ /* 0x000ea60000100800 */
[-C--:B------:R-:W-:Y:S02]  /*05f0*/  ISETP.GE.AND P2, PT, R82, R79.reuse, PT ;  /* 0x0000004f5200720c */ /* 0x080fe40003f46270 */
[----:B------:R-:W-:-:S02]  /*0600*/  ISETP.GE.AND P1, PT, R16, R79, PT ;  /* 0x0000004f1000720c */ /* 0x000fc40003f26270 */
[C---:B------:R-:W-:Y:S02]  /*0610*/  LOP3.LUT R22, R82.reuse, 0x60, RZ, 0xfc, !PT ;  /* 0x0000006052167812 */ /* 0x040fe400078efcff */
[----:B------:R-:W-:Y:S02]  /*0620*/  PRMT R5, RZ, 0x7610, R5 ;  /* 0x00007610ff057816 */ /* 0x000fe40000000005 */
[C---:B------:R-:W-:Y:S02]  /*0630*/  LOP3.LUT R24, R82.reuse, 0x80, RZ, 0xfc, !PT ;  /* 0x0000008052187812 */ /* 0x040fe400078efcff */
[----:B------:R-:W-:Y:S02]  /*0640*/  PRMT R0, RZ, 0x7610, R0 ;  /* 0x00007610ff007816 */ /* 0x000fe40000000000 */
        /* <DEDUP_REMOVED lines=31> */
[----:B---3--:R-:W-:Y:S02]  /*0840*/  MOV R2, R3 ;  /* 0x0000000300027202 */ /* 0x008fe40000000f00 */
[----:B----4-:R-:W-:-:S05]  /*0850*/  MOV R3, R19 ;  /* 0x0000001300037202 */ /* 0x010fca0000000f00 */
[----:B------:R-:W-:-:S05]  /*0860*/  IMAD.WIDE R2, R82, 0x2, R2 ;  /* 0x0000000252027825 */ /* 0x000fca00078e0202 */
[----:B------:R0:W3:Y:S01]  /*0870*/  @!P2 LDG.E.U16 R5, [R2.64] ;  /* 0x000000040205a981 */ /* 0x0000e2000c1e1500 */
[----:B------:R-:W-:-:S03]  /*0880*/  ISETP.GE.AND P2, PT, R30, R79, PT ;  /* 0x0000004f1e00720c */ /* 0x000fc60003f46270 */
[----:B------:R0:W4:Y:S01]  /*0890*/  @!P1 LDG.E.U16 R0, [R2.64+0x40] ;  /* 0x0000400402009981 */ /* 0x000122000c1e1500 */
        /* <DEDUP_REMOVED lines=15> */
[----:B------:R0:W4:Y:S04]  /*0990*/  @!P0 LDG.E.U16 R10, [R2.64+0x240] ;  /* 0x00024004020a8981 */ /* 0x000128000c1e1500 */
[----:B------:R0:W4:Y:S04]  /*09a0*/  @!P4 LDG.E.U16 R15, [R2.64+0x280] ;  /* 0x00028004020fc981 */ /* 0x000128000c1e1500 */
[----:B------:R0:W4:Y:S04]  /*09b0*/  @!P6 LDG.E.U16 R12, [R2.64+0x2c0] ;  /* 0x0002c004020ce981 */ /* 0x000128000c1e1500 */
[----:B------:R0:W4:Y:S04]  /*09c0*/  @!P5 LDG.E.U16 R17, [R2.64+0x300] ;  /* 0x000300040211d981 */ /* 0x000128000c1e1500 */
[----:B------:R0:W4:Y:S04]  /*09d0*/  @!P3 LDG.E.U16 R14, [R2.64+0x340] ;  /* 0x00034004020eb981 */ /* 0x000128000c1e1500 */
[----:B------:R0:W4:Y:S04]  /*09e0*/  @!P2 LDG.E.U16 R21, [R2.64+0x380] ;  /* 0x000380040215a981 */ /* 0x000128000c1e1500 */
[----:B------:R0:W4:Y:S01]  /*09f0*/  @!P1 LDG.E.U16 R20, [R2.64+0x3c0] ;  /* 0x0003c00402149981 */ /* 0x000122000c1e1500 */
        /* <DEDUP_REMOVED lines=10> */
[C---:B------:R-:W-:Y:S02]  /*0aa0*/  IADD3 R31, R16.reuse, 0xe0, RZ ;  /* 0x000000e0101f7810 */ /* 0x040fe40007ffe0ff */
[-C--:B------:R-:W-:Y:S02]  /*0ab0*/  LEA.HI.SX32 R3, R3, R16.reuse, 0x1b ;  /* 0x0000001003037211 */ /* 0x080fe400078fdaff */
        /* <DEDUP_REMOVED lines=9> */
[----:B------:R-:W-:Y:S02]  /*0b50*/  LEA.HI.SX32 R31, R31, R16, 0x1b ;  /* 0x000000101f1f7211 */ /* 0x000fe400078fdaff */
[----:B------:R-:W-:Y:S02]  /*0b60*/  SHF.L.U32 R159, R3, 0x1, RZ ;  /* 0x00000001039f7819 */ /* 0x000fe400000006ff */
[C---:B------:R-:W-:Y:S02]  /*0b70*/  IADD3 R39, R16.reuse, 0x160, RZ ;  /* 0x0000016010277810 */ /* 0x040fe40007ffe0ff */
[----:B------:R-:W-:Y:S02]  /*0b80*/  SHF.L.U32 R158, R23, 0x1, RZ ;  /* 0x00000001179e7819 */ /* 0x000fe400000006ff */
[----:B------:R-:W-:-:S02]  /*0b90*/  IADD3 R41, R16, 0x180, RZ ;  /* 0x0000018010297810 */ /* 0x000fc40007ffe0ff */
[-C--:B------:R-:W-:Y:S02]  /*0ba0*/  LEA.HI.SX32 R33, R33, R16.reuse, 0x1b ;  /* 0x0000001021217211 */ /* 0x080fe400078fdaff */
[----:B------:R-:W-:Y:S02]  /*0bb0*/  SHF.L.U32 R78, R25, 0x1, RZ ;  /* 0x00000001194e7819 */ /* 0x000fe400000006ff */
[C---:B------:R-:W-:Y:S02]  /*0bc0*/  IADD3 R43, R16.reuse, 0x1a0, RZ ;  /* 0x000001a0102b7810 */ /* 0x040fe40007ffe0ff */
[----:B------:R-:W-:Y:S02]  /*0bd0*/  LEA.HI.SX32 R35, R35, R16, 0x1b ;  /* 0x0000001023237211 */ /* 0x000fe400078fdaff */
[----:B------:R-:W-:Y:S01]  /*0be0*/  SHF.L.U32 R77, R27, 0x1, RZ ;  /* 0x000000011b4d7819 */ /* 0x000fe200000006ff */
[----:B------:R-:W-:Y:S01]  /*0bf0*/  IMAD.SHL.U32 R75, R31, 0x2, RZ ;  /* 0x000000021f4b7824 */ /* 0x000fe200078e00ff */
[----:B------:R-:W-:-:S02]  /*0c00*/  IADD3 R45, R16, 0x1c0, RZ ;  /* 0x000001c0102d7810 */ /* 0x000fc40007ffe0ff */
[-C--:B------:R-:W-:Y:S02]  /*0c10*/  LEA.HI.SX32 R37, R37, R16.reuse, 0x1b ;  /* 0x0000001025257211 */ /* 0x080fe400078fdaff */
[----:B------:R-:W-:Y:S02]  /*0c20*/  SHF.L.U32 R76, R29, 0x1, RZ ;  /* 0x000000011d4c7819 */ /* 0x000fe400000006ff */
[----:B------:R-:W-:Y:S02]  /*0c30*/  IADD3 R47, R16, 0x1e0, RZ ;  /* 0x000001e0102f7810 */ /* 0x000fe40007ffe0ff */
[-C--:B------:R-:W-:Y:S02]  /*0c40*/  LEA.HI.SX32 R39, R39, R16.reuse, 0x1b ;  /* 0x0000001027277211 */ /* 0x080fe400078fdaff */
        /* <DEDUP_REMOVED lines=12> */
[----:B--2---:R-:W-:Y:S02]  /*0d10*/  MOV R2, R48 ;  /* 0x0000003000027202 */ /* 0x004fe40000000f00 */
[----:B------:R-:W-:-:S02]  /*0d20*/  MOV R3, R49 ;  /* 0x0000003100037202 */ /* 0x000fc40000000f00 */
        /* <DEDUP_REMOVED lines=18> */
[----:B---3--:R-:W-:Y:S04]  /*0e50*/  STS.U16 [R162], R5 ;  /* 0x00000005a2007388 */ /* 0x008fe80000000400 */
[----:B----4-:R0:W-:Y:S04]  /*0e60*/  STS.U16 [R161+0x40], R0 ;  /* 0x00004000a1007388 */ /* 0x0101e80000000400 */
        /* <DEDUP_REMOVED lines=156> */
.L_x_921:
[----:B------:R-:W-:Y:S05]  /*1830*/  BSYNC B0 ;  /* 0x0000000000007941 */ /* 0x000fea0003800000 */
.L_x_920:
        /* <DEDUP_REMOVED lines=36> */
.L_x_923:
[----:B------:R-:W-:Y:S05]  /*1a80*/  BSYNC B0 ;  /* 0x0000000000007941 */ /* 0x000fea0003800000 */
.L_x_922:
        /* <DEDUP_REMOVED lines=38> */
.L_x_925:
[----:B------:R-:W-:Y:S05]  /*1cf0*/  BSYNC B0 ;  /* 0x0000000000007941 */ /* 0x000fea0003800000 */
.L_x_924:
        /* <DEDUP_REMOVED lines=36> */
.L_x_927:
[----:B------:R-:W-:Y:S05]  /*1f40*/  BSYNC B0 ;  /* 0x0000000000007941 */ /* 0x000fea0003800000 */
.L_x_926:
        /* <DEDUP_REMOVED lines=38> */
.L_x_929:
[----:B------:R-:W-:Y:S05]  /*21b0*/  BSYNC B0 ;  /* 0x0000000000007941 */ /* 0x000fea0003800000 */
.L_x_928:
        /* <DEDUP_REMOVED lines=36> */
.L_x_931:
[----:B------:R-:W-:Y:S05]  /*2400*/  BSYNC B0 ;  /* 0x0000000000007941 */ /* 0x000fea0003800000 */
.L_x_930:
        /* <DEDUP_REMOVED lines=38> */
.L_x_933:
[----:B------:R-:W-:Y:S05]  /*2670*/  BSYNC B0 ;  /* 0x0000000000007941 */ /* 0x000fea0003800000 */
.L_x_932:
        /* <DEDUP_REMOVED lines=37> */
.L_x_935:
[----:B------:R-:W-:Y:S05]  /*28d0*/  BSYNC B0 ;  /* 0x0000000000007941 */ /* 0x000fea0003800000 */
.L_x_934:
        /* <DEDUP_REMOVED lines=42> */
.L_x_937:
[----:B------:R-:W-:Y:S05]  /*2b80*/  BSYNC B0 ;  /* 0x0000000000007941 */ /* 0x000fea0003800000 */
.L_x_936:
        /* <DEDUP_REMOVED lines=40> */
.L_x_939:
[----:B------:R-:W-:Y:S05]  /*2e10*/  BSYNC B0 ;  /* 0x0000000000007941 */ /* 0x000fea0003800000 */
.L_x_938:
        /* <DEDUP_REMOVED lines=46> */
.L_x_941:
[----:B------:R-:W-:Y:S05]  /*3100*/  BSYNC B0 ;  /* 0x0000000000007941 */ /* 0x000fea0003800000 */
.L_x_940:
        /* <DEDUP_REMOVED lines=33> */
.L_x_943:
[----:B------:R-:W-:Y:S05]  /*3320*/  BSYNC B0 ;  /* 0x0000000000007941 */ /* 0x000fea0003800000 */
.L_x_942:
        /* <DEDUP_REMOVED lines=33> */
.L_x_945:
[----:B------:R-:W-:Y:S05]  /*3540*/  BSYNC B0 ;  /* 0x0000000000007941 */ /* 0x000fea0003800000 */
.L_x_944:
        /* <DEDUP_REMOVED lines=33> */
.L_x_947:
[----:B------:R-:W-:Y:S05]  /*3760*/  BSYNC B0 ;  /* 0x0000000000007941 */ /* 0x000fea0003800000 */
.L_x_946:
        /* <DEDUP_REMOVED lines=33> */
.L_x_949:
[----:B------:R-:W-:Y:S05]  /*3980*/  BSYNC B0 ;  /* 0x0000000000007941 */ /* 0x000fea0003800000 */
.L_x_948:
        /* <DEDUP_REMOVED lines=33> */
.L_x_951:
[----:B------:R-:W-:Y:S05]  /*3ba0*/  BSYNC B0 ;  /* 0x0000000000007941 */ /* 0x000fea0003800000 */
.L_x_950:
        /* <DEDUP_REMOVED lines=35> */
[----:B------:R-:W-:-:S03]  /*3de0*/  MOV R0, RZ ;  /* 0x000000ff00007202 */ /* 0x000fc60000000f00 */
.L_x_958:
        /* <DEDUP_REMOVED lines=211> */
[C---:B------:R-:W-:Y:S02]  /*4b20*/  IADD3 R131, R42.reuse, 0x1a0, RZ ;  /* 0x000001a02a837810 */ /* 0x040fe40007ffe0ff */
[----:B------:R-:W-:Y:S01]  /*4b30*/  IADD3 R151, R42, 0x280, RZ ;  /* 0x000002802a977810 */ /* 0x000fe20007ffe0ff */
[----:B------:R-:W-:Y:S01]  /*4b40*/  MUFU.SIN R100, R128 ;  /* 0x0000008000647308 */ /* 0x000fe20000000400 */
[-C--:B------:R-:W-:Y:S02]  /*4b50*/  LEA.HI.SX32 R138, R47, R42.reuse, 0x1b ;  /* 0x0000002a2f8a7211 */ /* 0x080fe400078fdaff */
[----:B------:R-:W-:-:S02]  /*4b60*/  LEA.HI.SX32 R140, R127, R42, 0x1b ;  /* 0x0000002a7f8c7211 */ /* 0x000fc400078fdaff */
[-C--:B------:R-:W-:Y:S01]  /*4b70*/  LEA.HI.SX32 R132, R149, R42.reuse, 0x1b ;  /* 0x0000002a95847211 */ /* 0x080fe200078fdaff */
[----:B------:R-:W-:Y:S01]  /*4b80*/  FMUL.RZ R144, R94, 0.15915493667125701904 ;  /* 0x3e22f9835e907820 */ /* 0x000fe2000040c000 */
[C---:B------:R-:W-:Y:S01]  /*4b90*/  IADD3 R153, R42.reuse, 0x1c0, RZ ;  /* 0x000001c02a997810 */ /* 0x040fe20007ffe0ff */
[----:B0-----:R0:W-:Y:S01]  /*4ba0*/  MUFU.COS R101, R128 ;  /* 0x0000008000657308 */ /* 0x0011e20000000000 */
[C---:B------:R-:W-:Y:S02]  /*4bb0*/  IADD3 R149, R42.reuse, 0x3e0, RZ ;  /* 0x000003e02a957810 */ /* 0x040fe40007ffe0ff */
[----:B------:R-:W-:Y:S02]  /*4bc0*/  IADD3 R155, R42, 0x1e0, RZ ;  /* 0x000001e02a9b7810 */ /* 0x000fe40007ffe0ff */
[-C--:B------:R-:W-:Y:S02]  /*4bd0*/  LEA.HI.SX32 R96, R129, R42.reuse, 0x1b ;  /* 0x0000002a81607211 */ /* 0x080fe400078fdaff */
[-C--:B------:R-:W-:Y:S01]  /*4be0*/  LEA.HI.SX32 R47, R46, R42.reuse, 0x1b ;  /* 0x0000002a2e2f7211 */ /* 0x080fe200078fdaff */
[----:B------:R-:W-:Y:S01]  /*4bf0*/  MUFU.SIN R110, R104 ;  /* 0x00000068006e7308 */ /* 0x000fe20000000400 */
[----:B0-----:R-:W-:-:S02]  /*4c00*/  LEA.HI.SX32 R128, R99, R42, 0x1b ;  /* 0x0000002a63807211 */ /* 0x001fc400078fdaff */
[C---:B------:R-:W-:Y:S02]  /*4c10*/  IADD3 R157, R42.reuse, 0x200, RZ ;  /* 0x000002002a9d7810 */ /* 0x040fe40007ffe0ff */
[-C--:B------:R-:W-:Y:S02]  /*4c20*/  LEA.HI.SX32 R135, R135, R42.reuse, 0x1b ;  /* 0x0000002a87877211 */ /* 0x080fe400078fdaff */
[-C--:B------:R-:W-:Y:S01]  /*4c30*/  LEA.HI.SX32 R136, R131, R42.reuse, 0x1b ;  /* 0x0000002a83887211 */ /* 0x080fe200078fdaff */
[----:B------:R-:W-:Y:S01]  /*4c40*/  MUFU.COS R108, R104 ;  /* 0x00000068006c7308 */ /* 0x000fe20000000000 */
[----:B------:R-:W-:Y:S01]  /*4c50*/  LEA.HI.SX32 R46, R151, R42, 0x1b ;  /* 0x0000002a972e7211 */ /* 0x000fe200078fdaff */
[----:B------:R0:W-:Y:S01]  /*4c60*/  STS.U16 [R97+0x200], R98 ;  /* 0x0002006261007388 */ /* 0x0001e20000000400 */
[----:B------:R-:W-:Y:S02]  /*4c70*/  IADD3 R165, R42, 0x220, RZ ;  /* 0x000002202aa57810 */ /* 0x000fe40007ffe0ff */
[----:B------:R-:W-:-:S03]  /*4c80*/  SHF.L.U32 R151, R138, 0x1, RZ ;  /* 0x000000018a977819 */ /* 0x000fc600000006ff */
        /* <DEDUP_REMOVED lines=21> */
[----:B0-----:R-:W-:Y:S01]  /*4de0*/  SHF.L.U32 R144, R135, 0x1, RZ ;  /* 0x0000000187907819 */ /* 0x001fe200000006ff */
[----:B------:R-:W-:Y:S01]  /*4df0*/  IMAD.SHL.U32 R135, R136, 0x2, RZ ;  /* 0x0000000288877824 */ /* 0x000fe200078e00ff */
[----:B------:R-:W-:Y:S02]  /*4e00*/  SHF.L.U32 R136, R131, 0x1, RZ ;  /* 0x0000000183887819 */ /* 0x000fe400000006ff */
[----:B------:R-:W-:Y:S01]  /*4e10*/  IADD3 R145, R42, 0x320, RZ ;  /* 0x000003202a917810 */ /* 0x000fe20007ffe0ff */
[----:B------:R-:W-:Y:S01]  /*4e20*/  STS.U16 [R144+0x300], R43 ;  /* 0x0003002b90007388 */ /* 0x000fe20000000400 */
[----:B------:R-:W-:-:S02]  /*4e30*/  SHF.L.U32 R129, R129, 0x1, RZ ;  /* 0x0000000181817819 */ /* 0x000fc400000006ff */
[----:B------:R-:W-:Y:S01]  /*4e40*/  IADD3 R143, R42, 0x340, RZ ;  /* 0x000003402a8f7810 */ /* 0x000fe20007ffe0ff */
[----:B------:R-:W-:Y:S01]  /*4e50*/  STS.U16 [R135+0x340], R124 ;  /* 0x0003407c87007388 */ /* 0x000fe20000000400 */
[----:B------:R-:W-:Y:S02]  /*4e60*/  LEA.HI.SX32 R133, R133, R42, 0x1b ;  /* 0x0000002a85857211 */ /* 0x000fe400078fdaff */
[----:B------:R-:W-:Y:S01]  /*4e70*/  SHF.L.U32 R130, R130, 0x1, RZ ;  /* 0x0000000182827819 */ /* 0x000fe200000006ff */
[----:B------:R0:W-:Y:S01]  /*4e80*/  STS.U16 [R136+0x380], R123 ;  /* 0x0003807b88007388 */ /* 0x0001e20000000400 */
[C---:B------:R-:W-:Y:S02]  /*4e90*/  IADD3 R141, R42.reuse, 0x360, RZ ;  /* 0x000003602a8d7810 */ /* 0x040fe40007ffe0ff */
[----:B-1----:R-:W-:Y:S01]  /*4ea0*/  SHF.L.U32 R122, R47, 0x1, RZ ;  /* 0x000000012f7a7819 */ /* 0x002fe200000006ff */
[----:B------:R-:W-:Y:S01]  /*4eb0*/  STS.U16 [R134+0x3c0], R89 ;  /* 0x0003c05986007388 */ /* 0x000fe20000000400 */
[----:B------:R-:W-:-:S02]  /*4ec0*/  IADD3 R139, R42, 0x380, RZ ;  /* 0x000003802a8b7810 */ /* 0x000fc40007ffe0ff */
[-C--:B------:R-:W-:Y:S01]  /*4ed0*/  LEA.HI.SX32 R147, R147, R42.reuse, 0x1b ;  /* 0x0000002a93937211 */ /* 0x080fe200078fdaff */
[----:B------:R1:W-:Y:S01]  /*4ee0*/  STS.U16 [R126+0x400], R121 ;  /* 0x000400797e007388 */ /* 0x0003e20000000400 */
[----:B------:R-:W-:Y:S02]  /*4ef0*/  IADD3 R137, R42, 0x3a0, RZ ;  /* 0x000003a02a897810 */ /* 0x000fe40007ffe0ff */
[----:B0-----:R-:W-:Y:S01]  /*4f00*/  SHF.L.U32 R123, R46, 0x1, RZ ;  /* 0x000000012e7b7819 */ /* 0x001fe200000006ff */
[----:B------:R0:W-:Y:S01]  /*4f10*/  STS.U16 [R129+0x440], R120 ;  /* 0x0004407881007388 */ /* 0x0001e20000000400 */
        /* <DEDUP_REMOVED lines=571> */
[----:B------:R-:W-:Y:S01]  /*72d0*/  @!P2 SHF.R.U32.HI R40, RZ, 0x1, R86 ;  /* 0x00000001ff28a819 */ /* 0x000fe20000011656 */
[----:B------:R-:W-:Y:S01]  /*72e0*/  HFMA2.MMA R41, -RZ, RZ, 0, 0 ;  /* 0x00000000ff297435 */ /* 0x000fe200000001ff */
[----:B------:R-:W-:Y:S02]  /*72f0*/  FSEL R49, R42, R49, !P1 ;  /* 0x000000312a317208 */ /* 0x000fe40004800000 */
[----:B------:R-:W-:Y:S01]  /*7300*/  @!P2 LOP3.LUT R44, R40, 0x7ffffff0, RZ, 0xc0, !PT ;  /* 0x7ffffff0282ca812 */ /* 0x000fe200078ec0ff */
[----:B------:R-:W-:Y:S01]  /*7310*/  IMAD.MOV.U32 R40, RZ, RZ, 0x3f800000 ;  /* 0x3f800000ff287424 */ /* 0x000fe200078e00ff */
[----:B------:R-:W-:Y:S01]  /*7320*/  CS2R R42, SRZ ;  /* 0x00000000002a7805 */ /* 0x000fe2000001ff00 */
[----:B------:R-:W-:-:S02]  /*7330*/  @P1 FADD.FTZ R50, R50, R45 ;  /* 0x0000002d32321221 */ /* 0x000fc40000010000 */
        /* <DEDUP_REMOVED lines=44> */
.L_x_954:
        /* <DEDUP_REMOVED lines=16> */
.L_x_955:
[----:B------:R-:W-:Y:S05]  /*7700*/  BSYNC B0 ;  /* 0x0000000000007941 */ /* 0x000fea0003800000 */
.L_x_953:
        /* <DEDUP_REMOVED lines=123> */
.L_x_957:
[----:B------:R-:W-:Y:S05]  /*7ec0*/  BSYNC B0 ;  /* 0x0000000000007941 */ /* 0x000fea0003800000 */
.L_x_956:
        /* <DEDUP_REMOVED lines=52> */
.L_x_952:
[----:B------:R-:W-:Y:S01]  /*8210*/  BAR.SYNC.DEFER_BLOCKING 0x0 ;  /* 0x0000000000007b1d */ /* 0x000fe20000010000 */
[----:B------:R-:W-:-:S02]  /*8220*/  F2FP.PACK_AB R0, R32, R33 ;  /* 0x000000212000723e */ /* 0x000fc400000000ff */
[----:B------:R-:W-:Y:S02]  /*8230*/  F2FP.PACK_AB R2, R30, R31 ;  /* 0x0000001f1e02723e */ /* 0x000fe400000000ff */
[C---:B------:R-:W-:Y:S01]  /*8240*/  PRMT R3, R0.reuse, 0x7610, R3 ;  /* 0x0000761000037816 */ /* 0x040fe20000000003 */
[----:B------:R-:W-:Y:S01]  /*8250*/  BSSY B0, `(.L_x_959) ;  /* 0x000005f000007945 */ /* 0x000fe20003800000 */
[----:B------:R-:W-:Y:S02]  /*8260*/  PRMT R4, R0, 0x7632, R4 ;  /* 0x0000763200047816 */ /* 0x000fe40000000004 */
[----:B------:R-:W-:Y:S02]  /*8270*/  F2FP.PACK_AB R0, R28, R29 ;  /* 0x0000001d1c00723e */ /* 0x000fe400000000ff */
        /* <DEDUP_REMOVED lines=14> */
[----:B------:R-:W-:Y:S02]  /*8360*/  ISETP.GE.AND P1, PT, R82, R79, PT ;  /* 0x0000004f5200720c */ /* 0x000fe40003f26270 */
[----:B0-----:R-:W-:Y:S01]  /*8370*/  PRMT R4, R0, 0x7632, R4 ;  /* 0x0000763200047816 */ /* 0x001fe20000000004 */
[----:B------:R0:W-:Y:S01]  /*8380*/  STS.U16 [R66+0x6], R6 ;  /* 0x0000060642007388 */ /* 0x0001e20000000400 */
[----:B------:R-:W-:-:S02]  /*8390*/  F2FP.PACK_AB R0, R20, R21 ;  /* 0x000000151400723e */ /* 0x000fc400000000ff */
[----:B-1----:R-:W-:Y:S01]  /*83a0*/  F2FP.PACK_AB R3, R22, R23 ;  /* 0x000000171603723e */ /* 0x002fe200000000ff */
[----:B------:R1:W-:Y:S01]  /*83b0*/  STS.U16 [R66+0x8], R7 ;  /* 0x0000080742007388 */ /* 0x0003e20000000400 */
[----:B------:R-:W-:Y:S02]  /*83c0*/  SHF.R.S32.HI R89, RZ, 0x1f, R82 ;  /* 0x0000001fff597819 */ /* 0x000fe40000011452 */
[----:B--2---:R-:W-:Y:S01]  /*83d0*/  PRMT R5, R3, 0x7632, R5 ;  /* 0x0000763203057816 */ /* 0x004fe20000000005 */
[----:B------:R-:W-:Y:S01]  /*83e0*/  STS.U16 [R66+0xa], R8 ;  /* 0x00000a0842007388 */ /* 0x000fe20000000400 */
[----:B0-----:R-:W-:-:S03]  /*83f0*/  PRMT R6, R0, 0x7632, R6 ;  /* 0x0000763200067816 */ /* 0x001fc60000000006 */
[----:B------:R-:W-:Y:S01]  /*8400*/  STS.U16 [R66+0xc], R9 ;  /* 0x00000c0942007388 */ /* 0x000fe20000000400 */
[----:B-1----:R-:W-:-:S03]  /*8410*/  PRMT R7, R2, 0x7632, R7 ;  /* 0x0000763202077816 */ /* 0x002fc60000000007 */
[----:B------:R-:W-:Y:S04]  /*8420*/  STS.U16 [R66+0xe], R4 ;  /* 0x00000e0442007388 */ /* 0x000fe80000000400 */
[----:B------:R0:W-:Y:S04]  /*8430*/  STS.U16 [R66+0x10], R10 ;  /* 0x0000100a42007388 */ /* 0x0001e80000000400 */
[----:B------:R-:W-:Y:S04]  /*8440*/  STS.U16 [R66+0x12], R11 ;  /* 0x0000120b42007388 */ /* 0x000fe80000000400 */
[----:B------:R-:W-:Y:S01]  /*8450*/  STS.U16 [R66+0x14], R3 ;  /* 0x0000140342007388 */ /* 0x000fe20000000400 */
[----:B0-----:R-:W-:-:S03]  /*8460*/  LOP3.LUT R10, R82, 0x40, RZ, 0xfc, !PT ;  /* 0x00000040520a7812 */ /* 0x001fc600078efcff */
[----:B------:R-:W-:Y:S04]  /*8470*/  STS.U16 [R66+0x16], R5 ;  /* 0x0000160542007388 */ /* 0x000fe80000000400 */
[----:B------:R0:W-:Y:S04]  /*8480*/  STS.U16 [R66+0x18], R0 ;  /* 0x0000180042007388 */ /* 0x0001e80000000400 */
[----:B------:R-:W-:Y:S04]  /*8490*/  STS.U16 [R66+0x1a], R6 ;  /* 0x00001a0642007388 */ /* 0x000fe80000000400 */
[----:B------:R1:W-:Y:S01]  /*84a0*/  STS.U16 [R66+0x1c], R2 ;  /* 0x00001c0242007388 */ /* 0x0003e20000000400 */
[----:B0-----:R-:W-:-:S03]  /*84b0*/  IMAD R0, R163, c[0x0][0x200], RZ ;  /* 0x00008000a3007a24 */ /* 0x001fc600078e02ff */
[----:B------:R0:W-:Y:S01]  /*84c0*/  STS.U16 [R66+0x1e], R7 ;  /* 0x00001e0742007388 */ /* 0x0001e20000000400 */
[----:B------:R-:W-:-:S06]  /*84d0*/  NOP ;  /* 0x0000000000007918 */ /* 0x000fcc0000000000 */
[----:B------:R-:W-:Y:S01]  /*84e0*/  LDS.U16 R11, [R162] ;  /* 0x00000000a20b7984 */ /* 0x000fe20000000400 */
[C---:B-1----:R-:W-:Y:S01]  /*84f0*/  IMAD.WIDE.U32 R2, R87.reuse, c[0x0][0x200], RZ ;  /* 0x0000800057027a25 */ /* 0x042fe200078e00ff */
[----:B------:R-:W-:Y:S02]  /*8500*/  LEA R6, P5, R82, c[0x0][0x258], 0x1 ;  /* 0x0000960052067a11 */ /* 0x000fe400078a08ff */
[----:B------:R-:W-:Y:S01]  /*8510*/  LDS.U16 R17, [R161+0x40] ;  /* 0x00004000a1117984 */ /* 0x000fe20000000400 */
[----:B------:R-:W-:Y:S01]  /*8520*/  IMAD R15, R87, c[0x0][0x204], R0 ;  /* 0x00008100570f7a24 */ /* 0x000fe200078e0200 */
[----:B------:R-:W-:Y:S01]  /*8530*/  MOV R4, R2 ;  /* 0x0000000200047202 */ /* 0x000fe20000000f00 */
[----:B------:R-:W-:Y:S01]  /*8540*/  IMAD R0, R92, c[0x0][0x208], RZ ;  /* 0x000082005c007a24 */ /* 0x000fe200078e02ff */
[----:B------:R-:W-:Y:S01]  /*8550*/  LDS.U16 R35, [R159+0x80] ;  /* 0x000080009f237984 */ /* 0x000fe20000000400 */
[----:B------:R-:W-:Y:S02]  /*8560*/  SHF.L.U32 R2, R83, 0xa, RZ ;  /* 0x0000000a53027819 */ /* 0x000fe400000006ff */
[----:B------:R-:W-:Y:S01]  /*8570*/  IADD3 R5, R3, R15, RZ ;  /* 0x0000000f03057210 */ /* 0x000fe20007ffe0ff */
[----:B------:R-:W-:Y:S01]  /*8580*/  LDS.U16 R37, [R158+0xc0] ;  /* 0x0000c0009e257984 */ /* 0x000fe20000000400 */
[----:B------:R-:W-:Y:S01]  /*8590*/  IMAD R9, R93, c[0x0][0x20c], R0 ;  /* 0x000083005d097a24 */ /* 0x000fe200078e0200 */
[----:B------:R-:W-:Y:S01]  /*85a0*/  SHF.R.S32.HI R3, RZ, 0x1f, R2 ;  /* 0x0000001fff037819 */ /* 0x000fe20000011402 */
[----:B------:R-:W-:Y:S01]  /*85b0*/  IMAD R0, R163, c[0x0][0x1f0], RZ ;  /* 0x00007c00a3007a24 */ /* 0x000fe200078e02ff */
[----:B------:R-:W-:Y:S01]  /*85c0*/  LDS.U16 R39, [R78+0x100] ;  /* 0x000100004e277984 */ /* 0x000fe20000000400 */
[----:B------:R-:W-:-:S03]  /*85d0*/  IMAD.WIDE.U32 R4, R93, c[0x0][0x208], R4 ;  /* 0x000082005d047a25 */ /* 0x000fc600078e0004 */
[----:B------:R-:W-:Y:S01]  /*85e0*/  LDS.U16 R43, [R77+0x140] ;  /* 0x000140004d2b7984 */ /* 0x000fe20000000400 */
[----:B------:R-:W-:Y:S01]  /*85f0*/  IMAD R95, R87, c[0x0][0x1f4], R0 ;  /* 0x00007d00575f7a24 */ /* 0x000fe200078e0200 */
[----:B0-----:R-:W-:Y:S02]  /*8600*/  IADD3 R7, P2, R2, R4, RZ ;  /* 0x0000000402077210 */ /* 0x001fe40007f5e0ff */
[----:B------:R-:W-:Y:S01]  /*8610*/  LDS.U16 R45, [R76+0x180] ;  /* 0x000180004c2d7984 */ /* 0x000fe20000000400 */
[C---:B------:R-:W-:Y:S02]  /*8620*/  LOP3.LUT R0, R82.reuse, 0x20, RZ, 0xfc, !PT ;  /* 0x0000002052007812 */ /* 0x040fe400078efcff */
[----:B------:R-:W-:Y:S01]  /*8630*/  IADD3.X R12, R3, R9, R5, P2, !PT ;  /* 0x00000009030c7210 */ /* 0x000fe200017fe405 */
[----:B------:R-:W-:Y:S01]  /*8640*/  LDS.U16 R47, [R75+0x1c0] ;  /* 0x0001c0004b2f7984 */ /* 0x000fe20000000400 */
[----:B------:R-:W-:Y:S01]  /*8650*/  @!P1 IMAD.WIDE.U32 R8, R87, c[0x0][0x1f0], R2 ;  /* 0x00007c0057089a25 */ /* 0x000fe200078e0002 */
[----:B------:R-:W-:-:S02]  /*8660*/  LEA.HI.X R5, R82, c[0x0][0x25c], R89, 0x1, P5 ;  /* 0x0000970052057a11 */ /* 0x000fc400028f0c59 */
[----:B------:R-:W-:Y:S01]  /*8670*/  LDS.U16 R49, [R74+0x200] ;  /* 0x000200004a317984 */ /* 0x000fe20000000400 */
[C---:B------:R-:W-:Y:S02]  /*8680*/  LEA R6, P6, R7.reuse, R6, 0x1 ;  /* 0x0000000607067211 */ /* 0x040fe400078c08ff */
[----:B------:R-:W-:Y:S01]  /*8690*/  IADD3 R4, P5, R82, R2, RZ ;  /* 0x0000000252047210 */ /* 0x000fe20007fbe0ff */
[----:B------:R-:W-:Y:S01]  /*86a0*/  LDS.U16 R51, [R73+0x240] ;  /* 0x0002400049337984 */ /* 0x000fe20000000400 */
[----:B------:R-:W-:Y:S02]  /*86b0*/  LEA.HI.X R7, R7, R5, R12, 0x1, P6 ;  /* 0x0000000507077211 */ /* 0x000fe400030f0c0c */
        /* <DEDUP_REMOVED lines=24> */
.L_x_960:
[----:B------:R-:W-:Y:S05]  /*8840*/  BSYNC B0 ;  /* 0x0000000000007941 */ /* 0x000fea0003800000 */
.L_x_959:
[C---:B0-----:R-:W-:Y:S01]  /*8850*/  LOP3.LUT R14, R82.reuse, 0x60, RZ, 0xfc, !PT ;  /* 0x00000060520e7812 */ /* 0x041fe200078efcff */
[----:B------:R0:W-:Y:S01]  /*8860*/  @!P3 STG.E.U16 [R6.64+0x40], R17 ;  /* 0x000040110600b986 */ /* 0x0001e2000c101504 */
[----:B------:R-:W-:Y:S01]  /*8870*/  LOP3.LUT R34, R82, 0xa0, RZ, 0xfc, !PT ;  /* 0x000000a052227812 */ /* 0x000fe200078efcff */
[----:B------:R-:W-:Y:S01]  /*8880*/  IMAD R42, R92, c[0x0][0x1f8], RZ ;  /* 0x00007e005c2a7a24 */ /* 0x000fe200078e02ff */
[-C--:B------:R-:W-:Y:S01]  /*8890*/  ISETP.GE.AND P6, PT, R14, R65.reuse, PT ;  /* 0x000000410e00720c */ /* 0x080fe20003fc6270 */
[----:B------:R1:W-:Y:S01]  /*88a0*/  @!P2 STG.E.U16 [R6.64+0x80], R35 ;  /* 0x000080230600a986 */ /* 0x0003e2000c101504 */
[----:B------:R-:W-:Y:S01]  /*88b0*/  ISETP.GE.AND P4, PT, R34, R65, PT ;  /* 0x000000412200720c */ /* 0x000fe20003f86270 */
[----:B------:R-:W-:Y:S01]  /*88c0*/  IMAD.WIDE.U32 R40, R87, c[0x0][0x1f0], RZ ;  /* 0x00007c0057287a25 */ /* 0x000fe200078e00ff */
[C---:B------:R-:W-:Y:S02]  /*88d0*/  LOP3.LUT R16, R82.reuse, 0x80, RZ, 0xfc, !PT ;  /* 0x0000008052107812 */ /* 0x040fe400078efcff */
[C---:B------:R-:W-:Y:S01]  /*88e0*/  LOP3.LUT R36, R82.reuse, 0xc0, RZ, 0xfc, !PT ;  /* 0x000000c052247812 */ /* 0x040fe200078efcff */
[----:B------:R-:W-:Y:S01]  /*88f0*/  @!P1 IMAD.WIDE.U32 R12, R93, c[0x0][0x1f8], R8 ;  /* 0x00007e005d0c9a25 */ /* 0x000fe200078e0008 */
[----:B------:R-:W-:-:S02]  /*8900*/  LOP3.LUT R38, R82, 0xe0, RZ, 0xfc, !PT ;  /* 0x000000e052267812 */ /* 0x000fc400078efcff */
[-C--:B------:R-:W-:Y:S01]  /*8910*/  ISETP.GE.AND P5, PT, R16, R65.reuse, PT ;  /* 0x000000411000720c */ /* 0x080fe20003fa6270 */
[----:B------:R-:W-:Y:S01]  /*8920*/  IMAD R15, R93, c[0x0][0x1fc], R42 ;  /* 0x00007f005d0f7a24 */ /* 0x000fe200078e022a */
[-C--:B------:R-:W-:Y:S01]  /*8930*/  ISETP.GE.AND P3, PT, R36, R65.reuse, PT ;  /* 0x000000412400720c */ /* 0x080fe20003f66270 */
[----:B------:R2:W-:Y:S01]  /*8940*/  @!P6 STG.E.U16 [R6.64+0xc0], R37 ;  /* 0x0000c0250600e986 */ /* 0x0005e2000c101504 */
[----:B------:R-:W-:Y:S02]  /*8950*/  ISETP.GE.AND P2, PT, R38, R65, PT ;  /* 0x000000412600720c */ /* 0x000fe40003f46270 */
[C---:B------:R-:W-:Y:S01]  /*8960*/  LOP3.LUT R42, R82.reuse, 0x120, RZ, 0xfc, !PT ;  /* 0x00000120522a7812 */ /* 0x040fe200078efcff */
[----:B------:R-:W-:Y:S01]  /*8970*/  @!P4 STG.E.U16 [R6.64+0x140], R43 ;  /* 0x0001402b0600c986 */ /* 0x000fe2000c101504 */
[----:B------:R-:W-:Y:S02]  /*8980*/  IADD3 R9, R41, R95, RZ ;  /* 0x0000005f29097210 */ /* 0x000fe40007ffe0ff */
[----:B------:R-:W-:-:S02]  /*8990*/  @!P1 IADD3 R11, P6, R82, R12, RZ ;  /* 0x0000000c520b9210 */ /* 0x000fc40007fde0ff */
[----:B------:R-:W-:Y:S01]  /*89a0*/  MOV R8, R40 ;  /* 0x0000002800087202 */ /* 0x000fe20000000f00 */
[----:B------:R-:W-:Y:S01]  /*89b0*/  @!P5 STG.E.U16 [R6.64+0x100], R39 ;  /* 0x000100270600d986 */ /* 0x000fe2000c101504 */
[----:B------:R-:W-:Y:S02]  /*89c0*/  ISETP.GE.AND P4, PT, R42, R65, PT ;  /* 0x000000412a00720c */ /* 0x000fe40003f86270 */
[C---:B------:R-:W-:Y:S01]  /*89d0*/  LOP3.LUT R40, R82.reuse, 0x100, RZ, 0xfc, !PT ;  /* 0x0000010052287812 */ /* 0x040fe200078efcff */
[----:B------:R-:W-:Y:S01]  /*89e0*/  @!P3 STG.E.U16 [R6.64+0x180], R45 ;  /* 0x0001802d0600b986 */ /* 0x000fe2000c101504 */
[C---:B------:R-:W-:Y:S02]  /*89f0*/  LOP3.LUT R44, R82.reuse, 0x140, RZ, 0xfc, !PT ;  /* 0x00000140522c7812 */ /* 0x040fe400078efcff */
[----:B------:R-:W-:Y:S01]  /*8a00*/  LOP3.LUT R46, R82, 0x160, RZ, 0xfc, !PT ;  /* 0x00000160522e7812 */ /* 0x000fe200078efcff */
[----:B------:R-:W-:Y:S01]  /*8a10*/  @!P2 STG.E.U16 [R6.64+0x1c0], R47 ;  /* 0x0001c02f0600a986 */ /* 0x000fe2000c101504 */
[----:B------:R-:W-:Y:S01]  /*8a20*/  @!P1 IADD3.X R48, R89, R13, R15, P6, !PT ;  /* 0x0000000d59309210 */ /* 0x000fe200037fe40f */
[----:B------:R-:W-:Y:S01]  /*8a30*/  IMAD.WIDE.U32 R12, R93, c[0x0][0x1f8], R8 ;  /* 0x00007e005d0c7a25 */ /* 0x000fe200078e0008 */
[----:B------:R-:W-:-:S02]  /*8a40*/  @!P1 LEA R8, P6, R11, c[0x0][0x268], 0x1 ;  /* 0x00009a000b089a11 */ /* 0x000fc400078c08ff */
[-C--:B------:R-:W-:Y:S01]  /*8a50*/  ISETP.GE.AND P5, PT, R40, R65.reuse, PT ;  /* 0x000000412800720c */ /* 0x080fe20003fa6270 */
[----:B------:R-:W-:Y:S01]  /*8a60*/  @!P4 STG.E.U16 [R6.64+0x240], R51 ;  /* 0x000240330600c986 */ /* 0x000fe2000c101504 */
[-C--:B------:R-:W-:Y:S02]  /*8a70*/  ISETP.GE.AND P2, PT, R44, R65.reuse, PT ;  /* 0x000000412c00720c */ /* 0x080fe40003f46270 */
[----:B------:R-:W-:Y:S02]  /*8a80*/  ISETP.GE.AND P3, PT, R46, R65, PT ;  /* 0x000000412e00720c */ /* 0x000fe40003f66270 */
[----:B------:R-:W-:Y:S02]  /*8a90*/  @!P1 LEA.HI.X R9, R11, c[0x0][0x26c], R48, 0x1, P6 ;  /* 0x00009b000b099a11 */ /* 0x000fe400030f0c30 */
[----:B0-----:R-:W-:Y:S02]  /*8aa0*/  IADD3 R17, P6, R2, R12, RZ ;  /* 0x0000000c02117210 */ /* 0x001fe40007fde0ff */
[----:B------:R-:W-:-:S02]  /*8ab0*/  LOP3.LUT R48, R82, 0x180, RZ, 0xfc, !PT ;  /* 0x0000018052307812 */ /* 0x000fc400078efcff */
[----:B------:R-:W-:Y:S01]  /*8ac0*/  IADD3.X R56, R3, R15, R13, P6, !PT ;  /* 0x0000000f03387210 */ /* 0x000fe200037fe40d */
[----:B------:R-:W-:Y:S01]  /*8ad0*/  @!P5 STG.E.U16 [R6.64+0x200], R49 ;  /* 0x000200310600d986 */ /* 0x000fe2000c101504 */
[C---:B------:R-:W-:Y:S02]  /*8ae0*/  IADD3 R15, P4, R82.reuse, 0x20, RZ ;  /* 0x00000020520f7810 */ /* 0x040fe40007f9e0ff */
[C---:B------:R-:W-:Y:S01]  /*8af0*/  LOP3.LUT R50, R82.reuse, 0x1a0, RZ, 0xfc, !PT ;  /* 0x000001a052327812 */ /* 0x040fe200078efcff */
[----:B------:R-:W-:Y:S01]  /*8b00*/  @!P2 STG.E.U16 [R6.64+0x280], R53 ;  /* 0x000280350600a986 */ /* 0x000fe2000c101504 */
[C---:B------:R-:W-:Y:S02]  /*8b10*/  LOP3.LUT R52, R82.reuse, 0x1c0, RZ, 0xfc, !PT ;  /* 0x000001c052347812 */ /* 0x040fe400078efcff */
[----:B------:R-:W-:Y:S01]  /*8b20*/  LOP3.LUT R54, R82, 0x1e0, RZ, 0xfc, !PT ;  /* 0x000001e052367812 */ /* 0x000fe200078efcff */
[----:B------:R-:W-:Y:S01]  /*8b30*/  @!P3 STG.E.U16 [R6.64+0x2c0], R55 ;  /* 0x0002c0370600b986 */ /* 0x000fe2000c101504 */
[----:B------:R-:W-:-:S02]  /*8b40*/  IADD3.X R12, RZ, R89, RZ, P4, !PT ;  /* 0x00000059ff0c7210 */ /* 0x000fc400027fe4ff */
[-C--:B------:R-:W-:Y:S02]  /*8b50*/  ISETP.GE.AND P5, PT, R48, R65.reuse, PT ;  /* 0x000000413000720c */ /* 0x080fe40003fa6270 */
[-C--:B------:R-:W-:Y:S02]  /*8b60*/  ISETP.GE.AND P4, PT, R50, R65.reuse, PT ;  /* 0x000000413200720c */ /* 0x080fe40003f86270 */
[-C--:B------:R-:W-:Y:S02]  /*8b70*/  ISETP.GE.AND P3, PT, R52, R65.reuse, PT ;  /* 0x000000413400720c */ /* 0x080fe40003f66270 */
[----:B------:R-:W-:Y:S02]  /*8b80*/  ISETP.GE.AND P2, PT, R54, R65, PT ;  /* 0x000000413600720c */ /* 0x000fe40003f46270 */
[C---:B------:R-:W-:Y:S01]  /*8b90*/  SHF.L.U64.HI R11, R15.reuse, 0x1, R12 ;  /* 0x000000010f0b7819 */ /* 0x040fe2000001020c */
[----:B------:R-:W-:-:S04]  /*8ba0*/  IMAD.SHL.U32 R15, R15, 0x2, RZ ;  /* 0x000000020f0f7824 */ /* 0x000fc800078e00ff */
[----:B------:R-:W-:Y:S01]  /*8bb0*/  @!P5 STG.E.U16 [R6.64+0x300], R57 ;  /* 0x000300390600d986 */ /* 0x000fe2000c101504 */
[----:B------:R-:W-:-:S03]  /*8bc0*/  IADD3 R12, P6, R15, c[0x0][0x268], RZ ;  /* 0x00009a000f0c7a10 */ /* 0x000fc60007fde0ff */
[----:B------:R-:W-:Y:S01]  /*8bd0*/  @!P4 STG.E.U16 [R6.64+0x340], R59 ;  /* 0x0003403b0600c986 */ /* 0x000fe2000c101504 */
[----:B------:R-:W-:Y:S02]  /*8be0*/  IADD3.X R13, R11, c[0x0][0x26c], RZ, P6, !PT ;  /* 0x00009b000b0d7a10 */ /* 0x000fe400037fe4ff */
[----:B------:R-:W-:Y:S01]  /*8bf0*/  LEA R12, P6, R17, R12, 0x1 ;  /* 0x0000000c110c7211 */ /* 0x000fe200078c08ff */
[----:B------:R-:W-:Y:S04]  /*8c00*/  @!P3 STG.E.U16 [R6.64+0x380], R61 ;  /* 0x0003803d0600b986 */ /* 0x000fe8000c101504 */
[----:B------:R0:W-:Y:S01]  /*8c10*/  @!P2 STG.E.U16 [R6.64+0x3c0], R63 ;  /* 0x0003c03f0600a986 */ /* 0x0001e2000c101504 */
[-C--:B------:R-:W-:Y:S02]  /*8c20*/  ISETP.GE.AND P4, PT, R0, R79.reuse, PT ;  /* 0x0000004f0000720c */ /* 0x080fe40003f86270 */
[----:B------:R-:W-:-:S02]  /*8c30*/  ISETP.GE.AND P3, PT, R10, R79, PT ;  /* 0x0000004f0a00720c */ /* 0x000fc40003f66270 */
[----:B------:R-:W-:Y:S02]  /*8c40*/  ISETP.GE.AND P2, PT, R14, R79, PT ;  /* 0x0000004f0e00720c */ /* 0x000fe40003f46270 */
[--C-:B------:R-:W-:Y:S02]  /*8c50*/  LEA.HI.X R13, R17, R13, R56.reuse, 0x1, P6 ;  /* 0x0000000d110d7211 */ /* 0x100fe400030f0c38 */
[----:B------:R-:W-:Y:S01]  /*8c60*/  PRMT R17, RZ, 0x7610, R17 ;  /* 0x00007610ff117816 */ /* 0x000fe20000000011 */
[----:B------:R-:W-:Y:S01]  /*8c70*/  BAR.SYNC.DEFER_BLOCKING 0x0 ;  /* 0x0000000000007b1d */ /* 0x000fe20000010000 */
[----:B------:R-:W-:Y:S02]  /*8c80*/  PRMT R56, RZ, 0x7610, R56 ;  /* 0x00007610ff387816 */ /* 0x000fe40000000038 */
[----:B------:R-:W-:Y:S02]  /*8c90*/  PRMT R58, RZ, 0x7610, R58 ;  /* 0x00007610ff3a7816 */ /* 0x000fe4000000003a */
[----:B-1----:R-:W-:-:S02]  /*8ca0*/  PRMT R35, RZ, 0x7610, R35 ;  /* 0x00007610ff237816 */ /* 0x002fc40000000023 */
[-C--:B------:R-:W-:Y:S02]  /*8cb0*/  ISETP.GE.AND P6, PT, R34, R79.reuse, PT ;  /* 0x0000004f2200720c */ /* 0x080fe40003fc6270 */
[-C--:B------:R-:W-:Y:S02]  /*8cc0*/  ISETP.GE.AND P5, PT, R36, R79.reuse, PT ;  /* 0x0000004f2400720c */ /* 0x080fe40003fa6270 */
[----:B--2---:R-:W-:Y:S02]  /*8cd0*/  PRMT R37, RZ, 0x7610, R37 ;  /* 0x00007610ff257816 */ /* 0x004fe40000000025 */
[----:B------:R-:W-:Y:S01]  /*8ce0*/  PRMT R60, RZ, 0x7610, R60 ;  /* 0x00007610ff3c7816 */ /* 0x000fe2000000003c */
[----:B------:R1:W2:Y:S01]  /*8cf0*/  @!P1 LDG.E.U16 R17, [R8.64] ;  /* 0x0000000408119981 */ /* 0x0002a2000c1e1500 */
[-C--:B------:R-:W-:Y:S02]  /*8d00*/  ISETP.GE.AND P1, PT, R16, R79.reuse, PT ;  /* 0x0000004f1000720c */ /* 0x080fe40003f26270 */
[----:B0-----:R-:W-:Y:S01]  /*8d10*/  PRMT R7, RZ, 0x7610, R7 ;  /* 0x00007610ff077816 */ /* 0x001fe20000000007 */
[----:B------:R0:W3:Y:S01]  /*8d20*/  @!P4 LDG.E.U16 R56, [R12.64] ;  /* 0x000000040c38c981 */ /* 0x0000e2000c1e1500 */
[----:B------:R-:W-:-:S02]  /*8d30*/  ISETP.GE.AND P4, PT, R38, R79, PT ;  /* 0x0000004f2600720c */ /* 0x000fc40003f86270 */
[----:B------:R-:W-:Y:S01]  /*8d40*/  PRMT R6, RZ, 0x7610, R6 ;  /* 0x00007610ff067816 */ /* 0x000fe20000000006 */
[----:B------:R0:W4:Y:S01]  /*8d50*/  @!P3 LDG.E.U16 R58, [R12.64+0x40] ;  /* 0x000040040c3ab981 */ /* 0x000122000c1e1500 */
[----:B------:R-:W-:-:S03]  /*8d60*/  ISETP.GE.AND P3, PT, R40, R79, PT ;  /* 0x0000004f2800720c */ /* 0x000fc60003f66270 */
[----:B------:R0:W5:Y:S01]  /*8d70*/  @!P2 LDG.E.U16 R35, [R12.64+0x80] ;  /* 0x000080040c23a981 */ /* 0x000162000c1e1500 */
[-C--:B------:R-:W-:Y:S02]  /*8d80*/  ISETP.GE.AND P2, PT, R42, R79.reuse, PT ;  /* 0x0000004f2a00720c */ /* 0x080fe40003f46270 */
[----:B-1----:R-:W-:Y:S01]  /*8d90*/  PRMT R9, RZ, 0x7610, R9 ;  /* 0x00007610ff097816 */ /* 0x002fe20000000009 */
        /* <DEDUP_REMOVED lines=26> */
[----:B0-----:R-:W-:-:S04]  /*8f40*/  IADD3 R12, R100, 0x1, RZ ;  /* 0x00000001640c7810 */ /* 0x001fc80007ffe0ff */
[----:B------:R-:W-:Y:S02]  /*8f50*/  LEA.HI.SX32 R12, R12, R100, 0x1b ;  /* 0x000000640c0c7211 */ /* 0x000fe400078fdaff */
[C---:B------:R-:W-:Y:S02]  /*8f60*/  IADD3 R45, R100.reuse, 0xb, RZ ;  /* 0x0000000b642d7810 */ /* 0x040fe40007ffe0ff */
[C---:B------:R-:W-:Y:S02]  /*8f70*/  IADD3 R47, R100.reuse, 0xc, RZ ;  /* 0x0000000c642f7810 */ /* 0x040fe40007ffe0ff */
[C---:B------:R-:W-:Y:S01]  /*8f80*/  IADD3 R53, R100.reuse, 0xd, RZ ;  /* 0x0000000d64357810 */ /* 0x040fe20007ffe0ff */
[----:B--2---:R-:W-:Y:S04]  /*8f90*/  STS.U16 [R162], R17 ;  /* 0x00000011a2007388 */ /* 0x004fe80000000400 */
[----:B---3--:R-:W-:Y:S04]  /*8fa0*/  STS.U16 [R161+0x40], R56 ;  /* 0x00004038a1007388 */ /* 0x008fe80000000400 */
[----:B----4-:R-:W-:Y:S04]  /*8fb0*/  STS.U16 [R159+0x80], R58 ;  /* 0x0000803a9f007388 */ /* 0x010fe80000000400 */
[----:B-----5:R-:W-:Y:S04]  /*8fc0*/  STS.U16 [R158+0xc0], R35 ;  /* 0x0000c0239e007388 */ /* 0x020fe80000000400 */
[----:B------:R-:W-:Y:S04]  /*8fd0*/  STS.U16 [R78+0x100], R37 ;  /* 0x000100254e007388 */ /* 0x000fe80000000400 */
[----:B------:R-:W-:Y:S04]  /*8fe0*/  STS.U16 [R77+0x140], R60 ;  /* 0x0001403c4d007388 */ /* 0x000fe80000000400 */
[----:B------:R0:W-:Y:S04]  /*8ff0*/  STS.U16 [R76+0x180], R7 ;  /* 0x000180074c007388 */ /* 0x0001e80000000400 */
[----:B------:R-:W-:Y:S04]  /*9000*/  STS.U16 [R75+0x1c0], R6 ;  /* 0x0001c0064b007388 */ /* 0x000fe80000000400 */
[----:B------:R1:W-:Y:S01]  /*9010*/  STS.U16 [R74+0x200], R9 ;  /* 0x000200094a007388 */ /* 0x0003e20000000400 */
[----:B0-----:R-:W-:-:S03]  /*9020*/  IADD3 R7, R100, 0x2, RZ ;  /* 0x0000000264077810 */ /* 0x001fc60007ffe0ff */
[----:B------:R0:W-:Y:S01]  /*9030*/  STS.U16 [R73+0x240], R8 ;  /* 0x0002400849007388 */ /* 0x0001e20000000400 */
[----:B------:R-:W-:-:S03]  /*9040*/  LEA.HI.SX32 R7, R7, R100, 0x1b ;  /* 0x0000006407077211 */ /* 0x000fc600078fdaff */
[----:B------:R2:W-:Y:S04]  /*9050*/  STS.U16 [R72+0x280], R39 ;  /* 0x0002802748007388 */ /* 0x0005e80000000400 */
[----:B------:R-:W-:Y:S04]  /*9060*/  STS.U16 [R71+0x2c0], R62 ;  /* 0x0002c03e47007388 */ /* 0x000fe80000000400 */
[----:B------:R-:W-:Y:S04]  /*9070*/  STS.U16 [R70+0x300], R41 ;  /* 0x0003002946007388 */ /* 0x000fe80000000400 */
[----:B------:R-:W-:Y:S01]  /*9080*/  STS.U16 [R69+0x340], R64 ;  /* 0x0003404045007388 */ /* 0x000fe20000000400 */
[----:B------:R-:W-:-:S03]  /*9090*/  SHF.L.U32 R7, R7, 0x1, RZ ;  /* 0x0000000107077819 */ /* 0x000fc600000006ff */
[----:B------:R-:W-:Y:S04]  /*90a0*/  STS.U16 [R68+0x380], R43 ;  /* 0x0003802b44007388 */ /* 0x000fe80000000400 */
[----:B------:R-:W-:Y:S01]  /*90b0*/  STS.U16 [R67+0x3c0], R88 ;  /* 0x0003c05843007388 */ /* 0x000fe20000000400 */
[----:B------:R-:W-:-:S06]  /*90c0*/  NOP ;  /* 0x0000000000007918 */ /* 0x000fcc0000000000 */
[----:B------:R-:W3:Y:S01]  /*90d0*/  LDS.U16 R13, [R66] ;  /* 0x00000000420d7984 */ /* 0x000ee20000000400 */
[----:B-1----:R-:W-:-:S03]  /*90e0*/  IADD3 R9, R100, 0x4, RZ ;  /* 0x0000000464097810 */ /* 0x002fc60007ffe0ff */
[----:B------:R-:W1:Y:S01]  /*90f0*/  LDS.U16 R51, [R7+0x4] ;  /* 0x0000040007337984 */ /* 0x000e620000000400 */
[----:B0-----:R-:W-:Y:S02]  /*9100*/  IADD3 R8, R100, 0x3, RZ ;  /* 0x0000000364087810 */ /* 0x001fe40007ffe0ff */
[-C--:B------:R-:W-:Y:S02]  /*9110*/  LEA.HI.SX32 R9, R9, R100.reuse, 0x1b ;  /* 0x0000006409097211 */ /* 0x080fe400078fdaff */
[----:B------:R-:W-:Y:S02]  /*9120*/  SHF.L.U32 R6, R12, 0x1, RZ ;  /* 0x000000010c067819 */ /* 0x000fe400000006ff */
[----:B------:R-:W-:Y:S02]  /*9130*/  LEA.HI.SX32 R8, R8, R100, 0x1b ;  /* 0x0000006408087211 */ /* 0x000fe400078fdaff */
[----:B------:R-:W-:Y:S01]  /*9140*/  SHF.L.U32 R9, R9, 0x1, RZ ;  /* 0x0000000109097819 */ /* 0x000fe200000006ff */
[----:B------:R-:W0:Y:S01]  /*9150*/  LDS.U16 R49, [R6+0x2] ;  /* 0x0000020006317984 */ /* 0x000e220000000400 */
[----:B------:R-:W-:-:S03]  /*9160*/  SHF.L.U32 R8, R8, 0x1, RZ ;  /* 0x0000000108087819 */ /* 0x000fc600000006ff */
[----:B------:R-:W4:Y:S04]  /*9170*/  LDS.U16 R58, [R9+0x8] ;  /* 0x00000800093a7984 */ /* 0x000f280000000400 */
[----:B------:R-:W5:Y:S01]  /*9180*/  LDS.U16 R56, [R8+0x6] ;  /* 0x0000060008387984 */ /* 0x000f620000000400 */
[C---:B------:R-:W-:Y:S02]  /*9190*/  IADD3 R17, R100.reuse, 0x6, RZ ;  /* 0x0000000664117810 */ /* 0x040fe40007ffe0ff */
[C---:B------:R-:W-:Y:S02]  /*91a0*/  IADD3 R35, R100.reuse, 0x7, RZ ;  /* 0x0000000764237810 */ /* 0x040fe40007ffe0ff */
[----:B------:R-:W-:Y:S02]  /*91b0*/  LEA.HI.SX32 R17, R17, R100, 0x1b ;  /* 0x0000006411117211 */ /* 0x000fe400078fdaff */
[----:B------:R-:W-:-:S02]  /*91c0*/  IADD3 R37, R100, 0x8, RZ ;  /* 0x0000000864257810 */ /* 0x000fc40007ffe0ff */
[C---:B--2---:R-:W-:Y:S02]  /*91d0*/  IADD3 R39, R100.reuse, 0x9, RZ ;  /* 0x0000000964277810 */ /* 0x044fe40007ffe0ff */
[C---:B------:R-:W-:Y:S01]  /*91e0*/  IADD3 R12, R100.reuse, 0x5, RZ ;  /* 0x00000005640c7810 */ /* 0x040fe20007ffe0ff */
[----:B---3--:R-:W-:Y:S01]  /*91f0*/  HADD2.F32 R41, -RZ, R13.H0_H0 ;  /* 0x2000000dff297230 */ /* 0x008fe20000004100 */
[----:B------:R-:W-:Y:S01]  /*9200*/  IADD3 R43, R100, 0xa, RZ ;  /* 0x0000000a642b7810 */ /* 0x000fe20007ffe0ff */
[----:B-1----:R-:W-:-:S03]  /*9210*/  HADD2.F32 R51, -RZ, R51.H0_H0 ;  /* 0x20000033ff337230 */ /* 0x002fc60000004100 */
[----:B------:R-:W-:Y:S01]  /*9220*/  FMUL.FTZ R55, R41, -1.4426950216293334961 ;  /* 0xbfb8aa3b29377820 */ /* 0x000fe20000410000 */
[----:B------:R-:W-:Y:S02]  /*9230*/  SHF.L.U32 R13, R17, 0x1, RZ ;  /* 0x00000001110d7819 */ /* 0x000fe400000006ff */
[-C--:B------:R-:W-:Y:S01]  /*9240*/  LEA.HI.SX32 R17, R35, R100.reuse, 0x1b ;  /* 0x0000006423117211 */ /* 0x080fe200078fdaff */
[----:B------:R1:W-:Y:S01]  /*9250*/  MUFU.EX2 R95, R55 ;  /* 0x00000037005f7308 */ /* 0x0003e20000000800 */
[-C--:B------:R-:W-:Y:S01]  /*9260*/  LEA.HI.SX32 R35, R37, R100.reuse, 0x1b ;  /* 0x0000006425237211 */ /* 0x080fe200078fdaff */
[----:B------:R-:W-:Y:S01]  /*9270*/  LDS.U16 R59, [R13+0xc] ;  /* 0x00000c000d3b7984 */ /* 0x000fe20000000400 */
[-C--:B------:R-:W-:Y:S02]  /*9280*/  LEA.HI.SX32 R37, R39, R100.reuse, 0x1b ;  /* 0x0000006427257211 */ /* 0x080fe400078fdaff */
[-C--:B------:R-:W-:Y:S02]  /*9290*/  LEA.HI.SX32 R12, R12, R100.reuse, 0x1b ;  /* 0x000000640c0c7211 */ /* 0x080fe400078fdaff */
[-C--:B------:R-:W-:Y:S01]  /*92a0*/  LEA.HI.SX32 R39, R43, R100.reuse, 0x1b ;  /* 0x000000642b277211 */ /* 0x080fe200078fdaff */
[----:B-1----:R-:W-:Y:S01]  /*92b0*/  FMUL.FTZ R55, R51, -1.4426950216293334961 ;  /* 0xbfb8aa3b33377820 */ /* 0x002fe20000410000 */
[----:B------:R-:W-:-:S02]  /*92c0*/  LEA.HI.SX32 R43, R45, R100, 0x1b ;  /* 0x000000642d2b7211 */ /* 0x000fc400078fdaff */
[----:B------:R-:W-:Y:S01]  /*92d0*/  SHF.L.U32 R17, R17, 0x1, RZ ;  /* 0x0000000111117819 */ /* 0x000fe200000006ff */
[----:B------:R1:W-:Y:S01]  /*92e0*/  MUFU.EX2 R97, R55 ;  /* 0x0000003700617308 */ /* 0x0003e20000000800 */
[-C--:B------:R-:W-:Y:S02]  /*92f0*/  LEA.HI.SX32 R45, R47, R100.reuse, 0x1b ;  /* 0x000000642f2d7211 */ /* 0x080fe400078fdaff */
[----:B------:R-:W-:Y:S01]  /*9300*/  LEA.HI.SX32 R47, R53, R100, 0x1b ;  /* 0x00000064352f7211 */ /* 0x000fe200078fdaff */
[----:B0-----:R-:W-:Y:S01]  /*9310*/  HADD2.F32 R49, -RZ, R49.H0_H0 ;  /* 0x20000031ff317230 */ /* 0x001fe20000004100 */
[----:B------:R-:W-:Y:S01]  /*9320*/  SHF.L.U32 R12, R12, 0x1, RZ ;  /* 0x000000010c0c7819 */ /* 0x000fe200000006ff */
[----:B----4-:R-:W-:Y:S01]  /*9330*/  HADD2.F32 R58, -RZ, R58.H0_H0 ;  /* 0x2000003aff3a7230 */ /* 0x010fe20000004100 */
[C---:B------:R-:W-:Y:S01]  /*9340*/  IADD3 R53, R100.reuse, 0xe, RZ ;  /* 0x0000000e64357810 */ /* 0x040fe20007ffe0ff */
[----:B------:R-:W0:Y:S01]  /*9350*/  LDS.U16 R88, [R17+0xe] ;  /* 0x00000e0011587984 */ /* 0x000e220000000400 */
[----:B-1----:R-:W-:-:S02]  /*9360*/  IADD3 R55, R100, 0xf, RZ ;  /* 0x0000000f64377810 */ /* 0x002fc40007ffe0ff */
[----:B------:R-:W-:Y:S01]  /*9370*/  SHF.L.U32 R39, R39, 0x1, RZ ;  /* 0x0000000127277819 */ /* 0x000fe200000006ff */
[----:B------:R-:W1:Y:S01]  /*9380*/  LDS.U16 R57, [R12+0xa] ;  /* 0x00000a000c397984 */ /* 0x000e620000000400 */
[-C--:B------:R-:W-:Y:S02]  /*9390*/  LEA.HI.SX32 R53, R53, R100.reuse, 0x1b ;  /* 0x0000006435357211 */ /* 0x080fe400078fdaff */
[----:B------:R-:W-:Y:S01]  /*93a0*/  LEA.HI.SX32 R55, R55, R100, 0x1b ;  /* 0x0000006437377211 */ /* 0x000fe200078fdaff */
[----:B------:R-:W-:Y:S01]  /*93b0*/  FMUL.FTZ R60, R49, -1.4426950216293334961 ;  /* 0xbfb8aa3b313c7820 */ /* 0x000fe20000410000 */
[----:B------:R-:W-:Y:S01]  /*93c0*/  SHF.L.U32 R35, R35, 0x1, RZ ;  /* 0x0000000123237819 */ /* 0x000fe200000006ff */
[----:B-----5:R-:W-:Y:S01]  /*93d0*/  HADD2.F32 R56, -RZ, R56.H0_H0 ;  /* 0x20000038ff387230 */ /* 0x020fe20000004100 */
[----:B------:R-:W-:Y:S01]  /*93e0*/  SHF.L.U32 R37, R37, 0x1, RZ ;  /* 0x0000000125257819 */ /* 0x000fe200000006ff */
[----:B------:R-:W-:Y:S01]  /*93f0*/  FMUL.FTZ R64, R58, -1.4426950216293334961 ;  /* 0xbfb8aa3b3a407820 */ /* 0x000fe20000410000 */
[----:B------:R-:W-:Y:S01]  /*9400*/  SHF.L.U32 R45, R45, 0x1, RZ ;  /* 0x000000012d2d7819 */ /* 0x000fe200000006ff */
[----:B------:R-:W2:Y:S01]  /*9410*/  LDS.U16 R63, [R39+0x14] ;  /* 0x00001400273f7984 */ /* 0x000ea20000000400 */
[----:B------:R-:W-:-:S02]  /*9420*/  SHF.L.U32 R43, R43, 0x1, RZ ;  /* 0x000000012b2b7819 */ /* 0x000fc400000006ff */
[----:B------:R-:W-:Y:S02]  /*9430*/  SHF.L.U32 R53, R53, 0x1, RZ ;  /* 0x0000000135357819 */ /* 0x000fe400000006ff */
[----:B------:R-:W-:Y:S01]  /*9440*/  SHF.L.U32 R55, R55, 0x1, RZ ;  /* 0x0000000137377819 */ /* 0x000fe200000006ff */
[----:B------:R3:W4:Y:S01]  /*9450*/  MUFU.EX2 R96, R60 ;  /* 0x0000003c00607308 */ /* 0x0007220000000800 */
[----:B------:R-:W5:Y:S01]  /*9460*/  LDS.U16 R94, [R35+0x10] ;  /* 0x00001000235e7984 */ /* 0x000f620000000400 */
[----:B------:R-:W-:-:S03]  /*9470*/  SHF.L.U32 R47, R47, 0x1, RZ ;  /* 0x000000012f2f7819 */ /* 0x000fc600000006ff */
[----:B------:R-:W5:Y:S03]  /*9480*/  LDS.U16 R61, [R37+0x12] ;  /* 0x00001200253d7984 */ /* 0x000f660000000400 */
[----:B------:R0:W1:Y:S01]  /*9490*/  MUFU.EX2 R99, R64 ;  /* 0x0000004000637308 */ /* 0x0000620000000800 */
[----:B---3--:R-:W-:Y:S01]  /*94a0*/  FMUL.FTZ R60, R56, -1.4426950216293334961 ;  /* 0xbfb8aa3b383c7820 */ /* 0x008fe20000410000 */
[----:B------:R-:W3:Y:S04]  /*94b0*/  LDS.U16 R89, [R45+0x18] ;  /* 0x000018002d597984 */ /* 0x000ee80000000400 */
[----:B------:R-:W3:Y:S04]  /*94c0*/  LDS.U16 R65, [R43+0x16] ;  /* 0x000016002b417984 */ /* 0x000ee80000000400 */
[----:B------:R-:W3:Y:S01]  /*94d0*/  LDS.U16 R62, [R53+0x1c] ;  /* 0x00001c00353e7984 */ /* 0x000ee20000000400 */
[----:B------:R1:W-:Y:S03]  /*94e0*/  MUFU.EX2 R98, R60 ;  /* 0x0000003c00627308 */ /* 0x0003e60000000800 */
[----:B0-----:R-:W0:Y:S04]  /*94f0*/  LDS.U16 R64, [R55+0x1e] ;  /* 0x00001e0037407984 */ /* 0x001e280000000400 */
[----:B-1----:R-:W1:Y:S01]  /*9500*/  LDS.U16 R60, [R47+0x1a] ;  /* 0x00001a002f3c7984 */ /* 0x002e620000000400 */
[----:B------:R-:W-:-:S02]  /*9510*/  HADD2.F32 R88, -RZ, R88.H0_H0 ;  /* 0x20000058ff587230 */ /* 0x000fc40000004100 */
[----:B------:R-:W-:-:S03]  /*9520*/  HADD2.F32 R57, -RZ, R57.H0_H0 ;  /* 0x20000039ff397230 */ /* 0x000fc60000004100 */
[----:B------:R-:W-:Y:S01]  /*9530*/  FMUL.FTZ R102, R88, -1.4426950216293334961 ;  /* 0xbfb8aa3b58667820 */ /* 0x000fe20000410000 */
[----:B--2---:R-:W-:Y:S01]  /*9540*/  HADD2.F32 R63, -RZ, R63.H0_H0 ;  /* 0x2000003fff3f7230 */ /* 0x004fe20000004100 */
[----:B------:R-:W-:Y:S01]  /*9550*/  FMUL.FTZ R100, R57, -1.4426950216293334961 ;  /* 0xbfb8aa3b39647820 */ /* 0x000fe20000410000 */
[----:B------:R-:W-:Y:S01]  /*9560*/  HADD2.F32 R59, -RZ, R59.H0_H0 ;  /* 0x2000003bff3b7230 */ /* 0x000fe20000004100 */
[----:B----4-:R-:W-:Y:S01]  /*9570*/  FADD.FTZ R96, R96, 1 ;  /* 0x3f80000060607421 */ /* 0x010fe20000010000 */
[----:B-----5:R-:W-:Y:S01]  /*9580*/  HADD2.F32 R94, -RZ, R94.H0_H0 ;  /* 0x2000005eff5e7230 */ /* 0x020fe20000004100 */
[----:B------:R-:W-:Y:S01]  /*9590*/  FMUL.FTZ R105, R63, -1.4426950216293334961 ;  /* 0xbfb8aa3b3f697820 */ /* 0x000fe20000410000 */
[----:B------:R-:W-:Y:S01]  /*95a0*/  HADD2.F32 R61, -RZ, R61.H0_H0 ;  /* 0x2000003dff3d7230 */ /* 0x000fe20000004100 */
[----:B------:R-:W2:Y:S01]  /*95b0*/  MUFU.EX2 R102, R102 ;  /* 0x0000006600667308 */ /* 0x000ea20000000800 */
[----:B---3--:R-:W-:Y:S01]  /*95c0*/  HADD2.F32 R89, -RZ, R89.H0_H0 ;  /* 0x20000059ff597230 */ /* 0x008fe20000004100 */
[----:B------:R-:W-:Y:S01]  /*95d0*/  FMUL.FTZ R101, R59, -1.4426950216293334961 ;  /* 0xbfb8aa3b3b657820 */ /* 0x000fe20000410000 */
[----:B------:R-:W-:-:S05]  /*95e0*/  HADD2.F32 R65, -RZ, R65.H0_H0 ;  /* 0x20000041ff417230 */ /* 0x000fca0000004100 */
[----:B------:R-:W3:Y:S01]  /*95f0*/  MUFU.EX2 R100, R100 ;  /* 0x0000006400647308 */ /* 0x000ee20000000800 */
[----:B------:R-:W-:Y:S01]  /*9600*/  HADD2.F32 R62, -RZ, R62.H0_H0 ;  /* 0x2000003eff3e7230 */ /* 0x000fe20000004100 */
[----:B------:R-:W-:Y:S01]  /*9610*/  FMUL.FTZ R103, R94, -1.4426950216293334961 ;  /* 0xbfb8aa3b5e677820 */ /* 0x000fe20000410000 */
[----:B0-----:R-:W-:Y:S01]  /*9620*/  HADD2.F32 R64, -RZ, R64.H0_H0 ;  /* 0x20000040ff407230 */ /* 0x001fe20000004100 */
[----:B------:R-:W-:-:S04]  /*9630*/  FMUL.FTZ R104, R61, -1.4426950216293334961 ;  /* 0xbfb8aa3b3d687820 */ /* 0x000fc80000410000 */
[----:B------:R-:W0:Y:S01]  /*9640*/  MUFU.RCP R114, R96 ;  /* 0x0000006000727308 */ /* 0x000e220000001000 */
[----:B------:R-:W-:Y:S02]  /*9650*/  FMUL.FTZ R107, R89, -1.4426950216293334961 ;  /* 0xbfb8aa3b596b7820 */ /* 0x000fe40000410000 */
[----:B------:R-:W-:Y:S01]  /*9660*/  FMUL.FTZ R106, R65, -1.4426950216293334961 ;  /* 0xbfb8aa3b416a7820 */ /* 0x000fe20000410000 */
[----:B-1----:R-:W-:Y:S01]  /*9670*/  HADD2.F32 R60, -RZ, R60.H0_H0 ;  /* 0x2000003cff3c7230 */ /* 0x002fe20000004100 */
[----:B------:R-:W-:Y:S02]  /*9680*/  FMUL.FTZ R109, R62, -1.4426950216293334961 ;  /* 0xbfb8aa3b3e6d7820 */ /* 0x000fe40000410000 */
[----:B------:R-:W-:Y:S01]  /*9690*/  FMUL.FTZ R110, R64, -1.4426950216293334961 ;  /* 0xbfb8aa3b406e7820 */ /* 0x000fe20000410000 */
[----:B------:R-:W1:Y:S01]  /*96a0*/  MUFU.EX2 R105, R105 ;  /* 0x0000006900697308 */ /* 0x000e620000000800 */
[----:B------:R-:W-:Y:S02]  /*96b0*/  FADD.FTZ R97, R97, 1 ;  /* 0x3f80000061617421 */ /* 0x000fe40000010000 */
[----:B------:R-:W-:-:S02]  /*96c0*/  FMUL.FTZ R108, R60, -1.4426950216293334961 ;  /* 0xbfb8aa3b3c6c7820 */ /* 0x000fc40000410000 */
[----:B------:R-:W-:-:S03]  /*96d0*/  FADD.FTZ R99, R99, 1 ;  /* 0x3f80000063637421 */ /* 0x000fc60000010000 */
[----:B------:R-:W4:Y:S01]  /*96e0*/  MUFU.EX2 R101, R101 ;  /* 0x0000006500657308 */ /* 0x000f220000000800 */
[----:B------:R-:W-:-:S07]  /*96f0*/  FADD.FTZ R95, R95, 1 ;  /* 0x3f8000005f5f7421 */ /* 0x000fce0000010000 */
[----:B------:R-:W5:Y:S08]  /*9700*/  MUFU.EX2 R103, R103 ;  /* 0x0000006700677308 */ /* 0x000f700000000800 */
[----:B------:R-:W0:Y:S01]  /*9710*/  MUFU.EX2 R104, R104 ;  /* 0x0000006800687308 */ /* 0x000e220000000800 */
[----:B--2---:R-:W-:-:S07]  /*9720*/  FADD.FTZ R102, R102, 1 ;  /* 0x3f80000066667421 */ /* 0x004fce0000010000 */
[----:B------:R-:W2:Y:S08]  /*9730*/  MUFU.EX2 R107, R107 ;  /* 0x0000006b006b7308 */ /* 0x000eb00000000800 */
[----:B------:R-:W0:Y:S08]  /*9740*/  MUFU.RCP R116, R97 ;  /* 0x0000006100747308 */ /* 0x000e300000001000 */
[----:B------:R-:W0:Y:S08]  /*9750*/  MUFU.EX2 R106, R106 ;  /* 0x0000006a006a7308 */ /* 0x000e300000000800 */
[----:B------:R-:W0:Y:S08]  /*9760*/  MUFU.EX2 R109, R109 ;  /* 0x0000006d006d7308 */ /* 0x000e300000000800 */
[----:B------:R-:W1:Y:S01]  /*9770*/  MUFU.EX2 R110, R110 ;  /* 0x0000006e006e7308 */ /* 0x000e620000000800 */
[----:B---3--:R-:W-:-:S02]  /*9780*/  FADD.FTZ R100, R100, 1 ;  /* 0x3f80000064647421 */ /* 0x008fc40000010000 */
[----:B------:R-:W-:-:S05]  /*9790*/  FADD.FTZ R98, R98, 1 ;  /* 0x3f80000062627421 */ /* 0x000fca0000010000 */
[----:B------:R-:W3:Y:S01]  /*97a0*/  MUFU.EX2 R108, R108 ;  /* 0x0000006c006c7308 */ /* 0x000ee20000000800 */
[----:B0-----:R-:W-:-:S07]  /*97b0*/  FMUL.FTZ R49, R49, R114 ;  /* 0x0000007231317220 */ /* 0x001fce0000410000 */
[----:B------:R-:W0:Y:S01]  /*97c0*/  MUFU.RCP R99, R99 ;  /* 0x0000006300637308 */ /* 0x000e220000001000 */
[----:B-1----:R-:W-:-:S07]  /*97d0*/  FADD.FTZ R105, R105, 1 ;  /* 0x3f80000069697421 */ /* 0x002fce0000010000 */
[----:B------:R-:W1:Y:S01]  /*97e0*/  MUFU.RCP R112, R95 ;  /* 0x0000005f00707308 */ /* 0x000e620000001000 */
[----:B----4-:R-:W-:Y:S02]  /*97f0*/  FADD.FTZ R101, R101, 1 ;  /* 0x3f80000065657421 */ /* 0x010fe40000010000 */
[----:B-----5:R-:W-:-:S05]  /*9800*/  FADD.FTZ R103, R103, 1 ;  /* 0x3f80000067677421 */ /* 0x020fca0000010000 */
[----:B------:R-:W4:Y:S01]  /*9810*/  MUFU.RCP R95, R102 ;  /* 0x00000066005f7308 */ /* 0x000f220000001000 */
[----:B------:R-:W-:Y:S02]  /*9820*/  FADD.FTZ R104, R104, 1 ;  /* 0x3f80000068687421 */ /* 0x000fe40000010000 */
[----:B------:R-:W-:Y:S02]  /*9830*/  FMUL.FTZ R49, R49, R32 ;  /* 0x0000002031317220 */ /* 0x000fe40000410000 */
[----:B--2---:R-:W-:-:S03]  /*9840*/  FADD.FTZ R107, R107, 1 ;  /* 0x3f8000006b6b7421 */ /* 0x004fc60000010000 */
[----:B------:R-:W2:Y:S01]  /*9850*/  MUFU.RCP R111, R98 ;  /* 0x00000062006f7308 */ /* 0x000ea20000001000 */
[----:B------:R-:W-:Y:S02]  /*9860*/  FMUL.FTZ R32, R51, R116 ;  /* 0x0000007433207220 */ /* 0x000fe40000410000 */
[----:B------:R-:W-:Y:S02]  /*9870*/  FADD.FTZ R106, R106, 1 ;  /* 0x3f8000006a6a7421 */ /* 0x000fe40000010000 */
[----:B------:R-:W-:-:S03]  /*9880*/  FADD.FTZ R109, R109, 1 ;  /* 0x3f8000006d6d7421 */ /* 0x000fc60000010000 */
[----:B------:R-:W5:Y:S01]  /*9890*/  MUFU.RCP R100, R100 ;  /* 0x0000006400647308 */ /* 0x000f620000001000 */
[----:B------:R-:W-:Y:S02]  /*98a0*/  FADD.FTZ R110, R110, 1 ;  /* 0x3f8000006e6e7421 */ /* 0x000fe40000010000 */
[----:B------:R-:W-:-:S05]  /*98b0*/  FMUL.FTZ R32, R32, R31 ;  /* 0x0000001f20207220 */ /* 0x000fca0000410000 */
[----:B------:R-:W2:Y:S01]  /*98c0*/  MUFU.RCP R98, R105 ;  /* 0x0000006900627308 */ /* 0x000ea20000001000 */
[----:B---3--:R-:W-:Y:S02]  /*98d0*/  FADD.FTZ R108, R108, 1 ;  /* 0x3f8000006c6c7421 */ /* 0x008fe40000010000 */
[----:B0-----:R-:W-:-:S05]  /*98e0*/  FMUL.FTZ R58, R58, R99 ;  /* 0x000000633a3a7220 */ /* 0x001fca0000410000 */
[----:B------:R-:W0:Y:S01]  /*98f0*/  MUFU.RCP R118, R101 ;  /* 0x0000006500767308 */ /* 0x000e220000001000 */
[----:B-1----:R-:W-:-:S07]  /*9900*/  FMUL.FTZ R96, R41, R112 ;  /* 0x0000007029607220 */ /* 0x002fce0000410000 */
[----:B------:R-:W1:Y:S01]  /*9910*/  MUFU.RCP R120, R107 ;  /* 0x0000006b00787308 */ /* 0x000e620000001000 */
[----:B------:R-:W-:-:S07]  /*9920*/  FMUL.FTZ R58, R58, R29 ;  /* 0x0000001d3a3a7220 */ /* 0x000fce0000410000 */
[----:B------:R-:W3:Y:S01]  /*9930*/  MUFU.RCP R103, R103 ;  /* 0x0000006700677308 */ /* 0x000ee20000001000 */
[----:B----4-:R-:W-:-:S07]  /*9940*/  FMUL.FTZ R29, R88, R95 ;  /* 0x0000005f581d7220 */ /* 0x010fce0000410000 */
[----:B------:R-:W4:Y:S08]  /*9950*/  MUFU.RCP R104, R104 ;  /* 0x0000006800687308 */ /* 0x000f300000001000 */
[----:B------:R-:W0:Y:S01]  /*9960*/  MUFU.RCP R31, R110 ;  /* 0x0000006e001f7308 */ /* 0x000e220000001000 */
[----:B------:R-:W-:-:S07]  /*9970*/  FMUL.FTZ R96, R96, R33 ;  /* 0x0000002160607220 */ /* 0x000fce0000410000 */
[----:B------:R-:W0:Y:S01]  /*9980*/  MUFU.RCP R106, R106 ;  /* 0x0000006a006a7308 */ /* 0x000e220000001000 */
[----:B--2---:R-:W-:-:S07]  /*9990*/  FMUL.FTZ R33, R56, R111 ;  /* 0x0000006f38217220 */ /* 0x004fce0000410000 */
[----:B------:R-:W2:Y:S01]  /*99a0*/  MUFU.RCP R109, R109 ;  /* 0x0000006d006d7308 */ /* 0x000ea20000001000 */
[----:B-----5:R-:W-:-:S07]  /*99b0*/  FMUL.FTZ R57, R57, R100 ;  /* 0x0000006439397220 */ /* 0x020fce0000410000 */
        /* <DEDUP_REMOVED lines=10> */
[----:B---3--:R-:W-:Y:S02]  /*9a60*/  FMUL.FTZ R94, R94, R103 ;  /* 0x000000675e5e7220 */ /* 0x008fe40000410000 */
[----:B----4-:R-:W-:Y:S02]  /*9a70*/  FMUL.FTZ R61, R61, R104 ;  /* 0x000000683d3d7220 */ /* 0x010fe40000410000 */
[----:B------:R-:W-:Y:S01]  /*9a80*/  FMUL.FTZ R23, R64, R31 ;  /* 0x0000001f40177220 */ /* 0x000fe20000410000 */
[----:B------:R-:W-:Y:S01]  /*9a90*/  F2FP.PACK_AB R32, R33, R32 ;  /* 0x000000202120723e */ /* 0x000fe200000000ff */
[----:B------:R-:W-:Y:S02]  /*9aa0*/  FMUL.FTZ R30, R30, R27 ;  /* 0x0000001b1e1e7220 */ /* 0x000fe40000410000 */
[----:B------:R-:W-:-:S02]  /*9ab0*/  FMUL.FTZ R65, R65, R106 ;  /* 0x0000006a41417220 */ /* 0x000fc40000410000 */
[----:B--2---:R-:W-:Y:S02]  /*9ac0*/  FMUL.FTZ R62, R62, R109 ;  /* 0x0000006d3e3e7220 */ /* 0x004fe40000410000 */
[----:B------:R-:W-:Y:S01]  /*9ad0*/  FMUL.FTZ R28, R28, R21 ;  /* 0x000000151c1c7220 */ /* 0x000fe20000410000 */
[----:B------:R-:W-:Y:S01]  /*9ae0*/  F2FP.PACK_AB R57, R57, R58 ;  /* 0x0000003a3939723e */ /* 0x000fe200000000ff */
[----:B------:R-:W-:Y:S02]  /*9af0*/  FMUL.FTZ R94, R94, R25 ;  /* 0x000000195e5e7220 */ /* 0x000fe40000410000 */
[----:B------:R-:W-:Y:S02]  /*9b00*/  FMUL.FTZ R61, R61, R24 ;  /* 0x000000183d3d7220 */ /* 0x000fe40000410000 */
[----:B-----5:R-:W-:Y:S02]  /*9b10*/  FMUL.FTZ R21, R60, R41 ;  /* 0x000000293c157220 */ /* 0x020fe40000410000 */
[----:B------:R-:W-:Y:S01]  /*9b20*/  FMUL.FTZ R23, R23, R18 ;  /* 0x0000001217177220 */ /* 0x000fe20000410000 */
[----:B------:R-:W-:Y:S01]  /*9b30*/  PRMT R18, R49, 0x7632, R18 ;  /* 0x0000763231127816 */ /* 0x000fe20000000012 */
[----:B------:R-:W-:Y:S01]  /*9b40*/  FMUL.FTZ R65, R65, R22 ;  /* 0x0000001641417220 */ /* 0x000fe20000410000 */
[----:B------:R-:W-:Y:S01]  /*9b50*/  F2FP.PACK_AB R29, R29, R30 ;  /* 0x0000001e1d1d723e */ /* 0x000fe200000000ff */
[----:B------:R-:W-:Y:S01]  /*9b60*/  FMUL.FTZ R62, R62, R19 ;  /* 0x000000133e3e7220 */ /* 0x000fe20000410000 */
[----:B------:R-:W-:Y:S01]  /*9b70*/  PRMT R19, R32, 0x7632, R19 ;  /* 0x0000763220137816 */ /* 0x000fe20000000013 */
[----:B------:R-:W-:Y:S01]  /*9b80*/  FMUL.FTZ R21, R21, R20 ;  /* 0x0000001415157220 */ /* 0x000fe20000410000 */
        /* <DEDUP_REMOVED lines=10> */
[----:B------:R0:W-:Y:S01]  /*9c30*/  STS.U16 [R9+0x8], R57 ;  /* 0x0000083909007388 */ /* 0x0001e20000000400 */
[----:B------:R-:W-:Y:S02]  /*9c40*/  F2FP.PACK_AB R23, R23, R62 ;  /* 0x0000003e1717723e */ /* 0x000fe400000000ff */
[----:B-1----:R-:W-:Y:S01]  /*9c50*/  PRMT R7, R26, 0x7632, R7 ;  /* 0x000076321a077816 */ /* 0x002fe20000000007 */
[----:B------:R-:W-:Y:S01]  /*9c60*/  STS.U16 [R12+0xa], R20 ;  /* 0x00000a140c007388 */ /* 0x000fe20000000400 */
[----:B--2---:R-:W-:-:S03]  /*9c70*/  PRMT R8, R21, 0x7632, R8 ;  /* 0x0000763215087816 */ /* 0x004fc60000000008 */
[----:B------:R-:W-:Y:S04]  /*9c80*/  STS.U16 [R13+0xc], R29 ;  /* 0x00000c1d0d007388 */ /* 0x000fe80000000400 */
        /* <DEDUP_REMOVED lines=31> */
[C---:B------:R-:W-:Y:S01]  /*9e80*/  IMAD.WIDE.U32 R6, R87.reuse, c[0x0][0x210], RZ ;  /* 0x0000840057067a25 */ /* 0x040fe200078e00ff */
[----:B------:R-:W-:Y:S03]  /*9e90*/  BSSY B0, `(.L_x_961) ;  /* 0x000000e000007945 */ /* 0x000fe60003800000 */
[----:B-1----:R-:W-:-:S05]  /*9ea0*/  IMAD R9, R87, c[0x0][0x214], R8 ;  /* 0x0000850057097a24 */ /* 0x002fca00078e0208 */
[----:B------:R-:W-:Y:S02]  /*9eb0*/  IADD3 R33, R7, R9, RZ ;  /* 0x0000000907217210 */ /* 0x000fe40007ffe0ff */
[----:B--2---:R-:W-:-:S13]  /*9ec0*/  ISETP.GE.AND P0, PT, R82, R31, PT ;  /* 0x0000001f5200720c */ /* 0x004fda0003f06270 */
        /* <DEDUP_REMOVED lines=10> */
.L_x_962:
[----:B------:R-:W-:Y:S05]  /*9f70*/  BSYNC B0 ;  /* 0x0000000000007941 */ /* 0x000fea0003800000 */
.L_x_961:
[----:B0-----:R-:W2:Y:S04]  /*9f80*/  LDL.LU R13, [R1+0x4] ;  /* 0x00000400010d7983 */ /* 0x001ea80000300800 */
[----:B------:R-:W3:Y:S04]  /*9f90*/  LDL.LU R12, [R1+0xc] ;  /* 0x00000c00010c7983 */ /* 0x000ee80000300800 */
[----:B------:R-:W4:Y:S04]  /*9fa0*/  LDL.LU R9, [R1] ;  /* 0x0000000001097983 */ /* 0x000f280000300800 */
[----:B------:R-:W5:Y:S01]  /*9fb0*/  LDL.LU R8, [R1+0x8] ;  /* 0x0000080001087983 */ /* 0x000f620000300800 */
[----:B------:R-:W-:Y:S01]  /*9fc0*/  MOV R4, R6 ;  /* 0x0000000600047202 */ /* 0x000fe20000000f00 */
[----:B------:R-:W-:Y:S01]  /*9fd0*/  IMAD R6, R92, c[0x0][0x218], RZ ;  /* 0x000086005c067a24 */ /* 0x000fe200078e02ff */
[----:B------:R-:W-:-:S02]  /*9fe0*/  MOV R5, R33 ;  /* 0x0000002100057202 */ /* 0x000fc40000000f00 */
[-C--:B------:R-:W-:Y:S01]  /*9ff0*/  ISETP.GE.AND P3, PT, R0, R31.reuse, PT ;  /* 0x0000001f0000720c */ /* 0x080fe20003f66270 */
[C---:B------:R-:W-:Y:S01]  /*a000*/  IMAD R7, R93.reuse, c[0x0][0x21c], R6 ;  /* 0x000087005d077a24 */ /* 0x040fe200078e0206 */
[-C--:B------:R-:W-:Y:S01]  /*a010*/  ISETP.GE.AND P2, PT, R38, R31.reuse, PT ;  /* 0x0000001f2600720c */ /* 0x080fe20003f46270 */
[----:B------:R-:W-:Y:S01]  /*a020*/  IMAD.WIDE.U32 R4, R93, c[0x0][0x218], R4 ;  /* 0x000086005d047a25 */ /* 0x000fe200078e0004 */
[-C--:B------:R-:W-:Y:S02]  /*a030*/  ISETP.GE.AND P4, PT, R10, R31.reuse, PT ;  /* 0x0000001f0a00720c */ /* 0x080fe40003f86270 */
[----:B------:R-:W-:Y:S02]  /*a040*/  ISETP.GE.AND P5, PT, R14, R31, PT ;  /* 0x0000001f0e00720c */ /* 0x000fe40003fa6270 */
[----:B------:R-:W-:Y:S02]  /*a050*/  IADD3 R4, P0, R2, R4, RZ ;  /* 0x0000000402047210 */ /* 0x000fe40007f1e0ff */
[----:B------:R-:W-:-:S02]  /*a060*/  IADD3 R2, P1, R15, c[0x0][0x270], RZ ;  /* 0x00009c000f027a10 */ /* 0x000fc40007f3e0ff */
        /* <DEDUP_REMOVED lines=34> */
[----:B--2---:R-:W-:Y:S02]  /*a290*/  IADD3 R13, P2, R13, 0x800, RZ ;  /* 0x000008000d0d7810 */ /* 0x004fe40007f5e0ff */
[----:B---3--:R-:W-:-:S03]  /*a2a0*/  IADD3 R12, P3, R12, 0x800, RZ ;  /* 0x000008000c0c7810 */ /* 0x008fc60007f7e0ff */
[----:B------:R0:W-:Y:S01]  /*a2b0*/  STL [R1+0x4], R13 ;  /* 0x0000040d01007387 */ /* 0x0001e20000100800 */
[----:B----4-:R-:W-:-:S03]  /*a2c0*/  IADD3.X R9, RZ, R9, RZ, P2, !PT ;  /* 0x00000009ff097210 */ /* 0x010fc600017fe4ff */
[----:B------:R0:W-:Y:S01]  /*a2d0*/  STL [R1+0xc], R12 ;  /* 0x00000c0c01007387 */ /* 0x0001e20000100800 */
[----:B-----5:R-:W-:-:S05]  /*a2e0*/  IADD3.X R8, RZ, R8, RZ, P3, !PT ;  /* 0x00000008ff087210 */ /* 0x020fca0001ffe4ff */
[----:B------:R0:W-:Y:S04]  /*a2f0*/  STL [R1+0x8], R8 ;  /* 0x0000080801007387 */ /* 0x0001e80000100800 */
[----:B------:R0:W-:Y:S01]  /*a300*/  STL [R1], R9 ;  /* 0x0000000901007387 */ /* 0x0001e20000100800 */
[----:B------:R-:W-:Y:S01]  /*a310*/  @P0 CALL.REL.NOINC `(.L_x_963) ;  /* 0x0000001000000944 */ /* 0x000fe20003c00000 */
[----:B------:R-:W-:Y:S05]  /*a320*/  BRA `(.L_x_964) ;  /* 0xffff624000007947 */ /* 0x000fea000383ffff */
.L_x_963:
[----:B------:R-:W-:Y:S05]  /*a330*/  EXIT ;  /* 0x000000000000794d */ /* 0x000fea0003800000 */
.L_x_965:
        /* <DEDUP_REMOVED lines=12> */
.L_x_5341:


//--------------------- .text._Z25selective_scan_fwd_kernelI32Selective_Scan_fwd_kernel_traitsILi64ELi16ELi1ELb0ELb1ELb1ELb0EN3c104HalfENS1_7complexIfEEEEv13SSMParamsBase --------------------------
	.section	.text._Z25selective_scan_fwd_kernelI32Selective_Scan_fwd_kernel_traitsILi64ELi16ELi1ELb0ELb1ELb1ELb0EN3c104HalfENS1_7complexIfEEEEv13SSMParamsBase,"ax",@progbits
	.sectioninfo	@"SHI_REGISTERS=168"
	.align	128
        .global         _Z25selective_scan_fwd_kernelI32Selective_Scan_fwd_kernel_traitsILi64ELi16ELi1ELb0ELb1ELb1ELb0EN3c104HalfENS1_7complexIfEEEEv13SSMParamsBase
        .type           _Z25selective_scan_fwd_kernelI32Selective_Scan_fwd_kernel_traitsILi64ELi16ELi1ELb0ELb1ELb1ELb0EN3c104HalfENS1_7complexIfEEEEv13SSMParamsBase,@function
        .size           _Z25selective_scan_fwd_kernelI32Selective_Scan_fwd_kernel_traitsILi64ELi16ELi1ELb0ELb1ELb1ELb0EN3c104HalfENS1_7complexIfEEEEv13SSMParamsBase,(.L_x_5342 - _Z25selective_scan_fwd_kernelI32Selective_Scan_fwd_kernel_traitsILi64ELi16ELi1ELb0ELb1ELb1ELb0EN3c104HalfENS1_7complexIfEEEEv13SSMParamsBase)
        .other          _Z25selective_scan_fwd_kernelI32Selective_Scan_fwd_kernel_traitsILi64ELi16ELi1ELb0ELb1ELb1ELb0EN3c104HalfENS1_7complexIfEEEEv13SSMParamsBase,@"STO_CUDA_ENTRY STV_DEFAULT"
_Z25selective_scan_fwd_kernelI32Selective_Scan_fwd_kernel_traitsILi64ELi16ELi1ELb0ELb1ELb1ELb0EN3c104HalfENS1_7complexIfEEEEv13SSMParamsBase:
.text._Z25selective_scan_fwd_kernelI32Selective_Scan_fwd_kernel_traitsILi64ELi16ELi1ELb0ELb1ELb1ELb0EN3c104HalfENS1_7complexIfEEEEv13SSMParamsBase:
        /* <DEDUP_REMOVED lines=137> */
.L_x_1008:
        /* <DEDUP_REMOVED lines=85> */
[----:B------:R-:W-:Y:S02]  /*0de0*/  IADD3 R33, R22, 0xc0, RZ ;  /* 0x000000c016217810 */ /* 0x000fe40007ffe0ff */
[----:B------:R-:W-:-:S02]  /*0df0*/  LEA.HI.SX32 R25, R25, R22, 0x1b ;  /* 0x0000001619197211 */ /* 0x000fc400078fdaff */
[-C--:B------:R-:W-:Y:S02]  /*0e00*/  LEA.HI.SX32 R5, R5, R22.reuse, 0x1b ;  /* 0x0000001605057211 */ /* 0x080fe400078fdaff */
[-C--:B------:R-:W-:Y:S01]  /*0e10*/  LEA.HI.SX32 R27, R27, R22.reuse, 0x1b ;  /* 0x000000161b1b7211 */ /* 0x080fe200078fdaff */
[----:B------:R-:W-:Y:S01]  /*0e20*/  IMAD.SHL.U32 R66, R23, 0x2, RZ ;  /* 0x0000000217427824 */ /* 0x000fe200078e00ff */
[C---:B------:R-:W-:Y:S02]  /*0e30*/  IADD3 R35, R22.reuse, 0xe0, RZ ;  /* 0x000000e016237810 */ /* 0x040fe40007ffe0ff */
[C---:B------:R-:W-:Y:S02]  /*0e40*/  IADD3 R37, R22.reuse, 0x100, RZ ;  /* 0x0000010016257810 */ /* 0x040fe40007ffe0ff */
[----:B------:R-:W-:Y:S02]  /*0e50*/  IADD3 R39, R22, 0x120, RZ ;  /* 0x0000012016277810 */ /* 0x000fe40007ffe0ff */
[----:B------:R-:W-:-:S02]  /*0e60*/  LEA.HI.SX32 R29, R29, R22, 0x1b ;  /* 0x000000161d1d7211 */ /* 0x000fc400078fdaff */
[-C--:B------:R-:W-:Y:S02]  /*0e70*/  LEA.HI.SX32 R31, R31, R22.reuse, 0x1b ;  /* 0x000000161f1f7211 */ /* 0x080fe400078fdaff */
[----:B------:R-:W-:Y:S02]  /*0e80*/  LEA.HI.SX32 R33, R33, R22, 0x1b ;  /* 0x0000001621217211 */ /* 0x000fe400078fdaff */
[----:B------:R-:W-:Y:S01]  /*0e90*/  SHF.L.U32 R65, R25, 0x1, RZ ;  /* 0x0000000119417819 */ /* 0x000fe200000006ff */
[----:B------:R-:W-:Y:S01]  /*0ea0*/  IMAD.SHL.U32 R63, R27, 0x2, RZ ;  /* 0x000000021b3f7824 */ /* 0x000fe200078e00ff */
[C---:B------:R-:W-:Y:S02]  /*0eb0*/  IADD3 R41, R22.reuse, 0x140, RZ ;  /* 0x0000014016297810 */ /* 0x040fe40007ffe0ff */
[----:B------:R-:W-:Y:S02]  /*0ec0*/  SHF.L.U32 R64, R5, 0x1, RZ ;  /* 0x0000000105407819 */ /* 0x000fe400000006ff */
[----:B------:R-:W-:-:S02]  /*0ed0*/  IADD3 R43, R22, 0x160, RZ ;  /* 0x00000160162b7810 */ /* 0x000fc40007ffe0ff */
[C---:B------:R-:W-:Y:S02]  /*0ee0*/  IADD3 R45, R22.reuse, 0x180, RZ ;  /* 0x00000180162d7810 */ /* 0x040fe40007ffe0ff */
[-C--:B------:R-:W-:Y:S02]  /*0ef0*/  LEA.HI.SX32 R35, R35, R22.reuse, 0x1b ;  /* 0x0000001623237211 */ /* 0x080fe400078fdaff */
[-C--:B------:R-:W-:Y:S02]  /*0f00*/  LEA.HI.SX32 R37, R37, R22.reuse, 0x1b ;  /* 0x0000001625257211 */ /* 0x080fe400078fdaff */
[----:B------:R-:W-:Y:S02]  /*0f10*/  LEA.HI.SX32 R39, R39, R22, 0x1b ;  /* 0x0000001627277211 */ /* 0x000fe400078fdaff */
[----:B------:R-:W-:Y:S01]  /*0f20*/  SHF.L.U32 R62, R29, 0x1, RZ ;  /* 0x000000011d3e7819 */ /* 0x000fe200000006ff */
        /* <DEDUP_REMOVED lines=8> */
[----:B------:R-:W-:Y:S01]  /*0fb0*/  SHF.L.U32 R59, R35, 0x1, RZ ;  /* 0x00000001233b7819 */ /* 0x000fe200000006ff */
[----:B------:R-:W-:Y:S01]  /*0fc0*/  IMAD.SHL.U32 R57, R39, 0x2, RZ ;  /* 0x0000000227397824 */ /* 0x000fe200078e00ff */
[----:B------:R-:W-:Y:S02]  /*0fd0*/  SHF.L.U32 R58, R37, 0x1, RZ ;  /* 0x00000001253a7819 */ /* 0x000fe400000006ff */
[----:B------:R-:W-:Y:S02]  /*0fe0*/  LEA.HI.SX32 R47, R47, R22, 0x1b ;  /* 0x000000162f2f7211 */ /* 0x000fe400078fdaff */
[----:B------:R-:W-:Y:S02]  /*0ff0*/  LEA R4, R3, R30, 0x4 ;  /* 0x0000001e03047211 */ /* 0x000fe400078e20ff */
[-C--:B------:R-:W-:Y:S02]  /*1000*/  LEA.HI.SX32 R49, R49, R22.reuse, 0x1b ;  /* 0x0000001631317211 */ /* 0x080fe400078fdaff */
[----:B------:R-:W-:-:S02]  /*1010*/  LEA.HI.SX32 R51, R51, R22, 0x1b ;  /* 0x0000001633337211 */ /* 0x000fc400078fdaff */
[----:B------:R-:W-:Y:S01]  /*1020*/  SHF.L.U32 R56, R41, 0x1, RZ ;  /* 0x0000000129387819 */ /* 0x000fe200000006ff */
[----:B------:R-:W-:Y:S01]  /*1030*/  IMAD.SHL.U32 R54, R45, 0x2, RZ ;  /* 0x000000022d367824 */ /* 0x000fe200078e00ff */
[----:B------:R-:W-:Y:S02]  /*1040*/  SHF.L.U32 R55, R43, 0x1, RZ ;  /* 0x000000012b377819 */ /* 0x000fe400000006ff */
[----:B------:R-:W-:Y:S02]  /*1050*/  SHF.L.U32 R53, R47, 0x1, RZ ;  /* 0x000000012f357819 */ /* 0x000fe400000006ff */
[----:B------:R-:W-:Y:S01]  /*1060*/  LEA.HI.SX32 R4, R4, R4, 0x1b ;  /* 0x0000000404047211 */ /* 0x000fe200078fdaff */
[----:B------:R-:W-:Y:S01]  /*1070*/  IMAD.SHL.U32 R50, R51, 0x2, RZ ;  /* 0x0000000233327824 */ /* 0x000fe200078e00ff */
[----:B------:R-:W-:Y:S02]  /*1080*/  SHF.L.U32 R52, R49, 0x1, RZ ;  /* 0x0000000131347819 */ /* 0x000fe400000006ff */
[----:B------:R-:W-:-:S02]  /*1090*/  SHF.L.U32 R4, R4, 0x1, RZ ;  /* 0x0000000104047819 */ /* 0x000fc400000006ff */
[----:B------:R-:W-:Y:S02]  /*10a0*/  ISETP.GE.AND P0, PT, R24, UR23, PT ;  /* 0x0000001718007c0c */ /* 0x000fe4000bf06270 */
        /* <DEDUP_REMOVED lines=171> */
.L_x_967:
[----:B------:R-:W-:Y:S05]  /*1b60*/  BSYNC B0 ;  /* 0x0000000000007941 */ /* 0x000fea0003800000 */
.L_x_966:
        /* <DEDUP_REMOVED lines=36> */
.L_x_969:
[----:B------:R-:W-:Y:S05]  /*1db0*/  BSYNC B0 ;  /* 0x0000000000007941 */ /* 0x000fea0003800000 */
.L_x_968:
        /* <DEDUP_REMOVED lines=38> */
.L_x_971:
[----:B------:R-:W-:Y:S05]  /*2020*/  BSYNC B0 ;  /* 0x0000000000007941 */ /* 0x000fea0003800000 */
.L_x_970:
        /* <DEDUP_REMOVED lines=36> */
.L_x_973:
[----:B------:R-:W-:Y:S05]  /*2270*/  BSYNC B0 ;  /* 0x0000000000007941 */ /* 0x000fea0003800000 */
.L_x_972:
        /* <DEDUP_REMOVED lines=38> */
.L_x_975:
[----:B------:R-:W-:Y:S05]  /*24e0*/  BSYNC B0 ;  /* 0x0000000000007941 */ /* 0x000fea0003800000 */
.L_x_974:
        /* <DEDUP_REMOVED lines=36> */
.L_x_977:
[----:B------:R-:W-:Y:S05]  /*2730*/  BSYNC B0 ;  /* 0x0000000000007941 */ /* 0x000fea0003800000 */
.L_x_976:
        /* <DEDUP_REMOVED lines=38> */
.L_x_979:
[----:B------:R-:W-:Y:S05]  /*29a0*/  BSYNC B0 ;  /* 0x0000000000007941 */ /* 0x000fea0003800000 */
.L_x_978:
        /* <DEDUP_REMOVED lines=37> */
.L_x_981:
[----:B------:R-:W-:Y:S05]  /*2c00*/  BSYNC B0 ;  /* 0x0000000000007941 */ /* 0x000fea0003800000 */
.L_x_980:
        /* <DEDUP_REMOVED lines=42> */
.L_x_983:
[----:B------:R-:W-:Y:S05]  /*2eb0*/  BSYNC B0 ;  /* 0x0000000000007941 */ /* 0x000fea0003800000 */
.L_x_982:
        /* <DEDUP_REMOVED lines=40> */
.L_x_985:
[----:B------:R-:W-:Y:S05]  /*3140*/  BSYNC B0 ;  /* 0x0000000000007941 */ /* 0x000fea0003800000 */
.L_x_984:
        /* <DEDUP_REMOVED lines=46> */
.L_x_987:
[----:B------:R-:W-:Y:S05]  /*3430*/  BSYNC B0 ;  /* 0x0000000000007941 */ /* 0x000fea0003800000 */
.L_x_986:
        /* <DEDUP_REMOVED lines=33> */
.L_x_989:
[----:B------:R-:W-:Y:S05]  /*3650*/  BSYNC B0 ;  /* 0x0000000000007941 */ /* 0x000fea0003800000 */
.L_x_988:
        /* <DEDUP_REMOVED lines=33> */
.L_x_991:
[----:B------:R-:W-:Y:S05]  /*3870*/  BSYNC B0 ;  /* 0x0000000000007941 */ /* 0x000fea0003800000 */
.L_x_990:
        /* <DEDUP_REMOVED lines=33> */
.L_x_993:
[----:B------:R-:W-:Y:S05]  /*3a90*/  BSYNC B0 ;  /* 0x0000000000007941 */ /* 0x000fea0003800000 */
.L_x_992:
        /* <DEDUP_REMOVED lines=33> */
.L_x_995:
[----:B------:R-:W-:Y:S05]  /*3cb0*/  BSYNC B0 ;  /* 0x0000000000007941 */ /* 0x000fea0003800000 */
.L_x_994:
        /* <DEDUP_REMOVED lines=33> */
.L_x_997:
[----:B------:R-:W-:Y:S05]  /*3ed0*/  BSYNC B0 ;  /* 0x0000000000007941 */ /* 0x000fea0003800000 */
.L_x_996:
        /* <DEDUP_REMOVED lines=23> */
[----:B------:R0:W-:Y:S01]  /*4050*/  STL [R1+0x4], R38 ;  /* 0x0000042601007387 */ /* 0x0001e20000100800 */
[----:B------:R-:W-:Y:S02]  /*4060*/  FMUL.FTZ R163, R40, R7 ;  /* 0x0000000728a37220 */ /* 0x000fe40000410000 */
[----:B------:R-:W-:Y:S01]  /*4070*/  FMUL.FTZ R161, R42, R9 ;  /* 0x000000092aa17220 */ /* 0x000fe20000410000 */
[----:B------:R1:W-:Y:S01]  /*4080*/  STL [R1], R37 ;  /* 0x0000002501007387 */ /* 0x0003e20000100800 */
[----:B------:R-:W-:Y:S02]  /*4090*/  FMUL.FTZ R39, R43, R12 ;  /* 0x0000000c2b277220 */ /* 0x000fe40000410000 */
[----:B------:R-:W-:Y:S02]  /*40a0*/  FMUL.FTZ R56, R56, R13 ;  /* 0x0000000d38387220 */ /* 0x000fe40000410000 */
[----:B------:R-:W-:-:S02]  /*40b0*/  FMUL.FTZ R57, R57, R14 ;  /* 0x0000000e39397220 */ /* 0x000fc40000410000 */
[----:B0-----:R-:W-:Y:S02]  /*40c0*/  FMUL.FTZ R38, R44, R11 ;  /* 0x0000000b2c267220 */ /* 0x001fe40000410000 */
[----:B------:R-:W-:Y:S02]  /*40d0*/  FMUL.FTZ R58, R58, R15 ;  /* 0x0000000f3a3a7220 */ /* 0x000fe40000410000 */
[----:B-1----:R-:W-:Y:S02]  /*40e0*/  FMUL.FTZ R37, R41, R10 ;  /* 0x0000000a29257220 */ /* 0x002fe40000410000 */
[----:B------:R-:W-:Y:S02]  /*40f0*/  FMUL.FTZ R59, R59, R16 ;  /* 0x000000103b3b7220 */ /* 0x000fe40000410000 */
[----:B------:R-:W-:Y:S02]  /*4100*/  FMUL.FTZ R60, R60, R17 ;  /* 0x000000113c3c7220 */ /* 0x000fe40000410000 */
[----:B------:R-:W-:-:S02]  /*4110*/  FMUL.FTZ R61, R61, R18 ;  /* 0x000000123d3d7220 */ /* 0x000fc40000410000 */
[----:B------:R-:W-:Y:S02]  /*4120*/  FMUL.FTZ R62, R62, R19 ;  /* 0x000000133e3e7220 */ /* 0x000fe40000410000 */
[----:B------:R-:W-:Y:S02]  /*4130*/  FMUL.FTZ R63, R63, R20 ;  /* 0x000000143f3f7220 */ /* 0x000fe40000410000 */
.L_x_1004:
[----:B------:R-:W0:Y:S01]  /*4140*/  S2R R42, SR_TID.X ;  /* 0x00000000002a7919 */ /* 0x000e220000002100 */
[----:B------:R-:W-:Y:S02]  /*4150*/  USHF.R.S32.HI UR22, URZ, 0x1f, UR7 ;  /* 0x0000001f3f167899 */ /* 0x000fe40008011407 */
[----:B------:R-:W-:Y:S01]  /*4160*/  UMOV UR23, 0xfffffc00 ;  /* 0xfffffc0000177882 */ /* 0x000fe20000000000 */
[----:B------:R-:W2:Y:S01]  /*4170*/  LDL R156, [R1+0x4] ;  /* 0x00000400019c7983 */ /* 0x000ea20000100800 */
[----:B------:R-:W-:Y:S02]  /*4180*/  ULDC UR16, c[0x0][0x168] ;  /* 0x00005a0000107ab9 */ /* 0x000fe40000000800 */
[----:B------:R-:W-:Y:S01]  /*4190*/  ULDC.64 UR24, c[0x0][0x1a0] ;  /* 0x0000680000187ab9 */ /* 0x000fe20000000a00 */
[----:B-1----:R-:W-:Y:S01]  /*41a0*/  MOV R45, UR7 ;  /* 0x00000007002d7c02 */ /* 0x002fe20008000f00 */
[----:B------:R-:W-:Y:S01]  /*41b0*/  UIMAD UR23, UR6, UR23, UR16 ;  /* 0x00000017061772a4 */ /* 0x000fe2000f8e0210 */
[----:B------:R-:W-:Y:S01]  /*41c0*/  PRMT R129, RZ, 0x7610, R129 ;  /* 0x00007610ff817816 */ /* 0x000fe20000000081 */
[----:B------:R-:W3:Y:S01]  /*41d0*/  LDL R155, [R1] ;  /* 0x00000000019b7983 */ /* 0x000ee20000100800 */
[----:B------:R-:W-:Y:S01]  /*41e0*/  PRMT R75, RZ, 0x7610, R75 ;  /* 0x00007610ff4b7816 */ /* 0x000fe2000000004b */
[----:B------:R-:W-:Y:S01]  /*41f0*/  ULDC.64 UR26, c[0x0][0x1c0] ;  /* 0x00007000001a7ab9 */ /* 0x000fe20000000a00 */
[C---:B0-----:R-:W-:Y:S01]  /*4200*/  SHF.L.U32 R41, R42.reuse, 0x4, RZ ;  /* 0x000000042a297819 */ /* 0x041fe200000006ff */
[----:B------:R-:W-:-:S03]  /*4210*/  IMAD.SHL.U32 R40, R42, 0x10, RZ ;  /* 0x000000102a287824 */ /* 0x000fc600078e00ff */
[----:B------:R-:W-:Y:S02]  /*4220*/  LOP3.LUT R41, R41, 0xfffffe00, RZ, 0xc0, !PT ;  /* 0xfffffe0029297812 */ /* 0x000fe400078ec0ff */
[----:B------:R-:W-:Y:S02]  /*4230*/  LOP3.LUT R40, R40, 0xfffffe00, RZ, 0xc0, !PT ;  /* 0xfffffe0028287812 */ /* 0x000fe400078ec0ff */
[----:B------:R-:W-:-:S04]  /*4240*/  LOP3.LUT R41, R41, 0x1f, R42, 0xf8, !PT ;  /* 0x0000001f29297812 */ /* 0x000fc800078ef82a */
[----:B------:R-:W-:Y:S01]  /*4250*/  IADD3 R42, R40, R41, RZ ;  /* 0x00000029282a7210 */ /* 0x000fe20007ffe0ff */
[----:B------:R-:W-:-:S03]  /*4260*/  UIMAD UR16, UR22, UR24, URZ ;  /* 0x00000018161072a4 */ /* 0x000fc6000f8e023f */
[--C-:B------:R-:W-:Y:S01]  /*4270*/  SHF.R.S32.HI R43, RZ, 0x1f, R42.reuse ;  /* 0x0000001fff2b7819 */ /* 0x100fe2000001142a */
[----:B------:R-:W-:Y:S02]  /*4280*/  UIMAD UR16, UR7, UR25, UR16 ;  /* 0x00000019071072a4 */ /* 0x000fe4000f8e0210 */
[----:B------:R-:W-:Y:S02]  /*4290*/  USHF.L.U32 UR28, UR23, 0x1, URZ ;  /* 0x00000001171c7899 */ /* 0x000fe4000800063f */
[----:B------:R-:W-:Y:S01]  /*42a0*/  IMAD.WIDE.U32 R44, R45, c[0x0][0x1a0], R42 ;  /* 0x000068002d2c7a25 */ /* 0x000fe200078e002a */
[----:B------:R-:W-:Y:S02]  /*42b0*/  IADD3 R104, R42, 0x20, RZ ;  /* 0x000000202a687810 */ /* 0x000fe40007ffe0ff */
        /* <DEDUP_REMOVED lines=28> */
[----:B------:R-:W-:Y:S01]  /*4480*/  PRMT R109, RZ, 0x7610, R109 ;  /* 0x00007610ff6d7816 */ /* 0x000fe2000000006d */
[----:B------:R-:W0:Y:S01]  /*4490*/  S2R R158, SR_TID.X ;  /* 0x00000000009e7919 */ /* 0x000e220000002100 */
[----:B------:R-:W-:Y:S01]  /*44a0*/  IADD3 R41, R45, UR16, RZ ;  /* 0x000000102d297c10 */ /* 0x000fe2000fffe0ff */
[----:B------:R-:W-:Y:S01]  /*44b0*/  ULDC.64 UR24, c[0x0][0x188] ;  /* 0x0000620000187ab9 */ /* 0x000fe20000000a00 */
[----:B------:R-:W-:Y:S02]  /*44c0*/  LEA R40, P1, R44, UR10, 0x1 ;  /* 0x0000000a2c287c11 */ /* 0x000fe4000f8208ff */
[----:B------:R-:W-:-:S02]  /*44d0*/  IADD3 R105, R42, 0x40, RZ ;  /* 0x000000402a697810 */ /* 0x000fc40007ffe0ff */
[C---:B------:R-:W-:Y:S02]  /*44e0*/  IADD3 R92, R42.reuse, 0x60, RZ ;  /* 0x000000602a5c7810 */ /* 0x040fe40007ffe0ff */
[----:B------:R-:W-:Y:S02]  /*44f0*/  ISETP.GE.AND P0, PT, R42, UR28, PT ;  /* 0x0000001c2a007c0c */ /* 0x000fe4000bf06270 */
[----:B------:R-:W-:Y:S02]  /*4500*/  LEA.HI.X R41, R44, UR14, R41, 0x1, P1 ;  /* 0x0000000e2c297c11 */ /* 0x000fe400088f0c29 */
[----:B------:R-:W-:Y:S02]  /*4510*/  ISETP.GE.AND P1, PT, R104, UR28, PT ;  /* 0x0000001c68007c0c */ /* 0x000fe4000bf26270 */
[----:B------:R-:W-:Y:S02]  /*4520*/  ISETP.GE.AND P2, PT, R105, UR28, PT ;  /* 0x0000001c69007c0c */ /* 0x000fe4000bf46270 */
[----:B------:R-:W-:-:S02]  /*4530*/  ISETP.GE.AND P3, PT, R92, UR28, PT ;  /* 0x0000001c5c007c0c */ /* 0x000fc4000bf66270 */
[C---:B------:R-:W-:Y:S02]  /*4540*/  IADD3 R102, R42.reuse, 0x80, RZ ;  /* 0x000000802a667810 */ /* 0x040fe40007ffe0ff */
[C---:B------:R-:W-:Y:S01]  /*4550*/  IADD3 R103, R42.reuse, 0xa0, RZ ;  /* 0x000000a02a677810 */ /* 0x040fe20007ffe0ff */
[----:B------:R1:W4:Y:S01]  /*4560*/  @!P0 LDG.E.U16 R129, [R40.64] ;  /* 0x0000001228818981 */ /* 0x000322000c1e1500 */
[----:B------:R-:W-:Y:S02]  /*4570*/  IADD3 R101, R42, 0xc0, RZ ;  /* 0x000000c02a657810 */ /* 0x000fe40007ffe0ff */
[----:B------:R-:W-:Y:S01]  /*4580*/  ISETP.GE.AND P4, PT, R102, UR28, PT ;  /* 0x0000001c66007c0c */ /* 0x000fe2000bf86270 */
[----:B------:R1:W5:Y:S01]  /*4590*/  @!P1 LDG.E.U16 R75, [R40.64+0x40] ;  /* 0x00004012284b9981 */ /* 0x000362000c1e1500 */
[----:B------:R-:W-:Y:S02]  /*45a0*/  ISETP.GE.AND P5, PT, R103, UR28, PT ;  /* 0x0000001c67007c0c */ /* 0x000fe4000bfa6270 */
[C---:B------:R-:W-:Y:S01]  /*45b0*/  IADD3 R67, R42.reuse, 0xe0, RZ ;  /* 0x000000e02a437810 */ /* 0x040fe20007ffe0ff */
[----:B------:R1:W2:Y:S01]  /*45c0*/  @!P2 LDG.E.U16 R64, [R40.64+0x80] ;  /* 0x000080122840a981 */ /* 0x0002a2000c1e1500 */
[----:B------:R-:W-:-:S02]  /*45d0*/  IADD3 R96, R42, 0x100, RZ ;  /* 0x000001002a607810 */ /* 0x000fc40007ffe0ff */
[C---:B------:R-:W-:Y:S01]  /*45e0*/  IADD3 R86, R42.reuse, 0x120, RZ ;  /* 0x000001202a567810 */ /* 0x040fe20007ffe0ff */
[----:B------:R1:W2:Y:S01]  /*45f0*/  @!P3 LDG.E.U16 R127, [R40.64+0xc0] ;  /* 0x0000c012287fb981 */ /* 0x0002a2000c1e1500 */
[----:B------:R-:W-:Y:S02]  /*4600*/  ISETP.GE.AND P6, PT, R101, UR28, PT ;  /* 0x0000001c65007c0c */ /* 0x000fe4000bfc6270 */
[----:B------:R-:W-:Y:S01]  /*4610*/  IADD3 R69, R42, 0x140, RZ ;  /* 0x000001402a457810 */ /* 0x000fe20007ffe0ff */
[----:B------:R1:W2:Y:S01]  /*4620*/  @!P4 LDG.E.U16 R88, [R40.64+0x100] ;  /* 0x000100122858c981 */ /* 0x0002a2000c1e1500 */
[----:B------:R-:W-:Y:S02]  /*4630*/  ISETP.GE.AND P0, PT, R67, UR28, PT ;  /* 0x0000001c43007c0c */ /* 0x000fe4000bf06270 */
[----:B------:R-:W-:Y:S01]  /*4640*/  ISETP.GE.AND P1, PT, R96, UR28, PT ;  /* 0x0000001c60007c0c */ /* 0x000fe2000bf26270 */
[----:B------:R1:W3:Y:S01]  /*4650*/  @!P5 LDG.E.U16 R87, [R40.64+0x140] ;  /* 0x000140122857d981 */ /* 0x0002e2000c1e1500 */
[----:B------:R-:W-:-:S02]  /*4660*/  ISETP.GE.AND P2, PT, R86, UR28, PT ;  /* 0x0000001c56007c0c */ /* 0x000fc4000bf46270 */
[----:B------:R-:W-:Y:S02]  /*4670*/  ISETP.GE.AND P3, PT, R69, UR28, PT ;  /* 0x0000001c45007c0c */ /* 0x000fe4000bf66270 */
[C---:B------:R-:W-:Y:S01]  /*4680*/  IADD3 R100, R42.reuse, 0x160, RZ ;  /* 0x000001602a647810 */ /* 0x040fe20007ffe0ff */
[----:B------:R1:W3:Y:S01]  /*4690*/  @!P6 LDG.E.U16 R83, [R40.64+0x180] ;  /* 0x000180122853e981 */ /* 0x0002e2000c1e1500 */
[C---:B------:R-:W-:Y:S02]  /*46a0*/  IADD3 R98, R42.reuse, 0x180, RZ ;  /* 0x000001802a627810 */ /* 0x040fe40007ffe0ff */
[----:B------:R-:W-:Y:S01]  /*46b0*/  IADD3 R89, R42, 0x1a0, RZ ;  /* 0x000001a02a597810 */ /* 0x000fe20007ffe0ff */
[----:B------:R1:W3:Y:S01]  /*46c0*/  @!P0 LDG.E.U16 R121, [R40.64+0x1c0] ;  /* 0x0001c01228798981 */ /* 0x0002e2000c1e1500 */
[----:B------:R-:W-:Y:S02]  /*46d0*/  ISETP.GE.AND P4, PT, R100, UR28, PT ;  /* 0x0000001c64007c0c */ /* 0x000fe4000bf86270 */
[----:B------:R-:W-:Y:S01]  /*46e0*/  ISETP.GE.AND P5, PT, R98, UR28, PT ;  /* 0x0000001c62007c0c */ /* 0x000fe2000bfa6270 */
[----:B------:R1:W3:Y:S01]  /*46f0*/  @!P1 LDG.E.U16 R122, [R40.64+0x200] ;  /* 0x00020012287a9981 */ /* 0x0002e2000c1e1500 */
[----:B------:R-:W-:-:S02]  /*4700*/  IADD3 R90, R42, 0x1c0, RZ ;  /* 0x000001c02a5a7810 */ /* 0x000fc40007ffe0ff */
[C---:B------:R-:W-:Y:S01]  /*4710*/  IADD3 R93, R42.reuse, 0x1e0, RZ ;  /* 0x000001e02a5d7810 */ /* 0x040fe20007ffe0ff */
[----:B------:R1:W3:Y:S01]  /*4720*/  @!P2 LDG.E.U16 R123, [R40.64+0x240] ;  /* 0x00024012287ba981 */ /* 0x0002e2000c1e1500 */
[C---:B------:R-:W-:Y:S02]  /*4730*/  IADD3 R94, R42.reuse, 0x200, RZ ;  /* 0x000002002a5e7810 */ /* 0x040fe40007ffe0ff */
[----:B------:R-:W-:Y:S01]  /*4740*/  ISETP.GE.AND P6, PT, R89, UR28, PT ;  /* 0x0000001c59007c0c */ /* 0x000fe2000bfc6270 */
[----:B------:R1:W3:Y:S01]  /*4750*/  @!P3 LDG.E.U16 R124, [R40.64+0x280] ;  /* 0x00028012287cb981 */ /* 0x0002e2000c1e1500 */
[----:B------:R-:W-:Y:S02]  /*4760*/  IADD3 R97, R42, 0x220, RZ ;  /* 0x000002202a617810 */ /* 0x000fe40007ffe0ff */
[----:B------:R-:W-:Y:S01]  /*4770*/  ISETP.GE.AND P0, PT, R90, UR28, PT ;  /* 0x0000001c5a007c0c */ /* 0x000fe2000bf06270 */
[----:B------:R1:W3:Y:S01]  /*4780*/  @!P4 LDG.E.U16 R125, [R40.64+0x2c0] ;  /* 0x0002c012287dc981 */ /* 0x0002e2000c1e1500 */
[----:B------:R-:W-:-:S02]  /*4790*/  ISETP.GE.AND P1, PT, R93, UR28, PT ;  /* 0x0000001c5d007c0c */ /* 0x000fc4000bf26270 */
[----:B------:R-:W-:Y:S02]  /*47a0*/  PRMT R44, RZ, 0x7610, R44 ;  /* 0x00007610ff2c7816 */ /* 0x000fe4000000002c */
[----:B------:R-:W-:Y:S02]  /*47b0*/  ISETP.GE.AND P2, PT, R94, UR28, PT ;  /* 0x0000001c5e007c0c */ /* 0x000fe4000bf46270 */
[----:B------:R-:W-:Y:S01]  /*47c0*/  ISETP.GE.AND P3, PT, R97, UR28, PT ;  /* 0x0000001c61007c0c */ /* 0x000fe2000bf66270 */
[----:B------:R1:W3:Y:S01]  /*47d0*/  @!P6 LDG.E.U16 R47, [R40.64+0x340] ;  /* 0x00034012282fe981 */ /* 0x0002e2000c1e1500 */
[C---:B------:R-:W-:Y:S02]  /*47e0*/  IADD3 R82, R42.reuse, 0x240, RZ ;  /* 0x000002402a527810 */ /* 0x040fe40007ffe0ff */
[C---:B------:R-:W-:Y:S01]  /*47f0*/  IADD3 R84, R42.reuse, 0x260, RZ ;  /* 0x000002602a547810 */ /* 0x040fe20007ffe0ff */
[----:B------:R1:W3:Y:S01]  /*4800*/  @!P5 LDG.E.U16 R44, [R40.64+0x300] ;  /* 0x00030012282cd981 */ /* 0x0002e2000c1e1500 */
[----:B------:R-:W-:-:S02]  /*4810*/  IADD3 R81, R42, 0x280, RZ ;  /* 0x000002802a517810 */ /* 0x000fc40007ffe0ff */
[----:B------:R-:W-:Y:S01]  /*4820*/  ISETP.GE.AND P4, PT, R82, UR28, PT ;  /* 0x0000001c52007c0c */ /* 0x000fe2000bf86270 */
[----:B------:R1:W3:Y:S01]  /*4830*/  @!P0 LDG.E.U16 R118, [R40.64+0x380] ;  /* 0x0003801228768981 */ /* 0x0002e2000c1e1500 */
[----:B------:R-:W-:Y:S02]  /*4840*/  ISETP.GE.AND P5, PT, R84, UR28, PT ;  /* 0x0000001c54007c0c */ /* 0x000fe4000bfa6270 */
[C---:B------:R-:W-:Y:S01]  /*4850*/  IADD3 R46, R42.reuse, 0x2a0, RZ ;  /* 0x000002a02a2e7810 */ /* 0x040fe20007ffe0ff */
[----:B------:R1:W3:Y:S01]  /*4860*/  @!P1 LDG.E.U16 R119, [R40.64+0x3c0] ;  /* 0x0003c01228779981 */ /* 0x0002e2000c1e1500 */
[C---:B------:R-:W-:Y:S02]  /*4870*/  IADD3 R80, R42.reuse, 0x2c0, RZ ;  /* 0x000002c02a507810 */ /* 0x040fe40007ffe0ff */
[----:B------:R-:W-:Y:S01]  /*4880*/  IADD3 R78, R42, 0x2e0, RZ ;  /* 0x000002e02a4e7810 */ /* 0x000fe20007ffe0ff */
[----:B------:R1:W3:Y:S01]  /*4890*/  @!P2 LDG.E.U16 R120, [R40.64+0x400] ;  /* 0x000400122878a981 */ /* 0x0002e2000c1e1500 */
[----:B------:R-:W-:-:S02]  /*48a0*/  ISETP.GE.AND P6, PT, R81, UR28, PT ;  /* 0x0000001c51007c0c */ /* 0x000fc4000bfc6270 */
[----:B------:R-:W-:Y:S01]  /*48b0*/  IADD3 R45, R42, 0x300, RZ ;  /* 0x000003002a2d7810 */ /* 0x000fe20007ffe0ff */
[----:B------:R1:W3:Y:S01]  /*48c0*/  @!P3 LDG.E.U16 R113, [R40.64+0x440] ;  /* 0x000440122871b981 */ /* 0x0002e2000c1e1500 */
[----:B------:R-:W-:Y:S02]  /*48d0*/  ISETP.GE.AND P0, PT, R46, UR28, PT ;  /* 0x0000001c2e007c0c */ /* 0x000fe4000bf06270 */
[----:B------:R-:W-:Y:S01]  /*48e0*/  ISETP.GE.AND P1, PT, R80, UR28, PT ;  /* 0x0000001c50007c0c */ /* 0x000fe2000bf26270 */
[----:B------:R1:W3:Y:S01]  /*48f0*/  @!P4 LDG.E.U16 R117, [R40.64+0x480] ;  /* 0x000480122875c981 */ /* 0x0002e2000c1e1500 */
[----:B------:R-:W-:Y:S02]  /*4900*/  ISETP.GE.AND P2, PT, R78, UR28, PT ;  /* 0x0000001c4e007c0c */ /* 0x000fe4000bf46270 */
[----:B------:R-:W-:Y:S01]  /*4910*/  ISETP.GE.AND P3, PT, R45, UR28, PT ;  /* 0x0000001c2d007c0c */ /* 0x000fe2000bf66270 */
[----:B------:R1:W3:Y:S01]  /*4920*/  @!P5 LDG.E.U16 R116, [R40.64+0x4c0] ;  /* 0x0004c0122874d981 */ /* 0x0002e2000c1e1500 */
[----:B------:R-:W-:-:S02]  /*4930*/  IADD3 R70, R42, 0x320, RZ ;  /* 0x000003202a467810 */ /* 0x000fc40007ffe0ff */
[C---:B------:R-:W-:Y:S01]  /*4940*/  IADD3 R74, R42.reuse, 0x340, RZ ;  /* 0x000003402a4a7810 */ /* 0x040fe20007ffe0ff */
[----:B------:R1:W3:Y:S01]  /*4950*/  @!P6 LDG.E.U16 R115, [R40.64+0x500] ;  /* 0x000500122873e981 */ /* 0x0002e2000c1e1500 */
[----:B------:R-:W-:Y:S02]  /*4960*/  IADD3 R66, R42, 0x360, RZ ;  /* 0x000003602a427810 */ /* 0x000fe40007ffe0ff */
[----:B------:R-:W-:Y:S01]  /*4970*/  ISETP.GE.AND P4, PT, R70, UR28, PT ;  /* 0x0000001c46007c0c */ /* 0x000fe2000bf86270 */
[----:B------:R1:W3:Y:S01]  /*4980*/  @!P0 LDG.E.U16 R114, [R40.64+0x540] ;  /* 0x0005401228728981 */ /* 0x0002e2000c1e1500 */
[----:B------:R-:W-:Y:S02]  /*4990*/  ISETP.GE.AND P5, PT, R74, UR28, PT ;  /* 0x0000001c4a007c0c */ /* 0x000fe4000bfa6270 */
[C---:B------:R-:W-:Y:S01]  /*49a0*/  IADD3 R65, R42.reuse, 0x380, RZ ;  /* 0x000003802a417810 */ /* 0x040fe20007ffe0ff */
[----:B------:R1:W3:Y:S01]  /*49b0*/  @!P1 LDG.E.U16 R53, [R40.64+0x580] ;  /* 0x0005801228359981 */ /* 0x0002e2000c1e1500 */
[----:B------:R-:W-:-:S02]  /*49c0*/  IADD3 R49, R42, 0x3a0, RZ ;  /* 0x000003a02a317810 */ /* 0x000fc40007ffe0ff */
[----:B------:R-:W-:Y:S01]  /*49d0*/  IADD3 R52, R42, 0x3c0, RZ ;  /* 0x000003c02a347810 */ /* 0x000fe20007ffe0ff */
[----:B------:R1:W3:Y:S01]  /*49e0*/  @!P2 LDG.E.U16 R112, [R40.64+0x5c0] ;  /* 0x0005c0122870a981 */ /* 0x0002e2000c1e1500 */
[----:B------:R-:W-:Y:S02]  /*49f0*/  ISETP.GE.AND P6, PT, R66, UR28, PT ;  /* 0x0000001c42007c0c */ /* 0x000fe4000bfc6270 */
[----:B------:R-:W-:Y:S01]  /*4a00*/  IADD3 R54, R42, 0x3e0, RZ ;  /* 0x000003e02a367810 */ /* 0x000fe20007ffe0ff */
[----:B------:R1:W3:Y:S01]  /*4a10*/  @!P3 LDG.E.U16 R111, [R40.64+0x600] ;  /* 0x00060012286fb981 */ /* 0x0002e2000c1e1500 */
[----:B------:R-:W-:Y:S02]  /*4a20*/  ISETP.GE.AND P0, PT, R65, UR28, PT ;  /* 0x0000001c41007c0c */ /* 0x000fe4000bf06270 */
[----:B------:R-:W-:Y:S01]  /*4a30*/  ISETP.GE.AND P1, PT, R49, UR28, PT ;  /* 0x0000001c31007c0c */ /* 0x000fe2000bf26270 */
[----:B------:R1:W3:Y:S01]  /*4a40*/  @!P4 LDG.E.U16 R110, [R40.64+0x640] ;  /* 0x00064012286ec981 */ /* 0x0002e2000c1e1500 */
[----:B------:R-:W-:-:S02]  /*4a50*/  ISETP.GE.AND P2, PT, R52, UR28, PT ;  /* 0x0000001c34007c0c */ /* 0x000fc4000bf46270 */
[----:B------:R-:W-:Y:S01]  /*4a60*/  ISETP.GE.AND P3, PT, R54, UR28, PT ;  /* 0x0000001c36007c0c */ /* 0x000fe2000bf66270 */
[----:B------:R1:W3:Y:S04]  /*4a70*/  @!P5 LDG.E.U16 R55, [R40.64+0x680] ;  /* 0x000680122837d981 */ /* 0x0002e8000c1e1500 */
[----:B------:R1:W3:Y:S04]  /*4a80*/  @!P6 LDG.E.U16 R91, [R40.64+0x6c0] ;  /* 0x0006c012285be981 */ /* 0x0002e8000c1e1500 */
[----:B------:R1:W3:Y:S04]  /*4a90*/  @!P0 LDG.E.U16 R106, [R40.64+0x700] ;  /* 0x00070012286a8981 */ /* 0x0002e8000c1e1500 */
[----:B------:R1:W3:Y:S04]  /*4aa0*/  @!P1 LDG.E.U16 R107, [R40.64+0x740] ;  /* 0x00074012286b9981 */ /* 0x0002e8000c1e1500 */
[----:B------:R1:W3:Y:S04]  /*4ab0*/  @!P2 LDG.E.U16 R108, [R40.64+0x780] ;  /* 0x00078012286ca981 */ /* 0x0002e8000c1e1500 */
[----:B------:R1:W3:Y:S01]  /*4ac0*/  @!P3 LDG.E.U16 R109, [R40.64+0x7c0] ;  /* 0x0007c012286db981 */ /* 0x0002e2000c1e1500 */
[----:B------:R-:W-:-:S02]  /*4ad0*/  ULDC UR16, c[0x0][0x180] ;  /* 0x0000600000107ab9 */ /* 0x000fc40000000800 */
[----:B------:R-:W-:Y:S01]  /*4ae0*/  UIMAD UR16, UR21, UR16, URZ ;  /* 0x00000010151072a4 */ /* 0x000fe2000f8e023f */
[----:B0-----:R-:W-:-:S05]  /*4af0*/  SHF.L.U32 R48, R158, 0x5, RZ ;  /* 0x000000059e307819 */ /* 0x001fca00000006ff */
[----:B------:R-:W-:Y:S01]  /*4b00*/  MOV R51, UR16 ;  /* 0x0000001000337c02 */ /* 0x000fe20008000f00 */
[----:B-1----:R-:W-:Y:S01]  /*4b10*/  IMAD.WIDE.U32 R40, R0, c[0x0][0x180], RZ ;  /* 0x0000600000287a25 */ /* 0x002fe200078e00ff */
[----:B------:R-:W-:-:S03]  /*4b20*/  LOP3.LUT R48, R48, 0xfffffc00, RZ, 0xc0, !PT ;  /* 0xfffffc0030307812 */ /* 0x000fc600078ec0ff */
[----:B------:R-:W-:Y:S01]  /*4b30*/  IMAD R51, R0, c[0x0][0x184], R51 ;  /* 0x0000610000337a24 */ /* 0x000fe200078e0233 */
[----:B------:R-:W-:Y:S01]  /*4b40*/  UIMAD UR17, UR22, UR26, URZ ;  /* 0x0000001a161172a4 */ /* 0x000fe2000f8e023f */
[----:B------:R-:W-:Y:S01]  /*4b50*/  IMAD.U32 R73, RZ, RZ, UR7 ;  /* 0x00000007ff497e24 */ /* 0x000fe2000f8e00ff */
[----:B------:R-:W-:Y:S01]  /*4b60*/  MOV R77, UR7 ;  /* 0x00000007004d7c02 */ /* 0x000fe20008000f00 */
[----:B------:R-:W-:Y:S01]  /*4b70*/  IMAD.IADD R79, R48, 0x1, R3 ;  /* 0x00000001304f7824 */ /* 0x000fe200078e0203 */
[----:B------:R-:W-:Y:S01]  /*4b80*/  IADD3 R41, R41, R51, RZ ;  /* 0x0000003329297210 */ /* 0x000fe20007ffe0ff */
[----:B------:R-:W-:Y:S01]  /*4b90*/  UIMAD UR16, UR22, UR24, URZ ;  /* 0x00000018161072a4 */ /* 0x000fe2000f8e023f */
[----:B------:R-:W-:Y:S01]  /*4ba0*/  IMAD.WIDE.U32 R72, R73, c[0x0][0x1c0], R42 ;  /* 0x0000700049487a25 */ /* 0x000fe200078e002a */
[----:B------:R-:W-:Y:S01]  /*4bb0*/  UIMAD UR17, UR7, UR27, UR17 ;  /* 0x0000001b071172a4 */ /* 0x000fe2000f8e0211 */
[----:B------:R-:W-:Y:S01]  /*4bc0*/  LEA.HI.SX32 R68, R79, R79, 0x1b ;  /* 0x0000004f4f447211 */ /* 0x000fe200078fdaff */
[----:B------:R-:W-:Y:S01]  /*4bd0*/  UIMAD UR16, UR7, UR25, UR16 ;  /* 0x00000019071072a4 */ /* 0x000fe2000f8e0210 */
[----:B------:R-:W-:Y:S01]  /*4be0*/  IMAD.WIDE.U32 R76, R77, c[0x0][0x188], R40 ;  /* 0x000062004d4c7a25 */ /* 0x000fe200078e0028 */
[----:B------:R-:W-:-:S02]  /*4bf0*/  IADD3 R71, R79, 0x20, RZ ;  /* 0x000000204f477810 */ /* 0x000fc40007ffe0ff */
[----:B------:R-:W-:Y:S02]  /*4c00*/  SHF.L.U32 R68, R68, 0x1, RZ ;  /* 0x0000000144447819 */ /* 0x000fe400000006ff */
[----:B------:R-:W-:Y:S02]  /*4c10*/  IADD3 R41, R73, UR17, RZ ;  /* 0x0000001149297c10 */ /* 0x000fe4000fffe0ff */
[----:B------:R-:W-:Y:S02]  /*4c20*/  LEA R50, P2, R72, UR11, 0x1 ;  /* 0x0000000b48327c11 */ /* 0x000fe4000f8408ff */
[----:B------:R-:W-:Y:S02]  /*4c30*/  LEA.HI.SX32 R71, R71, R79, 0x1b ;  /* 0x0000004f47477211 */ /* 0x000fe400078fdaff */
[----:B------:R-:W-:Y:S02]  /*4c40*/  IADD3 R43, R77, UR16, RZ ;  /* 0x000000104d2b7c10 */ /* 0x000fe4000fffe0ff */
[----:B------:R-:W-:-:S02]  /*4c50*/  LEA R40, P1, R76, c[0x0][0x220], 0x3 ;  /* 0x000088004c287a11 */ /* 0x000fc400078218ff */
[C---:B------:R-:W-:Y:S02]  /*4c60*/  IADD3 R95, R79.reuse, 0x40, RZ ;  /* 0x000000404f5f7810 */ /* 0x040fe40007ffe0ff */
[C---:B------:R-:W-:Y:S02]  /*4c70*/  IADD3 R139, R79.reuse, 0x60, RZ ;  /* 0x000000604f8b7810 */ /* 0x040fe40007ffe0ff */
[C---:B------:R-:W-:Y:S02]  /*4c80*/  IADD3 R138, R79.reuse, 0x80, RZ ;  /* 0x000000804f8a7810 */ /* 0x040fe40007ffe0ff */
[----:B------:R-:W-:Y:S02]  /*4c90*/  LEA.HI.X R51, R72, UR15, R41, 0x1, P2 ;  /* 0x0000000f48337c11 */ /* 0x000fe400090f0c29 */
[----:B------:R-:W-:Y:S02]  /*4ca0*/  IADD3 R99, R79, 0xa0, RZ ;  /* 0x000000a04f637810 */ /* 0x000fe40007ffe0ff */
[----:B------:R-:W-:-:S02]  /*4cb0*/  SHF.L.U32 R71, R71, 0x1, RZ ;  /* 0x0000000147477819 */ /* 0x000fc400000006ff */
[----:B------:R-:W-:Y:S02]  /*4cc0*/  ISETP.GE.AND P0, PT, R42, UR28, PT ;  /* 0x0000001c2a007c0c */ /* 0x000fe4000bf06270 */
[----:B------:R-:W-:Y:S02]  /*4cd0*/  LEA.HI.X R41, R76, c[0x0][0x224], R43, 0x3, P1 ;  /* 0x000089004c297a11 */ /* 0x000fe400008f1c2b */
[-C--:B------:R-:W-:Y:S02]  /*4ce0*/  LEA.HI.SX32 R95, R95, R79.reuse, 0x1b ;  /* 0x0000004f5f5f7211 */ /* 0x080fe400078fdaff */
[----:B------:R-:W-:Y:S02]  /*4cf0*/  LEA.HI.SX32 R139, R139, R79, 0x1b ;  /* 0x0000004f8b8b7211 */ /* 0x000fe400078fdaff */
[C---:B------:R-:W-:Y:S01]  /*4d00*/  IADD3 R85, R79.reuse, 0xc0, RZ ;  /* 0x000000c04f557810 */ /* 0x040fe20007ffe0ff */
[----:B------:R-:W3:Y:S01]  /*4d10*/  LDG.E.64 R40, [R40.64] ;  /* 0x0000001228287981 */ /* 0x000ee2000c1e1b00 */
[----:B------:R-:W-:-:S02]  /*4d20*/  IADD3 R136, R79, 0xe0, RZ ;  /* 0x000000e04f887810 */ /* 0x000fc40007ffe0ff */
[C---:B------:R-:W-:Y:S02]  /*4d30*/  IADD3 R134, R79.reuse, 0x100, RZ ;  /* 0x000001004f867810 */ /* 0x040fe40007ffe0ff */
[C---:B------:R-:W-:Y:S02]  /*4d40*/  IADD3 R132, R79.reuse, 0x120, RZ ;  /* 0x000001204f847810 */ /* 0x040fe40007ffe0ff */
[C---:B------:R-:W-:Y:S02]  /*4d50*/  IADD3 R130, R79.reuse, 0x140, RZ ;  /* 0x000001404f827810 */ /* 0x040fe40007ffe0ff */
[C---:B------:R-:W-:Y:S02]  /*4d60*/  IADD3 R72, R79.reuse, 0x160, RZ ;  /* 0x000001604f487810 */ /* 0x040fe40007ffe0ff */
[C---:B------:R-:W-:Y:S02]  /*4d70*/  IADD3 R77, R79.reuse, 0x180, RZ ;  /* 0x000001804f4d7810 */ /* 0x040fe40007ffe0ff */
        /* <DEDUP_REMOVED lines=17> */
[----:B------:R-:W-:Y:S02]  /*4e90*/  IADD3 R73, R79, 0x3e0, RZ ;  /* 0x000003e04f497810 */ /* 0x000fe40007ffe0ff */
[----:B------:R-:W-:-:S02]  /*4ea0*/  LEA.HI.SX32 R138, R138, R79, 0x1b ;  /* 0x0000004f8a8a7211 */ /* 0x000fc400078fdaff */
[-C--:B------:R-:W-:Y:S02]  /*4eb0*/  LEA.HI.SX32 R99, R99, R79.reuse, 0x1b ;  /* 0x0000004f63637211 */ /* 0x080fe400078fdaff */
[----:B------:R-:W-:Y:S02]  /*4ec0*/  SHF.L.U32 R95, R95, 0x1, RZ ;  /* 0x000000015f5f7819 */ /* 0x000fe400000006ff */
        /* <DEDUP_REMOVED lines=24> */
[----:B------:R-:W-:Y:S01]  /*5050*/  LEA.HI.SX32 R73, R73, R79, 0x1b ;  /* 0x0000004f49497211 */ /* 0x000fe200078fdaff */
[----:B----4-:R0:W-:Y:S01]  /*5060*/  STS.U16 [R68], R129 ;  /* 0x0000008144007388 */ /* 0x0101e20000000400 */
[----:B------:R-:W-:-:S03]  /*5070*/  SHF.L.U32 R99, R99, 0x1, RZ ;  /* 0x0000000163637819 */ /* 0x000fc600000006ff */
[----:B-----5:R1:W-:Y:S01]  /*5080*/  STS.U16 [R71+0x40], R75 ;  /* 0x0000404b47007388 */ /* 0x0203e20000000400 */
[----:B0-----:R-:W-:-:S04]  /*5090*/  IADD3 R129, R79, 0x380, RZ ;  /* 0x000003804f817810 */ /* 0x001fc80007ffe0ff */
[----:B------:R-:W-:Y:S01]  /*50a0*/  LEA.HI.SX32 R129, R129, R79, 0x1b ;  /* 0x0000004f81817211 */ /* 0x000fe200078fdaff */
[----:B-1----:R-:W-:Y:S01]  /*50b0*/  IMAD.SHL.U32 R75, R139, 0x2, RZ ;  /* 0x000000028b4b7824 */ /* 0x002fe200078e00ff */
[----:B------:R-:W-:Y:S01]  /*50c0*/  SHF.L.U32 R79, R138, 0x1, RZ ;  /* 0x000000018a4f7819 */ /* 0x000fe200000006ff */
[----:B--2---:R0:W-:Y:S01]  /*50d0*/  STS.U16 [R95+0x80], R64 ;  /* 0x000080405f007388 */ /* 0x0041e20000000400 */
[----:B------:R-:W-:-:S03]  /*50e0*/  SHF.L.U32 R85, R85, 0x1, RZ ;  /* 0x0000000155557819 */ /* 0x000fc600000006ff */
[----:B------:R-:W-:Y:S04]  /*50f0*/  STS.U16 [R75+0xc0], R127 ;  /* 0x0000c07f4b007388 */ /* 0x000fe80000000400 */
[----:B------:R1:W-:Y:S04]  /*5100*/  STS.U16 [R79+0x100], R88 ;  /* 0x000100584f007388 */ /* 0x0003e80000000400 */
[----:B---3--:R2:W-:Y:S01]  /*5110*/  STS.U16 [R99+0x140], R87 ;  /* 0x0001405763007388 */ /* 0x0085e20000000400 */
[----:B0-----:R-:W-:-:S03]  /*5120*/  SHF.L.U32 R64, R130, 0x1, RZ ;  /* 0x0000000182407819 */ /* 0x001fc600000006ff */
[----:B------:R0:W-:Y:S01]  /*5130*/  STS.U16 [R85+0x180], R83 ;  /* 0x0001805355007388 */ /* 0x0001e20000000400 */
[----:B-1----:R-:W-:Y:S01]  /*5140*/  SHF.L.U32 R88, R134, 0x1, RZ ;  /* 0x0000000186587819 */ /* 0x002fe200000006ff */
[----:B--2---:R-:W-:Y:S01]  /*5150*/  IMAD.SHL.U32 R87, R136, 0x2, RZ ;  /* 0x0000000288577824 */ /* 0x004fe200078e00ff */
[----:B------:R-:W-:Y:S01]  /*5160*/  SHF.L.U32 R77, R77, 0x1, RZ ;  /* 0x000000014d4d7819 */ /* 0x000fe200000006ff */
[----:B------:R-:W-:Y:S01]  /*5170*/  IMAD.SHL.U32 R72, R72, 0x2, RZ ;  /* 0x0000000248487824 */ /* 0x000fe200078e00ff */
[----:B0-----:R-:W-:Y:S02]  /*5180*/  SHF.L.U32 R83, R132, 0x1, RZ ;  /* 0x0000000184537819 */ /* 0x001fe400000006ff */
[----:B------:R-:W-:Y:S01]  /*5190*/  STS.U16 [R87+0x1c0], R121 ;  /* 0x0001c07957007388 */ /* 0x000fe20000000400 */
[----:B------:R-:W-:-:S03]  /*51a0*/  SHF.L.U32 R143, R143, 0x1, RZ ;  /* 0x000000018f8f7819 */ /* 0x000fc600000006ff */
[----:B------:R-:W-:Y:S01]  /*51b0*/  STS.U16 [R88+0x200], R122 ;  /* 0x0002007a58007388 */ /* 0x000fe20000000400 */
[----:B------:R-:W-:-:S03]  /*51c0*/  SHF.L.U32 R153, R153, 0x1, RZ ;  /* 0x0000000199997819 */ /* 0x000fc600000006ff */
[----:B------:R-:W-:Y:S01]  /*51d0*/  STS.U16 [R83+0x240], R123 ;  /* 0x0002407b53007388 */ /* 0x000fe20000000400 */
[----:B------:R-:W-:-:S03]  /*51e0*/  IMAD.SHL.U32 R144, R144, 0x2, RZ ;  /* 0x0000000290907824 */ /* 0x000fc600078e00ff */
[----:B------:R-:W-:Y:S01]  /*51f0*/  STS.U16 [R64+0x280], R124 ;  /* 0x0002807c40007388 */ /* 0x000fe20000000400 */
[----:B------:R-:W-:-:S03]  /*5200*/  SHF.L.U32 R150, R150, 0x1, RZ ;  /* 0x0000000196967819 */ /* 0x000fc600000006ff */
[----:B------:R-:W-:Y:S01]  /*5210*/  STS.U16 [R72+0x2c0], R125 ;  /* 0x0002c07d48007388 */ /* 0x000fe20000000400 */
[----:B------:R-:W-:-:S03]  /*5220*/  SHF.L.U32 R148, R148, 0x1, RZ ;  /* 0x0000000194947819 */ /* 0x000fc600000006ff */
[----:B------:R0:W-:Y:S01]  /*5230*/  STS.U16 [R77+0x300], R44 ;  /* 0x0003002c4d007388 */ /* 0x0001e20000000400 */
[----:B------:R-:W-:-:S03]  /*5240*/  IMAD.SHL.U32 R146, R146, 0x2, RZ ;  /* 0x0000000292927824 */ /* 0x000fc600078e00ff */
[----:B------:R1:W-:Y:S01]  /*5250*/  STS.U16 [R143+0x340], R47 ;  /* 0x0003402f8f007388 */ /* 0x0003e20000000400 */
[----:B------:R-:W-:-:S03]  /*5260*/  SHF.L.U32 R142, R142, 0x1, RZ ;  /* 0x000000018e8e7819 */ /* 0x000fc600000006ff */
[----:B------:R-:W-:Y:S01]  /*5270*/  STS.U16 [R153+0x380], R118 ;  /* 0x0003807699007388 */ /* 0x000fe20000000400 */
[----:B0-----:R-:W-:Y:S02]  /*5280*/  SHF.L.U32 R44, R126, 0x1, RZ ;  /* 0x000000017e2c7819 */ /* 0x001fe400000006ff */
[----:B-1----:R-:W-:Y:S01]  /*5290*/  SHF.L.U32 R47, R128, 0x1, RZ ;  /* 0x00000001802f7819 */ /* 0x002fe200000006ff */
[----:B------:R-:W-:Y:S01]  /*52a0*/  STS.U16 [R144+0x3c0], R119 ;  /* 0x0003c07790007388 */ /* 0x000fe20000000400 */
[----:B------:R-:W-:Y:S01]  /*52b0*/  SHF.L.U32 R140, R140, 0x1, RZ ;  /* 0x000000018c8c7819 */ /* 0x000fe200000006ff */
[----:B------:R-:W-:Y:S02]  /*52c0*/  IMAD.SHL.U32 R42, R42, 0x2, RZ ;  /* 0x000000022a2a7824 */ /* 0x000fe400078e00ff */
[----:B------:R-:W-:Y:S01]  /*52d0*/  STS.U16 [R150+0x400], R120 ;  /* 0x0004007896007388 */ /* 0x000fe20000000400 */
[----:B------:R-:W-:-:S03]  /*52e0*/  SHF.L.U32 R137, R137, 0x1, RZ ;  /* 0x0000000189897819 */ /* 0x000fc600000006ff */
[----:B------:R-:W-:Y:S01]  /*52f0*/  STS.U16 [R47+0x440], R113 ;  /* 0x000440712f007388 */ /* 0x000fe20000000400 */
[----:B------:R-:W-:-:S03]  /*5300*/  SHF.L.U32 R135, R135, 0x1, RZ ;  /* 0x0000000187877819 */ /* 0x000fc600000006ff */
[----:B------:R-:W-:Y:S01]  /*5310*/  STS.U16 [R148+0x480], R117 ;  /* 0x0004807594007388 */ /* 0x000fe20000000400 */
[----:B------:R-:W-:-:S03]  /*5320*/  SHF.L.U32 R133, R133, 0x1, RZ ;  /* 0x0000000185857819 */ /* 0x000fc600000006ff */
[----:B------:R-:W-:Y:S04]  /*5330*/  STS.U16 [R146+0x4c0], R116 ;  /* 0x0004c07492007388 */ /* 0x000fe80000000400 */
[----:B------:R-:W-:Y:S01]  /*5340*/  STS.U16 [R44+0x500], R115 ;  /* 0x000500732c007388 */ /* 0x000fe20000000400 */
[----:B------:R-:W-:-:S03]  /*5350*/  IMAD.SHL.U32 R131, R131, 0x2, RZ ;  /* 0x0000000283837824 */ /* 0x000fc600078e00ff */
[----:B------:R-:W-:Y:S04]  /*5360*/  STS.U16 [R142+0x540], R114 ;  /* 0x000540728e007388 */ /* 0x000fe80000000400 */
[----:B------:R0:W-:Y:S01]  /*5370*/  STS.U16 [R140+0x580], R53 ;  /* 0x000580358c007388 */ /* 0x0001e20000000400 */
[----:B------:R-:W-:-:S03]  /*5380*/  SHF.L.U32 R129, R129, 0x1, RZ ;  /* 0x0000000181817819 */ /* 0x000fc600000006ff */
[----:B------:R-:W-:Y:S04]  /*5390*/  STS.U16 [R42+0x5c0], R112 ;  /* 0x0005c0702a007388 */ /* 0x000fe80000000400 */
[----:B------:R-:W-:Y:S01]  /*53a0*/  STS.U16 [R137+0x600], R111 ;  /* 0x0006006f89007388 */ /* 0x000fe20000000400 */
[----:B------:R-:W-:-:S03]  /*53b0*/  SHF.L.U32 R43, R43, 0x1, RZ ;  /* 0x000000012b2b7819 */ /* 0x000fc600000006ff */
[----:B------:R-:W-:Y:S01]  /*53c0*/  STS.U16 [R135+0x640], R110 ;  /* 0x0006406e87007388 */ /* 0x000fe20000000400 */
[----:B0-----:R-:W-:-:S03]  /*53d0*/  IMAD.SHL.U32 R53, R73, 0x2, RZ ;  /* 0x0000000249357824 */ /* 0x001fc600078e00ff */
[----:B------:R0:W-:Y:S04]  /*53e0*/  STS.U16 [R133+0x680], R55 ;  /* 0x0006803785007388 */ /* 0x0001e80000000400 */
[----:B------:R1:W-:Y:S01]  /*53f0*/  STS.U16 [R131+0x6c0], R91 ;  /* 0x0006c05b83007388 */ /* 0x0003e20000000400 */
[----:B0-----:R-:W-:-:S03]  /*5400*/  SHF.L.U32 R55, R76, 0x1, RZ ;  /* 0x000000014c377819 */ /* 0x001fc600000006ff */
[----:B------:R-:W-:Y:S01]  /*5410*/  STS.U16 [R129+0x700], R106 ;  /* 0x0007006a81007388 */ /* 0x000fe20000000400 */
[----:B-1----:R-:W-:-:S03]  /*5420*/  PRMT R91, RZ, 0x7610, R91 ;  /* 0x00007610ff5b7816 */ /* 0x002fc6000000005b */
[----:B------:R-:W-:Y:S04]  /*5430*/  STS.U16 [R55+0x740], R107 ;  /* 0x0007406b37007388 */ /* 0x000fe80000000400 */
[----:B------:R-:W-:Y:S04]  /*5440*/  STS.U16 [R43+0x780], R108 ;  /* 0x0007806c2b007388 */ /* 0x000fe80000000400 */
[----:B------:R-:W-:Y:S01]  /*5450*/  STS.U16 [R53+0x7c0], R109 ;  /* 0x0007c06d35007388 */ /* 0x000fe20000000400 */
[----:B------:R-:W-:-:S06]  /*5460*/  NOP ;  /* 0x0000000000007918 */ /* 0x000fcc0000000000 */
[----:B------:R0:W2:Y:S01]  /*5470*/  @!P0 LDG.E.U16 R91, [R50.64] ;  /* 0x00000012325b8981 */ /* 0x0000a2000c1e1500 */
[----:B------:R-:W-:Y:S02]  /*5480*/  ISETP.GE.AND P0, PT, R104, UR28, PT ;  /* 0x0000001c68007c0c */ /* 0x000fe4000bf06270 */
[----:B------:R-:W-:Y:S02]  /*5490*/  ISETP.GE.AND P1, PT, R105, UR28, PT ;  /* 0x0000001c69007c0c */ /* 0x000fe4000bf26270 */
[----:B------:R-:W-:-:S09]  /*54a0*/  PRMT R105, RZ, 0x7610, R105 ;  /* 0x00007610ff697816 */ /* 0x000fd20000000069 */
[----:B------:R0:W3:Y:S01]  /*54b0*/  @!P0 LDG.E.U16 R105, [R50.64+0x40] ;  /* 0x0000401232698981 */ /* 0x0000e2000c1e1500 */
[----:B------:R-:W-:Y:S02]  /*54c0*/  ISETP.GE.AND P0, PT, R92, UR28, PT ;  /* 0x0000001c5c007c0c */ /* 0x000fe4000bf06270 */
[----:B------:R-:W-:Y:S02]  /*54d0*/  PRMT R92, RZ, 0x7610, R92 ;  /* 0x00007610ff5c7816 */ /* 0x000fe4000000005c */
[----:B------:R-:W-:-:S09]  /*54e0*/  PRMT R119, RZ, 0x7610, R119 ;  /* 0x00007610ff777816 */ /* 0x000fd20000000077 */
[----:B------:R0:W4:Y:S01]  /*54f0*/  @!P0 LDG.E.U16 R92, [R50.64+0xc0] ;  /* 0x0000c012325c8981 */ /* 0x000122000c1e1500 */
[----:B------:R-:W-:Y:S02]  /*5500*/  ISETP.GE.AND P0, PT, R102, UR28, PT ;  /* 0x0000001c66007c0c */ /* 0x000fe4000bf06270 */
[----:B------:R-:W-:Y:S02]  /*5510*/  PRMT R104, RZ, 0x7610, R104 ;  /* 0x00007610ff687816 */ /* 0x000fe40000000068 */
[----:B------:R-:W-:-:S04]  /*5520*/  PRMT R112, RZ, 0x7610, R112 ;  /* 0x00007610ff707816 */ /* 0x000fc80000000070 */
[----:B------:R0:W5:Y:S05]  /*5530*/  @!P1 LDG.E.U16 R104, [R50.64+0x80] ;  /* 0x0000801232689981 */ /* 0x00016a000c1e1500 */
[----:B------:R0:W2:Y:S01]  /*5540*/  @!P0 LDG.E.U16 R119, [R50.64+0x100] ;  /* 0x0001001232778981 */ /* 0x0000a2000c1e1500 */
[----:B------:R-:W-:Y:S02]  /*5550*/  ISETP.GE.AND P0, PT, R101, UR28, PT ;  /* 0x0000001c65007c0c */ /* 0x000fe4000bf06270 */
[----:B------:R-:W-:Y:S02]  /*5560*/  ISETP.GE.AND P1, PT, R103, UR28, PT ;  /* 0x0000001c67007c0c */ /* 0x000fe4000bf26270 */
[----:B------:R-:W-:-:S09]  /*5570*/  PRMT R113, RZ, 0x7610, R113 ;  /* 0x00007610ff717816 */ /* 0x000fd20000000071 */
[----:B------:R0:W2:Y:S01]  /*5580*/  @!P0 LDG.E.U16 R112, [R50.64+0x180] ;  /* 0x0001801232708981 */ /* 0x0000a2000c1e1500 */
[----:B------:R-:W-:-:S03]  /*5590*/  ISETP.GE.AND P0, PT, R67, UR28, PT ;  /* 0x0000001c43007c0c */ /* 0x000fc6000bf06270 */
[----:B------:R0:W2:Y:S01]  /*55a0*/  @!P1 LDG.E.U16 R113, [R50.64+0x140] ;  /* 0x0001401232719981 */ /* 0x0000a2000c1e1500 */
[----:B------:R-:W-:Y:S02]  /*55b0*/  ISETP.GE.AND P1, PT, R96, UR28, PT ;  /* 0x0000001c60007c0c */ /* 0x000fe4000bf26270 */
[----:B------:R-:W-:-:S07]  /*55c0*/  PRMT R96, RZ, 0x7610, R96 ;  /* 0x00007610ff607816 */ /* 0x000fce0000000060 */
[----:B------:R0:W2:Y:S01]  /*55d0*/  @!P0 LDG.E.U16 R96, [R50.64+0x1c0] ;  /* 0x0001c01232608981 */ /* 0x0000a2000c1e1500 */
[----:B------:R-:W-:Y:S02]  /*55e0*/  ISETP.GE.AND P0, PT, R86, UR28, PT ;  /* 0x0000001c56007c0c */ /* 0x000fe4000bf06270 */
[----:B------:R-:W-:Y:S02]  /*55f0*/  PRMT R86, RZ, 0x7610, R86 ;  /* 0x00007610ff567816 */ /* 0x000fe40000000056 */
[----:B------:R-:W-:-:S06]  /*5600*/  PRMT R67, RZ, 0x7610, R67 ;  /* 0x00007610ff437816 */ /* 0x000fcc0000000043 */
[----:B------:R0:W4:Y:S04]  /*5610*/  @!P1 LDG.E.U16 R67, [R50.64+0x200] ;  /* 0x0002001232439981 */ /* 0x000128000c1e1500 */
[----:B------:R0:W4:Y:S01]  /*5620*/  @!P0 LDG.E.U16 R86, [R50.64+0x240] ;  /* 0x0002401232568981 */ /* 0x000122000c1e1500 */
[----:B------:R-:W-:Y:S02]  /*5630*/  ISETP.GE.AND P0, PT, R69, UR28, PT ;  /* 0x0000001c45007c0c */ /* 0x000fe4000bf06270 */
[----:B------:R-:W-:Y:S02]  /*5640*/  PRMT R69, RZ, 0x7610, R69 ;  /* 0x00007610ff457816 */ /* 0x000fe40000000045 */
[----:B------:R-:W-:-:S09]  /*5650*/  PRMT R73, RZ, 0x7610, R73 ;  /* 0x00007610ff497816 */ /* 0x000fd20000000049 */
[----:B------:R0:W4:Y:S01]  /*5660*/  @!P0 LDG.E.U16 R69, [R50.64+0x280] ;  /* 0x0002801232458981 */ /* 0x000122000c1e1500 */
[----:B------:R-:W-:Y:S02]  /*5670*/  ISETP.GE.AND P0, PT, R100, UR28, PT ;  /* 0x0000001c64007c0c */ /* 0x000fe4000bf06270 */
[----:B------:R-:W-:-:S11]  /*5680*/  PRMT R76, RZ, 0x7610, R76 ;  /* 0x00007610ff4c7816 */ /* 0x000fd6000000004c */
        /* <DEDUP_REMOVED lines=16> */
[----:B------:R-:W-:-:S02]  /*5790*/  ISETP.GE.AND P6, PT, R82, UR28, PT ;  /* 0x0000001c52007c0c */ /* 0x000fc4000bfc6270 */
[----:B------:R-:W-:Y:S01]  /*57a0*/  ISETP.GE.AND P0, PT, R84, UR28, PT ;  /* 0x0000001c54007c0c */ /* 0x000fe2000bf06270 */
[----:B------:R0:W4:Y:S01]  /*57b0*/  @!P3 LDG.E.U16 R149, [R50.64+0x3c0] ;  /* 0x0003c0123295b981 */ /* 0x000122000c1e1500 */
[----:B------:R-:W-:Y:S02]  /*57c0*/  ISETP.GE.AND P1, PT, R81, UR28, PT ;  /* 0x0000001c51007c0c */ /* 0x000fe4000bf26270 */
[----:B------:R-:W-:Y:S01]  /*57d0*/  ISETP.GE.AND P3, PT, R80, UR28, PT ;  /* 0x0000001c50007c0c */ /* 0x000fe2000bf66270 */
        /* <DEDUP_REMOVED lines=25> */
[----:B------:R-:W-:Y:S01]  /*5970*/  LEA R48, R3, R48, 0x5 ;  /* 0x0000003003307211 */ /* 0x000fe200078e28ff */
[----:B------:R-:W-:Y:S01]  /*5980*/  FMUL.FTZ R123, R40, 1.4426950216293334961 ;  /* 0x3fb8aa3b287b7820 */ /* 0x000fe20000410000 */
[----:B------:R-:W-:Y:S02]  /*5990*/  PRMT R134, RZ, 0x7610, R134 ;  /* 0x00007610ff867816 */ /* 0x000fe40000000086 */
[----:B------:R-:W-:Y:S02]  /*59a0*/  LEA.HI.SX32 R164, R48, R48, 0x1b ;  /* 0x0000003030a47211 */ /* 0x000fe400078fdaff */
[----:B------:R-:W-:Y:S02]  /*59b0*/  PRMT R132, RZ, 0x7610, R132 ;  /* 0x00007610ff847816 */ /* 0x000fe40000000084 */
[----:B------:R-:W-:-:S02]  /*59c0*/  PRMT R130, RZ, 0x7610, R130 ;  /* 0x00007610ff827816 */ /* 0x000fc40000000082 */
[----:B------:R-:W-:Y:S02]  /*59d0*/  PRMT R128, RZ, 0x7610, R128 ;  /* 0x00007610ff807816 */ /* 0x000fe40000000080 */
[----:B------:R-:W-:Y:S02]  /*59e0*/  PRMT R54, RZ, 0x7610, R54 ;  /* 0x00007610ff367816 */ /* 0x000fe40000000036 */
[----:B------:R-:W-:Y:S02]  /*59f0*/  PRMT R49, RZ, 0x7610, R49 ;  /* 0x00007610ff317816 */ /* 0x000fe40000000031 */
[----:B------:R-:W-:Y:S01]  /*5a00*/  PRMT R52, RZ, 0x7610, R52 ;  /* 0x00007610ff347816 */ /* 0x000fe20000000034 */
[----:B------:R-:W-:Y:S01]  /*5a10*/  FMUL.FTZ R40, R41, R6 ;  /* 0x0000000629287220 */ /* 0x000fe20000410000 */
[----:B------:R-:W-:Y:S01]  /*5a20*/  SHF.L.U32 R164, R164, 0x1, RZ ;  /* 0x00000001a4a47819 */ /* 0x000fe200000006ff */
[----:B------:R0:W4:Y:S02]  /*5a30*/  @!P6 LDG.E.U16 R134, [R50.64+0x640] ;  /* 0x000640123286e981 */ /* 0x000124000c1e1500 */
[----:B------:R-:W-:-:S02]  /*5a40*/  FMUL.RZ R40, R40, 0.15915493667125701904 ;  /* 0x3e22f98328287820 */ /* 0x000fc4000040c000 */
[----:B------:R0:W4:Y:S04]  /*5a50*/  @!P0 LDG.E.U16 R132, [R50.64+0x680] ;  /* 0x0006801232848981 */ /* 0x000128000c1e1500 */
[----:B------:R0:W4:Y:S04]  /*5a60*/  @!P1 LDG.E.U16 R130, [R50.64+0x6c0] ;  /* 0x0006c01232829981 */ /* 0x000128000c1e1500 */
[----:B------:R0:W4:Y:S04]  /*5a70*/  @!P2 LDG.E.U16 R128, [R50.64+0x700] ;  /* 0x000700123280a981 */ /* 0x000128000c1e1500 */
[----:B------:R0:W4:Y:S04]  /*5a80*/  @!P3 LDG.E.U16 R54, [R50.64+0x740] ;  /* 0x000740123236b981 */ /* 0x000128000c1e1500 */
[----:B------:R0:W4:Y:S04]  /*5a90*/  @!P4 LDG.E.U16 R49, [R50.64+0x780] ;  /* 0x000780123231c981 */ /* 0x000128000c1e1500 */
[----:B------:R0:W4:Y:S04]  /*5aa0*/  @!P5 LDG.E.U16 R52, [R50.64+0x7c0] ;  /* 0x0007c0123234d981 */ /* 0x000128000c1e1500 */
[----:B------:R-:W1:Y:S04]  /*5ab0*/  LDS.U16 R100, [R164] ;  /* 0x00000000a4647984 */ /* 0x000e680000000400 */
[----:B------:R-:W0:Y:S04]  /*5ac0*/  LDS.U16 R101, [R164+0x2] ;  /* 0x00000200a4657984 */ /* 0x000e280000000400 */
[----:B------:R-:W-:Y:S04]  /*5ad0*/  LDS.U16 R65, [R164+0x4] ;  /* 0x00000400a4417984 */ /* 0x000fe80000000400 */
[----:B------:R-:W-:Y:S04]  /*5ae0*/  LDS.U16 R66, [R164+0x6] ;  /* 0x00000600a4427984 */ /* 0x000fe80000000400 */
[----:B------:R-:W-:Y:S04]  /*5af0*/  LDS.U16 R74, [R164+0x8] ;  /* 0x00000800a44a7984 */ /* 0x000fe80000000400 */
[----:B------:R-:W-:Y:S04]  /*5b00*/  LDS.U16 R103, [R164+0xa] ;  /* 0x00000a00a4677984 */ /* 0x000fe80000000400 */
[----:B------:R-:W-:Y:S04]  /*5b10*/  LDS.U16 R102, [R164+0xc] ;  /* 0x00000c00a4667984 */ /* 0x000fe80000000400 */
[----:B------:R-:W-:Y:S04]  /*5b20*/  LDS.U16 R78, [R164+0xe] ;  /* 0x00000e00a44e7984 */ /* 0x000fe80000000400 */
[----:B------:R-:W0:Y:S04]  /*5b30*/  LDS.U16 R80, [R164+0x10] ;  /* 0x00001000a4507984 */ /* 0x000e280000000400 */
[----:B------:R-:W0:Y:S04]  /*5b40*/  LDS.U16 R82, [R164+0x12] ;  /* 0x00001200a4527984 */ /* 0x000e280000000400 */
[----:B------:R-:W0:Y:S04]  /*5b50*/  LDS.U16 R81, [R164+0x14] ;  /* 0x00001400a4517984 */ /* 0x000e280000000400 */
[----:B------:R-:W0:Y:S04]  /*5b60*/  LDS.U16 R84, [R164+0x16] ;  /* 0x00001600a4547984 */ /* 0x000e280000000400 */
[----:B------:R-:W-:Y:S04]  /*5b70*/  LDS.U16 R90, [R164+0x18] ;  /* 0x00001800a45a7984 */ /* 0x000fe80000000400 */
[----:B------:R-:W-:Y:S04]  /*5b80*/  LDS.U16 R89, [R164+0x1a] ;  /* 0x00001a00a4597984 */ /* 0x000fe80000000400 */
[----:B------:R-:W0:Y:S04]  /*5b90*/  LDS.U16 R93, [R164+0x1c] ;  /* 0x00001c00a45d7984 */ /* 0x000e280000000400 */
[----:B------:R-:W0:Y:S04]  /*5ba0*/  LDS.U16 R94, [R164+0x1e] ;  /* 0x00001e00a45e7984 */ /* 0x000e280000000400 */
[----:B------:R-:W0:Y:S04]  /*5bb0*/  LDS.U16 R97, [R164+0x20] ;  /* 0x00002000a4617984 */ /* 0x000e280000000400 */
[----:B------:R-:W0:Y:S04]  /*5bc0*/  LDS.U16 R98, [R164+0x22] ;  /* 0x00002200a4627984 */ /* 0x000e280000000400 */
[----:B------:R-:W0:Y:S04]  /*5bd0*/  LDS.U16 R106, [R164+0x24] ;  /* 0x00002400a46a7984 */ /* 0x000e280000000400 */
[----:B------:R-:W1:Y:S04]  /*5be0*/  LDS.U16 R107, [R164+0x26] ;  /* 0x00002600a46b7984 */ /* 0x000e680000000400 */
[----:B------:R-:W1:Y:S04]  /*5bf0*/  LDS.U16 R108, [R164+0x28] ;  /* 0x00002800a46c7984 */ /* 0x000e680000000400 */
[----:B------:R-:W1:Y:S04]  /*5c00*/  LDS.U16 R109, [R164+0x2a] ;  /* 0x00002a00a46d7984 */ /* 0x000e680000000400 */
[----:B------:R-:W1:Y:S04]  /*5c10*/  LDS.U16 R110, [R164+0x2c] ;  /* 0x00002c00a46e7984 */ /* 0x000e680000000400 */
[----:B------:R-:W1:Y:S04]  /*5c20*/  LDS.U16 R111, [R164+0x2e] ;  /* 0x00002e00a46f7984 */ /* 0x000e680000000400 */
[----:B------:R-:W-:Y:S04]  /*5c30*/  LDS.U16 R114, [R164+0x30] ;  /* 0x00003000a4727984 */ /* 0x000fe80000000400 */
[----:B------:R-:W1:Y:S04]  /*5c40*/  LDS.U16 R115, [R164+0x32] ;  /* 0x00003200a4737984 */ /* 0x000e680000000400 */
[----:B------:R-:W-:Y:S04]  /*5c50*/  LDS.U16 R117, [R164+0x34] ;  /* 0x00003400a4757984 */ /* 0x000fe80000000400 */
[----:B------:R-:W1:Y:S04]  /*5c60*/  LDS.U16 R118, [R164+0x36] ;  /* 0x00003600a4767984 */ /* 0x000e680000000400 */
[----:B0-----:R-:W0:Y:S04]  /*5c70*/  LDS.U16 R51, [R164+0x38] ;  /* 0x00003800a4337984 */ /* 0x001e280000000400 */
[----:B------:R-:W0:Y:S04]  /*5c80*/  LDS.U16 R122, [R164+0x3a] ;  /* 0x00003a00a47a7984 */ /* 0x000e280000000400 */
[----:B------:R-:W-:Y:S04]  /*5c90*/  LDS.U16 R48, [R164+0x3c] ;  /* 0x00003c00a4307984 */ /* 0x000fe80000000400 */
[----:B------:R-:W0:Y:S04]  /*5ca0*/  LDS.U16 R50, [R164+0x3e] ;  /* 0x00003e00a4327984 */ /* 0x000e280000000400 */
[----:B--2---:R2:W-:Y:S04]  /*5cb0*/  STS.U16 [R68+0x1080], R91 ;  /* 0x0010805b44007388 */ /* 0x0045e80000000400 */
[----:B---3--:R3:W-:Y:S01]  /*5cc0*/  STS.U16 [R71+0x10c0], R105 ;  /* 0x0010c06947007388 */ /* 0x0087e20000000400 */
[----:B--2---:R-:W-:Y:S01]  /*5cd0*/  MUFU.SIN R68, R40 ;  /* 0x0000002800447308 */ /* 0x004fe20000000400 */
[----:B------:R-:W-:-:S07]  /*5ce0*/  FMUL.FTZ R116, R41, R5 ;  /* 0x0000000529747220 */ /* 0x000fce0000410000 */
[----:B---3--:R2:W-:Y:S01]  /*5cf0*/  MUFU.COS R71, R40 ;  /* 0x0000002800477308 */ /* 0x0085e20000000000 */
[----:B-----5:R3:W-:Y:S01]  /*5d00*/  STS.U16 [R95+0x1100], R104 ;  /* 0x001100685f007388 */ /* 0x0207e20000000400 */
[----:B--2---:R-:W-:-:S03]  /*5d10*/  FMUL.FTZ R40, R41, R7 ;  /* 0x0000000729287220 */ /* 0x004fc60000410000 */
[----:B----4-:R2:W-:Y:S01]  /*5d20*/  STS.U16 [R75+0x1140], R92 ;  /* 0x0011405c4b007388 */ /* 0x0105e20000000400 */
[----:B------:R-:W-:-:S03]  /*5d30*/  FMUL.RZ R40, R40, 0.15915493667125701904 ;  /* 0x3e22f98328287820 */ /* 0x000fc6000040c000 */
[----:B------:R-:W-:Y:S01]  /*5d40*/  STS.U16 [R79+0x1180], R119 ;  /* 0x001180774f007388 */ /* 0x000fe20000000400 */
[C---:B---3--:R-:W-:Y:S01]  /*5d50*/  FMUL.FTZ R95, R123.reuse, R6 ;  /* 0x000000067b5f7220 */ /* 0x048fe20000410000 */
[----:B------:R-:W-:Y:S02]  /*5d60*/  MUFU.SIN R105, R40 ;  /* 0x0000002800697308 */ /* 0x000fe40000000400 */
[----:B------:R3:W-:Y:S01]  /*5d70*/  STS.U16 [R99+0x11c0], R113 ;  /* 0x0011c07163007388 */ /* 0x0007e20000000400 */
[----:B------:R-:W-:Y:S02]  /*5d80*/  FMUL.RZ R116, R116, 0.15915493667125701904 ;  /* 0x3e22f98374747820 */ /* 0x000fe4000040c000 */
[----:B------:R-:W-:-:S03]  /*5d90*/  FMUL.FTZ R91, R123, R5 ;  /* 0x000000057b5b7220 */ /* 0x000fc60000410000 */
[----:B--2---:R2:W-:Y:S01]  /*5da0*/  MUFU.COS R75, R40 ;  /* 0x00000028004b7308 */ /* 0x0045e20000000000 */
[----:B---3--:R-:W-:Y:S01]  /*5db0*/  FMUL.FTZ R113, R41, R9 ;  /* 0x0000000929717220 */ /* 0x008fe20000410000 */
[----:B------:R3:W-:Y:S01]  /*5dc0*/  STS.U16 [R85+0x1200], R112 ;  /* 0x0012007055007388 */ /* 0x0007e20000000400 */
[----:B------:R-:W-:Y:S02]  /*5dd0*/  FMUL.FTZ R92, R123, R7 ;  /* 0x000000077b5c7220 */ /* 0x000fe40000410000 */
[----:B--2---:R-:W-:-:S03]  /*5de0*/  FMUL.FTZ R40, R41, R8 ;  /* 0x0000000829287220 */ /* 0x004fc60000410000 */
[----:B------:R-:W2:Y:S01]  /*5df0*/  MUFU.EX2 R95, R95 ;  /* 0x0000005f005f7308 */ /* 0x000ea20000000800 */
[----:B------:R-:W-:Y:S02]  /*5e00*/  FMUL.RZ R113, R113, 0.15915493667125701904 ;  /* 0x3e22f98371717820 */ /* 0x000fe4000040c000 */
[----:B------:R-:W-:Y:S02]  /*5e10*/  FMUL.RZ R40, R40, 0.15915493667125701904 ;  /* 0x3e22f98328287820 */ /* 0x000fe4000040c000 */
[----:B---3--:R-:W-:-:S03]  /*5e20*/  FMUL.FTZ R112, R123, R9 ;  /* 0x000000097b707220 */ /* 0x008fc60000410000 */
[----:B------:R-:W-:Y:S01]  /*5e30*/  MUFU.SIN R70, R116 ;  /* 0x0000007400467308 */ /* 0x000fe20000000400 */
[----:B------:R-:W-:Y:S01]  /*5e40*/  FMUL.FTZ R119, R41, R10 ;  /* 0x0000000a29777220 */ /* 0x000fe20000410000 */
[----:B------:R3:W-:Y:S06]  /*5e50*/  STS.U16 [R87+0x1240], R96 ;  /* 0x0012406057007388 */ /* 0x0007ec0000000400 */
[----:B------:R-:W-:Y:S01]  /*5e60*/  MUFU.COS R116, R116 ;  /* 0x0000007400747308 */ /* 0x000fe20000000000 */
[----:B------:R-:W-:-:S07]  /*5e70*/  FMUL.RZ R119, R119, 0.15915493667125701904 ;  /* 0x3e22f98377777820 */ /* 0x000fce000040c000 */
[----:B------:R-:W4:Y:S01]  /*5e80*/  MUFU.EX2 R91, R91 ;  /* 0x0000005b005b7308 */ /* 0x000f220000000800 */
[----:B---3--:R-:W-:-:S07]  /*5e90*/  FMUL.FTZ R96, R123, R10 ;  /* 0x0000000a7b607220 */ /* 0x008fce0000410000 */
[----:B------:R-:W-:Y:S08]  /*5ea0*/  MUFU.SIN R104, R40 ;  /* 0x0000002800687308 */ /* 0x000ff00000000400 */
[----:B------:R3:W-:Y:S08]  /*5eb0*/  MUFU.COS R79, R40 ;  /* 0x00000028004f7308 */ /* 0x0007f00000000000 */
[----:B------:R-:W5:Y:S01]  /*5ec0*/  MUFU.EX2 R92, R92 ;  /* 0x0000005c005c7308 */ /* 0x000f620000000800 */
[----:B---3--:R-:W-:-:S07]  /*5ed0*/  FMUL.FTZ R40, R123, R8 ;  /* 0x000000087b287220 */ /* 0x008fce0000410000 */
[----:B------:R-:W-:Y:S08]  /*5ee0*/  MUFU.SIN R99, R113 ;  /* 0x0000007100637308 */ /* 0x000ff00000000400 */
[----:B------:R-:W-:Y:S08]  /*5ef0*/  MUFU.COS R113, R113 ;  /* 0x0000007100717308 */ /* 0x000ff00000000000 */
[----:B------:R-:W3:Y:S01]  /*5f00*/  MUFU.EX2 R112, R112 ;  /* 0x0000007000707308 */ /* 0x000ee20000000800 */
[----:B--2---:R-:W-:-:S02]  /*5f10*/  FMUL.FTZ R71, R95, R71 ;  /* 0x000000475f477220 */ /* 0x004fc40000410000 */
[----:B------:R-:W-:-:S05]  /*5f20*/  FMUL.FTZ R68, R95, R68 ;  /* 0x000000445f447220 */ /* 0x000fca0000410000 */
[----:B------:R-:W2:Y:S01]  /*5f30*/  MUFU.EX2 R40, R40 ;  /* 0x0000002800287308 */ /* 0x000ea20000000800 */
[----:B------:R-:W-:Y:S01]  /*5f40*/  FMUL.FTZ R95, R123, R11 ;  /* 0x0000000b7b5f7220 */ /* 0x000fe20000410000 */
[----:B------:R4:W-:Y:S06]  /*5f50*/  STS.U16 [R88+0x1280], R67 ;  /* 0x0012804358007388 */ /* 0x0009ec0000000400 */
[----:B------:R-:W-:Y:S08]  /*5f60*/  MUFU.SIN R85, R119 ;  /* 0x0000007700557308 */ /* 0x000ff00000000400 */
[----:B------:R0:W-:Y:S01]  /*5f70*/  MUFU.COS R87, R119 ;  /* 0x0000007700577308 */ /* 0x0001e20000000000 */
[----:B----4-:R-:W-:-:S02]  /*5f80*/  FMUL.FTZ R67, R91, R116 ;  /* 0x000000745b437220 */ /* 0x010fc40000410000 */
[----:B------:R-:W-:-:S05]  /*5f90*/  FMUL.FTZ R116, R41, R12 ;  /* 0x0000000c29747220 */ /* 0x000fca0000410000 */
[----:B------:R-:W4:Y:S01]  /*5fa0*/  MUFU.EX2 R96, R96 ;  /* 0x0000006000607308 */ /* 0x000f220000000800 */
[----:B0-----:R-:W-:Y:S01]  /*5fb0*/  FMUL.FTZ R119, R41, R11 ;  /* 0x0000000b29777220 */ /* 0x001fe20000410000 */
[----:B------:R3:W-:Y:S03]  /*5fc0*/  STS.U16 [R83+0x12c0], R86 ;  /* 0x0012c05653007388 */ /* 0x0007e60000000400 */
[----:B------:R-:W-:Y:S02]  /*5fd0*/  FMUL.RZ R119, R119, 0.15915493667125701904 ;  /* 0x3e22f98377777820 */ /* 0x000fe4000040c000 */
[----:B------:R-:W-:Y:S01]  /*5fe0*/  FMUL.FTZ R70, R91, R70 ;  /* 0x000000465b467220 */ /* 0x000fe20000410000 */
[----:B------:R-:W-:Y:S01]  /*5ff0*/  MUFU.EX2 R95, R95 ;  /* 0x0000005f005f7308 */ /* 0x000fe20000000800 */
[C---:B-----5:R-:W-:Y:S02]  /*6000*/  FMUL.FTZ R75, R92.reuse, R75 ;  /* 0x0000004b5c4b7220 */ /* 0x060fe40000410000 */
[----:B------:R-:W-:-:S02]  /*6010*/  FMUL.FTZ R105, R92, R105 ;  /* 0x000000695c697220 */ /* 0x000fc40000410000 */
[----:B------:R-:W-:Y:S02]  /*6020*/  FMUL.FTZ R92, R123, R12 ;  /* 0x0000000c7b5c7220 */ /* 0x000fe40000410000 */
[C---:B---3--:R-:W-:Y:S01]  /*6030*/  FMUL.FTZ R83, R112.reuse, R113 ;  /* 0x0000007170537220 */ /* 0x048fe20000410000 */
[----:B------:R-:W-:Y:S01]  /*6040*/  MUFU.SIN R88, R119 ;  /* 0x0000007700587308 */ /* 0x000fe20000000400 */
[----:B------:R-:W-:Y:S02]  /*6050*/  FMUL.FTZ R86, R112, R99 ;  /* 0x0000006370567220 */ /* 0x000fe40000410000 */
[----:B------:R-:W-:-:S05]  /*6060*/  FMUL.RZ R112, R116, 0.15915493667125701904 ;  /* 0x3e22f98374707820 */ /* 0x000fca000040c000 */
[----:B------:R-:W0:Y:S01]  /*6070*/  MUFU.COS R91, R119 ;  /* 0x00000077005b7308 */ /* 0x000e220000000000 */
[C---:B--2---:R-:W-:Y:S02]  /*6080*/  FMUL.FTZ R79, R40.reuse, R79 ;  /* 0x0000004f284f7220 */ /* 0x044fe40000410000 */
[----:B------:R-:W-:Y:S01]  /*6090*/  FMUL.FTZ R104, R40, R104 ;  /* 0x0000006828687220 */ /* 0x000fe20000410000 */
[----:B------:R-:W-:Y:S01]  /*60a0*/  SHF.L.U32 R40, R158, 0x4, RZ ;  /* 0x000000049e287819 */ /* 0x000fe200000006ff */
[----:B----4-:R-:W-:-:S03]  /*60b0*/  FMUL.FTZ R87, R96, R87 ;  /* 0x0000005760577220 */ /* 0x010fc60000410000 */
[----:B------:R-:W-:Y:S01]  /*60c0*/  MUFU.EX2 R92, R92 ;  /* 0x0000005c005c7308 */ /* 0x000fe20000000800 */
[----:B------:R-:W-:Y:S01]  /*60d0*/  IADD3 R113, R40, 0x1, RZ ;  /* 0x0000000128717810 */ /* 0x000fe20007ffe0ff */
[----:B------:R-:W-:Y:S01]  /*60e0*/  FMUL.FTZ R85, R96, R85 ;  /* 0x0000005560557220 */ /* 0x000fe20000410000 */
[----:B------:R-:W-:-:S05]  /*60f0*/  IADD3 R96, R40, 0x3, RZ ;  /* 0x0000000328607810 */ /* 0x000fca0007ffe0ff */
[----:B------:R-:W2:Y:S01]  /*6100*/  MUFU.COS R99, R112 ;  /* 0x0000007000637308 */ /* 0x000ea20000000000 */
[----:B------:R-:W-:-:S07]  /*6110*/  ISETP.GE.U32.AND P1, PT, R113, UR23, PT ;  /* 0x0000001771007c0c */ /* 0x000fce000bf26070 */
[----:B------:R-:W3:Y:S01]  /*6120*/  MUFU.SIN R112, R112 ;  /* 0x0000007000707308 */ /* 0x000ee20000000400 */
[----:B------:R-:W-:Y:S02]  /*6130*/  IADD3 R113, R40, 0x4, RZ ;  /* 0x0000000428717810 */ /* 0x000fe40007ffe0ff */
[----:B------:R-:W-:Y:S01]  /*6140*/  ISETP.GE.U32.AND P4, PT, R96, UR23, PT ;  /* 0x0000001760007c0c */ /* 0x000fe2000bf86070 */
[----:B------:R-:W-:Y:S02]  /*6150*/  FMUL.FTZ R96, R41, R13 ;  /* 0x0000000d29607220 */ /* 0x000fe40000410000 */
[C---:B0-----:R-:W-:Y:S02]  /*6160*/  FMUL.FTZ R91, R95.reuse, R91 ;  /* 0x0000005b5f5b7220 */ /* 0x041fe40000410000 */
[----:B------:R-:W-:Y:S01]  /*6170*/  FMUL.FTZ R88, R95, R88 ;  /* 0x000000585f587220 */ /* 0x000fe20000410000 */
[----:B------:R-:W-:Y:S02]  /*6180*/  IADD3 R95, R40, 0x5, RZ ;  /* 0x00000005285f7810 */ /* 0x000fe40007ffe0ff */
[----:B------:R-:W-:Y:S01]  /*6190*/  ISETP.GE.U32.AND P6, PT, R113, UR23, PT ;  /* 0x0000001771007c0c */ /* 0x000fe2000bfc6070 */
[----:B------:R-:W-:Y:S01]  /*61a0*/  FMUL.RZ R113, R96, 0.15915493667125701904 ;  /* 0x3e22f98360717820 */ /* 0x000fe2000040c000 */
[----:B------:R-:W-:Y:S01]  /*61b0*/  ISETP.GE.U32.AND P5, PT, R95, UR23, PT ;  /* 0x000000175f007c0c */ /* 0x000fe2000bfa6070 */
[----:B--2---:R-:W-:Y:S01]  /*61c0*/  FMUL.FTZ R95, R92, R99 ;  /* 0x000000635c5f7220 */ /* 0x004fe20000410000 */
[----:B------:R-:W-:Y:S01]  /*61d0*/  IADD3 R116, R40, 0x2, RZ ;  /* 0x0000000228747810 */ /* 0x000fe20007ffe0ff */
[----:B------:R-:W-:Y:S01]  /*61e0*/  MUFU.SIN R96, R113 ;  /* 0x0000007100607308 */ /* 0x000fe20000000400 */
[----:B---3--:R-:W-:Y:S01]  /*61f0*/  FMUL.FTZ R92, R92, R112 ;  /* 0x000000705c5c7220 */ /* 0x008fe20000410000 */
[----:B------:R0:W-:Y:S01]  /*6200*/  STS.U16 [R64+0x1300], R69 ;  /* 0x0013004540007388 */ /* 0x0001e20000000400 */
[----:B------:R-:W-:Y:S01]  /*6210*/  FMUL.FTZ R112, R123, R13 ;  /* 0x0000000d7b707220 */ /* 0x000fe20000410000 */
[----:B-1----:R-:W-:Y:S01]  /*6220*/  HADD2.F32 R100, -RZ, R100.H0_H0 ;  /* 0x20000064ff647230 */ /* 0x002fe20000004100 */
[----:B------:R-:W-:-:S03]  /*6230*/  ISETP.GE.U32.AND P0, PT, R116, UR23, PT ;  /* 0x0000001774007c0c */ /* 0x000fc6000bf06070 */
[----:B------:R1:W-:Y:S01]  /*6240*/  MUFU.COS R99, R113 ;  /* 0x0000007100637308 */ /* 0x0003e20000000000 */
[C---:B------:R-:W-:Y:S01]  /*6250*/  IADD3 R116, R40.reuse, 0x6, RZ ;  /* 0x0000000628747810 */ /* 0x040fe20007ffe0ff */
[----:B0-----:R-:W-:Y:S01]  /*6260*/  HADD2.F32 R64, -RZ, R101.H0_H0 ;  /* 0x20000065ff407230 */ /* 0x001fe20000004100 */
[----:B------:R-:W-:Y:S01]  /*6270*/  ISETP.GE.U32.AND P2, PT, R40, UR23, PT ;  /* 0x0000001728007c0c */ /* 0x000fe2000bf46070 */
[----:B-1----:R-:W-:Y:S01]  /*6280*/  FMUL.FTZ R113, R41, R14 ;  /* 0x0000000e29717220 */ /* 0x002fe20000410000 */
[----:B------:R-:W-:-:S03]  /*6290*/  HADD2.F32 R80, -RZ, R80.H0_H0 ;  /* 0x20000050ff507230 */ /* 0x000fc60000004100 */
[----:B------:R-:W0:Y:S01]  /*62a0*/  MUFU.EX2 R112, R112 ;  /* 0x0000007000707308 */ /* 0x000e220000000800 */
[----:B------:R-:W-:Y:S02]  /*62b0*/  FMUL.RZ R101, R113, 0.15915493667125701904 ;  /* 0x3e22f98371657820 */ /* 0x000fe4000040c000 */
[----:B------:R-:W-:Y:S01]  /*62c0*/  FMUL.FTZ R113, R156, R100 ;  /* 0x000000649c717220 */ /* 0x000fe20000410000 */
[----:B------:R-:W-:Y:S01]  /*62d0*/  ISETP.GE.U32.AND P3, PT, R116, UR23, PT ;  /* 0x0000001774007c0c */ /* 0x000fe2000bf66070 */
[----:B------:R-:W-:Y:S01]  /*62e0*/  FMUL.FTZ R100, R156, R64 ;  /* 0x000000409c647220 */ /* 0x000fe20000410000 */
[----:B------:R-:W-:Y:S01]  /*62f0*/  FSEL R64, R70, RZ, !P2 ;  /* 0x000000ff46407208 */ /* 0x000fe20005000000 */
[----:B------:R-:W-:Y:S01]  /*6300*/  STS.U16 [R72+0x1340], R73 ;  /* 0x0013404948007388 */ /* 0x000fe20000000400 */
[----:B------:R-:W-:Y:S02]  /*6310*/  HADD2.F32 R116, -RZ, R65.H0_H0 ;  /* 0x20000041ff747230 */ /* 0x000fe40000004100 */
[----:B------:R-:W-:Y:S01]  /*6320*/  HADD2.F32 R70, -RZ, R66.H0_H0 ;  /* 0x20000042ff467230 */ /* 0x000fe20000004100 */
[----:B------:R1:W-:Y:S01]  /*6330*/  STS.U16 [R77+0x1380], R76 ;  /* 0x0013804c4d007388 */ /* 0x0003e20000000400 */
[----:B------:R-:W-:Y:S01]  /*6340*/  HADD2.F32 R82, -RZ, R82.H0_H0 ;  /* 0x20000052ff527230 */ /* 0x000fe20000004100 */
[----:B------:R-:W-:Y:S01]  /*6350*/  IADD3 R69, R40, 0x7, RZ ;  /* 0x0000000728457810 */ /* 0x000fe20007ffe0ff */
[----:B------:R-:W-:Y:S01]  /*6360*/  FMUL.FTZ R116, R155, R116 ;  /* 0x000000749b747220 */ /* 0x000fe20000410000 */
[----:B------:R-:W-:Y:S01]  /*6370*/  FSEL R65, R113, RZ, !P2 ;  /* 0x000000ff71417208 */ /* 0x000fe20005000000 */
[----:B------:R-:W-:Y:S01]  /*6380*/  FMUL.FTZ R70, R155, R70 ;  /* 0x000000469b467220 */ /* 0x000fe20000410000 */
[----:B-1----:R-:W-:Y:S01]  /*6390*/  FSEL R76, R104, RZ, !P4 ;  /* 0x000000ff684c7208 */ /* 0x002fe20006000000 */
[C---:B------:R-:W-:Y:S01]  /*63a0*/  FMUL.FTZ R104, R161.reuse, R80 ;  /* 0x00000050a1687220 */ /* 0x040fe20000410000 */
[----:B------:R-:W-:Y:S01]  /*63b0*/  FSEL R80, R86, RZ, !P6 ;  /* 0x000000ff56507208 */ /* 0x000fe20007000000 */
[----:B------:R-:W-:Y:S01]  /*63c0*/  FMUL.FTZ R82, R161, R82 ;  /* 0x00000052a1527220 */ /* 0x000fe20000410000 */
[----:B------:R-:W-:Y:S01]  /*63d0*/  HADD2.F32 R86, -RZ, R81.H0_H0 ;  /* 0x20000051ff567230 */ /* 0x000fe20000004100 */
[----:B------:R-:W-:Y:S01]  /*63e0*/  IADD3 R113, R40, 0x8, RZ ;  /* 0x0000000828717810 */ /* 0x000fe20007ffe0ff */
[----:B------:R-:W-:Y:S01]  /*63f0*/  HADD2.F32 R74, -RZ, R74.H0_H0 ;  /* 0x2000004aff4a7230 */ /* 0x000fe20000004100 */
[----:B------:R-:W-:Y:S01]  /*6400*/  FSEL R81, R104, RZ, !P6 ;  /* 0x000000ff68517208 */ /* 0x000fe20007000000 */
[----:B------:R-:W-:Y:S01]  /*6410*/  HADD2.F32 R103, -RZ, R103.H0_H0 ;  /* 0x20000067ff677230 */ /* 0x000fe20000004100 */
[----:B------:R-:W-:-:S02]  /*6420*/  FSEL R66, R100, RZ, !P2 ;  /* 0x000000ff64427208 */ /* 0x000fc40005000000 */
[----:B------:R-:W-:Y:S02]  /*6430*/  FSEL R67, R67, 1, !P2 ;  /* 0x3f80000043437808 */ /* 0x000fe40005000000 */
[----:B------:R-:W-:Y:S02]  /*6440*/  IADD3 R104, R40, 0xb, RZ ;  /* 0x0000000b28687810 */ /* 0x000fe40007ffe0ff */
[----:B------:R-:W-:Y:S01]  /*6450*/  ISETP.GE.U32.AND P2, PT, R69, UR23, PT ;  /* 0x0000001745007c0c */ /* 0x000fe2000bf46070 */
[----:B------:R-:W-:Y:S01]  /*6460*/  HADD2.F32 R84, -RZ, R84.H0_H0 ;  /* 0x20000054ff547230 */ /* 0x000fe20000004100 */
[----:B------:R-:W-:Y:S02]  /*6470*/  FSEL R68, R68, RZ, !P1 ;  /* 0x000000ff44447208 */ /* 0x000fe40004800000 */
[----:B------:R-:W-:Y:S02]  /*6480*/  FSEL R69, R116, RZ, !P1 ;  /* 0x000000ff74457208 */ /* 0x000fe40004800000 */
[----:B------:R-:W-:-:S02]  /*6490*/  FSEL R70, R70, RZ, !P1 ;  /* 0x000000ff46467208 */ /* 0x000fc40004800000 */
[----:B------:R-:W-:Y:S01]  /*64a0*/  FSEL R71, R71, 1, !P1 ;  /* 0x3f80000047477808 */ /* 0x000fe20004800000 */
[----:B------:R-:W-:Y:S01]  /*64b0*/  FMUL.FTZ R72, R41, R15 ;  /* 0x0000000f29487220 */ /* 0x000fe20000410000 */
[----:B------:R-:W-:Y:S01]  /*64c0*/  ISETP.GE.U32.AND P1, PT, R113, UR23, PT ;  /* 0x0000001771007c0c */ /* 0x000fe2000bf26070 */
[----:B------:R-:W-:Y:S01]  /*64d0*/  FMUL.FTZ R73, R163, R74 ;  /* 0x0000004aa3497220 */ /* 0x000fe20000410000 */
[----:B------:R-:W-:Y:S01]  /*64e0*/  FSEL R82, R82, RZ, !P6 ;  /* 0x000000ff52527208 */ /* 0x000fe20007000000 */
[----:B------:R-:W-:Y:S01]  /*64f0*/  HADD2.F32 R113, -RZ, R102.H0_H0 ;  /* 0x20000066ff717230 */ /* 0x000fe20000004100 */
[----:B------:R-:W-:Y:S01]  /*6500*/  FSEL R83, R83, 1, !P6 ;  /* 0x3f80000053537808 */ /* 0x000fe20007000000 */
[----:B------:R-:W-:Y:S01]  /*6510*/  HADD2.F32 R78, -RZ, R78.H0_H0 ;  /* 0x2000004eff4e7230 */ /* 0x000fe20000004100 */
[----:B------:R-:W-:Y:S01]  /*6520*/  ISETP.GE.U32.AND P6, PT, R104, UR23, PT ;  /* 0x0000001768007c0c */ /* 0x000fe2000bfc6070 */
[----:B------:R-:W-:Y:S02]  /*6530*/  FMUL.FTZ R74, R163, R103 ;  /* 0x00000067a34a7220 */ /* 0x000fe40000410000 */
[----:B------:R-:W-:-:S02]  /*6540*/  FMUL.FTZ R104, R37, R86 ;  /* 0x0000005625687220 */ /* 0x000fc40000410000 */
[C---:B0-----:R-:W-:Y:S02]  /*6550*/  FMUL.FTZ R99, R112.reuse, R99 ;  /* 0x0000006370637220 */ /* 0x041fe40000410000 */
[----:B------:R-:W-:Y:S01]  /*6560*/  FMUL.FTZ R96, R112, R96 ;  /* 0x0000006070607220 */ /* 0x000fe20000410000 */
[----:B------:R-:W-:Y:S01]  /*6570*/  IADD3 R112, R40, 0x9, RZ ;  /* 0x0000000928707810 */ /* 0x000fe20007ffe0ff */
[----:B------:R-:W-:Y:S02]  /*6580*/  FMUL.RZ R103, R72, 0.15915493667125701904 ;  /* 0x3e22f98348677820 */ /* 0x000fe4000040c000 */
[----:B------:R-:W-:Y:S02]  /*6590*/  FMUL.FTZ R124, R123, R15 ;  /* 0x0000000f7b7c7220 */ /* 0x000fe40000410000 */
[----:B------:R-:W-:Y:S01]  /*65a0*/  FMUL.FTZ R86, R37, R84 ;  /* 0x0000005425567220 */ /* 0x000fe20000410000 */
[----:B------:R-:W-:Y:S01]  /*65b0*/  FSEL R84, R85, RZ, !P5 ;  /* 0x000000ff55547208 */ /* 0x000fe20006800000 */
[C---:B------:R-:W-:Y:S01]  /*65c0*/  FMUL.FTZ R77, R162.reuse, R113 ;  /* 0x00000071a24d7220 */ /* 0x040fe20000410000 */
[----:B------:R-:W-:Y:S01]  /*65d0*/  FSEL R72, R105, RZ, !P0 ;  /* 0x000000ff69487208 */ /* 0x000fe20004000000 */
[----:B------:R-:W-:Y:S01]  /*65e0*/  FMUL.FTZ R78, R162, R78 ;  /* 0x0000004ea24e7220 */ /* 0x000fe20000410000 */
[----:B------:R-:W-:Y:S01]  /*65f0*/  FSEL R73, R73, RZ, !P0 ;  /* 0x000000ff49497208 */ /* 0x000fe20004000000 */
[----:B------:R-:W-:Y:S01]  /*6600*/  FMUL.FTZ R126, R123, R14 ;  /* 0x0000000e7b7e7220 */ /* 0x000fe20000410000 */
[----:B------:R-:W-:-:S02]  /*6610*/  FSEL R74, R74, RZ, !P0 ;  /* 0x000000ff4a4a7208 */ /* 0x000fc40004000000 */
[----:B------:R-:W-:Y:S02]  /*6620*/  FSEL R75, R75, 1, !P0 ;  /* 0x3f8000004b4b7808 */ /* 0x000fe40004000000 */
[----:B------:R-:W-:Y:S02]  /*6630*/  FSEL R85, R104, RZ, !P5 ;  /* 0x000000ff68557208 */ /* 0x000fe40006800000 */
[----:B------:R-:W-:Y:S01]  /*6640*/  ISETP.GE.U32.AND P0, PT, R112, UR23, PT ;  /* 0x0000001770007c0c */ /* 0x000fe2000bf06070 */
[----:B------:R-:W-:Y:S01]  /*6650*/  FMUL.FTZ R112, R41, R16 ;  /* 0x0000001029707220 */ /* 0x000fe20000410000 */
[C---:B------:R-:W-:Y:S02]  /*6660*/  IADD3 R105, R40.reuse, 0xa, RZ ;  /* 0x0000000a28697810 */ /* 0x040fe40007ffe0ff */
[----:B------:R-:W-:Y:S01]  /*6670*/  IADD3 R104, R40, 0xc, RZ ;  /* 0x0000000c28687810 */ /* 0x000fe20007ffe0ff */
[----:B------:R-:W-:Y:S01]  /*6680*/  MUFU.SIN R102, R103 ;  /* 0x0000006700667308 */ /* 0x000fe20000000400 */
[----:B------:R-:W-:-:S02]  /*6690*/  FSEL R77, R77, RZ, !P4 ;  /* 0x000000ff4d4d7208 */ /* 0x000fc40006000000 */
[----:B------:R-:W-:Y:S02]  /*66a0*/  FSEL R78, R78, RZ, !P4 ;  /* 0x000000ff4e4e7208 */ /* 0x000fe40006000000 */
[----:B------:R-:W-:Y:S02]  /*66b0*/  FSEL R79, R79, 1, !P4 ;  /* 0x3f8000004f4f7808 */ /* 0x000fe40006000000 */
[----:B------:R-:W-:Y:S01]  /*66c0*/  FSEL R86, R86, RZ, !P5 ;  /* 0x000000ff56567208 */ /* 0x000fe20006800000 */
[----:B------:R-:W-:Y:S01]  /*66d0*/  MUFU.COS R103, R103 ;  /* 0x0000006700677308 */ /* 0x000fe20000000000 */
[----:B------:R-:W-:Y:S02]  /*66e0*/  FSEL R87, R87, 1, !P5 ;  /* 0x3f80000057577808 */ /* 0x000fe40006800000 */
[----:B------:R-:W-:Y:S01]  /*66f0*/  ISETP.GE.U32.AND P4, PT, R105, UR23, PT ;  /* 0x0000001769007c0c */ /* 0x000fe2000bf86070 */
[----:B------:R-:W-:Y:S01]  /*6700*/  FMUL.RZ R105, R112, 0.15915493667125701904 ;  /* 0x3e22f98370697820 */ /* 0x000fe2000040c000 */
[----:B------:R-:W-:Y:S01]  /*6710*/  ISETP.GE.U32.AND P5, PT, R104, UR23, PT ;  /* 0x0000001768007c0c */ /* 0x000fe2000bfa6070 */
[----:B------:R-:W-:-:S02]  /*6720*/  FMUL.FTZ R104, R123, R16 ;  /* 0x000000107b687220 */ /* 0x000fc40000410000 */
[----:B------:R-:W0:Y:S01]  /*6730*/  MUFU.EX2 R124, R124 ;  /* 0x0000007c007c7308 */ /* 0x000e220000000800 */
[----:B------:R-:W-:Y:S02]  /*6740*/  HADD2.F32 R93, -RZ, R93.H0_H0 ;  /* 0x2000005dff5d7230 */ /* 0x000fe40000004100 */
[----:B------:R-:W-:-:S05]  /*6750*/  HADD2.F32 R94, -RZ, R94.H0_H0 ;  /* 0x2000005eff5e7230 */ /* 0x000fca0000004100 */
[----:B------:R-:W-:Y:S01]  /*6760*/  MUFU.SIN R100, R101 ;  /* 0x0000006500647308 */ /* 0x000fe20000000400 */
[----:B------:R-:W-:Y:S01]  /*6770*/  HADD2.F32 R116, -RZ, R90.H0_H0 ;  /* 0x2000005aff747230 */ /* 0x000fe20000004100 */
[----:B------:R-:W-:Y:S01]  /*6780*/  FMUL.FTZ R93, R39, R93 ;  /* 0x0000005d275d7220 */ /* 0x000fe20000410000 */
[----:B------:R-:W-:-:S05]  /*6790*/  HADD2.F32 R90, -RZ, R89.H0_H0 ;  /* 0x20000059ff5a7230 */ /* 0x000fca0000004100 */
[----:B------:R-:W-:Y:S01]  /*67a0*/  MUFU.COS R101, R101 ;  /* 0x0000006500657308 */ /* 0x000fe20000000000 */
[----:B------:R-:W-:Y:S01]  /*67b0*/  FMUL.FTZ R94, R39, R94 ;  /* 0x0000005e275e7220 */ /* 0x000fe20000410000 */
[----:B------:R-:W-:-:S06]  /*67c0*/  HADD2.F32 R97, -RZ, R97.H0_H0 ;  /* 0x20000061ff617230 */ /* 0x000fcc0000004100 */
[----:B------:R-:W1:Y:S01]  /*67d0*/  MUFU.EX2 R126, R126 ;  /* 0x0000007e007e7308 */ /* 0x000e620000000800 */
[----:B------:R-:W-:Y:S01]  /*67e0*/  HADD2.F32 R98, -RZ, R98.H0_H0 ;  /* 0x20000062ff627230 */ /* 0x000fe20000004100 */
[C---:B------:R-:W-:Y:S01]  /*67f0*/  FMUL.FTZ R113, R41.reuse, R17 ;  /* 0x0000001129717220 */ /* 0x040fe20000410000 */
[----:B------:R-:W-:Y:S01]  /*6800*/  IADD3 R121, R40, 0xe, RZ ;  /* 0x0000000e28797810 */ /* 0x000fe20007ffe0ff */
[----:B------:R-:W-:-:S04]  /*6810*/  FMUL.FTZ R119, R41, R18 ;  /* 0x0000001229777220 */ /* 0x000fc80000410000 */
[----:B------:R-:W-:Y:S01]  /*6820*/  MUFU.SIN R120, R105 ;  /* 0x0000006900787308 */ /* 0x000fe20000000400 */
[----:B------:R-:W-:Y:S01]  /*6830*/  FMUL.FTZ R89, R38, R116 ;  /* 0x0000007426597220 */ /* 0x000fe20000410000 */
[----:B------:R-:W-:Y:S01]  /*6840*/  FSEL R92, R92, RZ, !P2 ;  /* 0x000000ff5c5c7208 */ /* 0x000fe20005000000 */
[----:B------:R-:W-:-:S05]  /*6850*/  FMUL.FTZ R90, R38, R90 ;  /* 0x0000005a265a7220 */ /* 0x000fca0000410000 */
[----:B------:R-:W-:Y:S01]  /*6860*/  MUFU.COS R105, R105 ;  /* 0x0000006900697308 */ /* 0x000fe20000000000 */
[----:B------:R-:W-:Y:S01]  /*6870*/  FSEL R93, R93, RZ, !P2 ;  /* 0x000000ff5d5d7208 */ /* 0x000fe20005000000 */
[----:B------:R-:W-:Y:S01]  /*6880*/  FMUL.RZ R113, R113, 0.15915493667125701904 ;  /* 0x3e22f98371717820 */ /* 0x000fe2000040c000 */
[----:B------:R-:W-:-:S05]  /*6890*/  FSEL R94, R94, RZ, !P2 ;  /* 0x000000ff5e5e7208 */ /* 0x000fca0005000000 */
[----:B------:R-:W2:Y:S01]  /*68a0*/  MUFU.EX2 R104, R104 ;  /* 0x0000006800687308 */ /* 0x000ea20000000800 */
[----:B------:R-:W-:Y:S01]  /*68b0*/  FSEL R95, R95, 1, !P2 ;  /* 0x3f8000005f5f7808 */ /* 0x000fe20005000000 */
[----:B------:R-:W-:Y:S01]  /*68c0*/  FMUL.FTZ R125, R123, R17 ;  /* 0x000000117b7d7220 */ /* 0x000fe20000410000 */
[----:B------:R-:W-:Y:S01]  /*68d0*/  IADD3 R116, R40, 0xd, RZ ;  /* 0x0000000d28747810 */ /* 0x000fe20007ffe0ff */
[C---:B------:R-:W-:Y:S01]  /*68e0*/  FMUL.FTZ R97, R56.reuse, R97 ;  /* 0x0000006138617220 */ /* 0x040fe20000410000 */
[----:B------:R-:W-:Y:S01]  /*68f0*/  ISETP.GE.U32.AND P2, PT, R121, UR23, PT ;  /* 0x0000001779007c0c */ /* 0x000fe2000bf46070 */
[----:B------:R-:W-:Y:S01]  /*6900*/  FMUL.FTZ R98, R56, R98 ;  /* 0x0000006238627220 */ /* 0x000fe20000410000 */
[----:B------:R-:W-:Y:S01]  /*6910*/  IADD3 R40, R40, 0xf, RZ ;  /* 0x0000000f28287810 */ /* 0x000fe20007ffe0ff */
[----:B------:R-:W-:Y:S02]  /*6920*/  FMUL.RZ R119, R119, 0.15915493667125701904 ;  /* 0x3e22f98377777820 */ /* 0x000fe4000040c000 */
[----:B------:R-:W-:-:S02]  /*6930*/  FMUL.FTZ R121, R123, R18 ;  /* 0x000000127b797220 */ /* 0x000fc40000410000 */
[C---:B0-----:R-:W-:Y:S02]  /*6940*/  FMUL.FTZ R103, R124.reuse, R103 ;  /* 0x000000677c677220 */ /* 0x041fe40000410000 */
[----:B------:R-:W-:Y:S01]  /*6950*/  FMUL.FTZ R102, R124, R102 ;  /* 0x000000667c667220 */ /* 0x000fe20000410000 */
[----:B------:R-:W-:Y:S01]  /*6960*/  FSEL R88, R88, RZ, !P3 ;  /* 0x000000ff58587208 */ /* 0x000fe20005800000 */
[----:B------:R-:W-:Y:S01]  /*6970*/  FMUL.FTZ R124, R41, R19 ;  /* 0x00000013297c7220 */ /* 0x000fe20000410000 */
[----:B------:R-:W-:Y:S01]  /*6980*/  FSEL R89, R89, RZ, !P3 ;  /* 0x000000ff59597208 */ /* 0x000fe20005800000 */
[----:B------:R-:W-:Y:S01]  /*6990*/  MUFU.SIN R112, R113 ;  /* 0x0000007100707308 */ /* 0x000fe20000000400 */
[----:B------:R-:W-:Y:S01]  /*69a0*/  FSEL R90, R90, RZ, !P3 ;  /* 0x000000ff5a5a7208 */ /* 0x000fe20005800000 */
[C---:B-1----:R-:W-:Y:S01]  /*69b0*/  FMUL.FTZ R101, R126.reuse, R101 ;  /* 0x000000657e657220 */ /* 0x042fe20000410000 */
[----:B------:R-:W-:Y:S01]  /*69c0*/  FSEL R91, R91, 1, !P3 ;  /* 0x3f8000005b5b7808 */ /* 0x000fe20005800000 */
[----:B------:R-:W-:Y:S01]  /*69d0*/  FMUL.FTZ R100, R126, R100 ;  /* 0x000000647e647220 */ /* 0x000fe20000410000 */
[----:B------:R-:W-:Y:S01]  /*69e0*/  ISETP.GE.U32.AND P3, PT, R116, UR23, PT ;  /* 0x0000001774007c0c */ /* 0x000fe2000bf66070 */
[----:B------:R-:W-:Y:S01]  /*69f0*/  FMUL.FTZ R126, R64, R68 ;  /* 0x00000044407e7220 */ /* 0x000fe20000410000 */
[----:B------:R-:W-:Y:S01]  /*6a00*/  FSEL R96, R96, RZ, !P1 ;  /* 0x000000ff60607208 */ /* 0x000fe20004800000 */
[----:B------:R-:W-:Y:S01]  /*6a10*/  MUFU.COS R113, R113 ;  /* 0x0000007100717308 */ /* 0x000fe20000000000 */
[----:B------:R-:W-:-:S02]  /*6a20*/  FSEL R97, R97, RZ, !P1 ;  /* 0x000000ff61617208 */ /* 0x000fc40004800000 */
[----:B------:R-:W-:Y:S02]  /*6a30*/  FSEL R98, R98, RZ, !P1 ;  /* 0x000000ff62627208 */ /* 0x000fe40004800000 */
[----:B------:R-:W-:Y:S01]  /*6a40*/  FSEL R99, R99, 1, !P1 ;  /* 0x3f80000063637808 */ /* 0x000fe20004800000 */
[----:B------:R-:W-:Y:S01]  /*6a50*/  FMUL.RZ R124, R124, 0.15915493667125701904 ;  /* 0x3e22f9837c7c7820 */ /* 0x000fe2000040c000 */
[----:B------:R-:W-:Y:S01]  /*6a60*/  ISETP.GE.U32.AND P1, PT, R40, UR23, PT ;  /* 0x0000001728007c0c */ /* 0x000fe2000bf26070 */
[----:B------:R-:W0:Y:S01]  /*6a70*/  MUFU.EX2 R125, R125 ;  /* 0x0000007d007d7308 */ /* 0x000e220000000800 */
[----:B------:R-:W-:Y:S02]  /*6a80*/  FMUL.FTZ R40, R123, R19 ;  /* 0x000000137b287220 */ /* 0x000fe40000410000 */
[----:B------:R-:W-:-:S05]  /*6a90*/  FMUL.FTZ R127, R67, R68 ;  /* 0x00000044437f7220 */ /* 0x000fca0000410000 */
[----:B------:R-:W-:Y:S01]  /*6aa0*/  MUFU.SIN R116, R119 ;  /* 0x0000007700747308 */ /* 0x000fe20000000400 */
[----:B--2---:R-:W-:Y:S02]  /*6ab0*/  FMUL.FTZ R105, R104, R105 ;  /* 0x0000006968697220 */ /* 0x004fe40000410000 */
[----:B------:R-:W-:-:S05]  /*6ac0*/  FFMA.FTZ R126, R67, R71, -R126 ;  /* 0x00000047437e7223 */ /* 0x000fca000001087e */
[----:B------:R-:W-:Y:S01]  /*6ad0*/  MUFU.COS R119, R119 ;  /* 0x0000007700777308 */ /* 0x000fe20000000000 */
[----:B------:R-:W-:Y:S02]  /*6ae0*/  FMUL.FTZ R104, R104, R120 ;  /* 0x0000007868687220 */ /* 0x000fe40000410000 */
[----:B------:R-:W-:-:S05]  /*6af0*/  FFMA.FTZ R127, R64, R71, R127 ;  /* 0x00000047407f7223 */ /* 0x000fca000001007f */
[----:B------:R-:W1:Y:S01]  /*6b00*/  MUFU.EX2 R121, R121 ;  /* 0x0000007900797308 */ /* 0x000e620000000800 */
[----:B------:R-:W-:Y:S02]  /*6b10*/  FMUL.FTZ R41, R41, R20 ;  /* 0x0000001429297220 */ /* 0x000fe40000410000 */
[----:B------:R-:W-:-:S05]  /*6b20*/  FMUL.FTZ R155, R72, R126 ;  /* 0x0000007e489b7220 */ /* 0x000fca0000410000 */
[----:B------:R-:W-:Y:S01]  /*6b30*/  MUFU.SIN R120, R124 ;  /* 0x0000007c00787308 */ /* 0x000fe20000000400 */
[----:B------:R-:W-:Y:S02]  /*6b40*/  FMUL.FTZ R156, R72, R127 ;  /* 0x0000007f489c7220 */ /* 0x000fe40000410000 */
[----:B------:R-:W-:-:S05]  /*6b50*/  FMUL.FTZ R123, R123, R20 ;  /* 0x000000147b7b7220 */ /* 0x000fca0000410000 */
[----:B------:R-:W-:Y:S01]  /*6b60*/  MUFU.EX2 R40, R40 ;  /* 0x0000002800287308 */ /* 0x000fe20000000800 */
[----:B------:R-:W-:Y:S02]  /*6b70*/  FMUL.RZ R41, R41, 0.15915493667125701904 ;  /* 0x3e22f98329297820 */ /* 0x000fe4000040c000 */
[----:B------:R-:W-:-:S05]  /*6b80*/  FFMA.FTZ R127, R75, R127, R155 ;  /* 0x0000007f4b7f7223 */ /* 0x000fca000001009b */
[----:B------:R-:W2:Y:S01]  /*6b90*/  MUFU.COS R124, R124 ;  /* 0x0000007c007c7308 */ /* 0x000ea20000000000 */
[----:B------:R-:W-:Y:S02]  /*6ba0*/  FFMA.FTZ R126, R75, R126, -R156 ;  /* 0x0000007e4b7e7223 */ /* 0x000fe4000001089c */
[C---:B0-----:R-:W-:Y:S02]  /*6bb0*/  FMUL.FTZ R113, R125.reuse, R113 ;  /* 0x000000717d717220 */ /* 0x041fe40000410000 */
[----:B------:R-:W-:Y:S02]  /*6bc0*/  FMUL.FTZ R112, R125, R112 ;  /* 0x000000707d707220 */ /* 0x000fe40000410000 */
[----:B------:R-:W-:Y:S01]  /*6bd0*/  FMUL.FTZ R155, R76, R127 ;  /* 0x0000007f4c9b7220 */ /* 0x000fe20000410000 */
[----:B------:R-:W-:Y:S01]  /*6be0*/  MUFU.EX2 R123, R123 ;  /* 0x0000007b007b7308 */ /* 0x000fe20000000800 */
[C---:B-1----:R-:W-:Y:S02]  /*6bf0*/  FMUL.FTZ R119, R121.reuse, R119 ;  /* 0x0000007779777220 */ /* 0x042fe40000410000 */
[----:B------:R-:W-:-:S02]  /*6c00*/  FMUL.FTZ R116, R121, R116 ;  /* 0x0000007479747220 */ /* 0x000fc40000410000 */
[----:B------:R-:W-:-:S03]  /*6c10*/  FMUL.FTZ R121, R76, R126 ;  /* 0x0000007e4c797220 */ /* 0x000fc60000410000 */
[----:B------:R-:W0:Y:S01]  /*6c20*/  MUFU.COS R125, R41 ;  /* 0x00000029007d7308 */ /* 0x000e220000000000 */
[C---:B------:R-:W-:Y:S02]  /*6c30*/  FFMA.FTZ R126, R79.reuse, R126, -R155 ;  /* 0x0000007e4f7e7223 */ /* 0x040fe4000001089b */
[----:B------:R-:W-:-:S05]  /*6c40*/  FFMA.FTZ R127, R79, R127, R121 ;  /* 0x0000007f4f7f7223 */ /* 0x000fca0000010079 */
[----:B------:R-:W1:Y:S01]  /*6c50*/  MUFU.SIN R41, R41 ;  /* 0x0000002900297308 */ /* 0x000e620000000400 */
[----:B--2---:R-:W-:Y:S02]  /*6c60*/  FMUL.FTZ R121, R40, R124 ;  /* 0x0000007c28797220 */ /* 0x004fe40000410000 */
[----:B------:R-:W-:Y:S02]  /*6c70*/  FMUL.FTZ R124, R80, R126 ;  /* 0x0000007e507c7220 */ /* 0x000fe40000410000 */
[----:B------:R-:W-:Y:S02]  /*6c80*/  FMUL.FTZ R120, R40, R120 ;  /* 0x0000007828787220 */ /* 0x000fe40000410000 */
[-C--:B------:R-:W-:Y:S02]  /*6c90*/  FMUL.FTZ R40, R80, R127.reuse ;  /* 0x0000007f50287220 */ /* 0x080fe40000410000 */
[C---:B------:R-:W-:Y:S02]  /*6ca0*/  FFMA.FTZ R127, R83.reuse, R127, R124 ;  /* 0x0000007f537f7223 */ /* 0x040fe4000001007c */
[----:B------:R-:W-:-:S02]  /*6cb0*/  FFMA.FTZ R40, R83, R126, -R40 ;  /* 0x0000007e53287223 */ /* 0x000fc40000010828 */
[C---:B------:R-:W-:Y:S02]  /*6cc0*/  FMUL.FTZ R124, R84.reuse, R127 ;  /* 0x0000007f547c7220 */ /* 0x040fe40000410000 */
[C---:B0-----:R-:W-:Y:S02]  /*6cd0*/  FMUL.FTZ R125, R123.reuse, R125 ;  /* 0x0000007d7b7d7220 */ /* 0x041fe40000410000 */
[----:B-1----:R-:W-:Y:S02]  /*6ce0*/  FMUL.FTZ R123, R123, R41 ;  /* 0x000000297b7b7220 */ /* 0x002fe40000410000 */
[-C--:B------:R-:W-:Y:S02]  /*6cf0*/  FMUL.FTZ R41, R84, R40.reuse ;  /* 0x0000002854297220 */ /* 0x080fe40000410000 */
[----:B------:R-:W-:Y:S02]  /*6d00*/  FFMA.FTZ R40, R87, R40, -R124 ;  /* 0x0000002857287223 */ /* 0x000fe4000001087c */
[----:B------:R-:W-:-:S02]  /*6d10*/  FMUL.FTZ R124, R66, R68 ;  /* 0x00000044427c7220 */ /* 0x000fc40000410000 */
[C---:B------:R-:W-:Y:S02]  /*6d20*/  FMUL.FTZ R126, R65.reuse, R68 ;  /* 0x00000044417e7220 */ /* 0x040fe40000410000 */
[-C--:B------:R-:W-:Y:S02]  /*6d30*/  FFMA.FTZ R124, R65, R71.reuse, -R124 ;  /* 0x00000047417c7223 */ /* 0x080fe4000001087c */
[----:B------:R-:W-:Y:S02]  /*6d40*/  FFMA.FTZ R126, R66, R71, R126 ;  /* 0x00000047427e7223 */ /* 0x000fe4000001007e */
[----:B------:R-:W-:Y:S02]  /*6d50*/  FADD.FTZ R124, R69, R124 ;  /* 0x0000007c457c7221 */ /* 0x000fe40000010000 */
[----:B------:R-:W-:Y:S02]  /*6d60*/  FADD.FTZ R126, R70, R126 ;  /* 0x0000007e467e7221 */ /* 0x000fe40000010000 */
[----:B------:R-:W-:-:S02]  /*6d70*/  FFMA.FTZ R41, R87, R127, R41 ;  /* 0x0000007f57297223 */ /* 0x000fc40000010029 */
[C---:B------:R-:W-:Y:S02]  /*6d80*/  FMUL.FTZ R127, R72.reuse, R124 ;  /* 0x0000007c487f7220 */ /* 0x040fe40000410000 */
[-C--:B------:R-:W-:Y:S02]  /*6d90*/  FMUL.FTZ R155, R72, R126.reuse ;  /* 0x0000007e489b7220 */ /* 0x080fe40000410000 */
[C---:B------:R-:W-:Y:S02]  /*6da0*/  FFMA.FTZ R126, R75.reuse, R126, R127 ;  /* 0x0000007e4b7e7223 */ /* 0x040fe4000001007f */
[----:B------:R-:W-:Y:S02]  /*6db0*/  FFMA.FTZ R124, R75, R124, -R155 ;  /* 0x0000007c4b7c7223 */ /* 0x000fe4000001089b */
[C---:B------:R-:W-:Y:S02]  /*6dc0*/  FMUL.FTZ R155, R88.reuse, R41 ;  /* 0x00000029589b7220 */ /* 0x040fe40000410000 */
[----:B------:R-:W-:-:S02]  /*6dd0*/  FMUL.FTZ R127, R88, R40 ;  /* 0x00000028587f7220 */ /* 0x000fc40000410000 */
[----:B------:R-:W-:Y:S02]  /*6de0*/  FADD.FTZ R126, R74, R126 ;  /* 0x0000007e4a7e7221 */ /* 0x000fe40000010000 */
[----:B------:R-:W-:Y:S02]  /*6df0*/  FADD.FTZ R124, R73, R124 ;  /* 0x0000007c497c7221 */ /* 0x000fe40000010000 */
[C---:B------:R-:W-:Y:S02]  /*6e00*/  FFMA.FTZ R40, R91.reuse, R40, -R155 ;  /* 0x000000285b287223 */ /* 0x040fe4000001089b */
[----:B------:R-:W-:Y:S02]  /*6e10*/  FFMA.FTZ R41, R91, R41, R127 ;  /* 0x000000295b297223 */ /* 0x000fe4000001007f */
[C---:B------:R-:W-:Y:S02]  /*6e20*/  FMUL.FTZ R155, R76.reuse, R126 ;  /* 0x0000007e4c9b7220 */ /* 0x040fe40000410000 */
[----:B------:R-:W-:-:S02]  /*6e30*/  FMUL.FTZ R127, R76, R124 ;  /* 0x0000007c4c7f7220 */ /* 0x000fc40000410000 */
[C---:B------:R-:W-:Y:S02]  /*6e40*/  FFMA.FTZ R124, R79.reuse, R124, -R155 ;  /* 0x0000007c4f7c7223 */ /* 0x040fe4000001089b */
[----:B------:R-:W-:Y:S02]  /*6e50*/  FFMA.FTZ R126, R79, R126, R127 ;  /* 0x0000007e4f7e7223 */ /* 0x000fe4000001007f */
[C---:B------:R-:W-:Y:S02]  /*6e60*/  FMUL.FTZ R127, R92.reuse, R40 ;  /* 0x000000285c7f7220 */ /* 0x040fe40000410000 */
[----:B------:R-:W-:Y:S02]  /*6e70*/  FMUL.FTZ R155, R92, R41 ;  /* 0x000000295c9b7220 */ /* 0x000fe40000410000 */
[----:B------:R-:W-:Y:S02]  /*6e80*/  FADD.FTZ R124, R77, R124 ;  /* 0x0000007c4d7c7221 */ /* 0x000fe40000010000 */
[----:B------:R-:W-:-:S02]  /*6e90*/  FADD.FTZ R126, R78, R126 ;  /* 0x0000007e4e7e7221 */ /* 0x000fc40000010000 */
[C---:B------:R-:W-:Y:S02]  /*6ea0*/  FFMA.FTZ R41, R95.reuse, R41, R127 ;  /* 0x000000295f297223 */ /* 0x040fe4000001007f */
[----:B------:R-:W-:Y:S02]  /*6eb0*/  FFMA.FTZ R40, R95, R40, -R155 ;  /* 0x000000285f287223 */ /* 0x000fe4000001089b */
[C---:B------:R-:W-:Y:S02]  /*6ec0*/  FMUL.FTZ R127, R80.reuse, R124 ;  /* 0x0000007c507f7220 */ /* 0x040fe40000410000 */
[-C--:B------:R-:W-:Y:S02]  /*6ed0*/  FMUL.FTZ R155, R80, R126.reuse ;  /* 0x0000007e509b7220 */ /* 0x080fe40000410000 */
[C---:B------:R-:W-:Y:S02]  /*6ee0*/  FFMA.FTZ R126, R83.reuse, R126, R127 ;  /* 0x0000007e537e7223 */ /* 0x040fe4000001007f */
[----:B------:R-:W-:-:S02]  /*6ef0*/  FFMA.FTZ R124, R83, R124, -R155 ;  /* 0x0000007c537c7223 */ /* 0x000fc4000001089b */
[CC--:B------:R-:W-:Y:S02]  /*6f00*/  FMUL.FTZ R155, R96.reuse, R41.reuse ;  /* 0x00000029609b7220 */ /* 0x0c0fe40000410000 */
[-C--:B------:R-:W-:Y:S02]  /*6f10*/  FMUL.FTZ R127, R96, R40.reuse ;  /* 0x00000028607f7220 */ /* 0x080fe40000410000 */
[----:B------:R-:W-:Y:S02]  /*6f20*/  FADD.FTZ R126, R82, R126 ;  /* 0x0000007e527e7221 */ /* 0x000fe40000010000 */
[----:B------:R-:W-:Y:S02]  /*6f30*/  FADD.FTZ R124, R81, R124 ;  /* 0x0000007c517c7221 */ /* 0x000fe40000010000 */
[C---:B------:R-:W-:Y:S02]  /*6f40*/  FFMA.FTZ R40, R99.reuse, R40, -R155 ;  /* 0x0000002863287223 */ /* 0x040fe4000001089b */
[----:B------:R-:W-:-:S02]  /*6f50*/  FFMA.FTZ R41, R99, R41, R127 ;  /* 0x0000002963297223 */ /* 0x000fc4000001007f */
[----:B------:R-:W-:Y:S01]  /*6f60*/  FMUL.FTZ R155, R84, R126 ;  /* 0x0000007e549b7220 */ /* 0x000fe20000410000 */
[----:B------:R-:W-:Y:S01]  /*6f70*/  FSEL R100, R100, RZ, !P0 ;  /* 0x000000ff64647208 */ /* 0x000fe20004000000 */
[-C--:B------:R-:W-:Y:S02]  /*6f80*/  FMUL.FTZ R127, R84, R124.reuse ;  /* 0x0000007c547f7220 */ /* 0x080fe40000410000 */
[----:B------:R-:W-:Y:S01]  /*6f90*/  FFMA.FTZ R124, R87, R124, -R155 ;  /* 0x0000007c577c7223 */ /* 0x000fe2000001089b */
[----:B------:R-:W-:Y:S01]  /*6fa0*/  FSEL R101, R101, 1, !P0 ;  /* 0x3f80000065657808 */ /* 0x000fe20004000000 */
[----:B------:R-:W-:Y:S02]  /*6fb0*/  FFMA.FTZ R126, R87, R126, R127 ;  /* 0x0000007e577e7223 */ /* 0x000fe4000001007f */
[C---:B------:R-:W-:Y:S02]  /*6fc0*/  FMUL.FTZ R127, R100.reuse, R40 ;  /* 0x00000028647f7220 */ /* 0x040fe40000410000 */
[----:B------:R-:W-:-:S02]  /*6fd0*/  FMUL.FTZ R155, R100, R41 ;  /* 0x00000029649b7220 */ /* 0x000fc40000410000 */
[----:B------:R-:W-:Y:S02]  /*6fe0*/  FADD.FTZ R124, R85, R124 ;  /* 0x0000007c557c7221 */ /* 0x000fe40000010000 */
[----:B------:R-:W-:Y:S02]  /*6ff0*/  FADD.FTZ R126, R86, R126 ;  /* 0x0000007e567e7221 */ /* 0x000fe40000010000 */
[C---:B------:R-:W-:Y:S02]  /*7000*/  FFMA.FTZ R41, R101.reuse, R41, R127 ;  /* 0x0000002965297223 */ /* 0x040fe4000001007f */
[----:B------:R-:W-:Y:S02]  /*7010*/  FFMA.FTZ R40, R101, R40, -R155 ;  /* 0x0000002865287223 */ /* 0x000fe4000001089b */
[----:B------:R-:W-:Y:S01]  /*7020*/  FMUL.FTZ R127, R88, R124 ;  /* 0x0000007c587f7220 */ /* 0x000fe20000410000 */
[----:B------:R-:W-:Y:S01]  /*7030*/  FSEL R102, R102, RZ, !P4 ;  /* 0x000000ff66667208 */ /* 0x000fe20006000000 */
[----:B------:R-:W-:-:S02]  /*7040*/  FMUL.FTZ R155, R88, R126 ;  /* 0x0000007e589b7220 */ /* 0x000fc40000410000 */
[----:B------:R-:W-:Y:S01]  /*7050*/  FFMA.FTZ R126, R91, R126, R127 ;  /* 0x0000007e5b7e7223 */ /* 0x000fe2000001007f */
[----:B------:R-:W-:Y:S01]  /*7060*/  FSEL R103, R103, 1, !P4 ;  /* 0x3f80000067677808 */ /* 0x000fe20006000000 */
[----:B------:R-:W-:Y:S02]  /*7070*/  FFMA.FTZ R124, R91, R124, -R155 ;  /* 0x0000007c5b7c7223 */ /* 0x000fe4000001089b */
[C---:B------:R-:W-:Y:S02]  /*7080*/  FMUL.FTZ R155, R102.reuse, R41 ;  /* 0x00000029669b7220 */ /* 0x040fe40000410000 */
[----:B------:R-:W-:Y:S02]  /*7090*/  FMUL.FTZ R127, R102, R40 ;  /* 0x00000028667f7220 */ /* 0x000fe40000410000 */
[----:B------:R-:W-:Y:S02]  /*70a0*/  FADD.FTZ R126, R90, R126 ;  /* 0x0000007e5a7e7221 */ /* 0x000fe40000010000 */
[----:B------:R-:W-:-:S02]  /*70b0*/  FADD.FTZ R124, R89, R124 ;  /* 0x0000007c597c7221 */ /* 0x000fc40000010000 */
[C---:B------:R-:W-:Y:S02]  /*70c0*/  FFMA.FTZ R40, R103.reuse, R40, -R155 ;  /* 0x0000002867287223 */ /* 0x040fe4000001089b */
[----:B------:R-:W-:Y:S02]  /*70d0*/  FFMA.FTZ R41, R103, R41, R127 ;  /* 0x0000002967297223 */ /* 0x000fe4000001007f */
[----:B------:R-:W-:Y:S01]  /*70e0*/  FMUL.FTZ R155, R92, R126 ;  /* 0x0000007e5c9b7220 */ /* 0x000fe20000410000 */
[----:B------:R-:W-:Y:S01]  /*70f0*/  FSEL R104, R104, RZ, !P6 ;  /* 0x000000ff68687208 */ /* 0x000fe20007000000 */
[-C--:B------:R-:W-:Y:S02]  /*7100*/  FMUL.FTZ R127, R92, R124.reuse ;  /* 0x0000007c5c7f7220 */ /* 0x080fe40000410000 */
[----:B------:R-:W-:Y:S01]  /*7110*/  FFMA.FTZ R124, R95, R124, -R155 ;  /* 0x0000007c5f7c7223 */ /* 0x000fe2000001089b */
[----:B------:R-:W-:Y:S01]  /*7120*/  FSEL R105, R105, 1, !P6 ;  /* 0x3f80000069697808 */ /* 0x000fe20007000000 */
[----:B------:R-:W-:-:S02]  /*7130*/  FFMA.FTZ R126, R95, R126, R127 ;  /* 0x0000007e5f7e7223 */ /* 0x000fc4000001007f */
[CC--:B------:R-:W-:Y:S02]  /*7140*/  FMUL.FTZ R127, R104.reuse, R40.reuse ;  /* 0x00000028687f7220 */ /* 0x0c0fe40000410000 */
[-C--:B------:R-:W-:Y:S02]  /*7150*/  FMUL.FTZ R155, R104, R41.reuse ;  /* 0x00000029689b7220 */ /* 0x080fe40000410000 */
[----:B------:R-:W-:Y:S02]  /*7160*/  FADD.FTZ R124, R93, R124 ;  /* 0x0000007c5d7c7221 */ /* 0x000fe40000010000 */
[----:B------:R-:W-:Y:S02]  /*7170*/  FADD.FTZ R126, R94, R126 ;  /* 0x0000007e5e7e7221 */ /* 0x000fe40000010000 */
[C---:B------:R-:W-:Y:S02]  /*7180*/  FFMA.FTZ R41, R105.reuse, R41, R127 ;  /* 0x0000002969297223 */ /* 0x040fe4000001007f */
[----:B------:R-:W-:-:S02]  /*7190*/  FFMA.FTZ R40, R105, R40, -R155 ;  /* 0x0000002869287223 */ /* 0x000fc4000001089b */
[C---:B------:R-:W-:Y:S02]  /*71a0*/  FMUL.FTZ R127, R96.reuse, R124 ;  /* 0x0000007c607f7220 */ /* 0x040fe40000410000 */
[-C--:B------:R-:W-:Y:S01]  /*71b0*/  FMUL.FTZ R155, R96, R126.reuse ;  /* 0x0000007e609b7220 */ /* 0x080fe20000410000 */
[----:B------:R-:W-:Y:S01]  /*71c0*/  HADD2.F32 R106, -RZ, R106.H0_H0 ;  /* 0x2000006aff6a7230 */ /* 0x000fe20000004100 */
[C---:B------:R-:W-:Y:S01]  /*71d0*/  FFMA.FTZ R126, R99.reuse, R126, R127 ;  /* 0x0000007e637e7223 */ /* 0x040fe2000001007f */
[----:B------:R-:W-:Y:S01]  /*71e0*/  HADD2.F32 R127, -RZ, R107.H0_H0 ;  /* 0x2000006bff7f7230 */ /* 0x000fe20000004100 */
[----:B------:R-:W-:Y:S02]  /*71f0*/  FFMA.FTZ R124, R99, R124, -R155 ;  /* 0x0000007c637c7223 */ /* 0x000fe4000001089b */
[----:B------:R-:W-:Y:S02]  /*7200*/  FADD.FTZ R126, R98, R126 ;  /* 0x0000007e627e7221 */ /* 0x000fe40000010000 */
[----:B------:R-:W-:-:S02]  /*7210*/  FADD.FTZ R124, R97, R124 ;  /* 0x0000007c617c7221 */ /* 0x000fc40000010000 */
[C---:B------:R-:W-:Y:S02]  /*7220*/  FMUL.FTZ R107, R57.reuse, R106 ;  /* 0x0000006a396b7220 */ /* 0x040fe40000410000 */
[----:B------:R-:W-:Y:S02]  /*7230*/  FMUL.FTZ R106, R57, R127 ;  /* 0x0000007f396a7220 */ /* 0x000fe40000410000 */
[C---:B------:R-:W-:Y:S02]  /*7240*/  FMUL.FTZ R155, R100.reuse, R126 ;  /* 0x0000007e649b7220 */ /* 0x040fe40000410000 */
[-C--:B------:R-:W-:Y:S01]  /*7250*/  FMUL.FTZ R127, R100, R124.reuse ;  /* 0x0000007c647f7220 */ /* 0x080fe20000410000 */
[----:B------:R-:W-:Y:S01]  /*7260*/  FSEL R107, R107, RZ, !P0 ;  /* 0x000000ff6b6b7208 */ /* 0x000fe20004000000 */
[C---:B------:R-:W-:Y:S01]  /*7270*/  FFMA.FTZ R124, R101.reuse, R124, -R155 ;  /* 0x0000007c657c7223 */ /* 0x040fe2000001089b */
[----:B------:R-:W-:Y:S01]  /*7280*/  FSEL R106, R106, RZ, !P0 ;  /* 0x000000ff6a6a7208 */ /* 0x000fe20004000000 */
[----:B------:R-:W-:Y:S01]  /*7290*/  FFMA.FTZ R126, R101, R126, R127 ;  /* 0x0000007e657e7223 */ /* 0x000fe2000001007f */
[----:B------:R-:W-:Y:S01]  /*72a0*/  HADD2.F32 R127, -RZ, R108.H0_H0 ;  /* 0x2000006cff7f7230 */ /* 0x000fe20000004100 */
[----:B------:R-:W-:Y:S01]  /*72b0*/  FADD.FTZ R124, R107, R124 ;  /* 0x0000007c6b7c7221 */ /* 0x000fe20000010000 */
[----:B------:R-:W-:Y:S01]  /*72c0*/  HADD2.F32 R108, -RZ, R109.H0_H0 ;  /* 0x2000006dff6c7230 */ /* 0x000fe20000004100 */
[----:B------:R-:W-:-:S02]  /*72d0*/  FADD.FTZ R126, R106, R126 ;  /* 0x0000007e6a7e7221 */ /* 0x000fc40000010000 */
[C---:B------:R-:W-:Y:S02]  /*72e0*/  FMUL.FTZ R109, R58.reuse, R127 ;  /* 0x0000007f3a6d7220 */ /* 0x040fe40000410000 */
[----:B------:R-:W-:Y:S02]  /*72f0*/  FMUL.FTZ R108, R58, R108 ;  /* 0x0000006c3a6c7220 */ /* 0x000fe40000410000 */
[C---:B------:R-:W-:Y:S02]  /*7300*/  FMUL.FTZ R127, R102.reuse, R124 ;  /* 0x0000007c667f7220 */ /* 0x040fe40000410000 */
[-C--:B------:R-:W-:Y:S01]  /*7310*/  FMUL.FTZ R155, R102, R126.reuse ;  /* 0x0000007e669b7220 */ /* 0x080fe20000410000 */
[----:B------:R-:W-:Y:S01]  /*7320*/  FSEL R109, R109, RZ, !P4 ;  /* 0x000000ff6d6d7208 */ /* 0x000fe20006000000 */
[C---:B------:R-:W-:Y:S01]  /*7330*/  FFMA.FTZ R126, R103.reuse, R126, R127 ;  /* 0x0000007e677e7223 */ /* 0x040fe2000001007f */
[----:B------:R-:W-:Y:S01]  /*7340*/  FSEL R108, R108, RZ, !P4 ;  /* 0x000000ff6c6c7208 */ /* 0x000fe20006000000 */
[----:B------:R-:W-:Y:S01]  /*7350*/  FFMA.FTZ R124, R103, R124, -R155 ;  /* 0x0000007c677c7223 */ /* 0x000fe2000001089b */
[----:B------:R-:W-:-:S02]  /*7360*/  HADD2.F32 R127, -RZ, R110.H0_H0 ;  /* 0x2000006eff7f7230 */ /* 0x000fc40000004100 */
[----:B------:R-:W-:Y:S01]  /*7370*/  HADD2.F32 R110, -RZ, R111.H0_H0 ;  /* 0x2000006fff6e7230 */ /* 0x000fe20000004100 */
[----:B------:R-:W-:Y:S02]  /*7380*/  FADD.FTZ R124, R109, R124 ;  /* 0x0000007c6d7c7221 */ /* 0x000fe40000010000 */
[----:B------:R-:W-:Y:S02]  /*7390*/  FADD.FTZ R126, R108, R126 ;  /* 0x0000007e6c7e7221 */ /* 0x000fe40000010000 */
[C---:B------:R-:W-:Y:S02]  /*73a0*/  FMUL.FTZ R110, R59.reuse, R110 ;  /* 0x0000006e3b6e7220 */ /* 0x040fe40000410000 */
[----:B------:R-:W-:Y:S02]  /*73b0*/  FMUL.FTZ R111, R59, R127 ;  /* 0x0000007f3b6f7220 */ /* 0x000fe40000410000 */
[C---:B------:R-:W-:Y:S02]  /*73c0*/  FMUL.FTZ R127, R104.reuse, R124 ;  /* 0x0000007c687f7220 */ /* 0x040fe40000410000 */
[-C--:B------:R-:W-:Y:S01]  /*73d0*/  FMUL.FTZ R155, R104, R126.reuse ;  /* 0x0000007e689b7220 */ /* 0x080fe20000410000 */
[----:B------:R-:W-:Y:S01]  /*73e0*/  FSEL R110, R110, RZ, !P6 ;  /* 0x000000ff6e6e7208 */ /* 0x000fe20007000000 */
[----:B------:R-:W-:Y:S01]  /*73f0*/  FFMA.FTZ R126, R105, R126, R127 ;  /* 0x0000007e697e7223 */ /* 0x000fe2000001007f */
[----:B------:R-:W-:Y:S01]  /*7400*/  FSEL R111, R111, RZ, !P6 ;  /* 0x000000ff6f6f7208 */ /* 0x000fe20007000000 */
[----:B------:R-:W-:Y:S01]  /*7410*/  FFMA.FTZ R124, R105, R124, -R155 ;  /* 0x0000007c697c7223 */ /* 0x000fe2000001089b */
[----:B------:R-:W-:Y:S01]  /*7420*/  FSEL R112, R112, RZ, !P5 ;  /* 0x000000ff70707208 */ /* 0x000fe20006800000 */
[----:B------:R-:W-:-:S02]  /*7430*/  FADD.FTZ R127, R110, R126 ;  /* 0x0000007e6e7f7221 */ /* 0x000fc40000010000 */
[----:B------:R-:W-:Y:S01]  /*7440*/  FADD.FTZ R124, R111, R124 ;  /* 0x0000007c6f7c7221 */ /* 0x000fe20000010000 */
[----:B------:R-:W-:Y:S01]  /*7450*/  FSEL R113, R113, 1, !P5 ;  /* 0x3f80000071717808 */ /* 0x000fe20006800000 */
[----:B------:R-:W-:Y:S01]  /*7460*/  HADD2.F32 R115, -RZ, R115.H0_H0 ;  /* 0x20000073ff737230 */ /* 0x000fe20000004100 */
[CC--:B------:R-:W-:Y:S01]  /*7470*/  FMUL.FTZ R126, R112.reuse, R127.reuse ;  /* 0x0000007f707e7220 */ /* 0x0c0fe20000410000 */
[----:B------:R-:W-:Y:S01]  /*7480*/  HADD2.F32 R114, -RZ, R114.H0_H0 ;  /* 0x20000072ff727230 */ /* 0x000fe20000004100 */
[-C--:B------:R-:W-:Y:S02]  /*7490*/  FMUL.FTZ R155, R112, R124.reuse ;  /* 0x0000007c709b7220 */ /* 0x080fe40000410000 */
[C---:B------:R-:W-:Y:S02]  /*74a0*/  FFMA.FTZ R126, R113.reuse, R124, -R126 ;  /* 0x0000007c717e7223 */ /* 0x040fe4000001087e */
[----:B------:R-:W-:Y:S02]  /*74b0*/  FFMA.FTZ R124, R113, R127, R155 ;  /* 0x0000007f717c7223 */ /* 0x000fe4000001009b */
[----:B------:R-:W-:-:S02]  /*74c0*/  FMUL.FTZ R115, R60, R115 ;  /* 0x000000733c737220 */ /* 0x000fc40000410000 */
[----:B------:R-:W-:Y:S01]  /*74d0*/  FMUL.FTZ R127, R60, R114 ;  /* 0x000000723c7f7220 */ /* 0x000fe20000410000 */
[----:B------:R-:W-:Y:S02]  /*74e0*/  FSEL R114, R116, RZ, !P3 ;  /* 0x000000ff74727208 */ /* 0x000fe40005800000 */
[----:B------:R-:W-:Y:S02]  /*74f0*/  FSEL R115, R115, RZ, !P5 ;  /* 0x000000ff73737208 */ /* 0x000fe40006800000 */
[----:B------:R-:W-:Y:S01]  /*7500*/  FSEL R116, R127, RZ, !P5 ;  /* 0x000000ff7f747208 */ /* 0x000fe20006800000 */
[----:B------:R-:W-:Y:S02]  /*7510*/  HADD2.F32 R118, -RZ, R118.H0_H0 ;  /* 0x20000076ff767230 */ /* 0x000fe40000004100 */
[----:B------:R-:W-:Y:S01]  /*7520*/  HADD2.F32 R127, -RZ, R117.H0_H0 ;  /* 0x20000075ff7f7230 */ /* 0x000fe20000004100 */
[----:B------:R-:W-:Y:S02]  /*7530*/  FADD.FTZ R155, R115, R124 ;  /* 0x0000007c739b7221 */ /* 0x000fe40000010000 */
[----:B------:R-:W-:Y:S01]  /*7540*/  FADD.FTZ R126, R116, R126 ;  /* 0x0000007e747e7221 */ /* 0x000fe20000010000 */
[----:B------:R-:W-:Y:S01]  /*7550*/  FSEL R117, R119, 1, !P3 ;  /* 0x3f80000077757808 */ /* 0x000fe20005800000 */
[----:B------:R-:W-:-:S02]  /*7560*/  FMUL.FTZ R118, R61, R118 ;  /* 0x000000763d767220 */ /* 0x000fc40000410000 */
[----:B------:R-:W-:Y:S02]  /*7570*/  FMUL.FTZ R119, R61, R127 ;  /* 0x0000007f3d777220 */ /* 0x000fe40000410000 */
[CC--:B------:R-:W-:Y:S02]  /*7580*/  FMUL.FTZ R124, R114.reuse, R155.reuse ;  /* 0x0000009b727c7220 */ /* 0x0c0fe40000410000 */
[-C--:B------:R-:W-:Y:S01]  /*7590*/  FMUL.FTZ R127, R114, R126.reuse ;  /* 0x0000007e727f7220 */ /* 0x080fe20000410000 */
[----:B------:R-:W-:Y:S01]  /*75a0*/  FSEL R118, R118, RZ, !P3 ;  /* 0x000000ff76767208 */ /* 0x000fe20005800000 */
[----:B------:R-:W-:Y:S01]  /*75b0*/  FFMA.FTZ R124, R117, R126, -R124 ;  /* 0x0000007e757c7223 */ /* 0x000fe2000001087c */
[----:B------:R-:W-:Y:S01]  /*75c0*/  FSEL R119, R119, RZ, !P3 ;  /* 0x000000ff77777208 */ /* 0x000fe20005800000 */
[----:B------:R-:W-:Y:S01]  /*75d0*/  FFMA.FTZ R126, R117, R155, R127 ;  /* 0x0000009b757e7223 */ /* 0x000fe2000001007f */
[----:B------:R-:W-:-:S03]  /*75e0*/  FSEL R120, R120, RZ, !P2 ;  /* 0x000000ff78787208 */ /* 0x000fc60005000000 */
[----:B------:R-:W-:Y:S02]  /*75f0*/  FADD.FTZ R127, R118, R126 ;  /* 0x0000007e767f7221 */ /* 0x000fe40000010000 */
[----:B------:R-:W-:Y:S01]  /*7600*/  FADD.FTZ R126, R119, R124 ;  /* 0x0000007c777e7221 */ /* 0x000fe20000010000 */
[----:B------:R-:W-:Y:S01]  /*7610*/  FSEL R121, R121, 1, !P2 ;  /* 0x3f80000079797808 */ /* 0x000fe20005000000 */
[----:B------:R-:W-:Y:S02]  /*7620*/  HADD2.F32 R124, -RZ, R51.H0_H0 ;  /* 0x20000033ff7c7230 */ /* 0x000fe40000004100 */
[----:B------:R-:W-:Y:S01]  /*7630*/  HADD2.F32 R122, -RZ, R122.H0_H0 ;  /* 0x2000007aff7a7230 */ /* 0x000fe20000004100 */
[C---:B------:R-:W-:Y:S02]  /*7640*/  FMUL.FTZ R51, R120.reuse, R126 ;  /* 0x0000007e78337220 */ /* 0x040fe40000410000 */
[-C--:B------:R-:W-:Y:S02]  /*7650*/  FMUL.FTZ R155, R120, R127.reuse ;  /* 0x0000007f789b7220 */ /* 0x080fe40000410000 */
[----:B------:R-:W-:-:S02]  /*7660*/  FFMA.FTZ R51, R121, R127, R51 ;  /* 0x0000007f79337223 */ /* 0x000fc40000010033 */
[C---:B------:R-:W-:Y:S01]  /*7670*/  FMUL.FTZ R127, R62.reuse, R122 ;  /* 0x0000007a3e7f7220 */ /* 0x040fe20000410000 */
[----:B------:R-:W-:Y:S01]  /*7680*/  FSEL R122, R123, RZ, !P1 ;  /* 0x000000ff7b7a7208 */ /* 0x000fe20004800000 */
[----:B------:R-:W-:-:S03]  /*7690*/  FMUL.FTZ R124, R62, R124 ;  /* 0x0000007c3e7c7220 */ /* 0x000fc60000410000 */
[----:B------:R-:W-:Y:S01]  /*76a0*/  FSEL R123, R127, RZ, !P2 ;  /* 0x000000ff7f7b7208 */ /* 0x000fe20005000000 */
[----:B------:R-:W-:Y:S01]  /*76b0*/  HADD2.F32 R50, -RZ, R50.H0_H0 ;  /* 0x20000032ff327230 */ /* 0x000fe20000004100 */
[----:B------:R-:W-:Y:S01]  /*76c0*/  FSEL R124, R124, RZ, !P2 ;  /* 0x000000ff7c7c7208 */ /* 0x000fe20005000000 */
[----:B------:R-:W-:Y:S01]  /*76d0*/  HADD2.F32 R48, -RZ, R48.H0_H0 ;  /* 0x20000030ff307230 */ /* 0x000fe20000004100 */
[----:B------:R-:W-:Y:S02]  /*76e0*/  FFMA.FTZ R126, R121, R126, -R155 ;  /* 0x0000007e797e7223 */ /* 0x000fe4000001089b */
[----:B------:R-:W-:Y:S01]  /*76f0*/  FADD.FTZ R51, R123, R51 ;  /* 0x000000337b337221 */ /* 0x000fe20000010000 */
[----:B------:R-:W-:Y:S01]  /*7700*/  FSEL R125, R125, 1, !P1 ;  /* 0x3f8000007d7d7808 */ /* 0x000fe20004800000 */
[----:B------:R-:W-:Y:S02]  /*7710*/  FMUL.FTZ R127, R63, R50 ;  /* 0x000000323f7f7220 */ /* 0x000fe40000410000 */
[----:B------:R-:W-:-:S02]  /*7720*/  FADD.FTZ R126, R124, R126 ;  /* 0x0000007e7c7e7221 */ /* 0x000fc40000010000 */
[----:B------:R-:W-:Y:S02]  /*7730*/  FMUL.FTZ R48, R63, R48 ;  /* 0x000000303f307220 */ /* 0x000fe40000410000 */
[C---:B------:R-:W-:Y:S02]  /*7740*/  FMUL.FTZ R50, R122.reuse, R51 ;  /* 0x000000337a327220 */ /* 0x040fe40000410000 */
[-C--:B------:R-:W-:Y:S02]  /*7750*/  FMUL.FTZ R155, R122, R126.reuse ;  /* 0x0000007e7a9b7220 */ /* 0x080fe40000410000 */
[C---:B------:R-:W-:Y:S01]  /*7760*/  FFMA.FTZ R50, R125.reuse, R126, -R50 ;  /* 0x0000007e7d327223 */ /* 0x040fe20000010832 */
[----:B------:R-:W-:Y:S01]  /*7770*/  FSEL R126, R48, RZ, !P1 ;  /* 0x000000ff307e7208 */ /* 0x000fe20004800000 */
[----:B------:R-:W-:Y:S02]  /*7780*/  FMUL.FTZ R48, R112, R41 ;  /* 0x0000002970307220 */ /* 0x000fe40000410000 */
[----:B------:R-:W-:-:S02]  /*7790*/  FFMA.FTZ R51, R125, R51, R155 ;  /* 0x000000337d337223 */ /* 0x000fc4000001009b */
[-C--:B------:R-:W-:Y:S02]  /*77a0*/  FMUL.FTZ R155, R112, R40.reuse ;  /* 0x00000028709b7220 */ /* 0x080fe40000410000 */
[----:B------:R-:W-:Y:S01]  /*77b0*/  FFMA.FTZ R40, R113, R40, -R48 ;  /* 0x0000002871287223 */ /* 0x000fe20000010830 */
[----:B------:R-:W-:Y:S01]  /*77c0*/  FSEL R127, R127, RZ, !P1 ;  /* 0x000000ff7f7f7208 */ /* 0x000fe20004800000 */
[----:B------:R-:W-:Y:S02]  /*77d0*/  FFMA.FTZ R41, R113, R41, R155 ;  /* 0x0000002971297223 */ /* 0x000fe4000001009b */
[----:B------:R-:W-:Y:S02]  /*77e0*/  FADD.FTZ R50, R126, R50 ;  /* 0x000000327e327221 */ /* 0x000fe40000010000 */
[----:B------:R-:W-:Y:S02]  /*77f0*/  FMUL.FTZ R156, R114, R40 ;  /* 0x00000028729c7220 */ /* 0x000fe40000410000 */
[----:B------:R-:W-:-:S02]  /*7800*/  FADD.FTZ R51, R127, R51 ;  /* 0x000000337f337221 */ /* 0x000fc40000010000 */
[-C--:B------:R-:W-:Y:S02]  /*7810*/  FMUL.FTZ R48, R114, R41.reuse ;  /* 0x0000002972307220 */ /* 0x080fe40000410000 */
[C---:B------:R-:W-:Y:S02]  /*7820*/  FFMA.FTZ R156, R117.reuse, R41, R156 ;  /* 0x00000029759c7223 */ /* 0x040fe4000001009c */
[----:B------:R-:W0:Y:S01]  /*7830*/  SHFL.UP PT, R41, R50, 0x1, RZ ;  /* 0x0420000032297989 */ /* 0x000e2200000e00ff */
[----:B------:R-:W-:Y:S02]  /*7840*/  FFMA.FTZ R40, R117, R40, -R48 ;  /* 0x0000002875287223 */ /* 0x000fe40000010830 */
[----:B------:R-:W-:Y:S01]  /*7850*/  FMUL.FTZ R48, R120, R156 ;  /* 0x0000009c78307220 */ /* 0x000fe20000410000 */
[----:B------:R-:W1:Y:S03]  /*7860*/  SHFL.UP PT, R155, R51, 0x1, RZ ;  /* 0x04200000339b7989 */ /* 0x000e6600000e00ff */
[----:B------:R-:W-:-:S02]  /*7870*/  FFMA.FTZ R48, R121, R40, -R48 ;  /* 0x0000002879307223 */ /* 0x000fc40000010830 */
[----:B------:R-:W-:-:S04]  /*7880*/  FMUL.FTZ R40, R120, R40 ;  /* 0x0000002878287220 */ /* 0x000fc80000410000 */
[----:B------:R-:W-:Y:S02]  /*7890*/  FFMA.FTZ R156, R121, R156, R40 ;  /* 0x0000009c799c7223 */ /* 0x000fe40000010028 */
[----:B------:R-:W-:-:S04]  /*78a0*/  FMUL.FTZ R40, R122, R48 ;  /* 0x000000307a287220 */ /* 0x000fc80000410000 */
[-C--:B------:R-:W-:Y:S02]  /*78b0*/  FFMA.FTZ R40, R125, R156.reuse, R40 ;  /* 0x0000009c7d287223 */ /* 0x080fe40000010028 */
[----:B------:R-:W-:-:S04]  /*78c0*/  FMUL.FTZ R156, R122, R156 ;  /* 0x0000009c7a9c7220 */ /* 0x000fc80000410000 */
[----:B------:R-:W-:Y:S02]  /*78d0*/  FFMA.FTZ R48, R125, R48, -R156 ;  /* 0x000000307d307223 */ /* 0x000fe4000001089c */
[C---:B0-----:R-:W-:Y:S02]  /*78e0*/  FMUL.FTZ R156, R40.reuse, R41 ;  /* 0x00000029289c7220 */ /* 0x041fe40000410000 */
[-C--:B-1----:R-:W-:Y:S02]  /*78f0*/  FMUL.FTZ R157, R40, R155.reuse ;  /* 0x0000009b289d7220 */ /* 0x082fe40000410000 */
[C---:B------:R-:W-:Y:S02]  /*7900*/  FFMA.FTZ R155, R48.reuse, R155, R156 ;  /* 0x0000009b309b7223 */ /* 0x040fe4000001009c */
[----:B------:R-:W0:Y:S01]  /*7910*/  SHFL.UP PT, R156, R48, 0x1, RZ ;  /* 0x04200000309c7989 */ /* 0x000e2200000e00ff */
[----:B------:R-:W-:-:S03]  /*7920*/  FFMA.FTZ R41, R48, R41, -R157 ;  /* 0x0000002930297223 */ /* 0x000fc6000001089d */
[----:B------:R-:W1:Y:S01]  /*7930*/  SHFL.UP PT, R157, R40, 0x1, RZ ;  /* 0x04200000289d7989 */ /* 0x000e6200000e00ff */
[----:B------:R-:W-:-:S13]  /*7940*/  ISETP.GE.AND P0, PT, R3, 0x1, PT ;  /* 0x000000010300780c */ /* 0x000fda0003f06270 */
[----:B------:R-:W-:Y:S02]  /*7950*/  @P0 FADD.FTZ R50, R50, R41 ;  /* 0x0000002932320221 */ /* 0x000fe40000010000 */
[----:B0-----:R-:W-:Y:S02]  /*7960*/  FMUL.FTZ R41, R40, R156 ;  /* 0x0000009c28297220 */ /* 0x001fe40000410000 */
[----:B------:R-:W-:Y:S02]  /*7970*/  @P0 FADD.FTZ R51, R51, R155 ;  /* 0x0000009b33330221 */ /* 0x000fe40000010000 */
[-C--:B-1----:R-:W-:Y:S02]  /*7980*/  FFMA.FTZ R41, R48, R157.reuse, R41 ;  /* 0x0000009d30297223 */ /* 0x082fe40000010029 */
[C---:B------:R-:W-:Y:S01]  /*7990*/  FMUL.FTZ R157, R40.reuse, R157 ;  /* 0x0000009d289d7220 */ /* 0x040fe20000410000 */
[----:B------:R-:W0:Y:S02]  /*79a0*/  SHFL.UP PT, R155, R50, 0x2, RZ ;  /* 0x04400000329b7989 */ /* 0x000e2400000e00ff */
[----:B------:R-:W-:-:S02]  /*79b0*/  FSEL R40, R40, R41, !P0 ;  /* 0x0000002928287208 */ /* 0x000fc40004000000 */
[----:B------:R-:W1:Y:S01]  /*79c0*/  SHFL.UP PT, R41, R51, 0x2, RZ ;  /* 0x0440000033297989 */ /* 0x000e6200000e00ff */
[----:B------:R-:W-:Y:S01]  /*79d0*/  @P0 FFMA.FTZ R48, R48, R156, -R157 ;  /* 0x0000009c30300223 */ /* 0x000fe2000001089d */
[----:B------:R-:W-:Y:S01]  /*79e0*/  ISETP.GE.AND P0, PT, R3, 0x2, PT ;  /* 0x000000020300780c */ /* 0x000fe20003f06270 */
[C---:B0-----:R-:W-:Y:S02]  /*79f0*/  FMUL.FTZ R156, R40.reuse, R155 ;  /* 0x0000009b289c7220 */ /* 0x041fe40000410000 */
[----:B-1----:R-:W-:-:S04]  /*7a00*/  FMUL.FTZ R157, R40, R41 ;  /* 0x00000029289d7220 */ /* 0x002fc80000410000 */
[C---:B------:R-:W-:Y:S02]  /*7a10*/  FFMA.FTZ R155, R48.reuse, R155, -R157 ;  /* 0x0000009b309b7223 */ /* 0x040fe4000001089d */
[----:B------:R-:W-:Y:S02]  /*7a20*/  FFMA.FTZ R157, R48, R41, R156 ;  /* 0x00000029309d7223 */ /* 0x000fe4000001009c */
[----:B------:R-:W0:Y:S04]  /*7a30*/  SHFL.UP PT, R41, R48, 0x2, RZ ;  /* 0x0440000030297989 */ /* 0x000e2800000e00ff */
[----:B------:R-:W1:Y:S01]  /*7a40*/  SHFL.UP PT, R156, R40, 0x2, RZ ;  /* 0x04400000289c7989 */ /* 0x000e6200000e00ff */
[----:B------:R-:W-:Y:S02]  /*7a50*/  @P0 FADD.FTZ R51, R51, R157 ;  /* 0x0000009d33330221 */ /* 0x000fe40000010000 */
[----:B------:R-:W-:-:S02]  /*7a60*/  @P0 FADD.FTZ R50, R50, R155 ;  /* 0x0000009b32320221 */ /* 0x000fc40000010000 */
[----:B0-----:R-:W-:-:S04]  /*7a70*/  FMUL.FTZ R157, R40, R41 ;  /* 0x00000029289d7220 */ /* 0x001fc80000410000 */
[-C--:B-1----:R-:W-:Y:S02]  /*7a80*/  FFMA.FTZ R157, R48, R156.reuse, R157 ;  /* 0x0000009c309d7223 */ /* 0x082fe4000001009d */
[C---:B------:R-:W-:Y:S02]  /*7a90*/  FMUL.FTZ R155, R40.reuse, R156 ;  /* 0x0000009c289b7220 */ /* 0x040fe40000410000 */
[----:B------:R-:W0:Y:S01]  /*7aa0*/  SHFL.UP PT, R156, R51, 0x4, RZ ;  /* 0x04800000339c7989 */ /* 0x000e2200000e00ff */
[----:B------:R-:W-:-:S03]  /*7ab0*/  FSEL R40, R40, R157, !P0 ;  /* 0x0000009d28287208 */ /* 0x000fc60004000000 */
[----:B------:R-:W1:Y:S01]  /*7ac0*/  SHFL.UP PT, R157, R50, 0x4, RZ ;  /* 0x04800000329d7989 */ /* 0x000e6200000e00ff */
[----:B------:R-:W-:Y:S01]  /*7ad0*/  @P0 FFMA.FTZ R48, R48, R41, -R155 ;  /* 0x0000002930300223 */ /* 0x000fe2000001089b */
[----:B------:R-:W-:Y:S01]  /*7ae0*/  ISETP.GE.AND P0, PT, R3, 0x4, PT ;  /* 0x000000040300780c */ /* 0x000fe20003f06270 */
[CC--:B0-----:R-:W-:Y:S02]  /*7af0*/  FMUL.FTZ R155, R40.reuse, R156.reuse ;  /* 0x0000009c289b7220 */ /* 0x0c1fe40000410000 */
[-C--:B-1----:R-:W-:Y:S02]  /*7b00*/  FMUL.FTZ R41, R40, R157.reuse ;  /* 0x0000009d28297220 */ /* 0x082fe40000410000 */
[C---:B------:R-:W-:Y:S02]  /*7b10*/  FFMA.FTZ R155, R48.reuse, R157, -R155 ;  /* 0x0000009d309b7223 */ /* 0x040fe4000001089b */
[----:B------:R-:W-:Y:S02]  /*7b20*/  FFMA.FTZ R157, R48, R156, R41 ;  /* 0x0000009c309d7223 */ /* 0x000fe40000010029 */
[----:B------:R-:W0:Y:S04]  /*7b30*/  SHFL.UP PT, R41, R48, 0x4, RZ ;  /* 0x0480000030297989 */ /* 0x000e2800000e00ff */
[----:B------:R-:W1:Y:S01]  /*7b40*/  SHFL.UP PT, R156, R40, 0x4, RZ ;  /* 0x04800000289c7989 */ /* 0x000e6200000e00ff */
[----:B------:R-:W-:-:S02]  /*7b50*/  @P0 FADD.FTZ R50, R50, R155 ;  /* 0x0000009b32320221 */ /* 0x000fc40000010000 */
[----:B------:R-:W-:Y:S01]  /*7b60*/  @P0 FADD.FTZ R51, R51, R157 ;  /* 0x0000009d33330221 */ /* 0x000fe20000010000 */
[----:B------:R-:W-:Y:S01]  /*7b70*/  STS.U16 [R143+0x13c0], R154 ;  /* 0x0013c09a8f007388 */ /* 0x000fe20000000400 */
[CC--:B0-----:R-:W-:Y:S02]  /*7b80*/  FMUL.FTZ R155, R40.reuse, R41.reuse ;  /* 0x00000029289b7220 */ /* 0x0c1fe40000410000 */
[-C--:B-1----:R-:W-:Y:S02]  /*7b90*/  FMUL.FTZ R157, R40, R156.reuse ;  /* 0x0000009c289d7220 */ /* 0x082fe40000410000 */
[C---:B------:R-:W-:Y:S02]  /*7ba0*/  FFMA.FTZ R155, R48.reuse, R156, R155 ;  /* 0x0000009c309b7223 */ /* 0x040fe4000001009b */
[----:B------:R-:W-:Y:S01]  /*7bb0*/  @P0 FFMA.FTZ R48, R48, R41, -R157 ;  /* 0x0000002930300223 */ /* 0x000fe2000001089d */
[----:B------:R-:W-:Y:S04]  /*7bc0*/  SHFL.UP PT, R156, R51, 0x8, RZ ;  /* 0x05000000339c7989 */ /* 0x000fe800000e00ff */
[----:B------:R-:W0:Y:S01]  /*7bd0*/  SHFL.UP PT, R41, R50, 0x8, RZ ;  /* 0x0500000032297989 */ /* 0x000e2200000e00ff */
[----:B------:R-:W-:-:S03]  /*7be0*/  FSEL R155, R40, R155, !P0 ;  /* 0x0000009b289b7208 */ /* 0x000fc60004000000 */
[----:B------:R-:W1:Y:S04]  /*7bf0*/  SHFL.UP PT, R143, R48, 0x8, RZ ;  /* 0x05000000308f7989 */ /* 0x000e6800000e00ff */
[----:B------:R-:W2:Y:S01]  /*7c00*/  SHFL.UP PT, R40, R155, 0x8, RZ ;  /* 0x050000009b287989 */ /* 0x000ea200000e00ff */
[----:B------:R-:W-:-:S03]  /*7c10*/  ISETP.GE.AND P0, PT, R3, 0x8, PT ;  /* 0x000000080300780c */ /* 0x000fc60003f06270 */
[----:B------:R-:W-:Y:S04]  /*7c20*/  STS.U16 [R153+0x1400], R152 ;  /* 0x0014009899007388 */ /* 0x000fe80000000400 */
[----:B------:R0:W-:Y:S02]  /*7c30*/  STS.U16 [R144+0x1440], R149 ;  /* 0x0014409590007388 */ /* 0x0001e40000000400 */
[C---:B0-----:R-:W-:Y:S02]  /*7c40*/  FMUL.FTZ R144, R155.reuse, R41 ;  /* 0x000000299b907220 */ /* 0x041fe40000410000 */
[-C--:B------:R-:W-:Y:S02]  /*7c50*/  FMUL.FTZ R149, R155, R156.reuse ;  /* 0x0000009c9b957220 */ /* 0x080fe40000410000 */
[----:B------:R-:W-:-:S02]  /*7c60*/  FFMA.FTZ R144, R48, R156, R144 ;  /* 0x0000009c30907223 */ /* 0x000fc40000010090 */
[----:B------:R-:W-:Y:S02]  /*7c70*/  FFMA.FTZ R149, R48, R41, -R149 ;  /* 0x0000002930957223 */ /* 0x000fe40000010895 */
[----:B------:R-:W-:Y:S02]  /*7c80*/  @P0 FADD.FTZ R51, R51, R144 ;  /* 0x0000009033330221 */ /* 0x000fe40000010000 */
[C---:B-1----:R-:W-:Y:S02]  /*7c90*/  FMUL.FTZ R41, R155.reuse, R143 ;  /* 0x0000008f9b297220 */ /* 0x042fe40000410000 */
[----:B------:R-:W-:Y:S02]  /*7ca0*/  @P0 FADD.FTZ R50, R50, R149 ;  /* 0x0000009532320221 */ /* 0x000fe40000010000 */
[-C--:B--2---:R-:W-:Y:S02]  /*7cb0*/  FMUL.FTZ R144, R155, R40.reuse ;  /* 0x000000289b907220 */ /* 0x084fe40000410000 */
[----:B------:R-:W-:-:S02]  /*7cc0*/  FFMA.FTZ R41, R48, R40, R41 ;  /* 0x0000002830297223 */ /* 0x000fc40000010029 */
[----:B------:R-:W-:Y:S02]  /*7cd0*/  @P0 FFMA.FTZ R48, R48, R143, -R144 ;  /* 0x0000008f30300223 */ /* 0x000fe40000010890 */
[----:B------:R-:W0:Y:S01]  /*7ce0*/  SHFL.UP PT, R143, R50, 0x10, RZ ;  /* 0x06000000328f7989 */ /* 0x000e2200000e00ff */
[----:B------:R-:W-:-:S03]  /*7cf0*/  FSEL R155, R155, R41, !P0 ;  /* 0x000000299b9b7208 */ /* 0x000fc60004000000 */
[----:B------:R-:W-:Y:S04]  /*7d00*/  STS.U16 [R150+0x1480], R151 ;  /* 0x0014809796007388 */ /* 0x000fe80000000400 */
[----:B------:R-:W1:Y:S04]  /*7d10*/  SHFL.UP PT, R40, R51, 0x10, RZ ;  /* 0x0600000033287989 */ /* 0x000e6800000e00ff */
[----:B------:R-:W-:Y:S04]  /*7d20*/  STS.U16 [R47+0x14c0], R46 ;  /* 0x0014c02e2f007388 */ /* 0x000fe80000000400 */
[----:B------:R-:W2:Y:S04]  /*7d30*/  SHFL.UP PT, R46, R48, 0x10, RZ ;  /* 0x06000000302e7989 */ /* 0x000ea800000e00ff */
[----:B------:R-:W-:Y:S04]  /*7d40*/  STS.U16 [R148+0x1500], R147 ;  /* 0x0015009394007388 */ /* 0x000fe80000000400 */
[----:B------:R-:W-:Y:S04]  /*7d50*/  STS.U16 [R146+0x1540], R145 ;  /* 0x0015409192007388 */ /* 0x000fe80000000400 */
[----:B------:R0:W-:Y:S04]  /*7d60*/  STS.U16 [R44+0x1580], R45 ;  /* 0x0015802d2c007388 */ /* 0x0001e80000000400 */
[----:B------:R-:W3:Y:S01]  /*7d70*/  SHFL.UP PT, R44, R155, 0x10, RZ ;  /* 0x060000009b2c7989 */ /* 0x000ee200000e00ff */
[----:B------:R-:W-:-:S03]  /*7d80*/  ISETP.NE.AND P2, PT, R3, 0x1f, PT ;  /* 0x0000001f0300780c */ /* 0x000fc60003f45270 */
[----:B------:R-:W-:Y:S01]  /*7d90*/  STS.U16 [R142+0x15c0], R141 ;  /* 0x0015c08d8e007388 */ /* 0x000fe20000000400 */
[----:B0-----:R-:W-:-:S03]  /*7da0*/  FMUL.FTZ R45, R155, R143 ;  /* 0x0000008f9b2d7220 */ /* 0x001fc60000410000 */
[----:B------:R-:W-:Y:S01]  /*7db0*/  STS.U16 [R140+0x1600], R139 ;  /* 0x0016008b8c007388 */ /* 0x000fe20000000400 */
[----:B------:R-:W-:-:S03]  /*7dc0*/  ISETP.GE.AND P1, PT, R3, 0x10, PT ;  /* 0x000000100300780c */ /* 0x000fc60003f26270 */
[----:B------:R-:W-:Y:S01]  /*7dd0*/  STS.U16 [R42+0x1640], R138 ;  /* 0x0016408a2a007388 */ /* 0x000fe20000000400 */
[----:B------:R-:W-:-:S03]  /*7de0*/  LOP3.LUT P0, RZ, R158, 0x1f, RZ, 0xc0, !PT ;  /* 0x0000001f9eff7812 */ /* 0x000fc6000780c0ff */
[----:B------:R0:W-:Y:S01]  /*7df0*/  STS.U16 [R137+0x1680], R136 ;  /* 0x0016808889007388 */ /* 0x0001e20000000400 */
[----:B-1----:R-:W-:-:S03]  /*7e00*/  FMUL.FTZ R41, R155, R40 ;  /* 0x000000289b297220 */ /* 0x002fc60000410000 */
[----:B------:R-:W-:Y:S01]  /*7e10*/  STS.U16 [R135+0x16c0], R134 ;  /* 0x0016c08687007388 */ /* 0x000fe20000000400 */
[----:B------:R-:W-:-:S03]  /*7e20*/  ISETP.EQ.OR P0, PT, RZ, UR6, P0 ;  /* 0x00000006ff007c0c */ /* 0x000fc60008702670 */
[----:B------:R-:W-:Y:S01]  /*7e30*/  STS.U16 [R133+0x1700], R132 ;  /* 0x0017008485007388 */ /* 0x000fe20000000400 */
[----:B0-----:R-:W-:-:S03]  /*7e40*/  FFMA.FTZ R136, R48, R40, R45 ;  /* 0x0000002830887223 */ /* 0x001fc6000001002d */
[----:B------:R-:W-:Y:S01]  /*7e50*/  STS.U16 [R131+0x1740], R130 ;  /* 0x0017408283007388 */ /* 0x000fe20000000400 */
[----:B--2---:R-:W-:-:S03]  /*7e60*/  FMUL.FTZ R45, R155, R46 ;  /* 0x0000002e9b2d7220 */ /* 0x004fc60000410000 */
[----:B------:R-:W-:Y:S01]  /*7e70*/  STS.U16 [R129+0x1780], R128 ;  /* 0x0017808081007388 */ /* 0x000fe20000000400 */
[----:B------:R-:W-:-:S03]  /*7e80*/  FFMA.FTZ R143, R48, R143, -R41 ;  /* 0x0000008f308f7223 */ /* 0x000fc60000010829 */
[----:B------:R-:W-:Y:S01]  /*7e90*/  STS.U16 [R55+0x17c0], R54 ;  /* 0x0017c03637007388 */ /* 0x000fe20000000400 */
[----:B------:R-:W-:-:S03]  /*7ea0*/  HFMA2.MMA R41, -RZ, RZ, 0, 0 ;  /* 0x00000000ff297435 */ /* 0x000fc600000001ff */
[----:B------:R0:W-:Y:S04]  /*7eb0*/  STS.U16 [R43+0x1800], R49 ;  /* 0x001800312b007388 */ /* 0x0001e80000000400 */
[----:B------:R3:W-:Y:S01]  /*7ec0*/  STS.U16 [R53+0x1840], R52 ;  /* 0x0018403435007388 */ /* 0x0007e20000000400 */
[----:B------:R-:W-:Y:S01]  /*7ed0*/  MOV R40, 0x3f800000 ;  /* 0x3f80000000287802 */ /* 0x000fe20000000f00 */
[----:B------:R-:W-:Y:S01]  /*7ee0*/  IMAD.U32 R47, RZ, RZ, UR7 ;  /* 0x00000007ff2f7e24 */ /* 0x000fe2000f8e00ff */
[----:B------:R-:W-:-:S06]  /*7ef0*/  NOP ;  /* 0x0000000000007918 */ /* 0x000fcc0000000000 */
[----:B0-----:R-:W-:Y:S01]  /*7f00*/  CS2R R42, SRZ ;  /* 0x00000000002a7805 */ /* 0x001fe2000001ff00 */
[-C--:B---3--:R-:W-:Y:S01]  /*7f10*/  FFMA.FTZ R52, R48, R44.reuse, R45 ;  /* 0x0000002c30347223 */ /* 0x088fe2000001002d */
[----:B------:R-:W-:Y:S01]  /*7f20*/  LDS.U16 R128, [R164+0x1080] ;  /* 0x00108000a4807984 */ /* 0x000fe20000000400 */
[C---:B------:R-:W-:Y:S01]  /*7f30*/  FMUL.FTZ R45, R155.reuse, R44 ;  /* 0x0000002c9b2d7220 */ /* 0x040fe20000410000 */
[----:B------:R-:W-:Y:S01]  /*7f40*/  @!P2 SHF.R.U32.HI R44, RZ, 0x1, R158 ;  /* 0x00000001ff2ca819 */ /* 0x000fe2000001169e */
[----:B------:R-:W-:Y:S01]  /*7f50*/  @P1 FADD.FTZ R50, R50, R143 ;  /* 0x0000008f32321221 */ /* 0x000fe20000010000 */
[----:B------:R-:W-:Y:S01]  /*7f60*/  FSEL R49, R155, R52, !P1 ;  /* 0x000000349b317208 */ /* 0x000fe20004800000 */
[----:B------:R-:W-:Y:S01]  /*7f70*/  @P1 FFMA.FTZ R48, R48, R46, -R45 ;  /* 0x0000002e30301223 */ /* 0x000fe2000001082d */
[----:B------:R-:W-:Y:S01]  /*7f80*/  @!P2 LOP3.LUT R44, R44, 0x7ffffff0, RZ, 0xc0, !PT ;  /* 0x7ffffff02c2ca812 */ /* 0x000fe200078ec0ff */
[----:B------:R-:W-:Y:S01]  /*7f90*/  @P1 FADD.FTZ R51, R51, R136 ;  /* 0x0000008833331221 */ /* 0x000fe20000010000 */
        /* <DEDUP_REMOVED lines=37> */
[-C--:B------:R-:W-:Y:S02]  /*81f0*/  FMUL.FTZ R165, R45, R53.reuse ;  /* 0x000000352da57220 */ /* 0x080fe40000410000 */
[CC--:B------:R-:W-:Y:S02]  /*8200*/  FFMA.FTZ R160, R46.reuse, R52.reuse, -R160 ;  /* 0x000000342ea07223 */ /* 0x0c0fe400000108a0 */
[-C--:B------:R-:W-:Y:S02]  /*8210*/  FMUL.FTZ R164, R46, R53.reuse ;  /* 0x000000352ea47220 */ /* 0x080fe40000410000 */
[----:B------:R-:W-:Y:S02]  /*8220*/  FADD.FTZ R160, R54, R160 ;  /* 0x000000a036a07221 */ /* 0x000fe40000010000 */
[C---:B------:R-:W-:Y:S02]  /*8230*/  FMUL.FTZ R54, R44.reuse, R53 ;  /* 0x000000352c367220 */ /* 0x040fe40000410000 */
[----:B------:R-:W-:-:S02]  /*8240*/  FFMA.FTZ R53, R44, R52, -R165 ;  /* 0x000000342c357223 */ /* 0x000fc400000108a5 */
[----:B------:R-:W0:Y:S01]  /*8250*/  S2R R165, SR_TID.X ;  /* 0x0000000000a57919 */ /* 0x000e220000002100 */
[-C--:B------:R-:W-:Y:S02]  /*8260*/  FFMA.FTZ R54, R45, R52.reuse, R54 ;  /* 0x000000342d367223 */ /* 0x080fe40000010036 */
[----:B------:R-:W-:Y:S01]  /*8270*/  FFMA.FTZ R164, R47, R52, R164 ;  /* 0x000000342fa47223 */ /* 0x000fe200000100a4 */
[----:B------:R-:W1:Y:S01]  /*8280*/  SHFL.UP PT, R50, R50, 0x1, RZ ;  /* 0x0420000032327989 */ /* 0x000e6200000e00ff */
[----:B------:R-:W-:Y:S03]  /*8290*/  BSSY B0, `(.L_x_999) ;  /* 0x000004c000007945 */ /* 0x000fe60003800000 */
[----:B------:R-:W2:Y:S01]  /*82a0*/  SHFL.UP PT, R51, R51, 0x1, RZ ;  /* 0x0420000033337989 */ /* 0x000ea200000e00ff */
[----:B0-----:R-:W-:-:S04]  /*82b0*/  SHF.R.U32.HI R52, RZ, 0x5, R165 ;  /* 0x00000005ff347819 */ /* 0x001fc800000116a5 */
[----:B------:R-:W-:Y:S01]  /*82c0*/  ISETP.NE.AND P0, PT, R52, RZ, PT ;  /* 0x000000ff3400720c */ /* 0x000fe20003f05270 */
[----:B------:R-:W0:Y:S01]  /*82d0*/  SHFL.UP PT, R48, R48, 0x1, RZ ;  /* 0x0420000030307989 */ /* 0x000e2200000e00ff */
[----:B------:R-:W-:-:S03]  /*82e0*/  FADD.FTZ R55, R55, R164 ;  /* 0x000000a437377221 */ /* 0x000fc60000010000 */
[----:B------:R-:W3:Y:S01]  /*82f0*/  SHFL.UP PT, R49, R49, 0x1, RZ ;  /* 0x0420000031317989 */ /* 0x000ee200000e00ff */
        /* <DEDUP_REMOVED lines=31> */
[----:B------:R-:W-:Y:S01]  /*84f0*/  HADD2.F32 R159, -RZ, R159.H0_H0 ;  /* 0x2000009fff9f7230 */ /* 0x000fe20000004100 */
[----:B------:R-:W-:Y:S05]  /*8500*/  @!P0 BRA `(.L_x_1000) ;  /* 0x0000014000008947 */ /* 0x000fea0003800000 */
[----:B0123--:R-:W-:Y:S01]  /*8510*/  ISETP.NE.AND P0, PT, R3, RZ, PT ;  /* 0x000000ff0300720c */ /* 0x00ffe20003f05270 */
[C---:B------:R-:W-:Y:S02]  /*8520*/  FMUL.FTZ R52, R49.reuse, R45 ;  /* 0x0000002d31347220 */ /* 0x040fe40000410000 */
[----:B------:R-:W-:-:S10]  /*8530*/  FMUL.FTZ R53, R49, R44 ;  /* 0x0000002c31357220 */ /* 0x000fd40000410000 */
[C---:B------:R-:W-:Y:S02]  /*8540*/  @P0 FFMA.FTZ R44, R48.reuse, R44, -R52 ;  /* 0x0000002c302c0223 */ /* 0x040fe40000010834 */
[CC--:B------:R-:W-:Y:S02]  /*8550*/  FMUL.FTZ R52, R49.reuse, R46.reuse ;  /* 0x0000002e31347220 */ /* 0x0c0fe40000410000 */
[-C--:B------:R-:W-:Y:S02]  /*8560*/  FMUL.FTZ R49, R49, R47.reuse ;  /* 0x0000002f31317220 */ /* 0x080fe40000410000 */
[C---:B------:R-:W-:Y:S02]  /*8570*/  FFMA.FTZ R52, R48.reuse, R47, R52 ;  /* 0x0000002f30347223 */ /* 0x040fe40000010034 */
[----:B------:R-:W-:Y:S02]  /*8580*/  FFMA.FTZ R49, R48, R46, -R49 ;  /* 0x0000002e30317223 */ /* 0x000fe40000010831 */
[----:B------:R-:W-:-:S02]  /*8590*/  @P0 FADD.FTZ R47, R51, R52 ;  /* 0x00000034332f0221 */ /* 0x000fc40000010000 */
[----:B------:R-:W-:Y:S02]  /*85a0*/  @P0 FADD.FTZ R46, R50, R49 ;  /* 0x00000031322e0221 */ /* 0x000fe40000010000 */
[----:B------:R-:W-:Y:S01]  /*85b0*/  @P0 FFMA.FTZ R45, R48, R45, R53 ;  /* 0x0000002d302d0223 */ /* 0x000fe20000010035 */
[----:B------:R-:W-:Y:S02]  /*85c0*/  MOV R48, R44 ;  /* 0x0000002c00307202 */ /* 0x000fe40000000f00 */
[----:B------:R-:W-:Y:S01]  /*85d0*/  MOV R50, R46 ;  /* 0x0000002e00327202 */ /* 0x000fe20000000f00 */
[----:B------:R-:W-:Y:S01]  /*85e0*/  IMAD.MOV.U32 R49, RZ, RZ, R45 ;  /* 0x000000ffff317224 */ /* 0x000fe200078e002d */
[----:B------:R-:W-:Y:S01]  /*85f0*/  MOV R51, R47 ;  /* 0x0000002f00337202 */ /* 0x000fe20000000f00 */
[----:B------:R-:W-:Y:S01]  /*8600*/  IMAD.MOV.U32 R46, RZ, RZ, R42 ;  /* 0x000000ffff2e7224 */ /* 0x000fe200078e002a */
[----:B------:R-:W-:Y:S02]  /*8610*/  MOV R47, R43 ;  /* 0x0000002b002f7202 */ /* 0x000fe40000000f00 */
[----:B------:R-:W-:-:S02]  /*8620*/  MOV R45, R41 ;  /* 0x00000029002d7202 */ /* 0x000fc40000000f00 */
[----:B------:R-:W-:Y:S01]  /*8630*/  MOV R44, R40 ;  /* 0x00000028002c7202 */ /* 0x000fe20000000f00 */
[----:B------:R-:W-:Y:S05]  /*8640*/  BRA `(.L_x_1001) ;  /* 0x0000010000007947 */ /* 0x000fea0003800000 */
.L_x_1000:
[----:B0123--:R-:W-:Y:S01]  /*8650*/  ISETP.NE.AND P0, PT, R3, RZ, PT ;  /* 0x000000ff0300720c */ /* 0x00ffe20003f05270 */
        /* <DEDUP_REMOVED lines=15> */
.L_x_1001:
[----:B------:R-:W-:Y:S05]  /*8750*/  BSYNC B0 ;  /* 0x0000000000007941 */ /* 0x000fea0003800000 */
.L_x_999:
        /* <DEDUP_REMOVED lines=130> */
.L_x_1003:
[----:B------:R-:W-:Y:S05]  /*8f80*/  BSYNC B0 ;  /* 0x0000000000007941 */ /* 0x000fea0003800000 */
.L_x_1002:
        /* <DEDUP_REMOVED lines=54> */
.L_x_998:
        /* <DEDUP_REMOVED lines=178> */
.L_x_1006:
[----:B------:R-:W-:Y:S05]  /*9e10*/  BSYNC B0 ;  /* 0x0000000000007941 */ /* 0x000fea0003800000 */
.L_x_1005:
        /* <DEDUP_REMOVED lines=73> */
.L_x_1007:
[----:B------:R-:W-:Y:S05]  /*a2b0*/  EXIT ;  /* 0x000000000000794d */ /* 0x000fea0003800000 */
.L_x_1009:
        /* <DEDUP_REMOVED lines=12> */
.L_x_5342:


//--------------------- .text._Z25selective_scan_fwd_kernelI32Selective_Scan_fwd_kernel_traitsILi64ELi16ELi1ELb0ELb1ELb1ELb1EN3c104HalfENS1_7complexIfEEEEv13SSMParamsBase --------------------------
	.section	.text._Z25selective_scan_fwd_kernelI32Selective_Scan_fwd_kernel_traitsILi64ELi16ELi1ELb0ELb1ELb1ELb1EN3c104HalfENS1_7complexIfEEEEv13SSMParamsBase,"ax",@progbits
	.sectioninfo	@"SHI_REGISTERS=168"
	.align	128
        .global         _Z25selective_scan_fwd_kernelI32Selective_Scan_fwd_kernel_traitsILi64ELi16ELi1ELb0ELb1ELb1ELb1EN3c104HalfENS1_7complexIfEEEEv13SSMParamsBase
        .type           _Z25selective_scan_fwd_kernelI32Selective_Scan_fwd_kernel_traitsILi64ELi16ELi1ELb0ELb1ELb1ELb1EN3c104HalfENS1_7complexIfEEEEv13SSMParamsBase,@function
        .size           _Z25selective_scan_fwd_kernelI32Selective_Scan_fwd_kernel_traitsILi64ELi16ELi1ELb0ELb1ELb1ELb1EN3c104HalfENS1_7complexIfEEEEv13SSMParamsBase,(.L_x_5343 - _Z25selective_scan_fwd_kernelI32Selective_Scan_fwd_kernel_traitsILi64ELi16ELi1ELb0ELb1ELb1ELb1EN3c104HalfENS1_7complexIfEEEEv13SSMParamsBase)
        .other          _Z25selective_scan_fwd_kernelI32Selective_Scan_fwd_kernel_traitsILi64ELi16ELi1ELb0ELb1ELb1ELb1EN3c104HalfENS1_7complexIfEEEEv13SSMParamsBase,@"STO_CUDA_ENTRY STV_DEFAULT"
_Z25selective_scan_fwd_kernelI32Selective_Scan_fwd_kernel_traitsILi64ELi16ELi1ELb0ELb1ELb1ELb1EN3c104HalfENS1_7complexIfEEEEv13SSMParamsBase:
.text._Z25selective_scan_fwd_kernelI32Selective_Scan_fwd_kernel_traitsILi64ELi16ELi1ELb0ELb1ELb1ELb1EN3c104HalfENS1_7complexIfEEEEv13SSMParamsBase:
        /* <DEDUP_REMOVED lines=137> */
.L_x_1054:
        /* <DEDUP_REMOVED lines=255> */
[----:B------:R-:W-:Y:S01]  /*1880*/  IMAD.MOV.U32 R37, RZ, RZ, c[0x0][0x16c] ;  /* 0x00005b00ff257624 */ /* 0x000fe200078e00ff */
[----:B------:R-:W-:Y:S01]  /*1890*/  HADD2.F32 R11, -RZ, R11.H0_H0 ;  /* 0x2000000bff0b7230 */ /* 0x000fe20000004100 */
[----:B------:R-:W-:Y:S01]  /*18a0*/  FADD.FTZ R7, R7, UR4 ;  /* 0x0000000407077e21 */ /* 0x000fe20008010000 */
[----:B------:R-:W-:Y:S01]  /*18b0*/  FSETP.GTU.FTZ.AND P5, PT, R6, 20, PT ;  /* 0x41a000000600780b */ /* 0x000fe20003fbc000 */
[----:B------:R-:W-:-:S02]  /*18c0*/  FADD.FTZ R8, R8, UR4 ;  /* 0x0000000408087e21 */ /* 0x000fc40008010000 */
[----:B------:R-:W-:Y:S02]  /*18d0*/  FADD.FTZ R9, R9, UR4 ;  /* 0x0000000409097e21 */ /* 0x000fe40008010000 */
[----:B------:R-:W-:Y:S01]  /*18e0*/  FADD.FTZ R10, R10, UR4 ;  /* 0x000000040a0a7e21 */ /* 0x000fe20008010000 */
[----:B------:R-:W-:Y:S01]  /*18f0*/  ISETP.GE.AND P6, PT, R37, 0x1, PT ;  /* 0x000000012500780c */ /* 0x000fe20003fc6270 */
[----:B------:R-:W-:Y:S01]  /*1900*/  FADD.FTZ R11, R11, UR4 ;  /* 0x000000040b0b7e21 */ /* 0x000fe20008010000 */
[----:B------:R-:W-:Y:S02]  /*1910*/  FSETP.GTU.FTZ.AND P3, PT, R7, 20, PT ;  /* 0x41a000000700780b */ /* 0x000fe40003f7c000 */
[----:B------:R-:W-:Y:S02]  /*1920*/  FSETP.GTU.FTZ.AND P2, PT, R8, 20, PT ;  /* 0x41a000000800780b */ /* 0x000fe40003f5c000 */
[----:B------:R-:W-:Y:S02]  /*1930*/  FSETP.GTU.FTZ.AND P1, PT, R9, 20, PT ;  /* 0x41a000000900780b */ /* 0x000fe40003f3c000 */
[----:B------:R-:W-:-:S02]  /*1940*/  FSETP.GTU.FTZ.AND P0, PT, R10, 20, PT ;  /* 0x41a000000a00780b */ /* 0x000fc40003f1c000 */
        /* <DEDUP_REMOVED lines=33> */
.L_x_1011:
[----:B------:R-:W-:Y:S05]  /*1b60*/  BSYNC B0 ;  /* 0x0000000000007941 */ /* 0x000fea0003800000 */
.L_x_1010:
        /* <DEDUP_REMOVED lines=36> */
.L_x_1013:
[----:B------:R-:W-:Y:S05]  /*1db0*/  BSYNC B0 ;  /* 0x0000000000007941 */ /* 0x000fea0003800000 */
.L_x_1012:
        /* <DEDUP_REMOVED lines=38> */
.L_x_1015:
[----:B------:R-:W-:Y:S05]  /*2020*/  BSYNC B0 ;  /* 0x0000000000007941 */ /* 0x000fea0003800000 */
.L_x_1014:
        /* <DEDUP_REMOVED lines=36> */
.L_x_1017:
[----:B------:R-:W-:Y:S05]  /*2270*/  BSYNC B0 ;  /* 0x0000000000007941 */ /* 0x000fea0003800000 */
.L_x_1016:
        /* <DEDUP_REMOVED lines=38> */
.L_x_1019:
[----:B------:R-:W-:Y:S05]  /*24e0*/  BSYNC B0 ;  /* 0x0000000000007941 */ /* 0x000fea0003800000 */
.L_x_1018:
        /* <DEDUP_REMOVED lines=36> */
.L_x_1021:
[----:B------:R-:W-:Y:S05]  /*2730*/  BSYNC B0 ;  /* 0x0000000000007941 */ /* 0x000fea0003800000 */
.L_x_1020:
        /* <DEDUP_REMOVED lines=38> */
.L_x_1023:
[----:B------:R-:W-:Y:S05]  /*29a0*/  BSYNC B0 ;  /* 0x0000000000007941 */ /* 0x000fea0003800000 */
.L_x_1022:
[----:B------:R-:W-:Y:S01]  /*29b0*/  HADD2.F32 R36, -RZ, R36.H0_H0 ;  /* 0x20000024ff247230 */ /* 0x000fe20000004100 */
[----:B------:R-:W-:Y:S01]  /*29c0*/  BSSY B0, `(.L_x_1024) ;  /* 0x0000024000007945 */ /* 0x000fe20003800000 */
[----:B------:R-:W-:Y:S01]  /*29d0*/  HADD2.F32 R38, -RZ, R18.H0_H0 ;  /* 0x20000012ff267230 */ /* 0x000fe20000004100 */
[----:B------:R-:W-:Y:S02]  /*29e0*/  FSETP.GTU.FTZ.AND P4, PT, R17, 20, PT ;  /* 0x41a000001100780b */ /* 0x000fe40003f9c000 */
        /* <DEDUP_REMOVED lines=33> */
.L_x_1025:
[----:B------:R-:W-:Y:S05]  /*2c00*/  BSYNC B0 ;  /* 0x0000000000007941 */ /* 0x000fea0003800000 */
.L_x_1024:
        /* <DEDUP_REMOVED lines=42> */
.L_x_1027:
[----:B------:R-:W-:Y:S05]  /*2eb0*/  BSYNC B0 ;  /* 0x0000000000007941 */ /* 0x000fea0003800000 */
.L_x_1026:
        /* <DEDUP_REMOVED lines=40> */
.L_x_1029:
[----:B------:R-:W-:Y:S05]  /*3140*/  BSYNC B0 ;  /* 0x0000000000007941 */ /* 0x000fea0003800000 */
.L_x_1028:
        /* <DEDUP_REMOVED lines=46> */
.L_x_1031:
[----:B------:R-:W-:Y:S05]  /*3430*/  BSYNC B0 ;  /* 0x0000000000007941 */ /* 0x000fea0003800000 */
.L_x_1030:
        /* <DEDUP_REMOVED lines=33> */
.L_x_1033:
[----:B------:R-:W-:Y:S05]  /*3650*/  BSYNC B0 ;  /* 0x0000000000007941 */ /* 0x000fea0003800000 */
.L_x_1032:
        /* <DEDUP_REMOVED lines=33> */
.L_x_1035:
[----:B------:R-:W-:Y:S05]  /*3870*/  BSYNC B0 ;  /* 0x0000000000007941 */ /* 0x000fea0003800000 */
.L_x_1034:
        /* <DEDUP_REMOVED lines=33> */
.L_x_1037:
[----:B------:R-:W-:Y:S05]  /*3a90*/  BSYNC B0 ;  /* 0x0000000000007941 */ /* 0x000fea0003800000 */
.L_x_1036:
        /* <DEDUP_REMOVED lines=33> */
.L_x_1039:
[----:B------:R-:W-:Y:S05]  /*3cb0*/  BSYNC B0 ;  /* 0x0000000000007941 */ /* 0x000fea0003800000 */
.L_x_1038:
        /* <DEDUP_REMOVED lines=33> */
.L_x_1041:
[----:B------:R-:W-:Y:S05]  /*3ed0*/  BSYNC B0 ;  /* 0x0000000000007941 */ /* 0x000fea0003800000 */
.L_x_1040:
        /* <DEDUP_REMOVED lines=38> */
.L_x_1048:
        /* <DEDUP_REMOVED lines=156> */
[----:B------:R-:W-:Y:S01]  /*4b00*/  IMAD.U32 R51, RZ, RZ, UR17 ;  /* 0x00000011ff337e24 */ /* 0x000fe2000f8e00ff */
[----:B------:R-:W-:Y:S01]  /*4b10*/  LOP3.LUT R48, R48, 0xfffffc00, RZ, 0xc0, !PT ;  /* 0xfffffc0030307812 */ /* 0x000fe200078ec0ff */
[C---:B-1----:R-:W-:Y:S01]  /*4b20*/  IMAD.WIDE.U32 R40, R0.reuse, c[0x0][0x180], RZ ;  /* 0x0000600000287a25 */ /* 0x042fe200078e00ff */
[----:B------:R-:W-:Y:S01]  /*4b30*/  MOV R73, UR7 ;  /* 0x0000000700497c02 */ /* 0x000fe20008000f00 */
[----:B------:R-:W-:Y:S02]  /*4b40*/  UIMAD UR22, UR23, UR26, URZ ;  /* 0x0000001a171672a4 */ /* 0x000fe4000f8e023f */
[----:B------:R-:W-:Y:S01]  /*4b50*/  IMAD R51, R0, c[0x0][0x184], R51 ;  /* 0x0000610000337a24 */ /* 0x000fe200078e0233 */
[----:B------:R-:W-:Y:S01]  /*4b60*/  MOV R77, UR7 ;  /* 0x00000007004d7c02 */ /* 0x000fe20008000f00 */
[----:B------:R-:W-:Y:S01]  /*4b70*/  UIMAD UR17, UR23, UR24, URZ ;  /* 0x00000018171172a4 */ /* 0x000fe2000f8e023f */
[----:B------:R-:W-:Y:S01]  /*4b80*/  IADD3 R79, R48, R3, RZ ;  /* 0x00000003304f7210 */ /* 0x000fe20007ffe0ff */
[----:B------:R-:W-:Y:S01]  /*4b90*/  IMAD.IADD R41, R41, 0x1, R51 ;  /* 0x0000000129297824 */ /* 0x000fe200078e0233 */
[----:B------:R-:W-:Y:S01]  /*4ba0*/  UIMAD UR22, UR7, UR27, UR22 ;  /* 0x0000001b071672a4 */ /* 0x000fe2000f8e0216 */
[----:B------:R-:W-:Y:S01]  /*4bb0*/  IMAD.WIDE.U32 R72, R73, c[0x0][0x1c0], R42 ;  /* 0x0000700049487a25 */ /* 0x000fe200078e002a */
[C---:B------:R-:W-:Y:S01]  /*4bc0*/  LEA.HI.SX32 R68, R79.reuse, R79, 0x1b ;  /* 0x0000004f4f447211 */ /* 0x040fe200078fdaff */
[----:B------:R-:W-:Y:S01]  /*4bd0*/  UIMAD UR17, UR7, UR25, UR17 ;  /* 0x00000019071172a4 */ /* 0x000fe2000f8e0211 */
[----:B------:R-:W-:Y:S01]  /*4be0*/  IADD3 R71, R79, 0x20, RZ ;  /* 0x000000204f477810 */ /* 0x000fe20007ffe0ff */
[----:B------:R-:W-:Y:S01]  /*4bf0*/  IMAD.WIDE.U32 R76, R77, c[0x0][0x188], R40 ;  /* 0x000062004d4c7a25 */ /* 0x000fe200078e0028 */
[----:B------:R-:W-:-:S02]  /*4c00*/  IADD3 R41, R73, UR22, RZ ;  /* 0x0000001649297c10 */ /* 0x000fc4000fffe0ff */
[----:B------:R-:W-:Y:S01]  /*4c10*/  LEA R50, P2, R72, UR11, 0x1 ;  /* 0x0000000b48327c11 */ /* 0x000fe2000f8408ff */
[----:B------:R-:W-:Y:S01]  /*4c20*/  IMAD.SHL.U32 R68, R68, 0x2, RZ ;  /* 0x0000000244447824 */ /* 0x000fe200078e00ff */
[----:B------:R-:W-:Y:S02]  /*4c30*/  LEA.HI.SX32 R71, R71, R79, 0x1b ;  /* 0x0000004f47477211 */ /* 0x000fe400078fdaff */
[----:B------:R-:W-:Y:S02]  /*4c40*/  IADD3 R43, R77, UR17, RZ ;  /* 0x000000114d2b7c10 */ /* 0x000fe4000fffe0ff */
[----:B------:R-:W-:Y:S02]  /*4c50*/  LEA R40, P1, R76, c[0x0][0x220], 0x3 ;  /* 0x000088004c287a11 */ /* 0x000fe400078218ff */
[C---:B------:R-:W-:Y:S02]  /*4c60*/  IADD3 R95, R79.reuse, 0x40, RZ ;  /* 0x000000404f5f7810 */ /* 0x040fe40007ffe0ff */
[----:B------:R-:W-:-:S02]  /*4c70*/  IADD3 R139, R79, 0x60, RZ ;  /* 0x000000604f8b7810 */ /* 0x000fc40007ffe0ff */
[C---:B------:R-:W-:Y:S02]  /*4c80*/  IADD3 R138, R79.reuse, 0x80, RZ ;  /* 0x000000804f8a7810 */ /* 0x040fe40007ffe0ff */
[----:B------:R-:W-:Y:S02]  /*4c90*/  LEA.HI.X R51, R72, UR15, R41, 0x1, P2 ;  /* 0x0000000f48337c11 */ /* 0x000fe400090f0c29 */
[----:B------:R-:W-:Y:S02]  /*4ca0*/  IADD3 R99, R79, 0xa0, RZ ;  /* 0x000000a04f637810 */ /* 0x000fe40007ffe0ff */
[----:B------:R-:W-:Y:S02]  /*4cb0*/  SHF.L.U32 R71, R71, 0x1, RZ ;  /* 0x0000000147477819 */ /* 0x000fe400000006ff */
[----:B------:R-:W-:Y:S02]  /*4cc0*/  ISETP.GE.AND P0, PT, R42, UR28, PT ;  /* 0x0000001c2a007c0c */ /* 0x000fe4000bf06270 */
[----:B------:R-:W-:-:S02]  /*4cd0*/  LEA.HI.X R41, R76, c[0x0][0x224], R43, 0x3, P1 ;  /* 0x000089004c297a11 */ /* 0x000fc400008f1c2b */
[----:B------:R-:W-:Y:S02]  /*4ce0*/  IADD3 R85, R79, 0xc0, RZ ;  /* 0x000000c04f557810 */ /* 0x000fe40007ffe0ff */
[-C--:B------:R-:W-:Y:S02]  /*4cf0*/  LEA.HI.SX32 R95, R95, R79.reuse, 0x1b ;  /* 0x0000004f5f5f7211 */ /* 0x080fe400078fdaff */
[----:B------:R-:W-:Y:S01]  /*4d00*/  LEA.HI.SX32 R139, R139, R79, 0x1b ;  /* 0x0000004f8b8b7211 */ /* 0x000fe200078fdaff */
[----:B------:R-:W3:Y:S01]  /*4d10*/  LDG.E.64 R40, [R40.64] ;  /* 0x0000001228287981 */ /* 0x000ee2000c1e1b00 */
        /* <DEDUP_REMOVED lines=23> */
[----:B------:R-:W-:Y:S02]  /*4e90*/  IADD3 R73, R79, 0x3e0, RZ ;  /* 0x000003e04f497810 */ /* 0x000fe40007ffe0ff */
[-C--:B------:R-:W-:Y:S02]  /*4ea0*/  LEA.HI.SX32 R138, R138, R79.reuse, 0x1b ;  /* 0x0000004f8a8a7211 */ /* 0x080fe400078fdaff */
[-C--:B------:R-:W-:Y:S02]  /*4eb0*/  LEA.HI.SX32 R99, R99, R79.reuse, 0x1b ;  /* 0x0000004f63637211 */ /* 0x080fe400078fdaff */
[----:B------:R-:W-:-:S02]  /*4ec0*/  LEA.HI.SX32 R85, R85, R79, 0x1b ;  /* 0x0000004f55557211 */ /* 0x000fc400078fdaff */
[----:B------:R-:W-:Y:S02]  /*4ed0*/  SHF.L.U32 R95, R95, 0x1, RZ ;  /* 0x000000015f5f7819 */ /* 0x000fe400000006ff */
        /* <DEDUP_REMOVED lines=23> */
[----:B------:R-:W-:Y:S02]  /*5050*/  LEA.HI.SX32 R73, R73, R79, 0x1b ;  /* 0x0000004f49497211 */ /* 0x000fe400078fdaff */
[----:B------:R-:W-:Y:S01]  /*5060*/  SHF.L.U32 R99, R99, 0x1, RZ ;  /* 0x0000000163637819 */ /* 0x000fe200000006ff */
[----:B----4-:R0:W-:Y:S04]  /*5070*/  STS.U16 [R68], R129 ;  /* 0x0000008144007388 */ /* 0x0101e80000000400 */
[----:B-----5:R1:W-:Y:S01]  /*5080*/  STS.U16 [R71+0x40], R75 ;  /* 0x0000404b47007388 */ /* 0x0203e20000000400 */
[----:B0-----:R-:W-:-:S04]  /*5090*/  IADD3 R129, R79, 0x380, RZ ;  /* 0x000003804f817810 */ /* 0x001fc80007ffe0ff */
[----:B------:R-:W-:Y:S01]  /*50a0*/  LEA.HI.SX32 R129, R129, R79, 0x1b ;  /* 0x0000004f81817211 */ /* 0x000fe200078fdaff */
[----:B-1----:R-:W-:Y:S01]  /*50b0*/  IMAD.SHL.U32 R75, R139, 0x2, RZ ;  /* 0x000000028b4b7824 */ /* 0x002fe200078e00ff */
[----:B------:R-:W-:Y:S01]  /*50c0*/  SHF.L.U32 R79, R138, 0x1, RZ ;  /* 0x000000018a4f7819 */ /* 0x000fe200000006ff */
[----:B------:R-:W-:Y:S01]  /*50d0*/  IMAD.SHL.U32 R85, R85, 0x2, RZ ;  /* 0x0000000255557824 */ /* 0x000fe200078e00ff */
[----:B--2---:R0:W-:Y:S04]  /*50e0*/  STS.U16 [R95+0x80], R64 ;  /* 0x000080405f007388 */ /* 0x0041e80000000400 */
[----:B------:R-:W-:Y:S04]  /*50f0*/  STS.U16 [R75+0xc0], R127 ;  /* 0x0000c07f4b007388 */ /* 0x000fe80000000400 */
[----:B------:R1:W-:Y:S04]  /*5100*/  STS.U16 [R79+0x100], R88 ;  /* 0x000100584f007388 */ /* 0x0003e80000000400 */
[----:B---3--:R2:W-:Y:S01]  /*5110*/  STS.U16 [R99+0x140], R87 ;  /* 0x0001405763007388 */ /* 0x0085e20000000400 */
[----:B0-----:R-:W-:-:S03]  /*5120*/  SHF.L.U32 R64, R130, 0x1, RZ ;  /* 0x0000000182407819 */ /* 0x001fc600000006ff */
[----:B------:R0:W-:Y:S01]  /*5130*/  STS.U16 [R85+0x180], R83 ;  /* 0x0001805355007388 */ /* 0x0001e20000000400 */
[----:B-1----:R-:W-:Y:S02]  /*5140*/  SHF.L.U32 R88, R134, 0x1, RZ ;  /* 0x0000000186587819 */ /* 0x002fe400000006ff */
[----:B--2---:R-:W-:Y:S01]  /*5150*/  SHF.L.U32 R87, R136, 0x1, RZ ;  /* 0x0000000188577819 */ /* 0x004fe200000006ff */
[----:B------:R-:W-:Y:S01]  /*5160*/  IMAD.SHL.U32 R77, R77, 0x2, RZ ;  /* 0x000000024d4d7824 */ /* 0x000fe200078e00ff */
[----:B------:R-:W-:Y:S01]  /*5170*/  SHF.L.U32 R72, R72, 0x1, RZ ;  /* 0x0000000148487819 */ /* 0x000fe200000006ff */
[----:B0-----:R-:W-:Y:S02]  /*5180*/  IMAD.SHL.U32 R83, R132, 0x2, RZ ;  /* 0x0000000284537824 */ /* 0x001fe400078e00ff */
        /* <DEDUP_REMOVED lines=9> */
[----:B------:R-:W-:-:S03]  /*5220*/  IMAD.SHL.U32 R148, R148, 0x2, RZ ;  /* 0x0000000294947824 */ /* 0x000fc600078e00ff */
[----:B------:R0:W-:Y:S01]  /*5230*/  STS.U16 [R77+0x300], R44 ;  /* 0x0003002c4d007388 */ /* 0x0001e20000000400 */
[----:B------:R-:W-:-:S03]  /*5240*/  SHF.L.U32 R146, R146, 0x1, RZ ;  /* 0x0000000192927819 */ /* 0x000fc600000006ff */
[----:B------:R1:W-:Y:S01]  /*5250*/  STS.U16 [R143+0x340], R47 ;  /* 0x0003402f8f007388 */ /* 0x0003e20000000400 */
[----:B------:R-:W-:-:S03]  /*5260*/  IMAD.SHL.U32 R142, R142, 0x2, RZ ;  /* 0x000000028e8e7824 */ /* 0x000fc600078e00ff */
[----:B------:R-:W-:Y:S01]  /*5270*/  STS.U16 [R153+0x380], R118 ;  /* 0x0003807699007388 */ /* 0x000fe20000000400 */
[----:B0-----:R-:W-:Y:S02]  /*5280*/  SHF.L.U32 R44, R126, 0x1, RZ ;  /* 0x000000017e2c7819 */ /* 0x001fe400000006ff */
[----:B-1----:R-:W-:Y:S01]  /*5290*/  SHF.L.U32 R47, R128, 0x1, RZ ;  /* 0x00000001802f7819 */ /* 0x002fe200000006ff */
[----:B------:R-:W-:Y:S01]  /*52a0*/  STS.U16 [R144+0x3c0], R119 ;  /* 0x0003c07790007388 */ /* 0x000fe20000000400 */
[----:B------:R-:W-:-:S03]  /*52b0*/  SHF.L.U32 R140, R140, 0x1, RZ ;  /* 0x000000018c8c7819 */ /* 0x000fc600000006ff */
[----:B------:R-:W-:Y:S01]  /*52c0*/  STS.U16 [R150+0x400], R120 ;  /* 0x0004007896007388 */ /* 0x000fe20000000400 */
[----:B------:R-:W-:Y:S01]  /*52d0*/  SHF.L.U32 R42, R42, 0x1, RZ ;  /* 0x000000012a2a7819 */ /* 0x000fe200000006ff */
[----:B------:R-:W-:Y:S02]  /*52e0*/  IMAD.SHL.U32 R137, R137, 0x2, RZ ;  /* 0x0000000289897824 */ /* 0x000fe400078e00ff */
        /* <DEDUP_REMOVED lines=12> */
[----:B------:R-:W-:-:S03]  /*53b0*/  IMAD.SHL.U32 R43, R43, 0x2, RZ ;  /* 0x000000022b2b7824 */ /* 0x000fc600078e00ff */
[----:B------:R-:W-:Y:S01]  /*53c0*/  STS.U16 [R135+0x640], R110 ;  /* 0x0006406e87007388 */ /* 0x000fe20000000400 */
[----:B0-----:R-:W-:-:S03]  /*53d0*/  SHF.L.U32 R53, R73, 0x1, RZ ;  /* 0x0000000149357819 */ /* 0x001fc600000006ff */
        /* <DEDUP_REMOVED lines=90> */
[----:B------:R-:W-:Y:S01]  /*5980*/  LEA.HI.SX32 R164, R48, R48, 0x1b ;  /* 0x0000003030a47211 */ /* 0x000fe200078fdaff */
[----:B------:R-:W-:Y:S01]  /*5990*/  FMUL.FTZ R123, R40, 1.4426950216293334961 ;  /* 0x3fb8aa3b287b7820 */ /* 0x000fe20000410000 */
[----:B------:R-:W-:Y:S02]  /*59a0*/  PRMT R134, RZ, 0x7610, R134 ;  /* 0x00007610ff867816 */ /* 0x000fe40000000086 */
[----:B------:R-:W-:Y:S02]  /*59b0*/  PRMT R132, RZ, 0x7610, R132 ;  /* 0x00007610ff847816 */ /* 0x000fe40000000084 */
[----:B------:R-:W-:Y:S02]  /*59c0*/  PRMT R130, RZ, 0x7610, R130 ;  /* 0x00007610ff827816 */ /* 0x000fe40000000082 */
[----:B------:R-:W-:-:S02]  /*59d0*/  PRMT R128, RZ, 0x7610, R128 ;  /* 0x00007610ff807816 */ /* 0x000fc40000000080 */
[----:B------:R-:W-:Y:S02]  /*59e0*/  PRMT R54, RZ, 0x7610, R54 ;  /* 0x00007610ff367816 */ /* 0x000fe40000000036 */
[----:B------:R-:W-:Y:S02]  /*59f0*/  PRMT R49, RZ, 0x7610, R49 ;  /* 0x00007610ff317816 */ /* 0x000fe40000000031 */
[----:B------:R-:W-:Y:S01]  /*5a00*/  PRMT R52, RZ, 0x7610, R52 ;  /* 0x00007610ff347816 */ /* 0x000fe20000000034 */
[----:B------:R-:W-:Y:S01]  /*5a10*/  IMAD.SHL.U32 R164, R164, 0x2, RZ ;  /* 0x00000002a4a47824 */ /* 0x000fe200078e00ff */
[----:B------:R0:W4:Y:S01]  /*5a20*/  @!P6 LDG.E.U16 R134, [R50.64+0x640] ;  /* 0x000640123286e981 */ /* 0x000122000c1e1500 */
[----:B------:R-:W-:-:S03]  /*5a30*/  FMUL.FTZ R40, R41, R6 ;  /* 0x0000000629287220 */ /* 0x000fc60000410000 */
[----:B------:R0:W4:Y:S01]  /*5a40*/  @!P0 LDG.E.U16 R132, [R50.64+0x680] ;  /* 0x0006801232848981 */ /* 0x000122000c1e1500 */
[----:B------:R-:W-:-:S03]  /*5a50*/  FMUL.RZ R40, R40, 0.15915493667125701904 ;  /* 0x3e22f98328287820 */ /* 0x000fc6000040c000 */
        /* <DEDUP_REMOVED lines=569> */
[----:B------:R1:W-:Y:S04]  /*7df0*/  STS.U16 [R137+0x1680], R136 ;  /* 0x0016808889007388 */ /* 0x0003e80000000400 */
[----:B------:R-:W-:Y:S01]  /*7e00*/  STS.U16 [R135+0x16c0], R134 ;  /* 0x0016c08687007388 */ /* 0x000fe20000000400 */
[----:B------:R-:W-:-:S03]  /*7e10*/  ISETP.EQ.OR P0, PT, RZ, UR6, P0 ;  /* 0x00000006ff007c0c */ /* 0x000fc60008702670 */
[----:B------:R-:W-:Y:S01]  /*7e20*/  STS.U16 [R133+0x1700], R132 ;  /* 0x0017008485007388 */ /* 0x000fe20000000400 */
[----:B-1----:R-:W-:-:S03]  /*7e30*/  FFMA.FTZ R136, R48, R40, R45 ;  /* 0x0000002830887223 */ /* 0x002fc6000001002d */
[----:B------:R-:W-:Y:S01]  /*7e40*/  STS.U16 [R131+0x1740], R130 ;  /* 0x0017408283007388 */ /* 0x000fe20000000400 */
[----:B--2---:R-:W-:-:S03]  /*7e50*/  FMUL.FTZ R45, R155, R46 ;  /* 0x0000002e9b2d7220 */ /* 0x004fc60000410000 */
[----:B------:R-:W-:Y:S01]  /*7e60*/  STS.U16 [R129+0x1780], R128 ;  /* 0x0017808081007388 */ /* 0x000fe20000000400 */
[----:B------:R-:W-:-:S03]  /*7e70*/  FMUL.FTZ R41, R155, R40 ;  /* 0x000000289b297220 */ /* 0x000fc60000410000 */
[----:B------:R-:W-:Y:S01]  /*7e80*/  STS.U16 [R55+0x17c0], R54 ;  /* 0x0017c03637007388 */ /* 0x000fe20000000400 */
[----:B------:R-:W-:-:S03]  /*7e90*/  HFMA2.MMA R40, -RZ, RZ, 1.875, 0 ;  /* 0x3f800000ff287435 */ /* 0x000fc600000001ff */
[----:B------:R-:W-:Y:S01]  /*7ea0*/  STS.U16 [R43+0x1800], R49 ;  /* 0x001800312b007388 */ /* 0x000fe20000000400 */
[----:B------:R-:W-:-:S03]  /*7eb0*/  FFMA.FTZ R143, R48, R143, -R41 ;  /* 0x0000008f308f7223 */ /* 0x000fc60000010829 */
[----:B------:R3:W-:Y:S01]  /*7ec0*/  STS.U16 [R53+0x1840], R52 ;  /* 0x0018403435007388 */ /* 0x0007e20000000400 */
[----:B------:R-:W-:Y:S01]  /*7ed0*/  IMAD.MOV.U32 R41, RZ, RZ, RZ ;  /* 0x000000ffff297224 */ /* 0x000fe200078e00ff */
[----:B------:R-:W-:Y:S01]  /*7ee0*/  MOV R47, UR7 ;  /* 0x00000007002f7c02 */ /* 0x000fe20008000f00 */
[----:B------:R-:W-:Y:S01]  /*7ef0*/  @P1 FADD.FTZ R50, R50, R143 ;  /* 0x0000008f32321221 */ /* 0x000fe20000010000 */
[----:B------:R-:W-:-:S06]  /*7f00*/  NOP ;  /* 0x0000000000007918 */ /* 0x000fcc0000000000 */
[CC--:B---3--:R-:W-:Y:S01]  /*7f10*/  FFMA.FTZ R52, R48.reuse, R44.reuse, R45 ;  /* 0x0000002c30347223 */ /* 0x0c8fe2000001002d */
[----:B------:R-:W-:Y:S01]  /*7f20*/  CS2R R42, SRZ ;  /* 0x00000000002a7805 */ /* 0x000fe2000001ff00 */
[----:B------:R-:W-:Y:S01]  /*7f30*/  FMUL.FTZ R45, R155, R44 ;  /* 0x0000002c9b2d7220 */ /* 0x000fe20000410000 */
        /* <DEDUP_REMOVED lines=104> */
[----:B------:R-:W-:Y:S01]  /*85c0*/  MOV R48, R44 ;  /* 0x0000002c00307202 */ /* 0x000fe20000000f00 */
[----:B------:R-:W-:Y:S01]  /*85d0*/  IMAD.MOV.U32 R44, RZ, RZ, R40 ;  /* 0x000000ffff2c7224 */ /* 0x000fe200078e0028 */
[----:B------:R-:W-:Y:S01]  /*85e0*/  MOV R50, R46 ;  /* 0x0000002e00327202 */ /* 0x000fe20000000f00 */
[----:B------:R-:W-:Y:S01]  /*85f0*/  IMAD.MOV.U32 R49, RZ, RZ, R45 ;  /* 0x000000ffff317224 */ /* 0x000fe200078e002d */
[----:B------:R-:W-:Y:S01]  /*8600*/  MOV R51, R47 ;  /* 0x0000002f00337202 */ /* 0x000fe20000000f00 */
[----:B------:R-:W-:Y:S01]  /*8610*/  IMAD.MOV.U32 R47, RZ, RZ, R43 ;  /* 0x000000ffff2f7224 */ /* 0x000fe200078e002b */
[----:B------:R-:W-:Y:S02]  /*8620*/  MOV R46, R42 ;  /* 0x0000002a002e7202 */ /* 0x000fe40000000f00 */
[----:B------:R-:W-:Y:S01]  /*8630*/  MOV R45, R41 ;  /* 0x00000029002d7202 */ /* 0x000fe20000000f00 */
[----:B------:R-:W-:Y:S05]  /*8640*/  BRA `(.L_x_1045) ;  /* 0x0000010000007947 */ /* 0x000fea0003800000 */
.L_x_1044:
[----:B0123--:R-:W-:Y:S01]  /*8650*/  ISETP.NE.AND P0, PT, R3, RZ, PT ;  /* 0x000000ff0300720c */ /* 0x00ffe20003f05270 */
[----:B------:R-:W-:-:S02]  /*8660*/  FMUL.FTZ R44, R54, R43 ;  /* 0x0000002b362c7220 */ /* 0x000fc40000410000 */
[----:B------:R-:W-:Y:S02]  /*8670*/  FMUL.FTZ R45, R54, R40 ;  /* 0x00000028362d7220 */ /* 0x000fe40000410000 */
[CC--:B------:R-:W-:Y:S02]  /*8680*/  FFMA.FTZ R44, R53.reuse, R42.reuse, -R44 ;  /* 0x0000002a352c7223 */ /* 0x0c0fe4000001082c */
[CC--:B------:R-:W-:Y:S02]  /*8690*/  FFMA.FTZ R45, R53.reuse, R41.reuse, R45 ;  /* 0x00000029352d7223 */ /* 0x0c0fe4000001002d */
        /* <DEDUP_REMOVED lines=11> */
.L_x_1045:
[----:B------:R-:W-:Y:S05]  /*8750*/  BSYNC B0 ;  /* 0x0000000000007941 */ /* 0x000fea0003800000 */
.L_x_1043:
        /* <DEDUP_REMOVED lines=130> */
.L_x_1047:
[----:B------:R-:W-:Y:S05]  /*8f80*/  BSYNC B0 ;  /* 0x0000000000007941 */ /* 0x000fea0003800000 */
.L_x_1046:
        /* <DEDUP_REMOVED lines=54> */
.L_x_1042:
        /* <DEDUP_REMOVED lines=168> */
.L_x_1050:
[----:B------:R-:W-:Y:S05]  /*9d70*/  BSYNC B0 ;  /* 0x0000000000007941 */ /* 0x000fea0003800000 */
.L_x_1049:
        /* <DEDUP_REMOVED lines=402> */
.L_x_1052:
[----:B------:R-:W-:Y:S05]  /*b6a0*/  BSYNC B0 ;  /* 0x0000000000007941 */ /* 0x000fea0003800000 */
.L_x_1051:
        /* <DEDUP_REMOVED lines=57> */
.L_x_1053:
[----:B------:R-:W-:Y:S05]  /*ba40*/  EXIT ;  /* 0x000000000000794d */ /* 0x000fea0003800000 */
.L_x_1055:
        /* <DEDUP_REMOVED lines=11> */
.L_x_5343:


//--------------------- .text._Z25selective_scan_fwd_kernelI32Selective_Scan_fwd_kernel_traitsILi64ELi16ELi1ELb1ELb0ELb0ELb0EN3c104HalfENS1_7complexIfEEEEv13SSMParamsBase --------------------------
	.section	.text._Z25selective_scan_fwd_kernelI32Selective_Scan_fwd_kernel_traitsILi64ELi16ELi1ELb1ELb0ELb0ELb0EN3c104HalfENS1_7complexIfEEEEv13SSMParamsBase,"ax",@progbits
	.sectioninfo	@"SHI_REGISTERS=128"
	.align	128
        .global         _Z25selective_scan_fwd_kernelI32Selective_Scan_fwd_kernel_traitsILi64ELi16ELi1ELb1ELb0ELb0ELb0EN3c104HalfENS1_7complexIfEEEEv13SSMParamsBase
        .type           _Z25selective_scan_fwd_kernelI32Selective_Scan_fwd_kernel_traitsILi64ELi16ELi1ELb1ELb0ELb0ELb0EN3c104HalfENS1_7complexIfEEEEv13SSMParamsBase,@function
        .size           _Z25selective_scan_fwd_kernelI32Selective_Scan_fwd_kernel_traitsILi64ELi16ELi1ELb1ELb0ELb0ELb0EN3c104HalfENS1_7complexIfEEEEv13SSMParamsBase,(.L_x_5344 - _Z25selective_scan_fwd_kernelI32Selective_Scan_fwd_kernel_traitsILi64ELi16ELi1ELb1ELb0ELb0ELb0EN3c104HalfENS1_7complexIfEEEEv13SSMParamsBase)
        .other          _Z25selective_scan_fwd_kernelI32Selective_Scan_fwd_kernel_traitsILi64ELi16ELi1ELb1ELb0ELb0ELb0EN3c104HalfENS1_7complexIfEEEEv13SSMParamsBase,@"STO_CUDA_ENTRY STV_DEFAULT"
_Z25selective_scan_fwd_kernelI32Selective_Scan_fwd_kernel_traitsILi64ELi16ELi1ELb1ELb0ELb0ELb0EN3c104HalfENS1_7complexIfEEEEv13SSMParamsBase:
.text._Z25selective_scan_fwd_kernelI32Selective_Scan_fwd_kernel_traitsILi64ELi16ELi1ELb1ELb0ELb0ELb0EN3c104HalfENS1_7complexIfEEEEv13SSMParamsBase:
        /* <DEDUP_REMOVED lines=50> */
.L_x_1096:
        /* <DEDUP_REMOVED lines=17> */
[----:B------:R-:W-:Y:S01]  /*0430*/  MOV R2, c[0x0][0x16c] ;  /* 0x00005b0000027a02 */ /* 0x000fe20000000f00 */
[----:B------:R-:W-:Y:S01]  /*0440*/  ULDC.U8 UR6, c[0x0][0x17e] ;  /* 0x00005f8000067ab9 */ /* 0x000fe20000000000 */
[----:B------:R-:W-:Y:S02]  /*0450*/  BSSY B0, `(.L_x_1056) ;  /* 0x000003d000007945 */ /* 0x000fe40003800000 */
        /* <DEDUP_REMOVED lines=17> */
[----:B-1----:R-:W-:Y:S01]  /*0570*/  HADD2.F32 R0, -RZ, R19.H0_H0 ;  /* 0x20000013ff007230 */ /* 0x002fe20000004100 */
        /* <DEDUP_REMOVED lines=11> */
[----:B--2---:R-:W-:Y:S01]  /*0630*/  FMUL.FTZ R65, R65, 1.4426950216293334961 ;  /* 0x3fb8aa3b41417820 */ /* 0x004fe20000410000 */
        /* <DEDUP_REMOVED lines=30> */
.L_x_1057:
[----:B--2---:R-:W-:Y:S05]  /*0820*/  BSYNC B0 ;  /* 0x0000000000007941 */ /* 0x004fea0003800000 */
.L_x_1056:
        /* <DEDUP_REMOVED lines=36> */
.L_x_1059:
[----:B------:R-:W-:Y:S05]  /*0a70*/  BSYNC B0 ;  /* 0x0000000000007941 */ /* 0x000fea0003800000 */
.L_x_1058:
        /* <DEDUP_REMOVED lines=38> */
.L_x_1061:
[----:B------:R-:W-:Y:S05]  /*0ce0*/  BSYNC B0 ;  /* 0x0000000000007941 */ /* 0x000fea0003800000 */
.L_x_1060:
        /* <DEDUP_REMOVED lines=36> */
.L_x_1063:
[----:B------:R-:W-:Y:S05]  /*0f30*/  BSYNC B0 ;  /* 0x0000000000007941 */ /* 0x000fea0003800000 */
.L_x_1062:
        /* <DEDUP_REMOVED lines=42> */
.L_x_1065:
[----:B------:R-:W-:Y:S05]  /*11e0*/  BSYNC B0 ;  /* 0x0000000000007941 */ /* 0x000fea0003800000 */
.L_x_1064:
[----:B------:R-:W-:Y:S01]  /*11f0*/  HADD2.F32 R54, -RZ, R5.H1_H1 ;  /* 0x30000005ff367230 */ /* 0x000fe20000004100 */
[----:B------:R-:W-:Y:S01]  /*1200*/  BSSY B0, `(.L_x_1066) ;  /* 0x0000027000007945 */ /* 0x000fe20003800000 */
[----:B------:R-:W-:Y:S01]  /*1210*/  FSETP.GTU.FTZ.AND P1, PT, R55, 20, PT ;  /* 0x41a000003700780b */ /* 0x000fe20003f3c000 */
[--C-:B------:R-:W-:Y:S02]  /*1220*/  HADD2.F32 R4, -RZ, R14.reuse.H0_H0 ;  /* 0x2000000eff047230 */ /* 0x100fe40000004100 */
[----:B------:R-:W-:Y:S01]  /*1230*/  HADD2.F32 R29, -RZ, R14.H1_H1 ;  /* 0x3000000eff1d7230 */ /* 0x000fe20000004100 */
[----:B------:R-:W-:Y:S01]  /*1240*/  FADD.FTZ R54, R54, R81 ;  /* 0x0000005136367221 */ /* 0x000fe20000010000 */
[--C-:B------:R-:W-:Y:S02]  /*1250*/  HADD2.F32 R2, -RZ, R15.reuse.H0_H0 ;  /* 0x2000000fff027230 */ /* 0x100fe40000004100 */
        /* <DEDUP_REMOVED lines=33> */
.L_x_1067:
[----:B------:R-:W-:Y:S05]  /*1470*/  BSYNC B0 ;  /* 0x0000000000007941 */ /* 0x000fea0003800000 */
.L_x_1066:
[----:B------:R-:W-:Y:S01]  /*1480*/  ISETP.EQ.OR P4, PT, RZ, UR6, P4 ;  /* 0x00000006ff007c0c */ /* 0x000fe2000a782670 */
[----:B------:R-:W-:Y:S01]  /*1490*/  HADD2.F32 R12, -RZ, R6.H0_H0 ;  /* 0x20000006ff0c7230 */ /* 0x000fe20000004100 */
[----:B------:R-:W-:Y:S01]  /*14a0*/  BSSY B0, `(.L_x_1068) ;  /* 0x0000028000007945 */ /* 0x000fe20003800000 */
[----:B------:R-:W-:Y:S01]  /*14b0*/  FSETP.GTU.FTZ.AND P0, PT, R54, 20, PT ;  /* 0x41a000003600780b */ /* 0x000fe20003f1c000 */
[--C-:B------:R-:W-:Y:S01]  /*14c0*/  HADD2.F32 R30, -RZ, R8.reuse.H0_H0 ;  /* 0x20000008ff1e7230 */ /* 0x100fe20000004100 */
[----:B------:R-:W-:Y:S01]  /*14d0*/  ISETP.EQ.OR P5, PT, RZ, UR6, P5 ;  /* 0x00000006ff007c0c */ /* 0x000fe2000afa2670 */
[----:B------:R-:W-:Y:S01]  /*14e0*/  HADD2.F32 R33, -RZ, R8.H1_H1 ;  /* 0x30000008ff217230 */ /* 0x000fe20000004100 */
[----:B------:R-:W-:Y:S01]  /*14f0*/  FADD.FTZ R53, R12, R81 ;  /* 0x000000510c357221 */ /* 0x000fe20000010000 */
[--C-:B------:R-:W-:Y:S02]  /*1500*/  HADD2.F32 R28, -RZ, R9.reuse.H0_H0 ;  /* 0x20000009ff1c7230 */ /* 0x100fe40000004100 */
        /* <DEDUP_REMOVED lines=33> */
.L_x_1069:
[----:B------:R-:W-:Y:S05]  /*1720*/  BSYNC B0 ;  /* 0x0000000000007941 */ /* 0x000fea0003800000 */
.L_x_1068:
        /* <DEDUP_REMOVED lines=40> */
.L_x_1071:
[----:B------:R-:W-:Y:S05]  /*19b0*/  BSYNC B0 ;  /* 0x0000000000007941 */ /* 0x000fea0003800000 */
.L_x_1070:
        /* <DEDUP_REMOVED lines=42> */
.L_x_1073:
[----:B------:R-:W-:Y:S05]  /*1c60*/  BSYNC B0 ;  /* 0x0000000000007941 */ /* 0x000fea0003800000 */
.L_x_1072:
        /* <DEDUP_REMOVED lines=40> */
.L_x_1075:
[----:B------:R-:W-:Y:S05]  /*1ef0*/  BSYNC B0 ;  /* 0x0000000000007941 */ /* 0x000fea0003800000 */
.L_x_1074:
        /* <DEDUP_REMOVED lines=46> */
.L_x_1077:
[----:B------:R-:W-:Y:S05]  /*21e0*/  BSYNC B0 ;  /* 0x0000000000007941 */ /* 0x000fea0003800000 */
.L_x_1076:
        /* <DEDUP_REMOVED lines=33> */
.L_x_1079:
[----:B------:R-:W-:Y:S05]  /*2400*/  BSYNC B0 ;  /* 0x0000000000007941 */ /* 0x000fea0003800000 */
.L_x_1078:
        /* <DEDUP_REMOVED lines=33> */
.L_x_1081:
[----:B------:R-:W-:Y:S05]  /*2620*/  BSYNC B0 ;  /* 0x0000000000007941 */ /* 0x000fea0003800000 */
.L_x_1080:
        /* <DEDUP_REMOVED lines=33> */
.L_x_1083:
[----:B------:R-:W-:Y:S05]  /*2840*/  BSYNC B0 ;  /* 0x0000000000007941 */ /* 0x000fea0003800000 */
.L_x_1082:
        /* <DEDUP_REMOVED lines=33> */
.L_x_1085:
[----:B------:R-:W-:Y:S05]  /*2a60*/  BSYNC B0 ;  /* 0x0000000000007941 */ /* 0x000fea0003800000 */
.L_x_1084:
        /* <DEDUP_REMOVED lines=33> */
.L_x_1087:
[----:B------:R-:W-:Y:S05]  /*2c80*/  BSYNC B0 ;  /* 0x0000000000007941 */ /* 0x000fea0003800000 */
.L_x_1086:
[----:B------:R-:W-:Y:S01]  /*2c90*/  BAR.SYNC.DEFER_BLOCKING 0x0 ;  /* 0x0000000000007b1d */ /* 0x000fe20000010000 */
[----:B------:R-:W-:Y:S02]  /*2ca0*/  FMUL.FTZ R14, R13, R62 ;  /* 0x0000003e0d0e7220 */ /* 0x000fe40000410000 */
[----:B------:R-:W-:Y:S02]  /*2cb0*/  FMUL.FTZ R16, R3, R64 ;  /* 0x0000004003107220 */ /* 0x000fe40000410000 */
[----:B------:R-:W-:Y:S02]  /*2cc0*/  FMUL.FTZ R13, R4, R61 ;  /* 0x0000003d040d7220 */ /* 0x000fe40000410000 */
[----:B------:R-:W-:Y:S02]  /*2cd0*/  FMUL.FTZ R10, R5, R58 ;  /* 0x0000003a050a7220 */ /* 0x000fe40000410000 */
[-C--:B------:R-:W-:Y:S02]  /*2ce0*/  FMUL.FTZ R19, R35, R82.reuse ;  /* 0x0000005223137220 */ /* 0x080fe40000410000 */
        /* <DEDUP_REMOVED lines=15> */
.L_x_1094:
        /* <DEDUP_REMOVED lines=12> */
[----:B------:R-:W-:-:S04]  /*2ea0*/  IMAD R107, R83, c[0x0][0x1b8], RZ ;  /* 0x00006e00536b7a24 */ /* 0x000fc800078e02ff */
[----:B------:R-:W-:Y:S02]  /*2eb0*/  IMAD R107, R84, c[0x0][0x1bc], R107 ;  /* 0x00006f00546b7a24 */ /* 0x000fe400078e026b */
        /* <DEDUP_REMOVED lines=14> */
[C---:B------:R-:W-:Y:S02]  /*2fa0*/  FMUL.FTZ R92, R43.reuse, R62 ;  /* 0x0000003e2b5c7220 */ /* 0x040fe40000410000 */
        /* <DEDUP_REMOVED lines=8> */
[----:B------:R-:W-:Y:S02]  /*3030*/  FMUL.FTZ R70, R29, R51 ;  /* 0x000000331d467220 */ /* 0x000fe40000410000 */
[----:B------:R-:W-:Y:S02]  /*3040*/  FMUL.FTZ R42, R43, R58 ;  /* 0x0000003a2b2a7220 */ /* 0x000fe40000410000 */
[----:B------:R-:W-:Y:S01]  /*3050*/  FMUL.RZ R104, R70, 0.15915493667125701904 ;  /* 0x3e22f98346687820 */ /* 0x000fe2000040c000 */
[----:B------:R-:W-:Y:S01]  /*3060*/  MUFU.SIN R97, R32 ;  /* 0x0000002000617308 */ /* 0x000fe20000000400 */
[----:B0-----:R-:W-:-:S02]  /*3070*/  FMUL.RZ R30, R28, 0.15915493667125701904 ;  /* 0x3e22f9831c1e7820 */ /* 0x001fc4000040c000 */
        /* <DEDUP_REMOVED lines=32> */
[----:B0-----:R-:W-:-:S04]  /*3280*/  IMAD R31, R83, c[0x0][0x198], RZ ;  /* 0x00006600531f7a24 */ /* 0x001fc800078e02ff */
[----:B------:R-:W-:-:S03]  /*3290*/  IMAD R73, R84, c[0x0][0x19c], R31 ;  /* 0x0000670054497a24 */ /* 0x000fc600078e021f */
[----:B------:R0:W-:Y:S08]  /*32a0*/  MUFU.COS R41, R32 ;  /* 0x0000002000297308 */ /* 0x0001f00000000000 */
[----:B------:R-:W1:Y:S01]  /*32b0*/  MUFU.EX2 R125, R125 ;  /* 0x0000007d007d7308 */ /* 0x000e620000000800 */
[----:B0-----:R-:W-:-:S05]  /*32c0*/  IMAD.WIDE.U32 R32, R84, c[0x0][0x198], RZ ;  /* 0x0000660054207a25 */ /* 0x001fca00078e00ff */
[----:B------:R-:W-:Y:S01]  /*32d0*/  IADD3 R33, R33, R73, RZ ;  /* 0x0000004921217210 */ /* 0x000fe20007ffe0ff */
[----:B------:R-:W-:Y:S01]  /*32e0*/  IMAD R73, R40, c[0x0][0x1c0], RZ ;  /* 0x0000700028497a24 */ /* 0x000fe200078e02ff */
[----:B------:R-:W-:Y:S03]  /*32f0*/  MUFU.SIN R111, R71 ;  /* 0x00000047006f7308 */ /* 0x000fe60000000400 */
[----:B------:R-:W-:-:S04]  /*3300*/  IMAD.WIDE.U32 R32, R0, c[0x0][0x1a0], R32 ;  /* 0x0000680000207a25 */ /* 0x000fc800078e0020 */
[----:B------:R-:W-:Y:S01]  /*3310*/  IMAD R73, R0, c[0x0][0x1c4], R73 ;  /* 0x0000710000497a24 */ /* 0x000fe200078e0249 */
[----:B------:R0:W-:Y:S01]  /*3320*/  MUFU.COS R35, R71 ;  /* 0x0000004700237308 */ /* 0x0001e20000000000 */
[----:B------:R-:W-:Y:S01]  /*3330*/  LEA R70, P0, R32, c[0x0][0x228], 0x3 ;  /* 0x00008a0020467a11 */ /* 0x000fe200078018ff */
[C---:B-1----:R-:W-:Y:S02]  /*3340*/  FMUL.FTZ R100, R125.reuse, R100 ;  /* 0x000000647d647220 */ /* 0x042fe40000410000 */
[----:B------:R-:W-:-:S04]  /*3350*/  FMUL.FTZ R102, R125, R102 ;  /* 0x000000667d667220 */ /* 0x000fc80000410000 */
[----:B------:R-:W1:Y:S01]  /*3360*/  MUFU.EX2 R94, R94 ;  /* 0x0000005e005e7308 */ /* 0x000e620000000800 */
[----:B0-----:R-:W-:Y:S02]  /*3370*/  IMAD R71, R40, c[0x0][0x1a0], RZ ;  /* 0x0000680028477a24 */ /* 0x001fe400078e02ff */
[----:B------:R-:W-:Y:S02]  /*3380*/  FMUL.FTZ R40, R43, R53 ;  /* 0x000000352b287220 */ /* 0x000fe40000410000 */
[----:B------:R-:W-:-:S03]  /*3390*/  IMAD R71, R0, c[0x0][0x1a4], R71 ;  /* 0x0000690000477a24 */ /* 0x000fc600078e0247 */
[----:B------:R-:W0:Y:S02]  /*33a0*/  MUFU.EX2 R90, R90 ;  /* 0x0000005a005a7308 */ /* 0x000e240000000800 */
[----:B------:R-:W-:-:S04]  /*33b0*/  IADD3 R33, R33, R71, RZ ;  /* 0x0000004721217210 */ /* 0x000fc80007ffe0ff */
[----:B------:R-:W-:Y:S01]  /*33c0*/  LEA.HI.X R71, R32, c[0x0][0x22c], R33, 0x3, P0 ;  /* 0x00008b0020477a11 */ /* 0x000fe200000f1c21 */
[-C--:B------:R-:W-:Y:S01]  /*33d0*/  FMUL.FTZ R33, R17, R100.reuse ;  /* 0x0000006411217220 */ /* 0x080fe20000410000 */
[----:B------:R-:W2:Y:S01]  /*33e0*/  MUFU.EX2 R96, R96 ;  /* 0x0000006000607308 */ /* 0x000ea20000000800 */
[----:B------:R-:W-:Y:S02]  /*33f0*/  FMUL.FTZ R32, RZ, R100 ;  /* 0x00000064ff207220 */ /* 0x000fe40000410000 */
[C---:B-1----:R-:W-:Y:S01]  /*3400*/  FMUL.FTZ R98, R94.reuse, R123 ;  /* 0x0000007b5e627220 */ /* 0x042fe20000410000 */
[----:B------:R-:W3:Y:S01]  /*3410*/  LDG.E.64 R70, [R70.64] ;  /* 0x0000000446467981 */ /* 0x000ee2000c1e1b00 */
[----:B------:R-:W-:-:S03]  /*3420*/  FMUL.FTZ R97, R94, R97 ;  /* 0x000000615e617220 */ /* 0x000fc60000410000 */
[----:B------:R-:W1:Y:S01]  /*3430*/  MUFU.EX2 R92, R92 ;  /* 0x0000005c005c7308 */ /* 0x000e620000000800 */
[C---:B0-----:R-:W-:Y:S02]  /*3440*/  FMUL.FTZ R94, R90.reuse, R119 ;  /* 0x000000775a5e7220 */ /* 0x041fe40000410000 */
[----:B------:R-:W-:Y:S02]  /*3450*/  FMUL.FTZ R93, R90, R93 ;  /* 0x0000005d5a5d7220 */ /* 0x000fe40000410000 */
[-C--:B------:R-:W-:Y:S02]  /*3460*/  FFMA.FTZ R90, RZ, R102.reuse, R33 ;  /* 0x00000066ff5a7223 */ /* 0x080fe40000010021 */
[----:B------:R-:W-:Y:S01]  /*3470*/  FFMA.FTZ R33, R17, R102, -R32 ;  /* 0x0000006611217223 */ /* 0x000fe20000010820 */
[----:B------:R-:W0:Y:S01]  /*3480*/  MUFU.EX2 R88, R88 ;  /* 0x0000005800587308 */ /* 0x000e220000000800 */
[C---:B--2---:R-:W-:Y:S02]  /*3490*/  FMUL.FTZ R101, R96.reuse, R101 ;  /* 0x0000006560657220 */ /* 0x044fe40000410000 */
[----:B------:R-:W-:-:S02]  /*34a0*/  FMUL.FTZ R99, R96, R99 ;  /* 0x0000006360637220 */ /* 0x000fc40000410000 */
[----:B------:R-:W-:Y:S02]  /*34b0*/  FADD.FTZ R33, R16, R33 ;  /* 0x0000002110217221 */ /* 0x000fe40000010000 */
[----:B------:R-:W-:Y:S01]  /*34c0*/  FMUL.FTZ R32, R43, R26 ;  /* 0x0000001a2b207220 */ /* 0x000fe20000410000 */
[----:B------:R-:W-:Y:S01]  /*34d0*/  MUFU.SIN R113, R30 ;  /* 0x0000001e00717308 */ /* 0x000fe20000000400 */
[C---:B-1----:R-:W-:Y:S02]  /*34e0*/  FMUL.FTZ R96, R92.reuse, R121 ;  /* 0x000000795c607220 */ /* 0x042fe40000410000 */
[----:B------:R-:W-:-:S05]  /*34f0*/  FMUL.FTZ R95, R92, R95 ;  /* 0x0000005f5c5f7220 */ /* 0x000fca0000410000 */
[----:B------:R1:W-:Y:S01]  /*3500*/  MUFU.COS R37, R30 ;  /* 0x0000001e00257308 */ /* 0x0003e20000000000 */
[C---:B0-----:R-:W-:Y:S02]  /*3510*/  FMUL.FTZ R92, R88.reuse, R117 ;  /* 0x00000075585c7220 */ /* 0x041fe40000410000 */
[----:B------:R-:W-:Y:S02]  /*3520*/  FMUL.FTZ R91, R88, R91 ;  /* 0x0000005b585b7220 */ /* 0x000fe40000410000 */
[----:B------:R-:W-:-:S03]  /*3530*/  FADD.FTZ R88, RZ, R90 ;  /* 0x0000005aff587221 */ /* 0x000fc60000010000 */
[----:B------:R-:W-:Y:S01]  /*3540*/  MUFU.SIN R109, R72 ;  /* 0x00000048006d7308 */ /* 0x000fe20000000400 */
[----:B-1----:R-:W-:-:S05]  /*3550*/  IMAD.WIDE.U32 R30, R84, c[0x0][0x1b8], RZ ;  /* 0x00006e00541e7a25 */ /* 0x002fca00078e00ff */
[----:B------:R-:W-:Y:S02]  /*3560*/  IADD3 R31, R31, R107, RZ ;  /* 0x0000006b1f1f7210 */ /* 0x000fe40007ffe0ff */
[----:B------:R0:W-:Y:S03]  /*3570*/  MUFU.COS R110, R72 ;  /* 0x00000048006e7308 */ /* 0x0001e60000000000 */
[----:B------:R-:W-:-:S05]  /*3580*/  IMAD.WIDE.U32 R30, R0, c[0x0][0x1c0], R30 ;  /* 0x00007000001e7a25 */ /* 0x000fca00078e001e */
[----:B------:R-:W1:Y:S01]  /*3590*/  MUFU.EX2 R86, R86 ;  /* 0x0000005600567308 */ /* 0x000e620000000800 */
[----:B------:R-:W-:Y:S02]  /*35a0*/  IADD3 R31, R31, R73, RZ ;  /* 0x000000491f1f7210 */ /* 0x000fe40007ffe0ff */
[----:B0-----:R-:W-:-:S04]  /*35b0*/  LEA R72, P1, R30, c[0x0][0x230], 0x3 ;  /* 0x00008c001e487a11 */ /* 0x001fc800078218ff */
[----:B------:R-:W-:Y:S01]  /*35c0*/  LEA.HI.X R73, R30, c[0x0][0x234], R31, 0x3, P1 ;  /* 0x00008d001e497a11 */ /* 0x000fe200008f1c1f */
[----:B------:R-:W-:Y:S01]  /*35d0*/  MUFU.SIN R107, R104 ;  /* 0x00000068006b7308 */ /* 0x000fe20000000400 */
[C---:B------:R-:W-:Y:S02]  /*35e0*/  FMUL.FTZ R30, R43.reuse, R51 ;  /* 0x000000332b1e7220 */ /* 0x040fe40000410000 */
[----:B------:R-:W-:Y:S02]  /*35f0*/  FMUL.FTZ R31, R43, R48 ;  /* 0x000000302b1f7220 */ /* 0x000fe40000410000 */
[----:B------:R-:W-:Y:S01]  /*3600*/  FMUL.FTZ R43, R97, R33 ;  /* 0x00000021612b7220 */ /* 0x000fe20000410000 */
[----:B------:R-:W3:Y:S02]  /*3610*/  LDG.E.64 R72, [R72.64] ;  /* 0x0000000448487981 */ /* 0x000ee4000c1e1b00 */
[----:B------:R0:W-:Y:S01]  /*3620*/  MUFU.COS R108, R104 ;  /* 0x00000068006c7308 */ /* 0x0001e20000000000 */
[----:B------:R-:W-:-:S02]  /*3630*/  FFMA.FTZ R43, R98, R88, R43 ;  /* 0x00000058622b7223 */ /* 0x000fc4000001002b */
[C---:B-1----:R-:W-:Y:S02]  /*3640*/  FMUL.FTZ R90, R86.reuse, R105 ;  /* 0x00000069565a7220 */ /* 0x042fe40000410000 */
[----:B------:R-:W-:Y:S02]  /*3650*/  FADD.FTZ R43, RZ, R43 ;  /* 0x0000002bff2b7221 */ /* 0x000fe40000010000 */
[----:B------:R-:W-:Y:S01]  /*3660*/  FMUL.FTZ R89, R86, R89 ;  /* 0x0000005956597220 */ /* 0x000fe20000410000 */
[----:B------:R-:W1:Y:S01]  /*3670*/  MUFU.EX2 R38, R38 ;  /* 0x0000002600267308 */ /* 0x000e620000000800 */
[----:B0-----:R-:W-:-:S04]  /*3680*/  FMUL.FTZ R104, R97, R88 ;  /* 0x0000005861687220 */ /* 0x001fc80000410000 */
[----:B------:R-:W-:Y:S02]  /*3690*/  FFMA.FTZ R104, R98, R33, -R104 ;  /* 0x0000002162687223 */ /* 0x000fe40000010868 */
[----:B------:R-:W-:Y:S01]  /*36a0*/  FMUL.FTZ R33, R29, R48 ;  /* 0x000000301d217220 */ /* 0x000fe20000410000 */
[----:B------:R-:W0:Y:S01]  /*36b0*/  MUFU.EX2 R36, R36 ;  /* 0x0000002400247308 */ /* 0x000e220000000800 */
[----:B------:R-:W-:Y:S02]  /*36c0*/  FADD.FTZ R104, R15, R104 ;  /* 0x000000680f687221 */ /* 0x000fe40000010000 */
[----:B------:R-:W-:Y:S02]  /*36d0*/  FMUL.RZ R105, R33, 0.15915493667125701904 ;  /* 0x3e22f98321697820 */ /* 0x000fe4000040c000 */
[C---:B------:R-:W-:Y:S02]  /*36e0*/  FMUL.FTZ R86, R95.reuse, R104 ;  /* 0x000000685f567220 */ /* 0x040fe40000410000 */
[-C--:B------:R-:W-:Y:S01]  /*36f0*/  FMUL.FTZ R33, R95, R43.reuse ;  /* 0x0000002b5f217220 */ /* 0x080fe20000410000 */
[----:B------:R-:W2:Y:S01]  /*3700*/  MUFU.EX2 R42, R42 ;  /* 0x0000002a002a7308 */ /* 0x000ea20000000800 */
[----:B------:R-:W-:-:S02]  /*3710*/  FFMA.FTZ R43, R96, R43, R86 ;  /* 0x0000002b602b7223 */ /* 0x000fc40000010056 */
[----:B------:R-:W-:Y:S02]  /*3720*/  FFMA.FTZ R33, R96, R104, -R33 ;  /* 0x0000006860217223 */ /* 0x000fe40000010821 */
[----:B------:R-:W-:Y:S02]  /*3730*/  FMUL.FTZ R29, R29, R26 ;  /* 0x0000001a1d1d7220 */ /* 0x000fe40000410000 */
[----:B------:R-:W-:Y:S01]  /*3740*/  FADD.FTZ R43, RZ, R43 ;  /* 0x0000002bff2b7221 */ /* 0x000fe20000010000 */
[----:B------:R-:W4:Y:S01]  /*3750*/  MUFU.EX2 R28, R28 ;  /* 0x0000001c001c7308 */ /* 0x000f220000000800 */
[----:B------:R-:W-:Y:S02]  /*3760*/  FADD.FTZ R33, R14, R33 ;  /* 0x000000210e217221 */ /* 0x000fe40000010000 */
[----:B-1----:R-:W-:Y:S02]  /*3770*/  FMUL.FTZ R86, R38, R41 ;  /* 0x0000002926567220 */ /* 0x002fe40000410000 */
[----:B------:R-:W-:-:S02]  /*3780*/  FMUL.RZ R41, R29, 0.15915493667125701904 ;  /* 0x3e22f9831d297820 */ /* 0x000fc4000040c000 */
[----:B------:R-:W-:Y:S01]  /*3790*/  FMUL.FTZ R85, R38, R85 ;  /* 0x0000005526557220 */ /* 0x000fe20000410000 */
[----:B------:R-:W-:Y:S01]  /*37a0*/  MUFU.EX2 R31, R31 ;  /* 0x0000001f001f7308 */ /* 0x000fe20000000800 */
[C---:B------:R-:W-:Y:S02]  /*37b0*/  FMUL.FTZ R29, R93.reuse, R43 ;  /* 0x0000002b5d1d7220 */ /* 0x040fe40000410000 */
[----:B------:R-:W-:Y:S02]  /*37c0*/  FMUL.FTZ R38, R93, R33 ;  /* 0x000000215d267220 */ /* 0x000fe40000410000 */
[C---:B0-----:R-:W-:Y:S02]  /*37d0*/  FMUL.FTZ R116, R36.reuse, R39 ;  /* 0x0000002724747220 */ /* 0x041fe40000410000 */
[----:B------:R-:W-:Y:S01]  /*37e0*/  FMUL.FTZ R115, R36, R115 ;  /* 0x0000007324737220 */ /* 0x000fe20000410000 */
[----:B------:R-:W0:Y:S01]  /*37f0*/  MUFU.COS R106, R105 ;  /* 0x00000069006a7308 */ /* 0x000e220000000000 */
[----:B------:R-:W-:-:S02]  /*3800*/  FFMA.FTZ R36, R94, R33, -R29 ;  /* 0x000000215e247223 */ /* 0x000fc4000001081d */
[----:B------:R-:W-:Y:S02]  /*3810*/  FFMA.FTZ R38, R94, R43, R38 ;  /* 0x0000002b5e267223 */ /* 0x000fe40000010026 */
[C---:B--2---:R-:W-:Y:S02]  /*3820*/  FMUL.FTZ R88, R42.reuse, R103 ;  /* 0x000000672a587220 */ /* 0x044fe40000410000 */
[----:B------:R-:W-:Y:S01]  /*3830*/  FMUL.FTZ R87, R42, R87 ;  /* 0x000000572a577220 */ /* 0x000fe20000410000 */
[----:B------:R-:W-:Y:S01]  /*3840*/  MUFU.EX2 R30, R30 ;  /* 0x0000001e001e7308 */ /* 0x000fe20000000800 */
[----:B------:R-:W-:Y:S02]  /*3850*/  FADD.FTZ R36, R13, R36 ;  /* 0x000000240d247221 */ /* 0x000fe40000010000 */
[----:B------:R-:W-:Y:S02]  /*3860*/  FADD.FTZ R38, RZ, R38 ;  /* 0x00000026ff267221 */ /* 0x000fe40000010000 */
[----:B----4-:R-:W-:-:S02]  /*3870*/  FMUL.FTZ R112, R28, R35 ;  /* 0x000000231c707220 */ /* 0x010fc40000410000 */
[C---:B------:R-:W-:Y:S01]  /*3880*/  FMUL.FTZ R35, R91.reuse, R36 ;  /* 0x000000245b237220 */ /* 0x040fe20000410000 */
[----:B------:R-:W1:Y:S01]  /*3890*/  MUFU.SIN R42, R105 ;  /* 0x00000069002a7308 */ /* 0x000e620000000400 */
[-C--:B------:R-:W-:Y:S02]  /*38a0*/  FMUL.FTZ R33, R91, R38.reuse ;  /* 0x000000265b217220 */ /* 0x080fe40000410000 */
[C---:B------:R-:W-:Y:S02]  /*38b0*/  FFMA.FTZ R35, R92.reuse, R38, R35 ;  /* 0x000000265c237223 */ /* 0x040fe40000010023 */
[----:B------:R-:W-:Y:S02]  /*38c0*/  FFMA.FTZ R33, R92, R36, -R33 ;  /* 0x000000245c217223 */ /* 0x000fe40000010821 */
[----:B------:R-:W-:Y:S01]  /*38d0*/  FADD.FTZ R35, RZ, R35 ;  /* 0x00000023ff237221 */ /* 0x000fe20000010000 */
[----:B------:R-:W-:Y:S01]  /*38e0*/  MUFU.EX2 R32, R32 ;  /* 0x0000002000207308 */ /* 0x000fe20000000800 */
[----:B------:R-:W-:-:S02]  /*38f0*/  FADD.FTZ R33, R12, R33 ;  /* 0x000000210c217221 */ /* 0x000fc40000010000 */
[----:B------:R-:W-:Y:S02]  /*3900*/  FMUL.FTZ R111, R28, R111 ;  /* 0x0000006f1c6f7220 */ /* 0x000fe40000410000 */
[----:B0-----:R-:W-:Y:S02]  /*3910*/  FMUL.FTZ R106, R31, R106 ;  /* 0x0000006a1f6a7220 */ /* 0x001fe40000410000 */
[----:B------:R-:W-:Y:S01]  /*3920*/  FMUL.FTZ R28, R89, R35 ;  /* 0x00000023591c7220 */ /* 0x000fe20000410000 */
[----:B------:R-:W0:Y:S01]  /*3930*/  MUFU.COS R29, R41 ;  /* 0x00000029001d7308 */ /* 0x000e220000000000 */
[----:B-1----:R-:W-:Y:S02]  /*3940*/  FMUL.FTZ R105, R31, R42 ;  /* 0x0000002a1f697220 */ /* 0x002fe40000410000 */
[----:B------:R-:W-:Y:S02]  /*3950*/  FMUL.FTZ R31, R89, R33 ;  /* 0x00000021591f7220 */ /* 0x000fe40000410000 */
[----:B------:R-:W-:-:S02]  /*3960*/  FMUL.FTZ R108, R30, R108 ;  /* 0x0000006c1e6c7220 */ /* 0x000fc40000410000 */
[----:B------:R-:W-:Y:S01]  /*3970*/  FMUL.FTZ R107, R30, R107 ;  /* 0x0000006b1e6b7220 */ /* 0x000fe20000410000 */
[----:B------:R-:W1:Y:S01]  /*3980*/  MUFU.SIN R103, R41 ;  /* 0x0000002900677308 */ /* 0x000e620000000400 */
[C---:B------:R-:W-:Y:S02]  /*3990*/  FFMA.FTZ R30, R90.reuse, R33, -R28 ;  /* 0x000000215a1e7223 */ /* 0x040fe4000001081c */
[----:B------:R-:W-:Y:S02]  /*39a0*/  FFMA.FTZ R31, R90, R35, R31 ;  /* 0x000000235a1f7223 */ /* 0x000fe4000001001f */
[----:B------:R-:W-:Y:S02]  /*39b0*/  FMUL.FTZ R28, R99, R100 ;  /* 0x00000064631c7220 */ /* 0x000fe40000410000 */
[----:B------:R-:W-:Y:S01]  /*39c0*/  FADD.FTZ R33, RZ, R31 ;  /* 0x0000001fff217221 */ /* 0x000fe20000010000 */
[----:B------:R-:W2:Y:S01]  /*39d0*/  MUFU.EX2 R34, R34 ;  /* 0x0000002200227308 */ /* 0x000ea20000000800 */
[----:B0-----:R-:W-:-:S02]  /*39e0*/  FMUL.FTZ R104, R32, R29 ;  /* 0x0000001d20687220 */ /* 0x001fc40000410000 */
[C---:B------:R-:W-:Y:S02]  /*39f0*/  FMUL.FTZ R29, R101.reuse, R100 ;  /* 0x00000064651d7220 */ /* 0x040fe40000410000 */
[-C--:B------:R-:W-:Y:S02]  /*3a00*/  FFMA.FTZ R28, R101, R102.reuse, -R28 ;  /* 0x00000066651c7223 */ /* 0x080fe4000001081c */
[----:B------:R-:W-:Y:S01]  /*3a10*/  FFMA.FTZ R29, R99, R102, R29 ;  /* 0x00000066631d7223 */ /* 0x000fe2000001001d */
[----:B------:R-:W0:Y:S01]  /*3a20*/  MUFU.EX2 R40, R40 ;  /* 0x0000002800287308 */ /* 0x000e220000000800 */
[----:B-1----:R-:W-:Y:S02]  /*3a30*/  FMUL.FTZ R103, R32, R103 ;  /* 0x0000006720677220 */ /* 0x002fe40000410000 */
[----:B------:R-:W-:Y:S02]  /*3a40*/  FADD.FTZ R32, R11, R30 ;  /* 0x0000001e0b207221 */ /* 0x000fe40000010000 */
[----:B------:R-:W-:-:S02]  /*3a50*/  FMUL.FTZ R35, R87, R33 ;  /* 0x0000002157237220 */ /* 0x000fc40000410000 */
[----:B------:R-:W-:Y:S02]  /*3a60*/  FMUL.FTZ R30, R97, R28 ;  /* 0x0000001c611e7220 */ /* 0x000fe40000410000 */
[C---:B--2---:R-:W-:Y:S02]  /*3a70*/  FMUL.FTZ R114, R34.reuse, R37 ;  /* 0x0000002522727220 */ /* 0x044fe40000410000 */
[----:B------:R-:W-:Y:S02]  /*3a80*/  FMUL.FTZ R113, R34, R113 ;  /* 0x0000007122717220 */ /* 0x000fe40000410000 */
[-C--:B------:R-:W-:Y:S02]  /*3a90*/  FMUL.FTZ R34, R87, R32.reuse ;  /* 0x0000002057227220 */ /* 0x080fe40000410000 */
[----:B------:R-:W-:Y:S02]  /*3aa0*/  FMUL.FTZ R31, R97, R29 ;  /* 0x0000001d611f7220 */ /* 0x000fe40000410000 */
[----:B------:R-:W-:-:S02]  /*3ab0*/  FFMA.FTZ R35, R88, R32, -R35 ;  /* 0x0000002058237223 */ /* 0x000fc40000010823 */
[----:B------:R-:W-:Y:S02]  /*3ac0*/  FFMA.FTZ R30, R98, R29, R30 ;  /* 0x0000001d621e7223 */ /* 0x000fe4000001001e */
[----:B------:R-:W-:Y:S02]  /*3ad0*/  FFMA.FTZ R34, R88, R33, R34 ;  /* 0x0000002158227223 */ /* 0x000fe40000010022 */
[----:B------:R-:W-:Y:S02]  /*3ae0*/  FFMA.FTZ R31, R98, R28, -R31 ;  /* 0x0000001c621f7223 */ /* 0x000fe4000001081f */
[----:B------:R-:W-:Y:S02]  /*3af0*/  FADD.FTZ R35, R10, R35 ;  /* 0x000000230a237221 */ /* 0x000fe40000010000 */
[----:B------:R-:W-:Y:S02]  /*3b00*/  FMUL.FTZ R28, R95, R30 ;  /* 0x0000001e5f1c7220 */ /* 0x000fe40000410000 */
[----:B------:R-:W-:-:S02]  /*3b10*/  FADD.FTZ R34, RZ, R34 ;  /* 0x00000022ff227221 */ /* 0x000fc40000010000 */
[----:B------:R-:W-:Y:S02]  /*3b20*/  FMUL.FTZ R29, R95, R31 ;  /* 0x0000001f5f1d7220 */ /* 0x000fe40000410000 */
[C---:B------:R-:W-:Y:S02]  /*3b30*/  FMUL.FTZ R33, R85.reuse, R35 ;  /* 0x0000002355217220 */ /* 0x040fe40000410000 */
[C---:B------:R-:W-:Y:S02]  /*3b40*/  FFMA.FTZ R28, R96.reuse, R31, -R28 ;  /* 0x0000001f601c7223 */ /* 0x040fe4000001081c */
[----:B------:R-:W-:Y:S02]  /*3b50*/  FMUL.FTZ R32, R85, R34 ;  /* 0x0000002255207220 */ /* 0x000fe40000410000 */
[----:B------:R-:W-:Y:S02]  /*3b60*/  FFMA.FTZ R29, R96, R30, R29 ;  /* 0x0000001e601d7223 */ /* 0x000fe4000001001d */
[----:B------:R-:W-:-:S02]  /*3b70*/  FFMA.FTZ R33, R86, R34, R33 ;  /* 0x0000002256217223 */ /* 0x000fc40000010021 */
[C---:B------:R-:W-:Y:S02]  /*3b80*/  FMUL.FTZ R30, R93.reuse, R28 ;  /* 0x0000001c5d1e7220 */ /* 0x040fe40000410000 */
[----:B------:R-:W-:Y:S02]  /*3b90*/  FFMA.FTZ R32, R86, R35, -R32 ;  /* 0x0000002356207223 */ /* 0x000fe40000010820 */
[-C--:B------:R-:W-:Y:S02]  /*3ba0*/  FMUL.FTZ R31, R93, R29.reuse ;  /* 0x0000001d5d1f7220 */ /* 0x080fe40000410000 */
[----:B------:R-:W-:Y:S02]  /*3bb0*/  FADD.FTZ R33, RZ, R33 ;  /* 0x00000021ff217221 */ /* 0x000fe40000010000 */
[----:B------:R-:W-:Y:S02]  /*3bc0*/  FFMA.FTZ R30, R94, R29, R30 ;  /* 0x0000001d5e1e7223 */ /* 0x000fe4000001001e */
[----:B------:R-:W-:-:S02]  /*3bd0*/  FADD.FTZ R32, R9, R32 ;  /* 0x0000002009207221 */ /* 0x000fc40000010000 */
[----:B------:R-:W-:Y:S02]  /*3be0*/  FFMA.FTZ R31, R94, R28, -R31 ;  /* 0x0000001c5e1f7223 */ /* 0x000fe4000001081f */
[----:B------:R-:W-:Y:S02]  /*3bf0*/  FMUL.FTZ R35, R115, R33 ;  /* 0x0000002173237220 */ /* 0x000fe40000410000 */
[----:B------:R-:W-:Y:S02]  /*3c00*/  FMUL.FTZ R28, R91, R30 ;  /* 0x0000001e5b1c7220 */ /* 0x000fe40000410000 */
[-C--:B------:R-:W-:Y:S02]  /*3c10*/  FMUL.FTZ R34, R115, R32.reuse ;  /* 0x0000002073227220 */ /* 0x080fe40000410000 */
[----:B------:R-:W-:Y:S02]  /*3c20*/  FMUL.FTZ R29, R91, R31 ;  /* 0x0000001f5b1d7220 */ /* 0x000fe40000410000 */
[----:B------:R-:W-:-:S02]  /*3c30*/  FFMA.FTZ R35, R116, R32, -R35 ;  /* 0x0000002074237223 */ /* 0x000fc40000010823 */
[----:B------:R-:W-:Y:S02]  /*3c40*/  FFMA.FTZ R28, R92, R31, -R28 ;  /* 0x0000001f5c1c7223 */ /* 0x000fe4000001081c */
[----:B------:R-:W-:Y:S02]  /*3c50*/  FFMA.FTZ R34, R116, R33, R34 ;  /* 0x0000002174227223 */ /* 0x000fe40000010022 */
[----:B------:R-:W-:Y:S02]  /*3c60*/  FFMA.FTZ R29, R92, R30, R29 ;  /* 0x0000001e5c1d7223 */ /* 0x000fe4000001001d */
[----:B------:R-:W-:Y:S02]  /*3c70*/  FADD.FTZ R35, R8, R35 ;  /* 0x0000002308237221 */ /* 0x000fe40000010000 */
[----:B------:R-:W-:Y:S02]  /*3c80*/  FMUL.FTZ R30, R89, R28 ;  /* 0x0000001c591e7220 */ /* 0x000fe40000410000 */
[----:B------:R-:W-:-:S02]  /*3c90*/  FADD.FTZ R34, RZ, R34 ;  /* 0x00000022ff227221 */ /* 0x000fc40000010000 */
[----:B------:R-:W-:Y:S02]  /*3ca0*/  FMUL.FTZ R31, R89, R29 ;  /* 0x0000001d591f7220 */ /* 0x000fe40000410000 */
[C---:B------:R-:W-:Y:S02]  /*3cb0*/  FMUL.FTZ R33, R113.reuse, R35 ;  /* 0x0000002371217220 */ /* 0x040fe40000410000 */
[C---:B------:R-:W-:Y:S02]  /*3cc0*/  FFMA.FTZ R30, R90.reuse, R29, R30 ;  /* 0x0000001d5a1e7223 */ /* 0x040fe4000001001e */
[----:B------:R-:W-:Y:S02]  /*3cd0*/  FMUL.FTZ R32, R113, R34 ;  /* 0x0000002271207220 */ /* 0x000fe40000410000 */
[----:B------:R-:W-:Y:S02]  /*3ce0*/  FFMA.FTZ R31, R90, R28, -R31 ;  /* 0x0000001c5a1f7223 */ /* 0x000fe4000001081f */
[----:B------:R-:W-:-:S02]  /*3cf0*/  FFMA.FTZ R33, R114, R34, R33 ;  /* 0x0000002272217223 */ /* 0x000fc40000010021 */
[C---:B------:R-:W-:Y:S02]  /*3d00*/  FMUL.FTZ R28, R87.reuse, R30 ;  /* 0x0000001e571c7220 */ /* 0x040fe40000410000 */
[----:B------:R-:W-:Y:S02]  /*3d10*/  FFMA.FTZ R32, R114, R35, -R32 ;  /* 0x0000002372207223 */ /* 0x000fe40000010820 */
[-C--:B------:R-:W-:Y:S02]  /*3d20*/  FFMA.FTZ R28, R88, R31.reuse, -R28 ;  /* 0x0000001f581c7223 */ /* 0x080fe4000001081c */
[----:B------:R-:W-:Y:S02]  /*3d30*/  FADD.FTZ R33, RZ, R33 ;  /* 0x00000021ff217221 */ /* 0x000fe40000010000 */
[----:B------:R-:W-:Y:S02]  /*3d40*/  FMUL.FTZ R31, R87, R31 ;  /* 0x0000001f571f7220 */ /* 0x000fe40000410000 */
[----:B------:R-:W-:-:S02]  /*3d50*/  FADD.FTZ R32, R7, R32 ;  /* 0x0000002007207221 */ /* 0x000fc40000010000 */
[C---:B------:R-:W-:Y:S02]  /*3d60*/  FMUL.FTZ R35, R111.reuse, R33 ;  /* 0x000000216f237220 */ /* 0x040fe40000410000 */
[----:B------:R-:W-:Y:S02]  /*3d70*/  FFMA.FTZ R31, R88, R30, R31 ;  /* 0x0000001e581f7223 */ /* 0x000fe4000001001f */
[----:B------:R-:W-:Y:S02]  /*3d80*/  FMUL.FTZ R34, R111, R32 ;  /* 0x000000206f227220 */ /* 0x000fe40000410000 */
[C---:B------:R-:W-:Y:S02]  /*3d90*/  FMUL.FTZ R30, R85.reuse, R28 ;  /* 0x0000001c551e7220 */ /* 0x040fe40000410000 */
[----:B------:R-:W-:Y:S02]  /*3da0*/  FFMA.FTZ R35, R112, R32, -R35 ;  /* 0x0000002070237223 */ /* 0x000fe40000010823 */
[----:B------:R-:W-:-:S02]  /*3db0*/  FMUL.FTZ R29, R85, R31 ;  /* 0x0000001f551d7220 */ /* 0x000fc40000410000 */
[----:B------:R-:W-:Y:S02]  /*3dc0*/  FFMA.FTZ R34, R112, R33, R34 ;  /* 0x0000002170227223 */ /* 0x000fe40000010022 */
[----:B0-----:R-:W-:Y:S02]  /*3dd0*/  FMUL.FTZ R109, R40, R109 ;  /* 0x0000006d286d7220 */ /* 0x001fe40000410000 */
[----:B------:R-:W-:Y:S02]  /*3de0*/  FFMA.FTZ R30, R86, R31, R30 ;  /* 0x0000001f561e7223 */ /* 0x000fe4000001001e */
[----:B------:R-:W-:Y:S02]  /*3df0*/  FADD.FTZ R35, R6, R35 ;  /* 0x0000002306237221 */ /* 0x000fe40000010000 */
[----:B------:R-:W-:Y:S02]  /*3e00*/  FFMA.FTZ R29, R86, R28, -R29 ;  /* 0x0000001c561d7223 */ /* 0x000fe4000001081d */
[----:B------:R-:W-:-:S02]  /*3e10*/  FADD.FTZ R34, RZ, R34 ;  /* 0x00000022ff227221 */ /* 0x000fc40000010000 */
[----:B------:R-:W-:Y:S02]  /*3e20*/  FMUL.FTZ R110, R40, R110 ;  /* 0x0000006e286e7220 */ /* 0x000fe40000410000 */
[----:B------:R-:W-:Y:S02]  /*3e30*/  FMUL.FTZ R28, R115, R30 ;  /* 0x0000001e731c7220 */ /* 0x000fe40000410000 */
[----:B------:R-:W-:Y:S02]  /*3e40*/  FMUL.FTZ R33, R109, R35 ;  /* 0x000000236d217220 */ /* 0x000fe40000410000 */
[-C--:B------:R-:W-:Y:S02]  /*3e50*/  FMUL.FTZ R31, R115, R29.reuse ;  /* 0x0000001d731f7220 */ /* 0x080fe40000410000 */
[----:B------:R-:W-:Y:S02]  /*3e60*/  FMUL.FTZ R32, R109, R34 ;  /* 0x000000226d207220 */ /* 0x000fe40000410000 */
[----:B------:R-:W-:-:S02]  /*3e70*/  FFMA.FTZ R28, R116, R29, -R28 ;  /* 0x0000001d741c7223 */ /* 0x000fc4000001081c */
[----:B------:R-:W-:Y:S02]  /*3e80*/  FFMA.FTZ R33, R110, R34, R33 ;  /* 0x000000226e217223 */ /* 0x000fe40000010021 */
[----:B------:R-:W-:Y:S02]  /*3e90*/  FFMA.FTZ R31, R116, R30, R31 ;  /* 0x0000001e741f7223 */ /* 0x000fe4000001001f */
[----:B------:R-:W-:Y:S02]  /*3ea0*/  FFMA.FTZ R32, R110, R35, -R32 ;  /* 0x000000236e207223 */ /* 0x000fe40000010820 */
[C---:B------:R-:W-:Y:S02]  /*3eb0*/  FMUL.FTZ R30, R113.reuse, R28 ;  /* 0x0000001c711e7220 */ /* 0x040fe40000410000 */
[----:B------:R-:W-:Y:S02]  /*3ec0*/  FADD.FTZ R33, RZ, R33 ;  /* 0x00000021ff217221 */ /* 0x000fe40000010000 */
[----:B------:R-:W-:-:S02]  /*3ed0*/  FMUL.FTZ R29, R113, R31 ;  /* 0x0000001f711d7220 */ /* 0x000fc40000410000 */
[----:B------:R-:W-:Y:S02]  /*3ee0*/  FADD.FTZ R32, R5, R32 ;  /* 0x0000002005207221 */ /* 0x000fe40000010000 */
[C---:B------:R-:W-:Y:S02]  /*3ef0*/  FFMA.FTZ R30, R114.reuse, R31, R30 ;  /* 0x0000001f721e7223 */ /* 0x040fe4000001001e */
[C---:B------:R-:W-:Y:S02]  /*3f00*/  FMUL.FTZ R35, R107.reuse, R33 ;  /* 0x000000216b237220 */ /* 0x040fe40000410000 */
[----:B------:R-:W-:Y:S02]  /*3f10*/  FFMA.FTZ R29, R114, R28, -R29 ;  /* 0x0000001c721d7223 */ /* 0x000fe4000001081d */
[----:B------:R-:W-:Y:S02]  /*3f20*/  FMUL.FTZ R34, R107, R32 ;  /* 0x000000206b227220 */ /* 0x000fe40000410000 */
[----:B------:R-:W-:-:S02]  /*3f30*/  FMUL.FTZ R28, R111, R30 ;  /* 0x0000001e6f1c7220 */ /* 0x000fc40000410000 */
[C---:B------:R-:W-:Y:S02]  /*3f40*/  FFMA.FTZ R35, R108.reuse, R32, -R35 ;  /* 0x000000206c237223 */ /* 0x040fe40000010823 */
[----:B------:R-:W-:Y:S02]  /*3f50*/  FMUL.FTZ R31, R111, R29 ;  /* 0x0000001d6f1f7220 */ /* 0x000fe40000410000 */
[----:B------:R-:W-:Y:S02]  /*3f60*/  FFMA.FTZ R34, R108, R33, R34 ;  /* 0x000000216c227223 */ /* 0x000fe40000010022 */
[----:B------:R-:W-:Y:S02]  /*3f70*/  FFMA.FTZ R28, R112, R29, -R28 ;  /* 0x0000001d701c7223 */ /* 0x000fe4000001081c */
[----:B------:R-:W-:Y:S02]  /*3f80*/  FADD.FTZ R35, R4, R35 ;  /* 0x0000002304237221 */ /* 0x000fe40000010000 */
[----:B------:R-:W-:-:S02]  /*3f90*/  FFMA.FTZ R31, R112, R30, R31 ;  /* 0x0000001e701f7223 */ /* 0x000fc4000001001f */
[----:B------:R-:W-:Y:S02]  /*3fa0*/  FADD.FTZ R34, RZ, R34 ;  /* 0x00000022ff227221 */ /* 0x000fe40000010000 */
[----:B------:R-:W-:Y:S02]  /*3fb0*/  FMUL.FTZ R30, R109, R28 ;  /* 0x0000001c6d1e7220 */ /* 0x000fe40000410000 */
[----:B------:R-:W-:Y:S02]  /*3fc0*/  FMUL.FTZ R33, R105, R35 ;  /* 0x0000002369217220 */ /* 0x000fe40000410000 */
[-C--:B------:R-:W-:Y:S02]  /*3fd0*/  FMUL.FTZ R29, R109, R31.reuse ;  /* 0x0000001f6d1d7220 */ /* 0x080fe40000410000 */
[----:B------:R-:W-:Y:S02]  /*3fe0*/  FMUL.FTZ R32, R105, R34 ;  /* 0x0000002269207220 */ /* 0x000fe40000410000 */
[----:B------:R-:W-:-:S02]  /*3ff0*/  FFMA.FTZ R30, R110, R31, R30 ;  /* 0x0000001f6e1e7223 */ /* 0x000fc4000001001e */
[----:B------:R-:W-:Y:S02]  /*4000*/  FFMA.FTZ R33, R106, R34, R33 ;  /* 0x000000226a217223 */ /* 0x000fe40000010021 */
[----:B------:R-:W-:Y:S02]  /*4010*/  FFMA.FTZ R29, R110, R28, -R29 ;  /* 0x0000001c6e1d7223 */ /* 0x000fe4000001081d */
[----:B------:R-:W-:Y:S02]  /*4020*/  FFMA.FTZ R32, R106, R35, -R32 ;  /* 0x000000236a207223 */ /* 0x000fe40000010820 */
[C---:B------:R-:W-:Y:S02]  /*4030*/  FMUL.FTZ R28, R107.reuse, R30 ;  /* 0x0000001e6b1c7220 */ /* 0x040fe40000410000 */
[----:B------:R-:W-:Y:S02]  /*4040*/  FADD.FTZ R33, RZ, R33 ;  /* 0x00000021ff217221 */ /* 0x000fe40000010000 */
[----:B------:R-:W-:-:S02]  /*4050*/  FMUL.FTZ R31, R107, R29 ;  /* 0x0000001d6b1f7220 */ /* 0x000fc40000410000 */
[----:B------:R-:W-:Y:S02]  /*4060*/  FADD.FTZ R32, R3, R32 ;  /* 0x0000002003207221 */ /* 0x000fe40000010000 */
[C---:B------:R-:W-:Y:S02]  /*4070*/  FFMA.FTZ R28, R108.reuse, R29, -R28 ;  /* 0x0000001d6c1c7223 */ /* 0x040fe4000001081c */
[C---:B------:R-:W-:Y:S02]  /*4080*/  FMUL.FTZ R35, R103.reuse, R33 ;  /* 0x0000002167237220 */ /* 0x040fe40000410000 */
[----:B------:R-:W-:Y:S02]  /*4090*/  FFMA.FTZ R31, R108, R30, R31 ;  /* 0x0000001e6c1f7223 */ /* 0x000fe4000001001f */
[----:B------:R-:W-:Y:S02]  /*40a0*/  FMUL.FTZ R30, R103, R32 ;  /* 0x00000020671e7220 */ /* 0x000fe40000410000 */
[----:B------:R-:W-:-:S02]  /*40b0*/  FMUL.FTZ R29, R105, R28 ;  /* 0x0000001c691d7220 */ /* 0x000fc40000410000 */
[C---:B------:R-:W-:Y:S02]  /*40c0*/  FFMA.FTZ R35, R104.reuse, R32, -R35 ;  /* 0x0000002068237223 */ /* 0x040fe40000010823 */
[----:B------:R-:W-:Y:S02]  /*40d0*/  FFMA.FTZ R30, R104, R33, R30 ;  /* 0x00000021681e7223 */ /* 0x000fe4000001001e */
[-C--:B------:R-:W-:Y:S02]  /*40e0*/  FFMA.FTZ R29, R106, R31.reuse, R29 ;  /* 0x0000001f6a1d7223 */ /* 0x080fe4000001001d */
[----:B------:R-:W-:Y:S02]  /*40f0*/  FADD.FTZ R38, R2, R35 ;  /* 0x0000002302267221 */ /* 0x000fe40000010000 */
[----:B------:R-:W-:Y:S02]  /*4100*/  FMUL.FTZ R31, R105, R31 ;  /* 0x0000001f691f7220 */ /* 0x000fe40000410000 */
[----:B------:R-:W-:Y:S01]  /*4110*/  FADD.FTZ R39, RZ, R30 ;  /* 0x0000001eff277221 */ /* 0x000fe20000010000 */
[----:B------:R-:W0:Y:S01]  /*4120*/  SHFL.UP PT, R33, R38, 0x1, RZ ;  /* 0x0420000026217989 */ /* 0x000e2200000e00ff */
[----:B------:R-:W-:-:S02]  /*4130*/  FFMA.FTZ R31, R106, R28, -R31 ;  /* 0x0000001c6a1f7223 */ /* 0x000fc4000001081f */
[C---:B------:R-:W-:Y:S01]  /*4140*/  FMUL.FTZ R36, R103.reuse, R29 ;  /* 0x0000001d67247220 */ /* 0x040fe20000410000 */
[----:B------:R-:W1:Y:S01]  /*4150*/  SHFL.UP PT, R35, R39, 0x1, RZ ;  /* 0x0420000027237989 */ /* 0x000e6200000e00ff */
[-C--:B------:R-:W-:Y:S02]  /*4160*/  FMUL.FTZ R28, R103, R31.reuse ;  /* 0x0000001f671c7220 */ /* 0x080fe40000410000 */
[C---:B------:R-:W-:Y:S02]  /*4170*/  FFMA.FTZ R36, R104.reuse, R31, -R36 ;  /* 0x0000001f68247223 */ /* 0x040fe40000010824 */
[----:B------:R-:W-:-:S03]  /*4180*/  FFMA.FTZ R28, R104, R29, R28 ;  /* 0x0000001d681c7223 */ /* 0x000fc6000001001c */
        /* <DEDUP_REMOVED lines=26> */
[-C--:B----4-:R-:W-:Y:S01]  /*4330*/  FMUL.FTZ R33, R31, R29.reuse ;  /* 0x0000001d1f217220 */ /* 0x090fe20000410000 */
[----:B------:R-:W0:Y:S01]  /*4340*/  SHFL.UP PT, R35, R39, 0x4, RZ ;  /* 0x0480000027237989 */ /* 0x000e2200000e00ff */
[C---:B------:R-:W-:Y:S02]  /*4350*/  FFMA.FTZ R30, R36.reuse, R29, R30 ;  /* 0x0000001d241e7223 */ /* 0x040fe4000001001e */
[----:B------:R-:W-:-:S02]  /*4360*/  @P0 FFMA.FTZ R36, R36, R28, -R33 ;  /* 0x0000001c24240223 */ /* 0x000fc40000010821 */
        /* <DEDUP_REMOVED lines=21> */
[----:B0-----:R-:W-:-:S04]  /*44c0*/  FMUL.FTZ R30, R31, R32 ;  /* 0x000000201f1e7220 */ /* 0x001fc80000410000 */
[CC--:B-1----:R-:W-:Y:S02]  /*44d0*/  FFMA.FTZ R34, R36.reuse, R33.reuse, R30 ;  /* 0x0000002124227223 */ /* 0x0c2fe4000001001e */
[C---:B------:R-:W-:Y:S02]  /*44e0*/  FMUL.FTZ R35, R31.reuse, R33 ;  /* 0x000000211f237220 */ /* 0x040fe40000410000 */
[C---:B--2---:R-:W-:Y:S02]  /*44f0*/  FMUL.FTZ R30, R31.reuse, R28 ;  /* 0x0000001c1f1e7220 */ /* 0x044fe40000410000 */
        /* <DEDUP_REMOVED lines=9> */
[----:B------:R-:W2:Y:S04]  /*4590*/  SHFL.UP PT, R33, R38, 0x10, RZ ;  /* 0x0600000026217989 */ /* 0x000ea800000e00ff */
[----:B------:R-:W4:Y:S01]  /*45a0*/  SHFL.UP PT, R31, R30, 0x10, RZ ;  /* 0x060000001e1f7989 */ /* 0x000f2200000e00ff */
[----:B------:R-:W-:-:S02]  /*45b0*/  ISETP.GE.AND P1, PT, R76, 0x10, PT ;  /* 0x000000104c00780c */ /* 0x000fc40003f26270 */
[----:B------:R-:W-:Y:S02]  /*45c0*/  ISETP.NE.AND P2, PT, R76, 0x1f, PT ;  /* 0x0000001f4c00780c */ /* 0x000fe40003f45270 */
[----:B------:R-:W-:Y:S01]  /*45d0*/  ISETP.NE.AND P0, PT, R75, RZ, PT ;  /* 0x000000ff4b00720c */ /* 0x000fe20003f05270 */
[----:B0-----:R-:W-:-:S03]  /*45e0*/  FMUL.FTZ R28, R30, R35 ;  /* 0x000000231e1c7220 */ /* 0x001fc60000410000 */
[----:B------:R-:W-:Y:S01]  /*45f0*/  ISETP.EQ.OR P0, PT, R77, RZ, P0 ;  /* 0x000000ff4d00720c */ /* 0x000fe20000702670 */
[----:B-1----:R-:W-:Y:S02]  /*4600*/  FMUL.FTZ R32, R30, R29 ;  /* 0x0000001d1e207220 */ /* 0x002fe40000410000 */
[-C--:B--2---:R-:W-:Y:S02]  /*4610*/  FFMA.FTZ R37, R36, R33.reuse, -R28 ;  /* 0x0000002124257223 */ /* 0x084fe4000001081c */
        /* <DEDUP_REMOVED lines=18> */
[----:B------:R-:W-:Y:S01]  /*4740*/  SHF.R.U32.HI R123, RZ, 0x5, R78 ;  /* 0x00000005ff7b7819 */ /* 0x000fe2000001164e */
[----:B---3--:R-:W-:-:S03]  /*4750*/  FMUL.FTZ R121, R71, R73 ;  /* 0x0000004947797220 */ /* 0x008fc60000410000 */
[----:B------:R-:W-:Y:S01]  /*4760*/  ISETP.NE.AND P0, PT, R123, RZ, PT ;  /* 0x000000ff7b00720c */ /* 0x000fe20003f05270 */
[C---:B------:R-:W-:Y:S01]  /*4770*/  FMUL.FTZ R73, R70.reuse, R73 ;  /* 0x0000004946497220 */ /* 0x040fe20000410000 */
[----:B------:R1:W2:Y:S03]  /*4780*/  SHFL.UP PT, R118, R38, 0x1, RZ ;  /* 0x0420000026767989 */ /* 0x0002a600000e00ff */
[-C--:B------:R-:W-:Y:S01]  /*4790*/  FFMA.FTZ R71, R71, R72.reuse, R73 ;  /* 0x0000004847477223 */ /* 0x080fe20000010049 */
[----:B------:R3:W4:Y:S01]  /*47a0*/  SHFL.UP PT, R120, R39, 0x1, RZ ;  /* 0x0420000027787989 */ /* 0x00072200000e00ff */
[----:B------:R-:W-:Y:S03]  /*47b0*/  BSSY B0, `(.L_x_1089) ;  /* 0x000002f000007945 */ /* 0x000fe60003800000 */
[----:B------:R5:W0:Y:S01]  /*47c0*/  SHFL.UP PT, R117, R36, 0x1, RZ ;  /* 0x0420000024757989 */ /* 0x000a2200000e00ff */
[----:B------:R-:W-:-:S03]  /*47d0*/  FFMA.FTZ R70, R70, R72, -R121 ;  /* 0x0000004846467223 */ /* 0x000fc60000010879 */
[----:B------:R0:W2:Y:S02]  /*47e0*/  SHFL.UP PT, R119, R37, 0x1, RZ ;  /* 0x0420000025777989 */ /* 0x0000a400000e00ff */
[-C--:B0-----:R-:W-:Y:S02]  /*47f0*/  FMUL.FTZ R73, R35, R41.reuse ;  /* 0x0000002923497220 */ /* 0x081fe40000410000 */
[-C--:B-1----:R-:W-:Y:S02]  /*4800*/  FMUL.FTZ R38, R34, R41.reuse ;  /* 0x0000002922267220 */ /* 0x082fe40000410000 */
[-C--:B---3--:R-:W-:Y:S02]  /*4810*/  FMUL.FTZ R39, R33, R41.reuse ;  /* 0x0000002921277220 */ /* 0x088fe40000410000 */
[----:B------:R-:W-:Y:S02]  /*4820*/  FMUL.FTZ R41, R32, R41 ;  /* 0x0000002920297220 */ /* 0x000fe40000410000 */
[----:B------:R-:W-:-:S02]  /*4830*/  FFMA.FTZ R73, R34, R40, -R73 ;  /* 0x0000002822497223 */ /* 0x000fc40000010849 */
[-C--:B------:R-:W-:Y:S02]  /*4840*/  FFMA.FTZ R38, R35, R40.reuse, R38 ;  /* 0x0000002823267223 */ /* 0x080fe40000010026 */
[-C--:B-----5:R-:W-:Y:S02]  /*4850*/  FFMA.FTZ R36, R32, R40.reuse, -R39 ;  /* 0x0000002820247223 */ /* 0x0a0fe40000010827 */
[----:B------:R-:W-:Y:S02]  /*4860*/  FFMA.FTZ R41, R33, R40, R41 ;  /* 0x0000002821297223 */ /* 0x000fe40000010029 */
[----:B------:R-:W-:Y:S02]  /*4870*/  FADD.FTZ R42, R42, R73 ;  /* 0x000000492a2a7221 */ /* 0x000fe40000010000 */
[----:B------:R-:W-:Y:S01]  /*4880*/  FADD.FTZ R38, R43, R38 ;  /* 0x000000262b267221 */ /* 0x000fe20000010000 */
[----:B------:R-:W-:Y:S05]  /*4890*/  @!P0 BRA `(.L_x_1090) ;  /* 0x0000010000008947 */ /* 0x000fea0003800000 */
[----:B--2-4-:R-:W-:Y:S01]  /*48a0*/  ISETP.NE.AND P0, PT, R76, RZ, PT ;  /* 0x000000ff4c00720c */ /* 0x014fe20003f05270 */
[----:B------:R-:W-:-:S02]  /*48b0*/  FMUL.FTZ R37, R119, R35 ;  /* 0x0000002377257220 */ /* 0x000fc40000410000 */
[C---:B------:R-:W-:Y:S02]  /*48c0*/  FMUL.FTZ R40, R119.reuse, R34 ;  /* 0x0000002277287220 */ /* 0x040fe40000410000 */
[C---:B------:R-:W-:Y:S02]  /*48d0*/  FMUL.FTZ R36, R119.reuse, R33 ;  /* 0x0000002177247220 */ /* 0x040fe40000410000 */
[----:B------:R-:W-:Y:S02]  /*48e0*/  FMUL.FTZ R38, R119, R32 ;  /* 0x0000002077267220 */ /* 0x000fe40000410000 */
[C---:B------:R-:W-:Y:S02]  /*48f0*/  FFMA.FTZ R37, R117.reuse, R34, -R37 ;  /* 0x0000002275257223 */ /* 0x040fe40000010825 */
[C---:B------:R-:W-:Y:S02]  /*4900*/  FFMA.FTZ R39, R117.reuse, R35, R40 ;  /* 0x0000002375277223 */ /* 0x040fe40000010028 */
[----:B------:R-:W-:-:S02]  /*4910*/  @P0 FFMA.FTZ R32, R117, R32, -R36 ;  /* 0x0000002075200223 */ /* 0x000fc40000010824 */
[----:B------:R-:W-:Y:S02]  /*4920*/  @P0 FFMA.FTZ R33, R117, R33, R38 ;  /* 0x0000002175210223 */ /* 0x000fe40000010026 */
[----:B------:R-:W-:Y:S01]  /*4930*/  @P0 FADD.FTZ R34, R118, R37 ;  /* 0x0000002576220221 */ /* 0x000fe20000010000 */
[----:B------:R-:W-:Y:S01]  /*4940*/  MOV R117, R32 ;  /* 0x0000002000757202 */ /* 0x000fe20000000f00 */
[----:B------:R-:W-:Y:S01]  /*4950*/  @P0 FADD.FTZ R35, R120, R39 ;  /* 0x0000002778230221 */ /* 0x000fe20000010000 */
[----:B------:R-:W-:Y:S02]  /*4960*/  MOV R119, R33 ;  /* 0x0000002100777202 */ /* 0x000fe40000000f00 */
[----:B------:R-:W-:Y:S02]  /*4970*/  MOV R118, R34 ;  /* 0x0000002200767202 */ /* 0x000fe40000000f00 */
[----:B------:R-:W-:Y:S01]  /*4980*/  MOV R120, R35 ;  /* 0x0000002300787202 */ /* 0x000fe20000000f00 */
[----:B------:R-:W-:Y:S05]  /*4990*/  BRA `(.L_x_1091) ;  /* 0x0000010000007947 */ /* 0x000fea0003800000 */
.L_x_1090:
[----:B--2-4-:R-:W-:Y:S01]  /*49a0*/  ISETP.NE.AND P0, PT, R76, RZ, PT ;  /* 0x000000ff4c00720c */ /* 0x014fe20003f05270 */
[----:B------:R-:W-:-:S02]  /*49b0*/  FMUL.FTZ R33, R41, R29 ;  /* 0x0000001d29217220 */ /* 0x000fc40000410000 */
[C---:B------:R-:W-:Y:S02]  /*49c0*/  FMUL.FTZ R35, R41.reuse, R31 ;  /* 0x0000001f29237220 */ /* 0x040fe40000410000 */
[C---:B------:R-:W-:Y:S02]  /*49d0*/  FMUL.FTZ R32, R41.reuse, R30 ;  /* 0x0000001e29207220 */ /* 0x040fe40000410000 */
[----:B------:R-:W-:Y:S02]  /*49e0*/  FMUL.FTZ R41, R41, R28 ;  /* 0x0000001c29297220 */ /* 0x000fe40000410000 */
[----:B------:R-:W-:-:S04]  /*49f0*/  FFMA.FTZ R35, R36, R30, -R35 ;  /* 0x0000001e24237223 */ /* 0x000fc80000010823 */
[----:B------:R0:W-:Y:S01]  /*4a00*/  @!P0 STS.128 [0x880], R28 ;  /* 0x0008801cff008388 */ /* 0x0001e20000000c00 */
[----:B------:R-:W-:Y:S02]  /*4a10*/  @!P0 MOV R117, R28 ;  /* 0x0000001c00758202 */ /* 0x000fe40000000f00 */
[----:B------:R-:W-:Y:S02]  /*4a20*/  @!P0 MOV R118, R30 ;  /* 0x0000001e00768202 */ /* 0x000fe40000000f00 */
[----:B------:R-:W-:Y:S02]  /*4a30*/  @!P0 MOV R119, R29 ;  /* 0x0000001d00778202 */ /* 0x000fe40000000f00 */
[-C--:B------:R-:W-:Y:S01]  /*4a40*/  @!P0 MOV R120, R31.reuse ;  /* 0x0000001f00788202 */ /* 0x080fe20000000f00 */
[C---:B0-----:R-:W-:Y:S02]  /*4a50*/  FFMA.FTZ R28, R36.reuse, R28, -R33 ;  /* 0x0000001c241c7223 */ /* 0x041fe40000010821 */
[----:B------:R-:W-:-:S02]  /*4a60*/  FFMA.FTZ R33, R36, R31, R32 ;  /* 0x0000001f24217223 */ /* 0x000fc40000010020 */
[----:B------:R-:W-:Y:S02]  /*4a70*/  FFMA.FTZ R29, R36, R29, R41 ;  /* 0x0000001d241d7223 */ /* 0x000fe40000010029 */
[----:B------:R-:W-:Y:S02]  /*4a80*/  FADD.FTZ R30, R42, R35 ;  /* 0x000000232a1e7221 */ /* 0x000fe40000010000 */
[----:B------:R-:W-:Y:S02]  /*4a90*/  FADD.FTZ R31, R38, R33 ;  /* 0x00000021261f7221 */ /* 0x000fe40000010000 */
.L_x_1091:
[----:B------:R-:W-:Y:S05]  /*4aa0*/  BSYNC B0 ;  /* 0x0000000000007941 */ /* 0x000fea0003800000 */
.L_x_1089:
        /* <DEDUP_REMOVED lines=122> */
.L_x_1093:
[----:B------:R-:W-:Y:S05]  /*5250*/  BSYNC B0 ;  /* 0x0000000000007941 */ /* 0x000fea0003800000 */
.L_x_1092:
        /* <DEDUP_REMOVED lines=53> */
.L_x_1088:
        /* <DEDUP_REMOVED lines=18> */
[----:B------:R-:W-:Y:S01]  /*56d0*/  STS.128 [R0.X16+0x10], R16 ;  /* 0x0000101000007388 */ /* 0x000fe2000000cc00 */
[----:B------:R-:W-:-:S06]  /*56e0*/  NOP ;  /* 0x0000000000007918 */ /* 0x000fcc0000000000 */
[----:B------:R-:W0:Y:S01]  /*56f0*/  LDS.128 R8, [R7.X16] ;  /* 0x0000000007087984 */ /* 0x000e22000000cc00 */
[--C-:B------:R-:W-:Y:S02]  /*5700*/  SHF.R.S32.HI R3, RZ, 0x1f, R2.reuse ;  /* 0x0000001fff037819 */ /* 0x100fe40000011402 */
[----:B------:R-:W-:Y:S01]  /*5710*/  IADD3 R68, P1, R68, 0x800, RZ ;  /* 0x0000080044447810 */ /* 0x000fe20007f3e0ff */
[----:B------:R-:W1:Y:S01]  /*5720*/  LDS.128 R12, [R7.X16+0x200] ;  /* 0x00020000070c7984 */ /* 0x000e62000000cc00 */
        /* <DEDUP_REMOVED lines=9> */
[----:B------:R-:W-:-:S04]  /*57c0*/  LEA R4, P0, R2, c[0x0][0x258], 0x1 ;  /* 0x0000960002047a11 */ /* 0x000fc800078008ff */
[----:B------:R-:W-:Y:S02]  /*57d0*/  LEA.HI.X R5, R2, c[0x0][0x25c], R3, 0x1, P0 ;  /* 0x0000970002057a11 */ /* 0x000fe400000f0c03 */
[----:B------:R-:W-:-:S03]  /*57e0*/  ISETP.GE.AND P0, PT, R77, c[0x0][0x174], PT ;  /* 0x00005d004d007a0c */ /* 0x000fc60003f06270 */
[----:B------:R-:W-:-:S05]  /*57f0*/  IMAD.WIDE R2, R74, 0x10, R4 ;  /* 0x000000104a027825 */ /* 0x000fca00078e0204 */
[----:B0-----:R0:W-:Y:S04]  /*5800*/  STG.E.128 [R2.64], R8 ;  /* 0x0000000802007986 */ /* 0x0011e8000c101d04 */
[----:B-1----:R0:W-:Y:S01]  /*5810*/  STG.E.128 [R2.64+0x200], R12 ;  /* 0x0002000c02007986 */ /* 0x0021e2000c101d04 */
[----:B------:R-:W-:Y:S01]  /*5820*/  @P0 CALL.REL.NOINC `(.L_x_1095) ;  /* 0x0000001000000944 */ /* 0x000fe20003c00000 */
[----:B------:R-:W-:Y:S05]  /*5830*/  BRA `(.L_x_1096) ;  /* 0xffffaae000007947 */ /* 0x000fea000383ffff */
.L_x_1095:
[----:B------:R-:W-:Y:S05]  /*5840*/  EXIT ;  /* 0x000000000000794d */ /* 0x000fea0003800000 */
.L_x_1097:
        /* <DEDUP_REMOVED lines=11> */
.L_x_5344:


//--------------------- .text._Z25selective_scan_fwd_kernelI32Selective_Scan_fwd_kernel_traitsILi64ELi16ELi1ELb1ELb0ELb0ELb1EN3c104HalfENS1_7complexIfEEEEv13SSMParamsBase --------------------------
	.section	.text._Z25selective_scan_fwd_kernelI32Selective_Scan_fwd_kernel_traitsILi64ELi16ELi1ELb1ELb0ELb0ELb1EN3c104HalfENS1_7complexIfEEEEv13SSMParamsBase,"ax",@progbits
	.sectioninfo	@"SHI_REGISTERS=126"
	.align	128
        .global         _Z25selective_scan_fwd_kernelI32Selective_Scan_fwd_kernel_traitsILi64ELi16ELi1ELb1ELb0ELb0ELb1EN3c104HalfENS1_7complexIfEEEEv13SSMParamsBase
        .type           _Z25selective_scan_fwd_kernelI32Selective_Scan_fwd_kernel_traitsILi64ELi16ELi1ELb1ELb0ELb0ELb1EN3c104HalfENS1_7complexIfEEEEv13SSMParamsBase,@function
        .size           _Z25selective_scan_fwd_kernelI32Selective_Scan_fwd_kernel_traitsILi64ELi16ELi1ELb1ELb0ELb0ELb1EN3c104HalfENS1_7complexIfEEEEv13SSMParamsBase,(.L_x_5345 - _Z25selective_scan_fwd_kernelI32Selective_Scan_fwd_kernel_traitsILi64ELi16ELi1ELb1ELb0ELb0ELb1EN3c104HalfENS1_7complexIfEEEEv13SSMParamsBase)
        .other          _Z25selective_scan_fwd_kernelI32Selective_Scan_fwd_kernel_traitsILi64ELi16ELi1ELb1ELb0ELb0ELb1EN3c104HalfENS1_7complexIfEEEEv13SSMParamsBase,@"STO_CUDA_ENTRY STV_DEFAULT"
_Z25selective_scan_fwd_kernelI32Selective_Scan_fwd_kernel_traitsILi64ELi16ELi1ELb1ELb0ELb0ELb1EN3c104HalfENS1_7complexIfEEEEv13SSMParamsBase:
.text._Z25selective_scan_fwd_kernelI32Selective_Scan_fwd_kernel_traitsILi64ELi16ELi1ELb1ELb0ELb0ELb1EN3c104HalfENS1_7complexIfEEEEv13SSMParamsBase:
        /* <DEDUP_REMOVED lines=23> */
[C---:B------:R-:W-:Y:S02]  /*0170*/  IMAD R0, R10.reuse, c[0x0][0x1d0], RZ ;  /* 0x000074000a007a24 */ /* 0x040fe400078e02ff */
[----:B------:R-:W-:Y:S01]  /*0180*/  IMAD R6, R10, c[0x0][0x1e0], RZ ;  /* 0x000078000a067a24 */ /* 0x000fe200078e02ff */
[----:B------:R-:W1:Y:S01]  /*0190*/  S2R R8, SR_LANEID ;  /* 0x0000000000087919 */ /* 0x000e620000000000 */
[----:B------:R-:W-:-:S04]  /*01a0*/  IMAD.WIDE.U32 R2, R11, c[0x0][0x1d0], RZ ;  /* 0x000074000b027a25 */ /* 0x000fc800078e00ff */
[C---:B------:R-:W-:Y:S02]  /*01b0*/  IMAD R7, R11.reuse, c[0x0][0x1d4], R0 ;  /* 0x000075000b077a24 */ /* 0x040fe400078e0200 */
[----:B------:R-:W-:-:S03]  /*01c0*/  IMAD.WIDE.U32 R4, R11, c[0x0][0x1e0], RZ ;  /* 0x000078000b047a25 */ /* 0x000fc600078e00ff */
[----:B------:R-:W-:Y:S01]  /*01d0*/  IADD3 R3, R3, R7, RZ ;  /* 0x0000000703037210 */ /* 0x000fe20007ffe0ff */
[----:B------:R-:W-:Y:S02]  /*01e0*/  IMAD R17, R11, c[0x0][0x1e4], R6 ;  /* 0x000079000b117a24 */ /* 0x000fe400078e0206 */
[C---:B------:R-:W-:Y:S02]  /*01f0*/  IMAD R0, R14.reuse, c[0x0][0x1d8], RZ ;  /* 0x000076000e007a24 */ /* 0x040fe400078e02ff */
[----:B------:R-:W-:Y:S01]  /*0200*/  IMAD R6, R14, c[0x0][0x1e8], RZ ;  /* 0x00007a000e067a24 */ /* 0x000fe200078e02ff */
[----:B------:R-:W-:Y:S01]  /*0210*/  IADD3 R5, R5, R17, RZ ;  /* 0x0000001105057210 */ /* 0x000fe20007ffe0ff */
[C---:B------:R-:W-:Y:S02]  /*0220*/  IMAD R7, R15.reuse, c[0x0][0x1dc], R0 ;  /* 0x000077000f077a24 */ /* 0x040fe400078e0200 */
[----:B------:R-:W-:Y:S01]  /*0230*/  IMAD.WIDE.U32 R2, R15, c[0x0][0x1d8], R2 ;  /* 0x000076000f027a25 */ /* 0x000fe200078e0002 */
[----:B0-----:R-:W-:-:S03]  /*0240*/  SHF.L.U32 R0, R9, 0x1, RZ ;  /* 0x0000000109007819 */ /* 0x001fc600000006ff */
[----:B------:R-:W-:Y:S01]  /*0250*/  IMAD R19, R15, c[0x0][0x1ec], R6 ;  /* 0x00007b000f137a24 */ /* 0x000fe200078e0206 */
[----:B------:R-:W-:Y:S01]  /*0260*/  IADD3 R7, R3, R7, RZ ;  /* 0x0000000703077210 */ /* 0x000fe20007ffe0ff */
[----:B------:R-:W-:Y:S01]  /*0270*/  IMAD.WIDE.U32 R4, R15, c[0x0][0x1e8], R4 ;  /* 0x00007a000f047a25 */ /* 0x000fe200078e0004 */
[----:B------:R-:W-:Y:S02]  /*0280*/  LEA R17, P0, R2, c[0x0][0x240], 0x1 ;  /* 0x0000900002117a11 */ /* 0x000fe400078008ff */
[----:B------:R-:W-:Y:S02]  /*0290*/  LOP3.LUT R0, R0, 0xffffffc0, RZ, 0xc0, !PT ;  /* 0xffffffc000007812 */ /* 0x000fe400078ec0ff */
[----:B------:R-:W-:Y:S02]  /*02a0*/  IADD3 R5, R5, R19, RZ ;  /* 0x0000001305057210 */ /* 0x000fe40007ffe0ff */
[----:B------:R-:W-:Y:S02]  /*02b0*/  LEA R3, P1, R4, c[0x0][0x248], 0x1 ;  /* 0x0000920004037a11 */ /* 0x000fe400078208ff */
[----:B------:R-:W-:Y:S01]  /*02c0*/  LEA.HI.X R18, R2, c[0x0][0x244], R7, 0x1, P0 ;  /* 0x0000910002127a11 */ /* 0x000fe200000f0c07 */
[----:B------:R-:W-:Y:S01]  /*02d0*/  HFMA2.MMA R7, -RZ, RZ, 0, 0 ;  /* 0x00000000ff077435 */ /* 0x000fe200000001ff */
[----:B------:R-:W-:-:S02]  /*02e0*/  LEA.HI.X R16, R4, c[0x0][0x24c], R5, 0x1, P1 ;  /* 0x0000930004107a11 */ /* 0x000fc400008f0c05 */
[----:B------:R-:W-:Y:S02]  /*02f0*/  MOV R2, R3 ;  /* 0x0000000300027202 */ /* 0x000fe40000000f00 */
[----:B------:R-:W-:Y:S02]  /*0300*/  LOP3.LUT R6, R9, 0x1f, RZ, 0xc0, !PT ;  /* 0x0000001f09067812 */ /* 0x000fe400078ec0ff */
[----:B------:R-:W-:Y:S02]  /*0310*/  LOP3.LUT R0, R0, 0x1f, R9, 0xf8, !PT ;  /* 0x0000001f00007812 */ /* 0x000fe400078ef809 */
[----:B------:R-:W-:Y:S02]  /*0320*/  MOV R4, R17 ;  /* 0x0000001100047202 */ /* 0x000fe40000000f00 */
[----:B------:R-:W-:Y:S02]  /*0330*/  MOV R5, R18 ;  /* 0x0000001200057202 */ /* 0x000fe40000000f00 */
[----:B-1----:R-:W-:-:S02]  /*0340*/  MOV R3, R16 ;  /* 0x0000001000037202 */ /* 0x002fc40000000f00 */
.L_x_1138:
        /* <DEDUP_REMOVED lines=10> */
[----:B---3--:R0:W-:Y:S01]  /*03f0*/  STS.128 [R35.X16+0x200], R36 ;  /* 0x0002002423007388 */ /* 0x0081e2000000cc00 */
[----:B------:R-:W-:-:S06]  /*0400*/  NOP ;  /* 0x0000000000007918 */ /* 0x000fcc0000000000 */
[----:B------:R-:W-:Y:S04]  /*0410*/  LDS.128 R24, [R34.X16] ;  /* 0x0000000022187984 */ /* 0x000fe8000000cc00 */
[----:B------:R-:W-:Y:S04]  /*0420*/  LDS.128 R20, [R34.X16+0x10] ;  /* 0x0000100022147984 */ /* 0x000fe8000000cc00 */
[----:B------:R-:W-:Y:S06]  /*0430*/  BAR.SYNC.DEFER_BLOCKING 0x0 ;  /* 0x0000000000007b1d */ /* 0x000fec0000010000 */
[----:B------:R-:W2:Y:S04]  /*0440*/  LDG.E.128 R40, [R32.64] ;  /* 0x0000000420287981 */ /* 0x000ea8000c1e1d00 */
[----:B------:R-:W3:Y:S01]  /*0450*/  LDG.E.128 R44, [R32.64+0x200] ;  /* 0x00020004202c7981 */ /* 0x000ee2000c1e1d00 */
[----:B------:R-:W-:Y:S01]  /*0460*/  ULDC.U8 UR6, c[0x0][0x17e] ;  /* 0x00005f8000067ab9 */ /* 0x000fe20000000000 */
[----:B0-----:R-:W-:Y:S01]  /*0470*/  MOV R36, c[0x0][0x16c] ;  /* 0x00005b0000247a02 */ /* 0x001fe20000000f00 */
        /* <DEDUP_REMOVED lines=11> */
[----:B------:R-:W-:Y:S01]  /*0530*/  HADD2.F32 R29, -RZ, R29.H1_H1 ;  /* 0x3000001dff1d7230 */ /* 0x000fe20000004100 */
[--C-:B------:R-:W-:Y:S01]  /*0540*/  FADD.FTZ R86, R39, R12.reuse ;  /* 0x0000000c27567221 */ /* 0x100fe20000010000 */
[--C-:B------:R-:W-:Y:S01]  /*0550*/  HADD2.F32 R35, -RZ, R30.reuse.H0_H0 ;  /* 0x2000001eff237230 */ /* 0x100fe20000004100 */
        /* <DEDUP_REMOVED lines=47> */
.L_x_1099:
[----:B-12---:R-:W-:Y:S05]  /*0850*/  BSYNC B0 ;  /* 0x0000000000007941 */ /* 0x006fea0003800000 */
.L_x_1098:
        /* <DEDUP_REMOVED lines=36> */
.L_x_1101:
[----:B------:R-:W-:Y:S05]  /*0aa0*/  BSYNC B0 ;  /* 0x0000000000007941 */ /* 0x000fea0003800000 */
.L_x_1100:
        /* <DEDUP_REMOVED lines=38> */
.L_x_1103:
[----:B------:R-:W-:Y:S05]  /*0d10*/  BSYNC B0 ;  /* 0x0000000000007941 */ /* 0x000fea0003800000 */
.L_x_1102:
        /* <DEDUP_REMOVED lines=36> */
.L_x_1105:
[----:B------:R-:W-:Y:S05]  /*0f60*/  BSYNC B0 ;  /* 0x0000000000007941 */ /* 0x000fea0003800000 */
.L_x_1104:
        /* <DEDUP_REMOVED lines=42> */
.L_x_1107:
[----:B------:R-:W-:Y:S05]  /*1210*/  BSYNC B0 ;  /* 0x0000000000007941 */ /* 0x000fea0003800000 */
.L_x_1106:
        /* <DEDUP_REMOVED lines=40> */
.L_x_1109:
[----:B------:R-:W-:Y:S05]  /*14a0*/  BSYNC B0 ;  /* 0x0000000000007941 */ /* 0x000fea0003800000 */
.L_x_1108:
        /* <DEDUP_REMOVED lines=42> */
.L_x_1111:
[----:B------:R-:W-:Y:S05]  /*1750*/  BSYNC B0 ;  /* 0x0000000000007941 */ /* 0x000fea0003800000 */
.L_x_1110:
        /* <DEDUP_REMOVED lines=40> */
.L_x_1113:
[----:B------:R-:W-:Y:S05]  /*19e0*/  BSYNC B0 ;  /* 0x0000000000007941 */ /* 0x000fea0003800000 */
.L_x_1112:
        /* <DEDUP_REMOVED lines=42> */
.L_x_1115:
[----:B------:R-:W-:Y:S05]  /*1c90*/  BSYNC B0 ;  /* 0x0000000000007941 */ /* 0x000fea0003800000 */
.L_x_1114:
        /* <DEDUP_REMOVED lines=40> */
.L_x_1117:
[----:B------:R-:W-:Y:S05]  /*1f20*/  BSYNC B0 ;  /* 0x0000000000007941 */ /* 0x000fea0003800000 */
.L_x_1116:
        /* <DEDUP_REMOVED lines=46> */
.L_x_1119:
[----:B------:R-:W-:Y:S05]  /*2210*/  BSYNC B0 ;  /* 0x0000000000007941 */ /* 0x000fea0003800000 */
.L_x_1118:
        /* <DEDUP_REMOVED lines=33> */
.L_x_1121:
[----:B------:R-:W-:Y:S05]  /*2430*/  BSYNC B0 ;  /* 0x0000000000007941 */ /* 0x000fea0003800000 */
.L_x_1120:
        /* <DEDUP_REMOVED lines=33> */
.L_x_1123:
[----:B------:R-:W-:Y:S05]  /*2650*/  BSYNC B0 ;  /* 0x0000000000007941 */ /* 0x000fea0003800000 */
.L_x_1122:
        /* <DEDUP_REMOVED lines=33> */
.L_x_1125:
[----:B------:R-:W-:Y:S05]  /*2870*/  BSYNC B0 ;  /* 0x0000000000007941 */ /* 0x000fea0003800000 */
.L_x_1124:
        /* <DEDUP_REMOVED lines=33> */
.L_x_1127:
[----:B------:R-:W-:Y:S05]  /*2a90*/  BSYNC B0 ;  /* 0x0000000000007941 */ /* 0x000fea0003800000 */
.L_x_1126:
        /* <DEDUP_REMOVED lines=33> */
.L_x_1129:
[----:B------:R-:W-:Y:S05]  /*2cb0*/  BSYNC B0 ;  /* 0x0000000000007941 */ /* 0x000fea0003800000 */
.L_x_1128:
        /* <DEDUP_REMOVED lines=21> */
.L_x_1136:
        /* <DEDUP_REMOVED lines=12> */
[C---:B------:R-:W-:Y:S02]  /*2ed0*/  IMAD R72, R14.reuse, c[0x0][0x198], RZ ;  /* 0x000066000e487a24 */ /* 0x040fe400078e02ff */
[----:B------:R-:W-:Y:S02]  /*2ee0*/  IMAD R106, R14, c[0x0][0x1b8], RZ ;  /* 0x00006e000e6a7a24 */ /* 0x000fe400078e02ff */
[C---:B------:R-:W-:Y:S02]  /*2ef0*/  IMAD R73, R15.reuse, c[0x0][0x19c], R72 ;  /* 0x000067000f497a24 */ /* 0x040fe400078e0248 */
[----:B------:R-:W-:Y:S02]  /*2f00*/  IMAD R107, R15, c[0x0][0x1bc], R106 ;  /* 0x00006f000f6b7a24 */ /* 0x000fe400078e026a */
[----:B--2---:R-:W-:Y:S02]  /*2f10*/  FMUL.FTZ R41, R28, 1.4426950216293334961 ;  /* 0x3fb8aa3b1c297820 */ /* 0x004fe40000410000 */
[----:B------:R-:W-:-:S02]  /*2f20*/  FMUL.FTZ R30, R29, R88 ;  /* 0x000000581d1e7220 */ /* 0x000fc40000410000 */
[C---:B------:R-:W-:Y:S02]  /*2f30*/  FMUL.FTZ R28, R29.reuse, R84 ;  /* 0x000000541d1c7220 */ /* 0x040fe40000410000 */
[----:B------:R-:W-:Y:S02]  /*2f40*/  FMUL.RZ R31, R30, 0.15915493667125701904 ;  /* 0x3e22f9831e1f7820 */ /* 0x000fe4000040c000 */
[----:B------:R-:W-:Y:S02]  /*2f50*/  FMUL.RZ R32, R28, 0.15915493667125701904 ;  /* 0x3e22f9831c207820 */ /* 0x000fe4000040c000 */
[C---:B------:R-:W-:Y:S01]  /*2f60*/  FMUL.FTZ R30, R29.reuse, R86 ;  /* 0x000000561d1e7220 */ /* 0x040fe20000410000 */
[----:B------:R-:W-:Y:S01]  /*2f70*/  MUFU.SIN R100, R31 ;  /* 0x0000001f00647308 */ /* 0x000fe20000000400 */
[----:B------:R-:W-:Y:S02]  /*2f80*/  FMUL.FTZ R28, R29, R82 ;  /* 0x000000521d1c7220 */ /* 0x000fe40000410000 */
[----:B------:R-:W-:-:S02]  /*2f90*/  FMUL.RZ R30, R30, 0.15915493667125701904 ;  /* 0x3e22f9831e1e7820 */ /* 0x000fc4000040c000 */
[----:B------:R-:W-:Y:S02]  /*2fa0*/  FMUL.FTZ R98, R41, R86 ;  /* 0x0000005629627220 */ /* 0x000fe40000410000 */
[----:B------:R-:W-:Y:S01]  /*2fb0*/  FMUL.FTZ R70, R29, R68 ;  /* 0x000000441d467220 */ /* 0x000fe20000410000 */
[----:B------:R0:W-:Y:S01]  /*2fc0*/  MUFU.COS R102, R31 ;  /* 0x0000001f00667308 */ /* 0x0001e20000000000 */
[C---:B------:R-:W-:Y:S02]  /*2fd0*/  FMUL.FTZ R96, R41.reuse, R84 ;  /* 0x0000005429607220 */ /* 0x040fe40000410000 */
[C---:B------:R-:W-:Y:S02]  /*2fe0*/  FMUL.FTZ R94, R41.reuse, R82 ;  /* 0x00000052295e7220 */ /* 0x040fe40000410000 */
[C---:B------:R-:W-:Y:S02]  /*2ff0*/  FMUL.FTZ R92, R41.reuse, R80 ;  /* 0x00000050295c7220 */ /* 0x040fe40000410000 */
[----:B------:R-:W-:Y:S01]  /*3000*/  FMUL.FTZ R90, R41, R79 ;  /* 0x0000004f295a7220 */ /* 0x000fe20000410000 */
[----:B------:R-:W-:Y:S01]  /*3010*/  MUFU.SIN R99, R30 ;  /* 0x0000001e00637308 */ /* 0x000fe20000000400 */
[----:B0-----:R-:W-:-:S02]  /*3020*/  FMUL.RZ R31, R28, 0.15915493667125701904 ;  /* 0x3e22f9831c1f7820 */ /* 0x001fc4000040c000 */
[----:B------:R-:W-:Y:S02]  /*3030*/  FMUL.FTZ R28, R29, R80 ;  /* 0x000000501d1c7220 */ /* 0x000fe40000410000 */
[----:B------:R-:W-:Y:S02]  /*3040*/  FMUL.RZ R72, R70, 0.15915493667125701904 ;  /* 0x3e22f98346487820 */ /* 0x000fe4000040c000 */
[----:B------:R-:W-:Y:S01]  /*3050*/  FMUL.FTZ R104, R41, R78 ;  /* 0x0000004e29687220 */ /* 0x000fe20000410000 */
[----:B------:R0:W-:Y:S01]  /*3060*/  MUFU.COS R101, R30 ;  /* 0x0000001e00657308 */ /* 0x0001e20000000000 */
[----:B------:R-:W-:Y:S02]  /*3070*/  FMUL.FTZ R70, R29, R67 ;  /* 0x000000431d467220 */ /* 0x000fe40000410000 */
[C---:B------:R-:W-:Y:S02]  /*3080*/  FMUL.FTZ R38, R41.reuse, R76 ;  /* 0x0000004c29267220 */ /* 0x040fe40000410000 */
[----:B------:R-:W-:-:S02]  /*3090*/  FMUL.FTZ R121, R41, R88 ;  /* 0x0000005829797220 */ /* 0x000fc40000410000 */
[----:B------:R-:W-:Y:S01]  /*30a0*/  FMUL.FTZ R42, R41, R77 ;  /* 0x0000004d292a7220 */ /* 0x000fe20000410000 */
[----:B------:R-:W-:Y:S01]  /*30b0*/  MUFU.SIN R97, R32 ;  /* 0x0000002000617308 */ /* 0x000fe20000000400 */
[----:B0-----:R-:W-:Y:S02]  /*30c0*/  FMUL.RZ R30, R28, 0.15915493667125701904 ;  /* 0x3e22f9831c1e7820 */ /* 0x001fe4000040c000 */
[----:B------:R-:W-:Y:S02]  /*30d0*/  FMUL.FTZ R28, R29, R79 ;  /* 0x0000004f1d1c7220 */ /* 0x000fe40000410000 */
[C---:B------:R-:W-:Y:S02]  /*30e0*/  FMUL.FTZ R36, R41.reuse, R75 ;  /* 0x0000004b29247220 */ /* 0x040fe40000410000 */
[----:B------:R-:W-:Y:S01]  /*30f0*/  FMUL.FTZ R34, R41, R74 ;  /* 0x0000004a29227220 */ /* 0x000fe20000410000 */
[----:B------:R0:W-:Y:S08]  /*3100*/  MUFU.COS R119, R32 ;  /* 0x0000002000777308 */ /* 0x0001f00000000000 */
[----:B------:R-:W-:Y:S01]  /*3110*/  MUFU.SIN R95, R31 ;  /* 0x0000001f005f7308 */ /* 0x000fe20000000400 */
[----:B0-----:R-:W-:-:S02]  /*3120*/  FMUL.RZ R32, R28, 0.15915493667125701904 ;  /* 0x3e22f9831c207820 */ /* 0x001fc4000040c000 */
        /* <DEDUP_REMOVED lines=25> */
[----:B0-----:R-:W-:-:S05]  /*32c0*/  IMAD.WIDE.U32 R32, R15, c[0x0][0x198], RZ ;  /* 0x000066000f207a25 */ /* 0x001fca00078e00ff */
[----:B------:R-:W-:Y:S01]  /*32d0*/  IADD3 R33, R33, R73, RZ ;  /* 0x0000004921217210 */ /* 0x000fe20007ffe0ff */
[----:B------:R-:W-:Y:S01]  /*32e0*/  IMAD R73, R40, c[0x0][0x1c0], RZ ;  /* 0x0000700028497a24 */ /* 0x000fe200078e02ff */
[----:B------:R-:W-:Y:S03]  /*32f0*/  MUFU.COS R39, R31 ;  /* 0x0000001f00277308 */ /* 0x000fe60000000000 */
[----:B------:R-:W-:-:S04]  /*3300*/  IMAD.WIDE.U32 R32, R48, c[0x0][0x1a0], R32 ;  /* 0x0000680030207a25 */ /* 0x000fc800078e0020 */
[----:B------:R-:W-:Y:S01]  /*3310*/  IMAD R73, R48, c[0x0][0x1c4], R73 ;  /* 0x0000710030497a24 */ /* 0x000fe200078e0249 */
[----:B------:R-:W-:Y:S08]  /*3320*/  MUFU.SIN R113, R30 ;  /* 0x0000001e00717308 */ /* 0x000ff00000000400 */
[----:B------:R0:W-:Y:S08]  /*3330*/  MUFU.COS R37, R30 ;  /* 0x0000001e00257308 */ /* 0x0001f00000000000 */
[----:B------:R-:W1:Y:S01]  /*3340*/  MUFU.EX2 R98, R98 ;  /* 0x0000006200627308 */ /* 0x000e620000000800 */
[----:B0-----:R-:W-:-:S05]  /*3350*/  IMAD.WIDE.U32 R30, R15, c[0x0][0x1b8], RZ ;  /* 0x00006e000f1e7a25 */ /* 0x001fca00078e00ff */
[----:B------:R-:W-:Y:S02]  /*3360*/  IADD3 R31, R31, R107, RZ ;  /* 0x0000006b1f1f7210 */ /* 0x000fe40007ffe0ff */
[----:B------:R-:W-:Y:S03]  /*3370*/  MUFU.SIN R111, R71 ;  /* 0x00000047006f7308 */ /* 0x000fe60000000400 */
[----:B------:R-:W-:-:S05]  /*3380*/  IMAD.WIDE.U32 R30, R48, c[0x0][0x1c0], R30 ;  /* 0x00007000301e7a25 */ /* 0x000fca00078e001e */
[----:B------:R0:W-:Y:S01]  /*3390*/  MUFU.COS R35, R71 ;  /* 0x0000004700237308 */ /* 0x0001e20000000000 */
[C---:B-1----:R-:W-:Y:S02]  /*33a0*/  FMUL.FTZ R99, R98.reuse, R99 ;  /* 0x0000006362637220 */ /* 0x042fe40000410000 */
[----:B------:R-:W-:-:S05]  /*33b0*/  FMUL.FTZ R101, R98, R101 ;  /* 0x0000006562657220 */ /* 0x000fca0000410000 */
[----:B------:R-:W1:Y:S01]  /*33c0*/  MUFU.EX2 R96, R96 ;  /* 0x0000006000607308 */ /* 0x000e620000000800 */
[----:B0-----:R-:W-:Y:S02]  /*33d0*/  IMAD R71, R40, c[0x0][0x1a0], RZ ;  /* 0x0000680028477a24 */ /* 0x001fe400078e02ff */
[----:B------:R-:W-:Y:S02]  /*33e0*/  FMUL.FTZ R40, R41, R68 ;  /* 0x0000004429287220 */ /* 0x000fe40000410000 */
[----:B------:R-:W-:-:S03]  /*33f0*/  IMAD R71, R48, c[0x0][0x1a4], R71 ;  /* 0x0000690030477a24 */ /* 0x000fc600078e0247 */
[----:B------:R-:W0:Y:S02]  /*3400*/  MUFU.EX2 R94, R94 ;  /* 0x0000005e005e7308 */ /* 0x000e240000000800 */
[----:B------:R-:W-:Y:S02]  /*3410*/  IADD3 R71, R33, R71, RZ ;  /* 0x0000004721477210 */ /* 0x000fe40007ffe0ff */
[----:B------:R-:W-:Y:S01]  /*3420*/  IADD3 R33, R31, R73, RZ ;  /* 0x000000491f217210 */ /* 0x000fe20007ffe0ff */
[----:B------:R-:W-:Y:S01]  /*3430*/  FMUL.RZ R31, R70, 0.15915493667125701904 ;  /* 0x3e22f983461f7820 */ /* 0x000fe2000040c000 */
[----:B------:R-:W-:Y:S02]  /*3440*/  LEA R70, P0, R32, c[0x0][0x228], 0x3 ;  /* 0x00008a0020467a11 */ /* 0x000fe400078018ff */
[----:B------:R-:W2:Y:S01]  /*3450*/  MUFU.EX2 R92, R92 ;  /* 0x0000005c005c7308 */ /* 0x000ea20000000800 */
[----:B-1----:R-:W-:Y:S01]  /*3460*/  FMUL.FTZ R98, R96, R119 ;  /* 0x0000007760627220 */ /* 0x002fe20000410000 */
[----:B------:R-:W-:Y:S01]  /*3470*/  LEA.HI.X R71, R32, c[0x0][0x22c], R71, 0x3, P0 ;  /* 0x00008b0020477a11 */ /* 0x000fe200000f1c47 */
[----:B------:R-:W-:-:S02]  /*3480*/  FMUL.FTZ R32, R64, R99 ;  /* 0x0000006340207220 */ /* 0x000fc40000410000 */
[----:B------:R-:W-:-:S03]  /*3490*/  FMUL.FTZ R97, R96, R97 ;  /* 0x0000006160617220 */ /* 0x000fc60000410000 */
[----:B------:R-:W1:Y:S01]  /*34a0*/  MUFU.EX2 R90, R90 ;  /* 0x0000005a005a7308 */ /* 0x000e620000000800 */
[C---:B0-----:R-:W-:Y:S01]  /*34b0*/  FMUL.FTZ R96, R94.reuse, R117 ;  /* 0x000000755e607220 */ /* 0x041fe20000410000 */
[----:B------:R-:W3:Y:S01]  /*34c0*/  LDG.E.64 R70, [R70.64] ;  /* 0x0000000446467981 */ /* 0x000ee2000c1e1b00 */
[----:B------:R-:W-:-:S05]  /*34d0*/  FMUL.FTZ R95, R94, R95 ;  /* 0x0000005f5e5f7220 */ /* 0x000fca0000410000 */
[----:B------:R-:W0:Y:S01]  /*34e0*/  MUFU.EX2 R104, R104 ;  /* 0x0000006800687308 */ /* 0x000e220000000800 */
[C---:B--2---:R-:W-:Y:S02]  /*34f0*/  FMUL.FTZ R94, R92.reuse, R105 ;  /* 0x000000695c5e7220 */ /* 0x044fe40000410000 */
[----:B------:R-:W-:Y:S02]  /*3500*/  FMUL.FTZ R93, R92, R93 ;  /* 0x0000005d5c5d7220 */ /* 0x000fe40000410000 */
[----:B------:R-:W-:-:S03]  /*3510*/  FMUL.FTZ R105, R41, R66 ;  /* 0x0000004229697220 */ /* 0x000fc60000410000 */
[----:B------:R-:W-:Y:S01]  /*3520*/  MUFU.SIN R109, R72 ;  /* 0x00000048006d7308 */ /* 0x000fe20000000400 */
[C---:B-1----:R-:W-:Y:S02]  /*3530*/  FMUL.FTZ R92, R90.reuse, R103 ;  /* 0x000000675a5c7220 */ /* 0x042fe40000410000 */
[----:B------:R-:W-:Y:S02]  /*3540*/  FMUL.FTZ R91, R90, R91 ;  /* 0x0000005b5a5b7220 */ /* 0x000fe40000410000 */
[----:B------:R-:W-:-:S03]  /*3550*/  FMUL.FTZ R103, R41, R65 ;  /* 0x0000004129677220 */ /* 0x000fc60000410000 */
[----:B------:R1:W-:Y:S01]  /*3560*/  MUFU.COS R110, R72 ;  /* 0x00000048006e7308 */ /* 0x0003e20000000000 */
[C---:B0-----:R-:W-:Y:S02]  /*3570*/  FMUL.FTZ R90, R104.reuse, R43 ;  /* 0x0000002b685a7220 */ /* 0x041fe40000410000 */
[----:B------:R-:W-:-:S05]  /*3580*/  FMUL.FTZ R89, R104, R89 ;  /* 0x0000005968597220 */ /* 0x000fca0000410000 */
[----:B------:R-:W-:Y:S01]  /*3590*/  MUFU.SIN R107, R31 ;  /* 0x0000001f006b7308 */ /* 0x000fe20000000400 */
[----:B-1----:R-:W-:-:S04]  /*35a0*/  LEA R72, P1, R30, c[0x0][0x230], 0x3 ;  /* 0x00008c001e487a11 */ /* 0x002fc800078218ff */
[----:B------:R-:W-:Y:S01]  /*35b0*/  LEA.HI.X R73, R30, c[0x0][0x234], R33, 0x3, P1 ;  /* 0x00008d001e497a11 */ /* 0x000fe200008f1c21 */
[----:B------:R-:W-:Y:S02]  /*35c0*/  FFMA.FTZ R33, RZ, R101, R32 ;  /* 0x00000065ff217223 */ /* 0x000fe40000010020 */
[----:B------:R0:W-:Y:S01]  /*35d0*/  MUFU.COS R108, R31 ;  /* 0x0000001f006c7308 */ /* 0x0001e20000000000 */
[----:B------:R-:W-:Y:S02]  /*35e0*/  FMUL.FTZ R30, R41, R67 ;  /* 0x00000043291e7220 */ /* 0x000fe40000410000 */
[----:B------:R-:W-:Y:S01]  /*35f0*/  FADD.FTZ R33, RZ, R33 ;  /* 0x00000021ff217221 */ /* 0x000fe20000010000 */
[----:B------:R-:W3:Y:S04]  /*3600*/  LDG.E.64 R72, [R72.64] ;  /* 0x0000000448487981 */ /* 0x000ee8000c1e1b00 */
[----:B------:R-:W1:Y:S01]  /*3610*/  MUFU.EX2 R38, R38 ;  /* 0x0000002600267308 */ /* 0x000e620000000800 */
[----:B0-----:R-:W-:-:S04]  /*3620*/  FMUL.FTZ R31, RZ, R99 ;  /* 0x00000063ff1f7220 */ /* 0x001fc80000410000 */
[----:B------:R-:W-:Y:S02]  /*3630*/  FFMA.FTZ R32, R64, R101, -R31 ;  /* 0x0000006540207223 */ /* 0x000fe4000001081f */
[----:B------:R-:W-:Y:S01]  /*3640*/  FMUL.FTZ R31, R97, R33 ;  /* 0x00000021611f7220 */ /* 0x000fe20000410000 */
[----:B------:R-:W0:Y:S01]  /*3650*/  MUFU.EX2 R28, R28 ;  /* 0x0000001c001c7308 */ /* 0x000e220000000800 */
[----:B------:R-:W-:-:S04]  /*3660*/  FADD.FTZ R32, R63, R32 ;  /* 0x000000203f207221 */ /* 0x000fc80000010000 */
[-C--:B------:R-:W-:Y:S02]  /*3670*/  FMUL.FTZ R43, R97, R32.reuse ;  /* 0x00000020612b7220 */ /* 0x080fe40000410000 */
[C---:B------:R-:W-:Y:S01]  /*3680*/  FFMA.FTZ R41, R98.reuse, R32, -R31 ;  /* 0x0000002062297223 */ /* 0x040fe2000001081f */
[----:B------:R-:W2:Y:S01]  /*3690*/  MUFU.EX2 R34, R34 ;  /* 0x0000002200227308 */ /* 0x000ea20000000800 */
[----:B------:R-:W-:Y:S02]  /*36a0*/  FFMA.FTZ R43, R98, R33, R43 ;  /* 0x00000021622b7223 */ /* 0x000fe4000001002b */
[----:B------:R-:W-:Y:S02]  /*36b0*/  FMUL.FTZ R31, R29, R66 ;  /* 0x000000421d1f7220 */ /* 0x000fe40000410000 */
[----:B------:R-:W-:Y:S02]  /*36c0*/  FADD.FTZ R41, R62, R41 ;  /* 0x000000293e297221 */ /* 0x000fe40000010000 */
[----:B------:R-:W-:Y:S01]  /*36d0*/  FADD.FTZ R43, RZ, R43 ;  /* 0x0000002bff2b7221 */ /* 0x000fe20000010000 */
[----:B------:R-:W4:Y:S01]  /*36e0*/  MUFU.EX2 R121, R121 ;  /* 0x0000007900797308 */ /* 0x000f220000000800 */
[----:B------:R-:W-:-:S02]  /*36f0*/  FMUL.RZ R112, R31, 0.15915493667125701904 ;  /* 0x3e22f9831f707820 */ /* 0x000fc4000040c000 */
[C---:B------:R-:W-:Y:S02]  /*3700*/  FMUL.FTZ R33, R95.reuse, R41 ;  /* 0x000000295f217220 */ /* 0x040fe40000410000 */
[-C--:B------:R-:W-:Y:S02]  /*3710*/  FMUL.FTZ R31, R95, R43.reuse ;  /* 0x0000002b5f1f7220 */ /* 0x080fe40000410000 */
[----:B------:R-:W-:Y:S01]  /*3720*/  FFMA.FTZ R33, R96, R43, R33 ;  /* 0x0000002b60217223 */ /* 0x000fe20000010021 */
[----:B------:R-:W5:Y:S01]  /*3730*/  MUFU.EX2 R30, R30 ;  /* 0x0000001e001e7308 */ /* 0x000f620000000800 */
[C---:B-1----:R-:W-:Y:S02]  /*3740*/  FMUL.FTZ R83, R38.reuse, R83 ;  /* 0x0000005326537220 */ /* 0x042fe40000410000 */
[----:B------:R-:W-:Y:S02]  /*3750*/  FMUL.FTZ R81, R38, R81 ;  /* 0x0000005126517220 */ /* 0x000fe40000410000 */
[----:B------:R-:W-:-:S02]  /*3760*/  FFMA.FTZ R38, R96, R41, -R31 ;  /* 0x0000002960267223 */ /* 0x000fc4000001081f */
[----:B------:R-:W-:Y:S01]  /*3770*/  FMUL.FTZ R29, R29, R65 ;  /* 0x000000411d1d7220 */ /* 0x000fe20000410000 */
[----:B------:R-:W-:Y:S01]  /*3780*/  MUFU.SIN R32, R112 ;  /* 0x0000007000207308 */ /* 0x000fe20000000400 */
[----:B------:R-:W-:Y:S02]  /*3790*/  FADD.FTZ R33, RZ, R33 ;  /* 0x00000021ff217221 */ /* 0x000fe40000010000 */
[----:B------:R-:W-:Y:S02]  /*37a0*/  FADD.FTZ R38, R61, R38 ;  /* 0x000000263d267221 */ /* 0x000fe40000010000 */
[----:B------:R-:W-:Y:S02]  /*37b0*/  FMUL.RZ R41, R29, 0.15915493667125701904 ;  /* 0x3e22f9831d297820 */ /* 0x000fe4000040c000 */
[C---:B------:R-:W-:Y:S01]  /*37c0*/  FMUL.FTZ R29, R93.reuse, R33 ;  /* 0x000000215d1d7220 */ /* 0x040fe20000410000 */
[----:B------:R0:W-:Y:S01]  /*37d0*/  MUFU.COS R106, R112 ;  /* 0x00000070006a7308 */ /* 0x0001e20000000000 */
[----:B------:R-:W-:-:S02]  /*37e0*/  FMUL.FTZ R31, R93, R38 ;  /* 0x000000265d1f7220 */ /* 0x000fc40000410000 */
[C---:B------:R-:W-:Y:S02]  /*37f0*/  FFMA.FTZ R29, R94.reuse, R38, -R29 ;  /* 0x000000265e1d7223 */ /* 0x040fe4000001081d */
[----:B------:R-:W-:Y:S02]  /*3800*/  FFMA.FTZ R31, R94, R33, R31 ;  /* 0x000000215e1f7223 */ /* 0x000fe4000001001f */
[----:B------:R-:W-:Y:S01]  /*3810*/  FADD.FTZ R29, R60, R29 ;  /* 0x0000001d3c1d7221 */ /* 0x000fe20000010000 */
[----:B------:R-:W-:Y:S01]  /*3820*/  MUFU.EX2 R103, R103 ;  /* 0x0000006700677308 */ /* 0x000fe20000000800 */
[C---:B0-----:R-:W-:Y:S02]  /*3830*/  FMUL.FTZ R112, R28.reuse, R35 ;  /* 0x000000231c707220 */ /* 0x041fe40000410000 */
[----:B------:R-:W-:Y:S02]  /*3840*/  FADD.FTZ R31, RZ, R31 ;  /* 0x0000001fff1f7221 */ /* 0x000fe40000010000 */
[----:B------:R-:W-:-:S02]  /*3850*/  FMUL.FTZ R111, R28, R111 ;  /* 0x0000006f1c6f7220 */ /* 0x000fc40000410000 */
[C---:B--2---:R-:W-:Y:S01]  /*3860*/  FMUL.FTZ R114, R34.reuse, R37 ;  /* 0x0000002522727220 */ /* 0x044fe20000410000 */
[----:B------:R-:W0:Y:S01]  /*3870*/  MUFU.COS R104, R41 ;  /* 0x0000002900687308 */ /* 0x000e220000000000 */
[----:B------:R-:W-:Y:S02]  /*3880*/  FMUL.FTZ R113, R34, R113 ;  /* 0x0000007122717220 */ /* 0x000fe40000410000 */
[C---:B------:R-:W-:Y:S02]  /*3890*/  FMUL.FTZ R34, R91.reuse, R29 ;  /* 0x0000001d5b227220 */ /* 0x040fe40000410000 */
[-C--:B------:R-:W-:Y:S02]  /*38a0*/  FMUL.FTZ R33, R91, R31.reuse ;  /* 0x0000001f5b217220 */ /* 0x080fe40000410000 */
[C---:B------:R-:W-:Y:S01]  /*38b0*/  FFMA.FTZ R31, R92.reuse, R31, R34 ;  /* 0x0000001f5c1f7223 */ /* 0x040fe20000010022 */
[----:B------:R-:W1:Y:S01]  /*38c0*/  MUFU.SIN R28, R41 ;  /* 0x00000029001c7308 */ /* 0x000e620000000400 */
[----:B------:R-:W-:-:S02]  /*38d0*/  FFMA.FTZ R34, R92, R29, -R33 ;  /* 0x0000001d5c227223 */ /* 0x000fc40000010821 */
[----:B------:R-:W-:Y:S02]  /*38e0*/  FADD.FTZ R31, RZ, R31 ;  /* 0x0000001fff1f7221 */ /* 0x000fe40000010000 */
[----:B------:R-:W-:Y:S02]  /*38f0*/  FADD.FTZ R34, R59, R34 ;  /* 0x000000223b227221 */ /* 0x000fe40000010000 */
[----:B----4-:R-:W-:Y:S01]  /*3900*/  FMUL.FTZ R100, R121, R100 ;  /* 0x0000006479647220 */ /* 0x010fe20000410000 */
[----:B------:R-:W2:Y:S01]  /*3910*/  MUFU.EX2 R105, R105 ;  /* 0x0000006900697308 */ /* 0x000ea20000000800 */
[C---:B-----5:R-:W-:Y:S02]  /*3920*/  FMUL.FTZ R108, R30.reuse, R108 ;  /* 0x0000006c1e6c7220 */ /* 0x060fe40000410000 */
[----:B------:R-:W-:Y:S02]  /*3930*/  FMUL.FTZ R107, R30, R107 ;  /* 0x0000006b1e6b7220 */ /* 0x000fe40000410000 */
[----:B------:R-:W-:-:S02]  /*3940*/  FMUL.FTZ R29, R89, R31 ;  /* 0x0000001f591d7220 */ /* 0x000fc40000410000 */
[----:B------:R-:W-:Y:S01]  /*3950*/  FMUL.FTZ R30, R89, R34 ;  /* 0x00000022591e7220 */ /* 0x000fe20000410000 */
[----:B------:R-:W4:Y:S01]  /*3960*/  MUFU.EX2 R42, R42 ;  /* 0x0000002a002a7308 */ /* 0x000f220000000800 */
[----:B0-----:R-:W-:Y:S02]  /*3970*/  FMUL.FTZ R104, R103, R104 ;  /* 0x0000006867687220 */ /* 0x001fe40000410000 */
[----:B------:R-:W-:Y:S02]  /*3980*/  FMUL.FTZ R102, R121, R102 ;  /* 0x0000006679667220 */ /* 0x000fe40000410000 */
[----:B-1----:R-:W-:Y:S02]  /*3990*/  FMUL.FTZ R103, R103, R28 ;  /* 0x0000001c67677220 */ /* 0x002fe40000410000 */
[----:B------:R-:W-:Y:S01]  /*39a0*/  FMUL.FTZ R28, R100, R99 ;  /* 0x00000063641c7220 */ /* 0x000fe20000410000 */
[----:B------:R-:W0:Y:S01]  /*39b0*/  MUFU.EX2 R36, R36 ;  /* 0x0000002400247308 */ /* 0x000e220000000800 */
[----:B------:R-:W-:-:S02]  /*39c0*/  FFMA.FTZ R33, R90, R34, -R29 ;  /* 0x000000225a217223 */ /* 0x000fc4000001081d */
[----:B------:R-:W-:Y:S02]  /*39d0*/  FFMA.FTZ R30, R90, R31, R30 ;  /* 0x0000001f5a1e7223 */ /* 0x000fe4000001001e */
[C---:B--2---:R-:W-:Y:S02]  /*39e0*/  FMUL.FTZ R106, R105.reuse, R106 ;  /* 0x0000006a696a7220 */ /* 0x044fe40000410000 */
[C---:B------:R-:W-:Y:S01]  /*39f0*/  FMUL.FTZ R29, R102.reuse, R99 ;  /* 0x00000063661d7220 */ /* 0x040fe20000410000 */
[----:B------:R-:W1:Y:S01]  /*3a00*/  MUFU.EX2 R40, R40 ;  /* 0x0000002800287308 */ /* 0x000e620000000800 */
[----:B------:R-:W-:Y:S02]  /*3a10*/  FMUL.FTZ R105, R105, R32 ;  /* 0x0000002069697220 */ /* 0x000fe40000410000 */
[----:B------:R-:W-:Y:S02]  /*3a20*/  FFMA.FTZ R28, R102, R101, -R28 ;  /* 0x00000065661c7223 */ /* 0x000fe4000001081c */
[----:B----4-:R-:W-:-:S02]  /*3a30*/  FMUL.FTZ R85, R42, R85 ;  /* 0x000000552a557220 */ /* 0x010fc40000410000 */
[----:B------:R-:W-:Y:S02]  /*3a40*/  FADD.FTZ R32, R58, R33 ;  /* 0x000000213a207221 */ /* 0x000fe40000010000 */
[----:B------:R-:W-:Y:S02]  /*3a50*/  FADD.FTZ R34, RZ, R30 ;  /* 0x0000001eff227221 */ /* 0x000fe40000010000 */
[----:B------:R-:W-:Y:S02]  /*3a60*/  FFMA.FTZ R29, R100, R101, R29 ;  /* 0x00000065641d7223 */ /* 0x000fe4000001001d */
[----:B------:R-:W-:Y:S02]  /*3a70*/  FMUL.FTZ R30, R97, R28 ;  /* 0x0000001c611e7220 */ /* 0x000fe40000410000 */
[----:B------:R-:W-:Y:S02]  /*3a80*/  FMUL.FTZ R87, R42, R87 ;  /* 0x000000572a577220 */ /* 0x000fe40000410000 */
[----:B------:R-:W-:-:S02]  /*3a90*/  FMUL.FTZ R35, R85, R32 ;  /* 0x0000002055237220 */ /* 0x000fc40000410000 */
[-C--:B------:R-:W-:Y:S02]  /*3aa0*/  FMUL.FTZ R33, R85, R34.reuse ;  /* 0x0000002255217220 */ /* 0x080fe40000410000 */
[-C--:B------:R-:W-:Y:S02]  /*3ab0*/  FMUL.FTZ R31, R97, R29.reuse ;  /* 0x0000001d611f7220 */ /* 0x080fe40000410000 */
[C---:B------:R-:W-:Y:S02]  /*3ac0*/  FFMA.FTZ R30, R98.reuse, R29, R30 ;  /* 0x0000001d621e7223 */ /* 0x040fe4000001001e */
[C---:B------:R-:W-:Y:S02]  /*3ad0*/  FFMA.FTZ R35, R87.reuse, R34, R35 ;  /* 0x0000002257237223 */ /* 0x040fe40000010023 */
[----:B------:R-:W-:Y:S02]  /*3ae0*/  FFMA.FTZ R32, R87, R32, -R33 ;  /* 0x0000002057207223 */ /* 0x000fe40000010821 */
[----:B------:R-:W-:-:S02]  /*3af0*/  FFMA.FTZ R31, R98, R28, -R31 ;  /* 0x0000001c621f7223 */ /* 0x000fc4000001081f */
[----:B------:R-:W-:Y:S02]  /*3b00*/  FMUL.FTZ R28, R95, R30 ;  /* 0x0000001e5f1c7220 */ /* 0x000fe40000410000 */
[----:B------:R-:W-:Y:S02]  /*3b10*/  FADD.FTZ R34, RZ, R35 ;  /* 0x00000023ff227221 */ /* 0x000fe40000010000 */
[----:B------:R-:W-:Y:S02]  /*3b20*/  FADD.FTZ R32, R57, R32 ;  /* 0x0000002039207221 */ /* 0x000fe40000010000 */
[-C--:B------:R-:W-:Y:S02]  /*3b30*/  FMUL.FTZ R29, R95, R31.reuse ;  /* 0x0000001f5f1d7220 */ /* 0x080fe40000410000 */
[----:B------:R-:W-:Y:S02]  /*3b40*/  FFMA.FTZ R28, R96, R31, -R28 ;  /* 0x0000001f601c7223 */ /* 0x000fe4000001081c */
[----:B------:R-:W-:-:S02]  /*3b50*/  FMUL.FTZ R33, R81, R34 ;  /* 0x0000002251217220 */ /* 0x000fc40000410000 */
[----:B------:R-:W-:Y:S02]  /*3b60*/  FMUL.FTZ R35, R81, R32 ;  /* 0x0000002051237220 */ /* 0x000fe40000410000 */
[----:B------:R-:W-:Y:S02]  /*3b70*/  FFMA.FTZ R29, R96, R30, R29 ;  /* 0x0000001e601d7223 */ /* 0x000fe4000001001d */
[----:B------:R-:W-:Y:S02]  /*3b80*/  FMUL.FTZ R30, R93, R28 ;  /* 0x0000001c5d1e7220 */ /* 0x000fe40000410000 */
[C---:B------:R-:W-:Y:S02]  /*3b90*/  FFMA.FTZ R33, R83.reuse, R32, -R33 ;  /* 0x0000002053217223 */ /* 0x040fe40000010821 */
[----:B------:R-:W-:Y:S02]  /*3ba0*/  FFMA.FTZ R35, R83, R34, R35 ;  /* 0x0000002253237223 */ /* 0x000fe40000010023 */
[----:B------:R-:W-:-:S02]  /*3bb0*/  FMUL.FTZ R31, R93, R29 ;  /* 0x0000001d5d1f7220 */ /* 0x000fc40000410000 */
[----:B------:R-:W-:Y:S02]  /*3bc0*/  FFMA.FTZ R30, R94, R29, R30 ;  /* 0x0000001d5e1e7223 */ /* 0x000fe4000001001e */
[----:B0-----:R-:W-:Y:S02]  /*3bd0*/  FMUL.FTZ R115, R36, R115 ;  /* 0x0000007324737220 */ /* 0x001fe40000410000 */
[----:B------:R-:W-:Y:S02]  /*3be0*/  FADD.FTZ R33, R56, R33 ;  /* 0x0000002138217221 */ /* 0x000fe40000010000 */
[----:B------:R-:W-:Y:S02]  /*3bf0*/  FADD.FTZ R35, RZ, R35 ;  /* 0x00000023ff237221 */ /* 0x000fe40000010000 */
[----:B------:R-:W-:Y:S02]  /*3c00*/  FFMA.FTZ R31, R94, R28, -R31 ;  /* 0x0000001c5e1f7223 */ /* 0x000fe4000001081f */
[----:B------:R-:W-:-:S02]  /*3c10*/  FMUL.FTZ R28, R91, R30 ;  /* 0x0000001e5b1c7220 */ /* 0x000fc40000410000 */
[----:B------:R-:W-:Y:S02]  /*3c20*/  FMUL.FTZ R116, R36, R39 ;  /* 0x0000002724747220 */ /* 0x000fe40000410000 */
[C---:B------:R-:W-:Y:S02]  /*3c30*/  FMUL.FTZ R34, R115.reuse, R33 ;  /* 0x0000002173227220 */ /* 0x040fe40000410000 */
[----:B------:R-:W-:Y:S02]  /*3c40*/  FMUL.FTZ R32, R115, R35 ;  /* 0x0000002373207220 */ /* 0x000fe40000410000 */
[-C--:B------:R-:W-:Y:S02]  /*3c50*/  FMUL.FTZ R29, R91, R31.reuse ;  /* 0x0000001f5b1d7220 */ /* 0x080fe40000410000 */
[----:B------:R-:W-:Y:S02]  /*3c60*/  FFMA.FTZ R28, R92, R31, -R28 ;  /* 0x0000001f5c1c7223 */ /* 0x000fe4000001081c */
[----:B------:R-:W-:-:S02]  /*3c70*/  FFMA.FTZ R34, R116, R35, R34 ;  /* 0x0000002374227223 */ /* 0x000fc40000010022 */
[----:B------:R-:W-:Y:S02]  /*3c80*/  FFMA.FTZ R32, R116, R33, -R32 ;  /* 0x0000002174207223 */ /* 0x000fe40000010820 */
[----:B------:R-:W-:Y:S02]  /*3c90*/  FFMA.FTZ R29, R92, R30, R29 ;  /* 0x0000001e5c1d7223 */ /* 0x000fe4000001001d */
[----:B------:R-:W-:Y:S02]  /*3ca0*/  FMUL.FTZ R30, R89, R28 ;  /* 0x0000001c591e7220 */ /* 0x000fe40000410000 */
[----:B------:R-:W-:Y:S02]  /*3cb0*/  FADD.FTZ R34, RZ, R34 ;  /* 0x00000022ff227221 */ /* 0x000fe40000010000 */
[----:B------:R-:W-:Y:S02]  /*3cc0*/  FADD.FTZ R32, R55, R32 ;  /* 0x0000002037207221 */ /* 0x000fe40000010000 */
[----:B------:R-:W-:-:S02]  /*3cd0*/  FMUL.FTZ R31, R89, R29 ;  /* 0x0000001d591f7220 */ /* 0x000fc40000410000 */
[C---:B------:R-:W-:Y:S02]  /*3ce0*/  FFMA.FTZ R30, R90.reuse, R29, R30 ;  /* 0x0000001d5a1e7223 */ /* 0x040fe4000001001e */
[C---:B------:R-:W-:Y:S02]  /*3cf0*/  FMUL.FTZ R33, R113.reuse, R34 ;  /* 0x0000002271217220 */ /* 0x040fe40000410000 */
[----:B------:R-:W-:Y:S02]  /*3d00*/  FMUL.FTZ R35, R113, R32 ;  /* 0x0000002071237220 */ /* 0x000fe40000410000 */
[----:B------:R-:W-:Y:S02]  /*3d10*/  FFMA.FTZ R28, R90, R28, -R31 ;  /* 0x0000001c5a1c7223 */ /* 0x000fe4000001081f */
[----:B------:R-:W-:Y:S02]  /*3d20*/  FMUL.FTZ R29, R85, R30 ;  /* 0x0000001e551d7220 */ /* 0x000fe40000410000 */
[----:B------:R-:W-:-:S02]  /*3d30*/  FFMA.FTZ R33, R114, R32, -R33 ;  /* 0x0000002072217223 */ /* 0x000fc40000010821 */
[----:B------:R-:W-:Y:S02]  /*3d40*/  FFMA.FTZ R35, R114, R34, R35 ;  /* 0x0000002272237223 */ /* 0x000fe40000010023 */
[-C--:B------:R-:W-:Y:S02]  /*3d50*/  FFMA.FTZ R32, R87, R28.reuse, -R29 ;  /* 0x0000001c57207223 */ /* 0x080fe4000001081d */
[----:B------:R-:W-:Y:S02]  /*3d60*/  FMUL.FTZ R28, R85, R28 ;  /* 0x0000001c551c7220 */ /* 0x000fe40000410000 */
[----:B------:R-:W-:Y:S02]  /*3d70*/  FADD.FTZ R33, R54, R33 ;  /* 0x0000002136217221 */ /* 0x000fe40000010000 */
[----:B------:R-:W-:Y:S02]  /*3d80*/  FADD.FTZ R35, RZ, R35 ;  /* 0x00000023ff237221 */ /* 0x000fe40000010000 */
[----:B------:R-:W-:-:S02]  /*3d90*/  FFMA.FTZ R28, R87, R30, R28 ;  /* 0x0000001e571c7223 */ /* 0x000fc4000001001c */
[C---:B------:R-:W-:Y:S02]  /*3da0*/  FMUL.FTZ R34, R111.reuse, R33 ;  /* 0x000000216f227220 */ /* 0x040fe40000410000 */
[-C--:B------:R-:W-:Y:S02]  /*3db0*/  FMUL.FTZ R31, R111, R35.reuse ;  /* 0x000000236f1f7220 */ /* 0x080fe40000410000 */
[C---:B------:R-:W-:Y:S02]  /*3dc0*/  FMUL.FTZ R29, R81.reuse, R28 ;  /* 0x0000001c511d7220 */ /* 0x040fe40000410000 */
[C---:B------:R-:W-:Y:S02]  /*3dd0*/  FFMA.FTZ R35, R112.reuse, R35, R34 ;  /* 0x0000002370237223 */ /* 0x040fe40000010022 */
[----:B------:R-:W-:Y:S02]  /*3de0*/  FMUL.FTZ R30, R81, R32 ;  /* 0x00000020511e7220 */ /* 0x000fe40000410000 */
[----:B------:R-:W-:-:S02]  /*3df0*/  FFMA.FTZ R34, R112, R33, -R31 ;  /* 0x0000002170227223 */ /* 0x000fc4000001081f */
[C---:B------:R-:W-:Y:S02]  /*3e00*/  FFMA.FTZ R29, R83.reuse, R32, -R29 ;  /* 0x00000020531d7223 */ /* 0x040fe4000001081d */
[----:B-1----:R-:W-:Y:S02]  /*3e10*/  FMUL.FTZ R109, R40, R109 ;  /* 0x0000006d286d7220 */ /* 0x002fe40000410000 */
[----:B------:R-:W-:Y:S02]  /*3e20*/  FFMA.FTZ R30, R83, R28, R30 ;  /* 0x0000001c531e7223 */ /* 0x000fe4000001001e */
[----:B------:R-:W-:Y:S02]  /*3e30*/  FADD.FTZ R34, R53, R34 ;  /* 0x0000002235227221 */ /* 0x000fe40000010000 */
[----:B------:R-:W-:Y:S02]  /*3e40*/  FADD.FTZ R35, RZ, R35 ;  /* 0x00000023ff237221 */ /* 0x000fe40000010000 */
[----:B------:R-:W-:-:S02]  /*3e50*/  FMUL.FTZ R31, R115, R29 ;  /* 0x0000001d731f7220 */ /* 0x000fc40000410000 */
[----:B------:R-:W-:Y:S02]  /*3e60*/  FMUL.FTZ R110, R40, R110 ;  /* 0x0000006e286e7220 */ /* 0x000fe40000410000 */
[----:B------:R-:W-:Y:S02]  /*3e70*/  FMUL.FTZ R28, R115, R30 ;  /* 0x0000001e731c7220 */ /* 0x000fe40000410000 */
[C---:B------:R-:W-:Y:S02]  /*3e80*/  FMUL.FTZ R32, R109.reuse, R34 ;  /* 0x000000226d207220 */ /* 0x040fe40000410000 */
[----:B------:R-:W-:Y:S02]  /*3e90*/  FMUL.FTZ R33, R109, R35 ;  /* 0x000000236d217220 */ /* 0x000fe40000410000 */
[C---:B------:R-:W-:Y:S02]  /*3ea0*/  FFMA.FTZ R31, R116.reuse, R30, R31 ;  /* 0x0000001e741f7223 */ /* 0x040fe4000001001f */
[----:B------:R-:W-:-:S02]  /*3eb0*/  FFMA.FTZ R28, R116, R29, -R28 ;  /* 0x0000001d741c7223 */ /* 0x000fc4000001081c */
[C---:B------:R-:W-:Y:S02]  /*3ec0*/  FFMA.FTZ R32, R110.reuse, R35, R32 ;  /* 0x000000236e207223 */ /* 0x040fe40000010020 */
[----:B------:R-:W-:Y:S02]  /*3ed0*/  FFMA.FTZ R33, R110, R34, -R33 ;  /* 0x000000226e217223 */ /* 0x000fe40000010821 */
[C---:B------:R-:W-:Y:S02]  /*3ee0*/  FMUL.FTZ R29, R113.reuse, R31 ;  /* 0x0000001f711d7220 */ /* 0x040fe40000410000 */
[----:B------:R-:W-:Y:S02]  /*3ef0*/  FMUL.FTZ R30, R113, R28 ;  /* 0x0000001c711e7220 */ /* 0x000fe40000410000 */
[----:B------:R-:W-:Y:S02]  /*3f00*/  FADD.FTZ R32, RZ, R32 ;  /* 0x00000020ff207221 */ /* 0x000fe40000010000 */
[----:B------:R-:W-:-:S02]  /*3f10*/  FADD.FTZ R33, R52, R33 ;  /* 0x0000002134217221 */ /* 0x000fc40000010000 */
[C---:B------:R-:W-:Y:S02]  /*3f20*/  FFMA.FTZ R29, R114.reuse, R28, -R29 ;  /* 0x0000001c721d7223 */ /* 0x040fe4000001081d */
[----:B------:R-:W-:Y:S02]  /*3f30*/  FFMA.FTZ R30, R114, R31, R30 ;  /* 0x0000001f721e7223 */ /* 0x000fe4000001001e */
[C---:B------:R-:W-:Y:S02]  /*3f40*/  FMUL.FTZ R34, R107.reuse, R32 ;  /* 0x000000206b227220 */ /* 0x040fe40000410000 */
[----:B------:R-:W-:Y:S02]  /*3f50*/  FMUL.FTZ R35, R107, R33 ;  /* 0x000000216b237220 */ /* 0x000fe40000410000 */
[C---:B------:R-:W-:Y:S02]  /*3f60*/  FMUL.FTZ R31, R111.reuse, R29 ;  /* 0x0000001d6f1f7220 */ /* 0x040fe40000410000 */
[----:B------:R-:W-:-:S02]  /*3f70*/  FMUL.FTZ R28, R111, R30 ;  /* 0x0000001e6f1c7220 */ /* 0x000fc40000410000 */
[C---:B------:R-:W-:Y:S02]  /*3f80*/  FFMA.FTZ R34, R108.reuse, R33, -R34 ;  /* 0x000000216c227223 */ /* 0x040fe40000010822 */
[----:B------:R-:W-:Y:S02]  /*3f90*/  FFMA.FTZ R35, R108, R32, R35 ;  /* 0x000000206c237223 */ /* 0x000fe40000010023 */
[C---:B------:R-:W-:Y:S02]  /*3fa0*/  FFMA.FTZ R31, R112.reuse, R30, R31 ;  /* 0x0000001e701f7223 */ /* 0x040fe4000001001f */
[----:B------:R-:W-:Y:S02]  /*3fb0*/  FFMA.FTZ R28, R112, R29, -R28 ;  /* 0x0000001d701c7223 */ /* 0x000fe4000001081c */
[----:B------:R-:W-:Y:S02]  /*3fc0*/  FADD.FTZ R34, R51, R34 ;  /* 0x0000002233227221 */ /* 0x000fe40000010000 */
[----:B------:R-:W-:-:S02]  /*3fd0*/  FADD.FTZ R35, RZ, R35 ;  /* 0x00000023ff237221 */ /* 0x000fc40000010000 */
[C---:B------:R-:W-:Y:S02]  /*3fe0*/  FMUL.FTZ R29, R109.reuse, R31 ;  /* 0x0000001f6d1d7220 */ /* 0x040fe40000410000 */
[----:B------:R-:W-:Y:S02]  /*3ff0*/  FMUL.FTZ R30, R109, R28 ;  /* 0x0000001c6d1e7220 */ /* 0x000fe40000410000 */
[C---:B------:R-:W-:Y:S02]  /*4000*/  FMUL.FTZ R32, R105.reuse, R34 ;  /* 0x0000002269207220 */ /* 0x040fe40000410000 */
[----:B------:R-:W-:Y:S02]  /*4010*/  FMUL.FTZ R33, R105, R35 ;  /* 0x0000002369217220 */ /* 0x000fe40000410000 */
[C---:B------:R-:W-:Y:S02]  /*4020*/  FFMA.FTZ R29, R110.reuse, R28, -R29 ;  /* 0x0000001c6e1d7223 */ /* 0x040fe4000001081d */
[----:B------:R-:W-:-:S02]  /*4030*/  FFMA.FTZ R30, R110, R31, R30 ;  /* 0x0000001f6e1e7223 */ /* 0x000fc4000001001e */
[C---:B------:R-:W-:Y:S02]  /*4040*/  FFMA.FTZ R32, R106.reuse, R35, R32 ;  /* 0x000000236a207223 */ /* 0x040fe40000010020 */
[----:B------:R-:W-:Y:S02]  /*4050*/  FFMA.FTZ R33, R106, R34, -R33 ;  /* 0x000000226a217223 */ /* 0x000fe40000010821 */
[C---:B------:R-:W-:Y:S02]  /*4060*/  FMUL.FTZ R31, R107.reuse, R29 ;  /* 0x0000001d6b1f7220 */ /* 0x040fe40000410000 */
[----:B------:R-:W-:Y:S02]  /*4070*/  FMUL.FTZ R28, R107, R30 ;  /* 0x0000001e6b1c7220 */ /* 0x000fe40000410000 */
[----:B------:R-:W-:Y:S02]  /*4080*/  FADD.FTZ R32, RZ, R32 ;  /* 0x00000020ff207221 */ /* 0x000fe40000010000 */
[----:B------:R-:W-:-:S02]  /*4090*/  FADD.FTZ R33, R50, R33 ;  /* 0x0000002132217221 */ /* 0x000fc40000010000 */
[C---:B------:R-:W-:Y:S02]  /*40a0*/  FFMA.FTZ R31, R108.reuse, R30, R31 ;  /* 0x0000001e6c1f7223 */ /* 0x040fe4000001001f */
[----:B------:R-:W-:Y:S02]  /*40b0*/  FFMA.FTZ R28, R108, R29, -R28 ;  /* 0x0000001d6c1c7223 */ /* 0x000fe4000001081c */
[C---:B------:R-:W-:Y:S02]  /*40c0*/  FMUL.FTZ R30, R103.reuse, R32 ;  /* 0x00000020671e7220 */ /* 0x040fe40000410000 */
[-C--:B------:R-:W-:Y:S02]  /*40d0*/  FMUL.FTZ R35, R103, R33.reuse ;  /* 0x0000002167237220 */ /* 0x080fe40000410000 */
[----:B------:R-:W-:Y:S02]  /*40e0*/  FMUL.FTZ R29, R105, R28 ;  /* 0x0000001c691d7220 */ /* 0x000fe40000410000 */
[----:B------:R-:W-:-:S02]  /*40f0*/  FFMA.FTZ R30, R104, R33, -R30 ;  /* 0x00000021681e7223 */ /* 0x000fc4000001081e */
[----:B------:R-:W-:Y:S02]  /*4100*/  FFMA.FTZ R35, R104, R32, R35 ;  /* 0x0000002068237223 */ /* 0x000fe40000010023 */
[CC--:B------:R-:W-:Y:S02]  /*4110*/  FFMA.FTZ R29, R106.reuse, R31.reuse, R29 ;  /* 0x0000001f6a1d7223 */ /* 0x0c0fe4000001001d */
        /* <DEDUP_REMOVED lines=139> */
.L_x_1132:
        /* <DEDUP_REMOVED lines=16> */
.L_x_1133:
[----:B------:R-:W-:Y:S05]  /*4ad0*/  BSYNC B0 ;  /* 0x0000000000007941 */ /* 0x000fea0003800000 */
.L_x_1131:
        /* <DEDUP_REMOVED lines=122> */
.L_x_1135:
[----:B------:R-:W-:Y:S05]  /*5280*/  BSYNC B0 ;  /* 0x0000000000007941 */ /* 0x000fea0003800000 */
.L_x_1134:
        /* <DEDUP_REMOVED lines=53> */
.L_x_1130:
[----:B------:R-:W-:Y:S01]  /*55e0*/  BAR.SYNC.DEFER_BLOCKING 0x0 ;  /* 0x0000000000007b1d */ /* 0x000fe20000010000 */
[----:B------:R-:W-:Y:S01]  /*55f0*/  SHF.L.U32 R32, R9, 0x1, RZ ;  /* 0x0000000109207819 */ /* 0x000fe200000006ff */
[C---:B------:R-:W-:Y:S01]  /*5600*/  IMAD R48, R10.reuse, c[0x0][0x200], RZ ;  /* 0x000080000a307a24 */ /* 0x040fe200078e02ff */
[----:B------:R-:W-:Y:S01]  /*5610*/  F2FP.PACK_AB R31, R23, R22 ;  /* 0x00000016171f723e */ /* 0x000fe200000000ff */
[----:B------:R-:W-:Y:S01]  /*5620*/  IMAD R50, R10, c[0x0][0x1f0], RZ ;  /* 0x00007c000a327a24 */ /* 0x000fe200078e02ff */
        /* <DEDUP_REMOVED lines=13> */
[----:B------:R1:W-:Y:S01]  /*5700*/  STS.128 [R54.X16+0x10], R32 ;  /* 0x0000102036007388 */ /* 0x0003e2000000cc00 */
[----:B------:R-:W-:-:S06]  /*5710*/  NOP ;  /* 0x0000000000007918 */ /* 0x000fcc0000000000 */
[----:B------:R-:W2:Y:S01]  /*5720*/  LDS.128 R36, [R55.X16] ;  /* 0x0000000037247984 */ /* 0x000ea2000000cc00 */
[----:B------:R-:W-:-:S03]  /*5730*/  SHF.R.S32.HI R53, RZ, 0x1f, R52 ;  /* 0x0000001fff357819 */ /* 0x000fc60000011434 */
[----:B------:R-:W3:Y:S01]  /*5740*/  LDS.128 R40, [R55.X16+0x200] ;  /* 0x0002000037287984 */ /* 0x000ee2000000cc00 */
[C---:B0-----:R-:W-:Y:S02]  /*5750*/  IMAD R29, R11.reuse, c[0x0][0x1f4], R50 ;  /* 0x00007d000b1d7a24 */ /* 0x041fe400078e0232 */
[----:B------:R-:W-:-:S04]  /*5760*/  IMAD.WIDE.U32 R48, R11, c[0x0][0x200], R52 ;  /* 0x000080000b307a25 */ /* 0x000fc800078e0034 */
[----:B------:R-:W-:Y:S01]  /*5770*/  IMAD.WIDE.U32 R30, R11, c[0x0][0x1f0], R52 ;  /* 0x00007c000b1e7a25 */ /* 0x000fe200078e0034 */
[----:B------:R-:W-:-:S03]  /*5780*/  IADD3 R49, R49, R51, RZ ;  /* 0x0000003331317210 */ /* 0x000fc60007ffe0ff */
[C---:B------:R-:W-:Y:S01]  /*5790*/  IMAD R28, R14.reuse, c[0x0][0x208], RZ ;  /* 0x000082000e1c7a24 */ /* 0x040fe200078e02ff */
[----:B------:R-:W-:Y:S01]  /*57a0*/  IADD3 R31, R31, R29, RZ ;  /* 0x0000001d1f1f7210 */ /* 0x000fe20007ffe0ff */
[----:B-1----:R-:W-:Y:S02]  /*57b0*/  IMAD R32, R14, c[0x0][0x1f8], RZ ;  /* 0x00007e000e207a24 */ /* 0x002fe400078e02ff */
[C---:B------:R-:W-:Y:S02]  /*57c0*/  IMAD R33, R15.reuse, c[0x0][0x20c], R28 ;  /* 0x000083000f217a24 */ /* 0x040fe400078e021c */
[----:B------:R-:W-:-:S04]  /*57d0*/  IMAD.WIDE.U32 R28, R15, c[0x0][0x208], R48 ;  /* 0x000082000f1c7a25 */ /* 0x000fc800078e0030 */
[----:B------:R-:W-:Y:S01]  /*57e0*/  IMAD R35, R15, c[0x0][0x1fc], R32 ;  /* 0x00007f000f237a24 */ /* 0x000fe200078e0220 */
[----:B------:R-:W-:Y:S01]  /*57f0*/  IADD3 R33, R29, R33, RZ ;  /* 0x000000211d217210 */ /* 0x000fe20007ffe0ff */
[----:B------:R-:W-:Y:S01]  /*5800*/  IMAD.WIDE.U32 R30, R15, c[0x0][0x1f8], R30 ;  /* 0x00007e000f1e7a25 */ /* 0x000fe200078e001e */
[----:B------:R-:W-:-:S04]  /*5810*/  LEA R56, P0, R28, c[0x0][0x258], 0x1 ;  /* 0x000096001c387a11 */ /* 0x000fc800078008ff */
[----:B------:R-:W-:Y:S02]  /*5820*/  LEA.HI.X R57, R28, c[0x0][0x25c], R33, 0x1, P0 ;  /* 0x000097001c397a11 */ /* 0x000fe400000f0c21 */
[----:B------:R-:W-:Y:S02]  /*5830*/  IADD3 R29, R31, R35, RZ ;  /* 0x000000231f1d7210 */ /* 0x000fe40007ffe0ff */
[----:B------:R-:W-:Y:S01]  /*5840*/  LEA R58, P1, R30, c[0x0][0x268], 0x1 ;  /* 0x00009a001e3a7a11 */ /* 0x000fe200078208ff */
[----:B------:R-:W-:-:S03]  /*5850*/  IMAD.WIDE R56, R0, 0x10, R56 ;  /* 0x0000001000387825 */ /* 0x000fc600078e0238 */
[----:B------:R-:W-:Y:S02]  /*5860*/  LEA.HI.X R59, R30, c[0x0][0x26c], R29, 0x1, P1 ;  /* 0x00009b001e3b7a11 */ /* 0x000fe400008f0c1d */
[----:B--2---:R-:W-:Y:S03]  /*5870*/  STG.E.128 [R56.64], R36 ;  /* 0x0000002438007986 */ /* 0x004fe6000c101d04 */
[----:B------:R-:W-:Y:S01]  /*5880*/  IMAD.WIDE R58, R0, 0x10, R58 ;  /* 0x00000010003a7825 */ /* 0x000fe200078e023a */
[----:B---3--:R-:W-:Y:S04]  /*5890*/  STG.E.128 [R56.64+0x200], R40 ;  /* 0x0002002838007986 */ /* 0x008fe8000c101d04 */
        /* <DEDUP_REMOVED lines=15> */
[--C-:B0-----:R-:W-:Y:S02]  /*5990*/  HADD2.F32 R60, -RZ, R51.reuse.H0_H0 ;  /* 0x20000033ff3c7230 */ /* 0x101fe40000004100 */
[--C-:B------:R-:W-:Y:S02]  /*59a0*/  HADD2.F32 R40, -RZ, R48.reuse.H0_H0 ;  /* 0x20000030ff287230 */ /* 0x100fe40000004100 */
[----:B------:R-:W-:Y:S01]  /*59b0*/  HADD2.F32 R48, -RZ, R48.H1_H1 ;  /* 0x30000030ff307230 */ /* 0x000fe20000004100 */
[----:B------:R-:W-:Y:S01]  /*59c0*/  FMUL.FTZ R41, R60, -1.4426950216293334961 ;  /* 0xbfb8aa3b3c297820 */ /* 0x000fe20000410000 */
[----:B------:R-:W-:Y:S01]  /*59d0*/  HADD2.F32 R56, -RZ, R51.H1_H1 ;  /* 0x30000033ff387230 */ /* 0x000fe20000004100 */
[----:B------:R-:W-:Y:S01]  /*59e0*/  FMUL.FTZ R28, R40, -1.4426950216293334961 ;  /* 0xbfb8aa3b281c7820 */ /* 0x000fe20000410000 */
[--C-:B------:R-:W-:Y:S01]  /*59f0*/  HADD2.F32 R33, -RZ, R49.reuse.H0_H0 ;  /* 0x20000031ff217230 */ /* 0x100fe20000004100 */
[----:B------:R0:W2:Y:S01]  /*5a00*/  MUFU.EX2 R51, R41 ;  /* 0x0000002900337308 */ /* 0x0000a20000000800 */
[----:B------:R-:W-:Y:S01]  /*5a10*/  FMUL.FTZ R29, R48, -1.4426950216293334961 ;  /* 0xbfb8aa3b301d7820 */ /* 0x000fe20000410000 */
[----:B------:R-:W-:Y:S01]  /*5a20*/  HADD2.F32 R49, -RZ, R49.H1_H1 ;  /* 0x30000031ff317230 */ /* 0x000fe20000004100 */
[----:B------:R-:W-:Y:S01]  /*5a30*/  FMUL.FTZ R42, R56, -1.4426950216293334961 ;  /* 0xbfb8aa3b382a7820 */ /* 0x000fe20000410000 */
[----:B-1----:R-:W-:Y:S01]  /*5a40*/  HADD2.F32 R63, -RZ, R38.H1_H1 ;  /* 0x30000026ff3f7230 */ /* 0x002fe20000004100 */
[----:B------:R-:W-:Y:S01]  /*5a50*/  FMUL.FTZ R30, R33, -1.4426950216293334961 ;  /* 0xbfb8aa3b211e7820 */ /* 0x000fe20000410000 */
[--C-:B------:R-:W-:Y:S01]  /*5a60*/  HADD2.F32 R66, -RZ, R39.reuse.H1_H1 ;  /* 0x30000027ff427230 */ /* 0x100fe20000004100 */
[----:B------:R-:W-:Y:S01]  /*5a70*/  FMUL.FTZ R35, R49, -1.4426950216293334961 ;  /* 0xbfb8aa3b31237820 */ /* 0x000fe20000410000 */
[----:B------:R1:W3:Y:S01]  /*5a80*/  MUFU.EX2 R31, R28 ;  /* 0x0000001c001f7308 */ /* 0x0002e20000000800 */
[--C-:B0-----:R-:W-:Y:S01]  /*5a90*/  HADD2.F32 R41, -RZ, R50.reuse.H0_H0 ;  /* 0x20000032ff297230 */ /* 0x101fe20000004100 */
[----:B------:R-:W-:Y:S01]  /*5aa0*/  FMUL.FTZ R64, R63, -1.4426950216293334961 ;  /* 0xbfb8aa3b3f407820 */ /* 0x000fe20000410000 */
[----:B------:R-:W-:Y:S01]  /*5ab0*/  HADD2.F32 R50, -RZ, R50.H1_H1 ;  /* 0x30000032ff327230 */ /* 0x000fe20000004100 */
[----:B------:R-:W-:Y:S01]  /*5ac0*/  FMUL.FTZ R67, R66, -1.4426950216293334961 ;  /* 0xbfb8aa3b42437820 */ /* 0x000fe20000410000 */
[----:B------:R-:W-:-:S03]  /*5ad0*/  HADD2.F32 R65, -RZ, R39.H0_H0 ;  /* 0x20000027ff417230 */ /* 0x000fc60000004100 */
[----:B------:R0:W4:Y:S01]  /*5ae0*/  MUFU.EX2 R32, R29 ;  /* 0x0000001d00207308 */ /* 0x0001220000000800 */
[--C-:B-1----:R-:W-:Y:S01]  /*5af0*/  HADD2.F32 R28, -RZ, R36.reuse.H0_H0 ;  /* 0x20000024ff1c7230 */ /* 0x102fe20000004100 */
[----:B------:R-:W-:Y:S01]  /*5b00*/  FMUL.FTZ R43, R50, -1.4426950216293334961 ;  /* 0xbfb8aa3b322b7820 */ /* 0x000fe20000410000 */
[----:B------:R-:W-:Y:S01]  /*5b10*/  HADD2.F32 R36, -RZ, R36.H1_H1 ;  /* 0x30000024ff247230 */ /* 0x000fe20000004100 */
[----:B------:R-:W-:Y:S02]  /*5b20*/  FMUL.FTZ R39, R65, -1.4426950216293334961 ;  /* 0xbfb8aa3b41277820 */ /* 0x000fe40000410000 */
[----:B------:R-:W-:Y:S02]  /*5b30*/  FMUL.FTZ R58, R28, -1.4426950216293334961 ;  /* 0xbfb8aa3b1c3a7820 */ /* 0x000fe40000410000 */
[----:B------:R1:W5:Y:S01]  /*5b40*/  MUFU.EX2 R57, R42 ;  /* 0x0000002a00397308 */ /* 0x0003620000000800 */
[--C-:B0-----:R-:W-:Y:S01]  /*5b50*/  HADD2.F32 R29, -RZ, R37.reuse.H0_H0 ;  /* 0x20000025ff1d7230 */ /* 0x101fe20000004100 */
[----:B------:R-:W-:Y:S01]  /*5b60*/  FMUL.FTZ R59, R36, -1.4426950216293334961 ;  /* 0xbfb8aa3b243b7820 */ /* 0x000fe20000410000 */
[----:B------:R-:W-:Y:S01]  /*5b70*/  HADD2.F32 R37, -RZ, R37.H1_H1 ;  /* 0x30000025ff257230 */ /* 0x000fe20000004100 */
[----:B--2---:R-:W-:-:S02]  /*5b80*/  FADD.FTZ R51, R51, 1 ;  /* 0x3f80000033337421 */ /* 0x004fc40000010000 */
[----:B------:R-:W-:Y:S02]  /*5b90*/  FMUL.FTZ R61, R29, -1.4426950216293334961 ;  /* 0xbfb8aa3b1d3d7820 */ /* 0x000fe40000410000 */
[----:B------:R0:W2:Y:S01]  /*5ba0*/  MUFU.EX2 R34, R30 ;  /* 0x0000001e00227308 */ /* 0x0000a20000000800 */
[----:B-1----:R-:W-:Y:S02]  /*5bb0*/  FMUL.FTZ R42, R41, -1.4426950216293334961 ;  /* 0xbfb8aa3b292a7820 */ /* 0x002fe40000410000 */
[----:B------:R-:W-:Y:S02]  /*5bc0*/  FMUL.FTZ R62, R37, -1.4426950216293334961 ;  /* 0xbfb8aa3b253e7820 */ /* 0x000fe40000410000 */
[----:B---3--:R-:W-:Y:S02]  /*5bd0*/  FADD.FTZ R31, R31, 1 ;  /* 0x3f8000001f1f7421 */ /* 0x008fe40000010000 */
[----:B----4-:R-:W-:Y:S01]  /*5be0*/  FADD.FTZ R32, R32, 1 ;  /* 0x3f80000020207421 */ /* 0x010fe20000010000 */
[----:B------:R-:W1:Y:S01]  /*5bf0*/  MUFU.EX2 R42, R42 ;  /* 0x0000002a002a7308 */ /* 0x000e620000000800 */
[----:B0-----:R-:W-:Y:S01]  /*5c00*/  HADD2.F32 R30, -RZ, R38.H0_H0 ;  /* 0x20000026ff1e7230 */ /* 0x001fe20000004100 */
[----:B-----5:R-:W-:-:S04]  /*5c10*/  FADD.FTZ R57, R57, 1 ;  /* 0x3f80000039397421 */ /* 0x020fc80000010000 */
[----:B------:R-:W-:Y:S02]  /*5c20*/  FMUL.FTZ R38, R30, -1.4426950216293334961 ;  /* 0xbfb8aa3b1e267820 */ /* 0x000fe40000410000 */
        /* <DEDUP_REMOVED lines=20> */
[----:B------:R-:W2:Y:S01]  /*5d70*/  MUFU.RCP R57, R57 ;  /* 0x0000003900397308 */ /* 0x000ea20000001000 */
[----:B-1----:R-:W-:-:S07]  /*5d80*/  FADD.FTZ R38, R38, 1 ;  /* 0x3f80000026267421 */ /* 0x002fce0000010000 */
[----:B------:R-:W1:Y:S01]  /*5d90*/  MUFU.RCP R69, R32 ;  /* 0x0000002000457308 */ /* 0x000e620000001000 */
[----:B0-----:R-:W-:-:S07]  /*5da0*/  FADD.FTZ R39, R39, 1 ;  /* 0x3f80000027277421 */ /* 0x001fce0000010000 */
        /* <DEDUP_REMOVED lines=14> */
[----:B------:R-:W-:Y:S01]  /*5e90*/  F2FP.PACK_AB R17, R32, R17 ;  /* 0x000000112011723e */ /* 0x000fe200000000ff */
[----:B------:R-:W-:Y:S02]  /*5ea0*/  IMAD R32, R10, c[0x0][0x210], RZ ;  /* 0x000084000a207a24 */ /* 0x000fe400078e02ff */
[----:B------:R-:W-:Y:S02]  /*5eb0*/  FMUL.FTZ R35, R35, R22 ;  /* 0x0000001623237220 */ /* 0x000fe40000410000 */
[----:B------:R-:W-:Y:S01]  /*5ec0*/  IMAD R33, R11, c[0x0][0x214], R32 ;  /* 0x000085000b217a24 */ /* 0x000fe200078e0220 */
[----:B------:R-:W1:Y:S01]  /*5ed0*/  MUFU.RCP R71, R58 ;  /* 0x0000003a00477308 */ /* 0x000e620000001000 */
[----:B0-----:R-:W-:Y:S02]  /*5ee0*/  FMUL.FTZ R31, R40, R31 ;  /* 0x0000001f281f7220 */ /* 0x001fe40000410000 */
[----:B------:R-:W-:Y:S01]  /*5ef0*/  IMAD R32, R14, c[0x0][0x218], RZ ;  /* 0x000086000e207a24 */ /* 0x000fe200078e02ff */
[----:B------:R-:W-:Y:S01]  /*5f00*/  IADD3 R53, R53, R33, RZ ;  /* 0x0000002135357210 */ /* 0x000fe20007ffe0ff */
[----:B------:R-:W-:-:S03]  /*5f10*/  FMUL.FTZ R16, R31, R16 ;  /* 0x000000101f107220 */ /* 0x000fc60000410000 */
[----:B------:R-:W0:Y:S01]  /*5f20*/  MUFU.RCP R59, R59 ;  /* 0x0000003b003b7308 */ /* 0x000e220000001000 */
[----:B--2---:R-:W-:Y:S01]  /*5f30*/  FMUL.FTZ R41, R41, R42 ;  /* 0x0000002a29297220 */ /* 0x004fe20000410000 */
[----:B------:R-:W-:-:S03]  /*5f40*/  F2FP.PACK_AB R16, R23, R16 ;  /* 0x000000101710723e */ /* 0x000fc600000000ff */
[----:B------:R-:W-:-:S03]  /*5f50*/  FMUL.FTZ R18, R41, R20 ;  /* 0x0000001429127220 */ /* 0x000fc60000410000 */
[----:B------:R-:W2:Y:S01]  /*5f60*/  MUFU.RCP R43, R43 ;  /* 0x0000002b002b7308 */ /* 0x000ea20000001000 */
[----:B-1----:R-:W-:-:S04]  /*5f70*/  FMUL.FTZ R19, R28, R71 ;  /* 0x000000471c137220 */ /* 0x002fc80000410000 */
[----:B------:R-:W-:Y:S01]  /*5f80*/  FMUL.FTZ R24, R19, R24 ;  /* 0x0000001813187220 */ /* 0x000fe20000410000 */
[----:B------:R-:W-:Y:S02]  /*5f90*/  F2FP.PACK_AB R19, R56, R35 ;  /* 0x000000233813723e */ /* 0x000fe400000000ff */
        /* <DEDUP_REMOVED lines=8> */
[----:B-1----:R-:W-:Y:S01]  /*6020*/  FMUL.FTZ R29, R29, R70 ;  /* 0x000000461d1d7220 */ /* 0x002fe20000410000 */
[----:B------:R-:W-:Y:S01]  /*6030*/  F2FP.PACK_AB R18, R21, R18 ;  /* 0x000000121512723e */ /* 0x000fe200000000ff */
[----:B------:R-:W-:Y:S02]  /*6040*/  BAR.SYNC.DEFER_BLOCKING 0x0 ;  /* 0x0000000000007b1d */ /* 0x000fe40000010000 */
[----:B------:R-:W-:Y:S02]  /*6050*/  FMUL.FTZ R29, R29, R26 ;  /* 0x0000001a1d1d7220 */ /* 0x000fe40000410000 */
[----:B0-----:R-:W-:Y:S02]  /*6060*/  FMUL.FTZ R20, R37, R62 ;  /* 0x0000003e25147220 */ /* 0x001fe40000410000 */
[----:B------:R-:W0:Y:S02]  /*6070*/  MUFU.RCP R64, R64 ;  /* 0x0000004000407308 */ /* 0x000e240000001000 */
[----:B------:R-:W-:-:S02]  /*6080*/  FMUL.FTZ R20, R20, R27 ;  /* 0x0000001b14147220 */ /* 0x000fc40000410000 */
[----:B--2---:R-:W-:-:S04]  /*6090*/  FMUL.FTZ R31, R30, R73 ;  /* 0x000000491e1f7220 */ /* 0x004fc80000410000 */
[----:B------:R-:W1:Y:S01]  /*60a0*/  MUFU.RCP R58, R39 ;  /* 0x00000027003a7308 */ /* 0x000e620000001000 */
[----:B------:R-:W-:Y:S01]  /*60b0*/  F2FP.PACK_AB R25, R20, R29 ;  /* 0x0000001d1419723e */ /* 0x000fe200000000ff */
[----:B------:R-:W-:-:S06]  /*60c0*/  FMUL.FTZ R31, R31, R44 ;  /* 0x0000002c1f1f7220 */ /* 0x000fcc0000410000 */
[----:B------:R-:W2:Y:S01]  /*60d0*/  MUFU.RCP R67, R67 ;  /* 0x0000004300437308 */ /* 0x000ea20000001000 */
[----:B0-----:R-:W-:Y:S01]  /*60e0*/  FMUL.FTZ R22, R63, R64 ;  /* 0x000000403f167220 */ /* 0x001fe20000410000 */
[----:B------:R0:W-:Y:S03]  /*60f0*/  STS.128 [R54.X16], R16 ;  /* 0x0000001036007388 */ /* 0x0001e6000000cc00 */
[----:B------:R-:W-:Y:S02]  /*6100*/  FMUL.FTZ R22, R22, R45 ;  /* 0x0000002d16167220 */ /* 0x000fe40000410000 */
[----:B-1----:R-:W-:-:S03]  /*6110*/  FMUL.FTZ R65, R65, R58 ;  /* 0x0000003a41417220 */ /* 0x002fc60000410000 */
[----:B------:R-:W-:Y:S01]  /*6120*/  F2FP.PACK_AB R26, R22, R31 ;  /* 0x0000001f161a723e */ /* 0x000fe200000000ff */
[----:B------:R-:W-:Y:S02]  /*6130*/  FMUL.FTZ R65, R65, R46 ;  /* 0x0000002e41417220 */ /* 0x000fe40000410000 */
[----:B--2---:R-:W-:Y:S02]  /*6140*/  FMUL.FTZ R66, R66, R67 ;  /* 0x0000004342427220 */ /* 0x004fe40000410000 */
[C---:B0-----:R-:W-:Y:S02]  /*6150*/  IMAD R19, R15.reuse, c[0x0][0x21c], R32 ;  /* 0x000087000f137a24 */ /* 0x041fe400078e0220 */
[----:B------:R-:W-:Y:S02]  /*6160*/  FMUL.FTZ R66, R66, R47 ;  /* 0x0000002f42427220 */ /* 0x000fe40000410000 */
[----:B------:R-:W-:-:S03]  /*6170*/  IMAD.WIDE.U32 R16, R15, c[0x0][0x218], R52 ;  /* 0x000086000f107a25 */ /* 0x000fc600078e0034 */
[----:B------:R-:W-:Y:S02]  /*6180*/  F2FP.PACK_AB R27, R66, R65 ;  /* 0x00000041421b723e */ /* 0x000fe400000000ff */
[----:B------:R-:W-:Y:S02]  /*6190*/  IADD3 R17, R17, R19, RZ ;  /* 0x0000001311117210 */ /* 0x000fe40007ffe0ff */
[----:B------:R-:W-:Y:S01]  /*61a0*/  LEA R18, P0, R16, c[0x0][0x270], 0x1 ;  /* 0x00009c0010127a11 */ /* 0x000fe200078008ff */
[----:B------:R-:W-:Y:S01]  /*61b0*/  STS.128 [R54.X16+0x10], R24 ;  /* 0x0000101836007388 */ /* 0x000fe2000000cc00 */
[----:B------:R-:W-:-:S06]  /*61c0*/  NOP ;  /* 0x0000000000007918 */ /* 0x000fcc0000000000 */
[----:B------:R-:W0:Y:S01]  /*61d0*/  LDS.128 R20, [R55.X16] ;  /* 0x0000000037147984 */ /* 0x000e22000000cc00 */
[----:B------:R-:W-:Y:S02]  /*61e0*/  LEA.HI.X R19, R16, c[0x0][0x274], R17, 0x1, P0 ;  /* 0x00009d0010137a11 */ /* 0x000fe400000f0c11 */
[----:B------:R-:W-:Y:S01]  /*61f0*/  ISETP.GE.AND P0, PT, R7, c[0x0][0x174], PT ;  /* 0x00005d0007007a0c */ /* 0x000fe20003f06270 */
[----:B------:R-:W1:Y:S02]  /*6200*/  LDS.128 R28, [R55.X16+0x200] ;  /* 0x00020000371c7984 */ /* 0x000e64000000cc00 */
[----:B------:R-:W-:-:S05]  /*6210*/  IMAD.WIDE R16, R0, 0x10, R18 ;  /* 0x0000001000107825 */ /* 0x000fca00078e0212 */
[----:B0-----:R0:W-:Y:S04]  /*6220*/  STG.E.128 [R16.64], R20 ;  /* 0x0000001410007986 */ /* 0x0011e8000c101d04 */
[----:B-1----:R0:W-:Y:S01]  /*6230*/  STG.E.128 [R16.64+0x200], R28 ;  /* 0x0002001c10007986 */ /* 0x0021e2000c101d04 */
[----:B------:R-:W-:Y:S01]  /*6240*/  @P0 CALL.REL.NOINC `(.L_x_1137) ;  /* 0x0000001000000944 */ /* 0x000fe20003c00000 */
[----:B------:R-:W-:Y:S05]  /*6250*/  BRA `(.L_x_1138) ;  /* 0xffffa0f000007947 */ /* 0x000fea000383ffff */
.L_x_1137:
[----:B------:R-:W-:Y:S05]  /*6260*/  EXIT ;  /* 0x000000000000794d */ /* 0x000fea0003800000 */
.L_x_1139:
        /* <DEDUP_REMOVED lines=9> */
.L_x_5345:


//--------------------- .text._Z25selective_scan_fwd_kernelI32Selective_Scan_fwd_kernel_traitsILi64ELi16ELi1ELb1ELb0ELb1ELb0EN3c104HalfENS1_7complexIfEEEEv13SSMParamsBase --------------------------
	.section	.text._Z25selective_scan_fwd_kernelI32Selective_Scan_fwd_kernel_traitsILi64ELi16ELi1ELb1ELb0ELb1ELb0EN3c104HalfENS1_7complexIfEEEEv13SSMParamsBase,"ax",@progbits
	.sectioninfo	@"SHI_REGISTERS=154"
	.align	128
        .global         _Z25selective_scan_fwd_kernelI32Selective_Scan_fwd_kernel_traitsILi64ELi16ELi1ELb1ELb0ELb1ELb0EN3c104HalfENS1_7complexIfEEEEv13SSMParamsBase
        .type           _Z25selective_scan_fwd_kernelI32Selective_Scan_fwd_kernel_traitsILi64ELi16ELi1ELb1ELb0ELb1ELb0EN3c104HalfENS1_7complexIfEEEEv13SSMParamsBase,@function
        .size           _Z25selective_scan_fwd_kernelI32Selective_Scan_fwd_kernel_traitsILi64ELi16ELi1ELb1ELb0ELb1ELb0EN3c104HalfENS1_7complexIfEEEEv13SSMParamsBase,(.L_x_5346 - _Z25selective_scan_fwd_kernelI32Selective_Scan_fwd_kernel_traitsILi64ELi16ELi1ELb1ELb0ELb1ELb0EN3c104HalfENS1_7complexIfEEEEv13SSMParamsBase)
        .other          _Z25selective_scan_fwd_kernelI32Selective_Scan_fwd_kernel_traitsILi64ELi16ELi1ELb1ELb0ELb1ELb0EN3c104HalfENS1_7complexIfEEEEv13SSMParamsBase,@"STO_CUDA_ENTRY STV_DEFAULT"
_Z25selective_scan_fwd_kernelI32Selective_Scan_fwd_kernel_traitsILi64ELi16ELi1ELb1ELb0ELb1ELb0EN3c104HalfENS1_7complexIfEEEEv13SSMParamsBase:
.text._Z25selective_scan_fwd_kernelI32Selective_Scan_fwd_kernel_traitsILi64ELi16ELi1ELb1ELb0ELb1ELb0EN3c104HalfENS1_7complexIfEEEEv13SSMParamsBase:
        /* <DEDUP_REMOVED lines=83> */
.L_x_1180:
        /* <DEDUP_REMOVED lines=80> */
.L_x_1141:
[----:B-12---:R-:W-:Y:S05]  /*0a30*/  BSYNC B0 ;  /* 0x0000000000007941 */ /* 0x006fea0003800000 */
.L_x_1140:
        /* <DEDUP_REMOVED lines=36> */
.L_x_1143:
[----:B------:R-:W-:Y:S05]  /*0c80*/  BSYNC B0 ;  /* 0x0000000000007941 */ /* 0x000fea0003800000 */
.L_x_1142:
        /* <DEDUP_REMOVED lines=38> */
.L_x_1145:
[----:B------:R-:W-:Y:S05]  /*0ef0*/  BSYNC B0 ;  /* 0x0000000000007941 */ /* 0x000fea0003800000 */
.L_x_1144:
        /* <DEDUP_REMOVED lines=36> */
.L_x_1147:
[----:B------:R-:W-:Y:S05]  /*1140*/  BSYNC B0 ;  /* 0x0000000000007941 */ /* 0x000fea0003800000 */
.L_x_1146:
        /* <DEDUP_REMOVED lines=42> */
.L_x_1149:
[----:B------:R-:W-:Y:S05]  /*13f0*/  BSYNC B0 ;  /* 0x0000000000007941 */ /* 0x000fea0003800000 */
.L_x_1148:
        /* <DEDUP_REMOVED lines=40> */
.L_x_1151:
[----:B------:R-:W-:Y:S05]  /*1680*/  BSYNC B0 ;  /* 0x0000000000007941 */ /* 0x000fea0003800000 */
.L_x_1150:
        /* <DEDUP_REMOVED lines=42> */
.L_x_1153:
[----:B------:R-:W-:Y:S05]  /*1930*/  BSYNC B0 ;  /* 0x0000000000007941 */ /* 0x000fea0003800000 */
.L_x_1152:
        /* <DEDUP_REMOVED lines=40> */
.L_x_1155:
[----:B------:R-:W-:Y:S05]  /*1bc0*/  BSYNC B0 ;  /* 0x0000000000007941 */ /* 0x000fea0003800000 */
.L_x_1154:
        /* <DEDUP_REMOVED lines=42> */
.L_x_1157:
[----:B------:R-:W-:Y:S05]  /*1e70*/  BSYNC B0 ;  /* 0x0000000000007941 */ /* 0x000fea0003800000 */
.L_x_1156:
        /* <DEDUP_REMOVED lines=40> */
.L_x_1159:
[----:B------:R-:W-:Y:S05]  /*2100*/  BSYNC B0 ;  /* 0x0000000000007941 */ /* 0x000fea0003800000 */
.L_x_1158:
        /* <DEDUP_REMOVED lines=46> */
.L_x_1161:
[----:B------:R-:W-:Y:S05]  /*23f0*/  BSYNC B0 ;  /* 0x0000000000007941 */ /* 0x000fea0003800000 */
.L_x_1160:
        /* <DEDUP_REMOVED lines=33> */
.L_x_1163:
[----:B------:R-:W-:Y:S05]  /*2610*/  BSYNC B0 ;  /* 0x0000000000007941 */ /* 0x000fea0003800000 */
.L_x_1162:
        /* <DEDUP_REMOVED lines=33> */
.L_x_1165:
[----:B------:R-:W-:Y:S05]  /*2830*/  BSYNC B0 ;  /* 0x0000000000007941 */ /* 0x000fea0003800000 */
.L_x_1164:
        /* <DEDUP_REMOVED lines=33> */
.L_x_1167:
[----:B------:R-:W-:Y:S05]  /*2a50*/  BSYNC B0 ;  /* 0x0000000000007941 */ /* 0x000fea0003800000 */
.L_x_1166:
        /* <DEDUP_REMOVED lines=33> */
.L_x_1169:
[----:B------:R-:W-:Y:S05]  /*2c70*/  BSYNC B0 ;  /* 0x0000000000007941 */ /* 0x000fea0003800000 */
.L_x_1168:
        /* <DEDUP_REMOVED lines=33> */
.L_x_1171:
[----:B------:R-:W-:Y:S05]  /*2e90*/  BSYNC B0 ;  /* 0x0000000000007941 */ /* 0x000fea0003800000 */
.L_x_1170:
        /* <DEDUP_REMOVED lines=21> */
.L_x_1178:
        /* <DEDUP_REMOVED lines=63> */
[----:B0-----:R-:W-:-:S07]  /*33e0*/  FMUL.FTZ R20, R3, R80 ;  /* 0x0000005003147220 */ /* 0x001fce0000410000 */
        /* <DEDUP_REMOVED lines=12> */
[----:B------:R-:W0:Y:S01]  /*34b0*/  MUFU.EX2 R33, R33 ;  /* 0x0000002100217308 */ /* 0x000e220000000800 */
[----:B-1----:R-:W-:Y:S02]  /*34c0*/  FMUL.RZ R24, R2, 0.15915493667125701904 ;  /* 0x3e22f98302187820 */ /* 0x002fe4000040c000 */
[----:B------:R-:W-:-:S05]  /*34d0*/  FMUL.FTZ R2, R25, R82 ;  /* 0x0000005219027220 */ /* 0x000fca0000410000 */
[----:B------:R-:W-:Y:S08]  /*34e0*/  MUFU.SIN R129, R23 ;  /* 0x0000001700817308 */ /* 0x000ff00000000400 */
[----:B------:R1:W-:Y:S01]  /*34f0*/  MUFU.COS R130, R23 ;  /* 0x0000001700827308 */ /* 0x0003e20000000000 */
[C---:B0-----:R-:W-:Y:S02]  /*3500*/  FMUL.FTZ R116, R33.reuse, R116 ;  /* 0x0000007421747220 */ /* 0x041fe40000410000 */
[----:B------:R-:W-:-:S05]  /*3510*/  FMUL.FTZ R118, R33, R118 ;  /* 0x0000007621767220 */ /* 0x000fca0000410000 */
[----:B------:R-:W-:Y:S01]  /*3520*/  MUFU.SIN R95, R24 ;  /* 0x00000018005f7308 */ /* 0x000fe20000000400 */
[----:B-1----:R-:W-:-:S04]  /*3530*/  FMUL.FTZ R23, R3, R74 ;  /* 0x0000004a03177220 */ /* 0x002fc80000410000 */
[----:B------:R-:W-:Y:S01]  /*3540*/  FMUL.RZ R122, R23, 0.15915493667125701904 ;  /* 0x3e22f983177a7820 */ /* 0x000fe2000040c000 */
[----:B------:R-:W-:Y:S02]  /*3550*/  SHF.L.U32 R23, R85, 0x2, RZ ;  /* 0x0000000255177819 */ /* 0x000fe400000006ff */
[----:B------:R0:W-:Y:S08]  /*3560*/  MUFU.COS R97, R24 ;  /* 0x0000001800617308 */ /* 0x0001f00000000000 */
[----:B------:R-:W1:Y:S01]  /*3570*/  MUFU.EX2 R110, R110 ;  /* 0x0000006e006e7308 */ /* 0x000e620000000800 */
[----:B0-----:R-:W-:-:S07]  /*3580*/  FMUL.RZ R24, R20, 0.15915493667125701904 ;  /* 0x3e22f98314187820 */ /* 0x001fce000040c000 */
[----:B------:R-:W-:Y:S08]  /*3590*/  MUFU.SIN R127, R24 ;  /* 0x00000018007f7308 */ /* 0x000ff00000000400 */
[----:B------:R0:W-:Y:S01]  /*35a0*/  MUFU.COS R128, R24 ;  /* 0x0000001800807308 */ /* 0x0001e20000000000 */
[C---:B-1----:R-:W-:Y:S02]  /*35b0*/  FMUL.FTZ R113, R110.reuse, R113 ;  /* 0x000000716e717220 */ /* 0x042fe40000410000 */
[----:B------:R-:W-:-:S05]  /*35c0*/  FMUL.FTZ R114, R110, R114 ;  /* 0x000000726e727220 */ /* 0x000fca0000410000 */
[----:B------:R-:W1:Y:S01]  /*35d0*/  MUFU.EX2 R119, R119 ;  /* 0x0000007700777308 */ /* 0x000e620000000800 */
[----:B0-----:R-:W-:-:S04]  /*35e0*/  LOP3.LUT R24, R23, 0xffffff80, RZ, 0xc0, !PT ;  /* 0xffffff8017187812 */ /* 0x001fc800078ec0ff */
[----:B------:R-:W-:-:S03]  /*35f0*/  IADD3 R24, R24, R83, RZ ;  /* 0x0000005318187210 */ /* 0x000fc60007ffe0ff */
[----:B------:R-:W-:Y:S02]  /*3600*/  MUFU.SIN R131, R21 ;  /* 0x0000001500837308 */ /* 0x000fe40000000400 */
[----:B---3--:R0:W-:Y:S04]  /*3610*/  STS.128 [R24.X16], R4 ;  /* 0x0000000418007388 */ /* 0x0081e8000000cc00 */
[----:B----4-:R2:W-:Y:S02]  /*3620*/  STS.128 [R24.X16+0x200], R8 ;  /* 0x0002000818007388 */ /* 0x0105e4000000cc00 */
[----:B------:R3:W-:Y:S01]  /*3630*/  MUFU.COS R27, R21 ;  /* 0x00000015001b7308 */ /* 0x0007e20000000000 */
[C---:B-1----:R-:W-:Y:S01]  /*3640*/  FMUL.FTZ R111, R119.reuse, R111 ;  /* 0x0000006f776f7220 */ /* 0x042fe20000410000 */
[----:B------:R1:W-:Y:S01]  /*3650*/  STS.128 [R24.X16+0x400], R12 ;  /* 0x0004000c18007388 */ /* 0x0003e2000000cc00 */
[----:B------:R-:W-:-:S03]  /*3660*/  FMUL.FTZ R112, R119, R112 ;  /* 0x0000007077707220 */ /* 0x000fc60000410000 */
[----:B------:R-:W-:Y:S02]  /*3670*/  STS.128 [R24.X16+0x600], R16 ;  /* 0x0006001018007388 */ /* 0x000fe4000000cc00 */
[----:B------:R-:W4:Y:S01]  /*3680*/  MUFU.EX2 R120, R120 ;  /* 0x0000007800787308 */ /* 0x000f220000000800 */
[----:B---3--:R-:W-:-:S04]  /*3690*/  IMAD.WIDE.U32 R20, R106, c[0x0][0x198], RZ ;  /* 0x000066006a147a25 */ /* 0x008fc800078e00ff */
[-C--:B0-----:R-:W-:Y:S01]  /*36a0*/  FMUL.FTZ R6, RZ, R116.reuse ;  /* 0x00000074ff067220 */ /* 0x081fe20000410000 */
[----:B------:R-:W-:Y:S01]  /*36b0*/  IADD3 R21, R21, R121, RZ ;  /* 0x0000007915157210 */ /* 0x000fe20007ffe0ff */
[C---:B--2---:R-:W-:Y:S01]  /*36c0*/  FMUL.FTZ R9, R51.reuse, R116 ;  /* 0x0000007433097220 */ /* 0x044fe20000410000 */
[----:B------:R-:W0:Y:S01]  /*36d0*/  MUFU.EX2 R2, R2 ;  /* 0x0000000200027308 */ /* 0x000e220000000800 */
[-C--:B------:R-:W-:Y:S02]  /*36e0*/  FFMA.FTZ R7, R51, R118.reuse, -R6 ;  /* 0x0000007633077223 */ /* 0x080fe40000010806 */
[----:B------:R-:W-:Y:S02]  /*36f0*/  FFMA.FTZ R9, RZ, R118, R9 ;  /* 0x00000076ff097223 */ /* 0x000fe40000010009 */
[----:B------:R-:W-:Y:S02]  /*3700*/  FADD.FTZ R7, R50, R7 ;  /* 0x0000000732077221 */ /* 0x000fe40000010000 */
[----:B------:R-:W-:Y:S01]  /*3710*/  FADD.FTZ R9, RZ, R9 ;  /* 0x00000009ff097221 */ /* 0x000fe20000010000 */
[----:B------:R-:W2:Y:S01]  /*3720*/  MUFU.EX2 R31, R31 ;  /* 0x0000001f001f7308 */ /* 0x000ea20000000800 */
[----:B------:R-:W-:-:S02]  /*3730*/  FMUL.FTZ R8, R113, R7 ;  /* 0x0000000771087220 */ /* 0x000fc40000410000 */
[-C--:B------:R-:W-:Y:S02]  /*3740*/  FMUL.FTZ R6, R113, R9.reuse ;  /* 0x0000000971067220 */ /* 0x080fe40000410000 */
[C---:B------:R-:W-:Y:S02]  /*3750*/  FFMA.FTZ R9, R114.reuse, R9, R8 ;  /* 0x0000000972097223 */ /* 0x040fe40000010008 */
[----:B------:R-:W-:Y:S01]  /*3760*/  FFMA.FTZ R8, R114, R7, -R6 ;  /* 0x0000000772087223 */ /* 0x000fe20000010806 */
[----:B------:R-:W3:Y:S01]  /*3770*/  MUFU.EX2 R26, R26 ;  /* 0x0000001a001a7308 */ /* 0x000ee20000000800 */
[----:B------:R-:W-:Y:S02]  /*3780*/  IMAD R121, R22, c[0x0][0x1a0], RZ ;  /* 0x0000680016797a24 */ /* 0x000fe400078e02ff */
[----:B------:R-:W-:Y:S02]  /*3790*/  FADD.FTZ R9, RZ, R9 ;  /* 0x00000009ff097221 */ /* 0x000fe40000010000 */
[----:B------:R-:W-:-:S02]  /*37a0*/  FADD.FTZ R8, R49, R8 ;  /* 0x0000000831087221 */ /* 0x000fc40000010000 */
[C---:B------:R-:W-:Y:S01]  /*37b0*/  IMAD R121, R0.reuse, c[0x0][0x1a4], R121 ;  /* 0x0000690000797a24 */ /* 0x040fe200078e0279 */
[----:B------:R-:W0:Y:S01]  /*37c0*/  MUFU.EX2 R34, R34 ;  /* 0x0000002200227308 */ /* 0x000e220000000800 */
[----:B------:R-:W-:-:S04]  /*37d0*/  IMAD.WIDE.U32 R22, R0, c[0x0][0x1a0], R20 ;  /* 0x0000680000167a25 */ /* 0x000fc800078e0014 */
[----:B------:R-:W-:Y:S01]  /*37e0*/  FMUL.FTZ R7, R111, R9 ;  /* 0x000000096f077220 */ /* 0x000fe20000410000 */
[----:B------:R-:W-:Y:S01]  /*37f0*/  IADD3 R21, R23, R121, RZ ;  /* 0x0000007917157210 */ /* 0x000fe20007ffe0ff */
[-C--:B------:R-:W-:Y:S01]  /*3800*/  FMUL.FTZ R10, R111, R8.reuse ;  /* 0x000000086f0a7220 */ /* 0x080fe20000410000 */
[----:B------:R-:W-:Y:S01]  /*3810*/  MUFU.EX2 R30, R30 ;  /* 0x0000001e001e7308 */ /* 0x000fe20000000800 */
[----:B------:R-:W-:Y:S01]  /*3820*/  FFMA.FTZ R7, R112, R8, -R7 ;  /* 0x0000000870077223 */ /* 0x000fe20000010807 */
[----:B------:R-:W-:Y:S01]  /*3830*/  LEA R20, P0, R22, c[0x0][0x228], 0x3 ;  /* 0x00008a0016147a11 */ /* 0x000fe200078018ff */
[----:B------:R-:W-:Y:S02]  /*3840*/  FFMA.FTZ R10, R112, R9, R10 ;  /* 0x00000009700a7223 */ /* 0x000fe4000001000a */
[C---:B------:R-:W-:Y:S01]  /*3850*/  FMUL.FTZ R121, R3.reuse, R72 ;  /* 0x0000004803797220 */ /* 0x040fe20000410000 */
[----:B------:R-:W-:Y:S01]  /*3860*/  LEA.HI.X R21, R22, c[0x0][0x22c], R21, 0x3, P0 ;  /* 0x00008b0016157a11 */ /* 0x000fe200000f1c15 */
[C---:B------:R-:W-:Y:S01]  /*3870*/  FMUL.FTZ R6, R3.reuse, R66 ;  /* 0x0000004203067220 */ /* 0x040fe20000410000 */
[----:B------:R-:W-:Y:S01]  /*3880*/  MUFU.SIN R125, R122 ;  /* 0x0000007a007d7308 */ /* 0x000fe20000000400 */
[----:B------:R-:W-:-:S02]  /*3890*/  FMUL.FTZ R3, R3, R60 ;  /* 0x0000003c03037220 */ /* 0x000fc40000410000 */
[----:B----4-:R-:W-:Y:S02]  /*38a0*/  FMUL.FTZ R109, R120, R109 ;  /* 0x0000006d786d7220 */ /* 0x010fe40000410000 */
[----:B------:R-:W-:Y:S02]  /*38b0*/  FADD.FTZ R7, R48, R7 ;  /* 0x0000000730077221 */ /* 0x000fe40000010000 */
[----:B------:R-:W-:Y:S01]  /*38c0*/  FADD.FTZ R10, RZ, R10 ;  /* 0x0000000aff0a7221 */ /* 0x000fe20000010000 */
[----:B------:R-:W-:Y:S01]  /*38d0*/  MUFU.COS R126, R122 ;  /* 0x0000007a007e7308 */ /* 0x000fe20000000000 */
[----:B-1----:R-:W-:Y:S02]  /*38e0*/  FMUL.RZ R12, R3, 0.15915493667125701904 ;  /* 0x3e22f983030c7820 */ /* 0x002fe4000040c000 */
[----:B------:R-:W-:Y:S02]  /*38f0*/  FMUL.FTZ R110, R120, R35 ;  /* 0x00000023786e7220 */ /* 0x000fe40000410000 */
[----:B0-----:R-:W-:-:S02]  /*3900*/  FMUL.FTZ R97, R2, R97 ;  /* 0x0000006102617220 */ /* 0x001fc40000410000 */
[----:B------:R-:W-:Y:S01]  /*3910*/  FMUL.FTZ R95, R2, R95 ;  /* 0x0000005f025f7220 */ /* 0x000fe20000410000 */
[----:B------:R-:W-:Y:S01]  /*3920*/  MUFU.EX2 R28, R28 ;  /* 0x0000001c001c7308 */ /* 0x000fe20000000800 */
[CC--:B------:R-:W-:Y:S02]  /*3930*/  FMUL.FTZ R3, R109.reuse, R7.reuse ;  /* 0x000000076d037220 */ /* 0x0c0fe40000410000 */
[----:B------:R-:W-:Y:S02]  /*3940*/  FMUL.FTZ R2, R109, R10 ;  /* 0x0000000a6d027220 */ /* 0x000fe40000410000 */
[----:B------:R-:W-:Y:S02]  /*3950*/  FMUL.FTZ R4, R25, R72 ;  /* 0x0000004819047220 */ /* 0x000fe40000410000 */
[C---:B------:R-:W-:Y:S01]  /*3960*/  FFMA.FTZ R3, R110.reuse, R10, R3 ;  /* 0x0000000a6e037223 */ /* 0x040fe20000010003 */
[----:B------:R-:W-:Y:S01]  /*3970*/  MUFU.EX2 R32, R32 ;  /* 0x0000002000207308 */ /* 0x000fe20000000800 */
[----:B------:R-:W-:-:S02]  /*3980*/  FFMA.FTZ R2, R110, R7, -R2 ;  /* 0x000000076e027223 */ /* 0x000fc40000010802 */
[----:B------:R-:W-:Y:S02]  /*3990*/  FMUL.RZ R121, R121, 0.15915493667125701904 ;  /* 0x3e22f98379797820 */ /* 0x000fe4000040c000 */
[----:B------:R-:W-:Y:S02]  /*39a0*/  FADD.FTZ R7, RZ, R3 ;  /* 0x00000003ff077221 */ /* 0x000fe40000010000 */
[----:B--2---:R-:W-:Y:S01]  /*39b0*/  FMUL.FTZ R107, R31, R107 ;  /* 0x0000006b1f6b7220 */ /* 0x004fe20000410000 */
[----:B------:R-:W-:Y:S01]  /*39c0*/  MUFU.SIN R123, R121 ;  /* 0x00000079007b7308 */ /* 0x000fe20000000400 */
[----:B------:R-:W-:Y:S02]  /*39d0*/  FADD.FTZ R3, R47, R2 ;  /* 0x000000022f037221 */ /* 0x000fe40000010000 */
[C---:B------:R-:W-:Y:S02]  /*39e0*/  FMUL.FTZ R23, R25.reuse, R74 ;  /* 0x0000004a19177220 */ /* 0x040fe40000410000 */
[----:B------:R-:W-:-:S02]  /*39f0*/  FMUL.FTZ R5, R25, R66 ;  /* 0x0000004219057220 */ /* 0x000fc40000410000 */
[----:B------:R-:W-:Y:S01]  /*3a00*/  FMUL.FTZ R25, R25, R60 ;  /* 0x0000003c19197220 */ /* 0x000fe20000410000 */
[----:B------:R-:W-:Y:S01]  /*3a10*/  MUFU.COS R124, R121 ;  /* 0x00000079007c7308 */ /* 0x000fe20000000000 */
[----:B------:R-:W-:Y:S02]  /*3a20*/  FMUL.FTZ R108, R31, R108 ;  /* 0x0000006c1f6c7220 */ /* 0x000fe40000410000 */
[C---:B------:R-:W-:Y:S02]  /*3a30*/  FMUL.FTZ R9, R107.reuse, R3 ;  /* 0x000000036b097220 */ /* 0x040fe40000410000 */
[-C--:B------:R-:W-:Y:S02]  /*3a40*/  FMUL.FTZ R8, R107, R7.reuse ;  /* 0x000000076b087220 */ /* 0x080fe40000410000 */
[----:B------:R-:W-:Y:S01]  /*3a50*/  FMUL.RZ R11, R6, 0.15915493667125701904 ;  /* 0x3e22f983060b7820 */ /* 0x000fe2000040c000 */
[----:B------:R-:W0:Y:S01]  /*3a60*/  MUFU.EX2 R4, R4 ;  /* 0x0000000400047308 */ /* 0x000e220000000800 */
[----:B------:R-:W-:-:S02]  /*3a70*/  FFMA.FTZ R9, R108, R7, R9 ;  /* 0x000000076c097223 */ /* 0x000fc40000010009 */
[----:B------:R-:W-:Y:S02]  /*3a80*/  FFMA.FTZ R3, R108, R3, -R8 ;  /* 0x000000036c037223 */ /* 0x000fe40000010808 */
[----:B---3--:R-:W-:Y:S02]  /*3a90*/  FMUL.FTZ R103, R26, R103 ;  /* 0x000000671a677220 */ /* 0x008fe40000410000 */
[----:B------:R-:W-:Y:S01]  /*3aa0*/  FADD.FTZ R10, RZ, R9 ;  /* 0x00000009ff0a7221 */ /* 0x000fe20000010000 */
[----:B------:R-:W-:Y:S01]  /*3ab0*/  MUFU.EX2 R25, R25 ;  /* 0x0000001900197308 */ /* 0x000fe20000000800 */
[----:B------:R-:W-:Y:S02]  /*3ac0*/  FADD.FTZ R8, R46, R3 ;  /* 0x000000032e087221 */ /* 0x000fe40000010000 */
[----:B------:R-:W-:Y:S02]  /*3ad0*/  FMUL.FTZ R105, R26, R105 ;  /* 0x000000691a697220 */ /* 0x000fe40000410000 */
[----:B------:R-:W-:-:S02]  /*3ae0*/  FMUL.FTZ R3, R103, R10 ;  /* 0x0000000a67037220 */ /* 0x000fc40000410000 */
[----:B------:R-:W-:Y:S01]  /*3af0*/  FMUL.FTZ R115, R34, R115 ;  /* 0x0000007322737220 */ /* 0x000fe20000410000 */
[----:B------:R-:W1:Y:S01]  /*3b00*/  MUFU.SIN R2, R12 ;  /* 0x0000000c00027308 */ /* 0x000e620000000400 */
[C---:B0-----:R-:W-:Y:S02]  /*3b10*/  FMUL.FTZ R124, R4.reuse, R124 ;  /* 0x0000007c047c7220 */ /* 0x041fe40000410000 */
[----:B------:R-:W-:Y:S02]  /*3b20*/  FMUL.FTZ R123, R4, R123 ;  /* 0x0000007b047b7220 */ /* 0x000fe40000410000 */
[-C--:B------:R-:W-:Y:S02]  /*3b30*/  FMUL.FTZ R4, R103, R8.reuse ;  /* 0x0000000867047220 */ /* 0x080fe40000410000 */
[C---:B------:R-:W-:Y:S01]  /*3b40*/  FFMA.FTZ R8, R105.reuse, R8, -R3 ;  /* 0x0000000869087223 */ /* 0x040fe20000010803 */
[----:B------:R-:W-:Y:S01]  /*3b50*/  MUFU.EX2 R5, R5 ;  /* 0x0000000500057308 */ /* 0x000fe20000000800 */
[----:B------:R-:W-:-:S02]  /*3b60*/  FFMA.FTZ R4, R105, R10, R4 ;  /* 0x0000000a69047223 */ /* 0x000fc40000010004 */
[----:B------:R-:W-:Y:S02]  /*3b70*/  FMUL.FTZ R117, R34, R117 ;  /* 0x0000007522757220 */ /* 0x000fe40000410000 */
[----:B------:R-:W-:Y:S02]  /*3b80*/  FMUL.FTZ R99, R30, R99 ;  /* 0x000000631e637220 */ /* 0x000fe40000410000 */
[----:B------:R-:W-:Y:S01]  /*3b90*/  FADD.FTZ R8, R45, R8 ;  /* 0x000000082d087221 */ /* 0x000fe20000010000 */
[----:B------:R-:W0:Y:S01]  /*3ba0*/  MUFU.SIN R6, R11 ;  /* 0x0000000b00067308 */ /* 0x000e220000000400 */
[----:B-1----:R-:W-:Y:S02]  /*3bb0*/  FMUL.FTZ R119, R25, R2 ;  /* 0x0000000219777220 */ /* 0x002fe40000410000 */
[----:B------:R-:W-:Y:S02]  /*3bc0*/  FMUL.FTZ R2, R115, R116 ;  /* 0x0000007473027220 */ /* 0x000fe40000410000 */
[----:B------:R-:W-:-:S02]  /*3bd0*/  FADD.FTZ R4, RZ, R4 ;  /* 0x00000004ff047221 */ /* 0x000fc40000010000 */
[----:B------:R-:W-:Y:S01]  /*3be0*/  FMUL.FTZ R101, R30, R101 ;  /* 0x000000651e657220 */ /* 0x000fe20000410000 */
[----:B------:R-:W1:Y:S01]  /*3bf0*/  MUFU.COS R122, R11 ;  /* 0x0000000b007a7308 */ /* 0x000e620000000000 */
[C---:B------:R-:W-:Y:S02]  /*3c00*/  FMUL.FTZ R3, R117.reuse, R116 ;  /* 0x0000007475037220 */ /* 0x040fe40000410000 */
[-C--:B------:R-:W-:Y:S02]  /*3c10*/  FFMA.FTZ R2, R117, R118.reuse, -R2 ;  /* 0x0000007675027223 */ /* 0x080fe40000010802 */
[----:B------:R-:W-:Y:S02]  /*3c20*/  FFMA.FTZ R3, R115, R118, R3 ;  /* 0x0000007673037223 */ /* 0x000fe40000010003 */
[----:B------:R-:W-:Y:S01]  /*3c30*/  FMUL.FTZ R131, R28, R131 ;  /* 0x000000831c837220 */ /* 0x000fe20000410000 */
[----:B------:R-:W2:Y:S01]  /*3c40*/  MUFU.EX2 R29, R29 ;  /* 0x0000001d001d7308 */ /* 0x000ea20000000800 */
[----:B0-----:R-:W-:-:S02]  /*3c50*/  FMUL.FTZ R121, R5, R6 ;  /* 0x0000000605797220 */ /* 0x001fc40000410000 */
[----:B------:R-:W-:Y:S02]  /*3c60*/  FMUL.FTZ R6, R99, R8 ;  /* 0x0000000863067220 */ /* 0x000fe40000410000 */
[----:B------:R-:W-:Y:S02]  /*3c70*/  FMUL.FTZ R132, R28, R27 ;  /* 0x0000001b1c847220 */ /* 0x000fe40000410000 */
[----:B------:R-:W-:Y:S01]  /*3c80*/  FFMA.FTZ R6, R101, R4, R6 ;  /* 0x0000000465067223 */ /* 0x000fe20000010006 */
[----:B------:R-:W0:Y:S01]  /*3c90*/  MUFU.EX2 R23, R23 ;  /* 0x0000001700177308 */ /* 0x000e220000000800 */
[----:B-1----:R-:W-:Y:S02]  /*3ca0*/  FMUL.FTZ R122, R5, R122 ;  /* 0x0000007a057a7220 */ /* 0x002fe40000410000 */
[----:B------:R-:W-:Y:S02]  /*3cb0*/  FMUL.FTZ R5, R99, R4 ;  /* 0x0000000463057220 */ /* 0x000fe40000410000 */
[----:B------:R-:W-:-:S02]  /*3cc0*/  FMUL.FTZ R4, R113, R2 ;  /* 0x0000000271047220 */ /* 0x000fc40000410000 */
[----:B------:R-:W-:Y:S01]  /*3cd0*/  FFMA.FTZ R7, R101, R8, -R5 ;  /* 0x0000000865077223 */ /* 0x000fe20000010805 */
[----:B------:R-:W1:Y:S01]  /*3ce0*/  MUFU.COS R120, R12 ;  /* 0x0000000c00787308 */ /* 0x000e620000000000 */
[-C--:B------:R-:W-:Y:S02]  /*3cf0*/  FMUL.FTZ R5, R113, R3.reuse ;  /* 0x0000000371057220 */ /* 0x080fe40000410000 */
[----:B------:R-:W-:Y:S02]  /*3d00*/  FADD.FTZ R6, RZ, R6 ;  /* 0x00000006ff067221 */ /* 0x000fe40000010000 */
[----:B------:R-:W-:Y:S02]  /*3d10*/  FFMA.FTZ R4, R114, R3, R4 ;  /* 0x0000000372047223 */ /* 0x000fe40000010004 */
[----:B------:R-:W-:Y:S02]  /*3d20*/  FADD.FTZ R8, R44, R7 ;  /* 0x000000072c087221 */ /* 0x000fe40000010000 */
[----:B------:R-:W-:-:S02]  /*3d30*/  FFMA.FTZ R5, R114, R2, -R5 ;  /* 0x0000000272057223 */ /* 0x000fc40000010805 */
[----:B------:R-:W-:Y:S02]  /*3d40*/  FMUL.FTZ R7, R95, R6 ;  /* 0x000000065f077220 */ /* 0x000fe40000410000 */
[----:B------:R-:W-:Y:S02]  /*3d50*/  FMUL.FTZ R2, R111, R4 ;  /* 0x000000046f027220 */ /* 0x000fe40000410000 */
[-C--:B------:R-:W-:Y:S02]  /*3d60*/  FMUL.FTZ R9, R95, R8.reuse ;  /* 0x000000085f097220 */ /* 0x080fe40000410000 */
[-C--:B------:R-:W-:Y:S02]  /*3d70*/  FMUL.FTZ R3, R111, R5.reuse ;  /* 0x000000056f037220 */ /* 0x080fe40000410000 */
[----:B------:R-:W-:Y:S02]  /*3d80*/  FFMA.FTZ R8, R97, R8, -R7 ;  /* 0x0000000861087223 */ /* 0x000fe40000010807 */
[----:B------:R-:W-:-:S02]  /*3d90*/  FFMA.FTZ R2, R112, R5, -R2 ;  /* 0x0000000570027223 */ /* 0x000fc40000010802 */
[----:B------:R-:W-:Y:S02]  /*3da0*/  FFMA.FTZ R9, R97, R6, R9 ;  /* 0x0000000661097223 */ /* 0x000fe40000010009 */
[----:B------:R-:W-:Y:S02]  /*3db0*/  FFMA.FTZ R3, R112, R4, R3 ;  /* 0x0000000470037223 */ /* 0x000fe40000010003 */
[----:B------:R-:W-:Y:S02]  /*3dc0*/  FADD.FTZ R8, R43, R8 ;  /* 0x000000082b087221 */ /* 0x000fe40000010000 */
[C---:B------:R-:W-:Y:S02]  /*3dd0*/  FMUL.FTZ R4, R109.reuse, R2 ;  /* 0x000000026d047220 */ /* 0x040fe40000410000 */
[----:B------:R-:W-:Y:S02]  /*3de0*/  FADD.FTZ R9, RZ, R9 ;  /* 0x00000009ff097221 */ /* 0x000fe40000010000 */
[----:B------:R-:W-:-:S02]  /*3df0*/  FMUL.FTZ R5, R109, R3 ;  /* 0x000000036d057220 */ /* 0x000fc40000410000 */
[C---:B------:R-:W-:Y:S02]  /*3e00*/  FMUL.FTZ R6, R131.reuse, R8 ;  /* 0x0000000883067220 */ /* 0x040fe40000410000 */
[C---:B------:R-:W-:Y:S02]  /*3e10*/  FFMA.FTZ R4, R110.reuse, R3, R4 ;  /* 0x000000036e047223 */ /* 0x040fe40000010004 */
[-C--:B------:R-:W-:Y:S02]  /*3e20*/  FMUL.FTZ R7, R131, R9.reuse ;  /* 0x0000000983077220 */ /* 0x080fe40000410000 */
[----:B------:R-:W-:Y:S02]  /*3e30*/  FFMA.FTZ R5, R110, R2, -R5 ;  /* 0x000000026e057223 */ /* 0x000fe40000010805 */
[----:B------:R-:W-:Y:S02]  /*3e40*/  FFMA.FTZ R6, R132, R9, R6 ;  /* 0x0000000984067223 */ /* 0x000fe40000010006 */
[----:B------:R-:W-:-:S02]  /*3e50*/  FMUL.FTZ R2, R107, R4 ;  /* 0x000000046b027220 */ /* 0x000fc40000410000 */
[----:B------:R-:W-:Y:S02]  /*3e60*/  FFMA.FTZ R7, R132, R8, -R7 ;  /* 0x0000000884077223 */ /* 0x000fe40000010807 */
[----:B------:R-:W-:Y:S02]  /*3e70*/  FMUL.FTZ R3, R107, R5 ;  /* 0x000000056b037220 */ /* 0x000fe40000410000 */
[----:B------:R-:W-:Y:S02]  /*3e80*/  FMUL.FTZ R129, R32, R129 ;  /* 0x0000008120817220 */ /* 0x000fe40000410000 */
[----:B------:R-:W-:Y:S02]  /*3e90*/  FADD.FTZ R6, RZ, R6 ;  /* 0x00000006ff067221 */ /* 0x000fe40000010000 */
[----:B------:R-:W-:Y:S02]  /*3ea0*/  FFMA.FTZ R2, R108, R5, -R2 ;  /* 0x000000056c027223 */ /* 0x000fe40000010802 */
[----:B------:R-:W-:-:S02]  /*3eb0*/  FADD.FTZ R7, R42, R7 ;  /* 0x000000072a077221 */ /* 0x000fc40000010000 */
[----:B------:R-:W-:Y:S02]  /*3ec0*/  FFMA.FTZ R4, R108, R4, R3 ;  /* 0x000000046c047223 */ /* 0x000fe40000010003 */
[----:B------:R-:W-:Y:S02]  /*3ed0*/  FMUL.FTZ R130, R32, R130 ;  /* 0x0000008220827220 */ /* 0x000fe40000410000 */
[----:B------:R-:W-:Y:S02]  /*3ee0*/  FMUL.FTZ R8, R129, R6 ;  /* 0x0000000681087220 */ /* 0x000fe40000410000 */
[----:B------:R-:W-:Y:S02]  /*3ef0*/  FMUL.FTZ R5, R103, R2 ;  /* 0x0000000267057220 */ /* 0x000fe40000410000 */
[----:B------:R-:W-:Y:S02]  /*3f00*/  FMUL.FTZ R9, R129, R7 ;  /* 0x0000000781097220 */ /* 0x000fe40000410000 */
[----:B------:R-:W-:-:S02]  /*3f10*/  FMUL.FTZ R3, R103, R4 ;  /* 0x0000000467037220 */ /* 0x000fc40000410000 */
[C---:B------:R-:W-:Y:S02]  /*3f20*/  FFMA.FTZ R8, R130.reuse, R7, -R8 ;  /* 0x0000000782087223 */ /* 0x040fe40000010808 */
[C---:B------:R-:W-:Y:S02]  /*3f30*/  FFMA.FTZ R4, R105.reuse, R4, R5 ;  /* 0x0000000469047223 */ /* 0x040fe40000010005 */
[----:B------:R-:W-:Y:S02]  /*3f40*/  FFMA.FTZ R9, R130, R6, R9 ;  /* 0x0000000682097223 */ /* 0x000fe40000010009 */
[----:B------:R-:W-:Y:S02]  /*3f50*/  FFMA.FTZ R2, R105, R2, -R3 ;  /* 0x0000000269027223 */ /* 0x000fe40000010803 */
[----:B--2---:R-:W-:Y:S02]  /*3f60*/  FMUL.FTZ R127, R29, R127 ;  /* 0x0000007f1d7f7220 */ /* 0x004fe40000410000 */
[----:B------:R-:W-:-:S02]  /*3f70*/  FADD.FTZ R8, R41, R8 ;  /* 0x0000000829087221 */ /* 0x000fc40000010000 */
[C---:B------:R-:W-:Y:S02]  /*3f80*/  FMUL.FTZ R3, R99.reuse, R4 ;  /* 0x0000000463037220 */ /* 0x040fe40000410000 */
[----:B------:R-:W-:Y:S02]  /*3f90*/  FADD.FTZ R9, RZ, R9 ;  /* 0x00000009ff097221 */ /* 0x000fe40000010000 */
[----:B------:R-:W-:Y:S02]  /*3fa0*/  FMUL.FTZ R5, R99, R2 ;  /* 0x0000000263057220 */ /* 0x000fe40000410000 */
[----:B------:R-:W-:Y:S02]  /*3fb0*/  FMUL.FTZ R128, R29, R128 ;  /* 0x000000801d807220 */ /* 0x000fe40000410000 */
[----:B------:R-:W-:Y:S02]  /*3fc0*/  FMUL.FTZ R6, R127, R8 ;  /* 0x000000087f067220 */ /* 0x000fe40000410000 */
[----:B------:R-:W-:-:S02]  /*3fd0*/  FFMA.FTZ R2, R101, R2, -R3 ;  /* 0x0000000265027223 */ /* 0x000fc40000010803 */
[-C--:B------:R-:W-:Y:S02]  /*3fe0*/  FMUL.FTZ R7, R127, R9.reuse ;  /* 0x000000097f077220 */ /* 0x080fe40000410000 */
[----:B------:R-:W-:Y:S02]  /*3ff0*/  FFMA.FTZ R4, R101, R4, R5 ;  /* 0x0000000465047223 */ /* 0x000fe40000010005 */
[C---:B------:R-:W-:Y:S02]  /*4000*/  FFMA.FTZ R6, R128.reuse, R9, R6 ;  /* 0x0000000980067223 */ /* 0x040fe40000010006 */
[C---:B------:R-:W-:Y:S02]  /*4010*/  FMUL.FTZ R5, R95.reuse, R2 ;  /* 0x000000025f057220 */ /* 0x040fe40000410000 */
[----:B------:R-:W-:Y:S02]  /*4020*/  FFMA.FTZ R7, R128, R8, -R7 ;  /* 0x0000000880077223 */ /* 0x000fe40000010807 */
[----:B------:R-:W-:-:S02]  /*4030*/  FMUL.FTZ R3, R95, R4 ;  /* 0x000000045f037220 */ /* 0x000fc40000410000 */
[----:B0-----:R-:W-:Y:S02]  /*4040*/  FMUL.FTZ R125, R23, R125 ;  /* 0x0000007d177d7220 */ /* 0x001fe40000410000 */
[----:B------:R-:W-:Y:S02]  /*4050*/  FADD.FTZ R6, RZ, R6 ;  /* 0x00000006ff067221 */ /* 0x000fe40000010000 */
[C---:B------:R-:W-:Y:S02]  /*4060*/  FFMA.FTZ R5, R97.reuse, R4, R5 ;  /* 0x0000000461057223 */ /* 0x040fe40000010005 */
[----:B------:R-:W-:Y:S02]  /*4070*/  FADD.FTZ R7, R40, R7 ;  /* 0x0000000728077221 */ /* 0x000fe40000010000 */
[----:B------:R-:W-:Y:S02]  /*4080*/  FFMA.FTZ R3, R97, R2, -R3 ;  /* 0x0000000261037223 */ /* 0x000fe40000010803 */
[----:B------:R-:W-:-:S02]  /*4090*/  FMUL.FTZ R126, R23, R126 ;  /* 0x0000007e177e7220 */ /* 0x000fc40000410000 */
[----:B------:R-:W-:Y:S02]  /*40a0*/  FMUL.FTZ R8, R125, R6 ;  /* 0x000000067d087220 */ /* 0x000fe40000410000 */
[----:B------:R-:W-:Y:S02]  /*40b0*/  FMUL.FTZ R2, R131, R5 ;  /* 0x0000000583027220 */ /* 0x000fe40000410000 */
[----:B------:R-:W-:Y:S02]  /*40c0*/  FMUL.FTZ R9, R125, R7 ;  /* 0x000000077d097220 */ /* 0x000fe40000410000 */
[----:B------:R-:W-:Y:S02]  /*40d0*/  FMUL.FTZ R4, R131, R3 ;  /* 0x0000000383047220 */ /* 0x000fe40000410000 */
        /* <DEDUP_REMOVED lines=10> */
[----:B------:R-:W-:Y:S02]  /*4180*/  FMUL.FTZ R11, R123, R9 ;  /* 0x000000097b0b7220 */ /* 0x000fe40000410000 */
[----:B------:R-:W-:Y:S01]  /*4190*/  FFMA.FTZ R5, R130, R2, -R3 ;  /* 0x0000000282057223 */ /* 0x000fe20000010803 */
[----:B------:R-:W-:-:S06]  /*41a0*/  NOP ;  /* 0x0000000000007918 */ /* 0x000fcc0000000000 */
[C---:B------:R-:W-:Y:S01]  /*41b0*/  FFMA.FTZ R9, R124.reuse, R9, R6 ;  /* 0x000000097c097223 */ /* 0x040fe20000010006 */
[----:B------:R0:W5:Y:S01]  /*41c0*/  LDG.E.64 R2, [R20.64] ;  /* 0x0000000414027981 */ /* 0x000162000c1e1b00 */
[C---:B------:R-:W-:Y:S02]  /*41d0*/  FMUL.FTZ R4, R127.reuse, R7 ;  /* 0x000000077f047220 */ /* 0x040fe40000410000 */
[----:B------:R-:W-:Y:S02]  /*41e0*/  FFMA.FTZ R11, R124, R8, -R11 ;  /* 0x000000087c0b7223 */ /* 0x000fe4000001080b */
[-C--:B------:R-:W-:Y:S02]  /*41f0*/  FMUL.FTZ R6, R127, R5.reuse ;  /* 0x000000057f067220 */ /* 0x080fe40000410000 */
[----:B------:R-:W-:Y:S02]  /*4200*/  FADD.FTZ R9, RZ, R9 ;  /* 0x00000009ff097221 */ /* 0x000fe40000010000 */
[----:B------:R-:W-:-:S02]  /*4210*/  FFMA.FTZ R4, R128, R5, -R4 ;  /* 0x0000000580047223 */ /* 0x000fc40000010804 */
[----:B------:R-:W-:Y:S02]  /*4220*/  FADD.FTZ R11, R38, R11 ;  /* 0x0000000b260b7221 */ /* 0x000fe40000010000 */
[----:B------:R-:W-:Y:S02]  /*4230*/  FFMA.FTZ R6, R128, R7, R6 ;  /* 0x0000000780067223 */ /* 0x000fe40000010006 */
[----:B------:R-:W-:Y:S02]  /*4240*/  FMUL.FTZ R8, R121, R9 ;  /* 0x0000000979087220 */ /* 0x000fe40000410000 */
[----:B------:R-:W-:Y:S02]  /*4250*/  FMUL.FTZ R7, R125, R4 ;  /* 0x000000047d077220 */ /* 0x000fe40000410000 */
[----:B------:R-:W-:Y:S02]  /*4260*/  FMUL.FTZ R10, R121, R11 ;  /* 0x0000000b790a7220 */ /* 0x000fe40000410000 */
[----:B------:R-:W-:-:S02]  /*4270*/  FMUL.FTZ R5, R125, R6 ;  /* 0x000000067d057220 */ /* 0x000fc40000410000 */
[----:B------:R-:W-:Y:S02]  /*4280*/  FFMA.FTZ R8, R122, R11, -R8 ;  /* 0x0000000b7a087223 */ /* 0x000fe40000010808 */
[----:B------:R-:W-:Y:S02]  /*4290*/  FFMA.FTZ R7, R126, R6, R7 ;  /* 0x000000067e077223 */ /* 0x000fe40000010007 */
[----:B------:R-:W-:Y:S02]  /*42a0*/  FFMA.FTZ R10, R122, R9, R10 ;  /* 0x000000097a0a7223 */ /* 0x000fe4000001000a */
[----:B------:R-:W-:Y:S02]  /*42b0*/  FFMA.FTZ R5, R126, R4, -R5 ;  /* 0x000000047e057223 */ /* 0x000fe40000010805 */
[----:B------:R-:W-:Y:S02]  /*42c0*/  FADD.FTZ R8, R37, R8 ;  /* 0x0000000825087221 */ /* 0x000fe40000010000 */
[----:B------:R-:W-:-:S02]  /*42d0*/  FMUL.FTZ R4, R123, R7 ;  /* 0x000000077b047220 */ /* 0x000fc40000410000 */
[----:B------:R-:W-:Y:S02]  /*42e0*/  FADD.FTZ R10, RZ, R10 ;  /* 0x0000000aff0a7221 */ /* 0x000fe40000010000 */
[----:B-1----:R-:W-:Y:S02]  /*42f0*/  FMUL.FTZ R120, R25, R120 ;  /* 0x0000007819787220 */ /* 0x002fe40000410000 */
[-C--:B------:R-:W-:Y:S02]  /*4300*/  FMUL.FTZ R6, R123, R5.reuse ;  /* 0x000000057b067220 */ /* 0x080fe40000410000 */
[C---:B------:R-:W-:Y:S02]  /*4310*/  FMUL.FTZ R9, R119.reuse, R8 ;  /* 0x0000000877097220 */ /* 0x040fe40000410000 */
[----:B------:R-:W-:Y:S02]  /*4320*/  FFMA.FTZ R4, R124, R5, -R4 ;  /* 0x000000057c047223 */ /* 0x000fe40000010804 */
[----:B------:R-:W-:-:S02]  /*4330*/  FMUL.FTZ R5, R119, R10 ;  /* 0x0000000a77057220 */ /* 0x000fc40000410000 */
[----:B------:R-:W-:Y:S02]  /*4340*/  FFMA.FTZ R10, R120, R10, R9 ;  /* 0x0000000a780a7223 */ /* 0x000fe40000010009 */
[----:B------:R-:W-:Y:S02]  /*4350*/  FFMA.FTZ R6, R124, R7, R6 ;  /* 0x000000077c067223 */ /* 0x000fe40000010006 */
[----:B------:R-:W-:Y:S02]  /*4360*/  FFMA.FTZ R9, R120, R8, -R5 ;  /* 0x0000000878097223 */ /* 0x000fe40000010805 */
[C---:B------:R-:W-:Y:S02]  /*4370*/  FMUL.FTZ R7, R121.reuse, R4 ;  /* 0x0000000479077220 */ /* 0x040fe40000410000 */
[----:B------:R-:W-:Y:S02]  /*4380*/  FMUL.FTZ R5, R121, R6 ;  /* 0x0000000679057220 */ /* 0x000fe40000410000 */
[----:B------:R-:W-:-:S02]  /*4390*/  FADD.FTZ R23, RZ, R10 ;  /* 0x0000000aff177221 */ /* 0x000fc40000010000 */
[----:B------:R-:W-:Y:S02]  /*43a0*/  FADD.FTZ R22, R36, R9 ;  /* 0x0000000924167221 */ /* 0x000fe40000010000 */
[C---:B------:R-:W-:Y:S01]  /*43b0*/  FFMA.FTZ R7, R122.reuse, R6, R7 ;  /* 0x000000067a077223 */ /* 0x040fe20000010007 */
[----:B------:R-:W1:Y:S01]  /*43c0*/  SHFL.UP PT, R11, R23, 0x1, RZ ;  /* 0x04200000170b7989 */ /* 0x000e6200000e00ff */
[----:B------:R-:W-:Y:S02]  /*43d0*/  FFMA.FTZ R5, R122, R4, -R5 ;  /* 0x000000047a057223 */ /* 0x000fe40000010805 */
[C---:B0-----:R-:W-:Y:S01]  /*43e0*/  FMUL.FTZ R20, R119.reuse, R7 ;  /* 0x0000000777147220 */ /* 0x041fe20000410000 */
[----:B------:R-:W0:Y:S01]  /*43f0*/  SHFL.UP PT, R9, R22, 0x1, RZ ;  /* 0x0420000016097989 */ /* 0x000e2200000e00ff */
[-C--:B------:R-:W-:Y:S02]  /*4400*/  FMUL.FTZ R4, R119, R5.reuse ;  /* 0x0000000577047220 */ /* 0x080fe40000410000 */
[----:B------:R-:W-:-:S02]  /*4410*/  FFMA.FTZ R20, R120, R5, -R20 ;  /* 0x0000000578147223 */ /* 0x000fc40000010814 */
[----:B------:R-:W-:-:S03]  /*4420*/  FFMA.FTZ R4, R120, R7, R4 ;  /* 0x0000000778047223 */ /* 0x000fc60000010004 */
[----:B------:R-:W2:Y:S04]  /*4430*/  SHFL.UP PT, R5, R20, 0x1, RZ ;  /* 0x0420000014057989 */ /* 0x000ea800000e00ff */
[----:B------:R-:W3:Y:S01]  /*4440*/  SHFL.UP PT, R7, R4, 0x1, RZ ;  /* 0x0420000004077989 */ /* 0x000ee200000e00ff */
[----:B------:R-:W-:Y:S01]  /*4450*/  ISETP.GE.AND P0, PT, R83, 0x1, PT ;  /* 0x000000015300780c */ /* 0x000fe20003f06270 */
[C---:B-1----:R-:W-:Y:S02]  /*4460*/  FMUL.FTZ R6, R4.reuse, R11 ;  /* 0x0000000b04067220 */ /* 0x042fe40000410000 */
[-C--:B0-----:R-:W-:Y:S02]  /*4470*/  FMUL.FTZ R8, R4, R9.reuse ;  /* 0x0000000904087220 */ /* 0x081fe40000410000 */
[----:B------:R-:W-:-:S02]  /*4480*/  FFMA.FTZ R9, R20, R9, -R6 ;  /* 0x0000000914097223 */ /* 0x000fc40000010806 */
[----:B------:R-:W-:-:S06]  /*4490*/  FFMA.FTZ R8, R20, R11, R8 ;  /* 0x0000000b14087223 */ /* 0x000fcc0000010008 */
        /* <DEDUP_REMOVED lines=35> */
[----:B------:R-:W-:Y:S02]  /*46d0*/  @P0 FADD.FTZ R23, R23, R10 ;  /* 0x0000000a17170221 */ /* 0x000fe40000010000 */
[C---:B------:R-:W-:Y:S02]  /*46e0*/  FFMA.FTZ R7, R20.reuse, R7, R8 ;  /* 0x0000000714077223 */ /* 0x040fe40000010008 */
[----:B------:R-:W0:Y:S01]  /*46f0*/  SHFL.UP PT, R8, R22, 0x8, RZ ;  /* 0x0500000016087989 */ /* 0x000e2200000e00ff */
[----:B------:R-:W-:Y:S02]  /*4700*/  @P0 FFMA.FTZ R20, R20, R5, -R4 ;  /* 0x0000000514140223 */ /* 0x000fe40000010804 */
[----:B------:R-:W-:Y:S01]  /*4710*/  FSEL R7, R6, R7, !P0 ;  /* 0x0000000706077208 */ /* 0x000fe20004000000 */
[----:B------:R-:W1:Y:S04]  /*4720*/  SHFL.UP PT, R9, R23, 0x8, RZ ;  /* 0x0500000017097989 */ /* 0x000e6800000e00ff */
[----:B------:R-:W2:Y:S04]  /*4730*/  SHFL.UP PT, R4, R20, 0x8, RZ ;  /* 0x0500000014047989 */ /* 0x000ea800000e00ff */
[----:B------:R-:W3:Y:S01]  /*4740*/  SHFL.UP PT, R5, R7, 0x8, RZ ;  /* 0x0500000007057989 */ /* 0x000ee200000e00ff */
[----:B------:R-:W-:Y:S01]  /*4750*/  ISETP.GE.AND P0, PT, R83, 0x8, PT ;  /* 0x000000085300780c */ /* 0x000fe20003f06270 */
[----:B0-----:R-:W-:-:S04]  /*4760*/  FMUL.FTZ R6, R7, R8 ;  /* 0x0000000807067220 */ /* 0x001fc80000410000 */
[CC--:B-1----:R-:W-:Y:S02]  /*4770*/  FFMA.FTZ R10, R20.reuse, R9.reuse, R6 ;  /* 0x00000009140a7223 */ /* 0x0c2fe40000010006 */
[C---:B--2---:R-:W-:Y:S02]  /*4780*/  FMUL.FTZ R6, R7.reuse, R4 ;  /* 0x0000000407067220 */ /* 0x044fe40000410000 */
[C---:B------:R-:W-:Y:S02]  /*4790*/  FMUL.FTZ R11, R7.reuse, R9 ;  /* 0x00000009070b7220 */ /* 0x040fe40000410000 */
[CC--:B---3--:R-:W-:Y:S02]  /*47a0*/  FFMA.FTZ R6, R20.reuse, R5.reuse, R6 ;  /* 0x0000000514067223 */ /* 0x0c8fe40000010006 */
[----:B------:R-:W-:Y:S02]  /*47b0*/  FMUL.FTZ R5, R7, R5 ;  /* 0x0000000507057220 */ /* 0x000fe40000410000 */
[----:B------:R-:W-:-:S02]  /*47c0*/  FFMA.FTZ R11, R20, R8, -R11 ;  /* 0x00000008140b7223 */ /* 0x000fc4000001080b */
[----:B------:R-:W-:Y:S02]  /*47d0*/  @P0 FADD.FTZ R23, R23, R10 ;  /* 0x0000000a17170221 */ /* 0x000fe40000010000 */
[----:B------:R-:W-:Y:S01]  /*47e0*/  @P0 FFMA.FTZ R20, R20, R4, -R5 ;  /* 0x0000000414140223 */ /* 0x000fe20000010805 */
[----:B------:R-:W-:Y:S01]  /*47f0*/  FSEL R6, R7, R6, !P0 ;  /* 0x0000000607067208 */ /* 0x000fe20004000000 */
[----:B------:R-:W-:Y:S02]  /*4800*/  @P0 FADD.FTZ R22, R22, R11 ;  /* 0x0000000b16160221 */ /* 0x000fe40000010000 */
[----:B------:R-:W0:Y:S04]  /*4810*/  SHFL.UP PT, R11, R23, 0x10, RZ ;  /* 0x06000000170b7989 */ /* 0x000e2800000e00ff */
[----:B------:R-:W1:Y:S04]  /*4820*/  SHFL.UP PT, R5, R20, 0x10, RZ ;  /* 0x0600000014057989 */ /* 0x000e6800000e00ff */
[----:B------:R-:W2:Y:S04]  /*4830*/  SHFL.UP PT, R9, R22, 0x10, RZ ;  /* 0x0600000016097989 */ /* 0x000ea800000e00ff */
[----:B------:R-:W3:Y:S01]  /*4840*/  SHFL.UP PT, R7, R6, 0x10, RZ ;  /* 0x0600000006077989 */ /* 0x000ee200000e00ff */
[----:B------:R-:W-:-:S02]  /*4850*/  ISETP.NE.AND P2, PT, R83, 0x1f, PT ;  /* 0x0000001f5300780c */ /* 0x000fc40003f45270 */
[----:B------:R-:W-:Y:S02]  /*4860*/  ISETP.GE.AND P1, PT, R83, 0x10, PT ;  /* 0x000000105300780c */ /* 0x000fe40003f26270 */
[----:B------:R-:W-:Y:S01]  /*4870*/  LOP3.LUT P0, RZ, R85, 0x1f, RZ, 0xc0, !PT ;  /* 0x0000001f55ff7812 */ /* 0x000fe2000780c0ff */
[----:B0-----:R-:W-:-:S03]  /*4880*/  FMUL.FTZ R4, R6, R11 ;  /* 0x0000000b06047220 */ /* 0x001fc60000410000 */
[----:B------:R-:W-:Y:S01]  /*4890*/  ISETP.EQ.OR P0, PT, R81, RZ, P0 ;  /* 0x000000ff5100720c */ /* 0x000fe20000702670 */
[----:B-1----:R-:W-:Y:S02]  /*48a0*/  FMUL.FTZ R8, R6, R5 ;  /* 0x0000000506087220 */ /* 0x002fe40000410000 */
[-C--:B--2---:R-:W-:Y:S02]  /*48b0*/  FFMA.FTZ R17, R20, R9.reuse, -R4 ;  /* 0x0000000914117223 */ /* 0x084fe40000010804 */
[----:B------:R-:W-:Y:S02]  /*48c0*/  FMUL.FTZ R9, R6, R9 ;  /* 0x0000000906097220 */ /* 0x000fe40000410000 */
[-C--:B---3--:R-:W-:Y:S02]  /*48d0*/  FFMA.FTZ R21, R20, R7.reuse, R8 ;  /* 0x0000000714157223 */ /* 0x088fe40000010008 */
[----:B------:R-:W-:Y:S01]  /*48e0*/  FMUL.FTZ R4, R6, R7 ;  /* 0x0000000706047220 */ /* 0x000fe20000410000 */
[----:B------:R-:W-:Y:S01]  /*48f0*/  @!P2 SHF.R.U32.HI R8, RZ, 0x1, R85 ;  /* 0x00000001ff08a819 */ /* 0x000fe20000011655 */
[----:B------:R-:W-:Y:S01]  /*4900*/  FFMA.FTZ R10, R20, R11, R9 ;  /* 0x0000000b140a7223 */ /* 0x000fe20000010009 */
[----:B------:R-:W-:Y:S01]  /*4910*/  FSEL R21, R6, R21, !P1 ;  /* 0x0000001506157208 */ /* 0x000fe20004800000 */
[----:B------:R-:W-:Y:S01]  /*4920*/  @P1 FFMA.FTZ R20, R20, R5, -R4 ;  /* 0x0000000514141223 */ /* 0x000fe20000010804 */
[----:B------:R-:W-:Y:S01]  /*4930*/  MOV R5, RZ ;  /* 0x000000ff00057202 */ /* 0x000fe20000000f00 */
[----:B------:R-:W-:Y:S01]  /*4940*/  CS2R R6, SRZ ;  /* 0x0000000000067805 */ /* 0x000fe2000001ff00 */
[----:B------:R-:W-:Y:S01]  /*4950*/  MOV R4, 0x3f800000 ;  /* 0x3f80000000047802 */ /* 0x000fe20000000f00 */
[----:B------:R-:W-:Y:S01]  /*4960*/  IMAD R133, R83, 0x3, R24 ;  /* 0x0000000353857824 */ /* 0x000fe200078e0218 */
[----:B------:R-:W-:Y:S01]  /*4970*/  @!P2 LOP3.LUT R137, R8, 0x7ffffff0, RZ, 0xc0, !PT ;  /* 0x7ffffff00889a812 */ /* 0x000fe200078ec0ff */
[----:B------:R-:W-:-:S02]  /*4980*/  @P1 FADD.FTZ R22, R22, R17 ;  /* 0x0000001116161221 */ /* 0x000fc40000010000 */
[----:B------:R-:W-:Y:S01]  /*4990*/  @P1 FADD.FTZ R23, R23, R10 ;  /* 0x0000000a17171221 */ /* 0x000fe20000010000 */
[----:B------:R-:W0:Y:S04]  /*49a0*/  LDS.128 R12, [R133.X16] ;  /* 0x00000000850c7984 */ /* 0x000e28000000cc00 */
[----:B------:R-:W1:Y:S04]  /*49b0*/  LDS.128 R16, [R133.X16+0x10] ;  /* 0x0000100085107984 */ /* 0x000e68000000cc00 */
[----:B------:R-:W-:Y:S04]  /*49c0*/  LDS.128 R24, [R133.X16+0x20] ;  /* 0x0000200085187984 */ /* 0x000fe8000000cc00 */
[----:B------:R-:W-:Y:S04]  /*49d0*/  @!P0 LDS.128 R4, [R0.X16+0x10c0] ;  /* 0x0010c00000048984 */ /* 0x000fe8000000cc00 */
[----:B------:R0:W-:Y:S04]  /*49e0*/  LDS.128 R28, [R133.X16+0x30] ;  /* 0x00003000851c7984 */ /* 0x0001e8000000cc00 */
[----:B------:R2:W-:Y:S04]  /*49f0*/  @!P2 STS.128 [R137+0x1080], R20 ;  /* 0x001080148900a388 */ /* 0x0005e80000000c00 */
[----:B------:R-:W-:Y:S06]  /*4a00*/  BAR.SYNC.DEFER_BLOCKING 0x0 ;  /* 0x0000000000007b1d */ /* 0x000fec0000010000 */
[----:B------:R-:W-:Y:S04]  /*4a10*/  LDS.128 R8, [0x1080] ;  /* 0x00108000ff087984 */ /* 0x000fe80000000c00 */
[----:B------:R-:W3:Y:S01]  /*4a20*/  LDS.128 R32, [0x1090] ;  /* 0x00109000ff207984 */ /* 0x000ee20000000c00 */
[----:B------:R-:W-:Y:S01]  /*4a30*/  SHF.R.U32.HI R134, RZ, 0x5, R85 ;  /* 0x00000005ff867819 */ /* 0x000fe20000011655 */
[----:B0-----:R-:W-:-:S03]  /*4a40*/  HADD2.F32 R133, -RZ, R12.H0_H0 ;  /* 0x2000000cff857230 */ /* 0x001fc60000004100 */
[----:B------:R-:W-:Y:S01]  /*4a50*/  ISETP.NE.AND P0, PT, R134, RZ, PT ;  /* 0x000000ff8600720c */ /* 0x000fe20003f05270 */
[----:B--2---:R-:W-:Y:S01]  /*4a60*/  HADD2.F32 R137, -RZ, R12.H1_H1 ;  /* 0x3000000cff897230 */ /* 0x004fe20000004100 */
[----:B------:R0:W2:Y:S01]  /*4a70*/  SHFL.UP PT, R134, R22, 0x1, RZ ;  /* 0x0420000016867989 */ /* 0x0000a200000e00ff */
[--C-:B------:R-:W-:Y:S02]  /*4a80*/  HADD2.F32 R12, -RZ, R13.reuse.H0_H0 ;  /* 0x2000000dff0c7230 */ /* 0x100fe40000004100 */
[----:B------:R-:W-:Y:S01]  /*4a90*/  HADD2.F32 R139, -RZ, R13.H1_H1 ;  /* 0x3000000dff8b7230 */ /* 0x000fe20000004100 */
[----:B------:R4:W2:Y:S01]  /*4aa0*/  SHFL.UP PT, R138, R20, 0x1, RZ ;  /* 0x04200000148a7989 */ /* 0x0008a200000e00ff */
[--C-:B------:R-:W-:Y:S02]  /*4ab0*/  HADD2.F32 R13, -RZ, R14.reuse.H0_H0 ;  /* 0x2000000eff0d7230 */ /* 0x100fe40000004100 */
[----:B------:R-:W-:Y:S01]  /*4ac0*/  HADD2.F32 R141, -RZ, R14.H1_H1 ;  /* 0x3000000eff8d7230 */ /* 0x000fe20000004100 */
[----:B------:R4:W2:Y:S01]  /*4ad0*/  SHFL.UP PT, R140, R21, 0x1, RZ ;  /* 0x04200000158c7989 */ /* 0x0008a200000e00ff */
[----:B------:R-:W-:-:S02]  /*4ae0*/  HADD2.F32 R14, -RZ, R15.H0_H0 ;  /* 0x2000000fff0e7230 */ /* 0x000fc40000004100 */
[----:B0-----:R-:W-:Y:S01]  /*4af0*/  HADD2.F32 R22, -RZ, R15.H1_H1 ;  /* 0x3000000fff167230 */ /* 0x001fe20000004100 */
[----:B------:R0:W2:Y:S01]  /*4b00*/  SHFL.UP PT, R136, R23, 0x1, RZ ;  /* 0x0420000017887989 */ /* 0x0000a200000e00ff */
[--C-:B-1----:R-:W-:Y:S02]  /*4b10*/  HADD2.F32 R15, -RZ, R16.reuse.H0_H0 ;  /* 0x20000010ff0f7230 */ /* 0x102fe40000004100 */
[----:B----4-:R-:W-:Y:S02]  /*4b20*/  HADD2.F32 R20, -RZ, R16.H1_H1 ;  /* 0x30000010ff147230 */ /* 0x010fe40000004100 */
[--C-:B------:R-:W-:Y:S02]  /*4b30*/  HADD2.F32 R16, -RZ, R17.reuse.H0_H0 ;  /* 0x20000011ff107230 */ /* 0x100fe40000004100 */
[----:B------:R-:W-:Y:S02]  /*4b40*/  HADD2.F32 R21, -RZ, R17.H1_H1 ;  /* 0x30000011ff157230 */ /* 0x000fe40000004100 */
[----:B------:R-:W-:-:S02]  /*4b50*/  HADD2.F32 R17, -RZ, R18.H0_H0 ;  /* 0x20000012ff117230 */ /* 0x000fc40000004100 */
[----:B0-----:R-:W-:Y:S02]  /*4b60*/  HADD2.F32 R23, -RZ, R18.H1_H1 ;  /* 0x30000012ff177230 */ /* 0x001fe40000004100 */
[--C-:B------:R-:W-:Y:S02]  /*4b70*/  HADD2.F32 R18, -RZ, R19.reuse.H0_H0 ;  /* 0x20000013ff127230 */ /* 0x100fe40000004100 */
[----:B------:R-:W-:Y:S01]  /*4b80*/  HADD2.F32 R142, -RZ, R19.H1_H1 ;  /* 0x30000013ff8e7230 */ /* 0x000fe20000004100 */
[-C--:B---3--:R-:W-:Y:S02]  /*4b90*/  FMUL.FTZ R149, R11, R33.reuse ;  /* 0x000000210b957220 */ /* 0x088fe40000410000 */
[-C--:B------:R-:W-:Y:S02]  /*4ba0*/  FMUL.FTZ R147, R9, R33.reuse ;  /* 0x0000002109937220 */ /* 0x080fe40000410000 */
[-C--:B------:R-:W-:Y:S02]  /*4bb0*/  FMUL.FTZ R146, R8, R33.reuse ;  /* 0x0000002108927220 */ /* 0x080fe40000410000 */
[----:B------:R-:W-:-:S02]  /*4bc0*/  FMUL.FTZ R33, R10, R33 ;  /* 0x000000210a217220 */ /* 0x000fc40000410000 */
[-C--:B------:R-:W-:Y:S01]  /*4bd0*/  FFMA.FTZ R151, R10, R32.reuse, -R149 ;  /* 0x000000200a977223 */ /* 0x080fe20000010895 */
[--C-:B------:R-:W-:Y:S01]  /*4be0*/  HADD2.F32 R19, -RZ, R24.reuse.H0_H0 ;  /* 0x20000018ff137230 */ /* 0x100fe20000004100 */
[-C--:B------:R-:W-:Y:S01]  /*4bf0*/  FFMA.FTZ R148, R8, R32.reuse, -R147 ;  /* 0x0000002008947223 */ /* 0x080fe20000010893 */
[----:B------:R-:W-:Y:S01]  /*4c00*/  HADD2.F32 R143, -RZ, R24.H1_H1 ;  /* 0x30000018ff8f7230 */ /* 0x000fe20000004100 */
[-C--:B------:R-:W-:Y:S02]  /*4c10*/  FFMA.FTZ R149, R9, R32.reuse, R146 ;  /* 0x0000002009957223 */ /* 0x080fe40000010092 */
[----:B------:R-:W-:Y:S01]  /*4c20*/  FFMA.FTZ R150, R11, R32, R33 ;  /* 0x000000200b967223 */ /* 0x000fe20000010021 */
[--C-:B------:R-:W-:Y:S01]  /*4c30*/  HADD2.F32 R32, -RZ, R28.reuse.H0_H0 ;  /* 0x2000001cff207230 */ /* 0x100fe20000004100 */
[----:B------:R-:W-:Y:S01]  /*4c40*/  BSSY B0, `(.L_x_1173) ;  /* 0x0000031000007945 */ /* 0x000fe20003800000 */
        /* <DEDUP_REMOVED lines=13> */
[----:B------:R-:W-:Y:S02]  /*4d20*/  HADD2.F32 R27, -RZ, R27.H1_H1 ;  /* 0x3000001bff1b7230 */ /* 0x000fe40000004100 */
[----:B------:R-:W-:Y:S01]  /*4d30*/  HADD2.F32 R31, -RZ, R31.H1_H1 ;  /* 0x3000001fff1f7230 */ /* 0x000fe20000004100 */
[----:B------:R-:W-:Y:S05]  /*4d40*/  @!P0 BRA `(.L_x_1174) ;  /* 0x0000010000008947 */ /* 0x000fea0003800000 */
[----:B--2---:R-:W-:Y:S01]  /*4d50*/  ISETP.NE.AND P0, PT, R83, RZ, PT ;  /* 0x000000ff5300720c */ /* 0x004fe20003f05270 */
        /* <DEDUP_REMOVED lines=15> */
.L_x_1174:
[----:B--2---:R-:W-:Y:S01]  /*4e50*/  ISETP.NE.AND P0, PT, R83, RZ, PT ;  /* 0x000000ff5300720c */ /* 0x004fe20003f05270 */
[----:B------:R-:W-:-:S02]  /*4e60*/  FMUL.FTZ R11, R149, R7 ;  /* 0x00000007950b7220 */ /* 0x000fc40000410000 */
[CC--:B------:R-:W-:Y:S02]  /*4e70*/  FMUL.FTZ R8, R149.reuse, R6.reuse ;  /* 0x0000000695087220 */ /* 0x0c0fe40000410000 */
[C---:B------:R-:W-:Y:S02]  /*4e80*/  FMUL.FTZ R9, R149.reuse, R5 ;  /* 0x0000000595097220 */ /* 0x040fe40000410000 */
[C---:B------:R-:W-:Y:S02]  /*4e90*/  FFMA.FTZ R11, R148.reuse, R6, -R11 ;  /* 0x00000006940b7223 */ /* 0x040fe4000001080b */
[----:B------:R-:W-:Y:S02]  /*4ea0*/  FMUL.FTZ R149, R149, R4 ;  /* 0x0000000495957220 */ /* 0x000fe40000410000 */
[----:B------:R-:W-:Y:S02]  /*4eb0*/  FFMA.FTZ R8, R148, R7, R8 ;  /* 0x0000000794087223 */ /* 0x000fe40000010008 */
[----:B------:R0:W-:Y:S01]  /*4ec0*/  @!P0 STS.128 [0x10b0], R4 ;  /* 0x0010b004ff008388 */ /* 0x0001e20000000c00 */
[----:B------:R-:W-:-:S02]  /*4ed0*/  @!P0 MOV R134, R6 ;  /* 0x0000000600868202 */ /* 0x000fc40000000f00 */
[-C--:B------:R-:W-:Y:S02]  /*4ee0*/  @!P0 MOV R138, R4.reuse ;  /* 0x00000004008a8202 */ /* 0x080fe40000000f00 */
[----:B------:R-:W-:Y:S02]  /*4ef0*/  @!P0 MOV R140, R5 ;  /* 0x00000005008c8202 */ /* 0x000fe40000000f00 */
[----:B------:R-:W-:Y:S01]  /*4f00*/  @!P0 MOV R136, R7 ;  /* 0x0000000700888202 */ /* 0x000fe20000000f00 */
[C---:B0-----:R-:W-:Y:S02]  /*4f10*/  FFMA.FTZ R4, R148.reuse, R4, -R9 ;  /* 0x0000000494047223 */ /* 0x041fe40000010809 */
[----:B------:R-:W-:Y:S02]  /*4f20*/  FFMA.FTZ R5, R148, R5, R149 ;  /* 0x0000000594057223 */ /* 0x000fe40000010095 */
[----:B------:R-:W-:Y:S02]  /*4f30*/  FADD.FTZ R6, R34, R11 ;  /* 0x0000000b22067221 */ /* 0x000fe40000010000 */
[----:B------:R-:W-:-:S02]  /*4f40*/  FADD.FTZ R7, R35, R8 ;  /* 0x0000000823077221 */ /* 0x000fc40000010000 */
.L_x_1175:
[----:B------:R-:W-:Y:S05]  /*4f50*/  BSYNC B0 ;  /* 0x0000000000007941 */ /* 0x000fea0003800000 */
.L_x_1173:
        /* <DEDUP_REMOVED lines=122> */
.L_x_1177:
[----:B------:R-:W-:Y:S05]  /*5700*/  BSYNC B0 ;  /* 0x0000000000007941 */ /* 0x000fea0003800000 */
.L_x_1176:
[CC--:B-1---5:R-:W-:Y:S01]  /*5710*/  FMUL.FTZ R5, R139.reuse, R3.reuse ;  /* 0x000000038b057220 */ /* 0x0e2fe20000410000 */
[----:B------:R-:W-:Y:S01]  /*5720*/  IADD3 R0, R0, 0x1, RZ ;  /* 0x0000000100007810 */ /* 0x000fe20007ffe0ff */
[-C--:B------:R-:W-:Y:S02]  /*5730*/  FMUL.FTZ R7, R139, R2.reuse ;  /* 0x000000028b077220 */ /* 0x080fe40000410000 */
[-C--:B------:R-:W-:Y:S01]  /*5740*/  FFMA.FTZ R5, R12, R2.reuse, -R5 ;  /* 0x000000020c057223 */ /* 0x080fe20000010805 */
[----:B------:R-:W-:Y:S01]  /*5750*/  ISETP.GE.AND P0, PT, R0, c[0x0][0x16c], PT ;  /* 0x00005b0000007a0c */ /* 0x000fe20003f06270 */
[-C--:B------:R-:W-:Y:S02]  /*5760*/  FFMA.FTZ R7, R12, R3.reuse, R7 ;  /* 0x000000030c077223 */ /* 0x080fe40000010007 */
[C---:B------:R-:W-:Y:S02]  /*5770*/  FMUL.FTZ R6, R141.reuse, R3 ;  /* 0x000000038d067220 */ /* 0x040fe40000410000 */
[----:B------:R-:W-:-:S02]  /*5780*/  FMUL.FTZ R12, R141, R2 ;  /* 0x000000028d0c7220 */ /* 0x000fc40000410000 */
[CC--:B------:R-:W-:Y:S02]  /*5790*/  FMUL.FTZ R9, R22.reuse, R3.reuse ;  /* 0x0000000316097220 */ /* 0x0c0fe40000410000 */
[-C--:B------:R-:W-:Y:S02]  /*57a0*/  FMUL.FTZ R127, R22, R2.reuse ;  /* 0x00000002167f7220 */ /* 0x080fe40000410000 */
[CC--:B------:R-:W-:Y:S02]  /*57b0*/  FFMA.FTZ R6, R13.reuse, R2.reuse, -R6 ;  /* 0x000000020d067223 */ /* 0x0c0fe40000010806 */
[-C--:B------:R-:W-:Y:S02]  /*57c0*/  FFMA.FTZ R13, R13, R3.reuse, R12 ;  /* 0x000000030d0d7223 */ /* 0x080fe4000001000c */
[----:B------:R-:W-:Y:S02]  /*57d0*/  FFMA.FTZ R12, R14, R2, -R9 ;  /* 0x000000020e0c7223 */ /* 0x000fe40000010809 */
[----:B------:R-:W-:-:S02]  /*57e0*/  FMUL.FTZ R9, R21, R3 ;  /* 0x0000000315097220 */ /* 0x000fc40000410000 */
[-C--:B------:R-:W-:Y:S02]  /*57f0*/  FMUL.FTZ R129, R21, R2.reuse ;  /* 0x0000000215817220 */ /* 0x080fe40000410000 */
[-C--:B------:R-:W-:Y:S02]  /*5800*/  FFMA.FTZ R127, R14, R3.reuse, R127 ;  /* 0x000000030e7f7223 */ /* 0x080fe4000001007f */
[CC--:B------:R-:W-:Y:S02]  /*5810*/  FMUL.FTZ R14, R20.reuse, R3.reuse ;  /* 0x00000003140e7220 */ /* 0x0c0fe40000410000 */
[-C--:B------:R-:W-:Y:S02]  /*5820*/  FMUL.FTZ R20, R20, R2.reuse ;  /* 0x0000000214147220 */ /* 0x080fe40000410000 */
[C---:B------:R-:W-:Y:S02]  /*5830*/  FFMA.FTZ R9, R16.reuse, R2, -R9 ;  /* 0x0000000210097223 */ /* 0x040fe40000010809 */
[----:B------:R-:W-:-:S02]  /*5840*/  FFMA.FTZ R129, R16, R3, R129 ;  /* 0x0000000310817223 */ /* 0x000fc40000010081 */
[-C--:B------:R-:W-:Y:S02]  /*5850*/  FMUL.FTZ R16, R23, R2.reuse ;  /* 0x0000000217107220 */ /* 0x080fe40000410000 */
[C---:B------:R-:W-:Y:S02]  /*5860*/  FFMA.FTZ R14, R15.reuse, R2, -R14 ;  /* 0x000000020f0e7223 */ /* 0x040fe4000001080e */
[-C--:B------:R-:W-:Y:S02]  /*5870*/  FFMA.FTZ R21, R15, R3.reuse, R20 ;  /* 0x000000030f157223 */ /* 0x080fe40000010014 */
[-C--:B------:R-:W-:Y:S02]  /*5880*/  FMUL.FTZ R15, R23, R3.reuse ;  /* 0x00000003170f7220 */ /* 0x080fe40000410000 */
[-C--:B------:R-:W-:Y:S02]  /*5890*/  FFMA.FTZ R23, R17, R3.reuse, R16 ;  /* 0x0000000311177223 */ /* 0x080fe40000010010 */
[----:B------:R-:W-:-:S02]  /*58a0*/  FMUL.FTZ R16, R143, R3 ;  /* 0x000000038f107220 */ /* 0x000fc40000410000 */
[-C--:B------:R-:W-:Y:S02]  /*58b0*/  FMUL.FTZ R126, R143, R2.reuse ;  /* 0x000000028f7e7220 */ /* 0x080fe40000410000 */
[CC--:B------:R-:W-:Y:S02]  /*58c0*/  FMUL.FTZ R4, R137.reuse, R3.reuse ;  /* 0x0000000389047220 */ /* 0x0c0fe40000410000 */
[-C--:B------:R-:W-:Y:S02]  /*58d0*/  FMUL.FTZ R8, R137, R2.reuse ;  /* 0x0000000289087220 */ /* 0x080fe40000410000 */
[CC--:B------:R-:W-:Y:S02]  /*58e0*/  FFMA.FTZ R16, R19.reuse, R2.reuse, -R16 ;  /* 0x0000000213107223 */ /* 0x0c0fe40000010810 */
[----:B------:R-:W-:Y:S02]  /*58f0*/  FFMA.FTZ R126, R19, R3, R126 ;  /* 0x00000003137e7223 */ /* 0x000fe4000001007e */
[----:B------:R-:W-:-:S02]  /*5900*/  FMUL.FTZ R22, R145, R2 ;  /* 0x0000000291167220 */ /* 0x000fc40000410000 */
[-C--:B------:R-:W-:Y:S02]  /*5910*/  FMUL.FTZ R20, R145, R3.reuse ;  /* 0x0000000391147220 */ /* 0x080fe40000410000 */
[-C--:B------:R-:W-:Y:S02]  /*5920*/  FMUL.FTZ R19, R27, R3.reuse ;  /* 0x000000031b137220 */ /* 0x080fe40000410000 */
[CC--:B------:R-:W-:Y:S02]  /*5930*/  FMUL.FTZ R131, R142.reuse, R3.reuse ;  /* 0x000000038e837220 */ /* 0x0c0fe40000410000 */
[CC--:B------:R-:W-:Y:S02]  /*5940*/  FFMA.FTZ R4, R133.reuse, R2.reuse, -R4 ;  /* 0x0000000285047223 */ /* 0x0c0fe40000010804 */
[----:B------:R-:W-:Y:S02]  /*5950*/  FFMA.FTZ R8, R133, R3, R8 ;  /* 0x0000000385087223 */ /* 0x000fe40000010008 */
[----:B------:R-:W-:-:S02]  /*5960*/  FMUL.FTZ R142, R142, R2 ;  /* 0x000000028e8e7220 */ /* 0x000fc40000410000 */
[CC--:B------:R-:W-:Y:S02]  /*5970*/  FFMA.FTZ R130, R25.reuse, R3.reuse, R22 ;  /* 0x0000000319827223 */ /* 0x0c0fe40000010016 */
[C---:B------:R-:W-:Y:S02]  /*5980*/  FMUL.FTZ R133, R144.reuse, R3 ;  /* 0x0000000390857220 */ /* 0x040fe40000410000 */
[-C--:B------:R-:W-:Y:S02]  /*5990*/  FMUL.FTZ R128, R144, R2.reuse ;  /* 0x0000000290807220 */ /* 0x080fe40000410000 */
[-C--:B------:R-:W-:Y:S02]  /*59a0*/  FFMA.FTZ R20, R25, R2.reuse, -R20 ;  /* 0x0000000219147223 */ /* 0x080fe40000010814 */
[-C--:B------:R-:W-:Y:S02]  /*59b0*/  FFMA.FTZ R22, R26, R2.reuse, -R19 ;  /* 0x000000021a167223 */ /* 0x080fe40000010813 */
[----:B------:R-:W-:-:S02]  /*59c0*/  FFMA.FTZ R15, R17, R2, -R15 ;  /* 0x00000002110f7223 */ /* 0x000fc4000001080f */
[-C--:B------:R-:W-:Y:S02]  /*59d0*/  FMUL.FTZ R27, R27, R2.reuse ;  /* 0x000000021b1b7220 */ /* 0x080fe40000410000 */
[-C--:B------:R-:W-:Y:S02]  /*59e0*/  FMUL.FTZ R19, R33, R3.reuse ;  /* 0x0000000321137220 */ /* 0x080fe40000410000 */
[-C--:B------:R-:W-:Y:S02]  /*59f0*/  FMUL.FTZ R25, R146, R3.reuse ;  /* 0x0000000392197220 */ /* 0x080fe40000410000 */
[-C--:B------:R-:W-:Y:S02]  /*5a00*/  FFMA.FTZ R17, R18, R2.reuse, -R131 ;  /* 0x0000000212117223 */ /* 0x080fe40000010883 */
[----:B------:R-:W-:Y:S02]  /*5a10*/  FMUL.FTZ R146, R146, R2 ;  /* 0x0000000292927220 */ /* 0x000fe40000410000 */
[----:B------:R-:W-:-:S02]  /*5a20*/  FFMA.FTZ R131, R18, R3, R142 ;  /* 0x0000000312837223 */ /* 0x000fc4000001008e */
[CC--:B------:R-:W-:Y:S02]  /*5a30*/  FFMA.FTZ R18, R24.reuse, R2.reuse, -R133 ;  /* 0x0000000218127223 */ /* 0x0c0fe40000010885 */
[-C--:B------:R-:W-:Y:S02]  /*5a40*/  FFMA.FTZ R128, R24, R3.reuse, R128 ;  /* 0x0000000318807223 */ /* 0x080fe40000010080 */
[-C--:B------:R-:W-:Y:S02]  /*5a50*/  FFMA.FTZ R132, R26, R3.reuse, R27 ;  /* 0x000000031a847223 */ /* 0x080fe4000001001b */
[-C--:B------:R-:W-:Y:S02]  /*5a60*/  FFMA.FTZ R24, R32, R2.reuse, -R19 ;  /* 0x0000000220187223 */ /* 0x080fe40000010813 */
[C---:B------:R-:W-:Y:S02]  /*5a70*/  FFMA.FTZ R26, R28.reuse, R2, -R25 ;  /* 0x000000021c1a7223 */ /* 0x040fe40000010819 */
[----:B------:R-:W-:-:S02]  /*5a80*/  FFMA.FTZ R19, R28, R3, R146 ;  /* 0x000000031c137223 */ /* 0x000fc40000010092 */
[-C--:B------:R-:W-:Y:S02]  /*5a90*/  FMUL.FTZ R28, R147, R3.reuse ;  /* 0x00000003931c7220 */ /* 0x080fe40000410000 */
[----:B------:R-:W-:Y:S02]  /*5aa0*/  FMUL.FTZ R25, R31, R3 ;  /* 0x000000031f197220 */ /* 0x000fe40000410000 */
[-C--:B------:R-:W-:Y:S02]  /*5ab0*/  FMUL.FTZ R33, R33, R2.reuse ;  /* 0x0000000221217220 */ /* 0x080fe40000410000 */
[-C--:B------:R-:W-:Y:S02]  /*5ac0*/  FMUL.FTZ R140, R147, R2.reuse ;  /* 0x00000002938c7220 */ /* 0x080fe40000410000 */
[-C--:B------:R-:W-:Y:S02]  /*5ad0*/  FMUL.FTZ R31, R31, R2.reuse ;  /* 0x000000021f1f7220 */ /* 0x080fe40000410000 */
[----:B------:R-:W-:-:S02]  /*5ae0*/  FFMA.FTZ R28, R29, R2, -R28 ;  /* 0x000000021d1c7223 */ /* 0x000fc4000001081c */
[-C--:B------:R-:W-:Y:S02]  /*5af0*/  FFMA.FTZ R32, R32, R3.reuse, R33 ;  /* 0x0000000320207223 */ /* 0x080fe40000010021 */
[-C--:B------:R-:W-:Y:S02]  /*5b00*/  FFMA.FTZ R29, R29, R3.reuse, R140 ;  /* 0x000000031d1d7223 */ /* 0x080fe4000001008c */
[C---:B------:R-:W-:Y:S02]  /*5b10*/  FFMA.FTZ R31, R30.reuse, R3, R31 ;  /* 0x000000031e1f7223 */ /* 0x040fe4000001001f */
[----:B------:R-:W-:Y:S02]  /*5b20*/  FADD.FTZ R120, RZ, R120 ;  /* 0x00000078ff787221 */ /* 0x000fe40000010000 */
        /* <DEDUP_REMOVED lines=51> */
.L_x_1172:
        /* <DEDUP_REMOVED lines=40> */
.L_x_1179:
[----:B------:R-:W-:Y:S05]  /*60e0*/  EXIT ;  /* 0x000000000000794d */ /* 0x000fea0003800000 */
.L_x_1181:
        /* <DEDUP_REMOVED lines=9> */
.L_x_5346:


//--------------------- .text._Z25selective_scan_fwd_kernelI32Selective_Scan_fwd_kernel_traitsILi64ELi16ELi1ELb1ELb0ELb1ELb1EN3c104HalfENS1_7complexIfEEEEv13SSMParamsBase --------------------------
	.section	.text._Z25selective_scan_fwd_kernelI32Selective_Scan_fwd_kernel_traitsILi64ELi16ELi1ELb1ELb0ELb1ELb1EN3c104HalfENS1_7complexIfEEEEv13SSMParamsBase,"ax",@progbits
	.sectioninfo	@"SHI_REGISTERS=154"
	.align	128
        .global         _Z25selective_scan_fwd_kernelI32Selective_Scan_fwd_kernel_traitsILi64ELi16ELi1ELb1ELb0ELb1ELb1EN3c104HalfENS1_7complexIfEEEEv13SSMParamsBase
        .type           _Z25selective_scan_fwd_kernelI32Selective_Scan_fwd_kernel_traitsILi64ELi16ELi1ELb1ELb0ELb1ELb1EN3c104HalfENS1_7complexIfEEEEv13SSMParamsBase,@function
        .size           _Z25selective_scan_fwd_kernelI32Selective_Scan_fwd_kernel_traitsILi64ELi16ELi1ELb1ELb0ELb1ELb1EN3c104HalfENS1_7complexIfEEEEv13SSMParamsBase,(.L_x_5347 - _Z25selective_scan_fwd_kernelI32Selective_Scan_fwd_kernel_traitsILi64ELi16ELi1ELb1ELb0ELb1ELb1EN3c104HalfENS1_7complexIfEEEEv13SSMParamsBase)
        .other          _Z25selective_scan_fwd_kernelI32Selective_Scan_fwd_kernel_traitsILi64ELi16ELi1ELb1ELb0ELb1ELb1EN3c104HalfENS1_7complexIfEEEEv13SSMParamsBase,@"STO_CUDA_ENTRY STV_DEFAULT"
_Z25selective_scan_fwd_kernelI32Selective_Scan_fwd_kernel_traitsILi64ELi16ELi1ELb1ELb0ELb1ELb1EN3c104HalfENS1_7complexIfEEEEv13SSMParamsBase:
.text._Z25selective_scan_fwd_kernelI32Selective_Scan_fwd_kernel_traitsILi64ELi16ELi1ELb1ELb0ELb1ELb1EN3c104HalfENS1_7complexIfEEEEv13SSMParamsBase:
        /* <DEDUP_REMOVED lines=83> */
.L_x_1222:
        /* <DEDUP_REMOVED lines=80> */
.L_x_1183:
[----:B-12---:R-:W-:Y:S05]  /*0a30*/  BSYNC B0 ;  /* 0x0000000000007941 */ /* 0x006fea0003800000 */
.L_x_1182:
        /* <DEDUP_REMOVED lines=36> */
.L_x_1185:
[----:B------:R-:W-:Y:S05]  /*0c80*/  BSYNC B0 ;  /* 0x0000000000007941 */ /* 0x000fea0003800000 */
.L_x_1184:
        /* <DEDUP_REMOVED lines=38> */
.L_x_1187:
[----:B------:R-:W-:Y:S05]  /*0ef0*/  BSYNC B0 ;  /* 0x0000000000007941 */ /* 0x000fea0003800000 */
.L_x_1186:
        /* <DEDUP_REMOVED lines=36> */
.L_x_1189:
[----:B------:R-:W-:Y:S05]  /*1140*/  BSYNC B0 ;  /* 0x0000000000007941 */ /* 0x000fea0003800000 */
.L_x_1188:
        /* <DEDUP_REMOVED lines=42> */
.L_x_1191:
[----:B------:R-:W-:Y:S05]  /*13f0*/  BSYNC B0 ;  /* 0x0000000000007941 */ /* 0x000fea0003800000 */
.L_x_1190:
        /* <DEDUP_REMOVED lines=40> */
.L_x_1193:
[----:B------:R-:W-:Y:S05]  /*1680*/  BSYNC B0 ;  /* 0x0000000000007941 */ /* 0x000fea0003800000 */
.L_x_1192:
        /* <DEDUP_REMOVED lines=42> */
.L_x_1195:
[----:B------:R-:W-:Y:S05]  /*1930*/  BSYNC B0 ;  /* 0x0000000000007941 */ /* 0x000fea0003800000 */
.L_x_1194:
        /* <DEDUP_REMOVED lines=40> */
.L_x_1197:
[----:B------:R-:W-:Y:S05]  /*1bc0*/  BSYNC B0 ;  /* 0x0000000000007941 */ /* 0x000fea0003800000 */
.L_x_1196:
        /* <DEDUP_REMOVED lines=42> */
.L_x_1199:
[----:B------:R-:W-:Y:S05]  /*1e70*/  BSYNC B0 ;  /* 0x0000000000007941 */ /* 0x000fea0003800000 */
.L_x_1198:
        /* <DEDUP_REMOVED lines=40> */
.L_x_1201:
[----:B------:R-:W-:Y:S05]  /*2100*/  BSYNC B0 ;  /* 0x0000000000007941 */ /* 0x000fea0003800000 */
.L_x_1200:
        /* <DEDUP_REMOVED lines=46> */
.L_x_1203:
[----:B------:R-:W-:Y:S05]  /*23f0*/  BSYNC B0 ;  /* 0x0000000000007941 */ /* 0x000fea0003800000 */
.L_x_1202:
        /* <DEDUP_REMOVED lines=33> */
.L_x_1205:
[----:B------:R-:W-:Y:S05]  /*2610*/  BSYNC B0 ;  /* 0x0000000000007941 */ /* 0x000fea0003800000 */
.L_x_1204:
        /* <DEDUP_REMOVED lines=33> */
.L_x_1207:
[----:B------:R-:W-:Y:S05]  /*2830*/  BSYNC B0 ;  /* 0x0000000000007941 */ /* 0x000fea0003800000 */
.L_x_1206:
        /* <DEDUP_REMOVED lines=33> */
.L_x_1209:
[----:B------:R-:W-:Y:S05]  /*2a50*/  BSYNC B0 ;  /* 0x0000000000007941 */ /* 0x000fea0003800000 */
.L_x_1208:
        /* <DEDUP_REMOVED lines=33> */
.L_x_1211:
[----:B------:R-:W-:Y:S05]  /*2c70*/  BSYNC B0 ;  /* 0x0000000000007941 */ /* 0x000fea0003800000 */
.L_x_1210:
        /* <DEDUP_REMOVED lines=33> */
.L_x_1213:
[----:B------:R-:W-:Y:S05]  /*2e90*/  BSYNC B0 ;  /* 0x0000000000007941 */ /* 0x000fea0003800000 */
.L_x_1212:
        /* <DEDUP_REMOVED lines=21> */
.L_x_1220:
        /* <DEDUP_REMOVED lines=24> */
[----:B------:R-:W-:-:S02]  /*3170*/  IMAD R29, R95, c[0x0][0x198], RZ ;  /* 0x000066005f1d7a24 */ /* 0x000fc400078e02ff */
[----:B------:R-:W-:Y:S02]  /*3180*/  IMAD R125, R22, c[0x0][0x1a0], RZ ;  /* 0x00006800167d7a24 */ /* 0x000fe400078e02ff */
[----:B------:R-:W-:Y:S02]  /*3190*/  IMAD R123, R106, c[0x0][0x19c], R29 ;  /* 0x000067006a7b7a24 */ /* 0x000fe400078e021d */
[----:B------:R-:W-:Y:S02]  /*31a0*/  IMAD R125, R0, c[0x0][0x1a4], R125 ;  /* 0x00006900007d7a24 */ /* 0x000fe400078e027d */
[----:B--2---:R-:W-:Y:S02]  /*31b0*/  FMUL.FTZ R25, R2, 1.4426950216293334961 ;  /* 0x3fb8aa3b02197820 */ /* 0x004fe40000410000 */
[C---:B------:R-:W-:Y:S02]  /*31c0*/  FMUL.FTZ R2, R3.reuse, R96 ;  /* 0x0000006003027220 */ /* 0x040fe40000410000 */
[----:B------:R-:W-:-:S02]  /*31d0*/  FMUL.FTZ R23, R3, R98 ;  /* 0x0000006203177220 */ /* 0x000fc40000410000 */
[----:B------:R-:W-:Y:S02]  /*31e0*/  FMUL.RZ R24, R2, 0.15915493667125701904 ;  /* 0x3e22f98302187820 */ /* 0x000fe4000040c000 */
[----:B------:R-:W-:Y:S02]  /*31f0*/  FMUL.FTZ R2, R3, R94 ;  /* 0x0000005e03027220 */ /* 0x000fe40000410000 */
[----:B------:R-:W-:Y:S01]  /*3200*/  FMUL.RZ R23, R23, 0.15915493667125701904 ;  /* 0x3e22f98317177820 */ /* 0x000fe2000040c000 */
[----:B------:R-:W-:Y:S01]  /*3210*/  MUFU.SIN R116, R24 ;  /* 0x0000001800747308 */ /* 0x000fe20000000400 */
[----:B-1----:R-:W-:Y:S02]  /*3220*/  FMUL.RZ R20, R2, 0.15915493667125701904 ;  /* 0x3e22f98302147820 */ /* 0x002fe4000040c000 */
[----:B------:R-:W-:Y:S02]  /*3230*/  FMUL.FTZ R2, R3, R92 ;  /* 0x0000005c03027220 */ /* 0x000fe40000410000 */
[----:B------:R-:W-:-:S02]  /*3240*/  FMUL.FTZ R111, R25, R96 ;  /* 0x00000060196f7220 */ /* 0x000fc40000410000 */
[----:B------:R-:W-:Y:S01]  /*3250*/  FMUL.RZ R21, R2, 0.15915493667125701904 ;  /* 0x3e22f98302157820 */ /* 0x000fe2000040c000 */
[----:B------:R-:W-:Y:S01]  /*3260*/  MUFU.SIN R117, R23 ;  /* 0x0000001700757308 */ /* 0x000fe20000000400 */
[----:B------:R-:W-:Y:S02]  /*3270*/  FMUL.FTZ R2, R3, R90 ;  /* 0x0000005a03027220 */ /* 0x000fe40000410000 */
[C---:B------:R-:W-:Y:S02]  /*3280*/  FMUL.FTZ R114, R25.reuse, R98 ;  /* 0x0000006219727220 */ /* 0x040fe40000410000 */
[C---:B------:R-:W-:Y:S02]  /*3290*/  FMUL.FTZ R120, R25.reuse, R94 ;  /* 0x0000005e19787220 */ /* 0x040fe40000410000 */
[C---:B------:R-:W-:Y:S01]  /*32a0*/  FMUL.FTZ R121, R25.reuse, R92 ;  /* 0x0000005c19797220 */ /* 0x040fe20000410000 */
[----:B------:R0:W-:Y:S01]  /*32b0*/  MUFU.COS R119, R23 ;  /* 0x0000001700777308 */ /* 0x0001e20000000000 */
[----:B------:R-:W-:-:S02]  /*32c0*/  FMUL.FTZ R33, R25, R90 ;  /* 0x0000005a19217220 */ /* 0x000fc40000410000 */
[----:B------:R-:W-:Y:S02]  /*32d0*/  FMUL.FTZ R31, R25, R88 ;  /* 0x00000058191f7220 */ /* 0x000fe40000410000 */
[----:B------:R-:W-:Y:S02]  /*32e0*/  FMUL.FTZ R122, R3, R72 ;  /* 0x00000048037a7220 */ /* 0x000fe40000410000 */
[----:B------:R-:W-:Y:S01]  /*32f0*/  FMUL.FTZ R26, R25, R86 ;  /* 0x00000056191a7220 */ /* 0x000fe20000410000 */
[----:B------:R-:W-:Y:S01]  /*3300*/  MUFU.SIN R35, R20 ;  /* 0x0000001400237308 */ /* 0x000fe20000000400 */
[----:B0-----:R-:W-:Y:S02]  /*3310*/  FMUL.RZ R23, R2, 0.15915493667125701904 ;  /* 0x3e22f98302177820 */ /* 0x001fe4000040c000 */
[----:B------:R-:W-:Y:S02]  /*3320*/  FMUL.FTZ R2, R3, R88 ;  /* 0x0000005803027220 */ /* 0x000fe40000410000 */
[----:B------:R-:W-:-:S02]  /*3330*/  FMUL.RZ R122, R122, 0.15915493667125701904 ;  /* 0x3e22f9837a7a7820 */ /* 0x000fc4000040c000 */
[C---:B------:R-:W-:Y:S01]  /*3340*/  FMUL.FTZ R30, R25.reuse, R84 ;  /* 0x00000054191e7220 */ /* 0x040fe20000410000 */
[----:B------:R0:W-:Y:S01]  /*3350*/  MUFU.COS R115, R20 ;  /* 0x0000001400737308 */ /* 0x0001e20000000000 */
[C---:B------:R-:W-:Y:S02]  /*3360*/  FMUL.FTZ R27, R25.reuse, R80 ;  /* 0x00000050191b7220 */ /* 0x040fe40000410000 */
        /* <DEDUP_REMOVED lines=22> */
[----:B------:R-:W-:-:S05]  /*34d0*/  FMUL.FTZ R2, R25, R82 ;  /* 0x0000005219027220 */ /* 0x000fca0000410000 */
[----:B------:R0:W-:Y:S08]  /*34e0*/  MUFU.COS R103, R23 ;  /* 0x0000001700677308 */ /* 0x0001f00000000000 */
[----:B------:R-:W-:Y:S01]  /*34f0*/  MUFU.SIN R97, R24 ;  /* 0x0000001800617308 */ /* 0x000fe20000000400 */
[----:B0-----:R-:W-:Y:S02]  /*3500*/  FMUL.RZ R23, R20, 0.15915493667125701904 ;  /* 0x3e22f98314177820 */ /* 0x001fe4000040c000 */
[----:B------:R-:W-:-:S05]  /*3510*/  FMUL.FTZ R20, R3, R76 ;  /* 0x0000004c03147220 */ /* 0x000fca0000410000 */
[----:B------:R0:W-:Y:S08]  /*3520*/  MUFU.COS R99, R24 ;  /* 0x0000001800637308 */ /* 0x0001f00000000000 */
[----:B------:R-:W-:Y:S01]  /*3530*/  MUFU.SIN R132, R21 ;  /* 0x0000001500847308 */ /* 0x000fe20000000400 */
[----:B0-----:R-:W-:-:S07]  /*3540*/  FMUL.RZ R24, R20, 0.15915493667125701904 ;  /* 0x3e22f98314187820 */ /* 0x001fce000040c000 */
[----:B------:R0:W-:Y:S08]  /*3550*/  MUFU.COS R28, R21 ;  /* 0x00000015001c7308 */ /* 0x0001f00000000000 */
[----:B------:R-:W1:Y:S01]  /*3560*/  MUFU.EX2 R111, R111 ;  /* 0x0000006f006f7308 */ /* 0x000e620000000800 */
[----:B0-----:R-:W-:-:S05]  /*3570*/  IMAD.WIDE.U32 R20, R106, c[0x0][0x198], RZ ;  /* 0x000066006a147a25 */ /* 0x001fca00078e00ff */
[----:B------:R-:W-:Y:S02]  /*3580*/  IADD3 R21, R21, R123, RZ ;  /* 0x0000007b15157210 */ /* 0x000fe40007ffe0ff */
[----:B------:R-:W-:Y:S08]  /*3590*/  MUFU.SIN R130, R23 ;  /* 0x0000001700827308 */ /* 0x000ff00000000400 */
[----:B------:R0:W-:Y:S01]  /*35a0*/  MUFU.COS R131, R23 ;  /* 0x0000001700837308 */ /* 0x0001e20000000000 */
[----:B-1----:R-:W-:-:S02]  /*35b0*/  FMUL.FTZ R116, R111, R116 ;  /* 0x000000746f747220 */ /* 0x002fc40000410000 */
[----:B------:R-:W-:-:S05]  /*35c0*/  FMUL.FTZ R118, R111, R118 ;  /* 0x000000766f767220 */ /* 0x000fca0000410000 */
[----:B------:R-:W-:Y:S01]  /*35d0*/  MUFU.SIN R128, R24 ;  /* 0x0000001800807308 */ /* 0x000fe20000000400 */
[----:B0-----:R-:W-:-:S04]  /*35e0*/  FMUL.FTZ R23, R3, R74 ;  /* 0x0000004a03177220 */ /* 0x001fc80000410000 */
[----:B------:R-:W-:Y:S01]  /*35f0*/  FMUL.RZ R123, R23, 0.15915493667125701904 ;  /* 0x3e22f983177b7820 */ /* 0x000fe2000040c000 */
[----:B------:R-:W-:Y:S02]  /*3600*/  SHF.L.U32 R23, R87, 0x2, RZ ;  /* 0x0000000257177819 */ /* 0x000fe400000006ff */
[----:B------:R0:W-:Y:S08]  /*3610*/  MUFU.COS R129, R24 ;  /* 0x0000001800817308 */ /* 0x0001f00000000000 */
[----:B------:R-:W1:Y:S01]  /*3620*/  MUFU.EX2 R114, R114 ;  /* 0x0000007200727308 */ /* 0x000e620000000800 */
[----:B0-----:R-:W-:Y:S01]  /*3630*/  LOP3.LUT R24, R23, 0xffffff80, RZ, 0xc0, !PT ;  /* 0xffffff8017187812 */ /* 0x001fe200078ec0ff */
[----:B------:R-:W-:-:S03]  /*3640*/  IMAD.WIDE.U32 R22, R0, c[0x0][0x1a0], R20 ;  /* 0x0000680000167a25 */ /* 0x000fc600078e0014 */
[----:B------:R-:W-:Y:S02]  /*3650*/  IADD3 R24, R24, R85, RZ ;  /* 0x0000005518187210 */ /* 0x000fe40007ffe0ff */
[----:B------:R-:W-:Y:S01]  /*3660*/  IADD3 R21, R23, R125, RZ ;  /* 0x0000007d17157210 */ /* 0x000fe20007ffe0ff */
[----:B------:R-:W0:Y:S01]  /*3670*/  MUFU.EX2 R120, R120 ;  /* 0x0000007800787308 */ /* 0x000e220000000800 */
[----:B------:R-:W-:Y:S01]  /*3680*/  FMUL.FTZ R23, R25, R74 ;  /* 0x0000004a19177220 */ /* 0x000fe20000410000 */
[----:B---3--:R2:W-:Y:S01]  /*3690*/  STS.128 [R24.X16], R4 ;  /* 0x0000000418007388 */ /* 0x0085e2000000cc00 */
[----:B------:R-:W-:-:S03]  /*36a0*/  LEA R20, P0, R22, c[0x0][0x228], 0x3 ;  /* 0x00008a0016147a11 */ /* 0x000fc600078018ff */
[----:B----4-:R3:W-:Y:S01]  /*36b0*/  STS.128 [R24.X16+0x200], R8 ;  /* 0x0002000818007388 */ /* 0x0107e2000000cc00 */
[----:B------:R-:W-:Y:S01]  /*36c0*/  LEA.HI.X R21, R22, c[0x0][0x22c], R21, 0x3, P0 ;  /* 0x00008b0016157a11 */ /* 0x000fe200000f1c15 */
[----:B------:R-:W4:Y:S01]  /*36d0*/  MUFU.EX2 R121, R121 ;  /* 0x0000007900797308 */ /* 0x000f220000000800 */
[C---:B-1----:R-:W-:Y:S01]  /*36e0*/  FMUL.FTZ R119, R114.reuse, R119 ;  /* 0x0000007772777220 */ /* 0x042fe20000410000 */
[----:B------:R-:W-:Y:S01]  /*36f0*/  STS.128 [R24.X16+0x400], R12 ;  /* 0x0004000c18007388 */ /* 0x000fe2000000cc00 */
[----:B------:R-:W-:-:S03]  /*3700*/  FMUL.FTZ R117, R114, R117 ;  /* 0x0000007572757220 */ /* 0x000fc60000410000 */
[----:B------:R-:W-:Y:S01]  /*3710*/  STS.128 [R24.X16+0x600], R16 ;  /* 0x0006001018007388 */ /* 0x000fe2000000cc00 */
[C---:B0-----:R-:W-:Y:S01]  /*3720*/  FMUL.FTZ R114, R120.reuse, R35 ;  /* 0x0000002378727220 */ /* 0x041fe20000410000 */
[----:B------:R-:W0:Y:S01]  /*3730*/  MUFU.EX2 R33, R33 ;  /* 0x0000002100217308 */ /* 0x000e220000000800 */
[-C--:B--2---:R-:W-:Y:S02]  /*3740*/  FMUL.FTZ R6, RZ, R116.reuse ;  /* 0x00000074ff067220 */ /* 0x084fe40000410000 */
[----:B------:R-:W-:Y:S02]  /*3750*/  FMUL.FTZ R115, R120, R115 ;  /* 0x0000007378737220 */ /* 0x000fe40000410000 */
[C---:B---3--:R-:W-:Y:S02]  /*3760*/  FMUL.FTZ R9, R51.reuse, R116 ;  /* 0x0000007433097220 */ /* 0x048fe40000410000 */
[-C--:B------:R-:W-:Y:S01]  /*3770*/  FFMA.FTZ R7, R51, R118.reuse, -R6 ;  /* 0x0000007633077223 */ /* 0x080fe20000010806 */
[----:B------:R-:W1:Y:S01]  /*3780*/  MUFU.EX2 R31, R31 ;  /* 0x0000001f001f7308 */ /* 0x000e620000000800 */
[----:B------:R-:W-:-:S02]  /*3790*/  FFMA.FTZ R9, RZ, R118, R9 ;  /* 0x00000076ff097223 */ /* 0x000fc40000010009 */
[----:B------:R-:W-:Y:S02]  /*37a0*/  FADD.FTZ R7, R50, R7 ;  /* 0x0000000732077221 */ /* 0x000fe40000010000 */
[----:B------:R-:W-:Y:S02]  /*37b0*/  FADD.FTZ R9, RZ, R9 ;  /* 0x00000009ff097221 */ /* 0x000fe40000010000 */
[C---:B------:R-:W-:Y:S01]  /*37c0*/  FMUL.FTZ R8, R114.reuse, R7 ;  /* 0x0000000772087220 */ /* 0x040fe20000410000 */
[----:B------:R-:W2:Y:S01]  /*37d0*/  MUFU.EX2 R2, R2 ;  /* 0x0000000200027308 */ /* 0x000ea20000000800 */
[-C--:B------:R-:W-:Y:S02]  /*37e0*/  FMUL.FTZ R6, R114, R9.reuse ;  /* 0x0000000972067220 */ /* 0x080fe40000410000 */
[C---:B------:R-:W-:Y:S02]  /*37f0*/  FFMA.FTZ R9, R115.reuse, R9, R8 ;  /* 0x0000000973097223 */ /* 0x040fe40000010008 */
[----:B------:R-:W-:-:S02]  /*3800*/  FFMA.FTZ R8, R115, R7, -R6 ;  /* 0x0000000773087223 */ /* 0x000fc40000010806 */
[----:B------:R-:W-:Y:S01]  /*3810*/  FMUL.FTZ R6, R3, R66 ;  /* 0x0000004203067220 */ /* 0x000fe20000410000 */
[----:B------:R-:W3:Y:S01]  /*3820*/  MUFU.EX2 R26, R26 ;  /* 0x0000001a001a7308 */ /* 0x000ee20000000800 */
[----:B----4-:R-:W-:Y:S02]  /*3830*/  FMUL.FTZ R112, R121, R112 ;  /* 0x0000007079707220 */ /* 0x010fe40000410000 */
[----:B------:R-:W-:Y:S02]  /*3840*/  FADD.FTZ R9, RZ, R9 ;  /* 0x00000009ff097221 */ /* 0x000fe40000010000 */
[----:B------:R-:W-:Y:S02]  /*3850*/  FADD.FTZ R8, R49, R8 ;  /* 0x0000000831087221 */ /* 0x000fe40000010000 */
[----:B------:R-:W-:Y:S01]  /*3860*/  FMUL.RZ R11, R6, 0.15915493667125701904 ;  /* 0x3e22f983060b7820 */ /* 0x000fe2000040c000 */
[----:B------:R-:W-:Y:S01]  /*3870*/  MUFU.SIN R124, R122 ;  /* 0x0000007a007c7308 */ /* 0x000fe20000000400 */
[----:B------:R-:W-:-:S02]  /*3880*/  FMUL.FTZ R113, R121, R113 ;  /* 0x0000007179717220 */ /* 0x000fc40000410000 */
[CC--:B------:R-:W-:Y:S02]  /*3890*/  FMUL.FTZ R6, R112.reuse, R9.reuse ;  /* 0x0000000970067220 */ /* 0x0c0fe40000410000 */
[-C--:B------:R-:W-:Y:S02]  /*38a0*/  FMUL.FTZ R10, R112, R8.reuse ;  /* 0x00000008700a7220 */ /* 0x080fe40000410000 */
[C---:B------:R-:W-:Y:S01]  /*38b0*/  FFMA.FTZ R7, R113.reuse, R8, -R6 ;  /* 0x0000000871077223 */ /* 0x040fe20000010806 */
[----:B------:R-:W-:Y:S01]  /*38c0*/  MUFU.COS R125, R122 ;  /* 0x0000007a007d7308 */ /* 0x000fe20000000000 */
[----:B------:R-:W-:Y:S02]  /*38d0*/  FFMA.FTZ R10, R113, R9, R10 ;  /* 0x00000009710a7223 */ /* 0x000fe4000001000a */
[----:B------:R-:W-:Y:S02]  /*38e0*/  FMUL.FTZ R3, R3, R60 ;  /* 0x0000003c03037220 */ /* 0x000fe40000410000 */
[----:B0-----:R-:W-:-:S02]  /*38f0*/  FMUL.FTZ R110, R33, R110 ;  /* 0x0000006e216e7220 */ /* 0x001fc40000410000 */
[----:B------:R-:W-:Y:S01]  /*3900*/  FADD.FTZ R7, R48, R7 ;  /* 0x0000000730077221 */ /* 0x000fe20000010000 */
[----:B------:R-:W-:Y:S01]  /*3910*/  MUFU.EX2 R30, R30 ;  /* 0x0000001e001e7308 */ /* 0x000fe20000000800 */
[----:B------:R-:W-:Y:S02]  /*3920*/  FADD.FTZ R10, RZ, R10 ;  /* 0x0000000aff0a7221 */ /* 0x000fe40000010000 */
[----:B------:R-:W-:Y:S02]  /*3930*/  FMUL.RZ R9, R3, 0.15915493667125701904 ;  /* 0x3e22f98303097820 */ /* 0x000fe4000040c000 */
[----:B------:R-:W-:Y:S02]  /*3940*/  FMUL.FTZ R111, R33, R34 ;  /* 0x00000022216f7220 */ /* 0x000fe40000410000 */
[----:B------:R-:W-:Y:S01]  /*3950*/  FMUL.FTZ R3, R110, R7 ;  /* 0x000000076e037220 */ /* 0x000fe20000410000 */
[----:B------:R-:W-:Y:S01]  /*3960*/  MUFU.SIN R122, R11 ;  /* 0x0000000b007a7308 */ /* 0x000fe20000000400 */
[----:B------:R-:W-:-:S02]  /*3970*/  FMUL.FTZ R4, R25, R72 ;  /* 0x0000004819047220 */ /* 0x000fc40000410000 */
[-C--:B------:R-:W-:Y:S02]  /*3980*/  FMUL.FTZ R6, R110, R10.reuse ;  /* 0x0000000a6e067220 */ /* 0x080fe40000410000 */
[C---:B------:R-:W-:Y:S02]  /*3990*/  FFMA.FTZ R3, R111.reuse, R10, R3 ;  /* 0x0000000a6f037223 */ /* 0x040fe40000010003 */
[----:B------:R-:W-:Y:S01]  /*39a0*/  FFMA.FTZ R8, R111, R7, -R6 ;  /* 0x000000076f087223 */ /* 0x000fe20000010806 */
[----:B------:R-:W0:Y:S01]  /*39b0*/  MUFU.EX2 R4, R4 ;  /* 0x0000000400047308 */ /* 0x000e220000000800 */
[----:B-1----:R-:W-:Y:S02]  /*39c0*/  FMUL.FTZ R108, R31, R108 ;  /* 0x0000006c1f6c7220 */ /* 0x002fe40000410000 */
[----:B------:R-:W-:Y:S02]  /*39d0*/  FADD.FTZ R3, RZ, R3 ;  /* 0x00000003ff037221 */ /* 0x000fe40000010000 */
[----:B------:R-:W-:-:S02]  /*39e0*/  FADD.FTZ R8, R47, R8 ;  /* 0x000000082f087221 */ /* 0x000fc40000010000 */
[----:B------:R-:W-:Y:S01]  /*39f0*/  FMUL.FTZ R5, R25, R66 ;  /* 0x0000004219057220 */ /* 0x000fe20000410000 */
[----:B------:R-:W-:Y:S01]  /*3a00*/  MUFU.COS R6, R9 ;  /* 0x0000000900067308 */ /* 0x000fe20000000000 */
[----:B------:R-:W-:Y:S02]  /*3a10*/  FMUL.FTZ R109, R31, R109 ;  /* 0x0000006d1f6d7220 */ /* 0x000fe40000410000 */
[C---:B------:R-:W-:Y:S02]  /*3a20*/  FMUL.FTZ R7, R108.reuse, R3 ;  /* 0x000000036c077220 */ /* 0x040fe40000410000 */
[----:B------:R-:W-:Y:S02]  /*3a30*/  FMUL.FTZ R10, R108, R8 ;  /* 0x000000086c0a7220 */ /* 0x000fe40000410000 */
[----:B------:R-:W-:Y:S01]  /*3a40*/  FMUL.FTZ R25, R25, R60 ;  /* 0x0000003c19197220 */ /* 0x000fe20000410000 */
[----:B------:R-:W1:Y:S01]  /*3a50*/  MUFU.EX2 R5, R5 ;  /* 0x0000000500057308 */ /* 0x000e620000000800 */
[----:B--2---:R-:W-:-:S02]  /*3a60*/  FMUL.FTZ R99, R2, R99 ;  /* 0x0000006302637220 */ /* 0x004fc40000410000 */
[----:B------:R-:W-:Y:S02]  /*3a70*/  FMUL.FTZ R97, R2, R97 ;  /* 0x0000006102617220 */ /* 0x000fe40000410000 */
[C---:B------:R-:W-:Y:S02]  /*3a80*/  FFMA.FTZ R7, R109.reuse, R8, -R7 ;  /* 0x000000086d077223 */ /* 0x040fe40000010807 */
[----:B------:R-:W-:Y:S01]  /*3a90*/  FFMA.FTZ R10, R109, R3, R10 ;  /* 0x000000036d0a7223 */ /* 0x000fe2000001000a */
[----:B------:R-:W-:Y:S01]  /*3aa0*/  MUFU.COS R2, R11 ;  /* 0x0000000b00027308 */ /* 0x000fe20000000000 */
[----:B---3--:R-:W-:Y:S02]  /*3ab0*/  FMUL.FTZ R105, R26, R105 ;  /* 0x000000691a697220 */ /* 0x008fe40000410000 */
[----:B------:R-:W-:Y:S02]  /*3ac0*/  FADD.FTZ R8, R46, R7 ;  /* 0x000000072e087221 */ /* 0x000fe40000010000 */
[----:B------:R-:W-:-:S02]  /*3ad0*/  FADD.FTZ R10, RZ, R10 ;  /* 0x0000000aff0a7221 */ /* 0x000fc40000010000 */
[C---:B0-----:R-:W-:Y:S01]  /*3ae0*/  FMUL.FTZ R125, R4.reuse, R125 ;  /* 0x0000007d047d7220 */ /* 0x041fe20000410000 */
[----:B------:R-:W0:Y:S01]  /*3af0*/  MUFU.EX2 R25, R25 ;  /* 0x0000001900197308 */ /* 0x000e220000000800 */
[----:B------:R-:W-:Y:S02]  /*3b00*/  FMUL.FTZ R124, R4, R124 ;  /* 0x0000007c047c7220 */ /* 0x000fe40000410000 */
[----:B------:R-:W-:Y:S02]  /*3b10*/  FMUL.FTZ R107, R26, R107 ;  /* 0x0000006b1a6b7220 */ /* 0x000fe40000410000 */
[C---:B------:R-:W-:Y:S02]  /*3b20*/  FMUL.FTZ R4, R105.reuse, R8 ;  /* 0x0000000869047220 */ /* 0x040fe40000410000 */
[-C--:B------:R-:W-:Y:S01]  /*3b30*/  FMUL.FTZ R3, R105, R10.reuse ;  /* 0x0000000a69037220 */ /* 0x080fe20000410000 */
[----:B------:R-:W-:Y:S01]  /*3b40*/  MUFU.SIN R126, R123 ;  /* 0x0000007b007e7308 */ /* 0x000fe20000000400 */
[----:B------:R-:W-:-:S02]  /*3b50*/  FFMA.FTZ R4, R107, R10, R4 ;  /* 0x0000000a6b047223 */ /* 0x000fc40000010004 */
[----:B------:R-:W-:Y:S02]  /*3b60*/  FFMA.FTZ R8, R107, R8, -R3 ;  /* 0x000000086b087223 */ /* 0x000fe40000010803 */
[C---:B------:R-:W-:Y:S02]  /*3b70*/  FMUL.FTZ R101, R30.reuse, R101 ;  /* 0x000000651e657220 */ /* 0x040fe40000410000 */
[----:B------:R-:W-:Y:S01]  /*3b80*/  FADD.FTZ R4, RZ, R4 ;  /* 0x00000004ff047221 */ /* 0x000fe20000010000 */
[----:B------:R2:W-:Y:S01]  /*3b90*/  MUFU.COS R127, R123 ;  /* 0x0000007b007f7308 */ /* 0x0005e20000000000 */
[----:B------:R-:W-:Y:S02]  /*3ba0*/  FADD.FTZ R8, R45, R8 ;  /* 0x000000082d087221 */ /* 0x000fe40000010000 */
[----:B-1----:R-:W-:Y:S02]  /*3bb0*/  FMUL.FTZ R122, R5, R122 ;  /* 0x0000007a057a7220 */ /* 0x002fe40000410000 */
[----:B------:R-:W-:-:S02]  /*3bc0*/  FMUL.FTZ R103, R30, R103 ;  /* 0x000000671e677220 */ /* 0x000fc40000410000 */
[----:B0-----:R-:W-:Y:S01]  /*3bd0*/  FMUL.FTZ R121, R25, R6 ;  /* 0x0000000619797220 */ /* 0x001fe20000410000 */
[----:B------:R-:W0:Y:S01]  /*3be0*/  MUFU.EX2 R27, R27 ;  /* 0x0000001b001b7308 */ /* 0x000e220000000800 */
[----:B--2---:R-:W-:Y:S02]  /*3bf0*/  FMUL.FTZ R123, R5, R2 ;  /* 0x00000002057b7220 */ /* 0x004fe40000410000 */
[----:B------:R-:W-:Y:S02]  /*3c00*/  FMUL.FTZ R2, R117, R116 ;  /* 0x0000007475027220 */ /* 0x000fe40000410000 */
[----:B------:R-:W-:Y:S02]  /*3c10*/  FMUL.FTZ R5, R101, R4 ;  /* 0x0000000465057220 */ /* 0x000fe40000410000 */
[----:B------:R-:W-:Y:S01]  /*3c20*/  FMUL.FTZ R3, R119, R116 ;  /* 0x0000007477037220 */ /* 0x000fe20000410000 */
[----:B------:R-:W1:Y:S01]  /*3c30*/  MUFU.EX2 R32, R32 ;  /* 0x0000002000207308 */ /* 0x000e620000000800 */
[----:B------:R-:W-:-:S02]  /*3c40*/  FMUL.FTZ R6, R101, R8 ;  /* 0x0000000865067220 */ /* 0x000fc40000410000 */
[----:B------:R-:W-:Y:S02]  /*3c50*/  FFMA.FTZ R2, R119, R118, -R2 ;  /* 0x0000007677027223 */ /* 0x000fe40000010802 */
[----:B------:R-:W-:Y:S02]  /*3c60*/  FFMA.FTZ R5, R103, R8, -R5 ;  /* 0x0000000867057223 */ /* 0x000fe40000010805 */
[----:B------:R-:W-:Y:S01]  /*3c70*/  FFMA.FTZ R3, R117, R118, R3 ;  /* 0x0000007675037223 */ /* 0x000fe20000010003 */
[----:B------:R-:W2:Y:S01]  /*3c80*/  MUFU.EX2 R29, R29 ;  /* 0x0000001d001d7308 */ /* 0x000ea20000000800 */
[----:B------:R-:W-:Y:S02]  /*3c90*/  FFMA.FTZ R7, R103, R4, R6 ;  /* 0x0000000467077223 */ /* 0x000fe40000010006 */
[----:B------:R-:W-:Y:S02]  /*3ca0*/  FMUL.FTZ R6, R114, R2 ;  /* 0x0000000272067220 */ /* 0x000fe40000410000 */
[----:B------:R-:W-:-:S02]  /*3cb0*/  FADD.FTZ R8, R44, R5 ;  /* 0x000000052c087221 */ /* 0x000fc40000010000 */
[-C--:B------:R-:W-:Y:S01]  /*3cc0*/  FMUL.FTZ R4, R114, R3.reuse ;  /* 0x0000000372047220 */ /* 0x080fe20000410000 */
[----:B------:R-:W3:Y:S01]  /*3cd0*/  MUFU.EX2 R23, R23 ;  /* 0x0000001700177308 */ /* 0x000ee20000000800 */
[----:B------:R-:W-:Y:S02]  /*3ce0*/  FADD.FTZ R10, RZ, R7 ;  /* 0x00000007ff0a7221 */ /* 0x000fe40000010000 */
[----:B------:R-:W-:Y:S02]  /*3cf0*/  FFMA.FTZ R6, R115, R3, R6 ;  /* 0x0000000373067223 */ /* 0x000fe40000010006 */
[----:B------:R-:W-:Y:S02]  /*3d00*/  FMUL.FTZ R7, R97, R8 ;  /* 0x0000000861077220 */ /* 0x000fe40000410000 */
[----:B------:R-:W-:Y:S01]  /*3d10*/  FFMA.FTZ R4, R115, R2, -R4 ;  /* 0x0000000273047223 */ /* 0x000fe20000010804 */
[----:B------:R4:W1:Y:S01]  /*3d20*/  MUFU.SIN R120, R9 ;  /* 0x0000000900787308 */ /* 0x0008620000000400 */
[----:B------:R-:W-:-:S02]  /*3d30*/  FMUL.FTZ R5, R97, R10 ;  /* 0x0000000a61057220 */ /* 0x000fc40000410000 */
[C---:B------:R-:W-:Y:S02]  /*3d40*/  FMUL.FTZ R2, R112.reuse, R6 ;  /* 0x0000000670027220 */ /* 0x040fe40000410000 */
[C---:B------:R-:W-:Y:S02]  /*3d50*/  FFMA.FTZ R7, R99.reuse, R10, R7 ;  /* 0x0000000a63077223 */ /* 0x040fe40000010007 */
[----:B------:R-:W-:Y:S02]  /*3d60*/  FMUL.FTZ R3, R112, R4 ;  /* 0x0000000470037220 */ /* 0x000fe40000410000 */
[----:B------:R-:W-:Y:S02]  /*3d70*/  FFMA.FTZ R8, R99, R8, -R5 ;  /* 0x0000000863087223 */ /* 0x000fe40000010805 */
[----:B------:R-:W-:Y:S02]  /*3d80*/  FFMA.FTZ R2, R113, R4, -R2 ;  /* 0x0000000471027223 */ /* 0x000fe40000010802 */
[----:B0-----:R-:W-:-:S02]  /*3d90*/  FMUL.FTZ R132, R27, R132 ;  /* 0x000000841b847220 */ /* 0x001fc40000410000 */
[----:B------:R-:W-:Y:S02]  /*3da0*/  FADD.FTZ R7, RZ, R7 ;  /* 0x00000007ff077221 */ /* 0x000fe40000010000 */
[----:B------:R-:W-:Y:S02]  /*3db0*/  FFMA.FTZ R3, R113, R6, R3 ;  /* 0x0000000671037223 */ /* 0x000fe40000010003 */
[----:B------:R-:W-:Y:S02]  /*3dc0*/  FADD.FTZ R8, R43, R8 ;  /* 0x000000082b087221 */ /* 0x000fe40000010000 */
[----:B------:R-:W-:Y:S02]  /*3dd0*/  FMUL.FTZ R6, R110, R2 ;  /* 0x000000026e067220 */ /* 0x000fe40000410000 */
        /* <DEDUP_REMOVED lines=8> */
[----:B------:R-:W-:Y:S02]  /*3e60*/  FMUL.FTZ R2, R108, R6 ;  /* 0x000000066c027220 */ /* 0x000fe40000410000 */
[----:B-1----:R-:W-:Y:S02]  /*3e70*/  FMUL.FTZ R130, R32, R130 ;  /* 0x0000008220827220 */ /* 0x002fe40000410000 */
[----:B------:R-:W-:Y:S02]  /*3e80*/  FADD.FTZ R5, R42, R5 ;  /* 0x000000052a057221 */ /* 0x000fe40000010000 */
[-C--:B------:R-:W-:Y:S02]  /*3e90*/  FMUL.FTZ R3, R108, R4.reuse ;  /* 0x000000046c037220 */ /* 0x080fe40000410000 */
[----:B------:R-:W-:Y:S02]  /*3ea0*/  FADD.FTZ R10, RZ, R10 ;  /* 0x0000000aff0a7221 */ /* 0x000fe40000010000 */
[----:B------:R-:W-:-:S02]  /*3eb0*/  FFMA.FTZ R2, R109, R4, -R2 ;  /* 0x000000046d027223 */ /* 0x000fc40000010802 */
[----:B------:R-:W-:Y:S02]  /*3ec0*/  FMUL.FTZ R131, R32, R131 ;  /* 0x0000008320837220 */ /* 0x000fe40000410000 */
[C---:B------:R-:W-:Y:S02]  /*3ed0*/  FMUL.FTZ R7, R130.reuse, R5 ;  /* 0x0000000582077220 */ /* 0x040fe40000410000 */
[----:B------:R-:W-:Y:S02]  /*3ee0*/  FFMA.FTZ R6, R109, R6, R3 ;  /* 0x000000066d067223 */ /* 0x000fe40000010003 */
[----:B------:R-:W-:Y:S02]  /*3ef0*/  FMUL.FTZ R8, R130, R10 ;  /* 0x0000000a82087220 */ /* 0x000fe40000410000 */
[----:B------:R-:W-:Y:S02]  /*3f00*/  FMUL.FTZ R4, R105, R2 ;  /* 0x0000000269047220 */ /* 0x000fe40000410000 */
[----:B------:R-:W-:-:S02]  /*3f10*/  FFMA.FTZ R7, R131, R10, R7 ;  /* 0x0000000a83077223 */ /* 0x000fc40000010007 */
[-C--:B------:R-:W-:Y:S02]  /*3f20*/  FMUL.FTZ R3, R105, R6.reuse ;  /* 0x0000000669037220 */ /* 0x080fe40000410000 */
[----:B------:R-:W-:Y:S02]  /*3f30*/  FFMA.FTZ R8, R131, R5, -R8 ;  /* 0x0000000583087223 */ /* 0x000fe40000010808 */
[----:B------:R-:W-:Y:S02]  /*3f40*/  FFMA.FTZ R4, R107, R6, R4 ;  /* 0x000000066b047223 */ /* 0x000fe40000010004 */
[----:B--2---:R-:W-:Y:S02]  /*3f50*/  FMUL.FTZ R128, R29, R128 ;  /* 0x000000801d807220 */ /* 0x004fe40000410000 */
[----:B------:R-:W-:Y:S02]  /*3f60*/  FADD.FTZ R7, RZ, R7 ;  /* 0x00000007ff077221 */ /* 0x000fe40000010000 */
[----:B------:R-:W-:-:S02]  /*3f70*/  FFMA.FTZ R2, R107, R2, -R3 ;  /* 0x000000026b027223 */ /* 0x000fc40000010803 */
[----:B------:R-:W-:Y:S02]  /*3f80*/  FADD.FTZ R8, R41, R8 ;  /* 0x0000000829087221 */ /* 0x000fe40000010000 */
[----:B------:R-:W-:Y:S02]  /*3f90*/  FMUL.FTZ R3, R101, R4 ;  /* 0x0000000465037220 */ /* 0x000fe40000410000 */
[----:B------:R-:W-:Y:S02]  /*3fa0*/  FMUL.FTZ R129, R29, R129 ;  /* 0x000000811d817220 */ /* 0x000fe40000410000 */
[C---:B------:R-:W-:Y:S02]  /*3fb0*/  FMUL.FTZ R6, R128.reuse, R7 ;  /* 0x0000000780067220 */ /* 0x040fe40000410000 */
[----:B------:R-:W-:Y:S02]  /*3fc0*/  FMUL.FTZ R5, R101, R2 ;  /* 0x0000000265057220 */ /* 0x000fe40000410000 */
[----:B------:R-:W-:-:S02]  /*3fd0*/  FMUL.FTZ R10, R128, R8 ;  /* 0x00000008800a7220 */ /* 0x000fc40000410000 */
[----:B------:R-:W-:Y:S02]  /*3fe0*/  FFMA.FTZ R2, R103, R2, -R3 ;  /* 0x0000000267027223 */ /* 0x000fe40000010803 */
[----:B----4-:R-:W-:Y:S02]  /*3ff0*/  FFMA.FTZ R9, R129, R8, -R6 ;  /* 0x0000000881097223 */ /* 0x010fe40000010806 */
[----:B------:R-:W-:Y:S02]  /*4000*/  FFMA.FTZ R4, R103, R4, R5 ;  /* 0x0000000467047223 */ /* 0x000fe40000010005 */
[----:B------:R-:W-:Y:S02]  /*4010*/  FFMA.FTZ R10, R129, R7, R10 ;  /* 0x00000007810a7223 */ /* 0x000fe4000001000a */
[----:B------:R-:W-:Y:S02]  /*4020*/  FMUL.FTZ R5, R97, R2 ;  /* 0x0000000261057220 */ /* 0x000fe40000410000 */
[----:B---3--:R-:W-:-:S02]  /*4030*/  FMUL.FTZ R126, R23, R126 ;  /* 0x0000007e177e7220 */ /* 0x008fc40000410000 */
[----:B------:R-:W-:Y:S02]  /*4040*/  FADD.FTZ R9, R40, R9 ;  /* 0x0000000928097221 */ /* 0x000fe40000010000 */
[-C--:B------:R-:W-:Y:S02]  /*4050*/  FMUL.FTZ R3, R97, R4.reuse ;  /* 0x0000000461037220 */ /* 0x080fe40000410000 */
[----:B------:R-:W-:Y:S02]  /*4060*/  FADD.FTZ R10, RZ, R10 ;  /* 0x0000000aff0a7221 */ /* 0x000fe40000010000 */
[----:B------:R-:W-:Y:S02]  /*4070*/  FFMA.FTZ R5, R99, R4, R5 ;  /* 0x0000000463057223 */ /* 0x000fe40000010005 */
[----:B------:R-:W-:Y:S02]  /*4080*/  FMUL.FTZ R127, R23, R127 ;  /* 0x0000007f177f7220 */ /* 0x000fe40000410000 */
[----:B------:R-:W-:-:S02]  /*4090*/  FMUL.FTZ R7, R126, R9 ;  /* 0x000000097e077220 */ /* 0x000fc40000410000 */
[----:B------:R-:W-:Y:S02]  /*40a0*/  FFMA.FTZ R3, R99, R2, -R3 ;  /* 0x0000000263037223 */ /* 0x000fe40000010803 */
[-C--:B------:R-:W-:Y:S02]  /*40b0*/  FMUL.FTZ R6, R126, R10.reuse ;  /* 0x0000000a7e067220 */ /* 0x080fe40000410000 */
[C---:B------:R-:W-:Y:S02]  /*40c0*/  FMUL.FTZ R2, R132.reuse, R5 ;  /* 0x0000000584027220 */ /* 0x040fe40000410000 */
[C---:B------:R-:W-:Y:S02]  /*40d0*/  FFMA.FTZ R7, R127.reuse, R10, R7 ;  /* 0x0000000a7f077223 */ /* 0x040fe40000010007 */
[----:B------:R-:W-:Y:S02]  /*40e0*/  FMUL.FTZ R4, R132, R3 ;  /* 0x0000000384047220 */ /* 0x000fe40000410000 */
[----:B------:R-:W-:-:S02]  /*40f0*/  FFMA.FTZ R6, R127, R9, -R6 ;  /* 0x000000097f067223 */ /* 0x000fc40000010806 */
[C---:B------:R-:W-:Y:S02]  /*4100*/  FFMA.FTZ R2, R133.reuse, R3, -R2 ;  /* 0x0000000385027223 */ /* 0x040fe40000010802 */
[----:B------:R-:W-:Y:S02]  /*4110*/  FADD.FTZ R8, RZ, R7 ;  /* 0x00000007ff087221 */ /* 0x000fe40000010000 */
[----:B------:R-:W-:Y:S02]  /*4120*/  FFMA.FTZ R4, R133, R5, R4 ;  /* 0x0000000585047223 */ /* 0x000fe40000010004 */
[----:B------:R-:W-:Y:S02]  /*4130*/  FADD.FTZ R7, R39, R6 ;  /* 0x0000000627077221 */ /* 0x000fe40000010000 */
[C---:B------:R-:W-:Y:S02]  /*4140*/  FMUL.FTZ R6, R130.reuse, R2 ;  /* 0x0000000282067220 */ /* 0x040fe40000410000 */
        /* <DEDUP_REMOVED lines=23> */
[----:B------:R-:W-:Y:S02]  /*42c0*/  FMUL.FTZ R120, R25, R120 ;  /* 0x0000007819787220 */ /* 0x000fe40000410000 */
[----:B------:R-:W-:-:S02]  /*42d0*/  FADD.FTZ R8, R37, R8 ;  /* 0x0000000825087221 */ /* 0x000fc40000010000 */
[C---:B------:R-:W-:Y:S02]  /*42e0*/  FMUL.FTZ R4, R124.reuse, R6 ;  /* 0x000000067c047220 */ /* 0x040fe40000410000 */
[----:B------:R-:W-:Y:S02]  /*42f0*/  FADD.FTZ R10, RZ, R10 ;  /* 0x0000000aff0a7221 */ /* 0x000fe40000010000 */
        /* <DEDUP_REMOVED lines=135> */
[--C-:B------:R-:W-:Y:S01]  /*4b70*/  HADD2.F32 R18, -RZ, R19.reuse.H0_H0 ;  /* 0x20000013ff127230 */ /* 0x100fe20000004100 */
[-C--:B---3--:R-:W-:Y:S02]  /*4b80*/  FMUL.FTZ R151, R11, R33.reuse ;  /* 0x000000210b977220 */ /* 0x088fe40000410000 */
[CC--:B------:R-:W-:Y:S02]  /*4b90*/  FMUL.FTZ R147, R9.reuse, R33.reuse ;  /* 0x0000002109937220 */ /* 0x0c0fe40000410000 */
[-C--:B------:R-:W-:Y:S02]  /*4ba0*/  FMUL.FTZ R149, R8, R33.reuse ;  /* 0x0000002108957220 */ /* 0x080fe40000410000 */
[C---:B------:R-:W-:Y:S02]  /*4bb0*/  FMUL.FTZ R33, R10.reuse, R33 ;  /* 0x000000210a217220 */ /* 0x040fe40000410000 */
[-C--:B------:R-:W-:Y:S01]  /*4bc0*/  FFMA.FTZ R151, R10, R32.reuse, -R151 ;  /* 0x000000200a977223 */ /* 0x080fe20000010897 */
[----:B------:R-:W-:Y:S01]  /*4bd0*/  HADD2.F32 R143, -RZ, R19.H1_H1 ;  /* 0x30000013ff8f7230 */ /* 0x000fe20000004100 */
[-C--:B------:R-:W-:Y:S01]  /*4be0*/  FFMA.FTZ R148, R8, R32.reuse, -R147 ;  /* 0x0000002008947223 */ /* 0x080fe20000010893 */
[--C-:B------:R-:W-:Y:S01]  /*4bf0*/  HADD2.F32 R19, -RZ, R24.reuse.H0_H0 ;  /* 0x20000018ff137230 */ /* 0x100fe20000004100 */
[-C--:B------:R-:W-:Y:S01]  /*4c00*/  FFMA.FTZ R149, R9, R32.reuse, R149 ;  /* 0x0000002009957223 */ /* 0x080fe20000010095 */
[----:B------:R-:W-:Y:S01]  /*4c10*/  HADD2.F32 R144, -RZ, R24.H1_H1 ;  /* 0x30000018ff907230 */ /* 0x000fe20000004100 */
[----:B------:R-:W-:Y:S01]  /*4c20*/  FFMA.FTZ R150, R11, R32, R33 ;  /* 0x000000200b967223 */ /* 0x000fe20000010021 */
[--C-:B------:R-:W-:Y:S01]  /*4c30*/  HADD2.F32 R32, -RZ, R28.reuse.H0_H0 ;  /* 0x2000001cff207230 */ /* 0x100fe20000004100 */
[----:B------:R-:W-:Y:S01]  /*4c40*/  FADD.FTZ R151, R34, R151 ;  /* 0x0000009722977221 */ /* 0x000fe20000010000 */
        /* <DEDUP_REMOVED lines=11> */
[----:B------:R-:W-:Y:S02]  /*4d00*/  HADD2.F32 R26, -RZ, R27.H0_H0 ;  /* 0x2000001bff1a7230 */ /* 0x000fe40000004100 */
        /* <DEDUP_REMOVED lines=20> */
.L_x_1216:
        /* <DEDUP_REMOVED lines=16> */
.L_x_1217:
[----:B------:R-:W-:Y:S05]  /*4f50*/  BSYNC B0 ;  /* 0x0000000000007941 */ /* 0x000fea0003800000 */
.L_x_1215:
        /* <DEDUP_REMOVED lines=122> */
.L_x_1219:
[----:B------:R-:W-:Y:S05]  /*5700*/  BSYNC B0 ;  /* 0x0000000000007941 */ /* 0x000fea0003800000 */
.L_x_1218:
[-C--:B-1---5:R-:W-:Y:S01]  /*5710*/  FMUL.FTZ R5, R140, R3.reuse ;  /* 0x000000038c057220 */ /* 0x0a2fe20000410000 */
[----:B------:R-:W-:Y:S01]  /*5720*/  IADD3 R0, R0, 0x1, RZ ;  /* 0x0000000100007810 */ /* 0x000fe20007ffe0ff */
[-C--:B------:R-:W-:Y:S02]  /*5730*/  FMUL.FTZ R127, R140, R2.reuse ;  /* 0x000000028c7f7220 */ /* 0x080fe40000410000 */
[-C--:B------:R-:W-:Y:S01]  /*5740*/  FMUL.FTZ R7, R142, R3.reuse ;  /* 0x000000038e077220 */ /* 0x080fe20000410000 */
[----:B------:R-:W-:Y:S01]  /*5750*/  ISETP.GE.AND P0, PT, R0, c[0x0][0x16c], PT ;  /* 0x00005b0000007a0c */ /* 0x000fe20003f06270 */
[-C--:B------:R-:W-:Y:S02]  /*5760*/  FMUL.FTZ R8, R142, R2.reuse ;  /* 0x000000028e087220 */ /* 0x080fe40000410000 */
[C---:B------:R-:W-:Y:S02]  /*5770*/  FFMA.FTZ R5, R12.reuse, R2, -R5 ;  /* 0x000000020c057223 */ /* 0x040fe40000010805 */
[----:B------:R-:W-:-:S02]  /*5780*/  FFMA.FTZ R127, R12, R3, R127 ;  /* 0x000000030c7f7223 */ /* 0x000fc4000001007f */
[CC--:B------:R-:W-:Y:S02]  /*5790*/  FFMA.FTZ R7, R13.reuse, R2.reuse, -R7 ;  /* 0x000000020d077223 */ /* 0x0c0fe40000010807 */
[-C--:B------:R-:W-:Y:S02]  /*57a0*/  FFMA.FTZ R8, R13, R3.reuse, R8 ;  /* 0x000000030d087223 */ /* 0x080fe40000010008 */
[CC--:B------:R-:W-:Y:S02]  /*57b0*/  FMUL.FTZ R13, R20.reuse, R3.reuse ;  /* 0x00000003140d7220 */ /* 0x0c0fe40000410000 */
[-C--:B------:R-:W-:Y:S02]  /*57c0*/  FMUL.FTZ R12, R20, R2.reuse ;  /* 0x00000002140c7220 */ /* 0x080fe40000410000 */
[C---:B------:R-:W-:Y:S02]  /*57d0*/  FMUL.FTZ R129, R21.reuse, R3 ;  /* 0x0000000315817220 */ /* 0x040fe40000410000 */
[----:B------:R-:W-:-:S02]  /*57e0*/  FMUL.FTZ R21, R21, R2 ;  /* 0x0000000215157220 */ /* 0x000fc40000410000 */
[CC--:B------:R-:W-:Y:S02]  /*57f0*/  FFMA.FTZ R13, R15.reuse, R2.reuse, -R13 ;  /* 0x000000020f0d7223 */ /* 0x0c0fe4000001080d */
[-C--:B------:R-:W-:Y:S02]  /*5800*/  FFMA.FTZ R12, R15, R3.reuse, R12 ;  /* 0x000000030f0c7223 */ /* 0x080fe4000001000c */
[CC--:B------:R-:W-:Y:S02]  /*5810*/  FFMA.FTZ R15, R16.reuse, R2.reuse, -R129 ;  /* 0x00000002100f7223 */ /* 0x0c0fe40000010881 */
[-C--:B------:R-:W-:Y:S02]  /*5820*/  FFMA.FTZ R129, R16, R3.reuse, R21 ;  /* 0x0000000310817223 */ /* 0x080fe40000010015 */
[C---:B------:R-:W-:Y:S02]  /*5830*/  FMUL.FTZ R16, R23.reuse, R2 ;  /* 0x0000000217107220 */ /* 0x040fe40000410000 */
[----:B------:R-:W-:-:S02]  /*5840*/  FMUL.FTZ R21, R23, R3 ;  /* 0x0000000317157220 */ /* 0x000fc40000410000 */
[-C--:B------:R-:W-:Y:S02]  /*5850*/  FFMA.FTZ R23, R17, R3.reuse, R16 ;  /* 0x0000000311177223 */ /* 0x080fe40000010010 */
[CC--:B------:R-:W-:Y:S02]  /*5860*/  FMUL.FTZ R16, R144.reuse, R3.reuse ;  /* 0x0000000390107220 */ /* 0x0c0fe40000410000 */
[-C--:B------:R-:W-:Y:S02]  /*5870*/  FMUL.FTZ R128, R144, R2.reuse ;  /* 0x0000000290807220 */ /* 0x080fe40000410000 */
[C---:B------:R-:W-:Y:S02]  /*5880*/  FMUL.FTZ R9, R22.reuse, R3 ;  /* 0x0000000316097220 */ /* 0x040fe40000410000 */
[-C--:B------:R-:W-:Y:S02]  /*5890*/  FMUL.FTZ R22, R22, R2.reuse ;  /* 0x0000000216167220 */ /* 0x080fe40000410000 */
[----:B------:R-:W-:-:S02]  /*58a0*/  FFMA.FTZ R16, R19, R2, -R16 ;  /* 0x0000000213107223 */ /* 0x000fc40000010810 */
[-C--:B------:R-:W-:Y:S02]  /*58b0*/  FFMA.FTZ R128, R19, R3.reuse, R128 ;  /* 0x0000000313807223 */ /* 0x080fe40000010080 */
[CC--:B------:R-:W-:Y:S02]  /*58c0*/  FMUL.FTZ R20, R146.reuse, R3.reuse ;  /* 0x0000000392147220 */ /* 0x0c0fe40000410000 */
[-C--:B------:R-:W-:Y:S02]  /*58d0*/  FMUL.FTZ R19, R27, R3.reuse ;  /* 0x000000031b137220 */ /* 0x080fe40000410000 */
[-C--:B------:R-:W-:Y:S02]  /*58e0*/  FMUL.FTZ R146, R146, R2.reuse ;  /* 0x0000000292927220 */ /* 0x080fe40000410000 */
[----:B------:R-:W-:Y:S02]  /*58f0*/  FFMA.FTZ R9, R14, R2, -R9 ;  /* 0x000000020e097223 */ /* 0x000fe40000010809 */
[----:B------:R-:W-:-:S02]  /*5900*/  FMUL.FTZ R131, R143, R3 ;  /* 0x000000038f837220 */ /* 0x000fc40000410000 */
[-C--:B------:R-:W-:Y:S02]  /*5910*/  FFMA.FTZ R14, R14, R3.reuse, R22 ;  /* 0x000000030e0e7223 */ /* 0x080fe40000010016 */
[-C--:B------:R-:W-:Y:S02]  /*5920*/  FMUL.FTZ R143, R143, R2.reuse ;  /* 0x000000028f8f7220 */ /* 0x080fe40000410000 */
[C---:B------:R-:W-:Y:S02]  /*5930*/  FMUL.FTZ R133, R145.reuse, R3 ;  /* 0x0000000391857220 */ /* 0x040fe40000410000 */
[-C--:B------:R-:W-:Y:S02]  /*5940*/  FMUL.FTZ R130, R145, R2.reuse ;  /* 0x0000000291827220 */ /* 0x080fe40000410000 */
[-C--:B------:R-:W-:Y:S02]  /*5950*/  FFMA.FTZ R22, R26, R2.reuse, -R19 ;  /* 0x000000021a167223 */ /* 0x080fe40000010813 */
[----:B------:R-:W-:-:S02]  /*5960*/  FFMA.FTZ R21, R17, R2, -R21 ;  /* 0x0000000211157223 */ /* 0x000fc40000010815 */
[CC--:B------:R-:W-:Y:S02]  /*5970*/  FFMA.FTZ R20, R25.reuse, R2.reuse, -R20 ;  /* 0x0000000219147223 */ /* 0x0c0fe40000010814 */
[-C--:B------:R-:W-:Y:S02]  /*5980*/  FFMA.FTZ R146, R25, R3.reuse, R146 ;  /* 0x0000000319927223 */ /* 0x080fe40000010092 */
[-C--:B------:R-:W-:Y:S02]  /*5990*/  FMUL.FTZ R19, R33, R3.reuse ;  /* 0x0000000321137220 */ /* 0x080fe40000410000 */
[-C--:B------:R-:W-:Y:S02]  /*59a0*/  FFMA.FTZ R17, R18, R2.reuse, -R131 ;  /* 0x0000000212117223 */ /* 0x080fe40000010883 */
[----:B------:R-:W-:Y:S02]  /*59b0*/  FMUL.FTZ R27, R27, R2 ;  /* 0x000000021b1b7220 */ /* 0x000fe40000410000 */
[----:B------:R-:W-:-:S02]  /*59c0*/  FMUL.FTZ R25, R34, R3 ;  /* 0x0000000322197220 */ /* 0x000fc40000410000 */
[-C--:B------:R-:W-:Y:S02]  /*59d0*/  FFMA.FTZ R131, R18, R3.reuse, R143 ;  /* 0x0000000312837223 */ /* 0x080fe4000001008f */
[-C--:B------:R-:W-:Y:S02]  /*59e0*/  FMUL.FTZ R34, R34, R2.reuse ;  /* 0x0000000222227220 */ /* 0x080fe40000410000 */
[CC--:B------:R-:W-:Y:S02]  /*59f0*/  FFMA.FTZ R18, R24.reuse, R2.reuse, -R133 ;  /* 0x0000000218127223 */ /* 0x0c0fe40000010885 */
[-C--:B------:R-:W-:Y:S02]  /*5a00*/  FFMA.FTZ R130, R24, R3.reuse, R130 ;  /* 0x0000000318827223 */ /* 0x080fe40000010082 */
[----:B------:R-:W-:Y:S02]  /*5a10*/  FFMA.FTZ R24, R32, R2, -R19 ;  /* 0x0000000220187223 */ /* 0x000fe40000010813 */
[----:B------:R-:W-:-:S02]  /*5a20*/  FFMA.FTZ R26, R26, R3, R27 ;  /* 0x000000031a1a7223 */ /* 0x000fc4000001001b */
[-C--:B------:R-:W-:Y:S02]  /*5a30*/  FFMA.FTZ R19, R28, R2.reuse, -R25 ;  /* 0x000000021c137223 */ /* 0x080fe40000010819 */
[-C--:B------:R-:W-:Y:S02]  /*5a40*/  FMUL.FTZ R4, R138, R3.reuse ;  /* 0x000000038a047220 */ /* 0x080fe40000410000 */
[-C--:B------:R-:W-:Y:S02]  /*5a50*/  FFMA.FTZ R34, R28, R3.reuse, R34 ;  /* 0x000000031c227223 */ /* 0x080fe40000010022 */
[-C--:B------:R-:W-:Y:S02]  /*5a60*/  FMUL.FTZ R25, R147, R3.reuse ;  /* 0x0000000393197220 */ /* 0x080fe40000410000 */
[----:B------:R-:W-:Y:S02]  /*5a70*/  FMUL.FTZ R27, R31, R3 ;  /* 0x000000031f1b7220 */ /* 0x000fe40000410000 */
[----:B------:R-:W-:-:S02]  /*5a80*/  FMUL.FTZ R6, R138, R2 ;  /* 0x000000028a067220 */ /* 0x000fc40000410000 */
[-C--:B------:R-:W-:Y:S02]  /*5a90*/  FMUL.FTZ R33, R33, R2.reuse ;  /* 0x0000000221217220 */ /* 0x080fe40000410000 */
[-C--:B------:R-:W-:Y:S02]  /*5aa0*/  FMUL.FTZ R28, R147, R2.reuse ;  /* 0x00000002931c7220 */ /* 0x080fe40000410000 */
[-C--:B------:R-:W-:Y:S02]  /*5ab0*/  FMUL.FTZ R31, R31, R2.reuse ;  /* 0x000000021f1f7220 */ /* 0x080fe40000410000 */
        /* <DEDUP_REMOVED lines=58> */
.L_x_1214:
        /* <DEDUP_REMOVED lines=198> */
.L_x_1221:
[----:B------:R-:W-:Y:S05]  /*6ac0*/  EXIT ;  /* 0x000000000000794d */ /* 0x000fea0003800000 */
.L_x_1223:
        /* <DEDUP_REMOVED lines=11> */
.L_x_5347:


//--------------------- .text._Z25selective_scan_fwd_kernelI32Selective_Scan_fwd_kernel_traitsILi64ELi16ELi1ELb1ELb1ELb0ELb0EN3c104HalfENS1_7complexIfEEEEv13SSMParamsBase --------------------------
	.section	.text._Z25selective_scan_fwd_kernelI32Selective_Scan_fwd_kernel_traitsILi64ELi16ELi1ELb1ELb1ELb0ELb0EN3c104HalfENS1_7complexIfEEEEv13SSMParamsBase,"ax",@progbits
	.sectioninfo	@"SHI_REGISTERS=160"
	.align	128
        .global         _Z25selective_scan_fwd_kernelI32Selective_Scan_fwd_kernel_traitsILi64ELi16ELi1ELb1ELb1ELb0ELb0EN3c104HalfENS1_7complexIfEEEEv13SSMParamsBase
        .type           _Z25selective_scan_fwd_kernelI32Selective_Scan_fwd_kernel_traitsILi64ELi16ELi1ELb1ELb1ELb0ELb0EN3c104HalfENS1_7complexIfEEEEv13SSMParamsBase,@function
        .size           _Z25selective_scan_fwd_kernelI32Selective_Scan_fwd_kernel_traitsILi64ELi16ELi1ELb1ELb1ELb0ELb0EN3c104HalfENS1_7complexIfEEEEv13SSMParamsBase,(.L_x_5348 - _Z25selective_scan_fwd_kernelI32Selective_Scan_fwd_kernel_traitsILi64ELi16ELi1ELb1ELb1ELb0ELb0EN3c104HalfENS1_7complexIfEEEEv13SSMParamsBase)
        .other          _Z25selective_scan_fwd_kernelI32Selective_Scan_fwd_kernel_traitsILi64ELi16ELi1ELb1ELb1ELb0ELb0EN3c104HalfENS1_7complexIfEEEEv13SSMParamsBase,@"STO_CUDA_ENTRY STV_DEFAULT"
_Z25selective_scan_fwd_kernelI32Selective_Scan_fwd_kernel_traitsILi64ELi16ELi1ELb1ELb1ELb0ELb0EN3c104HalfENS1_7complexIfEEEEv13SSMParamsBase:
.text._Z25selective_scan_fwd_kernelI32Selective_Scan_fwd_kernel_traitsILi64ELi16ELi1ELb1ELb1ELb0ELb0EN3c104HalfENS1_7complexIfEEEEv13SSMParamsBase:
        /* <DEDUP_REMOVED lines=83> */
.L_x_1264:
        /* <DEDUP_REMOVED lines=80> */
.L_x_1225:
[----:B-12---:R-:W-:Y:S05]  /*0a30*/  BSYNC B0 ;  /* 0x0000000000007941 */ /* 0x006fea0003800000 */
.L_x_1224:
        /* <DEDUP_REMOVED lines=36> */
.L_x_1227:
[----:B------:R-:W-:Y:S05]  /*0c80*/  BSYNC B0 ;  /* 0x0000000000007941 */ /* 0x000fea0003800000 */
.L_x_1226:
        /* <DEDUP_REMOVED lines=38> */
.L_x_1229:
[----:B------:R-:W-:Y:S05]  /*0ef0*/  BSYNC B0 ;  /* 0x0000000000007941 */ /* 0x000fea0003800000 */
.L_x_1228:
        /* <DEDUP_REMOVED lines=36> */
.L_x_1231:
[----:B------:R-:W-:Y:S05]  /*1140*/  BSYNC B0 ;  /* 0x0000000000007941 */ /* 0x000fea0003800000 */
.L_x_1230:
        /* <DEDUP_REMOVED lines=38> */
.L_x_1233:
[----:B------:R-:W-:Y:S05]  /*13b0*/  BSYNC B0 ;  /* 0x0000000000007941 */ /* 0x000fea0003800000 */
.L_x_1232:
        /* <DEDUP_REMOVED lines=36> */
.L_x_1235:
[----:B------:R-:W-:Y:S05]  /*1600*/  BSYNC B0 ;  /* 0x0000000000007941 */ /* 0x000fea0003800000 */
.L_x_1234:
        /* <DEDUP_REMOVED lines=38> */
.L_x_1237:
[----:B------:R-:W-:Y:S05]  /*1870*/  BSYNC B0 ;  /* 0x0000000000007941 */ /* 0x000fea0003800000 */
.L_x_1236:
        /* <DEDUP_REMOVED lines=37> */
.L_x_1239:
[----:B------:R-:W-:Y:S05]  /*1ad0*/  BSYNC B0 ;  /* 0x0000000000007941 */ /* 0x000fea0003800000 */
.L_x_1238:
        /* <DEDUP_REMOVED lines=42> */
.L_x_1241:
[----:B------:R-:W-:Y:S05]  /*1d80*/  BSYNC B0 ;  /* 0x0000000000007941 */ /* 0x000fea0003800000 */
.L_x_1240:
        /* <DEDUP_REMOVED lines=40> */
.L_x_1243:
[----:B------:R-:W-:Y:S05]  /*2010*/  BSYNC B0 ;  /* 0x0000000000007941 */ /* 0x000fea0003800000 */
.L_x_1242:
        /* <DEDUP_REMOVED lines=46> */
.L_x_1245:
[----:B------:R-:W-:Y:S05]  /*2300*/  BSYNC B0 ;  /* 0x0000000000007941 */ /* 0x000fea0003800000 */
.L_x_1244:
        /* <DEDUP_REMOVED lines=33> */
.L_x_1247:
[----:B------:R-:W-:Y:S05]  /*2520*/  BSYNC B0 ;  /* 0x0000000000007941 */ /* 0x000fea0003800000 */
.L_x_1246:
        /* <DEDUP_REMOVED lines=33> */
.L_x_1249:
[----:B------:R-:W-:Y:S05]  /*2740*/  BSYNC B0 ;  /* 0x0000000000007941 */ /* 0x000fea0003800000 */
.L_x_1248:
        /* <DEDUP_REMOVED lines=33> */
.L_x_1251:
[----:B------:R-:W-:Y:S05]  /*2960*/  BSYNC B0 ;  /* 0x0000000000007941 */ /* 0x000fea0003800000 */
.L_x_1250:
        /* <DEDUP_REMOVED lines=33> */
.L_x_1253:
[----:B------:R-:W-:Y:S05]  /*2b80*/  BSYNC B0 ;  /* 0x0000000000007941 */ /* 0x000fea0003800000 */
.L_x_1252:
        /* <DEDUP_REMOVED lines=33> */
.L_x_1255:
[----:B------:R-:W-:Y:S05]  /*2da0*/  BSYNC B0 ;  /* 0x0000000000007941 */ /* 0x000fea0003800000 */
.L_x_1254:
        /* <DEDUP_REMOVED lines=36> */
.L_x_1262:
        /* <DEDUP_REMOVED lines=24> */
[----:B------:R-:W-:-:S04]  /*3170*/  IMAD.WIDE.U32 R96, R94, c[0x0][0x1b8], RZ ;  /* 0x00006e005e607a25 */ /* 0x000fc800078e00ff */
[----:B------:R-:W-:Y:S02]  /*3180*/  IMAD R83, R83, c[0x0][0x1c0], RZ ;  /* 0x0000700053537a24 */ /* 0x000fe400078e02ff */
        /* <DEDUP_REMOVED lines=51> */
[----:B0-----:R-:W-:Y:S01]  /*34c0*/  FMUL.RZ R22, R2, 0.15915493667125701904 ;  /* 0x3e22f98302167820 */ /* 0x001fe2000040c000 */
[----:B------:R-:W-:-:S04]  /*34d0*/  SHF.L.U32 R2, R73, 0x2, RZ ;  /* 0x0000000249027819 */ /* 0x000fc800000006ff */
[----:B------:R-:W-:Y:S02]  /*34e0*/  LOP3.LUT R2, R2, 0xffffff80, RZ, 0xc0, !PT ;  /* 0xffffff8002027812 */ /* 0x000fe400078ec0ff */
[----:B------:R0:W-:Y:S02]  /*34f0*/  MUFU.COS R113, R21 ;  /* 0x0000001500717308 */ /* 0x0001e40000000000 */
[----:B------:R-:W-:-:S05]  /*3500*/  IADD3 R106, R2, R71, RZ ;  /* 0x00000047026a7210 */ /* 0x000fca0007ffe0ff */
[----:B------:R-:W-:Y:S01]  /*3510*/  IMAD R2, R71, 0x3, R106 ;  /* 0x0000000347027824 */ /* 0x000fe200078e026a */
[----:B------:R-:W-:Y:S01]  /*3520*/  MUFU.SIN R107, R20 ;  /* 0x00000014006b7308 */ /* 0x000fe20000000400 */
[----:B0-----:R-:W-:Y:S01]  /*3530*/  IMAD R21, R81, c[0x0][0x1b8], RZ ;  /* 0x00006e0051157a24 */ /* 0x001fe200078e02ff */
[----:B---3--:R0:W-:Y:S03]  /*3540*/  STS.128 [R106.X16], R4 ;  /* 0x000000046a007388 */ /* 0x0081e6000000cc00 */
[----:B------:R-:W-:Y:S01]  /*3550*/  IMAD R21, R94, c[0x0][0x1bc], R21 ;  /* 0x00006f005e157a24 */ /* 0x000fe200078e0215 */
[----:B----4-:R-:W-:Y:S02]  /*3560*/  STS.128 [R106.X16+0x200], R8 ;  /* 0x000200086a007388 */ /* 0x010fe4000000cc00 */
[----:B------:R1:W-:Y:S02]  /*3570*/  MUFU.COS R85, R20 ;  /* 0x0000001400557308 */ /* 0x0003e40000000000 */
[----:B------:R-:W-:Y:S01]  /*3580*/  STS.128 [R106.X16+0x400], R12 ;  /* 0x0004000c6a007388 */ /* 0x000fe2000000cc00 */
[----:B------:R-:W-:-:S03]  /*3590*/  IADD3 R97, R97, R21, RZ ;  /* 0x0000001561617210 */ /* 0x000fc60007ffe0ff */
[----:B------:R2:W-:Y:S02]  /*35a0*/  STS.128 [R106.X16+0x600], R16 ;  /* 0x000600106a007388 */ /* 0x0005e4000000cc00 */
[----:B------:R-:W-:Y:S01]  /*35b0*/  MUFU.COS R104, R23 ;  /* 0x0000001700687308 */ /* 0x000fe20000000000 */
[C---:B-1----:R-:W-:Y:S02]  /*35c0*/  FMUL.FTZ R20, R3.reuse, R64 ;  /* 0x0000004003147220 */ /* 0x042fe40000410000 */
[C---:B0-----:R-:W-:Y:S02]  /*35d0*/  FMUL.FTZ R4, R3.reuse, R62 ;  /* 0x0000003e03047220 */ /* 0x041fe40000410000 */
[----:B------:R-:W-:Y:S02]  /*35e0*/  FMUL.RZ R130, R20, 0.15915493667125701904 ;  /* 0x3e22f98314827820 */ /* 0x000fe4000040c000 */
[----:B------:R-:W-:Y:S01]  /*35f0*/  FMUL.RZ R5, R4, 0.15915493667125701904 ;  /* 0x3e22f98304057820 */ /* 0x000fe2000040c000 */
[----:B------:R-:W-:Y:S01]  /*3600*/  MUFU.SIN R114, R22 ;  /* 0x0000001600727308 */ /* 0x000fe20000000400 */
[----:B------:R-:W-:-:S02]  /*3610*/  FMUL.FTZ R4, R3, R60 ;  /* 0x0000003c03047220 */ /* 0x000fc40000410000 */
[C---:B------:R-:W-:Y:S02]  /*3620*/  IMAD R7, R0.reuse, c[0x0][0x1c4], R83 ;  /* 0x0000710000077a24 */ /* 0x040fe400078e0253 */
[----:B------:R-:W-:-:S03]  /*3630*/  IMAD.WIDE.U32 R96, R0, c[0x0][0x1c0], R96 ;  /* 0x0000700000607a25 */ /* 0x000fc600078e0060 */
[----:B------:R0:W-:Y:S01]  /*3640*/  MUFU.COS R112, R22 ;  /* 0x0000001600707308 */ /* 0x0001e20000000000 */
[----:B------:R-:W-:-:S06]  /*3650*/  NOP ;  /* 0x0000000000007918 */ /* 0x000fcc0000000000 */
[----:B------:R-:W-:Y:S01]  /*3660*/  FMUL.RZ R6, R4, 0.15915493667125701904 ;  /* 0x3e22f98304067820 */ /* 0x000fe2000040c000 */
[----:B------:R-:W1:Y:S01]  /*3670*/  MUFU.EX2 R108, R108 ;  /* 0x0000006c006c7308 */ /* 0x000e620000000800 */
[----:B0-----:R-:W0:Y:S01]  /*3680*/  LDS.128 R20, [R2.X16] ;  /* 0x0000000002147984 */ /* 0x001e22000000cc00 */
[----:B------:R-:W-:Y:S01]  /*3690*/  IADD3 R7, R97, R7, RZ ;  /* 0x0000000761077210 */ /* 0x000fe20007ffe0ff */
[----:B--2---:R-:W-:Y:S01]  /*36a0*/  FMUL.FTZ R16, R3, R58 ;  /* 0x0000003a03107220 */ /* 0x004fe20000410000 */
[C---:B------:R-:W-:Y:S01]  /*36b0*/  LEA R12, P0, R96.reuse, c[0x0][0x230], 0x3 ;  /* 0x00008c00600c7a11 */ /* 0x040fe200078018ff */
[C---:B------:R-:W-:Y:S02]  /*36c0*/  FMUL.FTZ R11, R137.reuse, R62 ;  /* 0x0000003e890b7220 */ /* 0x040fe40000410000 */
[C---:B------:R-:W-:Y:S01]  /*36d0*/  FMUL.FTZ R15, R137.reuse, R60 ;  /* 0x0000003c890f7220 */ /* 0x040fe20000410000 */
[----:B------:R-:W2:Y:S01]  /*36e0*/  MUFU.EX2 R100, R100 ;  /* 0x0000006400647308 */ /* 0x000ea20000000800 */
[----:B------:R-:W-:Y:S01]  /*36f0*/  LEA.HI.X R13, R96, c[0x0][0x234], R7, 0x3, P0 ;  /* 0x00008d00600d7a11 */ /* 0x000fe200000f1c07 */
[----:B------:R-:W-:-:S02]  /*3700*/  FMUL.FTZ R17, R137, R58 ;  /* 0x0000003a89117220 */ /* 0x000fc40000410000 */
[----:B------:R-:W-:-:S04]  /*3710*/  FMUL.FTZ R3, R3, R56 ;  /* 0x0000003803037220 */ /* 0x000fc80000410000 */
[----:B------:R-:W3:Y:S01]  /*3720*/  MUFU.EX2 R118, R118 ;  /* 0x0000007600767308 */ /* 0x000ee20000000800 */
[C---:B-1----:R-:W-:Y:S02]  /*3730*/  FMUL.FTZ R83, R108.reuse, R107 ;  /* 0x0000006b6c537220 */ /* 0x042fe40000410000 */
[----:B------:R-:W-:-:S05]  /*3740*/  FMUL.FTZ R85, R108, R85 ;  /* 0x000000556c557220 */ /* 0x000fca0000410000 */
[----:B------:R-:W1:Y:S01]  /*3750*/  MUFU.EX2 R110, R110 ;  /* 0x0000006e006e7308 */ /* 0x000e620000000800 */
[C---:B--2---:R-:W-:Y:S02]  /*3760*/  FMUL.FTZ R103, R100.reuse, R103 ;  /* 0x0000006764677220 */ /* 0x044fe40000410000 */
[----:B------:R-:W-:-:S05]  /*3770*/  FMUL.FTZ R104, R100, R104 ;  /* 0x0000006864687220 */ /* 0x000fca0000410000 */
[----:B------:R-:W2:Y:S01]  /*3780*/  MUFU.EX2 R98, R98 ;  /* 0x0000006200627308 */ /* 0x000ea20000000800 */
[----:B---3--:R-:W-:-:S07]  /*3790*/  FMUL.FTZ R97, R118, R89 ;  /* 0x0000005976617220 */ /* 0x008fce0000410000 */
[----:B------:R-:W3:Y:S01]  /*37a0*/  MUFU.EX2 R128, R128 ;  /* 0x0000008000807308 */ /* 0x000ee20000000800 */
[--C-:B0-----:R-:W-:Y:S01]  /*37b0*/  HADD2.F32 R4, -RZ, R20.reuse.H0_H0 ;  /* 0x20000014ff047230 */ /* 0x101fe20000004100 */
[C---:B-1----:R-:W-:Y:S01]  /*37c0*/  FMUL.FTZ R89, R110.reuse, R109 ;  /* 0x0000006d6e597220 */ /* 0x042fe20000410000 */
[----:B------:R-:W-:Y:S01]  /*37d0*/  HADD2.F32 R20, -RZ, R20.H1_H1 ;  /* 0x30000014ff147230 */ /* 0x000fe20000004100 */
[----:B------:R-:W-:Y:S01]  /*37e0*/  FMUL.FTZ R87, R110, R87 ;  /* 0x000000576e577220 */ /* 0x000fe20000410000 */
[----:B------:R-:W-:Y:S01]  /*37f0*/  HADD2.F32 R109, -RZ, R21.H0_H0 ;  /* 0x20000015ff6d7230 */ /* 0x000fe20000004100 */
[C---:B------:R-:W-:Y:S02]  /*3800*/  FMUL.FTZ R107, R39.reuse, R4 ;  /* 0x00000004276b7220 */ /* 0x040fe40000410000 */
[----:B------:R-:W-:Y:S01]  /*3810*/  MUFU.SIN R8, R5 ;  /* 0x0000000500087308 */ /* 0x000fe20000000400 */
[----:B------:R-:W-:Y:S02]  /*3820*/  FMUL.FTZ R20, R39, R20 ;  /* 0x0000001427147220 */ /* 0x000fe40000410000 */
[----:B------:R-:W-:-:S02]  /*3830*/  FMUL.FTZ R7, R107, R103 ;  /* 0x000000676b077220 */ /* 0x000fc40000410000 */
[C---:B------:R-:W-:Y:S02]  /*3840*/  FMUL.FTZ R4, R20.reuse, R103 ;  /* 0x0000006714047220 */ /* 0x040fe40000410000 */
[-C--:B------:R-:W-:Y:S01]  /*3850*/  FFMA.FTZ R7, R20, R104.reuse, R7 ;  /* 0x0000006814077223 */ /* 0x080fe20000010007 */
[----:B------:R0:W-:Y:S01]  /*3860*/  MUFU.COS R10, R5 ;  /* 0x00000005000a7308 */ /* 0x0001e20000000000 */
[C---:B--2---:R-:W-:Y:S02]  /*3870*/  FMUL.FTZ R106, R98.reuse, R125 ;  /* 0x0000007d626a7220 */ /* 0x044fe40000410000 */
[----:B------:R-:W-:Y:S02]  /*3880*/  FMUL.FTZ R105, R98, R105 ;  /* 0x0000006962697220 */ /* 0x000fe40000410000 */
[----:B------:R-:W-:Y:S02]  /*3890*/  FMUL.FTZ R98, R118, R117 ;  /* 0x0000007576627220 */ /* 0x000fe40000410000 */
[----:B------:R-:W-:Y:S01]  /*38a0*/  FFMA.FTZ R108, R107, R104, -R4 ;  /* 0x000000686b6c7223 */ /* 0x000fe20000010804 */
[----:B------:R-:W1:Y:S01]  /*38b0*/  MUFU.EX2 R116, R116 ;  /* 0x0000007400747308 */ /* 0x000e620000000800 */
[----:B0-----:R-:W-:Y:S01]  /*38c0*/  HADD2.F32 R5, -RZ, R21.H1_H1 ;  /* 0x30000015ff057230 */ /* 0x001fe20000004100 */
[----:B---3--:R-:W-:-:S02]  /*38d0*/  FMUL.FTZ R101, R128, R101 ;  /* 0x0000006580657220 */ /* 0x008fc40000410000 */
[C---:B------:R-:W-:Y:S02]  /*38e0*/  FMUL.FTZ R109, R38.reuse, R109 ;  /* 0x0000006d266d7220 */ /* 0x040fe40000410000 */
[----:B------:R-:W-:Y:S02]  /*38f0*/  FMUL.FTZ R110, R38, R5 ;  /* 0x00000005266e7220 */ /* 0x000fe40000410000 */
[----:B------:R-:W0:Y:S01]  /*3900*/  MUFU.EX2 R115, R115 ;  /* 0x0000007300737308 */ /* 0x000e220000000800 */
[----:B------:R-:W-:Y:S01]  /*3910*/  FMUL.RZ R125, R16, 0.15915493667125701904 ;  /* 0x3e22f983107d7820 */ /* 0x000fe2000040c000 */
[--C-:B------:R-:W-:Y:S01]  /*3920*/  HADD2.F32 R16, -RZ, R22.reuse.H1_H1 ;  /* 0x30000016ff107230 */ /* 0x100fe20000004100 */
[----:B------:R-:W-:Y:S01]  /*3930*/  FADD.FTZ R117, R110, R7 ;  /* 0x000000076e757221 */ /* 0x000fe20000010000 */
[----:B------:R-:W-:Y:S01]  /*3940*/  HADD2.F32 R22, -RZ, R22.H0_H0 ;  /* 0x20000016ff167230 */ /* 0x000fe20000004100 */
[----:B------:R-:W-:Y:S02]  /*3950*/  FMUL.FTZ R102, R128, R102 ;  /* 0x0000006680667220 */ /* 0x000fe40000410000 */
[----:B------:R-:W-:Y:S01]  /*3960*/  FADD.FTZ R19, R109, R108 ;  /* 0x0000006c6d137221 */ /* 0x000fe20000010000 */
[----:B------:R-:W-:Y:S01]  /*3970*/  MUFU.SIN R14, R6 ;  /* 0x00000006000e7308 */ /* 0x000fe20000000400 */
[----:B------:R-:W-:-:S02]  /*3980*/  FMUL.FTZ R118, R101, R117 ;  /* 0x0000007565767220 */ /* 0x000fc40000410000 */
[----:B-1----:R-:W-:Y:S02]  /*3990*/  FMUL.FTZ R21, R116, R111 ;  /* 0x0000006f74157220 */ /* 0x002fe40000410000 */
[-C--:B------:R-:W-:Y:S02]  /*39a0*/  FFMA.FTZ R118, R102, R19.reuse, -R118 ;  /* 0x0000001366767223 */ /* 0x080fe40000010876 */
[----:B------:R-:W-:Y:S01]  /*39b0*/  FMUL.FTZ R19, R101, R19 ;  /* 0x0000001365137220 */ /* 0x000fe20000410000 */
[----:B------:R1:W-:Y:S01]  /*39c0*/  MUFU.COS R18, R6 ;  /* 0x0000000600127308 */ /* 0x0003e20000000000 */
[----:B------:R-:W-:Y:S02]  /*39d0*/  FMUL.FTZ R111, R37, R22 ;  /* 0x00000016256f7220 */ /* 0x000fe40000410000 */
[----:B------:R-:W-:Y:S02]  /*39e0*/  FMUL.FTZ R108, R116, R113 ;  /* 0x00000071746c7220 */ /* 0x000fe40000410000 */
[----:B0-----:R-:W-:-:S02]  /*39f0*/  FMUL.FTZ R113, R115, R112 ;  /* 0x0000007073717220 */ /* 0x001fc40000410000 */
[----:B------:R-:W-:Y:S01]  /*3a00*/  FFMA.FTZ R19, R102, R117, R19 ;  /* 0x0000007566137223 */ /* 0x000fe20000010013 */
[----:B------:R-:W0:Y:S01]  /*3a10*/  MUFU.EX2 R126, R126 ;  /* 0x0000007e007e7308 */ /* 0x000e220000000800 */
[----:B-1----:R-:W1:Y:S01]  /*3a20*/  LDS.128 R4, [R2.X16+0x10] ;  /* 0x0000100002047984 */ /* 0x002e62000000cc00 */
[----:B------:R-:W-:Y:S02]  /*3a30*/  FMUL.FTZ R112, R37, R16 ;  /* 0x0000001025707220 */ /* 0x000fe40000410000 */
[----:B------:R-:W-:Y:S02]  /*3a40*/  FADD.FTZ R118, R111, R118 ;  /* 0x000000766f767221 */ /* 0x000fe40000010000 */
[----:B------:R-:W-:Y:S02]  /*3a50*/  FADD.FTZ R19, R112, R19 ;  /* 0x0000001370137221 */ /* 0x000fe40000010000 */
[----:B------:R-:W2:Y:S01]  /*3a60*/  MUFU.EX2 R124, R124 ;  /* 0x0000007c007c7308 */ /* 0x000ea20000000800 */
[----:B------:R-:W-:-:S07]  /*3a70*/  FMUL.FTZ R22, R115, R114 ;  /* 0x0000007273167220 */ /* 0x000fce0000410000 */
[----:B------:R-:W3:Y:S01]  /*3a80*/  MUFU.EX2 R120, R120 ;  /* 0x0000007800787308 */ /* 0x000ee20000000800 */
[C---:B0-----:R-:W-:Y:S02]  /*3a90*/  FMUL.FTZ R99, R126.reuse, R99 ;  /* 0x000000637e637220 */ /* 0x041fe40000410000 */
[----:B------:R-:W-:Y:S02]  /*3aa0*/  FMUL.FTZ R100, R126, R127 ;  /* 0x0000007f7e647220 */ /* 0x000fe40000410000 */
[C---:B------:R-:W-:Y:S02]  /*3ab0*/  FMUL.FTZ R116, R99.reuse, R118 ;  /* 0x0000007663747220 */ /* 0x040fe40000410000 */
[----:B------:R-:W-:Y:S01]  /*3ac0*/  FMUL.FTZ R115, R99, R19 ;  /* 0x0000001363737220 */ /* 0x000fe20000410000 */
[----:B------:R-:W-:Y:S01]  /*3ad0*/  MUFU.SIN R121, R130 ;  /* 0x0000008200797308 */ /* 0x000fe20000000400 */
[C---:B--2---:R-:W-:Y:S01]  /*3ae0*/  FMUL.FTZ R96, R124.reuse, R119 ;  /* 0x000000777c607220 */ /* 0x044fe20000410000 */
[--C-:B------:R-:W-:Y:S01]  /*3af0*/  HADD2.F32 R119, -RZ, R23.reuse.H0_H0 ;  /* 0x20000017ff777230 */ /* 0x100fe20000004100 */
[----:B------:R-:W-:Y:S01]  /*3b00*/  FMUL.FTZ R95, R124, R95 ;  /* 0x0000005f7c5f7220 */ /* 0x000fe20000410000 */
[----:B------:R-:W-:Y:S01]  /*3b10*/  HADD2.F32 R23, -RZ, R23.H1_H1 ;  /* 0x30000017ff177230 */ /* 0x000fe20000004100 */
[----:B------:R-:W-:-:S02]  /*3b20*/  FFMA.FTZ R19, R100, R19, R116 ;  /* 0x0000001364137223 */ /* 0x000fc40000010074 */
[----:B------:R-:W-:Y:S01]  /*3b30*/  FFMA.FTZ R16, R100, R118, -R115 ;  /* 0x0000007664107223 */ /* 0x000fe20000010873 */
[----:B------:R-:W-:Y:S01]  /*3b40*/  MUFU.COS R122, R130 ;  /* 0x00000082007a7308 */ /* 0x000fe20000000000 */
[C---:B---3--:R-:W-:Y:S02]  /*3b50*/  FMUL.FTZ R93, R120.reuse, R93 ;  /* 0x0000005d785d7220 */ /* 0x048fe40000410000 */
[----:B------:R-:W-:Y:S02]  /*3b60*/  FMUL.FTZ R91, R120, R91 ;  /* 0x0000005b785b7220 */ /* 0x000fe40000410000 */
[C---:B------:R-:W-:Y:S02]  /*3b70*/  FMUL.FTZ R120, R36.reuse, R23 ;  /* 0x0000001724787220 */ /* 0x040fe40000410000 */
[----:B------:R-:W-:Y:S01]  /*3b80*/  FMUL.FTZ R119, R36, R119 ;  /* 0x0000007724777220 */ /* 0x000fe20000410000 */
[----:B------:R-:W0:Y:S01]  /*3b90*/  MUFU.EX2 R9, R129 ;  /* 0x0000008100097308 */ /* 0x000e220000000800 */
[----:B------:R-:W-:Y:S01]  /*3ba0*/  FADD.FTZ R19, R120, R19 ;  /* 0x0000001378137221 */ /* 0x000fe20000010000 */
[--C-:B-1----:R-:W-:Y:S01]  /*3bb0*/  HADD2.F32 R127, -RZ, R5.reuse.H1_H1 ;  /* 0x30000005ff7f7230 */ /* 0x102fe20000004100 */
[----:B------:R-:W-:Y:S01]  /*3bc0*/  FADD.FTZ R16, R119, R16 ;  /* 0x0000001077107221 */ /* 0x000fe20000010000 */
[----:B------:R-:W-:-:S02]  /*3bd0*/  HADD2.F32 R5, -RZ, R5.H0_H0 ;  /* 0x20000005ff057230 */ /* 0x000fc40000004100 */
[----:B------:R-:W-:Y:S01]  /*3be0*/  HADD2.F32 R128, -RZ, R6.H0_H0 ;  /* 0x20000006ff807230 */ /* 0x000fe20000004100 */
[C---:B------:R-:W-:Y:S01]  /*3bf0*/  FMUL.FTZ R127, R34.reuse, R127 ;  /* 0x0000007f227f7220 */ /* 0x040fe20000410000 */
[----:B------:R-:W1:Y:S01]  /*3c00*/  MUFU.EX2 R11, R11 ;  /* 0x0000000b000b7308 */ /* 0x000e620000000800 */
[----:B------:R-:W-:Y:S01]  /*3c10*/  FMUL.FTZ R126, R34, R5 ;  /* 0x00000005227e7220 */ /* 0x000fe20000410000 */
[--C-:B------:R-:W-:Y:S01]  /*3c20*/  HADD2.F32 R131, -RZ, R7.reuse.H1_H1 ;  /* 0x30000007ff837230 */ /* 0x100fe20000004100 */
[----:B------:R-:W-:Y:S01]  /*3c30*/  FMUL.FTZ R128, R33, R128 ;  /* 0x0000008021807220 */ /* 0x000fe20000410000 */
[----:B------:R-:W-:-:S03]  /*3c40*/  HADD2.F32 R7, -RZ, R7.H0_H0 ;  /* 0x20000007ff077230 */ /* 0x000fc60000004100 */
[C---:B------:R-:W-:Y:S01]  /*3c50*/  FMUL.FTZ R131, R32.reuse, R131 ;  /* 0x0000008320837220 */ /* 0x040fe20000410000 */
[----:B------:R-:W2:Y:S01]  /*3c60*/  MUFU.EX2 R15, R15 ;  /* 0x0000000f000f7308 */ /* 0x000ea20000000800 */
[C---:B0-----:R-:W-:Y:S02]  /*3c70*/  FMUL.FTZ R122, R9.reuse, R122 ;  /* 0x0000007a097a7220 */ /* 0x041fe40000410000 */
[----:B------:R-:W-:Y:S02]  /*3c80*/  FMUL.FTZ R121, R9, R121 ;  /* 0x0000007909797220 */ /* 0x000fe40000410000 */
[----:B------:R-:W-:Y:S02]  /*3c90*/  FMUL.FTZ R9, R97, R19 ;  /* 0x0000001361097220 */ /* 0x000fe40000410000 */
[----:B------:R-:W-:Y:S01]  /*3ca0*/  FMUL.FTZ R130, R32, R7 ;  /* 0x0000000720827220 */ /* 0x000fe20000410000 */
[----:B------:R-:W-:Y:S01]  /*3cb0*/  MUFU.EX2 R17, R17 ;  /* 0x0000001100117308 */ /* 0x000fe20000000800 */
[----:B-1----:R-:W-:-:S02]  /*3cc0*/  FMUL.FTZ R117, R11, R8 ;  /* 0x000000080b757220 */ /* 0x002fc40000410000 */
[----:B------:R-:W-:Y:S02]  /*3cd0*/  FMUL.FTZ R8, R97, R16 ;  /* 0x0000001061087220 */ /* 0x000fe40000410000 */
[----:B------:R-:W-:Y:S02]  /*3ce0*/  FMUL.FTZ R118, R11, R10 ;  /* 0x0000000a0b767220 */ /* 0x000fe40000410000 */
[C---:B------:R-:W-:Y:S01]  /*3cf0*/  FFMA.FTZ R19, R98.reuse, R19, R8 ;  /* 0x0000001362137223 */ /* 0x040fe20000010008 */
[----:B------:R-:W0:Y:S01]  /*3d00*/  MUFU.SIN R124, R125 ;  /* 0x0000007d007c7308 */ /* 0x000e220000000400 */
[C---:B--2---:R-:W-:Y:S02]  /*3d10*/  FMUL.FTZ R116, R15.reuse, R18 ;  /* 0x000000120f747220 */ /* 0x044fe40000410000 */
[----:B------:R-:W-:Y:S02]  /*3d20*/  FFMA.FTZ R18, R98, R16, -R9 ;  /* 0x0000001062127223 */ /* 0x000fe40000010809 */
[-C--:B------:R-:W-:Y:S01]  /*3d30*/  FMUL.FTZ R16, R106, R103.reuse ;  /* 0x000000676a107220 */ /* 0x080fe20000410000 */
[----:B------:R-:W1:Y:S01]  /*3d40*/  LDS.128 R8, [R2.X16+0x20] ;  /* 0x0000200002087984 */ /* 0x000e62000000cc00 */
[----:B------:R-:W-:Y:S01]  /*3d50*/  FMUL.FTZ R115, R15, R14 ;  /* 0x0000000e0f737220 */ /* 0x000fe20000410000 */
[----:B------:R2:W3:Y:S01]  /*3d60*/  MUFU.COS R114, R125 ;  /* 0x0000007d00727308 */ /* 0x0004e20000000000 */
[----:B------:R-:W-:Y:S01]  /*3d70*/  HADD2.F32 R14, -RZ, R4.H0_H0 ;  /* 0x20000004ff0e7230 */ /* 0x000fe20000004100 */
[----:B------:R-:W-:-:S02]  /*3d80*/  FMUL.FTZ R15, R105, R103 ;  /* 0x00000067690f7220 */ /* 0x000fc40000410000 */
[-C--:B------:R-:W-:Y:S02]  /*3d90*/  FFMA.FTZ R16, R105, R104.reuse, R16 ;  /* 0x0000006869107223 */ /* 0x080fe40000010010 */
[----:B------:R-:W-:Y:S02]  /*3da0*/  FFMA.FTZ R15, R106, R104, -R15 ;  /* 0x000000686a0f7223 */ /* 0x000fe4000001080f */
[----:B0-----:R-:W-:Y:S01]  /*3db0*/  FMUL.FTZ R23, R17, R124 ;  /* 0x0000007c11177220 */ /* 0x001fe20000410000 */
[----:B------:R-:W-:Y:S01]  /*3dc0*/  HADD2.F32 R124, -RZ, R4.H1_H1 ;  /* 0x30000004ff7c7230 */ /* 0x000fe20000004100 */
[----:B--2---:R-:W-:Y:S01]  /*3dd0*/  FMUL.FTZ R125, R35, R14 ;  /* 0x0000000e237d7220 */ /* 0x004fe20000410000 */
[----:B------:R-:W-:Y:S01]  /*3de0*/  MUFU.EX2 R145, R145 ;  /* 0x0000009100917308 */ /* 0x000fe20000000800 */
[----:B------:R-:W-:Y:S02]  /*3df0*/  FMUL.FTZ R4, R101, R16 ;  /* 0x0000001065047220 */ /* 0x000fe40000410000 */
[----:B------:R-:W-:-:S02]  /*3e00*/  FMUL.FTZ R124, R35, R124 ;  /* 0x0000007c237c7220 */ /* 0x000fc40000410000 */
[----:B------:R-:W-:Y:S02]  /*3e10*/  FADD.FTZ R18, R125, R18 ;  /* 0x000000127d127221 */ /* 0x000fe40000010000 */
[-C--:B------:R-:W-:Y:S02]  /*3e20*/  FFMA.FTZ R14, R102, R15.reuse, -R4 ;  /* 0x0000000f660e7223 */ /* 0x080fe40000010804 */
[----:B------:R-:W-:Y:S02]  /*3e30*/  FADD.FTZ R19, R124, R19 ;  /* 0x000000137c137221 */ /* 0x000fe40000010000 */
[----:B------:R-:W-:Y:S02]  /*3e40*/  FMUL.FTZ R15, R101, R15 ;  /* 0x0000000f650f7220 */ /* 0x000fe40000410000 */
[----:B---3--:R-:W-:Y:S02]  /*3e50*/  FMUL.FTZ R114, R17, R114 ;  /* 0x0000007211727220 */ /* 0x008fe40000410000 */
[----:B------:R-:W-:-:S02]  /*3e60*/  FMUL.FTZ R4, R95, R18 ;  /* 0x000000125f047220 */ /* 0x000fc40000410000 */
[-C--:B------:R-:W-:Y:S02]  /*3e70*/  FMUL.FTZ R17, R95, R19.reuse ;  /* 0x000000135f117220 */ /* 0x080fe40000410000 */
[----:B------:R-:W-:Y:S02]  /*3e80*/  FFMA.FTZ R15, R102, R16, R15 ;  /* 0x00000010660f7223 */ /* 0x000fe4000001000f */
[C---:B------:R-:W-:Y:S01]  /*3e90*/  FFMA.FTZ R16, R96.reuse, R19, R4 ;  /* 0x0000001360107223 */ /* 0x040fe20000010004 */
[----:B------:R-:W-:Y:S01]  /*3ea0*/  HADD2.F32 R4, -RZ, R6.H1_H1 ;  /* 0x30000006ff047230 */ /* 0x000fe20000004100 */
[----:B------:R-:W-:Y:S02]  /*3eb0*/  FFMA.FTZ R17, R96, R18, -R17 ;  /* 0x0000001260117223 */ /* 0x000fe40000010811 */
[-C--:B------:R-:W-:Y:S02]  /*3ec0*/  FMUL.FTZ R5, R99, R15.reuse ;  /* 0x0000000f63057220 */ /* 0x080fe40000410000 */
[----:B------:R-:W-:Y:S01]  /*3ed0*/  FADD.FTZ R18, R127, R16 ;  /* 0x000000107f127221 */ /* 0x000fe20000010000 */
[----:B-1----:R-:W-:Y:S01]  /*3ee0*/  HADD2.F32 R132, -RZ, R8.H0_H0 ;  /* 0x20000008ff847230 */ /* 0x002fe20000004100 */
[----:B------:R-:W-:Y:S01]  /*3ef0*/  FADD.FTZ R16, R126, R17 ;  /* 0x000000117e107221 */ /* 0x000fe20000010000 */
[--C-:B------:R-:W-:Y:S01]  /*3f00*/  HADD2.F32 R135, -RZ, R9.reuse.H1_H1 ;  /* 0x30000009ff877230 */ /* 0x100fe20000004100 */
[CC--:B------:R-:W-:Y:S01]  /*3f10*/  FFMA.FTZ R5, R100.reuse, R14.reuse, -R5 ;  /* 0x0000000e64057223 */ /* 0x0c0fe20000010805 */
[----:B------:R-:W-:Y:S01]  /*3f20*/  HADD2.F32 R9, -RZ, R9.H0_H0 ;  /* 0x20000009ff097230 */ /* 0x000fe20000004100 */
[----:B------:R-:W-:Y:S01]  /*3f30*/  FMUL.FTZ R14, R99, R14 ;  /* 0x0000000e630e7220 */ /* 0x000fe20000410000 */
[--C-:B------:R-:W-:Y:S01]  /*3f40*/  HADD2.F32 R138, -RZ, R10.reuse.H1_H1 ;  /* 0x3000000aff8a7230 */ /* 0x100fe20000004100 */
[C---:B------:R-:W-:Y:S01]  /*3f50*/  FMUL.FTZ R17, R91.reuse, R18 ;  /* 0x000000125b117220 */ /* 0x040fe20000410000 */
[----:B------:R-:W-:Y:S01]  /*3f60*/  HADD2.F32 R136, -RZ, R10.H0_H0 ;  /* 0x2000000aff887230 */ /* 0x000fe20000004100 */
[----:B------:R-:W-:Y:S01]  /*3f70*/  FMUL.FTZ R19, R91, R16 ;  /* 0x000000105b137220 */ /* 0x000fe20000410000 */
[----:B------:R-:W-:Y:S01]  /*3f80*/  HADD2.F32 R139, -RZ, R11.H1_H1 ;  /* 0x3000000bff8b7230 */ /* 0x000fe20000004100 */
[----:B------:R-:W-:-:S02]  /*3f90*/  FFMA.FTZ R14, R100, R15, R14 ;  /* 0x0000000f640e7223 */ /* 0x000fc4000001000e */
[C---:B------:R-:W-:Y:S02]  /*3fa0*/  FFMA.FTZ R17, R93.reuse, R16, -R17 ;  /* 0x000000105d117223 */ /* 0x040fe40000010811 */
[----:B------:R-:W-:Y:S02]  /*3fb0*/  FFMA.FTZ R18, R93, R18, R19 ;  /* 0x000000125d127223 */ /* 0x000fe40000010013 */
[----:B------:R-:W-:Y:S02]  /*3fc0*/  FMUL.FTZ R129, R33, R4 ;  /* 0x0000000421817220 */ /* 0x000fe40000410000 */
[----:B------:R-:W-:Y:S02]  /*3fd0*/  FMUL.FTZ R4, R97, R14 ;  /* 0x0000000e61047220 */ /* 0x000fe40000410000 */
[----:B------:R-:W-:Y:S02]  /*3fe0*/  FADD.FTZ R18, R129, R18 ;  /* 0x0000001281127221 */ /* 0x000fe40000010000 */
[----:B------:R-:W-:-:S02]  /*3ff0*/  FADD.FTZ R16, R128, R17 ;  /* 0x0000001180107221 */ /* 0x000fc40000010000 */
[CC--:B------:R-:W-:Y:S02]  /*4000*/  FFMA.FTZ R6, R98.reuse, R5.reuse, -R4 ;  /* 0x0000000562067223 */ /* 0x0c0fe40000010804 */
[----:B------:R-:W-:Y:S02]  /*4010*/  FMUL.FTZ R5, R97, R5 ;  /* 0x0000000561057220 */ /* 0x000fe40000410000 */
[C---:B------:R-:W-:Y:S02]  /*4020*/  FMUL.FTZ R4, R87.reuse, R18 ;  /* 0x0000001257047220 */ /* 0x040fe40000410000 */
[----:B------:R-:W-:Y:S02]  /*4030*/  FMUL.FTZ R17, R87, R16 ;  /* 0x0000001057117220 */ /* 0x000fe40000410000 */
[----:B------:R-:W-:Y:S02]  /*4040*/  FFMA.FTZ R5, R98, R14, R5 ;  /* 0x0000000e62057223 */ /* 0x000fe40000010005 */
[C---:B------:R-:W-:Y:S01]  /*4050*/  FFMA.FTZ R15, R89.reuse, R16, -R4 ;  /* 0x00000010590f7223 */ /* 0x040fe20000010804 */
[----:B------:R-:W-:Y:S01]  /*4060*/  HADD2.F32 R4, -RZ, R8.H1_H1 ;  /* 0x30000008ff047230 */ /* 0x000fe20000004100 */
[----:B------:R-:W-:-:S02]  /*4070*/  FFMA.FTZ R18, R89, R18, R17 ;  /* 0x0000001259127223 */ /* 0x000fc40000010011 */
[----:B------:R-:W-:Y:S02]  /*4080*/  FMUL.FTZ R7, R95, R5 ;  /* 0x000000055f077220 */ /* 0x000fe40000410000 */
[----:B------:R-:W-:Y:S02]  /*4090*/  FADD.FTZ R18, R131, R18 ;  /* 0x0000001283127221 */ /* 0x000fe40000010000 */
[----:B------:R-:W-:Y:S02]  /*40a0*/  FADD.FTZ R16, R130, R15 ;  /* 0x0000000f82107221 */ /* 0x000fe40000010000 */
[-C--:B------:R-:W-:Y:S02]  /*40b0*/  FFMA.FTZ R14, R96, R6.reuse, -R7 ;  /* 0x00000006600e7223 */ /* 0x080fe40000010807 */
[----:B------:R-:W-:Y:S02]  /*40c0*/  FMUL.FTZ R6, R95, R6 ;  /* 0x000000065f067220 */ /* 0x000fe40000410000 */
[----:B------:R-:W-:-:S02]  /*40d0*/  FMUL.FTZ R7, R83, R18 ;  /* 0x0000001253077220 */ /* 0x000fc40000410000 */
[-C--:B------:R-:W-:Y:S02]  /*40e0*/  FMUL.FTZ R15, R83, R16.reuse ;  /* 0x00000010530f7220 */ /* 0x080fe40000410000 */
[----:B------:R-:W-:Y:S02]  /*40f0*/  FFMA.FTZ R6, R96, R5, R6 ;  /* 0x0000000560067223 */ /* 0x000fe40000010006 */
[C---:B------:R-:W-:Y:S02]  /*4100*/  FFMA.FTZ R7, R85.reuse, R16, -R7 ;  /* 0x0000001055077223 */ /* 0x040fe40000010807 */
[----:B------:R-:W-:Y:S02]  /*4110*/  FFMA.FTZ R18, R85, R18, R15 ;  /* 0x0000001255127223 */ /* 0x000fe4000001000f */
[C---:B------:R-:W-:Y:S02]  /*4120*/  FMUL.FTZ R133, R31.reuse, R4 ;  /* 0x000000041f857220 */ /* 0x040fe40000410000 */
[----:B------:R-:W-:-:S02]  /*4130*/  FMUL.FTZ R132, R31, R132 ;  /* 0x000000841f847220 */ /* 0x000fc40000410000 */
[C---:B------:R-:W-:Y:S02]  /*4140*/  FMUL.FTZ R4, R91.reuse, R6 ;  /* 0x000000065b047220 */ /* 0x040fe40000410000 */
[-C--:B------:R-:W-:Y:S02]  /*4150*/  FMUL.FTZ R5, R91, R14.reuse ;  /* 0x0000000e5b057220 */ /* 0x080fe40000410000 */
[----:B------:R-:W-:Y:S02]  /*4160*/  FADD.FTZ R18, R133, R18 ;  /* 0x0000001285127221 */ /* 0x000fe40000010000 */
[----:B------:R-:W-:Y:S02]  /*4170*/  FADD.FTZ R7, R132, R7 ;  /* 0x0000000784077221 */ /* 0x000fe40000010000 */
[C---:B------:R-:W-:Y:S02]  /*4180*/  FFMA.FTZ R14, R93.reuse, R14, -R4 ;  /* 0x0000000e5d0e7223 */ /* 0x040fe40000010804 */
[----:B------:R-:W-:-:S02]  /*4190*/  FFMA.FTZ R8, R93, R6, R5 ;  /* 0x000000065d087223 */ /* 0x000fc40000010005 */
[CC--:B------:R-:W-:Y:S02]  /*41a0*/  FMUL.FTZ R4, R21.reuse, R18.reuse ;  /* 0x0000001215047220 */ /* 0x0c0fe40000410000 */
[-C--:B------:R-:W-:Y:S02]  /*41b0*/  FMUL.FTZ R5, R21, R7.reuse ;  /* 0x0000000715057220 */ /* 0x080fe40000410000 */
[C---:B------:R-:W-:Y:S02]  /*41c0*/  FFMA.FTZ R17, R108.reuse, R7, -R4 ;  /* 0x000000076c117223 */ /* 0x040fe40000010804 */
[----:B------:R-:W-:Y:S02]  /*41d0*/  FFMA.FTZ R18, R108, R18, R5 ;  /* 0x000000126c127223 */ /* 0x000fe40000010005 */
[----:B------:R0:W1:Y:S01]  /*41e0*/  LDS.128 R4, [R2.X16+0x30] ;  /* 0x0000300002047984 */ /* 0x000062000000cc00 */
[C---:B------:R-:W-:Y:S02]  /*41f0*/  FMUL.FTZ R134, R30.reuse, R9 ;  /* 0x000000091e867220 */ /* 0x040fe40000410000 */
[----:B------:R-:W-:-:S02]  /*4200*/  FMUL.FTZ R135, R30, R135 ;  /* 0x000000871e877220 */ /* 0x000fc40000410000 */
[----:B------:R-:W-:Y:S02]  /*4210*/  FADD.FTZ R17, R134, R17 ;  /* 0x0000001186117221 */ /* 0x000fe40000010000 */
[----:B------:R-:W-:Y:S02]  /*4220*/  FMUL.FTZ R15, R87, R8 ;  /* 0x00000008570f7220 */ /* 0x000fe40000410000 */
[----:B------:R-:W-:Y:S02]  /*4230*/  FADD.FTZ R18, R135, R18 ;  /* 0x0000001287127221 */ /* 0x000fe40000010000 */
[C---:B------:R-:W-:Y:S02]  /*4240*/  FMUL.FTZ R9, R22.reuse, R17 ;  /* 0x0000001116097220 */ /* 0x040fe40000410000 */
[----:B------:R-:W-:Y:S02]  /*4250*/  FFMA.FTZ R16, R89, R14, -R15 ;  /* 0x0000000e59107223 */ /* 0x000fe4000001080f */
[----:B------:R-:W-:-:S02]  /*4260*/  FMUL.FTZ R140, R22, R18 ;  /* 0x00000012168c7220 */ /* 0x000fc40000410000 */
[----:B------:R-:W-:Y:S02]  /*4270*/  FMUL.FTZ R14, R87, R14 ;  /* 0x0000000e570e7220 */ /* 0x000fe40000410000 */
[----:B------:R-:W-:Y:S02]  /*4280*/  FFMA.FTZ R9, R113, R18, R9 ;  /* 0x0000001271097223 */ /* 0x000fe40000010009 */
[----:B------:R-:W-:Y:S02]  /*4290*/  FMUL.FTZ R138, R29, R138 ;  /* 0x0000008a1d8a7220 */ /* 0x000fe40000410000 */
[----:B------:R-:W-:Y:S02]  /*42a0*/  FFMA.FTZ R17, R113, R17, -R140 ;  /* 0x0000001171117223 */ /* 0x000fe4000001088c */
[----:B------:R-:W-:Y:S02]  /*42b0*/  FMUL.FTZ R136, R29, R136 ;  /* 0x000000881d887220 */ /* 0x000fe40000410000 */
[----:B------:R-:W-:-:S02]  /*42c0*/  FFMA.FTZ R14, R89, R8, R14 ;  /* 0x00000008590e7223 */ /* 0x000fc4000001000e */
[C---:B------:R-:W-:Y:S02]  /*42d0*/  FMUL.FTZ R8, R83.reuse, R16 ;  /* 0x0000001053087220 */ /* 0x040fe40000410000 */
[----:B------:R-:W-:Y:S01]  /*42e0*/  FADD.FTZ R10, R138, R9 ;  /* 0x000000098a0a7221 */ /* 0x000fe20000010000 */
[----:B------:R-:W-:Y:S01]  /*42f0*/  HADD2.F32 R9, -RZ, R11.H0_H0 ;  /* 0x2000000bff097230 */ /* 0x000fe20000004100 */
[----:B------:R-:W-:Y:S02]  /*4300*/  FADD.FTZ R17, R136, R17 ;  /* 0x0000001188117221 */ /* 0x000fe40000010000 */
[-C--:B0-----:R-:W-:Y:S02]  /*4310*/  FMUL.FTZ R2, R83, R14.reuse ;  /* 0x0000000e53027220 */ /* 0x081fe40000410000 */
[----:B------:R-:W-:Y:S02]  /*4320*/  FFMA.FTZ R8, R85, R14, R8 ;  /* 0x0000000e55087223 */ /* 0x000fe40000010008 */
[C---:B------:R-:W-:Y:S01]  /*4330*/  FMUL.FTZ R14, R121.reuse, R10 ;  /* 0x0000000a790e7220 */ /* 0x040fe20000410000 */
[----:B-1----:R-:W-:Y:S01]  /*4340*/  HADD2.F32 R140, -RZ, R4.H0_H0 ;  /* 0x20000004ff8c7230 */ /* 0x002fe20000004100 */
[-C--:B------:R-:W-:Y:S01]  /*4350*/  FMUL.FTZ R15, R121, R17.reuse ;  /* 0x00000011790f7220 */ /* 0x080fe20000410000 */
[--C-:B------:R-:W-:Y:S01]  /*4360*/  HADD2.F32 R143, -RZ, R5.reuse.H1_H1 ;  /* 0x30000005ff8f7230 */ /* 0x100fe20000004100 */
[----:B------:R-:W-:Y:S01]  /*4370*/  FFMA.FTZ R2, R85, R16, -R2 ;  /* 0x0000001055027223 */ /* 0x000fe20000010802 */
[----:B------:R-:W-:Y:S01]  /*4380*/  HADD2.F32 R5, -RZ, R5.H0_H0 ;  /* 0x20000005ff057230 */ /* 0x000fe20000004100 */
[----:B------:R-:W-:-:S02]  /*4390*/  FFMA.FTZ R14, R122, R17, -R14 ;  /* 0x000000117a0e7223 */ /* 0x000fc4000001080e */
[C---:B------:R-:W-:Y:S02]  /*43a0*/  FMUL.FTZ R11, R21.reuse, R8 ;  /* 0x00000008150b7220 */ /* 0x040fe40000410000 */
[----:B------:R-:W-:Y:S02]  /*43b0*/  FMUL.FTZ R137, R28, R9 ;  /* 0x000000091c897220 */ /* 0x000fe40000410000 */
[----:B------:R-:W-:Y:S02]  /*43c0*/  FFMA.FTZ R10, R122, R10, R15 ;  /* 0x0000000a7a0a7223 */ /* 0x000fe4000001000f */
[----:B------:R-:W-:Y:S02]  /*43d0*/  FMUL.FTZ R139, R28, R139 ;  /* 0x0000008b1c8b7220 */ /* 0x000fe40000410000 */
[-C--:B------:R-:W-:Y:S02]  /*43e0*/  FMUL.FTZ R15, R21, R2.reuse ;  /* 0x00000002150f7220 */ /* 0x080fe40000410000 */
[----:B------:R-:W-:Y:S01]  /*43f0*/  FFMA.FTZ R11, R108, R2, -R11 ;  /* 0x000000026c0b7223 */ /* 0x000fe2000001080b */
[----:B------:R-:W-:Y:S01]  /*4400*/  HADD2.F32 R2, -RZ, R4.H1_H1 ;  /* 0x30000004ff027230 */ /* 0x000fe20000004100 */
[----:B------:R-:W-:-:S02]  /*4410*/  FADD.FTZ R14, R137, R14 ;  /* 0x0000000e890e7221 */ /* 0x000fc40000010000 */
[----:B------:R-:W-:Y:S02]  /*4420*/  FADD.FTZ R10, R139, R10 ;  /* 0x0000000a8b0a7221 */ /* 0x000fe40000010000 */
[----:B------:R-:W-:Y:S02]  /*4430*/  FFMA.FTZ R15, R108, R8, R15 ;  /* 0x000000086c0f7223 */ /* 0x000fe4000001000f */
[----:B------:R-:W-:Y:S02]  /*4440*/  FMUL.RZ R16, R3, 0.15915493667125701904 ;  /* 0x3e22f98303107820 */ /* 0x000fe4000040c000 */
[C---:B------:R-:W-:Y:S02]  /*4450*/  FMUL.FTZ R9, R117.reuse, R14 ;  /* 0x0000000e75097220 */ /* 0x040fe40000410000 */
[----:B------:R-:W-:Y:S01]  /*4460*/  FMUL.FTZ R4, R22, R11 ;  /* 0x0000000b16047220 */ /* 0x000fe20000410000 */
[----:B------:R-:W0:Y:S01]  /*4470*/  MUFU.COS R144, R16 ;  /* 0x0000001000907308 */ /* 0x000e220000000000 */
[----:B------:R-:W-:-:S02]  /*4480*/  FMUL.FTZ R3, R117, R10 ;  /* 0x0000000a75037220 */ /* 0x000fc40000410000 */
[-C--:B------:R-:W-:Y:S02]  /*4490*/  FMUL.FTZ R8, R22, R15.reuse ;  /* 0x0000000f16087220 */ /* 0x080fe40000410000 */
[C---:B------:R-:W-:Y:S02]  /*44a0*/  FFMA.FTZ R10, R118.reuse, R10, R9 ;  /* 0x0000000a760a7223 */ /* 0x040fe40000010009 */
[C---:B------:R-:W-:Y:S02]  /*44b0*/  FMUL.FTZ R141, R27.reuse, R2 ;  /* 0x000000021b8d7220 */ /* 0x040fe40000410000 */
[----:B------:R-:W-:Y:S02]  /*44c0*/  FFMA.FTZ R3, R118, R14, -R3 ;  /* 0x0000000e76037223 */ /* 0x000fe40000010803 */
[----:B------:R-:W-:Y:S02]  /*44d0*/  FMUL.FTZ R140, R27, R140 ;  /* 0x0000008c1b8c7220 */ /* 0x000fe40000410000 */
[----:B------:R-:W-:-:S02]  /*44e0*/  FFMA.FTZ R15, R113, R15, R4 ;  /* 0x0000000f710f7223 */ /* 0x000fc40000010004 */
[----:B------:R-:W1:Y:S01]  /*44f0*/  MUFU.SIN R4, R16 ;  /* 0x0000001000047308 */ /* 0x000e620000000400 */
[----:B------:R-:W-:Y:S02]  /*4500*/  FFMA.FTZ R8, R113, R11, -R8 ;  /* 0x0000000b71087223 */ /* 0x000fe40000010808 */
[----:B------:R-:W-:Y:S02]  /*4510*/  FADD.FTZ R10, R141, R10 ;  /* 0x0000000a8d0a7221 */ /* 0x000fe40000010000 */
[----:B------:R-:W-:Y:S02]  /*4520*/  FADD.FTZ R9, R140, R3 ;  /* 0x000000038c097221 */ /* 0x000fe40000010000 */
[----:B------:R-:W-:Y:S02]  /*4530*/  FMUL.FTZ R2, R121, R8 ;  /* 0x0000000879027220 */ /* 0x000fe40000410000 */
[C---:B------:R-:W-:Y:S02]  /*4540*/  FMUL.FTZ R11, R115.reuse, R10 ;  /* 0x0000000a730b7220 */ /* 0x040fe40000410000 */
[----:B------:R-:W-:-:S02]  /*4550*/  FMUL.FTZ R17, R115, R9 ;  /* 0x0000000973117220 */ /* 0x000fc40000410000 */
[-C--:B------:R-:W-:Y:S02]  /*4560*/  FMUL.FTZ R3, R121, R15.reuse ;  /* 0x0000000f79037220 */ /* 0x080fe40000410000 */
[----:B------:R-:W-:Y:S02]  /*4570*/  FFMA.FTZ R15, R122, R15, R2 ;  /* 0x0000000f7a0f7223 */ /* 0x000fe40000010002 */
[----:B------:R-:W-:Y:S02]  /*4580*/  FFMA.FTZ R11, R116, R9, -R11 ;  /* 0x00000009740b7223 */ /* 0x000fe4000001080b */
[----:B------:R-:W-:Y:S02]  /*4590*/  FMUL.FTZ R142, R26, R5 ;  /* 0x000000051a8e7220 */ /* 0x000fe40000410000 */
[----:B------:R-:W-:Y:S02]  /*45a0*/  FFMA.FTZ R10, R116, R10, R17 ;  /* 0x0000000a740a7223 */ /* 0x000fe40000010011 */
[----:B------:R-:W-:-:S02]  /*45b0*/  FMUL.FTZ R143, R26, R143 ;  /* 0x0000008f1a8f7220 */ /* 0x000fc40000410000 */
[----:B------:R-:W-:Y:S02]  /*45c0*/  FFMA.FTZ R8, R122, R8, -R3 ;  /* 0x000000087a087223 */ /* 0x000fe40000010803 */
[----:B------:R-:W-:Y:S01]  /*45d0*/  FMUL.FTZ R9, R117, R15 ;  /* 0x0000000f75097220 */ /* 0x000fe20000410000 */
[----:B------:R2:W5:Y:S01]  /*45e0*/  LDG.E.64 R2, [R12.64] ;  /* 0x000000040c027981 */ /* 0x000562000c1e1b00 */
[----:B------:R-:W-:Y:S01]  /*45f0*/  FADD.FTZ R11, R142, R11 ;  /* 0x0000000b8e0b7221 */ /* 0x000fe20000010000 */
[--C-:B------:R-:W-:Y:S01]  /*4600*/  HADD2.F32 R146, -RZ, R6.reuse.H0_H0 ;  /* 0x20000006ff927230 */ /* 0x100fe20000004100 */
[----:B0-----:R-:W-:Y:S01]  /*4610*/  FMUL.FTZ R144, R145, R144 ;  /* 0x0000009091907220 */ /* 0x001fe20000410000 */
[--C-:B------:R-:W-:Y:S01]  /*4620*/  HADD2.F32 R149, -RZ, R7.reuse.H1_H1 ;  /* 0x30000007ff957230 */ /* 0x100fe20000004100 */
[----:B------:R-:W-:Y:S01]  /*4630*/  FADD.FTZ R10, R143, R10 ;  /* 0x0000000a8f0a7221 */ /* 0x000fe20000010000 */
[----:B------:R-:W-:Y:S01]  /*4640*/  HADD2.F32 R7, -RZ, R7.H0_H0 ;  /* 0x20000007ff077230 */ /* 0x000fe20000004100 */
[----:B-1----:R-:W-:Y:S01]  /*4650*/  FMUL.FTZ R145, R145, R4 ;  /* 0x0000000491917220 */ /* 0x002fe20000410000 */
[----:B------:R-:W-:Y:S01]  /*4660*/  HADD2.F32 R4, -RZ, R6.H1_H1 ;  /* 0x30000006ff047230 */ /* 0x000fe20000004100 */
[CC--:B------:R-:W-:Y:S01]  /*4670*/  FFMA.FTZ R9, R118.reuse, R8.reuse, -R9 ;  /* 0x0000000876097223 */ /* 0x0c0fe20000010809 */
[----:B------:R-:W-:Y:S01]  /*4680*/  ISETP.GE.AND P0, PT, R71, 0x1, PT ;  /* 0x000000014700780c */ /* 0x000fe20003f06270 */
[----:B------:R-:W-:Y:S01]  /*4690*/  FMUL.FTZ R8, R117, R8 ;  /* 0x0000000875087220 */ /* 0x000fe20000410000 */
[----:B------:R-:W-:Y:S01]  /*46a0*/  ISETP.GE.AND P1, PT, R71, 0x10, PT ;  /* 0x000000104700780c */ /* 0x000fe20003f26270 */
[----:B--2---:R-:W-:Y:S01]  /*46b0*/  FMUL.FTZ R13, R23, R11 ;  /* 0x0000000b170d7220 */ /* 0x004fe20000410000 */
[----:B------:R-:W-:Y:S01]  /*46c0*/  ISETP.NE.AND P2, PT, R71, 0x1f, PT ;  /* 0x0000001f4700780c */ /* 0x000fe20003f45270 */
[-C--:B------:R-:W-:Y:S01]  /*46d0*/  FMUL.FTZ R5, R23, R10.reuse ;  /* 0x0000000a17057220 */ /* 0x080fe20000410000 */
[----:B------:R-:W-:Y:S01]  /*46e0*/  SHF.R.U32.HI R155, RZ, 0x5, R73 ;  /* 0x00000005ff9b7819 */ /* 0x000fe20000011649 */
[----:B------:R-:W-:Y:S01]  /*46f0*/  FFMA.FTZ R8, R118, R15, R8 ;  /* 0x0000000f76087223 */ /* 0x000fe20000010008 */
[----:B------:R-:W-:Y:S01]  /*4700*/  BSSY B0, `(.L_x_1257) ;  /* 0x00000a5000007945 */ /* 0x000fe20003800000 */
[----:B------:R-:W-:-:S02]  /*4710*/  FFMA.FTZ R10, R114, R10, R13 ;  /* 0x0000000a720a7223 */ /* 0x000fc4000001000d */
[C---:B------:R-:W-:Y:S02]  /*4720*/  FMUL.FTZ R147, R25.reuse, R4 ;  /* 0x0000000419937220 */ /* 0x040fe40000410000 */
[----:B------:R-:W-:Y:S02]  /*4730*/  FFMA.FTZ R11, R114, R11, -R5 ;  /* 0x0000000b720b7223 */ /* 0x000fe40000010805 */
[----:B------:R-:W-:Y:S02]  /*4740*/  FMUL.FTZ R146, R25, R146 ;  /* 0x0000009219927220 */ /* 0x000fe40000410000 */
[----:B------:R-:W-:Y:S02]  /*4750*/  FMUL.FTZ R4, R115, R8 ;  /* 0x0000000873047220 */ /* 0x000fe40000410000 */
[----:B------:R-:W-:Y:S02]  /*4760*/  FADD.FTZ R10, R147, R10 ;  /* 0x0000000a930a7221 */ /* 0x000fe40000010000 */
[----:B------:R-:W-:-:S02]  /*4770*/  FADD.FTZ R11, R146, R11 ;  /* 0x0000000b920b7221 */ /* 0x000fc40000010000 */
[-C--:B------:R-:W-:Y:S02]  /*4780*/  FMUL.FTZ R5, R115, R9.reuse ;  /* 0x0000000973057220 */ /* 0x080fe40000410000 */
[----:B------:R-:W-:Y:S02]  /*4790*/  FFMA.FTZ R4, R116, R9, -R4 ;  /* 0x0000000974047223 */ /* 0x000fe40000010804 */
[C---:B------:R-:W-:Y:S02]  /*47a0*/  FMUL.FTZ R6, R145.reuse, R10 ;  /* 0x0000000a91067220 */ /* 0x040fe40000410000 */
[-C--:B------:R-:W-:Y:S02]  /*47b0*/  FMUL.FTZ R9, R145, R11.reuse ;  /* 0x0000000b91097220 */ /* 0x080fe40000410000 */
[----:B------:R-:W-:Y:S02]  /*47c0*/  FFMA.FTZ R11, R144, R11, -R6 ;  /* 0x0000000b900b7223 */ /* 0x000fe40000010806 */
[----:B------:R-:W-:-:S02]  /*47d0*/  FFMA.FTZ R5, R116, R8, R5 ;  /* 0x0000000874057223 */ /* 0x000fc40000010005 */
        /* <DEDUP_REMOVED lines=15> */
[----:B------:R-:W2:Y:S04]  /*48d0*/  SHFL.UP PT, R4, R12, 0x1, RZ ;  /* 0x042000000c047989 */ /* 0x000ea800000e00ff */
[----:B------:R-:W3:Y:S01]  /*48e0*/  SHFL.UP PT, R5, R7, 0x1, RZ ;  /* 0x0420000007057989 */ /* 0x000ee200000e00ff */
[CC--:B0-----:R-:W-:Y:S02]  /*48f0*/  FMUL.FTZ R11, R7.reuse, R9.reuse ;  /* 0x00000009070b7220 */ /* 0x0c1fe40000410000 */
[-C--:B-1----:R-:W-:Y:S02]  /*4900*/  FMUL.FTZ R6, R7, R8.reuse ;  /* 0x0000000807067220 */ /* 0x082fe40000410000 */
[C---:B------:R-:W-:Y:S02]  /*4910*/  FFMA.FTZ R11, R12.reuse, R8, -R11 ;  /* 0x000000080c0b7223 */ /* 0x040fe4000001080b */
[----:B------:R-:W-:-:S02]  /*4920*/  FFMA.FTZ R6, R12, R9, R6 ;  /* 0x000000090c067223 */ /* 0x000fc40000010006 */
[----:B------:R-:W-:Y:S02]  /*4930*/  @P0 FADD.FTZ R14, R14, R11 ;  /* 0x0000000b0e0e0221 */ /* 0x000fe40000010000 */
[----:B------:R-:W-:Y:S02]  /*4940*/  @P0 FADD.FTZ R15, R15, R6 ;  /* 0x000000060f0f0221 */ /* 0x000fe40000010000 */
[CC--:B--2---:R-:W-:Y:S01]  /*4950*/  FMUL.FTZ R6, R7.reuse, R4.reuse ;  /* 0x0000000407067220 */ /* 0x0c4fe20000410000 */
[----:B------:R-:W0:Y:S01]  /*4960*/  SHFL.UP PT, R11, R14, 0x2, RZ ;  /* 0x044000000e0b7989 */ /* 0x000e2200000e00ff */
[-C--:B---3--:R-:W-:Y:S02]  /*4970*/  FMUL.FTZ R9, R7, R5.reuse ;  /* 0x0000000507097220 */ /* 0x088fe40000410000 */
[C---:B------:R-:W-:Y:S01]  /*4980*/  FFMA.FTZ R6, R12.reuse, R5, R6 ;  /* 0x000000050c067223 */ /* 0x040fe20000010006 */
[----:B------:R-:W1:Y:S01]  /*4990*/  SHFL.UP PT, R13, R15, 0x2, RZ ;  /* 0x044000000f0d7989 */ /* 0x000e6200000e00ff */
[----:B------:R-:W-:-:S03]  /*49a0*/  @P0 FFMA.FTZ R12, R12, R4, -R9 ;  /* 0x000000040c0c0223 */ /* 0x000fc60000010809 */
[----:B------:R-:W-:Y:S02]  /*49b0*/  FSEL R6, R7, R6, !P0 ;  /* 0x0000000607067208 */ /* 0x000fe40004000000 */
[----:B------:R-:W2:Y:S01]  /*49c0*/  SHFL.UP PT, R5, R12, 0x2, RZ ;  /* 0x044000000c057989 */ /* 0x000ea200000e00ff */
[----:B------:R-:W-:-:S03]  /*49d0*/  ISETP.GE.AND P0, PT, R71, 0x2, PT ;  /* 0x000000024700780c */ /* 0x000fc60003f06270 */
[----:B------:R-:W3:Y:S01]  /*49e0*/  SHFL.UP PT, R7, R6, 0x2, RZ ;  /* 0x0440000006077989 */ /* 0x000ee200000e00ff */
[----:B0-----:R-:W-:-:S04]  /*49f0*/  FMUL.FTZ R8, R6, R11 ;  /* 0x0000000b06087220 */ /* 0x001fc80000410000 */
[-C--:B-1----:R-:W-:Y:S02]  /*4a00*/  FFMA.FTZ R8, R12, R13.reuse, R8 ;  /* 0x0000000d0c087223 */ /* 0x082fe40000010008 */
[----:B------:R-:W-:-:S03]  /*4a10*/  FMUL.FTZ R4, R6, R13 ;  /* 0x0000000d06047220 */ /* 0x000fc60000410000 */
[----:B------:R-:W-:Y:S02]  /*4a20*/  @P0 FADD.FTZ R15, R15, R8 ;  /* 0x000000080f0f0221 */ /* 0x000fe40000010000 */
[----:B------:R-:W-:Y:S02]  /*4a30*/  FFMA.FTZ R11, R12, R11, -R4 ;  /* 0x0000000b0c0b7223 */ /* 0x000fe40000010804 */
[C---:B--2---:R-:W-:Y:S01]  /*4a40*/  FMUL.FTZ R8, R6.reuse, R5 ;  /* 0x0000000506087220 */ /* 0x044fe20000410000 */
[----:B------:R-:W0:Y:S01]  /*4a50*/  SHFL.UP PT, R9, R15, 0x4, RZ ;  /* 0x048000000f097989 */ /* 0x000e2200000e00ff */
[-C--:B---3--:R-:W-:Y:S02]  /*4a60*/  FMUL.FTZ R4, R6, R7.reuse ;  /* 0x0000000706047220 */ /* 0x088fe40000410000 */
[----:B------:R-:W-:Y:S02]  /*4a70*/  @P0 FADD.FTZ R14, R14, R11 ;  /* 0x0000000b0e0e0221 */ /* 0x000fe40000010000 */
[----:B------:R-:W-:-:S02]  /*4a80*/  FFMA.FTZ R7, R12, R7, R8 ;  /* 0x000000070c077223 */ /* 0x000fc40000010008 */
[----:B------:R-:W-:Y:S01]  /*4a90*/  @P0 FFMA.FTZ R12, R12, R5, -R4 ;  /* 0x000000050c0c0223 */ /* 0x000fe20000010804 */
[----:B------:R-:W1:Y:S02]  /*4aa0*/  SHFL.UP PT, R8, R14, 0x4, RZ ;  /* 0x048000000e087989 */ /* 0x000e6400000e00ff */
[----:B------:R-:W-:Y:S02]  /*4ab0*/  FSEL R7, R6, R7, !P0 ;  /* 0x0000000706077208 */ /* 0x000fe40004000000 */
[----:B------:R-:W2:Y:S01]  /*4ac0*/  SHFL.UP PT, R4, R12, 0x4, RZ ;  /* 0x048000000c047989 */ /* 0x000ea200000e00ff */
[----:B------:R-:W-:-:S03]  /*4ad0*/  ISETP.GE.AND P0, PT, R71, 0x4, PT ;  /* 0x000000044700780c */ /* 0x000fc60003f06270 */
[----:B------:R-:W3:Y:S01]  /*4ae0*/  SHFL.UP PT, R5, R7, 0x4, RZ ;  /* 0x0480000007057989 */ /* 0x000ee200000e00ff */
[CC--:B0-----:R-:W-:Y:S02]  /*4af0*/  FMUL.FTZ R11, R7.reuse, R9.reuse ;  /* 0x00000009070b7220 */ /* 0x0c1fe40000410000 */
[CC--:B-1----:R-:W-:Y:S02]  /*4b00*/  FMUL.FTZ R6, R7.reuse, R8.reuse ;  /* 0x0000000807067220 */ /* 0x0c2fe40000410000 */
[C---:B------:R-:W-:Y:S02]  /*4b10*/  FFMA.FTZ R11, R12.reuse, R8, -R11 ;  /* 0x000000080c0b7223 */ /* 0x040fe4000001080b */
[----:B------:R-:W-:Y:S02]  /*4b20*/  FFMA.FTZ R8, R12, R9, R6 ;  /* 0x000000090c087223 */ /* 0x000fe40000010006 */
[C---:B--2---:R-:W-:Y:S02]  /*4b30*/  FMUL.FTZ R6, R7.reuse, R4 ;  /* 0x0000000407067220 */ /* 0x044fe40000410000 */
[----:B---3--:R-:W-:-:S02]  /*4b40*/  FMUL.FTZ R9, R7, R5 ;  /* 0x0000000507097220 */ /* 0x008fc40000410000 */
[----:B------:R-:W-:Y:S02]  /*4b50*/  @P0 FADD.FTZ R14, R14, R11 ;  /* 0x0000000b0e0e0221 */ /* 0x000fe40000010000 */
[C---:B------:R-:W-:Y:S02]  /*4b60*/  FFMA.FTZ R6, R12.reuse, R5, R6 ;  /* 0x000000050c067223 */ /* 0x040fe40000010006 */
[----:B------:R-:W-:Y:S02]  /*4b70*/  @P0 FADD.FTZ R15, R15, R8 ;  /* 0x000000080f0f0221 */ /* 0x000fe40000010000 */
[----:B------:R-:W-:Y:S01]  /*4b80*/  @P0 FFMA.FTZ R12, R12, R4, -R9 ;  /* 0x000000040c0c0223 */ /* 0x000fe20000010809 */
[----:B------:R-:W-:Y:S01]  /*4b90*/  FSEL R6, R7, R6, !P0 ;  /* 0x0000000607067208 */ /* 0x000fe20004000000 */
[----:B------:R-:W0:Y:S01]  /*4ba0*/  SHFL.UP PT, R9, R14, 0x8, RZ ;  /* 0x050000000e097989 */ /* 0x000e2200000e00ff */
[----:B------:R-:W-:-:S03]  /*4bb0*/  ISETP.GE.AND P0, PT, R71, 0x8, PT ;  /* 0x000000084700780c */ /* 0x000fc60003f06270 */
[----:B------:R-:W1:Y:S04]  /*4bc0*/  SHFL.UP PT, R11, R15, 0x8, RZ ;  /* 0x050000000f0b7989 */ /* 0x000e6800000e00ff */
[----:B------:R-:W2:Y:S04]  /*4bd0*/  SHFL.UP PT, R5, R12, 0x8, RZ ;  /* 0x050000000c057989 */ /* 0x000ea800000e00ff */
[----:B------:R-:W3:Y:S01]  /*4be0*/  SHFL.UP PT, R7, R6, 0x8, RZ ;  /* 0x0500000006077989 */ /* 0x000ee200000e00ff */
[----:B0-----:R-:W-:-:S04]  /*4bf0*/  FMUL.FTZ R4, R6, R9 ;  /* 0x0000000906047220 */ /* 0x001fc80000410000 */
[-C--:B-1----:R-:W-:Y:S02]  /*4c00*/  FFMA.FTZ R10, R12, R11.reuse, R4 ;  /* 0x0000000b0c0a7223 */ /* 0x082fe40000010004 */
[C---:B------:R-:W-:Y:S02]  /*4c10*/  FMUL.FTZ R8, R6.reuse, R11 ;  /* 0x0000000b06087220 */ /* 0x040fe40000410000 */
[----:B--2---:R-:W-:Y:S02]  /*4c20*/  FMUL.FTZ R4, R6, R5 ;  /* 0x0000000506047220 */ /* 0x004fe40000410000 */
[C---:B------:R-:W-:Y:S02]  /*4c30*/  FFMA.FTZ R9, R12.reuse, R9, -R8 ;  /* 0x000000090c097223 */ /* 0x040fe40000010808 */
[----:B------:R-:W-:Y:S02]  /*4c40*/  @P0 FADD.FTZ R15, R15, R10 ;  /* 0x0000000a0f0f0221 */ /* 0x000fe40000010000 */
[----:B---3--:R-:W-:-:S02]  /*4c50*/  FFMA.FTZ R11, R12, R7, R4 ;  /* 0x000000070c0b7223 */ /* 0x008fc40000010004 */
[----:B------:R-:W-:Y:S01]  /*4c60*/  FMUL.FTZ R7, R6, R7 ;  /* 0x0000000706077220 */ /* 0x000fe20000410000 */
[----:B------:R-:W0:Y:S01]  /*4c70*/  SHFL.UP PT, R8, R15, 0x10, RZ ;  /* 0x060000000f087989 */ /* 0x000e2200000e00ff */
[----:B------:R-:W-:Y:S01]  /*4c80*/  @P0 FADD.FTZ R14, R14, R9 ;  /* 0x000000090e0e0221 */ /* 0x000fe20000010000 */
[----:B------:R-:W-:Y:S01]  /*4c90*/  FSEL R11, R6, R11, !P0 ;  /* 0x0000000b060b7208 */ /* 0x000fe20004000000 */
[----:B------:R-:W-:Y:S01]  /*4ca0*/  @P0 FFMA.FTZ R12, R12, R5, -R7 ;  /* 0x000000050c0c0223 */ /* 0x000fe20000010807 */
[----:B------:R-:W-:Y:S02]  /*4cb0*/  LOP3.LUT P0, RZ, R73, 0x1f, RZ, 0xc0, !PT ;  /* 0x0000001f49ff7812 */ /* 0x000fe4000780c0ff */
[----:B------:R-:W1:Y:S02]  /*4cc0*/  SHFL.UP PT, R6, R14, 0x10, RZ ;  /* 0x060000000e067989 */ /* 0x000e6400000e00ff */
[----:B------:R-:W-:Y:S02]  /*4cd0*/  ISETP.EQ.OR P0, PT, R69, RZ, P0 ;  /* 0x000000ff4500720c */ /* 0x000fe40000702670 */
[----:B------:R-:W2:Y:S04]  /*4ce0*/  SHFL.UP PT, R4, R12, 0x10, RZ ;  /* 0x060000000c047989 */ /* 0x000ea800000e00ff */
[----:B------:R-:W3:Y:S01]  /*4cf0*/  SHFL.UP PT, R5, R11, 0x10, RZ ;  /* 0x060000000b057989 */ /* 0x000ee200000e00ff */
[----:B0-----:R-:W-:-:S04]  /*4d00*/  FMUL.FTZ R7, R11, R8 ;  /* 0x000000080b077220 */ /* 0x001fc80000410000 */
[CC--:B-1----:R-:W-:Y:S02]  /*4d10*/  FFMA.FTZ R9, R12.reuse, R6.reuse, -R7 ;  /* 0x000000060c097223 */ /* 0x0c2fe40000010807 */
[C---:B------:R-:W-:Y:S02]  /*4d20*/  FMUL.FTZ R13, R11.reuse, R6 ;  /* 0x000000060b0d7220 */ /* 0x040fe40000410000 */
[C---:B--2---:R-:W-:Y:S02]  /*4d30*/  FMUL.FTZ R6, R11.reuse, R4 ;  /* 0x000000040b067220 */ /* 0x044fe40000410000 */
[C---:B------:R-:W-:Y:S02]  /*4d40*/  FFMA.FTZ R8, R12.reuse, R8, R13 ;  /* 0x000000080c087223 */ /* 0x040fe4000001000d */
[CC--:B---3--:R-:W-:Y:S02]  /*4d50*/  FFMA.FTZ R6, R12.reuse, R5.reuse, R6 ;  /* 0x000000050c067223 */ /* 0x0c8fe40000010006 */
[----:B------:R-:W-:Y:S01]  /*4d60*/  FMUL.FTZ R7, R11, R5 ;  /* 0x000000050b077220 */ /* 0x000fe20000410000 */
[----:B------:R-:W-:Y:S01]  /*4d70*/  MOV R5, RZ ;  /* 0x000000ff00057202 */ /* 0x000fe20000000f00 */
[----:B------:R-:W-:Y:S01]  /*4d80*/  @P1 FADD.FTZ R15, R15, R8 ;  /* 0x000000080f0f1221 */ /* 0x000fe20000010000 */
[----:B------:R-:W-:Y:S01]  /*4d90*/  @!P2 SHF.R.U32.HI R8, RZ, 0x1, R73 ;  /* 0x00000001ff08a819 */ /* 0x000fe20000011649 */
[----:B------:R-:W-:Y:S01]  /*4da0*/  @P1 FFMA.FTZ R12, R12, R4, -R7 ;  /* 0x000000040c0c1223 */ /* 0x000fe20000010807 */
[----:B------:R-:W-:Y:S01]  /*4db0*/  FSEL R13, R11, R6, !P1 ;  /* 0x000000060b0d7208 */ /* 0x000fe20004800000 */
[----:B------:R-:W-:Y:S01]  /*4dc0*/  @P1 FADD.FTZ R14, R14, R9 ;  /* 0x000000090e0e1221 */ /* 0x000fe20000010000 */
[----:B------:R-:W-:Y:S01]  /*4dd0*/  MOV R4, 0x3f800000 ;  /* 0x3f80000000047802 */ /* 0x000fe20000000f00 */
[----:B------:R-:W-:Y:S01]  /*4de0*/  CS2R R6, SRZ ;  /* 0x0000000000067805 */ /* 0x000fe2000001ff00 */
[----:B------:R-:W-:Y:S01]  /*4df0*/  @!P2 LOP3.LUT R154, R8, 0x7ffffff0, RZ, 0xc0, !PT ;  /* 0x7ffffff0089aa812 */ /* 0x000fe200078ec0ff */
[----:B------:R-:W-:Y:S04]  /*4e00*/  SHFL.UP PT, R151, R15, 0x1, RZ ;  /* 0x042000000f977989 */ /* 0x000fe800000e00ff */
[----:B------:R-:W-:Y:S01]  /*4e10*/  @!P0 LDS.128 R4, [R0.X16+0x10c0] ;  /* 0x0010c00000048984 */ /* 0x000fe2000000cc00 */
[----:B------:R-:W-:-:S03]  /*4e20*/  ISETP.NE.AND P0, PT, R155, RZ, PT ;  /* 0x000000ff9b00720c */ /* 0x000fc60003f05270 */
[----:B------:R-:W-:Y:S04]  /*4e30*/  @!P2 STS.128 [R154+0x1080], R12 ;  /* 0x0010800c9a00a388 */ /* 0x000fe80000000c00 */
[----:B------:R-:W-:Y:S06]  /*4e40*/  BAR.SYNC.DEFER_BLOCKING 0x0 ;  /* 0x0000000000007b1d */ /* 0x000fec0000010000 */
[----:B------:R-:W-:Y:S04]  /*4e50*/  SHFL.UP PT, R150, R14, 0x1, RZ ;  /* 0x042000000e967989 */ /* 0x000fe800000e00ff */
[----:B------:R-:W-:Y:S04]  /*4e60*/  SHFL.UP PT, R152, R12, 0x1, RZ ;  /* 0x042000000c987989 */ /* 0x000fe800000e00ff */
[----:B------:R-:W-:Y:S04]  /*4e70*/  SHFL.UP PT, R153, R13, 0x1, RZ ;  /* 0x042000000d997989 */ /* 0x000fe800000e00ff */
[----:B------:R-:W-:Y:S04]  /*4e80*/  LDS.128 R8, [0x1080] ;  /* 0x00108000ff087984 */ /* 0x000fe80000000c00 */
[----:B------:R-:W0:Y:S02]  /*4e90*/  LDS.128 R16, [0x1090] ;  /* 0x00109000ff107984 */ /* 0x000e240000000c00 */
        /* <DEDUP_REMOVED lines=11> */
[----:B------:R-:W-:Y:S01]  /*4f50*/  ISETP.NE.AND P0, PT, R71, RZ, PT ;  /* 0x000000ff4700720c */ /* 0x000fe20003f05270 */
        /* <DEDUP_REMOVED lines=15> */
.L_x_1258:
[----:B------:R-:W-:Y:S01]  /*5050*/  ISETP.NE.AND P0, PT, R71, RZ, PT ;  /* 0x000000ff4700720c */ /* 0x000fe20003f05270 */
        /* <DEDUP_REMOVED lines=15> */
.L_x_1259:
[----:B------:R-:W-:Y:S05]  /*5150*/  BSYNC B0 ;  /* 0x0000000000007941 */ /* 0x000fea0003800000 */
.L_x_1257:
        /* <DEDUP_REMOVED lines=123> */
.L_x_1261:
[----:B------:R-:W-:Y:S05]  /*5910*/  BSYNC B0 ;  /* 0x0000000000007941 */ /* 0x000fea0003800000 */
.L_x_1260:
        /* <DEDUP_REMOVED lines=52> */
.L_x_1256:
        /* <DEDUP_REMOVED lines=40> */
.L_x_1263:
[----:B------:R-:W-:Y:S05]  /*5ee0*/  EXIT ;  /* 0x000000000000794d */ /* 0x000fea0003800000 */
.L_x_1265:
        /* <DEDUP_REMOVED lines=9> */
.L_x_5348:


//--------------------- .text._Z25selective_scan_fwd_kernelI32Selective_Scan_fwd_kernel_traitsILi64ELi16ELi1ELb1ELb1ELb0ELb1EN3c104HalfENS1_7complexIfEEEEv13SSMParamsBase --------------------------
	.section	.text._Z25selective_scan_fwd_kernelI32Selective_Scan_fwd_kernel_traitsILi64ELi16ELi1ELb1ELb1ELb0ELb1EN3c104HalfENS1_7complexIfEEEEv13SSMParamsBase,"ax",@progbits
	.sectioninfo	@"SHI_REGISTERS=160"
	.align	128
        .global         _Z25selective_scan_fwd_kernelI32Selective_Scan_fwd_kernel_traitsILi64ELi16ELi1ELb1ELb1ELb0ELb1EN3c104HalfENS1_7complexIfEEEEv13SSMParamsBase
        .type           _Z25selective_scan_fwd_kernelI32Selective_Scan_fwd_kernel_traitsILi64ELi16ELi1ELb1ELb1ELb0ELb1EN3c104HalfENS1_7complexIfEEEEv13SSMParamsBase,@function
        .size           _Z25selective_scan_fwd_kernelI32Selective_Scan_fwd_kernel_traitsILi64ELi16ELi1ELb1ELb1ELb0ELb1EN3c104HalfENS1_7complexIfEEEEv13SSMParamsBase,(.L_x_5349 - _Z25selective_scan_fwd_kernelI32Selective_Scan_fwd_kernel_traitsILi64ELi16ELi1ELb1ELb1ELb0ELb1EN3c104HalfENS1_7complexIfEEEEv13SSMParamsBase)
        .other          _Z25selective_scan_fwd_kernelI32Selective_Scan_fwd_kernel_traitsILi64ELi16ELi1ELb1ELb1ELb0ELb1EN3c104HalfENS1_7complexIfEEEEv13SSMParamsBase,@"STO_CUDA_ENTRY STV_DEFAULT"
_Z25selective_scan_fwd_kernelI32Selective_Scan_fwd_kernel_traitsILi64ELi16ELi1ELb1ELb1ELb0ELb1EN3c104HalfENS1_7complexIfEEEEv13SSMParamsBase:
.text._Z25selective_scan_fwd_kernelI32Selective_Scan_fwd_kernel_traitsILi64ELi16ELi1ELb1ELb1ELb0ELb1EN3c104HalfENS1_7complexIfEEEEv13SSMParamsBase:
        /* <DEDUP_REMOVED lines=83> */
.L_x_1306:
        /* <DEDUP_REMOVED lines=80> */
.L_x_1267:
[----:B-12---:R-:W-:Y:S05]  /*0a30*/  BSYNC B0 ;  /* 0x0000000000007941 */ /* 0x006fea0003800000 */
.L_x_1266:
        /* <DEDUP_REMOVED lines=36> */
.L_x_1269:
[----:B------:R-:W-:Y:S05]  /*0c80*/  BSYNC B0 ;  /* 0x0000000000007941 */ /* 0x000fea0003800000 */
.L_x_1268:
        /* <DEDUP_REMOVED lines=38> */
.L_x_1271:
[----:B------:R-:W-:Y:S05]  /*0ef0*/  BSYNC B0 ;  /* 0x0000000000007941 */ /* 0x000fea0003800000 */
.L_x_1270:
        /* <DEDUP_REMOVED lines=36> */
.L_x_1273:
[----:B------:R-:W-:Y:S05]  /*1140*/  BSYNC B0 ;  /* 0x0000000000007941 */ /* 0x000fea0003800000 */
.L_x_1272:
        /* <DEDUP_REMOVED lines=38> */
.L_x_1275:
[----:B------:R-:W-:Y:S05]  /*13b0*/  BSYNC B0 ;  /* 0x0000000000007941 */ /* 0x000fea0003800000 */
.L_x_1274:
        /* <DEDUP_REMOVED lines=36> */
.L_x_1277:
[----:B------:R-:W-:Y:S05]  /*1600*/  BSYNC B0 ;  /* 0x0000000000007941 */ /* 0x000fea0003800000 */
.L_x_1276:
        /* <DEDUP_REMOVED lines=38> */
.L_x_1279:
[----:B------:R-:W-:Y:S05]  /*1870*/  BSYNC B0 ;  /* 0x0000000000007941 */ /* 0x000fea0003800000 */
.L_x_1278:
        /* <DEDUP_REMOVED lines=37> */
.L_x_1281:
[----:B------:R-:W-:Y:S05]  /*1ad0*/  BSYNC B0 ;  /* 0x0000000000007941 */ /* 0x000fea0003800000 */
.L_x_1280:
        /* <DEDUP_REMOVED lines=42> */
.L_x_1283:
[----:B------:R-:W-:Y:S05]  /*1d80*/  BSYNC B0 ;  /* 0x0000000000007941 */ /* 0x000fea0003800000 */
.L_x_1282:
        /* <DEDUP_REMOVED lines=40> */
.L_x_1285:
[----:B------:R-:W-:Y:S05]  /*2010*/  BSYNC B0 ;  /* 0x0000000000007941 */ /* 0x000fea0003800000 */
.L_x_1284:
        /* <DEDUP_REMOVED lines=46> */
.L_x_1287:
[----:B------:R-:W-:Y:S05]  /*2300*/  BSYNC B0 ;  /* 0x0000000000007941 */ /* 0x000fea0003800000 */
.L_x_1286:
        /* <DEDUP_REMOVED lines=33> */
.L_x_1289:
[----:B------:R-:W-:Y:S05]  /*2520*/  BSYNC B0 ;  /* 0x0000000000007941 */ /* 0x000fea0003800000 */
.L_x_1288:
        /* <DEDUP_REMOVED lines=33> */
.L_x_1291:
[----:B------:R-:W-:Y:S05]  /*2740*/  BSYNC B0 ;  /* 0x0000000000007941 */ /* 0x000fea0003800000 */
.L_x_1290:
        /* <DEDUP_REMOVED lines=33> */
.L_x_1293:
[----:B------:R-:W-:Y:S05]  /*2960*/  BSYNC B0 ;  /* 0x0000000000007941 */ /* 0x000fea0003800000 */
.L_x_1292:
        /* <DEDUP_REMOVED lines=33> */
.L_x_1295:
[----:B------:R-:W-:Y:S05]  /*2b80*/  BSYNC B0 ;  /* 0x0000000000007941 */ /* 0x000fea0003800000 */
.L_x_1294:
        /* <DEDUP_REMOVED lines=33> */
.L_x_1297:
[----:B------:R-:W-:Y:S05]  /*2da0*/  BSYNC B0 ;  /* 0x0000000000007941 */ /* 0x000fea0003800000 */
.L_x_1296:
        /* <DEDUP_REMOVED lines=36> */
.L_x_1304:
        /* <DEDUP_REMOVED lines=46> */
[-C--:B------:R-:W-:Y:S01]  /*32d0*/  FMUL.FTZ R123, R137, R76.reuse ;  /* 0x0000004c897b7220 */ /* 0x080fe20000410000 */
        /* <DEDUP_REMOVED lines=40> */
[----:B----4-:R1:W-:Y:S02]  /*3560*/  STS.128 [R132.X16+0x200], R8 ;  /* 0x0002000884007388 */ /* 0x0103e4000000cc00 */
[----:B------:R2:W-:Y:S02]  /*3570*/  MUFU.COS R110, R20 ;  /* 0x00000014006e7308 */ /* 0x0005e40000000000 */
[----:B------:R3:W-:Y:S01]  /*3580*/  STS.128 [R132.X16+0x400], R12 ;  /* 0x0004000c84007388 */ /* 0x0007e2000000cc00 */
[----:B------:R-:W-:-:S03]  /*3590*/  IADD3 R97, R97, R21, RZ ;  /* 0x0000001561617210 */ /* 0x000fc60007ffe0ff */
[----:B------:R4:W-:Y:S02]  /*35a0*/  STS.128 [R132.X16+0x600], R16 ;  /* 0x0006001084007388 */ /* 0x0009e4000000cc00 */
[----:B------:R-:W-:Y:S01]  /*35b0*/  MUFU.COS R105, R23 ;  /* 0x0000001700697308 */ /* 0x000fe20000000000 */
[C---:B--2---:R-:W-:Y:S02]  /*35c0*/  FMUL.FTZ R20, R3.reuse, R64 ;  /* 0x0000004003147220 */ /* 0x044fe40000410000 */
[----:B0-----:R-:W-:Y:S02]  /*35d0*/  IMAD R7, R0, c[0x0][0x1c4], R85 ;  /* 0x0000710000077a24 */ /* 0x001fe400078e0255 */
[----:B------:R-:W-:Y:S02]  /*35e0*/  FMUL.RZ R107, R20, 0.15915493667125701904 ;  /* 0x3e22f983146b7820 */ /* 0x000fe4000040c000 */
[----:B------:R-:W-:Y:S01]  /*35f0*/  IMAD.WIDE.U32 R96, R0, c[0x0][0x1c0], R96 ;  /* 0x0000700000607a25 */ /* 0x000fe200078e0060 */
[----:B------:R-:W-:Y:S03]  /*3600*/  MUFU.SIN R115, R22 ;  /* 0x0000001600737308 */ /* 0x000fe60000000400 */
[-C--:B------:R-:W-:Y:S01]  /*3610*/  FMUL.FTZ R4, R3, R62.reuse ;  /* 0x0000003e03047220 */ /* 0x080fe20000410000 */
[----:B------:R-:W-:Y:S01]  /*3620*/  IADD3 R7, R97, R7, RZ ;  /* 0x0000000761077210 */ /* 0x000fe20007ffe0ff */
[----:B-1----:R-:W-:Y:S01]  /*3630*/  FMUL.FTZ R11, R137, R62 ;  /* 0x0000003e890b7220 */ /* 0x002fe20000410000 */
[----:B---3--:R-:W-:Y:S01]  /*3640*/  LEA R12, P0, R96, c[0x0][0x230], 0x3 ;  /* 0x00008c00600c7a11 */ /* 0x008fe200078018ff */
[----:B------:R-:W-:Y:S01]  /*3650*/  FMUL.RZ R5, R4, 0.15915493667125701904 ;  /* 0x3e22f98304057820 */ /* 0x000fe2000040c000 */
[----:B------:R0:W-:Y:S01]  /*3660*/  MUFU.COS R113, R22 ;  /* 0x0000001600717308 */ /* 0x0001e20000000000 */
[----:B------:R-:W-:-:S06]  /*3670*/  NOP ;  /* 0x0000000000007918 */ /* 0x000fcc0000000000 */
[C---:B------:R-:W-:Y:S01]  /*3680*/  FMUL.FTZ R4, R3.reuse, R60 ;  /* 0x0000003c03047220 */ /* 0x040fe20000410000 */
[----:B------:R-:W1:Y:S01]  /*3690*/  MUFU.EX2 R109, R109 ;  /* 0x0000006d006d7308 */ /* 0x000e620000000800 */
[----:B0-----:R-:W0:Y:S01]  /*36a0*/  LDS.128 R20, [R2.X16] ;  /* 0x0000000002147984 */ /* 0x001e22000000cc00 */
[----:B------:R-:W-:Y:S01]  /*36b0*/  LEA.HI.X R13, R96, c[0x0][0x234], R7, 0x3, P0 ;  /* 0x00008d00600d7a11 */ /* 0x000fe200000f1c07 */
[----:B------:R-:W-:Y:S02]  /*36c0*/  FMUL.RZ R7, R4, 0.15915493667125701904 ;  /* 0x3e22f98304077820 */ /* 0x000fe4000040c000 */
[----:B----4-:R-:W-:Y:S02]  /*36d0*/  FMUL.FTZ R16, R3, R58 ;  /* 0x0000003a03107220 */ /* 0x010fe40000410000 */
[C---:B------:R-:W-:Y:S01]  /*36e0*/  FMUL.FTZ R15, R137.reuse, R60 ;  /* 0x0000003c890f7220 */ /* 0x040fe20000410000 */
[----:B------:R-:W2:Y:S01]  /*36f0*/  MUFU.EX2 R101, R101 ;  /* 0x0000006500657308 */ /* 0x000ea20000000800 */
[----:B------:R-:W-:-:S02]  /*3700*/  FMUL.FTZ R18, R137, R58 ;  /* 0x0000003a89127220 */ /* 0x000fc40000410000 */
[----:B------:R-:W-:-:S05]  /*3710*/  FMUL.FTZ R3, R3, R56 ;  /* 0x0000003803037220 */ /* 0x000fca0000410000 */
[----:B------:R-:W3:Y:S01]  /*3720*/  MUFU.EX2 R103, R103 ;  /* 0x0000006700677308 */ /* 0x000ee20000000800 */
[----:B-1----:R-:W-:-:S07]  /*3730*/  FMUL.FTZ R85, R109, R108 ;  /* 0x0000006c6d557220 */ /* 0x002fce0000410000 */
[----:B------:R-:W1:Y:S01]  /*3740*/  MUFU.EX2 R99, R99 ;  /* 0x0000006300637308 */ /* 0x000e620000000800 */
[----:B--2---:R-:W-:-:S07]  /*3750*/  FMUL.FTZ R106, R101, R106 ;  /* 0x0000006a656a7220 */ /* 0x004fce0000410000 */
[----:B------:R-:W2:Y:S01]  /*3760*/  MUFU.EX2 R95, R95 ;  /* 0x0000005f005f7308 */ /* 0x000ea20000000800 */
[C---:B---3--:R-:W-:Y:S02]  /*3770*/  FMUL.FTZ R104, R103.reuse, R104 ;  /* 0x0000006867687220 */ /* 0x048fe40000410000 */
[----:B------:R-:W-:-:S05]  /*3780*/  FMUL.FTZ R105, R103, R105 ;  /* 0x0000006967697220 */ /* 0x000fca0000410000 */
[----:B------:R-:W3:Y:S01]  /*3790*/  MUFU.EX2 R126, R126 ;  /* 0x0000007e007e7308 */ /* 0x000ee20000000800 */
[--C-:B0-----:R-:W-:Y:S01]  /*37a0*/  HADD2.F32 R4, -RZ, R20.reuse.H0_H0 ;  /* 0x20000014ff047230 */ /* 0x101fe20000004100 */
[----:B-1----:R-:W-:Y:S01]  /*37b0*/  FMUL.FTZ R100, R99, R100 ;  /* 0x0000006463647220 */ /* 0x002fe20000410000 */
[----:B------:R-:W-:-:S03]  /*37c0*/  HADD2.F32 R20, -RZ, R20.H1_H1 ;  /* 0x30000014ff147230 */ /* 0x000fc60000004100 */
[----:B------:R-:W-:Y:S02]  /*37d0*/  FMUL.FTZ R108, R39, R4 ;  /* 0x00000004276c7220 */ /* 0x000fe40000410000 */
[----:B------:R-:W0:Y:S01]  /*37e0*/  MUFU.EX2 R118, R118 ;  /* 0x0000007600767308 */ /* 0x000e220000000800 */
[----:B--2---:R-:W-:Y:S02]  /*37f0*/  FMUL.FTZ R98, R95, R98 ;  /* 0x000000625f627220 */ /* 0x004fe40000410000 */
[----:B------:R-:W-:-:S04]  /*3800*/  FMUL.FTZ R20, R39, R20 ;  /* 0x0000001427147220 */ /* 0x000fc80000410000 */
[----:B------:R-:W-:Y:S01]  /*3810*/  FMUL.FTZ R4, R20, R104 ;  /* 0x0000006814047220 */ /* 0x000fe20000410000 */
[----:B------:R-:W-:Y:S01]  /*3820*/  MUFU.SIN R124, R107 ;  /* 0x0000006b007c7308 */ /* 0x000fe20000000400 */
[----:B---3--:R-:W-:Y:S02]  /*3830*/  FMUL.FTZ R93, R126, R93 ;  /* 0x0000005d7e5d7220 */ /* 0x008fe40000410000 */
[----:B------:R-:W-:-:S05]  /*3840*/  FFMA.FTZ R19, R108, R105, -R4 ;  /* 0x000000696c137223 */ /* 0x000fca0000010804 */
[----:B------:R1:W-:Y:S01]  /*3850*/  MUFU.COS R119, R107 ;  /* 0x0000006b00777308 */ /* 0x0003e20000000000 */
[C---:B0-----:R-:W-:Y:S02]  /*3860*/  FMUL.FTZ R91, R118.reuse, R91 ;  /* 0x0000005b765b7220 */ /* 0x041fe40000410000 */
[----:B------:R-:W-:-:S05]  /*3870*/  FMUL.FTZ R89, R118, R89 ;  /* 0x0000005976597220 */ /* 0x000fca0000410000 */
[----:B------:R-:W0:Y:S01]  /*3880*/  MUFU.EX2 R123, R123 ;  /* 0x0000007b007b7308 */ /* 0x000e220000000800 */
[----:B-1----:R-:W-:Y:S02]  /*3890*/  FMUL.FTZ R107, R101, R130 ;  /* 0x00000082656b7220 */ /* 0x002fe40000410000 */
[----:B------:R-:W-:Y:S02]  /*38a0*/  FMUL.FTZ R101, R99, R128 ;  /* 0x0000008063657220 */ /* 0x000fe40000410000 */
[----:B------:R-:W-:Y:S02]  /*38b0*/  FMUL.FTZ R99, R95, R120 ;  /* 0x000000785f637220 */ /* 0x000fe40000410000 */
[----:B------:R-:W-:Y:S01]  /*38c0*/  FMUL.FTZ R95, R126, R111 ;  /* 0x0000006f7e5f7220 */ /* 0x000fe20000410000 */
[----:B------:R-:W1:Y:S01]  /*38d0*/  MUFU.EX2 R127, R127 ;  /* 0x0000007f007f7308 */ /* 0x000e620000000800 */
[--C-:B------:R-:W-:Y:S02]  /*38e0*/  HADD2.F32 R111, -RZ, R21.reuse.H1_H1 ;  /* 0x30000015ff6f7230 */ /* 0x100fe40000004100 */
[----:B------:R-:W-:-:S03]  /*38f0*/  HADD2.F32 R21, -RZ, R21.H0_H0 ;  /* 0x20000015ff157230 */ /* 0x000fc60000004100 */
[C---:B------:R-:W-:Y:S02]  /*3900*/  FMUL.FTZ R111, R38.reuse, R111 ;  /* 0x0000006f266f7220 */ /* 0x040fe40000410000 */
[----:B------:R-:W-:Y:S01]  /*3910*/  MUFU.SIN R8, R5 ;  /* 0x0000000500087308 */ /* 0x000fe20000000400 */
[----:B0-----:R-:W-:Y:S02]  /*3920*/  FMUL.FTZ R96, R123, R87 ;  /* 0x000000577b607220 */ /* 0x001fe40000410000 */
[----:B------:R-:W-:Y:S02]  /*3930*/  FMUL.FTZ R87, R109, R110 ;  /* 0x0000006e6d577220 */ /* 0x000fe40000410000 */
[----:B------:R-:W-:Y:S02]  /*3940*/  FMUL.FTZ R110, R38, R21 ;  /* 0x00000015266e7220 */ /* 0x000fe40000410000 */
[----:B------:R-:W-:Y:S01]  /*3950*/  FMUL.FTZ R97, R123, R122 ;  /* 0x0000007a7b617220 */ /* 0x000fe20000410000 */
[----:B------:R0:W-:Y:S01]  /*3960*/  MUFU.COS R10, R5 ;  /* 0x00000005000a7308 */ /* 0x0001e20000000000 */
[C---:B-1----:R-:W-:Y:S01]  /*3970*/  FMUL.FTZ R102, R127.reuse, R102 ;  /* 0x000000667f667220 */ /* 0x042fe20000410000 */
[----:B------:R-:W-:Y:S01]  /*3980*/  HADD2.F32 R123, -RZ, R23.H1_H1 ;  /* 0x30000017ff7b7230 */ /* 0x000fe20000004100 */
[----:B------:R-:W-:-:S02]  /*3990*/  FMUL.FTZ R103, R127, R125 ;  /* 0x0000007d7f677220 */ /* 0x000fc40000410000 */
[----:B------:R-:W-:Y:S02]  /*39a0*/  FADD.FTZ R19, R110, R19 ;  /* 0x000000136e137221 */ /* 0x000fe40000010000 */
[----:B------:R-:W-:Y:S01]  /*39b0*/  FMUL.RZ R125, R16, 0.15915493667125701904 ;  /* 0x3e22f983107d7820 */ /* 0x000fe2000040c000 */
[----:B------:R-:W1:Y:S01]  /*39c0*/  MUFU.EX2 R117, R117 ;  /* 0x0000007500757308 */ /* 0x000e620000000800 */
[----:B0-----:R-:W-:Y:S01]  /*39d0*/  FMUL.FTZ R5, R108, R104 ;  /* 0x000000686c057220 */ /* 0x001fe20000410000 */
[----:B------:R-:W-:Y:S01]  /*39e0*/  HADD2.F32 R16, -RZ, R22.H1_H1 ;  /* 0x30000016ff107230 */ /* 0x000fe20000004100 */
[----:B------:R-:W-:Y:S02]  /*39f0*/  FMUL.FTZ R123, R36, R123 ;  /* 0x0000007b247b7220 */ /* 0x000fe40000410000 */
[----:B------:R-:W-:-:S03]  /*3a00*/  FFMA.FTZ R6, R20, R105, R5 ;  /* 0x0000006914067223 */ /* 0x000fc60000010005 */
[----:B------:R-:W-:Y:S01]  /*3a10*/  MUFU.SIN R14, R7 ;  /* 0x00000007000e7308 */ /* 0x000fe20000000400 */
[----:B------:R-:W-:-:S04]  /*3a20*/  FADD.FTZ R120, R111, R6 ;  /* 0x000000066f787221 */ /* 0x000fc80000010000 */
[----:B------:R-:W-:-:S03]  /*3a30*/  FMUL.FTZ R122, R102, R120 ;  /* 0x00000078667a7220 */ /* 0x000fc60000410000 */
[----:B------:R0:W-:Y:S01]  /*3a40*/  MUFU.COS R118, R7 ;  /* 0x0000000700767308 */ /* 0x0001e20000000000 */
[C---:B-1----:R-:W-:Y:S02]  /*3a50*/  FMUL.FTZ R109, R117.reuse, R114 ;  /* 0x00000072756d7220 */ /* 0x042fe40000410000 */
[----:B------:R-:W-:Y:S01]  /*3a60*/  FMUL.FTZ R21, R117, R112 ;  /* 0x0000007075157220 */ /* 0x000fe20000410000 */
[----:B------:R-:W-:Y:S01]  /*3a70*/  HADD2.F32 R112, -RZ, R22.H0_H0 ;  /* 0x20000016ff707230 */ /* 0x000fe20000004100 */
[-C--:B------:R-:W-:Y:S02]  /*3a80*/  FFMA.FTZ R117, R103, R19.reuse, -R122 ;  /* 0x0000001367757223 */ /* 0x080fe4000001087a */
[----:B------:R-:W-:Y:S01]  /*3a90*/  FMUL.FTZ R19, R102, R19 ;  /* 0x0000001366137220 */ /* 0x000fe20000410000 */
[----:B------:R-:W1:Y:S01]  /*3aa0*/  MUFU.EX2 R116, R116 ;  /* 0x0000007400747308 */ /* 0x000e620000000800 */
[----:B0-----:R-:W0:Y:S01]  /*3ab0*/  LDS.128 R4, [R2.X16+0x10] ;  /* 0x0000100002047984 */ /* 0x001e22000000cc00 */
[----:B------:R-:W-:-:S02]  /*3ac0*/  FMUL.FTZ R112, R37, R112 ;  /* 0x0000007025707220 */ /* 0x000fc40000410000 */
[----:B------:R-:W-:Y:S02]  /*3ad0*/  FFMA.FTZ R120, R103, R120, R19 ;  /* 0x0000007867787223 */ /* 0x000fe40000010013 */
[----:B------:R-:W-:Y:S02]  /*3ae0*/  FADD.FTZ R117, R112, R117 ;  /* 0x0000007570757221 */ /* 0x000fe40000010000 */
[----:B------:R-:W2:Y:S08]  /*3af0*/  MUFU.EX2 R9, R129 ;  /* 0x0000008100097308 */ /* 0x000eb00000000800 */
[----:B------:R-:W3:Y:S01]  /*3b00*/  MUFU.EX2 R11, R11 ;  /* 0x0000000b000b7308 */ /* 0x000ee20000000800 */
[----:B-1----:R-:W-:-:S02]  /*3b10*/  FMUL.FTZ R114, R116, R113 ;  /* 0x0000007174727220 */ /* 0x002fc40000410000 */
[----:B------:R-:W-:Y:S02]  /*3b20*/  FMUL.FTZ R113, R37, R16 ;  /* 0x0000001025717220 */ /* 0x000fe40000410000 */
[----:B------:R-:W-:Y:S02]  /*3b30*/  FMUL.FTZ R22, R116, R115 ;  /* 0x0000007374167220 */ /* 0x000fe40000410000 */
[----:B------:R-:W-:Y:S01]  /*3b40*/  FADD.FTZ R120, R113, R120 ;  /* 0x0000007871787221 */ /* 0x000fe20000010000 */
[----:B------:R1:W4:Y:S01]  /*3b50*/  MUFU.EX2 R17, R15 ;  /* 0x0000000f00117308 */ /* 0x0003220000000800 */
[C---:B------:R-:W-:Y:S02]  /*3b60*/  FMUL.FTZ R116, R100.reuse, R117 ;  /* 0x0000007564747220 */ /* 0x040fe40000410000 */
[-C--:B------:R-:W-:Y:S02]  /*3b70*/  FMUL.FTZ R16, R100, R120.reuse ;  /* 0x0000007864107220 */ /* 0x080fe40000410000 */
[----:B------:R-:W-:-:S02]  /*3b80*/  FFMA.FTZ R116, R101, R120, R116 ;  /* 0x0000007865747223 */ /* 0x000fc40000010074 */
[----:B------:R-:W-:Y:S01]  /*3b90*/  FFMA.FTZ R117, R101, R117, -R16 ;  /* 0x0000007565757223 */ /* 0x000fe20000010810 */
[----:B------:R-:W-:Y:S01]  /*3ba0*/  MUFU.EX2 R18, R18 ;  /* 0x0000001200127308 */ /* 0x000fe20000000800 */
[----:B-1----:R-:W-:Y:S01]  /*3bb0*/  HADD2.F32 R15, -RZ, R23.H0_H0 ;  /* 0x20000017ff0f7230 */ /* 0x002fe20000004100 */
[----:B--2---:R-:W-:Y:S02]  /*3bc0*/  FMUL.FTZ R23, R9, R119 ;  /* 0x0000007709177220 */ /* 0x004fe40000410000 */
[----:B---3--:R-:W-:Y:S02]  /*3bd0*/  FMUL.FTZ R119, R11, R8 ;  /* 0x000000080b777220 */ /* 0x008fe40000410000 */
[----:B------:R-:W-:Y:S02]  /*3be0*/  FMUL.FTZ R122, R36, R15 ;  /* 0x0000000f247a7220 */ /* 0x000fe40000410000 */
[----:B------:R-:W1:Y:S01]  /*3bf0*/  MUFU.COS R115, R125 ;  /* 0x0000007d00737308 */ /* 0x000e620000000000 */
[----:B------:R-:W-:Y:S01]  /*3c00*/  FMUL.FTZ R124, R9, R124 ;  /* 0x0000007c097c7220 */ /* 0x000fe20000410000 */
[--C-:B0-----:R-:W-:Y:S01]  /*3c10*/  HADD2.F32 R126, -RZ, R4.reuse.H0_H0 ;  /* 0x20000004ff7e7230 */ /* 0x101fe20000004100 */
[----:B------:R-:W-:Y:S01]  /*3c20*/  FADD.FTZ R8, R122, R117 ;  /* 0x000000757a087221 */ /* 0x000fe20000010000 */
[----:B------:R-:W-:Y:S01]  /*3c30*/  HADD2.F32 R4, -RZ, R4.H1_H1 ;  /* 0x30000004ff047230 */ /* 0x000fe20000004100 */
[----:B----4-:R-:W-:Y:S01]  /*3c40*/  FMUL.FTZ R117, R17, R14 ;  /* 0x0000000e11757220 */ /* 0x010fe20000410000 */
[----:B------:R-:W-:Y:S01]  /*3c50*/  HADD2.F32 R127, -RZ, R5.H0_H0 ;  /* 0x20000005ff7f7230 */ /* 0x000fe20000004100 */
[----:B------:R-:W-:Y:S01]  /*3c60*/  FADD.FTZ R9, R123, R116 ;  /* 0x000000747b097221 */ /* 0x000fe20000010000 */
[----:B------:R0:W2:Y:S01]  /*3c70*/  MUFU.SIN R19, R125 ;  /* 0x0000007d00137308 */ /* 0x0000a20000000400 */
[----:B------:R-:W-:Y:S01]  /*3c80*/  FMUL.FTZ R14, R98, R8 ;  /* 0x00000008620e7220 */ /* 0x000fe20000410000 */
[--C-:B------:R-:W-:Y:S01]  /*3c90*/  HADD2.F32 R130, -RZ, R6.reuse.H1_H1 ;  /* 0x30000006ff827230 */ /* 0x100fe20000004100 */
[----:B------:R-:W-:Y:S01]  /*3ca0*/  FMUL.FTZ R15, R107, R104 ;  /* 0x000000686b0f7220 */ /* 0x000fe20000410000 */
[----:B------:R-:W-:Y:S01]  /*3cb0*/  HADD2.F32 R6, -RZ, R6.H0_H0 ;  /* 0x20000006ff067230 */ /* 0x000fe20000004100 */
[----:B------:R-:W-:Y:S01]  /*3cc0*/  FMUL.FTZ R120, R11, R10 ;  /* 0x0000000a0b787220 */ /* 0x000fe20000410000 */
[----:B------:R-:W-:Y:S01]  /*3cd0*/  HADD2.F32 R131, -RZ, R7.H0_H0 ;  /* 0x20000007ff837230 */ /* 0x000fe20000004100 */
[----:B------:R-:W-:Y:S01]  /*3ce0*/  FFMA.FTZ R16, R106, R105, R15 ;  /* 0x000000696a107223 */ /* 0x000fe2000001000f */
[----:B------:R-:W-:Y:S01]  /*3cf0*/  HADD2.F32 R15, -RZ, R5.H1_H1 ;  /* 0x30000005ff0f7230 */ /* 0x000fe20000004100 */
[----:B-1----:R-:W-:Y:S01]  /*3d00*/  FMUL.FTZ R116, R18, R115 ;  /* 0x0000007312747220 */ /* 0x002fe20000410000 */
[----:B------:R-:W-:Y:S01]  /*3d10*/  MUFU.EX2 R146, R146 ;  /* 0x0000009200927308 */ /* 0x000fe20000000800 */
[----:B------:R-:W-:-:S02]  /*3d20*/  FMUL.FTZ R10, R98, R9 ;  /* 0x00000009620a7220 */ /* 0x000fc40000410000 */
[----:B0-----:R-:W-:Y:S02]  /*3d30*/  FMUL.FTZ R125, R35, R4 ;  /* 0x00000004237d7220 */ /* 0x001fe40000410000 */
[----:B------:R-:W-:Y:S02]  /*3d40*/  FMUL.FTZ R118, R17, R118 ;  /* 0x0000007611767220 */ /* 0x000fe40000410000 */
[----:B--2---:R-:W-:Y:S02]  /*3d50*/  FMUL.FTZ R115, R18, R19 ;  /* 0x0000001312737220 */ /* 0x004fe40000410000 */
[----:B------:R-:W-:Y:S02]  /*3d60*/  FFMA.FTZ R18, R99, R9, R14 ;  /* 0x0000000963127223 */ /* 0x000fe4000001000e */
[----:B------:R-:W-:Y:S02]  /*3d70*/  FMUL.FTZ R14, R106, R104 ;  /* 0x000000686a0e7220 */ /* 0x000fe40000410000 */
[----:B------:R-:W-:-:S02]  /*3d80*/  FMUL.FTZ R4, R102, R16 ;  /* 0x0000001066047220 */ /* 0x000fc40000410000 */
[----:B------:R-:W-:Y:S02]  /*3d90*/  FFMA.FTZ R14, R107, R105, -R14 ;  /* 0x000000696b0e7223 */ /* 0x000fe4000001080e */
[----:B------:R-:W-:Y:S02]  /*3da0*/  FFMA.FTZ R17, R99, R8, -R10 ;  /* 0x0000000863117223 */ /* 0x000fe4000001080a */
[----:B------:R-:W-:Y:S01]  /*3db0*/  FMUL.FTZ R126, R35, R126 ;  /* 0x0000007e237e7220 */ /* 0x000fe20000410000 */
[----:B------:R-:W0:Y:S01]  /*3dc0*/  LDS.128 R8, [R2.X16+0x20] ;  /* 0x0000200002087984 */ /* 0x000e22000000cc00 */
[----:B------:R-:W-:Y:S02]  /*3dd0*/  FADD.FTZ R18, R125, R18 ;  /* 0x000000127d127221 */ /* 0x000fe40000010000 */
[----:B------:R-:W-:Y:S02]  /*3de0*/  FFMA.FTZ R4, R103, R14, -R4 ;  /* 0x0000000e67047223 */ /* 0x000fe40000010804 */
[----:B------:R-:W-:-:S02]  /*3df0*/  FADD.FTZ R17, R126, R17 ;  /* 0x000000117e117221 */ /* 0x000fc40000010000 */
[----:B------:R-:W-:Y:S02]  /*3e00*/  FMUL.FTZ R14, R102, R14 ;  /* 0x0000000e660e7220 */ /* 0x000fe40000410000 */
[C---:B------:R-:W-:Y:S02]  /*3e10*/  FMUL.FTZ R128, R96.reuse, R18 ;  /* 0x0000001260807220 */ /* 0x040fe40000410000 */
[-C--:B------:R-:W-:Y:S02]  /*3e20*/  FMUL.FTZ R19, R96, R17.reuse ;  /* 0x0000001160137220 */ /* 0x080fe40000410000 */
[----:B------:R-:W-:Y:S02]  /*3e30*/  FFMA.FTZ R14, R103, R16, R14 ;  /* 0x00000010670e7223 */ /* 0x000fe4000001000e */
[C---:B------:R-:W-:Y:S02]  /*3e40*/  FFMA.FTZ R16, R97.reuse, R17, -R128 ;  /* 0x0000001161107223 */ /* 0x040fe40000010880 */
[----:B------:R-:W-:-:S02]  /*3e50*/  FFMA.FTZ R19, R97, R18, R19 ;  /* 0x0000001261137223 */ /* 0x000fc40000010013 */
[C---:B------:R-:W-:Y:S02]  /*3e60*/  FMUL.FTZ R128, R34.reuse, R15 ;  /* 0x0000000f22807220 */ /* 0x040fe40000410000 */
[----:B------:R-:W-:Y:S02]  /*3e70*/  FMUL.FTZ R127, R34, R127 ;  /* 0x0000007f227f7220 */ /* 0x000fe40000410000 */
[----:B------:R-:W-:Y:S02]  /*3e80*/  FMUL.FTZ R5, R100, R14 ;  /* 0x0000000e64057220 */ /* 0x000fe40000410000 */
[----:B------:R-:W-:Y:S02]  /*3e90*/  FADD.FTZ R18, R128, R19 ;  /* 0x0000001380127221 */ /* 0x000fe40000010000 */
[----:B------:R-:W-:Y:S02]  /*3ea0*/  FADD.FTZ R16, R127, R16 ;  /* 0x000000107f107221 */ /* 0x000fe40000010000 */
[----:B------:R-:W-:-:S02]  /*3eb0*/  FFMA.FTZ R15, R101, R4, -R5 ;  /* 0x00000004650f7223 */ /* 0x000fc40000010805 */
[----:B------:R-:W-:Y:S02]  /*3ec0*/  FMUL.FTZ R4, R100, R4 ;  /* 0x0000000464047220 */ /* 0x000fe40000410000 */
[C---:B------:R-:W-:Y:S02]  /*3ed0*/  FMUL.FTZ R5, R93.reuse, R18 ;  /* 0x000000125d057220 */ /* 0x040fe40000410000 */
[----:B------:R-:W-:Y:S02]  /*3ee0*/  FMUL.FTZ R17, R93, R16 ;  /* 0x000000105d117220 */ /* 0x000fe40000410000 */
[----:B------:R-:W-:Y:S02]  /*3ef0*/  FFMA.FTZ R4, R101, R14, R4 ;  /* 0x0000000e65047223 */ /* 0x000fe40000010004 */
[C---:B------:R-:W-:Y:S01]  /*3f00*/  FFMA.FTZ R16, R95.reuse, R16, -R5 ;  /* 0x000000105f107223 */ /* 0x040fe20000010805 */
[----:B------:R-:W-:Y:S01]  /*3f10*/  HADD2.F32 R5, -RZ, R7.H1_H1 ;  /* 0x30000007ff057230 */ /* 0x000fe20000004100 */
[----:B------:R-:W-:Y:S01]  /*3f20*/  FFMA.FTZ R17, R95, R18, R17 ;  /* 0x000000125f117223 */ /* 0x000fe20000010011 */
[--C-:B0-----:R-:W-:Y:S01]  /*3f30*/  HADD2.F32 R134, -RZ, R8.reuse.H1_H1 ;  /* 0x30000008ff867230 */ /* 0x101fe20000004100 */
[C---:B------:R-:W-:Y:S01]  /*3f40*/  FMUL.FTZ R130, R33.reuse, R130 ;  /* 0x0000008221827220 */ /* 0x040fe20000410000 */
[----:B------:R-:W-:Y:S01]  /*3f50*/  HADD2.F32 R8, -RZ, R8.H0_H0 ;  /* 0x20000008ff087230 */ /* 0x000fe20000004100 */
[----:B------:R-:W-:Y:S01]  /*3f60*/  FMUL.FTZ R129, R33, R6 ;  /* 0x0000000621817220 */ /* 0x000fe20000410000 */
[----:B------:R-:W-:Y:S01]  /*3f70*/  HADD2.F32 R135, -RZ, R9.H0_H0 ;  /* 0x20000009ff877230 */ /* 0x000fe20000004100 */
        /* <DEDUP_REMOVED lines=8> */
[C---:B------:R-:W-:Y:S02]  /*4000*/  FFMA.FTZ R16, R91.reuse, R16, -R17 ;  /* 0x000000105b107223 */ /* 0x040fe40000010811 */
[----:B------:R-:W-:Y:S02]  /*4010*/  FFMA.FTZ R7, R91, R14, R18 ;  /* 0x0000000e5b077223 */ /* 0x000fe40000010012 */
[C---:B------:R-:W-:Y:S02]  /*4020*/  FMUL.FTZ R132, R32.reuse, R5 ;  /* 0x0000000520847220 */ /* 0x040fe40000410000 */
        /* <DEDUP_REMOVED lines=14> */
[-C--:B------:R-:W-:Y:S02]  /*4110*/  FMUL.FTZ R7, R93, R4.reuse ;  /* 0x000000045d077220 */ /* 0x080fe40000410000 */
[----:B------:R-:W-:Y:S02]  /*4120*/  FADD.FTZ R18, R134, R15 ;  /* 0x0000000f86127221 */ /* 0x000fe40000010000 */
[----:B------:R-:W-:Y:S02]  /*4130*/  FADD.FTZ R16, R133, R16 ;  /* 0x0000001085107221 */ /* 0x000fe40000010000 */
[C---:B------:R-:W-:Y:S01]  /*4140*/  FFMA.FTZ R8, R95.reuse, R4, -R5 ;  /* 0x000000045f087223 */ /* 0x040fe20000010805 */
[----:B------:R-:W-:Y:S01]  /*4150*/  HADD2.F32 R5, -RZ, R9.H1_H1 ;  /* 0x30000009ff057230 */ /* 0x000fe20000004100 */
[----:B------:R-:W-:Y:S02]  /*4160*/  FFMA.FTZ R14, R95, R6, R7 ;  /* 0x000000065f0e7223 */ /* 0x000fe40000010007 */
[----:B------:R-:W-:-:S02]  /*4170*/  FMUL.FTZ R4, R21, R18 ;  /* 0x0000001215047220 */ /* 0x000fc40000410000 */
[-C--:B------:R-:W-:Y:S02]  /*4180*/  FMUL.FTZ R6, R21, R16.reuse ;  /* 0x0000001015067220 */ /* 0x080fe40000410000 */
[C---:B------:R-:W-:Y:S02]  /*4190*/  FFMA.FTZ R138, R109.reuse, R16, -R4 ;  /* 0x000000106d8a7223 */ /* 0x040fe40000010804 */
[----:B------:R-:W-:Y:S02]  /*41a0*/  FFMA.FTZ R15, R109, R18, R6 ;  /* 0x000000126d0f7223 */ /* 0x000fe40000010006 */
[C---:B------:R-:W-:Y:S02]  /*41b0*/  FMUL.FTZ R136, R30.reuse, R5 ;  /* 0x000000051e887220 */ /* 0x040fe40000410000 */
[----:B------:R0:W1:Y:S01]  /*41c0*/  LDS.128 R4, [R2.X16+0x30] ;  /* 0x0000300002047984 */ /* 0x000062000000cc00 */
[----:B------:R-:W-:Y:S02]  /*41d0*/  FMUL.FTZ R9, R89, R14 ;  /* 0x0000000e59097220 */ /* 0x000fe40000410000 */
[----:B------:R-:W-:-:S02]  /*41e0*/  FMUL.FTZ R135, R30, R135 ;  /* 0x000000871e877220 */ /* 0x000fc40000410000 */
[-C--:B------:R-:W-:Y:S02]  /*41f0*/  FFMA.FTZ R16, R91, R8.reuse, -R9 ;  /* 0x000000085b107223 */ /* 0x080fe40000010809 */
[----:B------:R-:W-:Y:S02]  /*4200*/  FADD.FTZ R15, R136, R15 ;  /* 0x0000000f880f7221 */ /* 0x000fe40000010000 */
[----:B------:R-:W-:Y:S01]  /*4210*/  FADD.FTZ R9, R135, R138 ;  /* 0x0000008a87097221 */ /* 0x000fe20000010000 */
[--C-:B------:R-:W-:Y:S01]  /*4220*/  HADD2.F32 R138, -RZ, R10.reuse.H1_H1 ;  /* 0x3000000aff8a7230 */ /* 0x100fe20000004100 */
[----:B------:R-:W-:Y:S01]  /*4230*/  FMUL.FTZ R8, R89, R8 ;  /* 0x0000000859087220 */ /* 0x000fe20000410000 */
[----:B------:R-:W-:Y:S01]  /*4240*/  HADD2.F32 R10, -RZ, R10.H0_H0 ;  /* 0x2000000aff0a7230 */ /* 0x000fe20000004100 */
[C---:B------:R-:W-:Y:S02]  /*4250*/  FMUL.FTZ R17, R22.reuse, R15 ;  /* 0x0000000f16117220 */ /* 0x040fe40000410000 */
[----:B------:R-:W-:-:S02]  /*4260*/  FMUL.FTZ R18, R22, R9 ;  /* 0x0000000916127220 */ /* 0x000fc40000410000 */
[----:B------:R-:W-:Y:S02]  /*4270*/  FFMA.FTZ R8, R91, R14, R8 ;  /* 0x0000000e5b087223 */ /* 0x000fe40000010008 */
[C---:B------:R-:W-:Y:S02]  /*4280*/  FFMA.FTZ R14, R114.reuse, R9, -R17 ;  /* 0x00000009720e7223 */ /* 0x040fe40000010811 */
[C---:B------:R-:W-:Y:S02]  /*4290*/  FMUL.FTZ R139, R29.reuse, R10 ;  /* 0x0000000a1d8b7220 */ /* 0x040fe40000410000 */
[----:B------:R-:W-:Y:S02]  /*42a0*/  FFMA.FTZ R15, R114, R15, R18 ;  /* 0x0000000f720f7223 */ /* 0x000fe40000010012 */
[----:B------:R-:W-:Y:S02]  /*42b0*/  FMUL.FTZ R138, R29, R138 ;  /* 0x0000008a1d8a7220 */ /* 0x000fe40000410000 */
[----:B------:R-:W-:-:S02]  /*42c0*/  FMUL.FTZ R9, R85, R16 ;  /* 0x0000001055097220 */ /* 0x000fc40000410000 */
[-C--:B0-----:R-:W-:Y:S02]  /*42d0*/  FMUL.FTZ R2, R85, R8.reuse ;  /* 0x0000000855027220 */ /* 0x081fe40000410000 */
[----:B------:R-:W-:Y:S02]  /*42e0*/  FADD.FTZ R14, R139, R14 ;  /* 0x0000000e8b0e7221 */ /* 0x000fe40000010000 */
[----:B------:R-:W-:Y:S02]  /*42f0*/  FADD.FTZ R15, R138, R15 ;  /* 0x0000000f8a0f7221 */ /* 0x000fe40000010000 */
[C---:B------:R-:W-:Y:S01]  /*4300*/  FFMA.FTZ R8, R87.reuse, R8, R9 ;  /* 0x0000000857087223 */ /* 0x040fe20000010009 */
[--C-:B------:R-:W-:Y:S01]  /*4310*/  HADD2.F32 R9, -RZ, R11.reuse.H0_H0 ;  /* 0x2000000bff097230 */ /* 0x100fe20000004100 */
[----:B------:R-:W-:Y:S01]  /*4320*/  FFMA.FTZ R2, R87, R16, -R2 ;  /* 0x0000001057027223 */ /* 0x000fe20000010802 */
[----:B------:R-:W-:Y:S01]  /*4330*/  HADD2.F32 R11, -RZ, R11.H1_H1 ;  /* 0x3000000bff0b7230 */ /* 0x000fe20000004100 */
[C---:B------:R-:W-:Y:S01]  /*4340*/  FMUL.FTZ R16, R124.reuse, R14 ;  /* 0x0000000e7c107220 */ /* 0x040fe20000410000 */
[--C-:B-1----:R-:W-:Y:S01]  /*4350*/  HADD2.F32 R142, -RZ, R4.reuse.H1_H1 ;  /* 0x30000004ff8e7230 */ /* 0x102fe20000004100 */
[-C--:B------:R-:W-:Y:S01]  /*4360*/  FMUL.FTZ R10, R124, R15.reuse ;  /* 0x0000000f7c0a7220 */ /* 0x080fe20000410000 */
[----:B------:R-:W-:Y:S01]  /*4370*/  HADD2.F32 R4, -RZ, R4.H0_H0 ;  /* 0x20000004ff047230 */ /* 0x000fe20000004100 */
[----:B------:R-:W-:Y:S01]  /*4380*/  FFMA.FTZ R15, R23, R15, R16 ;  /* 0x0000000f170f7223 */ /* 0x000fe20000010010 */
[----:B------:R-:W-:Y:S01]  /*4390*/  HADD2.F32 R143, -RZ, R5.H0_H0 ;  /* 0x20000005ff8f7230 */ /* 0x000fe20000004100 */
[----:B------:R-:W-:-:S02]  /*43a0*/  FMUL.FTZ R140, R28, R11 ;  /* 0x0000000b1c8c7220 */ /* 0x000fc40000410000 */
[----:B------:R-:W-:Y:S02]  /*43b0*/  FFMA.FTZ R14, R23, R14, -R10 ;  /* 0x0000000e170e7223 */ /* 0x000fe4000001080a */
[----:B------:R-:W-:Y:S02]  /*43c0*/  FMUL.FTZ R10, R21, R8 ;  /* 0x00000008150a7220 */ /* 0x000fe40000410000 */
[----:B------:R-:W-:Y:S02]  /*43d0*/  FMUL.FTZ R137, R28, R9 ;  /* 0x000000091c897220 */ /* 0x000fe40000410000 */
[----:B------:R-:W-:Y:S02]  /*43e0*/  FADD.FTZ R15, R140, R15 ;  /* 0x0000000f8c0f7221 */ /* 0x000fe40000010000 */
[-C--:B------:R-:W-:Y:S02]  /*43f0*/  FFMA.FTZ R11, R109, R2.reuse, -R10 ;  /* 0x000000026d0b7223 */ /* 0x080fe4000001080a */
[----:B------:R-:W-:-:S02]  /*4400*/  FMUL.FTZ R2, R21, R2 ;  /* 0x0000000215027220 */ /* 0x000fc40000410000 */
[----:B------:R-:W-:Y:S02]  /*4410*/  FADD.FTZ R14, R137, R14 ;  /* 0x0000000e890e7221 */ /* 0x000fe40000010000 */
[----:B------:R-:W-:Y:S02]  /*4420*/  FMUL.FTZ R9, R119, R15 ;  /* 0x0000000f77097220 */ /* 0x000fe40000410000 */
[----:B------:R-:W-:Y:S02]  /*4430*/  FMUL.RZ R16, R3, 0.15915493667125701904 ;  /* 0x3e22f98303107820 */ /* 0x000fe4000040c000 */
[----:B------:R-:W-:Y:S02]  /*4440*/  FFMA.FTZ R3, R109, R8, R2 ;  /* 0x000000086d037223 */ /* 0x000fe40000010002 */
[-C--:B------:R-:W-:Y:S01]  /*4450*/  FFMA.FTZ R8, R120, R14.reuse, -R9 ;  /* 0x0000000e78087223 */ /* 0x080fe20000010809 */
[----:B------:R-:W0:Y:S01]  /*4460*/  MUFU.COS R145, R16 ;  /* 0x0000001000917308 */ /* 0x000e220000000000 */
[----:B------:R-:W-:-:S02]  /*4470*/  FMUL.FTZ R14, R119, R14 ;  /* 0x0000000e770e7220 */ /* 0x000fc40000410000 */
[----:B------:R-:W-:Y:S02]  /*4480*/  FMUL.FTZ R2, R22, R3 ;  /* 0x0000000316027220 */ /* 0x000fe40000410000 */
[----:B------:R-:W-:Y:S02]  /*4490*/  FFMA.FTZ R15, R120, R15, R14 ;  /* 0x0000000f780f7223 */ /* 0x000fe4000001000e */
[C---:B------:R-:W-:Y:S02]  /*44a0*/  FMUL.FTZ R142, R27.reuse, R142 ;  /* 0x0000008e1b8e7220 */ /* 0x040fe40000410000 */
[-C--:B------:R-:W-:Y:S02]  /*44b0*/  FFMA.FTZ R2, R114, R11.reuse, -R2 ;  /* 0x0000000b72027223 */ /* 0x080fe40000010802 */
[----:B------:R-:W-:Y:S02]  /*44c0*/  FMUL.FTZ R11, R22, R11 ;  /* 0x0000000b160b7220 */ /* 0x000fe40000410000 */
[----:B------:R-:W-:-:S02]  /*44d0*/  FMUL.FTZ R141, R27, R4 ;  /* 0x000000041b8d7220 */ /* 0x000fc40000410000 */
[----:B------:R-:W-:Y:S02]  /*44e0*/  FADD.FTZ R15, R142, R15 ;  /* 0x0000000f8e0f7221 */ /* 0x000fe40000010000 */
[----:B------:R-:W-:Y:S02]  /*44f0*/  FFMA.FTZ R3, R114, R3, R11 ;  /* 0x0000000372037223 */ /* 0x000fe4000001000b */
[----:B------:R-:W-:Y:S01]  /*4500*/  FADD.FTZ R9, R141, R8 ;  /* 0x000000088d097221 */ /* 0x000fe20000010000 */
[----:B------:R-:W1:Y:S01]  /*4510*/  MUFU.SIN R11, R16 ;  /* 0x00000010000b7308 */ /* 0x000e620000000400 */
[C---:B------:R-:W-:Y:S02]  /*4520*/  FMUL.FTZ R10, R117.reuse, R15 ;  /* 0x0000000f750a7220 */ /* 0x040fe40000410000 */
[----:B------:R-:W-:Y:S02]  /*4530*/  FMUL.FTZ R8, R124, R2 ;  /* 0x000000027c087220 */ /* 0x000fe40000410000 */
[----:B------:R-:W-:-:S02]  /*4540*/  FMUL.FTZ R14, R117, R9 ;  /* 0x00000009750e7220 */ /* 0x000fc40000410000 */
[----:B------:R-:W-:Y:S01]  /*4550*/  FFMA.FTZ R10, R118, R9, -R10 ;  /* 0x00000009760a7223 */ /* 0x000fe2000001080a */
[----:B------:R-:W-:Y:S01]  /*4560*/  HADD2.F32 R9, -RZ, R5.H1_H1 ;  /* 0x30000005ff097230 */ /* 0x000fe20000004100 */
[-C--:B------:R-:W-:Y:S02]  /*4570*/  FMUL.FTZ R4, R124, R3.reuse ;  /* 0x000000037c047220 */ /* 0x080fe40000410000 */
[----:B------:R-:W-:Y:S02]  /*4580*/  FFMA.FTZ R8, R23, R3, R8 ;  /* 0x0000000317087223 */ /* 0x000fe40000010008 */
[----:B------:R-:W-:Y:S02]  /*4590*/  FMUL.FTZ R143, R26, R143 ;  /* 0x0000008f1a8f7220 */ /* 0x000fe40000410000 */
[----:B------:R-:W-:Y:S02]  /*45a0*/  FFMA.FTZ R15, R118, R15, R14 ;  /* 0x0000000f760f7223 */ /* 0x000fe4000001000e */
[----:B------:R-:W-:-:S02]  /*45b0*/  FMUL.FTZ R144, R26, R9 ;  /* 0x000000091a907220 */ /* 0x000fc40000410000 */
[----:B------:R-:W-:Y:S02]  /*45c0*/  FFMA.FTZ R4, R23, R2, -R4 ;  /* 0x0000000217047223 */ /* 0x000fe40000010804 */
[----:B------:R-:W-:Y:S01]  /*45d0*/  FMUL.FTZ R5, R119, R8 ;  /* 0x0000000877057220 */ /* 0x000fe20000410000 */
[--C-:B------:R-:W-:Y:S01]  /*45e0*/  HADD2.F32 R148, -RZ, R6.reuse.H1_H1 ;  /* 0x30000006ff947230 */ /* 0x100fe20000004100 */
[----:B------:R-:W-:Y:S01]  /*45f0*/  FADD.FTZ R10, R143, R10 ;  /* 0x0000000a8f0a7221 */ /* 0x000fe20000010000 */
[----:B------:R-:W-:Y:S01]  /*4600*/  HADD2.F32 R149, -RZ, R7.H0_H0 ;  /* 0x20000007ff957230 */ /* 0x000fe20000004100 */
[----:B------:R-:W-:Y:S01]  /*4610*/  FADD.FTZ R15, R144, R15 ;  /* 0x0000000f900f7221 */ /* 0x000fe20000010000 */
[----:B------:R2:W5:Y:S01]  /*4620*/  LDG.E.64 R2, [R12.64] ;  /* 0x000000040c027981 */ /* 0x000562000c1e1b00 */
[-C--:B------:R-:W-:Y:S01]  /*4630*/  FFMA.FTZ R5, R120, R4.reuse, -R5 ;  /* 0x0000000478057223 */ /* 0x080fe20000010805 */
[----:B------:R-:W-:Y:S01]  /*4640*/  HADD2.F32 R6, -RZ, R6.H0_H0 ;  /* 0x20000006ff067230 */ /* 0x000fe20000004100 */
[----:B------:R-:W-:Y:S01]  /*4650*/  FMUL.FTZ R9, R119, R4 ;  /* 0x0000000477097220 */ /* 0x000fe20000410000 */
[C---:B------:R-:W-:Y:S01]  /*4660*/  ISETP.GE.AND P0, PT, R73.reuse, 0x1, PT ;  /* 0x000000014900780c */ /* 0x040fe20003f06270 */
[C---:B0-----:R-:W-:Y:S01]  /*4670*/  FMUL.FTZ R145, R146.reuse, R145 ;  /* 0x0000009192917220 */ /* 0x041fe20000410000 */
[----:B------:R-:W-:Y:S01]  /*4680*/  ISETP.GE.AND P1, PT, R73, 0x10, PT ;  /* 0x000000104900780c */ /* 0x000fe20003f26270 */
[----:B------:R-:W-:Y:S01]  /*4690*/  FMUL.FTZ R4, R115, R10 ;  /* 0x0000000a73047220 */ /* 0x000fe20000410000 */
[----:B------:R-:W-:Y:S01]  /*46a0*/  ISETP.NE.AND P2, PT, R73, 0x1f, PT ;  /* 0x0000001f4900780c */ /* 0x000fe20003f45270 */
[----:B-1----:R-:W-:Y:S01]  /*46b0*/  FMUL.FTZ R146, R146, R11 ;  /* 0x0000000b92927220 */ /* 0x002fe20000410000 */
[----:B------:R-:W-:Y:S01]  /*46c0*/  SHF.R.U32.HI R156, RZ, 0x5, R75 ;  /* 0x00000005ff9c7819 */ /* 0x000fe2000001164b */
[----:B------:R-:W-:Y:S01]  /*46d0*/  FMUL.FTZ R11, R115, R15 ;  /* 0x0000000f730b7220 */ /* 0x000fe20000410000 */
[----:B------:R-:W-:Y:S01]  /*46e0*/  BSSY B0, `(.L_x_1299) ;  /* 0x00000a7000007945 */ /* 0x000fe20003800000 */
[----:B------:R-:W-:-:S02]  /*46f0*/  FFMA.FTZ R9, R120, R8, R9 ;  /* 0x0000000878097223 */ /* 0x000fc40000010009 */
[C---:B------:R-:W-:Y:S02]  /*4700*/  FFMA.FTZ R15, R116.reuse, R15, R4 ;  /* 0x0000000f740f7223 */ /* 0x040fe40000010004 */
[C---:B------:R-:W-:Y:S02]  /*4710*/  FMUL.FTZ R148, R25.reuse, R148 ;  /* 0x0000009419947220 */ /* 0x040fe40000410000 */
[----:B------:R-:W-:Y:S02]  /*4720*/  FFMA.FTZ R10, R116, R10, -R11 ;  /* 0x0000000a740a7223 */ /* 0x000fe4000001080b */
[----:B------:R-:W-:Y:S02]  /*4730*/  FMUL.FTZ R147, R25, R6 ;  /* 0x0000000619937220 */ /* 0x000fe40000410000 */
[----:B------:R-:W-:Y:S02]  /*4740*/  FMUL.FTZ R4, R117, R9 ;  /* 0x0000000975047220 */ /* 0x000fe40000410000 */
[----:B------:R-:W-:-:S02]  /*4750*/  FADD.FTZ R15, R148, R15 ;  /* 0x0000000f940f7221 */ /* 0x000fc40000010000 */
[----:B------:R-:W-:Y:S02]  /*4760*/  FADD.FTZ R10, R147, R10 ;  /* 0x0000000a930a7221 */ /* 0x000fe40000010000 */
[-C--:B------:R-:W-:Y:S02]  /*4770*/  FMUL.FTZ R6, R117, R5.reuse ;  /* 0x0000000575067220 */ /* 0x080fe40000410000 */
[----:B------:R-:W-:Y:S01]  /*4780*/  FFMA.FTZ R4, R118, R5, -R4 ;  /* 0x0000000576047223 */ /* 0x000fe20000010804 */
[----:B------:R-:W-:Y:S01]  /*4790*/  HADD2.F32 R5, -RZ, R7.H1_H1 ;  /* 0x30000007ff057230 */ /* 0x000fe20000004100 */
[C---:B------:R-:W-:Y:S02]  /*47a0*/  FMUL.FTZ R8, R146.reuse, R15 ;  /* 0x0000000f92087220 */ /* 0x040fe40000410000 */
[-C--:B--2---:R-:W-:Y:S02]  /*47b0*/  FMUL.FTZ R12, R146, R10.reuse ;  /* 0x0000000a920c7220 */ /* 0x084fe40000410000 */
[----:B------:R-:W-:-:S02]  /*47c0*/  FFMA.FTZ R8, R145, R10, -R8 ;  /* 0x0000000a91087223 */ /* 0x000fc40000010808 */
[----:B------:R-:W-:Y:S02]  /*47d0*/  FMUL.FTZ R149, R24, R149 ;  /* 0x0000009518957220 */ /* 0x000fe40000410000 */
[----:B------:R-:W-:Y:S02]  /*47e0*/  FFMA.FTZ R6, R118, R9, R6 ;  /* 0x0000000976067223 */ /* 0x000fe40000010006 */
[----:B------:R-:W-:Y:S02]  /*47f0*/  FMUL.FTZ R7, R115, R4 ;  /* 0x0000000473077220 */ /* 0x000fe40000410000 */
[----:B------:R-:W-:Y:S02]  /*4800*/  FFMA.FTZ R15, R145, R15, R12 ;  /* 0x0000000f910f7223 */ /* 0x000fe4000001000c */
[----:B------:R-:W-:Y:S02]  /*4810*/  FMUL.FTZ R150, R24, R5 ;  /* 0x0000000518967220 */ /* 0x000fe40000410000 */
[----:B------:R-:W-:-:S02]  /*4820*/  FADD.FTZ R14, R149, R8 ;  /* 0x00000008950e7221 */ /* 0x000fc40000010000 */
[-C--:B------:R-:W-:Y:S02]  /*4830*/  FFMA.FTZ R7, R116, R6.reuse, R7 ;  /* 0x0000000674077223 */ /* 0x080fe40000010007 */
[----:B------:R-:W-:Y:S01]  /*4840*/  FMUL.FTZ R5, R115, R6 ;  /* 0x0000000673057220 */ /* 0x000fe20000410000 */
[----:B------:R-:W0:Y:S01]  /*4850*/  SHFL.UP PT, R9, R14, 0x1, RZ ;  /* 0x042000000e097989 */ /* 0x000e2200000e00ff */
[----:B------:R-:W-:Y:S02]  /*4860*/  FADD.FTZ R15, R150, R15 ;  /* 0x0000000f960f7221 */ /* 0x000fe40000010000 */
[----:B------:R-:W-:Y:S02]  /*4870*/  FFMA.FTZ R5, R116, R4, -R5 ;  /* 0x0000000474057223 */ /* 0x000fe40000010805 */
[C---:B------:R-:W-:Y:S01]  /*4880*/  FMUL.FTZ R12, R146.reuse, R7 ;  /* 0x00000007920c7220 */ /* 0x040fe20000410000 */
[----:B------:R-:W1:Y:S01]  /*4890*/  SHFL.UP PT, R11, R15, 0x1, RZ ;  /* 0x042000000f0b7989 */ /* 0x000e6200000e00ff */
[----:B------:R-:W-:-:S02]  /*48a0*/  FMUL.FTZ R4, R146, R5 ;  /* 0x0000000592047220 */ /* 0x000fc40000410000 */
[C---:B------:R-:W-:Y:S02]  /*48b0*/  FFMA.FTZ R12, R145.reuse, R5, -R12 ;  /* 0x00000005910c7223 */ /* 0x040fe4000001080c */
[----:B------:R-:W-:-:S03]  /*48c0*/  FFMA.FTZ R4, R145, R7, R4 ;  /* 0x0000000791047223 */ /* 0x000fc60000010004 */
[----:B------:R-:W2:Y:S04]  /*48d0*/  SHFL.UP PT, R5, R12, 0x1, RZ ;  /* 0x042000000c057989 */ /* 0x000ea800000e00ff */
[----:B------:R-:W3:Y:S01]  /*48e0*/  SHFL.UP PT, R7, R4, 0x1, RZ ;  /* 0x0420000004077989 */ /* 0x000ee200000e00ff */
[C---:B0-----:R-:W-:Y:S02]  /*48f0*/  FMUL.FTZ R8, R4.reuse, R9 ;  /* 0x0000000904087220 */ /* 0x041fe40000410000 */
[-C--:B-1----:R-:W-:Y:S02]  /*4900*/  FMUL.FTZ R6, R4, R11.reuse ;  /* 0x0000000b04067220 */ /* 0x082fe40000410000 */
[C---:B------:R-:W-:Y:S02]  /*4910*/  FFMA.FTZ R8, R12.reuse, R11, R8 ;  /* 0x0000000b0c087223 */ /* 0x040fe40000010008 */
[----:B------:R-:W-:-:S02]  /*4920*/  FFMA.FTZ R9, R12, R9, -R6 ;  /* 0x000000090c097223 */ /* 0x000fc40000010806 */
[----:B------:R-:W-:Y:S02]  /*4930*/  @P0 FADD.FTZ R15, R15, R8 ;  /* 0x000000080f0f0221 */ /* 0x000fe40000010000 */
[----:B--2---:R-:W-:Y:S02]  /*4940*/  FMUL.FTZ R8, R4, R5 ;  /* 0x0000000504087220 */ /* 0x004fe40000410000 */
[----:B------:R-:W-:Y:S02]  /*4950*/  @P0 FADD.FTZ R14, R14, R9 ;  /* 0x000000090e0e0221 */ /* 0x000fe40000010000 */
[-C--:B---3--:R-:W-:Y:S02]  /*4960*/  FMUL.FTZ R6, R4, R7.reuse ;  /* 0x0000000704067220 */ /* 0x088fe40000410000 */
[C---:B------:R-:W-:Y:S01]  /*4970*/  FFMA.FTZ R7, R12.reuse, R7, R8 ;  /* 0x000000070c077223 */ /* 0x040fe20000010008 */
[----:B------:R-:W0:Y:S01]  /*4980*/  SHFL.UP PT, R9, R14, 0x2, RZ ;  /* 0x044000000e097989 */ /* 0x000e2200000e00ff */
[----:B------:R-:W-:-:S03]  /*4990*/  @P0 FFMA.FTZ R12, R12, R5, -R6 ;  /* 0x000000050c0c0223 */ /* 0x000fc60000010806 */
[----:B------:R-:W1:Y:S01]  /*49a0*/  SHFL.UP PT, R8, R15, 0x2, RZ ;  /* 0x044000000f087989 */ /* 0x000e6200000e00ff */
[----:B------:R-:W-:Y:S02]  /*49b0*/  FSEL R7, R4, R7, !P0 ;  /* 0x0000000704077208 */ /* 0x000fe40004000000 */
[----:B------:R-:W-:Y:S01]  /*49c0*/  ISETP.GE.AND P0, PT, R73, 0x2, PT ;  /* 0x000000024900780c */ /* 0x000fe20003f06270 */
[----:B------:R-:W2:Y:S04]  /*49d0*/  SHFL.UP PT, R4, R12, 0x2, RZ ;  /* 0x044000000c047989 */ /* 0x000ea800000e00ff */
[----:B------:R-:W3:Y:S01]  /*49e0*/  SHFL.UP PT, R5, R7, 0x2, RZ ;  /* 0x0440000007057989 */ /* 0x000ee200000e00ff */
[C---:B0-----:R-:W-:Y:S02]  /*49f0*/  FMUL.FTZ R11, R7.reuse, R9 ;  /* 0x00000009070b7220 */ /* 0x041fe40000410000 */
[----:B-1----:R-:W-:-:S02]  /*4a00*/  FMUL.FTZ R6, R7, R8 ;  /* 0x0000000807067220 */ /* 0x002fc40000410000 */
[C---:B------:R-:W-:Y:S02]  /*4a10*/  FFMA.FTZ R8, R12.reuse, R8, R11 ;  /* 0x000000080c087223 */ /* 0x040fe4000001000b */
[----:B------:R-:W-:Y:S02]  /*4a20*/  FFMA.FTZ R9, R12, R9, -R6 ;  /* 0x000000090c097223 */ /* 0x000fe40000010806 */
[----:B------:R-:W-:Y:S02]  /*4a30*/  @P0 FADD.FTZ R15, R15, R8 ;  /* 0x000000080f0f0221 */ /* 0x000fe40000010000 */
[C---:B--2---:R-:W-:Y:S02]  /*4a40*/  FMUL.FTZ R6, R7.reuse, R4 ;  /* 0x0000000407067220 */ /* 0x044fe40000410000 */
[----:B------:R-:W-:Y:S01]  /*4a50*/  @P0 FADD.FTZ R14, R14, R9 ;  /* 0x000000090e0e0221 */ /* 0x000fe20000010000 */
[----:B------:R-:W0:Y:S01]  /*4a60*/  SHFL.UP PT, R11, R15, 0x4, RZ ;  /* 0x048000000f0b7989 */ /* 0x000e2200000e00ff */
[----:B---3--:R-:W-:-:S02]  /*4a70*/  FMUL.FTZ R9, R7, R5 ;  /* 0x0000000507097220 */ /* 0x008fc40000410000 */
[C---:B------:R-:W-:Y:S02]  /*4a80*/  FFMA.FTZ R6, R12.reuse, R5, R6 ;  /* 0x000000050c067223 */ /* 0x040fe40000010006 */
[----:B------:R-:W-:Y:S02]  /*4a90*/  @P0 FFMA.FTZ R12, R12, R4, -R9 ;  /* 0x000000040c0c0223 */ /* 0x000fe40000010809 */
[----:B------:R-:W1:Y:S01]  /*4aa0*/  SHFL.UP PT, R9, R14, 0x4, RZ ;  /* 0x048000000e097989 */ /* 0x000e6200000e00ff */
[----:B------:R-:W-:Y:S02]  /*4ab0*/  FSEL R6, R7, R6, !P0 ;  /* 0x0000000607067208 */ /* 0x000fe40004000000 */
[----:B------:R-:W-:Y:S01]  /*4ac0*/  ISETP.GE.AND P0, PT, R73, 0x4, PT ;  /* 0x000000044900780c */ /* 0x000fe20003f06270 */
[----:B------:R-:W2:Y:S04]  /*4ad0*/  SHFL.UP PT, R5, R12, 0x4, RZ ;  /* 0x048000000c057989 */ /* 0x000ea800000e00ff */
[----:B------:R-:W3:Y:S01]  /*4ae0*/  SHFL.UP PT, R7, R6, 0x4, RZ ;  /* 0x0480000006077989 */ /* 0x000ee200000e00ff */
[----:B0-----:R-:W-:-:S02]  /*4af0*/  FMUL.FTZ R4, R6, R11 ;  /* 0x0000000b06047220 */ /* 0x001fc40000410000 */
[-C--:B-1----:R-:W-:Y:S02]  /*4b00*/  FMUL.FTZ R8, R6, R9.reuse ;  /* 0x0000000906087220 */ /* 0x082fe40000410000 */
[C---:B------:R-:W-:Y:S02]  /*4b10*/  FFMA.FTZ R9, R12.reuse, R9, -R4 ;  /* 0x000000090c097223 */ /* 0x040fe40000010804 */
[----:B------:R-:W-:Y:S02]  /*4b20*/  FFMA.FTZ R10, R12, R11, R8 ;  /* 0x0000000b0c0a7223 */ /* 0x000fe40000010008 */
[----:B--2---:R-:W-:Y:S02]  /*4b30*/  FMUL.FTZ R8, R6, R5 ;  /* 0x0000000506087220 */ /* 0x004fe40000410000 */
[----:B------:R-:W-:Y:S02]  /*4b40*/  @P0 FADD.FTZ R14, R14, R9 ;  /* 0x000000090e0e0221 */ /* 0x000fe40000010000 */
[----:B---3--:R-:W-:-:S02]  /*4b50*/  FMUL.FTZ R4, R6, R7 ;  /* 0x0000000706047220 */ /* 0x008fc40000410000 */
[C---:B------:R-:W-:Y:S02]  /*4b60*/  FFMA.FTZ R7, R12.reuse, R7, R8 ;  /* 0x000000070c077223 */ /* 0x040fe40000010008 */
[----:B------:R-:W-:Y:S01]  /*4b70*/  @P0 FADD.FTZ R15, R15, R10 ;  /* 0x0000000a0f0f0221 */ /* 0x000fe20000010000 */
[----:B------:R-:W0:Y:S01]  /*4b80*/  SHFL.UP PT, R8, R14, 0x8, RZ ;  /* 0x050000000e087989 */ /* 0x000e2200000e00ff */
[----:B------:R-:W-:Y:S01]  /*4b90*/  @P0 FFMA.FTZ R12, R12, R5, -R4 ;  /* 0x000000050c0c0223 */ /* 0x000fe20000010804 */
[----:B------:R-:W-:Y:S02]  /*4ba0*/  FSEL R7, R6, R7, !P0 ;  /* 0x0000000706077208 */ /* 0x000fe40004000000 */
[----:B------:R-:W1:Y:S01]  /*4bb0*/  SHFL.UP PT, R9, R15, 0x8, RZ ;  /* 0x050000000f097989 */ /* 0x000e6200000e00ff */
[----:B------:R-:W-:-:S03]  /*4bc0*/  ISETP.GE.AND P0, PT, R73, 0x8, PT ;  /* 0x000000084900780c */ /* 0x000fc60003f06270 */
[----:B------:R-:W2:Y:S04]  /*4bd0*/  SHFL.UP PT, R4, R12, 0x8, RZ ;  /* 0x050000000c047989 */ /* 0x000ea800000e00ff */
[----:B------:R-:W3:Y:S01]  /*4be0*/  SHFL.UP PT, R5, R7, 0x8, RZ ;  /* 0x0500000007057989 */ /* 0x000ee200000e00ff */
[----:B0-----:R-:W-:-:S04]  /*4bf0*/  FMUL.FTZ R6, R7, R8 ;  /* 0x0000000807067220 */ /* 0x001fc80000410000 */
[CC--:B-1----:R-:W-:Y:S02]  /*4c00*/  FFMA.FTZ R10, R12.reuse, R9.reuse, R6 ;  /* 0x000000090c0a7223 */ /* 0x0c2fe40000010006 */
[C---:B------:R-:W-:Y:S02]  /*4c10*/  FMUL.FTZ R11, R7.reuse, R9 ;  /* 0x00000009070b7220 */ /* 0x040fe40000410000 */
[C---:B--2---:R-:W-:Y:S02]  /*4c20*/  FMUL.FTZ R6, R7.reuse, R4 ;  /* 0x0000000407067220 */ /* 0x044fe40000410000 */
[C---:B------:R-:W-:Y:S02]  /*4c30*/  FFMA.FTZ R11, R12.reuse, R8, -R11 ;  /* 0x000000080c0b7223 */ /* 0x040fe4000001080b */
[-C--:B---3--:R-:W-:Y:S02]  /*4c40*/  FFMA.FTZ R6, R12, R5.reuse, R6 ;  /* 0x000000050c067223 */ /* 0x088fe40000010006 */
[----:B------:R-:W-:-:S02]  /*4c50*/  FMUL.FTZ R5, R7, R5 ;  /* 0x0000000507057220 */ /* 0x000fc40000410000 */
[----:B------:R-:W-:Y:S01]  /*4c60*/  @P0 FADD.FTZ R15, R15, R10 ;  /* 0x0000000a0f0f0221 */ /* 0x000fe20000010000 */
[----:B------:R-:W-:Y:S01]  /*4c70*/  FSEL R6, R7, R6, !P0 ;  /* 0x0000000607067208 */ /* 0x000fe20004000000 */
[----:B------:R-:W-:Y:S02]  /*4c80*/  @P0 FFMA.FTZ R12, R12, R4, -R5 ;  /* 0x000000040c0c0223 */ /* 0x000fe40000010805 */
[----:B------:R-:W-:Y:S01]  /*4c90*/  @P0 FADD.FTZ R14, R14, R11 ;  /* 0x0000000b0e0e0221 */ /* 0x000fe20000010000 */
[----:B------:R-:W-:Y:S01]  /*4ca0*/  LOP3.LUT P0, RZ, R75, 0x1f, RZ, 0xc0, !PT ;  /* 0x0000001f4bff7812 */ /* 0x000fe2000780c0ff */
[----:B------:R-:W0:Y:S03]  /*4cb0*/  SHFL.UP PT, R11, R15, 0x10, RZ ;  /* 0x060000000f0b7989 */ /* 0x000e2600000e00ff */
[----:B------:R-:W-:Y:S01]  /*4cc0*/  ISETP.EQ.OR P0, PT, R71, RZ, P0 ;  /* 0x000000ff4700720c */ /* 0x000fe20000702670 */
[----:B------:R-:W1:Y:S04]  /*4cd0*/  SHFL.UP PT, R5, R12, 0x10, RZ ;  /* 0x060000000c057989 */ /* 0x000e6800000e00ff */
[----:B------:R-:W2:Y:S04]  /*4ce0*/  SHFL.UP PT, R9, R14, 0x10, RZ ;  /* 0x060000000e097989 */ /* 0x000ea800000e00ff */
[----:B------:R-:W3:Y:S01]  /*4cf0*/  SHFL.UP PT, R7, R6, 0x10, RZ ;  /* 0x0600000006077989 */ /* 0x000ee200000e00ff */
[----:B0-----:R-:W-:-:S02]  /*4d00*/  FMUL.FTZ R4, R6, R11 ;  /* 0x0000000b06047220 */ /* 0x001fc40000410000 */
[----:B-1----:R-:W-:Y:S02]  /*4d10*/  FMUL.FTZ R8, R6, R5 ;  /* 0x0000000506087220 */ /* 0x002fe40000410000 */
[-C--:B--2---:R-:W-:Y:S02]  /*4d20*/  FFMA.FTZ R13, R12, R9.reuse, -R4 ;  /* 0x000000090c0d7223 */ /* 0x084fe40000010804 */
[C---:B------:R-:W-:Y:S02]  /*4d30*/  FMUL.FTZ R9, R6.reuse, R9 ;  /* 0x0000000906097220 */ /* 0x040fe40000410000 */
[-C--:B---3--:R-:W-:Y:S02]  /*4d40*/  FMUL.FTZ R4, R6, R7.reuse ;  /* 0x0000000706047220 */ /* 0x088fe40000410000 */
        /* <DEDUP_REMOVED lines=34> */
[-C--:B------:R-:W-:Y:S02]  /*4f70*/  FMUL.FTZ R18, R154, R10.reuse ;  /* 0x0000000a9a127220 */ /* 0x080fe40000410000 */
[----:B------:R-:W-:-:S02]  /*4f80*/  FFMA.FTZ R16, R153, R10, -R13 ;  /* 0x0000000a99107223 */ /* 0x000fc4000001080d */
[C---:B------:R-:W-:Y:S02]  /*4f90*/  FMUL.FTZ R12, R154.reuse, R9 ;  /* 0x000000099a0c7220 */ /* 0x040fe40000410000 */
[-C--:B------:R-:W-:Y:S02]  /*4fa0*/  FMUL.FTZ R14, R154, R8.reuse ;  /* 0x000000089a0e7220 */ /* 0x080fe40000410000 */
        /* <DEDUP_REMOVED lines=10> */
.L_x_1300:
        /* <DEDUP_REMOVED lines=16> */
.L_x_1301:
[----:B------:R-:W-:Y:S05]  /*5150*/  BSYNC B0 ;  /* 0x0000000000007941 */ /* 0x000fea0003800000 */
.L_x_1299:
        /* <DEDUP_REMOVED lines=123> */
.L_x_1303:
[----:B------:R-:W-:Y:S05]  /*5910*/  BSYNC B0 ;  /* 0x0000000000007941 */ /* 0x000fea0003800000 */
.L_x_1302:
        /* <DEDUP_REMOVED lines=52> */
.L_x_1298:
[----:B------:R-:W-:Y:S01]  /*5c60*/  BAR.SYNC.DEFER_BLOCKING 0x0 ;  /* 0x0000000000007b1d */ /* 0x000fe20000010000 */
[----:B------:R-:W-:Y:S01]  /*5c70*/  LEA R0, R73, R92, 0x1 ;  /* 0x0000005c49007211 */ /* 0x000fe200078e08ff */
[C---:B------:R-:W-:Y:S01]  /*5c80*/  IMAD R12, R121.reuse, c[0x0][0x200], RZ ;  /* 0x00008000790c7a24 */ /* 0x040fe200078e02ff */
[----:B------:R-:W-:Y:S01]  /*5c90*/  F2FP.PACK_AB R19, R48, R49 ;  /* 0x000000313013723e */ /* 0x000fe200000000ff */
[----:B------:R-:W-:Y:S01]  /*5ca0*/  IMAD R14, R121, c[0x0][0x1f0], RZ ;  /* 0x00007c00790e7a24 */ /* 0x000fe200078e02ff */
[----:B------:R-:W-:Y:S01]  /*5cb0*/  F2FP.PACK_AB R18, R50, R51 ;  /* 0x000000333212723e */ /* 0x000fe200000000ff */
        /* <DEDUP_REMOVED lines=59> */
[--C-:B------:R-:W-:Y:S01]  /*6070*/  HADD2.F32 R9, -RZ, R14.reuse.H0_H0 ;  /* 0x2000000eff097230 */ /* 0x100fe20000004100 */
[----:B------:R-:W-:Y:S01]  /*6080*/  FMUL.FTZ R22, R21, -1.4426950216293334961 ;  /* 0xbfb8aa3b15167820 */ /* 0x000fe20000410000 */
[----:B------:R-:W-:Y:S01]  /*6090*/  HADD2.F32 R13, -RZ, R13.H1_H1 ;  /* 0x3000000dff0d7230 */ /* 0x000fe20000004100 */
        /* <DEDUP_REMOVED lines=58> */
[----:B------:R-:W0:Y:S01]  /*6440*/  MUFU.RCP R8, R8 ;  /* 0x0000000800087308 */ /* 0x000e220000001000 */
[----:B-1----:R-:W-:-:S04]  /*6450*/  FMUL.FTZ R20, R20, R15 ;  /* 0x0000000f14147220 */ /* 0x002fc80000410000 */
[----:B------:R-:W-:-:S03]  /*6460*/  FMUL.FTZ R20, R20, R49 ;  /* 0x0000003114147220 */ /* 0x000fc60000410000 */
[----:B------:R-:W-:Y:S01]  /*6470*/  MUFU.RCP R10, R10 ;  /* 0x0000000a000a7308 */ /* 0x000fe20000001000 */
[----:B--2---:R-:W-:-:S04]  /*6480*/  FMUL.FTZ R6, R6, R7 ;  /* 0x0000000706067220 */ /* 0x004fc80000410000 */
[----:B------:R-:W-:-:S03]  /*6490*/  FMUL.FTZ R6, R6, R53 ;  /* 0x0000003506067220 */ /* 0x000fc60000410000 */
[----:B------:R-:W1:Y:S01]  /*64a0*/  MUFU.RCP R11, R11 ;  /* 0x0000000b000b7308 */ /* 0x000e620000001000 */
[----:B0-----:R-:W-:-:S04]  /*64b0*/  FMUL.FTZ R13, R13, R8 ;  /* 0x000000080d0d7220 */ /* 0x001fc80000410000 */
[----:B------:R-:W-:-:S03]  /*64c0*/  FMUL.FTZ R13, R13, R52 ;  /* 0x000000340d0d7220 */ /* 0x000fc60000410000 */
[----:B------:R-:W0:Y:S08]  /*64d0*/  MUFU.RCP R16, R16 ;  /* 0x0000001000107308 */ /* 0x000e300000001000 */
[----:B------:R-:W2:Y:S01]  /*64e0*/  MUFU.RCP R25, R25 ;  /* 0x0000001900197308 */ /* 0x000ea20000001000 */
[----:B-1----:R-:W-:-:S04]  /*64f0*/  FMUL.FTZ R7, R14, R11 ;  /* 0x0000000b0e077220 */ /* 0x002fc80000410000 */
[----:B------:R-:W-:-:S03]  /*6500*/  FMUL.FTZ R7, R7, R50 ;  /* 0x0000003207077220 */ /* 0x000fc60000410000 */
[----:B------:R-:W1:Y:S01]  /*6510*/  MUFU.RCP R18, R18 ;  /* 0x0000001200127308 */ /* 0x000e620000001000 */
[----:B0-----:R-:W-:-:S04]  /*6520*/  FMUL.FTZ R8, R23, R16 ;  /* 0x0000001017087220 */ /* 0x001fc80000410000 */
[----:B------:R-:W-:-:S03]  /*6530*/  FMUL.FTZ R8, R8, R47 ;  /* 0x0000002f08087220 */ /* 0x000fc60000410000 */
[----:B------:R-:W0:Y:S08]  /*6540*/  MUFU.RCP R31, R31 ;  /* 0x0000001f001f7308 */ /* 0x000e300000001000 */
[----:B------:R3:W4:Y:S08]  /*6550*/  MUFU.RCP R37, R4 ;  /* 0x0000000400257308 */ /* 0x0007300000001000 */
[----:B------:R-:W5:Y:S01]  /*6560*/  MUFU.RCP R22, R22 ;  /* 0x0000001600167308 */ /* 0x000f620000001000 */
[----:B---3--:R-:W-:-:S02]  /*6570*/  FMUL.FTZ R4, R9, R10 ;  /* 0x0000000a09047220 */ /* 0x008fc40000410000 */
[----:B--2---:R-:W-:Y:S02]  /*6580*/  FMUL.FTZ R9, R24, R25 ;  /* 0x0000001918097220 */ /* 0x004fe40000410000 */
[----:B-1----:R-:W-:Y:S02]  /*6590*/  FMUL.FTZ R10, R29, R18 ;  /* 0x000000121d0a7220 */ /* 0x002fe40000410000 */
[----:B0-----:R-:W-:Y:S01]  /*65a0*/  FMUL.FTZ R11, R30, R31 ;  /* 0x0000001f1e0b7220 */ /* 0x001fe20000410000 */
[----:B------:R-:W0:Y:S01]  /*65b0*/  MUFU.RCP R17, R17 ;  /* 0x0000001100117308 */ /* 0x000e220000001000 */
[----:B----4-:R-:W-:Y:S02]  /*65c0*/  FMUL.FTZ R32, R32, R37 ;  /* 0x0000002520207220 */ /* 0x010fe40000410000 */
[----:B------:R-:W-:Y:S02]  /*65d0*/  FMUL.FTZ R9, R9, R46 ;  /* 0x0000002e09097220 */ /* 0x000fe40000410000 */
[----:B------:R-:W-:-:S02]  /*65e0*/  FMUL.FTZ R10, R10, R43 ;  /* 0x0000002b0a0a7220 */ /* 0x000fc40000410000 */
[----:B------:R-:W-:Y:S01]  /*65f0*/  FMUL.FTZ R11, R11, R42 ;  /* 0x0000002a0b0b7220 */ /* 0x000fe20000410000 */
[----:B------:R-:W1:Y:S01]  /*6600*/  MUFU.RCP R28, R28 ;  /* 0x0000001c001c7308 */ /* 0x000e620000001000 */
[----:B-----5:R-:W-:Y:S01]  /*6610*/  FMUL.FTZ R21, R21, R22 ;  /* 0x0000001615157220 */ /* 0x020fe20000410000 */
[----:B------:R-:W-:Y:S01]  /*6620*/  F2FP.PACK_AB R8, R9, R8 ;  /* 0x000000080908723e */ /* 0x000fe200000000ff */
[----:B------:R-:W-:Y:S01]  /*6630*/  FMUL.FTZ R32, R32, R55 ;  /* 0x0000003720207220 */ /* 0x000fe20000410000 */
[----:B------:R-:W-:Y:S01]  /*6640*/  F2FP.PACK_AB R10, R11, R10 ;  /* 0x0000000a0b0a723e */ /* 0x000fe200000000ff */
[----:B------:R-:W-:Y:S02]  /*6650*/  FMUL.FTZ R4, R4, R51 ;  /* 0x0000003304047220 */ /* 0x000fe40000410000 */
[----:B------:R-:W-:Y:S01]  /*6660*/  FMUL.FTZ R21, R21, R48 ;  /* 0x0000003015157220 */ /* 0x000fe20000410000 */
[----:B------:R-:W2:Y:S01]  /*6670*/  MUFU.RCP R12, R19 ;  /* 0x00000013000c7308 */ /* 0x000ea20000001000 */
[----:B0-----:R-:W-:Y:S01]  /*6680*/  FMUL.FTZ R26, R26, R17 ;  /* 0x000000111a1a7220 */ /* 0x001fe20000410000 */
[----:B------:R-:W-:Y:S01]  /*6690*/  BAR.SYNC.DEFER_BLOCKING 0x0 ;  /* 0x0000000000007b1d */ /* 0x000fe20000010000 */
[----:B------:R-:W-:-:S02]  /*66a0*/  F2FP.PACK_AB R32, R5, R32 ;  /* 0x000000200520723e */ /* 0x000fc400000000ff */
[----:B------:R-:W-:-:S03]  /*66b0*/  FMUL.FTZ R26, R26, R45 ;  /* 0x0000002d1a1a7220 */ /* 0x000fc60000410000 */
[----:B------:R0:W3:Y:S01]  /*66c0*/  MUFU.RCP R15, R35 ;  /* 0x00000023000f7308 */ /* 0x0000e20000001000 */
[----:B-1----:R-:W-:-:S04]  /*66d0*/  FMUL.FTZ R27, R27, R28 ;  /* 0x0000001c1b1b7220 */ /* 0x002fc80000410000 */
[----:B------:R-:W-:Y:S02]  /*66e0*/  FMUL.FTZ R27, R27, R44 ;  /* 0x0000002c1b1b7220 */ /* 0x000fe40000410000 */
[----:B--2---:R-:W-:Y:S01]  /*66f0*/  FMUL.FTZ R12, R33, R12 ;  /* 0x0000000c210c7220 */ /* 0x004fe20000410000 */
[----:B0-----:R-:W-:Y:S02]  /*6700*/  F2FP.PACK_AB R35, R21, R20 ;  /* 0x000000141523723e */ /* 0x001fe400000000ff */
[----:B------:R-:W-:Y:S01]  /*6710*/  F2FP.PACK_AB R33, R13, R6 ;  /* 0x000000060d21723e */ /* 0x000fe200000000ff */
[----:B------:R-:W-:Y:S01]  /*6720*/  FMUL.FTZ R12, R12, R41 ;  /* 0x000000290c0c7220 */ /* 0x000fe20000410000 */
[----:B------:R-:W-:Y:S01]  /*6730*/  F2FP.PACK_AB R9, R27, R26 ;  /* 0x0000001a1b09723e */ /* 0x000fe200000000ff */
[----:B---3--:R-:W-:Y:S01]  /*6740*/  FMUL.FTZ R15, R34, R15 ;  /* 0x0000000f220f7220 */ /* 0x008fe20000410000 */
[----:B------:R-:W-:Y:S01]  /*6750*/  F2FP.PACK_AB R34, R7, R4 ;  /* 0x000000040722723e */ /* 0x000fe200000000ff */
[----:B------:R-:W-:-:S02]  /*6760*/  IMAD R4, R121, c[0x0][0x210], RZ ;  /* 0x0000840079047a24 */ /* 0x000fc400078e02ff */
[----:B------:R-:W-:Y:S02]  /*6770*/  FMUL.FTZ R15, R15, R40 ;  /* 0x000000280f0f7220 */ /* 0x000fe40000410000 */
[----:B------:R-:W-:Y:S01]  /*6780*/  STS.128 [R0.X16], R32 ;  /* 0x0000002000007388 */ /* 0x000fe2000000cc00 */
[----:B------:R-:W-:Y:S02]  /*6790*/  IMAD R5, R77, c[0x0][0x214], R4 ;  /* 0x000085004d057a24 */ /* 0x000fe400078e0204 */
[----:B------:R-:W-:-:S03]  /*67a0*/  F2FP.PACK_AB R11, R15, R12 ;  /* 0x0000000c0f0b723e */ /* 0x000fc600000000ff */
[----:B------:R-:W-:Y:S01]  /*67b0*/  IADD3 R3, R3, R5, RZ ;  /* 0x0000000503037210 */ /* 0x000fe20007ffe0ff */
[----:B------:R-:W-:Y:S01]  /*67c0*/  IMAD R5, R83, c[0x0][0x218], RZ ;  /* 0x0000860053057a24 */ /* 0x000fe200078e02ff */
[----:B------:R-:W-:Y:S01]  /*67d0*/  STS.128 [R0.X16+0x10], R8 ;  /* 0x0000100800007388 */ /* 0x000fe2000000cc00 */
[----:B------:R-:W-:-:S06]  /*67e0*/  NOP ;  /* 0x0000000000007918 */ /* 0x000fcc0000000000 */
[----:B------:R-:W0:Y:S01]  /*67f0*/  LDS.128 R12, [R59.X16] ;  /* 0x000000003b0c7984 */ /* 0x000e22000000cc00 */
[C---:B------:R-:W-:Y:S02]  /*6800*/  IMAD R5, R94.reuse, c[0x0][0x21c], R5 ;  /* 0x000087005e057a24 */ /* 0x040fe400078e0205 */
[----:B------:R-:W-:Y:S01]  /*6810*/  IMAD.WIDE.U32 R2, R94, c[0x0][0x218], R2 ;  /* 0x000086005e027a25 */ /* 0x000fe200078e0002 */
[----:B------:R-:W1:Y:S04]  /*6820*/  LDS.128 R16, [R59.X16+0x200] ;  /* 0x000200003b107984 */ /* 0x000e68000000cc00 */
        /* <DEDUP_REMOVED lines=9> */
.L_x_1305:
[----:B------:R-:W-:Y:S05]  /*68c0*/  EXIT ;  /* 0x000000000000794d */ /* 0x000fea0003800000 */
.L_x_1307:
        /* <DEDUP_REMOVED lines=11> */
.L_x_5349:


//--------------------- .text._Z25selective_scan_fwd_kernelI32Selective_Scan_fwd_kernel_traitsILi64ELi16ELi1ELb1ELb1ELb1ELb0EN3c104HalfENS1_7complexIfEEEEv13SSMParamsBase --------------------------
	.section	.text._Z25selective_scan_fwd_kernelI32Selective_Scan_fwd_kernel_traitsILi64ELi16ELi1ELb1ELb1ELb1ELb0EN3c104HalfENS1_7complexIfEEEEv13SSMParamsBase,"ax",@progbits
	.sectioninfo	@"SHI_REGISTERS=168"
	.align	128
        .global         _Z25selective_scan_fwd_kernelI32Selective_Scan_fwd_kernel_traitsILi64ELi16ELi1ELb1ELb1ELb1ELb0EN3c104HalfENS1_7complexIfEEEEv13SSMParamsBase
        .type           _Z25selective_scan_fwd_kernelI32Selective_Scan_fwd_kernel_traitsILi64ELi16ELi1ELb1ELb1ELb1ELb0EN3c104HalfENS1_7complexIfEEEEv13SSMParamsBase,@function
        .size           _Z25selective_scan_fwd_kernelI32Selective_Scan_fwd_kernel_traitsILi64ELi16ELi1ELb1ELb1ELb1ELb0EN3c104HalfENS1_7complexIfEEEEv13SSMParamsBase,(.L_x_5350 - _Z25selective_scan_fwd_kernelI32Selective_Scan_fwd_kernel_traitsILi64ELi16ELi1ELb1ELb1ELb1ELb0EN3c104HalfENS1_7complexIfEEEEv13SSMParamsBase)
        .other          _Z25selective_scan_fwd_kernelI32Selective_Scan_fwd_kernel_traitsILi64ELi16ELi1ELb1ELb1ELb1ELb0EN3c104HalfENS1_7complexIfEEEEv13SSMParamsBase,@"STO_CUDA_ENTRY STV_DEFAULT"
_Z25selective_scan_fwd_kernelI32Selective_Scan_fwd_kernel_traitsILi64ELi16ELi1ELb1ELb1ELb1ELb0EN3c104HalfENS1_7complexIfEEEEv13SSMParamsBase:
.text._Z25selective_scan_fwd_kernelI32Selective_Scan_fwd_kernel_traitsILi64ELi16ELi1ELb1ELb1ELb1ELb0EN3c104HalfENS1_7complexIfEEEEv13SSMParamsBase:
        /* <DEDUP_REMOVED lines=108> */
[----:B------:R-:W-:Y:S01]  /*06c0*/  UIADD3 UR17, UR17, UR5, URZ ;  /* 0x0000000511117290 */ /* 0x000fe2000fffe03f */
[----:B-----5:R1:W2:Y:S01]  /*06d0*/  @P1 R2UR UR4, R4 ;  /* 0x00000000040413c2 */ /* 0x0202a200000e0000 */
[----:B------:R-:W-:Y:S01]  /*06e0*/  UIMAD UR15, UR9, UR27, UR15 ;  /* 0x0000001b090f72a4 */ /* 0x000fe2000f8e020f */
[----:B------:R-:W3:Y:S01]  /*06f0*/  S2R R163, SR_LANEID ;  /* 0x0000000000a37919 */ /* 0x000ee20000000000 */
[----:B------:R-:W-:-:S02]  /*0700*/  UMOV UR5, URZ ;  /* 0x0000003f00057c82 */ /* 0x000fc40008000000 */
[----:B------:R-:W-:Y:S02]  /*0710*/  UIMAD.WIDE.U32 UR8, UR8, UR26, UR16 ;  /* 0x0000001a080872a5 */ /* 0x000fe4000f8e0010 */
[----:B------:R-:W-:Y:S01]  /*0720*/  ULDC.64 UR24, c[0x0][0x248] ;  /* 0x0000920000187ab9 */ /* 0x000fe20000000a00 */
[----:B------:R1:W4:Y:S01]  /*0730*/  @P0 R2UR UR5, R2 ;  /* 0x00000000020503c2 */ /* 0x00032200000e0000 */
[----:B------:R-:W-:Y:S02]  /*0740*/  UIADD3 UR17, UR9, UR15, URZ ;  /* 0x0000000f09117290 */ /* 0x000fe4000fffe03f */
[----:B------:R-:W-:Y:S02]  /*0750*/  ULDC.64 UR26, c[0x0][0x228] ;  /* 0x00008a00001a7ab9 */ /* 0x000fe40000000a00 */
[----:B------:R-:W-:Y:S02]  /*0760*/  ULEA UR9, UP0, UR8, UR24, 0x1 ;  /* 0x0000001808097291 */ /* 0x000fe4000f80083f */
[----:B------:R-:W-:-:S02]  /*0770*/  ULEA UR16, UP1, UR6, UR26, 0x1 ;  /* 0x0000001a06107291 */ /* 0x000fc4000f82083f */
[----:B------:R-:W-:Y:S02]  /*0780*/  UIADD3 UR7, UR7, UR22, URZ ;  /* 0x0000001607077290 */ /* 0x000fe4000fffe03f */
[----:B------:R-:W-:Y:S02]  /*0790*/  ULDC.64 UR28, c[0x0][0x230] ;  /* 0x00008c00001c7ab9 */ /* 0x000fe40000000a00 */
[----:B------:R-:W-:Y:S01]  /*07a0*/  UIADD3 UR15, UR11, UR23, URZ ;  /* 0x000000170b0f7290 */ /* 0x000fe2000fffe03f */
[----:B0-----:R-:W-:Y:S01]  /*07b0*/  SHF.L.U32 R164, R0, 0x1, RZ ;  /* 0x0000000100a47819 */ /* 0x001fe200000006ff */
[----:B------:R-:W-:Y:S02]  /*07c0*/  ULEA.HI.X UR11, UR8, UR25, UR17, 0x1, UP0 ;  /* 0x00000019080b7291 */ /* 0x000fe400080f0c11 */
[----:B------:R-:W-:Y:S01]  /*07d0*/  ULEA UR14, UP2, UR10, UR28, 0x1 ;  /* 0x0000001c0a0e7291 */ /* 0x000fe2000f84083f */
[----:B------:R-:W-:Y:S01]  /*07e0*/  LOP3.LUT R164, R164, 0xffffffc0, RZ, 0xc0, !PT ;  /* 0xffffffc0a4a47812 */ /* 0x000fe200078ec0ff */
        /* <DEDUP_REMOVED lines=8> */
[----:B-1234-:R-:W-:Y:S02]  /*0870*/  UMOV UR14, UR7 ;  /* 0x00000007000e7c82 */ /* 0x01efe40008000000 */
.L_x_1348:
[----:B------:R-:W-:Y:S01]  /*0880*/  BAR.SYNC.DEFER_BLOCKING 0x0 ;  /* 0x0000000000007b1d */ /* 0x000fe20000010000 */
[----:B0-----:R-:W-:Y:S02]  /*0890*/  MOV R2, UR12 ;  /* 0x0000000c00027c02 */ /* 0x001fe40008000f00 */
[----:B------:R-:W-:-:S05]  /*08a0*/  MOV R3, UR13 ;  /* 0x0000000d00037c02 */ /* 0x000fca0008000f00 */
[----:B------:R-:W-:-:S05]  /*08b0*/  IMAD.WIDE R2, R165, 0x10, R2 ;  /* 0x00000010a5027825 */ /* 0x000fca00078e0202 */
[----:B------:R-:W2:Y:S04]  /*08c0*/  LDG.E.128 R12, [R2.64] ;  /* 0x00000012020c7981 */ /* 0x000ea8000c1e1d00 */
[----:B------:R-:W3:Y:S01]  /*08d0*/  LDG.E.128 R16, [R2.64+0x200] ;  /* 0x0002001202107981 */ /* 0x000ee2000c1e1d00 */
[-C--:B------:R-:W-:Y:S02]  /*08e0*/  IADD3 R22, R164, R163.reuse, RZ ;  /* 0x000000a3a4167210 */ /* 0x080fe40007ffe0ff */
[----:B------:R-:W-:Y:S02]  /*08f0*/  MOV R20, UR8 ;  /* 0x0000000800147c02 */ /* 0x000fe40008000f00 */
[----:B------:R-:W-:Y:S02]  /*0900*/  IADD3 R0, R22, R163, RZ ;  /* 0x000000a316007210 */ /* 0x000fe40007ffe0ff */
[----:B------:R-:W-:-:S05]  /*0910*/  MOV R21, UR9 ;  /* 0x0000000900157c02 */ /* 0x000fca0008000f00 */
        /* <DEDUP_REMOVED lines=21> */
[----:B------:R-:W-:Y:S01]  /*0a70*/  FADD.FTZ R75, R75, UR4 ;  /* 0x000000044b4b7e21 */ /* 0x000fe20008010000 */
[--C-:B------:R-:W-:Y:S01]  /*0a80*/  HADD2.F32 R71, -RZ, R18.reuse.H0_H0 ;  /* 0x20000012ff477230 */ /* 0x100fe20000004100 */
[----:B------:R-:W-:Y:S01]  /*0a90*/  FADD.FTZ R74, R16, UR4 ;  /* 0x00000004104a7e21 */ /* 0x000fe20008010000 */
[----:B------:R-:W-:Y:S01]  /*0aa0*/  HADD2.F32 R17, -RZ, R17.H1_H1 ;  /* 0x30000011ff117230 */ /* 0x000fe20000004100 */
[----:B------:R-:W-:Y:S01]  /*0ab0*/  FADD.FTZ R73, R73, UR4 ;  /* 0x0000000449497e21 */ /* 0x000fe20008010000 */
[----:B------:R-:W-:Y:S01]  /*0ac0*/  FSETP.GTU.FTZ.AND P4, PT, R75, 20, PT ;  /* 0x41a000004b00780b */ /* 0x000fe20003f9c000 */
[----:B------:R-:W-:Y:S01]  /*0ad0*/  HADD2.F32 R18, -RZ, R18.H1_H1 ;  /* 0x30000012ff127230 */ /* 0x000fe20000004100 */
[----:B------:R-:W-:Y:S01]  /*0ae0*/  FADD.FTZ R71, R71, UR4 ;  /* 0x0000000447477e21 */ /* 0x000fe20008010000 */
[----:B------:R-:W-:Y:S01]  /*0af0*/  HADD2.F32 R69, -RZ, R19.H0_H0 ;  /* 0x20000013ff457230 */ /* 0x000fe20000004100 */
[----:B------:R-:W-:Y:S01]  /*0b00*/  ISETP.EQ.OR P4, PT, RZ, UR7, P4 ;  /* 0x00000007ff007c0c */ /* 0x000fe2000a782670 */
[----:B------:R-:W-:Y:S01]  /*0b10*/  FADD.FTZ R72, R17, UR4 ;  /* 0x0000000411487e21 */ /* 0x000fe20008010000 */
[----:B------:R-:W-:Y:S01]  /*0b20*/  FSETP.GTU.FTZ.AND P5, PT, R74, 20, PT ;  /* 0x41a000004a00780b */ /* 0x000fe20003fbc000 */
[----:B------:R-:W-:Y:S01]  /*0b30*/  FADD.FTZ R70, R18, UR4 ;  /* 0x0000000412467e21 */ /* 0x000fe20008010000 */
[----:B------:R-:W-:Y:S01]  /*0b40*/  FSETP.GTU.FTZ.AND P3, PT, R73, 20, PT ;  /* 0x41a000004900780b */ /* 0x000fe20003f7c000 */
[----:B------:R-:W-:Y:S01]  /*0b50*/  FADD.FTZ R69, R69, UR4 ;  /* 0x0000000445457e21 */ /* 0x000fe20008010000 */
        /* <DEDUP_REMOVED lines=36> */
.L_x_1309:
[----:B-12---:R-:W-:Y:S05]  /*0da0*/  BSYNC B0 ;  /* 0x0000000000007941 */ /* 0x006fea0003800000 */
.L_x_1308:
        /* <DEDUP_REMOVED lines=36> */
.L_x_1311:
[----:B------:R-:W-:Y:S05]  /*0ff0*/  BSYNC B0 ;  /* 0x0000000000007941 */ /* 0x000fea0003800000 */
.L_x_1310:
        /* <DEDUP_REMOVED lines=38> */
.L_x_1313:
[----:B------:R-:W-:Y:S05]  /*1260*/  BSYNC B0 ;  /* 0x0000000000007941 */ /* 0x000fea0003800000 */
.L_x_1312:
        /* <DEDUP_REMOVED lines=36> */
.L_x_1315:
[----:B------:R-:W-:Y:S05]  /*14b0*/  BSYNC B0 ;  /* 0x0000000000007941 */ /* 0x000fea0003800000 */
.L_x_1314:
        /* <DEDUP_REMOVED lines=38> */
.L_x_1317:
[----:B------:R-:W-:Y:S05]  /*1720*/  BSYNC B0 ;  /* 0x0000000000007941 */ /* 0x000fea0003800000 */
.L_x_1316:
        /* <DEDUP_REMOVED lines=36> */
.L_x_1319:
[----:B------:R-:W-:Y:S05]  /*1970*/  BSYNC B0 ;  /* 0x0000000000007941 */ /* 0x000fea0003800000 */
.L_x_1318:
        /* <DEDUP_REMOVED lines=38> */
.L_x_1321:
[----:B------:R-:W-:Y:S05]  /*1be0*/  BSYNC B0 ;  /* 0x0000000000007941 */ /* 0x000fea0003800000 */
.L_x_1320:
        /* <DEDUP_REMOVED lines=37> */
.L_x_1323:
[----:B------:R-:W-:Y:S05]  /*1e40*/  BSYNC B0 ;  /* 0x0000000000007941 */ /* 0x000fea0003800000 */
.L_x_1322:
[----:B------:R-:W-:Y:S01]  /*1e50*/  ISETP.EQ.OR P3, PT, RZ, UR7, P3 ;  /* 0x00000007ff007c0c */ /* 0x000fe20009f62670 */
[----:B------:R-:W-:Y:S01]  /*1e60*/  BSSY B0, `(.L_x_1324) ;  /* 0x0000029000007945 */ /* 0x000fe20003800000 */
[----:B------:R-:W-:Y:S01]  /*1e70*/  HADD2.F32 R160, -RZ, R9.H0_H0 ;  /* 0x20000009ffa07230 */ /* 0x000fe20000004100 */
[----:B------:R-:W-:Y:S01]  /*1e80*/  FSETP.GTU.FTZ.AND P5, PT, R30, 20, PT ;  /* 0x41a000001e00780b */ /* 0x000fe20003fbc000 */
[----:B------:R-:W-:Y:S01]  /*1e90*/  HADD2.F32 R15, -RZ, R15.H1_H1 ;  /* 0x3000000fff0f7230 */ /* 0x000fe20000004100 */
[----:B------:R-:W-:Y:S01]  /*1ea0*/  ISETP.EQ.OR P2, PT, RZ, UR7, P2 ;  /* 0x00000007ff007c0c */ /* 0x000fe20009742670 */
[--C-:B------:R-:W-:Y:S01]  /*1eb0*/  HADD2.F32 R162, -RZ, R8.reuse.H0_H0 ;  /* 0x20000008ffa27230 */ /* 0x100fe20000004100 */
[----:B------:R-:W-:Y:S01]  /*1ec0*/  FADD.FTZ R29, R29, UR4 ;  /* 0x000000041d1d7e21 */ /* 0x000fe20008010000 */
        /* <DEDUP_REMOVED lines=34> */
.L_x_1325:
[----:B------:R-:W-:Y:S05]  /*20f0*/  BSYNC B0 ;  /* 0x0000000000007941 */ /* 0x000fea0003800000 */
.L_x_1324:
[----:B------:R-:W-:Y:S01]  /*2100*/  BSSY B0, `(.L_x_1326) ;  /* 0x0000028000007945 */ /* 0x000fe20003800000 */
[--C-:B------:R-:W-:Y:S01]  /*2110*/  HADD2.F32 R142, -RZ, R10.reuse.H0_H0 ;  /* 0x2000000aff8e7230 */ /* 0x100fe20000004100 */
[----:B------:R-:W-:Y:S01]  /*2120*/  FSETP.GTU.FTZ.AND P3, PT, R29, 20, PT ;  /* 0x41a000001d00780b */ /* 0x000fe20003f7c000 */
[----:B------:R-:W-:Y:S01]  /*2130*/  HADD2.F32 R37, -RZ, R10.H1_H1 ;  /* 0x3000000aff257230 */ /* 0x000fe20000004100 */
[----:B------:R-:W-:Y:S01]  /*2140*/  FADD.FTZ R28, R15, UR4 ;  /* 0x000000040f1c7e21 */ /* 0x000fe20008010000 */
        /* <DEDUP_REMOVED lines=35> */
.L_x_1327:
[----:B------:R-:W-:Y:S05]  /*2380*/  BSYNC B0 ;  /* 0x0000000000007941 */ /* 0x000fea0003800000 */
.L_x_1326:
        /* <DEDUP_REMOVED lines=46> */
.L_x_1329:
[----:B------:R-:W-:Y:S05]  /*2670*/  BSYNC B0 ;  /* 0x0000000000007941 */ /* 0x000fea0003800000 */
.L_x_1328:
        /* <DEDUP_REMOVED lines=33> */
.L_x_1331:
[----:B------:R-:W-:Y:S05]  /*2890*/  BSYNC B0 ;  /* 0x0000000000007941 */ /* 0x000fea0003800000 */
.L_x_1330:
        /* <DEDUP_REMOVED lines=33> */
.L_x_1333:
[----:B------:R-:W-:Y:S05]  /*2ab0*/  BSYNC B0 ;  /* 0x0000000000007941 */ /* 0x000fea0003800000 */
.L_x_1332:
        /* <DEDUP_REMOVED lines=33> */
.L_x_1335:
[----:B------:R-:W-:Y:S05]  /*2cd0*/  BSYNC B0 ;  /* 0x0000000000007941 */ /* 0x000fea0003800000 */
.L_x_1334:
        /* <DEDUP_REMOVED lines=33> */
.L_x_1337:
[----:B------:R-:W-:Y:S05]  /*2ef0*/  BSYNC B0 ;  /* 0x0000000000007941 */ /* 0x000fea0003800000 */
.L_x_1336:
        /* <DEDUP_REMOVED lines=33> */
.L_x_1339:
[----:B------:R-:W-:Y:S05]  /*3110*/  BSYNC B0 ;  /* 0x0000000000007941 */ /* 0x000fea0003800000 */
.L_x_1338:
        /* <DEDUP_REMOVED lines=36> */
.L_x_1346:
[----:B------:R-:W-:Y:S01]  /*3360*/  ULDC UR16, c[0x0][0x180] ;  /* 0x0000600000107ab9 */ /* 0x000fe20000000800 */
[----:B------:R-:W-:Y:S01]  /*3370*/  IMAD.WIDE.U32 R36, R77, c[0x0][0x180], RZ ;  /* 0x000060004d247a25 */ /* 0x000fe200078e00ff */
        /* <DEDUP_REMOVED lines=15> */
[----:B------:R-:W-:Y:S01]  /*3470*/  UIMAD UR23, UR22, UR24, URZ ;  /* 0x00000018161772a4 */ /* 0x000fe2000f8e023f */
[----:B------:R-:W-:Y:S01]  /*3480*/  IADD3 R57, R164, R165, RZ ;  /* 0x000000a5a4397210 */ /* 0x000fe20007ffe0ff */
[----:B------:R-:W-:Y:S02]  /*3490*/  UIMAD.WIDE.U32 UR16, UR7, UR24, URZ ;  /* 0x00000018071072a5 */ /* 0x000fe4000f8e003f */
[----:B------:R-:W-:Y:S02]  /*34a0*/  UIMAD UR23, UR7, UR25, UR23 ;  /* 0x00000019071772a4 */ /* 0x000fe4000f8e0217 */
[----:B------:R-:W-:Y:S02]  /*34b0*/  ULEA UR24, UP0, UR16, UR10, 0x1 ;  /* 0x0000000a10187291 */ /* 0x000fe4000f80083f */
[----:B------:R-:W-:-:S04]  /*34c0*/  UIADD3 UR17, UR17, UR23, URZ ;  /* 0x0000001711117290 */ /* 0x000fc8000fffe03f */
[----:B------:R-:W-:Y:S01]  /*34d0*/  ULEA.HI.X UR16, UR16, UR14, UR17, 0x1, UP0 ;  /* 0x0000000e10107291 */ /* 0x000fe200080f0c11 */
[----:B------:R-:W-:Y:S01]  /*34e0*/  MOV R52, UR24 ;  /* 0x0000001800347c02 */ /* 0x000fe20008000f00 */
[----:B------:R-:W0:Y:S01]  /*34f0*/  S2R R145, SR_TID.X ;  /* 0x0000000000917919 */ /* 0x000e220000002100 */
[----:B------:R-:W-:-:S03]  /*3500*/  ULDC.64 UR24, c[0x0][0x1c0] ;  /* 0x0000700000187ab9 */ /* 0x000fc60000000a00 */
[----:B------:R-:W-:-:S05]  /*3510*/  MOV R53, UR16 ;  /* 0x0000001000357c02 */ /* 0x000fca0008000f00 */
[----:B------:R-:W-:-:S05]  /*3520*/  IMAD.WIDE R52, R57, 0x10, R52 ;  /* 0x0000001039347825 */ /* 0x000fca00078e0234 */
[----:B------:R1:W3:Y:S04]  /*3530*/  LDG.E.128 R36, [R52.64] ;  /* 0x0000001234247981 */ /* 0x0002e8000c1e1d00 */
[----:B------:R1:W4:Y:S04]  /*3540*/  LDG.E.128 R40, [R52.64+0x200] ;  /* 0x0002001234287981 */ /* 0x000328000c1e1d00 */
[----:B------:R1:W5:Y:S04]  /*3550*/  LDG.E.128 R44, [R52.64+0x400] ;  /* 0x00040012342c7981 */ /* 0x000368000c1e1d00 */
[----:B------:R1:W3:Y:S01]  /*3560*/  LDG.E.128 R48, [R52.64+0x600] ;  /* 0x0006001234307981 */ /* 0x0002e2000c1e1d00 */
[----:B------:R-:W-:-:S02]  /*3570*/  UIMAD UR22, UR22, UR24, URZ ;  /* 0x00000018161672a4 */ /* 0x000fc4000f8e023f */
[----:B------:R-:W-:Y:S02]  /*3580*/  UIMAD.WIDE.U32 UR16, UR7, UR24, URZ ;  /* 0x00000018071072a5 */ /* 0x000fe4000f8e003f */
[----:B------:R-:W-:Y:S02]  /*3590*/  UIMAD UR22, UR7, UR25, UR22 ;  /* 0x00000019071672a4 */ /* 0x000fe4000f8e0216 */
[----:B------:R-:W-:Y:S02]  /*35a0*/  ULEA UR23, UP0, UR16, UR11, 0x1 ;  /* 0x0000000b10177291 */ /* 0x000fe4000f80083f */
[----:B------:R-:W-:-:S04]  /*35b0*/  UIADD3 UR17, UR17, UR22, URZ ;  /* 0x0000001611117290 */ /* 0x000fc8000fffe03f */
[----:B------:R-:W-:Y:S01]  /*35c0*/  ULEA.HI.X UR16, UR16, UR15, UR17, 0x1, UP0 ;  /* 0x0000000f10107291 */ /* 0x000fe200080f0c11 */
[----:B--2---:R-:W-:Y:S02]  /*35d0*/  FMUL.FTZ R63, R60, 1.4426950216293334961 ;  /* 0x3fb8aa3b3c3f7820 */ /* 0x004fe40000410000 */
[-C--:B------:R-:W-:Y:S02]  /*35e0*/  FMUL.FTZ R55, R61, R74.reuse ;  /* 0x0000004a3d377220 */ /* 0x080fe40000410000 */
[----:B-1----:R-:W-:Y:S02]  /*35f0*/  FMUL.FTZ R52, R63, R74 ;  /* 0x0000004a3f347220 */ /* 0x002fe40000410000 */
[----:B------:R-:W-:Y:S02]  /*3600*/  FMUL.RZ R55, R55, 0.15915493667125701904 ;  /* 0x3e22f98337377820 */ /* 0x000fe4000040c000 */
[----:B------:R1:W-:Y:S01]  /*3610*/  MUFU.EX2 R96, R52 ;  /* 0x0000003400607308 */ /* 0x0003e20000000800 */
[----:B------:R-:W-:-:S02]  /*3620*/  FMUL.FTZ R53, R61, R73 ;  /* 0x000000493d357220 */ /* 0x000fc40000410000 */
[----:B------:R-:W-:Y:S02]  /*3630*/  FMUL.FTZ R54, R61, R75 ;  /* 0x0000004b3d367220 */ /* 0x000fe40000410000 */
[----:B------:R-:W-:Y:S02]  /*3640*/  FMUL.RZ R60, R53, 0.15915493667125701904 ;  /* 0x3e22f983353c7820 */ /* 0x000fe4000040c000 */
[----:B------:R-:W-:Y:S01]  /*3650*/  FMUL.FTZ R53, R63, R73 ;  /* 0x000000493f357220 */ /* 0x000fe20000410000 */
[----:B------:R-:W-:Y:S01]  /*3660*/  MUFU.SIN R65, R55 ;  /* 0x0000003700417308 */ /* 0x000fe20000000400 */
[----:B-1----:R-:W-:Y:S02]  /*3670*/  FMUL.FTZ R52, R61, R71 ;  /* 0x000000473d347220 */ /* 0x002fe40000410000 */
[----:B------:R-:W-:Y:S02]  /*3680*/  FMUL.RZ R58, R54, 0.15915493667125701904 ;  /* 0x3e22f983363a7820 */ /* 0x000fe4000040c000 */
[----:B------:R-:W-:-:S03]  /*3690*/  FMUL.FTZ R54, R63, R75 ;  /* 0x0000004b3f367220 */ /* 0x000fc60000410000 */
[----:B------:R1:W2:Y:S08]  /*36a0*/  MUFU.COS R97, R55 ;  /* 0x0000003700617308 */ /* 0x0002b00000000000 */
[----:B------:R0:W-:Y:S01]  /*36b0*/  MUFU.EX2 R94, R53 ;  /* 0x00000035005e7308 */ /* 0x0001e20000000800 */
[----:B-1----:R-:W-:Y:S02]  /*36c0*/  FMUL.RZ R55, R52, 0.15915493667125701904 ;  /* 0x3e22f98334377820 */ /* 0x002fe4000040c000 */
[----:B------:R-:W-:-:S05]  /*36d0*/  FMUL.FTZ R52, R63, R71 ;  /* 0x000000473f347220 */ /* 0x000fca0000410000 */
[----:B------:R1:W-:Y:S01]  /*36e0*/  MUFU.EX2 R90, R52 ;  /* 0x00000034005a7308 */ /* 0x0003e20000000800 */
[----:B0-----:R-:W-:Y:S02]  /*36f0*/  FMUL.FTZ R53, R61, R70 ;  /* 0x000000463d357220 */ /* 0x001fe40000410000 */
[C---:B--2---:R-:W-:Y:S02]  /*3700*/  FMUL.FTZ R97, R96.reuse, R97 ;  /* 0x0000006160617220 */ /* 0x044fe40000410000 */
[----:B------:R-:W-:-:S03]  /*3710*/  FMUL.FTZ R96, R96, R65 ;  /* 0x0000004160607220 */ /* 0x000fc60000410000 */
[----:B------:R0:W-:Y:S01]  /*3720*/  MUFU.EX2 R59, R54 ;  /* 0x00000036003b7308 */ /* 0x0001e20000000800 */
[----:B-1----:R-:W-:-:S07]  /*3730*/  FMUL.FTZ R52, R61, R68 ;  /* 0x000000443d347220 */ /* 0x002fce0000410000 */
[----:B------:R-:W-:Y:S01]  /*3740*/  MUFU.SIN R67, R60 ;  /* 0x0000003c00437308 */ /* 0x000fe20000000400 */
[----:B0-----:R-:W-:-:S07]  /*3750*/  FMUL.FTZ R54, R61, R72 ;  /* 0x000000483d367220 */ /* 0x001fce0000410000 */
        /* <DEDUP_REMOVED lines=61> */
[----:B------:R1:W2:Y:S01]  /*3b30*/  MUFU.EX2 R82, R53 ;  /* 0x0000003500527308 */ /* 0x0002a20000000800 */
[----:B0-----:R-:W-:Y:S01]  /*3b40*/  IMAD R60, R163, 0x3, R62 ;  /* 0x00000003a33c7824 */ /* 0x001fe200078e023e */
[----:B------:R-:W-:-:S06]  /*3b50*/  NOP ;  /* 0x0000000000007918 */ /* 0x000fcc0000000000 */
[----:B------:R-:W0:Y:S01]  /*3b60*/  LDS.128 R40, [R60.X16] ;  /* 0x000000003c287984 */ /* 0x000e22000000cc00 */
[----:B------:R-:W3:Y:S01]  /*3b70*/  MUFU.COS R87, R58 ;  /* 0x0000003a00577308 */ /* 0x000ee20000000000 */
[----:B-1----:R-:W-:-:S04]  /*3b80*/  FMUL.FTZ R53, R61, R31 ;  /* 0x0000001f3d357220 */ /* 0x002fc80000410000 */
[----:B------:R-:W-:Y:S01]  /*3b90*/  FMUL.RZ R66, R53, 0.15915493667125701904 ;  /* 0x3e22f98335427820 */ /* 0x000fe2000040c000 */
[----:B------:R-:W-:Y:S01]  /*3ba0*/  MOV R53, UR16 ;  /* 0x0000001000357c02 */ /* 0x000fe20008000f00 */
[C---:B--2---:R-:W-:Y:S01]  /*3bb0*/  FMUL.FTZ R83, R82.reuse, R107 ;  /* 0x0000006b52537220 */ /* 0x044fe20000410000 */
[----:B------:R1:W2:Y:S01]  /*3bc0*/  MUFU.SIN R85, R58 ;  /* 0x0000003a00557308 */ /* 0x0002a20000000400 */
[----:B------:R-:W-:Y:S02]  /*3bd0*/  FMUL.FTZ R82, R82, R105 ;  /* 0x0000006952527220 */ /* 0x000fe40000410000 */
[----:B------:R-:W-:-:S05]  /*3be0*/  IMAD.WIDE R52, R57, 0x10, R52 ;  /* 0x0000001039347825 */ /* 0x000fca00078e0234 */
[----:B------:R-:W-:Y:S01]  /*3bf0*/  MUFU.SIN R101, R55 ;  /* 0x0000003700657308 */ /* 0x000fe20000000400 */
[----:B---3--:R-:W-:Y:S02]  /*3c00*/  FMUL.FTZ R87, R86, R87 ;  /* 0x0000005756577220 */ /* 0x008fe40000410000 */
[----:B-1----:R-:W-:-:S05]  /*3c10*/  FMUL.FTZ R58, R63, R33 ;  /* 0x000000213f3a7220 */ /* 0x002fca0000410000 */
[----:B------:R1:W3:Y:S01]  /*3c20*/  MUFU.COS R103, R55 ;  /* 0x0000003700677308 */ /* 0x0002e20000000000 */
[----:B--2---:R-:W-:-:S07]  /*3c30*/  FMUL.FTZ R86, R86, R85 ;  /* 0x0000005556567220 */ /* 0x004fce0000410000 */
[----:B------:R2:W-:Y:S01]  /*3c40*/  MUFU.EX2 R47, R36 ;  /* 0x00000024002f7308 */ /* 0x0005e20000000800 */
[----:B-1----:R-:W-:Y:S01]  /*3c50*/  FMUL.FTZ R55, R63, R34 ;  /* 0x000000223f377220 */ /* 0x002fe20000410000 */
[----:B0-----:R-:W-:-:S06]  /*3c60*/  HADD2.F32 R107, -RZ, R40.H0_H0 ;  /* 0x20000028ff6b7230 */ /* 0x001fcc0000004100 */
[----:B------:R-:W0:Y:S01]  /*3c70*/  MUFU.EX2 R80, R55 ;  /* 0x0000003700507308 */ /* 0x000e220000000800 */
[----:B------:R-:W-:Y:S01]  /*3c80*/  HADD2.F32 R45, -RZ, R40.H1_H1 ;  /* 0x30000028ff2d7230 */ /* 0x000fe20000004100 */
[----:B--2---:R-:W-:Y:S01]  /*3c90*/  FMUL.FTZ R36, R63, R30 ;  /* 0x0000001e3f247220 */ /* 0x004fe20000410000 */
[--C-:B------:R-:W-:Y:S01]  /*3ca0*/  HADD2.F32 R40, -RZ, R41.reuse.H1_H1 ;  /* 0x30000029ff287230 */ /* 0x100fe20000004100 */
[C---:B------:R-:W-:Y:S01]  /*3cb0*/  FMUL.FTZ R107, R162.reuse, R107 ;  /* 0x0000006ba26b7220 */ /* 0x040fe20000410000 */
[----:B------:R-:W-:Y:S01]  /*3cc0*/  HADD2.F32 R104, -RZ, R41.H0_H0 ;  /* 0x20000029ff687230 */ /* 0x000fe20000004100 */
[----:B------:R-:W-:Y:S01]  /*3cd0*/  FMUL.FTZ R106, R162, R45 ;  /* 0x0000002da26a7220 */ /* 0x000fe20000410000 */
[----:B------:R-:W-:Y:S01]  /*3ce0*/  HADD2.F32 R114, -RZ, R43.H1_H1 ;  /* 0x3000002bff727230 */ /* 0x000fe20000004100 */
[----:B------:R-:W-:Y:S01]  /*3cf0*/  MUFU.SIN R49, R37 ;  /* 0x0000002500317308 */ /* 0x000fe20000000400 */
[-C--:B------:R-:W-:Y:S02]  /*3d00*/  FMUL.FTZ R41, R107, R96.reuse ;  /* 0x000000606b297220 */ /* 0x080fe40000410000 */
[----:B------:R-:W-:-:S02]  /*3d10*/  FMUL.FTZ R46, R106, R96 ;  /* 0x000000606a2e7220 */ /* 0x000fc40000410000 */
[----:B---3--:R-:W-:Y:S02]  /*3d20*/  FMUL.FTZ R85, R84, R103 ;  /* 0x0000006754557220 */ /* 0x008fe40000410000 */
[C---:B------:R-:W-:Y:S01]  /*3d30*/  FMUL.FTZ R103, R161.reuse, R40 ;  /* 0x00000028a1677220 */ /* 0x040fe20000410000 */
[----:B------:R1:W-:Y:S01]  /*3d40*/  MUFU.COS R51, R37 ;  /* 0x0000002500337308 */ /* 0x0003e20000000000 */
[-C--:B------:R-:W-:Y:S02]  /*3d50*/  FFMA.FTZ R40, R106, R97.reuse, R41 ;  /* 0x000000616a287223 */ /* 0x080fe40000010029 */
[----:B------:R-:W-:Y:S02]  /*3d60*/  FMUL.FTZ R104, R161, R104 ;  /* 0x00000068a1687220 */ /* 0x000fe40000410000 */
[----:B------:R-:W-:Y:S02]  /*3d70*/  FFMA.FTZ R41, R107, R97, -R46 ;  /* 0x000000616b297223 */ /* 0x000fe4000001082e */
[C---:B0-----:R-:W-:Y:S01]  /*3d80*/  FMUL.FTZ R81, R80.reuse, R111 ;  /* 0x0000006f50517220 */ /* 0x041fe20000410000 */
[----:B------:R-:W0:Y:S01]  /*3d90*/  MUFU.SIN R100, R66 ;  /* 0x0000004200647308 */ /* 0x000e220000000400 */
[----:B-1----:R-:W-:Y:S01]  /*3da0*/  FMUL.FTZ R37, R61, R29 ;  /* 0x0000001d3d257220 */ /* 0x002fe20000410000 */
[----:B------:R-:W-:Y:S01]  /*3db0*/  HADD2.F32 R111, -RZ, R42.H0_H0 ;  /* 0x2000002aff6f7230 */ /* 0x000fe20000004100 */
[----:B------:R-:W-:-:S02]  /*3dc0*/  FMUL.FTZ R80, R80, R109 ;  /* 0x0000006d50507220 */ /* 0x000fc40000410000 */
[----:B------:R-:W-:Y:S02]  /*3dd0*/  FMUL.RZ R50, R37, 0.15915493667125701904 ;  /* 0x3e22f98325327820 */ /* 0x000fe4000040c000 */
[----:B------:R-:W-:Y:S01]  /*3de0*/  FADD.FTZ R46, R103, R40 ;  /* 0x00000028672e7221 */ /* 0x000fe20000010000 */
[----:B------:R-:W1:Y:S01]  /*3df0*/  MUFU.COS R64, R66 ;  /* 0x0000004200407308 */ /* 0x000e620000000000 */
[----:B------:R-:W-:Y:S01]  /*3e00*/  FADD.FTZ R40, R104, R41 ;  /* 0x0000002968287221 */ /* 0x000fe20000010000 */
[----:B------:R-:W-:Y:S01]  /*3e10*/  HADD2.F32 R41, -RZ, R42.H1_H1 ;  /* 0x3000002aff297230 */ /* 0x000fe20000004100 */
[----:B------:R-:W-:Y:S02]  /*3e20*/  FMUL.FTZ R84, R84, R101 ;  /* 0x0000006554547220 */ /* 0x000fe40000410000 */
[----:B------:R-:W-:Y:S02]  /*3e30*/  FMUL.FTZ R48, R94, R40 ;  /* 0x000000285e307220 */ /* 0x000fe40000410000 */
[----:B------:R-:W-:Y:S01]  /*3e40*/  FMUL.FTZ R112, R160, R41 ;  /* 0x00000029a0707220 */ /* 0x000fe20000410000 */
[----:B------:R2:W-:Y:S01]  /*3e50*/  MUFU.EX2 R110, R36 ;  /* 0x00000024006e7308 */ /* 0x0005e20000000800 */
[----:B0-----:R-:W-:-:S02]  /*3e60*/  FMUL.FTZ R100, R47, R100 ;  /* 0x000000642f647220 */ /* 0x001fc40000410000 */
[----:B------:R-:W-:Y:S02]  /*3e70*/  FMUL.FTZ R111, R160, R111 ;  /* 0x0000006fa06f7220 */ /* 0x000fe40000410000 */
[----:B------:R-:W-:Y:S02]  /*3e80*/  FMUL.FTZ R41, R99, R96 ;  /* 0x0000006063297220 */ /* 0x000fe40000410000 */
[----:B------:R-:W-:Y:S01]  /*3e90*/  FMUL.FTZ R114, R143, R114 ;  /* 0x000000728f727220 */ /* 0x000fe20000410000 */
[----:B------:R-:W-:Y:S01]  /*3ea0*/  MUFU.EX2 R44, R44 ;  /* 0x0000002c002c7308 */ /* 0x000fe20000000800 */
[----:B--2---:R-:W0:Y:S01]  /*3eb0*/  LDS.128 R36, [R60.X16+0x10] ;  /* 0x000010003c247984 */ /* 0x004e22000000cc00 */
[----:B-1----:R-:W-:Y:S02]  /*3ec0*/  FMUL.FTZ R101, R47, R64 ;  /* 0x000000402f657220 */ /* 0x002fe40000410000 */
[----:B------:R-:W-:Y:S02]  /*3ed0*/  FMUL.FTZ R47, R94, R46 ;  /* 0x0000002e5e2f7220 */ /* 0x000fe40000410000 */
[----:B------:R-:W-:-:S02]  /*3ee0*/  FMUL.FTZ R55, R63, R32 ;  /* 0x000000203f377220 */ /* 0x000fc40000410000 */
[----:B------:R-:W1:Y:S01]  /*3ef0*/  MUFU.COS R109, R50 ;  /* 0x00000032006d7308 */ /* 0x000e620000000000 */
[C---:B------:R-:W-:Y:S02]  /*3f00*/  FFMA.FTZ R40, R95.reuse, R40, -R47 ;  /* 0x000000285f287223 */ /* 0x040fe4000001082f */
[----:B------:R-:W-:Y:S02]  /*3f10*/  FFMA.FTZ R47, R95, R46, R48 ;  /* 0x0000002e5f2f7223 */ /* 0x000fe40000010030 */
[----:B------:R-:W-:Y:S01]  /*3f20*/  FADD.FTZ R42, R111, R40 ;  /* 0x000000286f2a7221 */ /* 0x000fe20000010000 */
[----:B------:R-:W-:Y:S01]  /*3f30*/  HADD2.F32 R40, -RZ, R43.H0_H0 ;  /* 0x2000002bff287230 */ /* 0x000fe20000004100 */
[----:B------:R-:W-:Y:S01]  /*3f40*/  FADD.FTZ R47, R112, R47 ;  /* 0x0000002f702f7221 */ /* 0x000fe20000010000 */
[----:B------:R-:W2:Y:S01]  /*3f50*/  MUFU.SIN R45, R50 ;  /* 0x00000032002d7308 */ /* 0x000ea20000000400 */
[----:B------:R-:W-:Y:S02]  /*3f60*/  FMUL.FTZ R46, R92, R42 ;  /* 0x0000002a5c2e7220 */ /* 0x000fe40000410000 */
[----:B------:R-:W-:-:S05]  /*3f70*/  FFMA.FTZ R43, R98, R97, R41 ;  /* 0x00000061622b7223 */ /* 0x000fca0000010029 */
[----:B------:R-:W3:Y:S01]  /*3f80*/  MUFU.EX2 R58, R58 ;  /* 0x0000003a003a7308 */ /* 0x000ee20000000800 */
[C---:B-1----:R-:W-:Y:S02]  /*3f90*/  FMUL.FTZ R109, R44.reuse, R109 ;  /* 0x0000006d2c6d7220 */ /* 0x042fe40000410000 */
[----:B--2---:R-:W-:-:S05]  /*3fa0*/  FMUL.FTZ R108, R44, R45 ;  /* 0x0000002d2c6c7220 */ /* 0x004fca0000410000 */
[----:B------:R-:W1:Y:S01]  /*3fb0*/  MUFU.EX2 R55, R55 ;  /* 0x0000003700377308 */ /* 0x000e620000000800 */
[-C--:B------:R-:W-:Y:S02]  /*3fc0*/  FMUL.FTZ R44, R92, R47.reuse ;  /* 0x0000002f5c2c7220 */ /* 0x080fe40000410000 */
[C---:B------:R-:W-:Y:S02]  /*3fd0*/  FFMA.FTZ R47, R93.reuse, R47, R46 ;  /* 0x0000002f5d2f7223 */ /* 0x040fe4000001002e */
[----:B------:R-:W-:Y:S02]  /*3fe0*/  FFMA.FTZ R44, R93, R42, -R44 ;  /* 0x0000002a5d2c7223 */ /* 0x000fe4000001082c */
[----:B------:R-:W-:Y:S01]  /*3ff0*/  FMUL.FTZ R42, R98, R96 ;  /* 0x00000060622a7220 */ /* 0x000fe20000410000 */
[--C-:B0-----:R-:W-:Y:S01]  /*4000*/  HADD2.F32 R117, -RZ, R36.reuse.H1_H1 ;  /* 0x30000024ff757230 */ /* 0x101fe20000004100 */
[----:B---3--:R-:W-:Y:S01]  /*4010*/  FMUL.FTZ R79, R58, R115 ;  /* 0x000000733a4f7220 */ /* 0x008fe20000410000 */
[----:B------:R-:W-:Y:S01]  /*4020*/  HADD2.F32 R41, -RZ, R36.H0_H0 ;  /* 0x20000024ff297230 */ /* 0x000fe20000004100 */
[----:B------:R-:W-:Y:S01]  /*4030*/  FMUL.FTZ R115, R143, R40 ;  /* 0x000000288f737220 */ /* 0x000fe20000410000 */
[----:B------:R-:W-:Y:S01]  /*4040*/  HADD2.F32 R118, -RZ, R37.H0_H0 ;  /* 0x20000025ff767230 */ /* 0x000fe20000004100 */
[----:B------:R-:W-:Y:S01]  /*4050*/  FFMA.FTZ R42, R99, R97, -R42 ;  /* 0x00000061632a7223 */ /* 0x000fe2000001082a */
[----:B------:R-:W-:Y:S01]  /*4060*/  HADD2.F32 R121, -RZ, R38.H1_H1 ;  /* 0x30000026ff797230 */ /* 0x000fe20000004100 */
[----:B------:R-:W-:Y:S01]  /*4070*/  FMUL.FTZ R40, R94, R43 ;  /* 0x0000002b5e287220 */ /* 0x000fe20000410000 */
[----:B------:R-:W-:Y:S01]  /*4080*/  HADD2.F32 R122, -RZ, R39.H0_H0 ;  /* 0x20000027ff7a7230 */ /* 0x000fe20000004100 */
[----:B------:R-:W-:-:S02]  /*4090*/  FADD.FTZ R44, R115, R44 ;  /* 0x0000002c732c7221 */ /* 0x000fc40000010000 */
[----:B------:R-:W-:Y:S02]  /*40a0*/  FADD.FTZ R47, R114, R47 ;  /* 0x0000002f722f7221 */ /* 0x000fe40000010000 */
[CC--:B------:R-:W-:Y:S02]  /*40b0*/  FFMA.FTZ R40, R95.reuse, R42.reuse, -R40 ;  /* 0x0000002a5f287223 */ /* 0x0c0fe40000010828 */
[----:B------:R-:W-:Y:S02]  /*40c0*/  FMUL.FTZ R42, R94, R42 ;  /* 0x0000002a5e2a7220 */ /* 0x000fe40000410000 */
[C---:B------:R-:W-:Y:S02]  /*40d0*/  FMUL.FTZ R46, R90.reuse, R44 ;  /* 0x0000002c5a2e7220 */ /* 0x040fe40000410000 */
[----:B------:R-:W-:Y:S02]  /*40e0*/  FMUL.FTZ R45, R90, R47 ;  /* 0x0000002f5a2d7220 */ /* 0x000fe40000410000 */
[----:B------:R-:W-:-:S02]  /*40f0*/  FFMA.FTZ R42, R95, R43, R42 ;  /* 0x0000002b5f2a7223 */ /* 0x000fc4000001002a */
[C---:B------:R-:W-:Y:S02]  /*4100*/  FFMA.FTZ R46, R91.reuse, R47, R46 ;  /* 0x0000002f5b2e7223 */ /* 0x040fe4000001002e */
[C---:B------:R-:W-:Y:S02]  /*4110*/  FMUL.FTZ R117, R142.reuse, R117 ;  /* 0x000000758e757220 */ /* 0x040fe40000410000 */
[----:B------:R-:W-:Y:S02]  /*4120*/  FFMA.FTZ R45, R91, R44, -R45 ;  /* 0x0000002c5b2d7223 */ /* 0x000fe4000001082d */
[----:B------:R-:W-:Y:S02]  /*4130*/  FMUL.FTZ R116, R142, R41 ;  /* 0x000000298e747220 */ /* 0x000fe40000410000 */
[C---:B------:R-:W-:Y:S02]  /*4140*/  FMUL.FTZ R36, R92.reuse, R42 ;  /* 0x0000002a5c247220 */ /* 0x040fe40000410000 */
[----:B------:R-:W-:-:S02]  /*4150*/  FMUL.FTZ R41, R92, R40 ;  /* 0x000000285c297220 */ /* 0x000fc40000410000 */
[----:B------:R-:W-:Y:S02]  /*4160*/  FADD.FTZ R46, R117, R46 ;  /* 0x0000002e752e7221 */ /* 0x000fe40000010000 */
[----:B------:R-:W-:Y:S02]  /*4170*/  FADD.FTZ R45, R116, R45 ;  /* 0x0000002d742d7221 */ /* 0x000fe40000010000 */
[C---:B------:R-:W-:Y:S01]  /*4180*/  FFMA.FTZ R40, R93.reuse, R40, -R36 ;  /* 0x000000285d287223 */ /* 0x040fe20000010824 */
[----:B------:R-:W-:Y:S01]  /*4190*/  HADD2.F32 R36, -RZ, R37.H1_H1 ;  /* 0x30000025ff247230 */ /* 0x000fe20000004100 */
[----:B------:R-:W-:Y:S02]  /*41a0*/  FFMA.FTZ R41, R93, R42, R41 ;  /* 0x0000002a5d297223 */ /* 0x000fe40000010029 */
[C---:B------:R-:W-:Y:S02]  /*41b0*/  FMUL.FTZ R42, R88.reuse, R46 ;  /* 0x0000002e582a7220 */ /* 0x040fe40000410000 */
[----:B------:R-:W-:-:S02]  /*41c0*/  FMUL.FTZ R43, R88, R45 ;  /* 0x0000002d582b7220 */ /* 0x000fc40000410000 */
[C---:B------:R-:W-:Y:S02]  /*41d0*/  FFMA.FTZ R37, R89.reuse, R45, -R42 ;  /* 0x0000002d59257223 */ /* 0x040fe4000001082a */
[----:B------:R-:W-:Y:S02]  /*41e0*/  FFMA.FTZ R42, R89, R46, R43 ;  /* 0x0000002e592a7223 */ /* 0x000fe4000001002b */
[C---:B------:R-:W-:Y:S01]  /*41f0*/  FMUL.FTZ R119, R11.reuse, R36 ;  /* 0x000000240b777220 */ /* 0x040fe20000410000 */
[----:B------:R-:W0:Y:S01]  /*4200*/  LDS.128 R44, [R60.X16+0x20] ;  /* 0x000020003c2c7984 */ /* 0x000e22000000cc00 */
[----:B------:R-:W-:Y:S02]  /*4210*/  FMUL.FTZ R118, R11, R118 ;  /* 0x000000760b767220 */ /* 0x000fe40000410000 */
[----:B------:R-:W-:Y:S02]  /*4220*/  FADD.FTZ R43, R119, R42 ;  /* 0x0000002a772b7221 */ /* 0x000fe40000010000 */
[----:B------:R-:W-:-:S02]  /*4230*/  FMUL.FTZ R36, R90, R41 ;  /* 0x000000295a247220 */ /* 0x000fc40000410000 */
[----:B------:R-:W-:Y:S01]  /*4240*/  FADD.FTZ R42, R118, R37 ;  /* 0x00000025762a7221 */ /* 0x000fe20000010000 */
[----:B------:R-:W-:Y:S01]  /*4250*/  HADD2.F32 R37, -RZ, R38.H0_H0 ;  /* 0x20000026ff257230 */ /* 0x000fe20000004100 */
[----:B------:R-:W-:Y:S02]  /*4260*/  FFMA.FTZ R36, R91, R40, -R36 ;  /* 0x000000285b247223 */ /* 0x000fe40000010824 */
[----:B------:R-:W-:Y:S02]  /*4270*/  FMUL.FTZ R50, R86, R42 ;  /* 0x0000002a56327220 */ /* 0x000fe40000410000 */
[----:B------:R-:W-:Y:S02]  /*4280*/  FMUL.FTZ R40, R90, R40 ;  /* 0x000000285a287220 */ /* 0x000fe40000410000 */
[-C--:B------:R-:W-:Y:S02]  /*4290*/  FMUL.FTZ R48, R86, R43.reuse ;  /* 0x0000002b56307220 */ /* 0x080fe40000410000 */
[----:B------:R-:W-:-:S02]  /*42a0*/  FFMA.FTZ R50, R87, R43, R50 ;  /* 0x0000002b57327223 */ /* 0x000fc40000010032 */
[C---:B------:R-:W-:Y:S02]  /*42b0*/  FMUL.FTZ R121, R10.reuse, R121 ;  /* 0x000000790a797220 */ /* 0x040fe40000410000 */
[----:B------:R-:W-:Y:S02]  /*42c0*/  FFMA.FTZ R40, R91, R41, R40 ;  /* 0x000000295b287223 */ /* 0x000fe40000010028 */
[----:B------:R-:W-:Y:S02]  /*42d0*/  FFMA.FTZ R41, R87, R42, -R48 ;  /* 0x0000002a57297223 */ /* 0x000fe40000010830 */
[----:B------:R-:W-:Y:S02]  /*42e0*/  FMUL.FTZ R120, R10, R37 ;  /* 0x000000250a787220 */ /* 0x000fe40000410000 */
[----:B------:R-:W-:Y:S02]  /*42f0*/  FMUL.FTZ R38, R88, R36 ;  /* 0x0000002458267220 */ /* 0x000fe40000410000 */
[----:B------:R-:W-:-:S02]  /*4300*/  FADD.FTZ R50, R121, R50 ;  /* 0x0000003279327221 */ /* 0x000fc40000010000 */
        /* <DEDUP_REMOVED lines=21> */
[----:B------:R-:W-:Y:S02]  /*4460*/  FMUL.FTZ R78, R58, R113 ;  /* 0x000000713a4e7220 */ /* 0x000fe40000410000 */
[C---:B------:R-:W-:Y:S02]  /*4470*/  FFMA.FTZ R56, R85.reuse, R40, -R36 ;  /* 0x0000002855387223 */ /* 0x040fe40000010824 */
[----:B------:R-:W-:Y:S02]  /*4480*/  FFMA.FTZ R58, R85, R39, R38 ;  /* 0x00000027553a7223 */ /* 0x000fe40000010026 */
[----:B------:R-:W-:-:S02]  /*4490*/  FFMA.FTZ R66, R83, R42, R37 ;  /* 0x0000002a53427223 */ /* 0x000fc40000010025 */
[----:B------:R2:W3:Y:S01]  /*44a0*/  LDG.E.128 R36, [R52.64+0x400] ;  /* 0x0004001234247981 */ /* 0x0004e2000c1e1d00 */
[----:B------:R-:W-:Y:S02]  /*44b0*/  FFMA.FTZ R59, R83, R41, -R48 ;  /* 0x00000029533b7223 */ /* 0x000fe40000010830 */
[C---:B------:R-:W-:Y:S01]  /*44c0*/  FMUL.FTZ R113, R110.reuse, R51 ;  /* 0x000000336e717220 */ /* 0x040fe20000410000 */
[----:B------:R2:W4:Y:S01]  /*44d0*/  LDG.E.128 R40, [R52.64+0x200] ;  /* 0x0002001234287981 */ /* 0x000522000c1e1d00 */
[----:B------:R-:W-:Y:S02]  /*44e0*/  FMUL.FTZ R110, R110, R49 ;  /* 0x000000316e6e7220 */ /* 0x000fe40000410000 */
[C---:B-1----:R-:W-:Y:S01]  /*44f0*/  FMUL.FTZ R105, R55.reuse, R54 ;  /* 0x0000003637697220 */ /* 0x042fe20000410000 */
[----:B------:R2:W5:Y:S01]  /*4500*/  LDG.E.128 R48, [R52.64] ;  /* 0x0000001234307981 */ /* 0x000562000c1e1d00 */
[----:B------:R-:W-:Y:S01]  /*4510*/  FMUL.FTZ R102, R55, R102 ;  /* 0x0000006637667220 */ /* 0x000fe20000410000 */
[----:B0-----:R-:W-:-:S02]  /*4520*/  HADD2.F32 R57, -RZ, R44.H0_H0 ;  /* 0x2000002cff397230 */ /* 0x001fc40000004100 */
[----:B--2---:R-:W2:Y:S01]  /*4530*/  LDG.E.128 R52, [R52.64+0x600] ;  /* 0x0006001234347981 */ /* 0x004ea2000c1e1d00 */
[----:B------:R-:W-:Y:S02]  /*4540*/  HADD2.F32 R125, -RZ, R44.H1_H1 ;  /* 0x3000002cff7d7230 */ /* 0x000fe40000004100 */
[----:B------:R-:W-:Y:S02]  /*4550*/  FMUL.FTZ R124, R8, R57 ;  /* 0x00000039087c7220 */ /* 0x000fe40000410000 */
[----:B------:R-:W-:Y:S02]  /*4560*/  FMUL.FTZ R57, R82, R56 ;  /* 0x0000003852397220 */ /* 0x000fe40000410000 */
[----:B------:R-:W-:Y:S02]  /*4570*/  FMUL.FTZ R125, R8, R125 ;  /* 0x0000007d087d7220 */ /* 0x000fe40000410000 */
[----:B------:R-:W-:Y:S02]  /*4580*/  FMUL.FTZ R44, R82, R58 ;  /* 0x0000003a522c7220 */ /* 0x000fe40000410000 */
[----:B------:R-:W-:-:S02]  /*4590*/  FADD.FTZ R67, R125, R66 ;  /* 0x000000427d437221 */ /* 0x000fc40000010000 */
[C---:B------:R-:W-:Y:S02]  /*45a0*/  FFMA.FTZ R64, R83.reuse, R56, -R44 ;  /* 0x0000003853407223 */ /* 0x040fe4000001082c */
[----:B------:R-:W-:Y:S02]  /*45b0*/  FADD.FTZ R66, R124, R59 ;  /* 0x0000003b7c427221 */ /* 0x000fe40000010000 */
[----:B------:R-:W-:Y:S02]  /*45c0*/  FFMA.FTZ R65, R83, R58, R57 ;  /* 0x0000003a53417223 */ /* 0x000fe40000010039 */
[----:B------:R-:W0:Y:S01]  /*45d0*/  LDS.128 R56, [R60.X16+0x30] ;  /* 0x000030003c387984 */ /* 0x000e22000000cc00 */
[--C-:B------:R-:W-:Y:S01]  /*45e0*/  HADD2.F32 R44, -RZ, R45.reuse.H0_H0 ;  /* 0x2000002dff2c7230 */ /* 0x100fe20000004100 */
[C---:B------:R-:W-:Y:S01]  /*45f0*/  FMUL.FTZ R127, R80.reuse, R67 ;  /* 0x00000043507f7220 */ /* 0x040fe20000410000 */
[----:B------:R-:W-:Y:S01]  /*4600*/  HADD2.F32 R126, -RZ, R45.H1_H1 ;  /* 0x3000002dff7e7230 */ /* 0x000fe20000004100 */
[----:B------:R-:W-:-:S02]  /*4610*/  FMUL.FTZ R128, R80, R66 ;  /* 0x0000004250807220 */ /* 0x000fc40000410000 */
[C---:B------:R-:W-:Y:S02]  /*4620*/  FFMA.FTZ R66, R81.reuse, R66, -R127 ;  /* 0x0000004251427223 */ /* 0x040fe4000001087f */
[----:B------:R-:W-:Y:S02]  /*4630*/  FFMA.FTZ R67, R81, R67, R128 ;  /* 0x0000004351437223 */ /* 0x000fe40000010080 */
[C---:B------:R-:W-:Y:S02]  /*4640*/  FMUL.FTZ R127, R7.reuse, R44 ;  /* 0x0000002c077f7220 */ /* 0x040fe40000410000 */
[----:B------:R-:W-:Y:S02]  /*4650*/  FMUL.FTZ R126, R7, R126 ;  /* 0x0000007e077e7220 */ /* 0x000fe40000410000 */
[----:B------:R-:W-:Y:S02]  /*4660*/  FMUL.FTZ R44, R80, R65 ;  /* 0x00000041502c7220 */ /* 0x000fe40000410000 */
[----:B------:R-:W-:-:S02]  /*4670*/  FADD.FTZ R128, R127, R66 ;  /* 0x000000427f807221 */ /* 0x000fc40000010000 */
[----:B------:R-:W-:Y:S01]  /*4680*/  FADD.FTZ R67, R126, R67 ;  /* 0x000000437e437221 */ /* 0x000fe20000010000 */
[--C-:B------:R-:W-:Y:S01]  /*4690*/  HADD2.F32 R129, -RZ, R46.reuse.H1_H1 ;  /* 0x3000002eff817230 */ /* 0x100fe20000004100 */
[CC--:B------:R-:W-:Y:S01]  /*46a0*/  FFMA.FTZ R66, R81.reuse, R64.reuse, -R44 ;  /* 0x0000004051427223 */ /* 0x0c0fe2000001082c */
[----:B------:R-:W-:Y:S01]  /*46b0*/  HADD2.F32 R45, -RZ, R46.H0_H0 ;  /* 0x2000002eff2d7230 */ /* 0x000fe20000004100 */
        /* <DEDUP_REMOVED lines=8> */
[----:B------:R-:W-:Y:S02]  /*4740*/  FADD.FTZ R45, R129, R130 ;  /* 0x00000082812d7221 */ /* 0x000fe40000010000 */
[----:B------:R-:W-:Y:S01]  /*4750*/  FADD.FTZ R65, R128, R65 ;  /* 0x0000004180417221 */ /* 0x000fe20000010000 */
[--C-:B------:R-:W-:Y:S01]  /*4760*/  HADD2.F32 R44, -RZ, R47.reuse.H0_H0 ;  /* 0x2000002fff2c7230 */ /* 0x100fe20000004100 */
        /* <DEDUP_REMOVED lines=8> */
[----:B------:R-:W-:-:S02]  /*47f0*/  FMUL.FTZ R61, R61, R28 ;  /* 0x0000001c3d3d7220 */ /* 0x000fc40000410000 */
[----:B------:R-:W-:Y:S02]  /*4800*/  FADD.FTZ R46, R131, R46 ;  /* 0x0000002e832e7221 */ /* 0x000fe40000010000 */
[----:B------:R-:W-:Y:S02]  /*4810*/  FADD.FTZ R47, R130, R47 ;  /* 0x0000002f822f7221 */ /* 0x000fe40000010000 */
[----:B------:R-:W-:Y:S01]  /*4820*/  FFMA.FTZ R44, R79, R66, -R45 ;  /* 0x000000424f2c7223 */ /* 0x000fe2000001082d */
[--C-:B0-----:R-:W-:Y:S01]  /*4830*/  HADD2.F32 R45, -RZ, R56.reuse.H0_H0 ;  /* 0x20000038ff2d7230 */ /* 0x101fe20000004100 */
[----:B------:R-:W-:Y:S02]  /*4840*/  FMUL.RZ R65, R61, 0.15915493667125701904 ;  /* 0x3e22f9833d417820 */ /* 0x000fe4000040c000 */
[----:B------:R-:W-:Y:S01]  /*4850*/  FMUL.FTZ R132, R100, R46 ;  /* 0x0000002e64847220 */ /* 0x000fe20000410000 */
[----:B------:R-:W-:Y:S01]  /*4860*/  HADD2.F32 R133, -RZ, R56.H1_H1 ;  /* 0x30000038ff857230 */ /* 0x000fe20000004100 */
[----:B------:R-:W-:-:S02]  /*4870*/  FMUL.FTZ R66, R78, R66 ;  /* 0x000000424e427220 */ /* 0x000fc40000410000 */
[-C--:B------:R-:W-:Y:S02]  /*4880*/  FMUL.FTZ R61, R100, R47.reuse ;  /* 0x0000002f643d7220 */ /* 0x080fe40000410000 */
[----:B------:R-:W-:Y:S02]  /*4890*/  FFMA.FTZ R56, R101, R47, R132 ;  /* 0x0000002f65387223 */ /* 0x000fe40000010084 */
[----:B------:R-:W-:Y:S02]  /*48a0*/  FFMA.FTZ R66, R79, R64, R66 ;  /* 0x000000404f427223 */ /* 0x000fe40000010042 */
[----:B------:R-:W-:Y:S02]  /*48b0*/  FFMA.FTZ R61, R101, R46, -R61 ;  /* 0x0000002e653d7223 */ /* 0x000fe4000001083d */
[C---:B------:R-:W-:Y:S02]  /*48c0*/  FMUL.FTZ R132, R4.reuse, R45 ;  /* 0x0000002d04847220 */ /* 0x040fe40000410000 */
[----:B------:R-:W-:-:S02]  /*48d0*/  FMUL.FTZ R133, R4, R133 ;  /* 0x0000008504857220 */ /* 0x000fc40000410000 */
[----:B------:R-:W-:Y:S02]  /*48e0*/  FMUL.FTZ R134, R63, R28 ;  /* 0x0000001c3f867220 */ /* 0x000fe40000410000 */
[----:B------:R-:W-:Y:S02]  /*48f0*/  FMUL.FTZ R45, R102, R66 ;  /* 0x00000042662d7220 */ /* 0x000fe40000410000 */
[----:B------:R-:W-:Y:S02]  /*4900*/  FADD.FTZ R61, R132, R61 ;  /* 0x0000003d843d7221 */ /* 0x000fe40000010000 */
[-C--:B------:R-:W-:Y:S02]  /*4910*/  FMUL.FTZ R46, R102, R44.reuse ;  /* 0x0000002c662e7220 */ /* 0x080fe40000410000 */
[----:B------:R-:W-:Y:S02]  /*4920*/  FADD.FTZ R56, R133, R56 ;  /* 0x0000003885387221 */ /* 0x000fe40000010000 */
[C---:B------:R-:W-:Y:S01]  /*4930*/  FFMA.FTZ R45, R105.reuse, R44, -R45 ;  /* 0x0000002c692d7223 */ /* 0x040fe2000001082d */
[--C-:B------:R-:W-:Y:S01]  /*4940*/  HADD2.F32 R44, -RZ, R57.reuse.H0_H0 ;  /* 0x20000039ff2c7230 */ /* 0x100fe20000004100 */
[C---:B------:R-:W-:Y:S01]  /*4950*/  FMUL.FTZ R63, R110.reuse, R61 ;  /* 0x0000003d6e3f7220 */ /* 0x040fe20000410000 */
[----:B------:R-:W-:Y:S01]  /*4960*/  MUFU.EX2 R134, R134 ;  /* 0x0000008600867308 */ /* 0x000fe20000000800 */
[----:B------:R-:W-:Y:S01]  /*4970*/  FFMA.FTZ R46, R105, R66, R46 ;  /* 0x00000042692e7223 */ /* 0x000fe2000001002e */
[----:B------:R-:W-:Y:S01]  /*4980*/  HADD2.F32 R136, -RZ, R57.H1_H1 ;  /* 0x30000039ff887230 */ /* 0x000fe20000004100 */
[----:B------:R-:W-:-:S02]  /*4990*/  FMUL.FTZ R64, R110, R56 ;  /* 0x000000386e407220 */ /* 0x000fc40000410000 */
[----:B------:R-:W-:-:S03]  /*49a0*/  FFMA.FTZ R63, R113, R56, R63 ;  /* 0x00000038713f7223 */ /* 0x000fc6000001003f */
[----:B------:R-:W0:Y:S01]  /*49b0*/  MUFU.COS R137, R65 ;  /* 0x0000004100897308 */ /* 0x000e220000000000 */
[----:B------:R-:W-:Y:S02]  /*49c0*/  FMUL.FTZ R56, R100, R46 ;  /* 0x0000002e64387220 */ /* 0x000fe40000410000 */
[----:B------:R-:W-:Y:S02]  /*49d0*/  FFMA.FTZ R64, R113, R61, -R64 ;  /* 0x0000003d71407223 */ /* 0x000fe40000010840 */
[----:B------:R-:W-:-:S03]  /*49e0*/  FMUL.FTZ R135, R3, R44 ;  /* 0x0000002c03877220 */ /* 0x000fc60000410000 */
[----:B------:R-:W1:Y:S01]  /*49f0*/  MUFU.SIN R47, R65 ;  /* 0x00000041002f7308 */ /* 0x000e620000000400 */
[----:B------:R-:W-:Y:S02]  /*4a00*/  FMUL.FTZ R136, R3, R136 ;  /* 0x0000008803887220 */ /* 0x000fe40000410000 */
[-C--:B------:R-:W-:Y:S02]  /*4a10*/  FFMA.FTZ R56, R101, R45.reuse, -R56 ;  /* 0x0000002d65387223 */ /* 0x080fe40000010838 */
[----:B------:R-:W-:Y:S02]  /*4a20*/  FADD.FTZ R64, R135, R64 ;  /* 0x0000004087407221 */ /* 0x000fe40000010000 */
[----:B------:R-:W-:Y:S01]  /*4a30*/  FMUL.FTZ R45, R100, R45 ;  /* 0x0000002d642d7220 */ /* 0x000fe20000410000 */
[----:B------:R-:W-:Y:S01]  /*4a40*/  HADD2.F32 R139, -RZ, R58.H1_H1 ;  /* 0x3000003aff8b7230 */ /* 0x000fe20000004100 */
[----:B------:R-:W-:Y:S02]  /*4a50*/  FADD.FTZ R63, R136, R63 ;  /* 0x0000003f883f7221 */ /* 0x000fe40000010000 */
[----:B------:R-:W-:-:S02]  /*4a60*/  FMUL.FTZ R66, R108, R64 ;  /* 0x000000406c427220 */ /* 0x000fc40000410000 */
[----:B------:R-:W-:Y:S01]  /*4a70*/  FFMA.FTZ R46, R101, R46, R45 ;  /* 0x0000002e652e7223 */ /* 0x000fe2000001002d */
[----:B------:R-:W-:Y:S01]  /*4a80*/  HADD2.F32 R45, -RZ, R58.H0_H0 ;  /* 0x2000003aff2d7230 */ /* 0x000fe20000004100 */
[----:B------:R-:W-:Y:S02]  /*4a90*/  FMUL.FTZ R44, R108, R63 ;  /* 0x0000003f6c2c7220 */ /* 0x000fe40000410000 */
[----:B0-----:R-:W-:Y:S02]  /*4aa0*/  FMUL.FTZ R137, R134, R137 ;  /* 0x0000008986897220 */ /* 0x001fe40000410000 */
[----:B------:R-:W-:Y:S02]  /*4ab0*/  FFMA.FTZ R66, R109, R63, R66 ;  /* 0x0000003f6d427223 */ /* 0x000fe40000010042 */
[----:B------:R-:W-:Y:S02]  /*4ac0*/  FMUL.FTZ R139, R2, R139 ;  /* 0x0000008b028b7220 */ /* 0x000fe40000410000 */
[----:B-1----:R-:W-:-:S02]  /*4ad0*/  FMUL.FTZ R134, R134, R47 ;  /* 0x0000002f86867220 */ /* 0x002fc40000410000 */
[----:B------:R-:W-:Y:S02]  /*4ae0*/  FFMA.FTZ R47, R109, R64, -R44 ;  /* 0x000000406d2f7223 */ /* 0x000fe4000001082c */
[----:B------:R-:W-:Y:S02]  /*4af0*/  FMUL.FTZ R138, R2, R45 ;  /* 0x0000002d028a7220 */ /* 0x000fe40000410000 */
[C---:B------:R-:W-:Y:S02]  /*4b00*/  FMUL.FTZ R44, R110.reuse, R46 ;  /* 0x0000002e6e2c7220 */ /* 0x040fe40000410000 */
[----:B------:R-:W-:Y:S02]  /*4b10*/  FMUL.FTZ R45, R110, R56 ;  /* 0x000000386e2d7220 */ /* 0x000fe40000410000 */
[----:B------:R-:W-:Y:S02]  /*4b20*/  FADD.FTZ R66, R139, R66 ;  /* 0x000000428b427221 */ /* 0x000fe40000010000 */
[----:B------:R-:W-:-:S02]  /*4b30*/  FADD.FTZ R47, R138, R47 ;  /* 0x0000002f8a2f7221 */ /* 0x000fc40000010000 */
[C---:B------:R-:W-:Y:S02]  /*4b40*/  FFMA.FTZ R44, R113.reuse, R56, -R44 ;  /* 0x00000038712c7223 */ /* 0x040fe4000001082c */
[----:B------:R-:W-:Y:S01]  /*4b50*/  FFMA.FTZ R46, R113, R46, R45 ;  /* 0x0000002e712e7223 */ /* 0x000fe2000001002d */
[--C-:B------:R-:W-:Y:S01]  /*4b60*/  HADD2.F32 R45, -RZ, R59.reuse.H1_H1 ;  /* 0x3000003bff2d7230 */ /* 0x100fe20000004100 */
[C---:B------:R-:W-:Y:S02]  /*4b70*/  FMUL.FTZ R56, R134.reuse, R66 ;  /* 0x0000004286387220 */ /* 0x040fe40000410000 */
[-C--:B------:R-:W-:Y:S01]  /*4b80*/  FMUL.FTZ R57, R134, R47.reuse ;  /* 0x0000002f86397220 */ /* 0x080fe20000410000 */
[----:B------:R-:W-:Y:S01]  /*4b90*/  HADD2.F32 R141, -RZ, R59.H0_H0 ;  /* 0x2000003bff8d7230 */ /* 0x000fe20000004100 */
[----:B------:R-:W-:Y:S02]  /*4ba0*/  FFMA.FTZ R58, R137, R47, -R56 ;  /* 0x0000002f893a7223 */ /* 0x000fe40000010838 */
[----:B------:R-:W-:-:S02]  /*4bb0*/  FMUL.FTZ R47, R108, R44 ;  /* 0x0000002c6c2f7220 */ /* 0x000fc40000410000 */
[----:B------:R-:W-:Y:S02]  /*4bc0*/  FFMA.FTZ R57, R137, R66, R57 ;  /* 0x0000004289397223 */ /* 0x000fe40000010039 */
[C---:B------:R-:W-:Y:S02]  /*4bd0*/  FMUL.FTZ R140, R0.reuse, R45 ;  /* 0x0000002d008c7220 */ /* 0x040fe40000410000 */
[----:B------:R-:W-:Y:S02]  /*4be0*/  FMUL.FTZ R141, R0, R141 ;  /* 0x0000008d008d7220 */ /* 0x000fe40000410000 */
[-C--:B------:R-:W-:Y:S02]  /*4bf0*/  FFMA.FTZ R56, R109, R46.reuse, R47 ;  /* 0x0000002e6d387223 */ /* 0x080fe4000001002f */
[----:B------:R-:W-:Y:S02]  /*4c00*/  FADD.FTZ R47, R140, R57 ;  /* 0x000000398c2f7221 */ /* 0x000fe40000010000 */
[----:B------:R-:W-:-:S02]  /*4c10*/  FMUL.FTZ R45, R108, R46 ;  /* 0x0000002e6c2d7220 */ /* 0x000fc40000410000 */
[----:B------:R-:W-:Y:S01]  /*4c20*/  FADD.FTZ R46, R141, R58 ;  /* 0x0000003a8d2e7221 */ /* 0x000fe20000010000 */
[----:B------:R-:W0:Y:S01]  /*4c30*/  SHFL.UP PT, R59, R47, 0x1, RZ ;  /* 0x042000002f3b7989 */ /* 0x000e2200000e00ff */
[----:B------:R-:W-:Y:S02]  /*4c40*/  FFMA.FTZ R44, R109, R44, -R45 ;  /* 0x0000002c6d2c7223 */ /* 0x000fe4000001082d */
[C---:B------:R-:W-:Y:S01]  /*4c50*/  FMUL.FTZ R45, R134.reuse, R56 ;  /* 0x00000038862d7220 */ /* 0x040fe20000410000 */
        /* <DEDUP_REMOVED lines=96> */
[----:B------:R-:W-:Y:S04]  /*5260*/  LDS.128 R48, [R60.X16+0x1080] ;  /* 0x001080003c307984 */ /* 0x000fe8000000cc00 */
[----:B------:R-:W0:Y:S04]  /*5270*/  LDS.128 R52, [R60.X16+0x1090] ;  /* 0x001090003c347984 */ /* 0x000e28000000cc00 */
[----:B------:R-:W1:Y:S04]  /*5280*/  LDS.128 R56, [R60.X16+0x10a0] ;  /* 0x0010a0003c387984 */ /* 0x000e68000000cc00 */
[----:B------:R-:W-:Y:S04]  /*5290*/  @!P0 LDS.128 R36, [R146.X16+0x2140] ;  /* 0x0021400092248984 */ /* 0x000fe8000000cc00 */
[----:B------:R-:W-:Y:S04]  /*52a0*/  LDS.128 R60, [R60.X16+0x10b0] ;  /* 0x0010b0003c3c7984 */ /* 0x000fe8000000cc00 */
[----:B------:R-:W-:Y:S04]  /*52b0*/  @!P2 STS.128 [R144+0x2100], R44 ;  /* 0x0021002c9000a388 */ /* 0x000fe80000000c00 */
[----:B------:R-:W-:Y:S06]  /*52c0*/  BAR.SYNC.DEFER_BLOCKING 0x0 ;  /* 0x0000000000007b1d */ /* 0x000fec0000010000 */
[----:B------:R-:W-:Y:S04]  /*52d0*/  LDS.128 R40, [0x2100] ;  /* 0x00210000ff287984 */ /* 0x000fe80000000c00 */
[----:B------:R-:W2:Y:S01]  /*52e0*/  LDS.128 R64, [0x2110] ;  /* 0x00211000ff407984 */ /* 0x000ea20000000c00 */
[----:B------:R-:W-:-:S04]  /*52f0*/  SHF.R.U32.HI R145, RZ, 0x5, R145 ;  /* 0x00000005ff917819 */ /* 0x000fc80000011691 */
[----:B------:R-:W-:Y:S01]  /*5300*/  ISETP.NE.AND P0, PT, R145, RZ, PT ;  /* 0x000000ff9100720c */ /* 0x000fe20003f05270 */
[----:B0-----:R-:W-:Y:S02]  /*5310*/  HADD2.F32 R148, -RZ, R52.H1_H1 ;  /* 0x30000034ff947230 */ /* 0x001fe40000004100 */
[----:B------:R-:W-:Y:S02]  /*5320*/  HADD2.F32 R150, -RZ, R53.H1_H1 ;  /* 0x30000035ff967230 */ /* 0x000fe40000004100 */
[----:B------:R-:W-:Y:S02]  /*5330*/  HADD2.F32 R151, -RZ, R54.H1_H1 ;  /* 0x30000036ff977230 */ /* 0x000fe40000004100 */
[----:B------:R-:W-:Y:S02]  /*5340*/  HADD2.F32 R152, -RZ, R55.H1_H1 ;  /* 0x30000037ff987230 */ /* 0x000fe40000004100 */
[----:B-1----:R-:W-:Y:S02]  /*5350*/  HADD2.F32 R153, -RZ, R56.H1_H1 ;  /* 0x30000038ff997230 */ /* 0x002fe40000004100 */
[----:B------:R-:W-:-:S02]  /*5360*/  HADD2.F32 R154, -RZ, R57.H1_H1 ;  /* 0x30000039ff9a7230 */ /* 0x000fc40000004100 */
[----:B------:R-:W-:Y:S02]  /*5370*/  HADD2.F32 R155, -RZ, R58.H1_H1 ;  /* 0x3000003aff9b7230 */ /* 0x000fe40000004100 */
[----:B------:R-:W-:Y:S01]  /*5380*/  HADD2.F32 R156, -RZ, R59.H1_H1 ;  /* 0x3000003bff9c7230 */ /* 0x000fe20000004100 */
[-C--:B--2---:R-:W-:Y:S02]  /*5390*/  FMUL.FTZ R147, R43, R65.reuse ;  /* 0x000000412b937220 */ /* 0x084fe40000410000 */
[-C--:B------:R-:W-:Y:S02]  /*53a0*/  FMUL.FTZ R144, R42, R65.reuse ;  /* 0x000000412a907220 */ /* 0x080fe40000410000 */
[-C--:B------:R-:W-:Y:S02]  /*53b0*/  FMUL.FTZ R145, R41, R65.reuse ;  /* 0x0000004129917220 */ /* 0x080fe40000410000 */
[----:B------:R-:W-:Y:S02]  /*53c0*/  FMUL.FTZ R146, R40, R65 ;  /* 0x0000004128927220 */ /* 0x000fe40000410000 */
[----:B------:R-:W-:-:S02]  /*53d0*/  FFMA.FTZ R147, R42, R64, -R147 ;  /* 0x000000402a937223 */ /* 0x000fc40000010893 */
[-C--:B------:R-:W-:Y:S02]  /*53e0*/  FFMA.FTZ R144, R43, R64.reuse, R144 ;  /* 0x000000402b907223 */ /* 0x080fe40000010090 */
[-C--:B------:R-:W-:Y:S02]  /*53f0*/  FFMA.FTZ R65, R40, R64.reuse, -R145 ;  /* 0x0000004028417223 */ /* 0x080fe40000010891 */
[----:B------:R-:W-:Y:S01]  /*5400*/  FFMA.FTZ R146, R41, R64, R146 ;  /* 0x0000004029927223 */ /* 0x000fe20000010092 */
[--C-:B------:R-:W-:Y:S01]  /*5410*/  HADD2.F32 R64, -RZ, R48.reuse.H0_H0 ;  /* 0x20000030ff407230 */ /* 0x100fe20000004100 */
[----:B------:R-:W-:Y:S01]  /*5420*/  FADD.FTZ R149, R66, R147 ;  /* 0x0000009342957221 */ /* 0x000fe20000010000 */
[----:B------:R-:W-:Y:S01]  /*5430*/  HADD2.F32 R66, -RZ, R48.H1_H1 ;  /* 0x30000030ff427230 */ /* 0x000fe20000004100 */
[----:B------:R-:W-:Y:S01]  /*5440*/  FADD.FTZ R145, R67, R144 ;  /* 0x0000009043917221 */ /* 0x000fe20000010000 */
[--C-:B------:R-:W-:Y:S02]  /*5450*/  HADD2.F32 R48, -RZ, R49.reuse.H0_H0 ;  /* 0x20000031ff307230 */ /* 0x100fe40000004100 */
[----:B------:R-:W-:-:S02]  /*5460*/  HADD2.F32 R67, -RZ, R49.H1_H1 ;  /* 0x30000031ff437230 */ /* 0x000fc40000004100 */
[--C-:B------:R-:W-:Y:S02]  /*5470*/  HADD2.F32 R49, -RZ, R50.reuse.H0_H0 ;  /* 0x20000032ff317230 */ /* 0x100fe40000004100 */
[----:B------:R-:W-:Y:S02]  /*5480*/  HADD2.F32 R144, -RZ, R50.H1_H1 ;  /* 0x30000032ff907230 */ /* 0x000fe40000004100 */
[--C-:B------:R-:W-:Y:S02]  /*5490*/  HADD2.F32 R50, -RZ, R51.reuse.H0_H0 ;  /* 0x20000033ff327230 */ /* 0x100fe40000004100 */
[----:B------:R-:W-:Y:S02]  /*54a0*/  HADD2.F32 R147, -RZ, R51.H1_H1 ;  /* 0x30000033ff937230 */ /* 0x000fe40000004100 */
        /* <DEDUP_REMOVED lines=8> */
[----:B------:R-:W0:Y:S01]  /*5530*/  SHFL.UP PT, R46, R46, 0x1, RZ ;  /* 0x042000002e2e7989 */ /* 0x000e2200000e00ff */
[--C-:B------:R-:W-:Y:S01]  /*5540*/  HADD2.F32 R59, -RZ, R60.reuse.H0_H0 ;  /* 0x2000003cff3b7230 */ /* 0x100fe20000004100 */
[----:B------:R-:W-:Y:S01]  /*5550*/  BSSY B0, `(.L_x_1341) ;  /* 0x0000030000007945 */ /* 0x000fe20003800000 */
[----:B------:R-:W-:Y:S01]  /*5560*/  HADD2.F32 R157, -RZ, R60.H1_H1 ;  /* 0x3000003cff9d7230 */ /* 0x000fe20000004100 */
[----:B------:R-:W1:Y:S01]  /*5570*/  SHFL.UP PT, R47, R47, 0x1, RZ ;  /* 0x042000002f2f7989 */ /* 0x000e6200000e00ff */
[----:B------:R-:W-:-:S02]  /*5580*/  HADD2.F32 R60, -RZ, R61.H0_H0 ;  /* 0x2000003dff3c7230 */ /* 0x000fc40000004100 */
[----:B------:R-:W-:Y:S01]  /*5590*/  HADD2.F32 R158, -RZ, R61.H1_H1 ;  /* 0x3000003dff9e7230 */ /* 0x000fe20000004100 */
[----:B------:R-:W2:Y:S01]  /*55a0*/  SHFL.UP PT, R44, R44, 0x1, RZ ;  /* 0x042000002c2c7989 */ /* 0x000ea200000e00ff */
[--C-:B------:R-:W-:Y:S02]  /*55b0*/  HADD2.F32 R61, -RZ, R62.reuse.H0_H0 ;  /* 0x2000003eff3d7230 */ /* 0x100fe40000004100 */
[----:B------:R-:W-:Y:S01]  /*55c0*/  HADD2.F32 R159, -RZ, R62.H1_H1 ;  /* 0x3000003eff9f7230 */ /* 0x000fe20000004100 */
[----:B------:R-:W3:Y:S01]  /*55d0*/  SHFL.UP PT, R45, R45, 0x1, RZ ;  /* 0x042000002d2d7989 */ /* 0x000ee200000e00ff */
[--C-:B------:R-:W-:Y:S02]  /*55e0*/  HADD2.F32 R62, -RZ, R63.reuse.H0_H0 ;  /* 0x2000003fff3e7230 */ /* 0x100fe40000004100 */
[----:B------:R-:W-:Y:S01]  /*55f0*/  HADD2.F32 R63, -RZ, R63.H1_H1 ;  /* 0x3000003fff3f7230 */ /* 0x000fe20000004100 */
[----:B------:R-:W-:Y:S05]  /*5600*/  @!P0 BRA `(.L_x_1342) ;  /* 0x0000014000008947 */ /* 0x000fea0003800000 */
[----:B------:R-:W-:Y:S01]  /*5610*/  ISETP.NE.AND P0, PT, R163, RZ, PT ;  /* 0x000000ffa300720c */ /* 0x000fe20003f05270 */
[----:B---3--:R-:W-:-:S02]  /*5620*/  FMUL.FTZ R65, R45, R41 ;  /* 0x000000292d417220 */ /* 0x008fc40000410000 */
[----:B------:R-:W-:-:S10]  /*5630*/  FMUL.FTZ R145, R45, R40 ;  /* 0x000000282d917220 */ /* 0x000fd40000410000 */
[C---:B--2---:R-:W-:Y:S02]  /*5640*/  @P0 FFMA.FTZ R40, R44.reuse, R40, -R65 ;  /* 0x000000282c280223 */ /* 0x044fe40000010841 */
[CC--:B------:R-:W-:Y:S02]  /*5650*/  FMUL.FTZ R65, R45.reuse, R42.reuse ;  /* 0x0000002a2d417220 */ /* 0x0c0fe40000410000 */
[-C--:B------:R-:W-:Y:S02]  /*5660*/  FMUL.FTZ R45, R45, R43.reuse ;  /* 0x0000002b2d2d7220 */ /* 0x080fe40000410000 */
[C---:B------:R-:W-:Y:S02]  /*5670*/  FFMA.FTZ R146, R44.reuse, R43, R65 ;  /* 0x0000002b2c927223 */ /* 0x040fe40000010041 */
[C---:B------:R-:W-:Y:S02]  /*5680*/  FFMA.FTZ R45, R44.reuse, R42, -R45 ;  /* 0x0000002a2c2d7223 */ /* 0x040fe4000001082d */
[----:B------:R-:W-:Y:S01]  /*5690*/  @P0 FFMA.FTZ R41, R44, R41, R145 ;  /* 0x000000292c290223 */ /* 0x000fe20000010091 */
[----:B------:R-:W-:Y:S01]  /*56a0*/  MOV R44, R40 ;  /* 0x00000028002c7202 */ /* 0x000fe20000000f00 */
[----:B0-----:R-:W-:Y:S01]  /*56b0*/  @P0 FADD.FTZ R42, R46, R45 ;  /* 0x0000002d2e2a0221 */ /* 0x001fe20000010000 */
[----:B------:R-:W-:Y:S01]  /*56c0*/  MOV R40, R36 ;  /* 0x0000002400287202 */ /* 0x000fe20000000f00 */
[----:B-1----:R-:W-:Y:S01]  /*56d0*/  @P0 FADD.FTZ R43, R47, R146 ;  /* 0x000000922f2b0221 */ /* 0x002fe20000010000 */
[----:B------:R-:W-:-:S02]  /*56e0*/  MOV R45, R41 ;  /* 0x00000029002d7202 */ /* 0x000fc40000000f00 */
[----:B------:R-:W-:Y:S02]  /*56f0*/  MOV R46, R42 ;  /* 0x0000002a002e7202 */ /* 0x000fe40000000f00 */
[----:B------:R-:W-:Y:S02]  /*5700*/  MOV R47, R43 ;  /* 0x0000002b002f7202 */ /* 0x000fe40000000f00 */
[----:B------:R-:W-:Y:S02]  /*5710*/  MOV R43, R39 ;  /* 0x00000027002b7202 */ /* 0x000fe40000000f00 */
[----:B------:R-:W-:Y:S02]  /*5720*/  MOV R42, R38 ;  /* 0x00000026002a7202 */ /* 0x000fe40000000f00 */
[----:B------:R-:W-:Y:S01]  /*5730*/  MOV R41, R37 ;  /* 0x0000002500297202 */ /* 0x000fe20000000f00 */
[----:B------:R-:W-:Y:S05]  /*5740*/  BRA `(.L_x_1343) ;  /* 0x0000010000007947 */ /* 0x000fea0003800000 */
.L_x_1342:
[----:B------:R-:W-:Y:S01]  /*5750*/  ISETP.NE.AND P0, PT, R163, RZ, PT ;  /* 0x000000ffa300720c */ /* 0x000fe20003f05270 */
[----:B------:R-:W-:-:S02]  /*5760*/  FMUL.FTZ R40, R146, R39 ;  /* 0x0000002792287220 */ /* 0x000fc40000410000 */
[C---:B------:R-:W-:Y:S02]  /*5770*/  FMUL.FTZ R41, R146.reuse, R36 ;  /* 0x0000002492297220 */ /* 0x040fe40000410000 */
[CC--:B------:R-:W-:Y:S02]  /*5780*/  FFMA.FTZ R40, R65.reuse, R38.reuse, -R40 ;  /* 0x0000002641287223 */ /* 0x0c0fe40000010828 */
[-C--:B------:R-:W-:Y:S02]  /*5790*/  FFMA.FTZ R41, R65, R37.reuse, R41 ;  /* 0x0000002541297223 */ /* 0x080fe40000010029 */
[----:B------:R-:W-:Y:S02]  /*57a0*/  FADD.FTZ R42, R149, R40 ;  /* 0x00000028952a7221 */ /* 0x000fe40000010000 */
[CC--:B------:R-:W-:Y:S02]  /*57b0*/  FMUL.FTZ R40, R146.reuse, R37.reuse ;  /* 0x0000002592287220 */ /* 0x0c0fe40000410000 */
[----:B------:R4:W-:Y:S01]  /*57c0*/  @!P0 STS.128 [0x2130], R36 ;  /* 0x00213024ff008388 */ /* 0x0009e20000000c00 */
[----:B------:R-:W-:Y:S01]  /*57d0*/  FMUL.FTZ R146, R146, R38 ;  /* 0x0000002692927220 */ /* 0x000fe20000410000 */
[-C--:B--2---:R-:W-:Y:S01]  /*57e0*/  @!P0 MOV R44, R36.reuse ;  /* 0x00000024002c8202 */ /* 0x084fe20000000f00 */
[C---:B------:R-:W-:Y:S01]  /*57f0*/  FFMA.FTZ R40, R65.reuse, R36, -R40 ;  /* 0x0000002441287223 */ /* 0x040fe20000010828 */
[----:B---3--:R-:W-:Y:S01]  /*5800*/  @!P0 MOV R45, R37 ;  /* 0x00000025002d8202 */ /* 0x008fe20000000f00 */
[----:B------:R-:W-:Y:S01]  /*5810*/  FFMA.FTZ R146, R65, R39, R146 ;  /* 0x0000002741927223 */ /* 0x000fe20000010092 */
[----:B0-----:R-:W-:-:S02]  /*5820*/  @!P0 MOV R46, R38 ;  /* 0x00000026002e8202 */ /* 0x001fc40000000f00 */
[----:B-1----:R-:W-:Y:S01]  /*5830*/  @!P0 MOV R47, R39 ;  /* 0x00000027002f8202 */ /* 0x002fe20000000f00 */
[----:B------:R-:W-:Y:S02]  /*5840*/  FADD.FTZ R43, R145, R146 ;  /* 0x00000092912b7221 */ /* 0x000fe40000010000 */
.L_x_1343:
[----:B------:R-:W-:Y:S05]  /*5850*/  BSYNC B0 ;  /* 0x0000000000007941 */ /* 0x000fea0003800000 */
.L_x_1341:
[----:B------:R-:W0:Y:S01]  /*5860*/  S2R R145, SR_TID.X ;  /* 0x0000000000917919 */ /* 0x000e220000002100 */
[----:B------:R-:W-:Y:S03]  /*5870*/  BSSY B0, `(.L_x_1344) ;  /* 0x0000082000007945 */ /* 0x000fe60003800000 */
[----:B------:R-:W-:Y:S01]  /*5880*/  BAR.SYNC.DEFER_BLOCKING 0x0 ;  /* 0x0000000000007b1d */ /* 0x000fe20000010000 */
[----:B0-----:R-:W-:-:S13]  /*5890*/  ISETP.NE.AND P0, PT, R145, RZ, PT ;  /* 0x000000ff9100720c */ /* 0x001fda0003f05270 */
[----:B----4-:R-:W0:Y:S02]  /*58a0*/  @P0 LDS.64 R36, [0x2138] ;  /* 0x00213800ff240984 */ /* 0x010e240000000a00 */
        /* <DEDUP_REMOVED lines=126> */
.L_x_1345:
[----:B------:R-:W-:Y:S05]  /*6090*/  BSYNC B0 ;  /* 0x0000000000007941 */ /* 0x000fea0003800000 */
.L_x_1344:
        /* <DEDUP_REMOVED lines=18> */
[----:B-1----:R-:W-:Y:S02]  /*61c0*/  FMUL.FTZ R36, R159, R139 ;  /* 0x0000008b9f247220 */ /* 0x002fe40000410000 */
        /* <DEDUP_REMOVED lines=35> */
.L_x_1340:
[----:B------:R-:W-:Y:S01]  /*6400*/  BAR.SYNC.DEFER_BLOCKING 0x0 ;  /* 0x0000000000007b1d */ /* 0x000fe20000010000 */
[----:B------:R-:W-:Y:S01]  /*6410*/  F2FP.PACK_AB R7, R20, R21 ;  /* 0x000000151407723e */ /* 0x000fe200000000ff */
[----:B------:R-:W-:Y:S01]  /*6420*/  USHF.L.U32 UR17, UR6, 0xa, URZ ;  /* 0x0000000a06117899 */ /* 0x000fe2000800063f */
[----:B------:R-:W-:Y:S01]  /*6430*/  F2FP.PACK_AB R6, R22, R23 ;  /* 0x000000171606723e */ /* 0x000fe200000000ff */
[----:B------:R-:W-:Y:S01]  /*6440*/  UIADD3 UR6, UR6, 0x1, URZ ;  /* 0x0000000106067890 */ /* 0x000fe2000fffe03f */
[----:B------:R-:W-:Y:S01]  /*6450*/  F2FP.PACK_AB R5, R24, R25 ;  /* 0x000000191805723e */ /* 0x000fe200000000ff */
[----:B------:R-:W-:Y:S01]  /*6460*/  ULDC UR7, c[0x0][0x200] ;  /* 0x0000800000077ab9 */ /* 0x000fe20000000800 */
[----:B------:R-:W-:Y:S01]  /*6470*/  F2FP.PACK_AB R4, R26, R27 ;  /* 0x0000001b1a04723e */ /* 0x000fe200000000ff */
[----:B------:R-:W-:Y:S01]  /*6480*/  USHF.R.S32.HI UR22, URZ, 0x1f, UR17 ;  /* 0x0000001f3f167899 */ /* 0x000fe20008011411 */
[----:B------:R-:W-:Y:S01]  /*6490*/  F2FP.PACK_AB R11, R12, R13 ;  /* 0x0000000d0c0b723e */ /* 0x000fe200000000ff */
[----:B------:R-:W-:Y:S01]  /*64a0*/  UIMAD UR7, UR21, UR7, URZ ;  /* 0x00000007150772a4 */ /* 0x000fe2000f8e023f */
[----:B------:R-:W-:Y:S01]  /*64b0*/  F2FP.PACK_AB R10, R14, R15 ;  /* 0x0000000f0e0a723e */ /* 0x000fe200000000ff */
[----:B------:R-:W-:Y:S01]  /*64c0*/  ULDC UR16, c[0x0][0x208] ;  /* 0x0000820000107ab9 */ /* 0x000fe20000000800 */
[----:B------:R-:W-:Y:S01]  /*64d0*/  F2FP.PACK_AB R9, R16, R17 ;  /* 0x000000111009723e */ /* 0x000fe200000000ff */
[----:B------:R-:W-:Y:S01]  /*64e0*/  UIADD3 UR10, UP1, UR10, 0x1000, URZ ;  /* 0x000010000a0a7890 */ /* 0x000fe2000ff3e03f */
[----:B------:R-:W-:Y:S01]  /*64f0*/  LEA R0, R163, R164, 0x1 ;  /* 0x000000a4a3007211 */ /* 0x000fe200078e08ff */
[----:B------:R-:W-:Y:S01]  /*6500*/  UIADD3 UR11, UP2, UR11, 0x1000, URZ ;  /* 0x000010000b0b7890 */ /* 0x000fe2000ff5e03f */
[----:B------:R-:W-:Y:S01]  /*6510*/  F2FP.PACK_AB R8, R18, R19 ;  /* 0x000000131208723e */ /* 0x000fe200000000ff */
[----:B------:R-:W-:Y:S01]  /*6520*/  UIADD3 UR12, UP3, UR12, 0x800, URZ ;  /* 0x000008000c0c7890 */ /* 0x000fe2000ff7e03f */
[----:B------:R-:W-:Y:S01]  /*6530*/  IADD3 R36, R164, R163, RZ ;  /* 0x000000a3a4247210 */ /* 0x000fe20007ffe0ff */
[----:B------:R-:W-:Y:S01]  /*6540*/  UIADD3 UR8, UP4, UR8, 0x800, URZ ;  /* 0x0000080008087890 */ /* 0x000fe2000ff9e03f */
[----:B------:R-:W-:Y:S01]  /*6550*/  MOV R2, UR17 ;  /* 0x0000001100027c02 */ /* 0x000fe20008000f00 */
[----:B------:R-:W-:Y:S01]  /*6560*/  UIADD3.X UR14, URZ, UR14, URZ, UP1, !UPT ;  /* 0x0000000e3f0e7290 */ /* 0x000fe20008ffe43f */
[----:B------:R-:W-:Y:S01]  /*6570*/  MOV R3, UR22 ;  /* 0x0000001600037c02 */ /* 0x000fe20008000f00 */
[----:B------:R0:W-:Y:S01]  /*6580*/  STS.128 [R0.X16], R4 ;  /* 0x0000000400007388 */ /* 0x0001e2000000cc00 */
[----:B------:R-:W-:Y:S01]  /*6590*/  MOV R21, UR7 ;  /* 0x0000000700157c02 */ /* 0x000fe20008000f00 */
[----:B------:R-:W-:-:S02]  /*65a0*/  UIMAD UR7, UR20, UR16, URZ ;  /* 0x00000010140772a4 */ /* 0x000fc4000f8e023f */
[----:B------:R1:W-:Y:S01]  /*65b0*/  STS.128 [R0.X16+0x10], R8 ;  /* 0x0000100800007388 */ /* 0x0003e2000000cc00 */
[----:B------:R-:W-:-:S06]  /*65c0*/  NOP ;  /* 0x0000000000007918 */ /* 0x000fcc0000000000 */
[----:B------:R-:W2:Y:S01]  /*65d0*/  LDS.128 R12, [R36.X16] ;  /* 0x00000000240c7984 */ /* 0x000ea2000000cc00 */
[C---:B------:R-:W-:Y:S01]  /*65e0*/  IMAD.WIDE.U32 R2, R76.reuse, c[0x0][0x200], R2 ;  /* 0x000080004c027a25 */ /* 0x040fe200078e0002 */
[----:B------:R-:W-:Y:S02]  /*65f0*/  UIADD3.X UR15, URZ, UR15, URZ, UP2, !UPT ;  /* 0x0000000f3f0f7290 */ /* 0x000fe400097fe43f */
[----:B------:R-:W3:Y:S01]  /*6600*/  LDS.128 R16, [R36.X16+0x200] ;  /* 0x0002000024107984 */ /* 0x000ee2000000cc00 */
[----:B0-----:R-:W-:Y:S01]  /*6610*/  IMAD R5, R76, c[0x0][0x204], R21 ;  /* 0x000081004c057a24 */ /* 0x001fe200078e0215 */
[----:B------:R-:W-:Y:S02]  /*6620*/  UIADD3.X UR13, URZ, UR13, URZ, UP3, !UPT ;  /* 0x0000000d3f0d7290 */ /* 0x000fe40009ffe43f */
[----:B------:R-:W-:Y:S01]  /*6630*/  UIADD3.X UR9, URZ, UR9, URZ, UP4, !UPT ;  /* 0x000000093f097290 */ /* 0x000fe2000a7fe43f */
[----:B-1----:R-:W-:Y:S01]  /*6640*/  MOV R0, UR7 ;  /* 0x0000000700007c02 */ /* 0x002fe20008000f00 */
[----:B------:R-:W-:Y:S01]  /*6650*/  ULDC UR7, c[0x0][0x174] ;  /* 0x00005d0000077ab9 */ /* 0x000fe20000000800 */
[----:B------:R-:W-:Y:S01]  /*6660*/  IADD3 R3, R3, R5, RZ ;  /* 0x0000000503037210 */ /* 0x000fe20007ffe0ff */
[----:B------:R-:W-:-:S02]  /*6670*/  UISETP.GE.AND UP0, UPT, UR6, UR7, UPT ;  /* 0x000000070600728c */ /* 0x000fc4000bf06270 */
[C---:B------:R-:W-:Y:S02]  /*6680*/  IMAD R5, R77.reuse, c[0x0][0x20c], R0 ;  /* 0x000083004d057a24 */ /* 0x040fe400078e0200 */
[----:B------:R-:W-:-:S05]  /*6690*/  IMAD.WIDE.U32 R2, R77, c[0x0][0x208], R2 ;  /* 0x000082004d027a25 */ /* 0x000fca00078e0002 */
[----:B------:R-:W-:Y:S02]  /*66a0*/  IADD3 R3, R3, R5, RZ ;  /* 0x0000000503037210 */ /* 0x000fe40007ffe0ff */
[----:B------:R-:W-:-:S04]  /*66b0*/  LEA R4, P0, R2, c[0x0][0x258], 0x1 ;  /* 0x0000960002047a11 */ /* 0x000fc800078008ff */
[----:B------:R-:W-:Y:S02]  /*66c0*/  LEA.HI.X R5, R2, c[0x0][0x25c], R3, 0x1, P0 ;  /* 0x0000970002057a11 */ /* 0x000fe400000f0c03 */
[----:B------:R-:W-:-:S03]  /*66d0*/  PLOP3.LUT P0, PT, PT, PT, UP0, 0x80, 0x0 ;  /* 0x000000000000781c */ /* 0x000fc60003f0f008 */
[----:B------:R-:W-:-:S05]  /*66e0*/  IMAD.WIDE R2, R165, 0x10, R4 ;  /* 0x00000010a5027825 */ /* 0x000fca00078e0204 */
[----:B--2---:R0:W-:Y:S04]  /*66f0*/  STG.E.128 [R2.64], R12 ;  /* 0x0000000c02007986 */ /* 0x0041e8000c101d12 */
[----:B---3--:R0:W-:Y:S01]  /*6700*/  STG.E.128 [R2.64+0x200], R16 ;  /* 0x0002001002007986 */ /* 0x0081e2000c101d12 */
[----:B------:R-:W-:Y:S01]  /*6710*/  @P0 CALL.REL.NOINC `(.L_x_1347) ;  /* 0x0000001000000944 */ /* 0x000fe20003c00000 */
[----:B------:R-:W-:Y:S05]  /*6720*/  BRA `(.L_x_1348) ;  /* 0xffffa15000007947 */ /* 0x000fea000383ffff */
.L_x_1347:
[----:B------:R-:W-:Y:S05]  /*6730*/  EXIT ;  /* 0x000000000000794d */ /* 0x000fea0003800000 */
.L_x_1349:
        /* <DEDUP_REMOVED lines=12> */
.L_x_5350:


//--------------------- .text._Z25selective_scan_fwd_kernelI32Selective_Scan_fwd_kernel_traitsILi64ELi16ELi1ELb1ELb1ELb1ELb1EN3c104HalfENS1_7complexIfEEEEv13SSMParamsBase --------------------------
	.section	.text._Z25selective_scan_fwd_kernelI32Selective_Scan_fwd_kernel_traitsILi64ELi16ELi1ELb1ELb1ELb1ELb1EN3c104HalfENS1_7complexIfEEEEv13SSMParamsBase,"ax",@progbits
	.sectioninfo	@"SHI_REGISTERS=168"
	.align	128
        .global         _Z25selective_scan_fwd_kernelI32Selective_Scan_fwd_kernel_traitsILi64ELi16ELi1ELb1ELb1ELb1ELb1EN3c104HalfENS1_7complexIfEEEEv13SSMParamsBase
        .type           _Z25selective_scan_fwd_kernelI32Selective_Scan_fwd_kernel_traitsILi64ELi16ELi1ELb1ELb1ELb1ELb1EN3c104HalfENS1_7complexIfEEEEv13SSMParamsBase,@function
        .size           _Z25selective_scan_fwd_kernelI32Selective_Scan_fwd_kernel_traitsILi64ELi16ELi1ELb1ELb1ELb1ELb1EN3c104HalfENS1_7complexIfEEEEv13SSMParamsBase,(.L_x_5351 - _Z25selective_scan_fwd_kernelI32Selective_Scan_fwd_kernel_traitsILi64ELi16ELi1ELb1ELb1ELb1ELb1EN3c104HalfENS1_7complexIfEEEEv13SSMParamsBase)
        .other          _Z25selective_scan_fwd_kernelI32Selective_Scan_fwd_kernel_traitsILi64ELi16ELi1ELb1ELb1ELb1ELb1EN3c104HalfENS1_7complexIfEEEEv13SSMParamsBase,@"STO_CUDA_ENTRY STV_DEFAULT"
_Z25selective_scan_fwd_kernelI32Selective_Scan_fwd_kernel_traitsILi64ELi16ELi1ELb1ELb1ELb1ELb1EN3c104HalfENS1_7complexIfEEEEv13SSMParamsBase:
.text._Z25selective_scan_fwd_kernelI32Selective_Scan_fwd_kernel_traitsILi64ELi16ELi1ELb1ELb1ELb1ELb1EN3c104HalfENS1_7complexIfEEEEv13SSMParamsBase:
        /* <DEDUP_REMOVED lines=136> */
.L_x_1390:
        /* <DEDUP_REMOVED lines=26> */
[----:B-1----:R-:W-:-:S04]  /*0a20*/  MOV R0, c[0x0][0x16c] ;  /* 0x00005b0000007a02 */ /* 0x002fc80000000f00 */
[----:B------:R-:W-:Y:S01]  /*0a30*/  ISETP.GE.AND P6, PT, R0, 0x1, PT ;  /* 0x000000010000780c */ /* 0x000fe20003fc6270 */
        /* <DEDUP_REMOVED lines=54> */
.L_x_1351:
[----:B--2---:R-:W-:Y:S05]  /*0da0*/  BSYNC B0 ;  /* 0x0000000000007941 */ /* 0x004fea0003800000 */
.L_x_1350:
        /* <DEDUP_REMOVED lines=36> */
.L_x_1353:
[----:B------:R-:W-:Y:S05]  /*0ff0*/  BSYNC B0 ;  /* 0x0000000000007941 */ /* 0x000fea0003800000 */
.L_x_1352:
        /* <DEDUP_REMOVED lines=38> */
.L_x_1355:
[----:B------:R-:W-:Y:S05]  /*1260*/  BSYNC B0 ;  /* 0x0000000000007941 */ /* 0x000fea0003800000 */
.L_x_1354:
        /* <DEDUP_REMOVED lines=36> */
.L_x_1357:
[----:B------:R-:W-:Y:S05]  /*14b0*/  BSYNC B0 ;  /* 0x0000000000007941 */ /* 0x000fea0003800000 */
.L_x_1356:
        /* <DEDUP_REMOVED lines=38> */
.L_x_1359:
[----:B------:R-:W-:Y:S05]  /*1720*/  BSYNC B0 ;  /* 0x0000000000007941 */ /* 0x000fea0003800000 */
.L_x_1358:
        /* <DEDUP_REMOVED lines=36> */
.L_x_1361:
[----:B------:R-:W-:Y:S05]  /*1970*/  BSYNC B0 ;  /* 0x0000000000007941 */ /* 0x000fea0003800000 */
.L_x_1360:
        /* <DEDUP_REMOVED lines=38> */
.L_x_1363:
[----:B------:R-:W-:Y:S05]  /*1be0*/  BSYNC B0 ;  /* 0x0000000000007941 */ /* 0x000fea0003800000 */
.L_x_1362:
        /* <DEDUP_REMOVED lines=37> */
.L_x_1365:
[----:B------:R-:W-:Y:S05]  /*1e40*/  BSYNC B0 ;  /* 0x0000000000007941 */ /* 0x000fea0003800000 */
.L_x_1364:
        /* <DEDUP_REMOVED lines=42> */
.L_x_1367:
[----:B------:R-:W-:Y:S05]  /*20f0*/  BSYNC B0 ;  /* 0x0000000000007941 */ /* 0x000fea0003800000 */
.L_x_1366:
        /* <DEDUP_REMOVED lines=40> */
.L_x_1369:
[----:B------:R-:W-:Y:S05]  /*2380*/  BSYNC B0 ;  /* 0x0000000000007941 */ /* 0x000fea0003800000 */
.L_x_1368:
        /* <DEDUP_REMOVED lines=46> */
.L_x_1371:
[----:B------:R-:W-:Y:S05]  /*2670*/  BSYNC B0 ;  /* 0x0000000000007941 */ /* 0x000fea0003800000 */
.L_x_1370:
        /* <DEDUP_REMOVED lines=33> */
.L_x_1373:
[----:B------:R-:W-:Y:S05]  /*2890*/  BSYNC B0 ;  /* 0x0000000000007941 */ /* 0x000fea0003800000 */
.L_x_1372:
        /* <DEDUP_REMOVED lines=33> */
.L_x_1375:
[----:B------:R-:W-:Y:S05]  /*2ab0*/  BSYNC B0 ;  /* 0x0000000000007941 */ /* 0x000fea0003800000 */
.L_x_1374:
        /* <DEDUP_REMOVED lines=33> */
.L_x_1377:
[----:B------:R-:W-:Y:S05]  /*2cd0*/  BSYNC B0 ;  /* 0x0000000000007941 */ /* 0x000fea0003800000 */
.L_x_1376:
        /* <DEDUP_REMOVED lines=33> */
.L_x_1379:
[----:B------:R-:W-:Y:S05]  /*2ef0*/  BSYNC B0 ;  /* 0x0000000000007941 */ /* 0x000fea0003800000 */
.L_x_1378:
        /* <DEDUP_REMOVED lines=33> */
.L_x_1381:
[----:B------:R-:W-:Y:S05]  /*3110*/  BSYNC B0 ;  /* 0x0000000000007941 */ /* 0x000fea0003800000 */
.L_x_1380:
        /* <DEDUP_REMOVED lines=36> */
.L_x_1388:
        /* <DEDUP_REMOVED lines=40> */
[CC--:B------:R-:W-:Y:S02]  /*35e0*/  FMUL.FTZ R54, R61.reuse, R75.reuse ;  /* 0x0000004b3d367220 */ /* 0x0c0fe40000410000 */
[-C--:B------:R-:W-:Y:S02]  /*35f0*/  FMUL.FTZ R55, R61, R74.reuse ;  /* 0x0000004a3d377220 */ /* 0x080fe40000410000 */
[----:B-1----:R-:W-:Y:S02]  /*3600*/  FMUL.FTZ R52, R63, R74 ;  /* 0x0000004a3f347220 */ /* 0x002fe40000410000 */
[----:B------:R-:W-:Y:S02]  /*3610*/  FMUL.RZ R62, R54, 0.15915493667125701904 ;  /* 0x3e22f983363e7820 */ /* 0x000fe4000040c000 */
[----:B------:R-:W-:Y:S01]  /*3620*/  FMUL.RZ R55, R55, 0.15915493667125701904 ;  /* 0x3e22f98337377820 */ /* 0x000fe2000040c000 */
[----:B------:R1:W-:Y:S01]  /*3630*/  MUFU.EX2 R65, R52 ;  /* 0x0000003400417308 */ /* 0x0003e20000000800 */
[----:B------:R-:W-:-:S02]  /*3640*/  FMUL.FTZ R54, R63, R75 ;  /* 0x0000004b3f367220 */ /* 0x000fc40000410000 */
[----:B------:R-:W-:-:S04]  /*3650*/  FMUL.FTZ R53, R61, R73 ;  /* 0x000000493d357220 */ /* 0x000fc80000410000 */
[----:B------:R-:W-:Y:S01]  /*3660*/  FMUL.RZ R60, R53, 0.15915493667125701904 ;  /* 0x3e22f983353c7820 */ /* 0x000fe2000040c000 */
[----:B------:R-:W2:Y:S01]  /*3670*/  MUFU.SIN R96, R55 ;  /* 0x0000003700607308 */ /* 0x000ea20000000400 */
[----:B-1----:R-:W-:Y:S02]  /*3680*/  FMUL.FTZ R52, R61, R71 ;  /* 0x000000473d347220 */ /* 0x002fe40000410000 */
[----:B------:R-:W-:-:S05]  /*3690*/  FMUL.FTZ R53, R63, R73 ;  /* 0x000000493f357220 */ /* 0x000fca0000410000 */
[----:B------:R1:W0:Y:S08]  /*36a0*/  MUFU.COS R58, R55 ;  /* 0x00000037003a7308 */ /* 0x0002300000000000 */
[----:B------:R0:W-:Y:S01]  /*36b0*/  MUFU.EX2 R59, R54 ;  /* 0x00000036003b7308 */ /* 0x0001e20000000800 */
[----:B-1----:R-:W-:Y:S02]  /*36c0*/  FMUL.RZ R55, R52, 0.15915493667125701904 ;  /* 0x3e22f98334377820 */ /* 0x002fe4000040c000 */
[----:B------:R-:W-:-:S02]  /*36d0*/  FMUL.FTZ R52, R63, R71 ;  /* 0x000000473f347220 */ /* 0x000fc40000410000 */
[----:B--2---:R-:W-:-:S03]  /*36e0*/  FMUL.FTZ R96, R65, R96 ;  /* 0x0000006041607220 */ /* 0x004fc60000410000 */
[----:B------:R-:W1:Y:S01]  /*36f0*/  MUFU.SIN R98, R62 ;  /* 0x0000003e00627308 */ /* 0x000e620000000400 */
[----:B0-----:R-:W-:Y:S02]  /*3700*/  FMUL.FTZ R54, R61, R72 ;  /* 0x000000483d367220 */ /* 0x001fe40000410000 */
[----:B------:R-:W-:-:S05]  /*3710*/  FMUL.FTZ R97, R65, R58 ;  /* 0x0000003a41617220 */ /* 0x000fca0000410000 */
[----:B------:R0:W2:Y:S08]  /*3720*/  MUFU.COS R56, R62 ;  /* 0x0000003e00387308 */ /* 0x0000b00000000000 */
[----:B------:R2:W-:Y:S01]  /*3730*/  MUFU.EX2 R90, R52 ;  /* 0x00000034005a7308 */ /* 0x0005e20000000800 */
[----:B0-----:R-:W-:Y:S02]  /*3740*/  FMUL.RZ R62, R54, 0.15915493667125701904 ;  /* 0x3e22f983363e7820 */ /* 0x001fe4000040c000 */
[----:B------:R-:W-:-:S02]  /*3750*/  FMUL.FTZ R54, R63, R72 ;  /* 0x000000483f367220 */ /* 0x000fc40000410000 */
[----:B-1----:R-:W-:-:S03]  /*3760*/  FMUL.FTZ R98, R59, R98 ;  /* 0x000000623b627220 */ /* 0x002fc60000410000 */
        /* <DEDUP_REMOVED lines=21> */
[----:B------:R1:W-:Y:S08]  /*38c0*/  MUFU.COS R64, R60 ;  /* 0x0000003c00407308 */ /* 0x0003f00000000000 */
[----:B------:R-:W-:Y:S01]  /*38d0*/  MUFU.SIN R85, R62 ;  /* 0x0000003e00557308 */ /* 0x000fe20000000400 */
[----:B-1----:R-:W-:Y:S02]  /*38e0*/  FMUL.RZ R60, R53, 0.15915493667125701904 ;  /* 0x3e22f983353c7820 */ /* 0x002fe4000040c000 */
[----:B------:R-:W-:-:S02]  /*38f0*/  FMUL.FTZ R53, R63, R70 ;  /* 0x000000463f357220 */ /* 0x000fc40000410000 */
[----:B0-----:R-:W-:-:S03]  /*3900*/  FMUL.FTZ R94, R67, R94 ;  /* 0x0000005e435e7220 */ /* 0x001fc60000410000 */
[----:B------:R0:W-:Y:S08]  /*3910*/  MUFU.COS R87, R62 ;  /* 0x0000003e00577308 */ /* 0x0001f00000000000 */
        /* <DEDUP_REMOVED lines=26> */
[----:B------:R4:W5:Y:S01]  /*3ac0*/  MUFU.EX2 R86, R54 ;  /* 0x0000003600567308 */ /* 0x0009620000000800 */
[----:B--2---:R-:W-:Y:S01]  /*3ad0*/  FMUL.FTZ R53, R61, R31 ;  /* 0x0000001f3d357220 */ /* 0x004fe20000410000 */
[----:B------:R-:W-:Y:S01]  /*3ae0*/  STS.128 [R62.X16+0x600], R48 ;  /* 0x000600303e007388 */ /* 0x000fe2000000cc00 */
[----:B------:R-:W-:-:S06]  /*3af0*/  NOP ;  /* 0x0000000000007918 */ /* 0x000fcc0000000000 */
[----:B------:R-:W2:Y:S01]  /*3b00*/  LDS.128 R40, [R60.X16] ;  /* 0x000000003c287984 */ /* 0x000ea2000000cc00 */
[C---:B----4-:R-:W-:Y:S01]  /*3b10*/  FMUL.FTZ R54, R61.reuse, R34 ;  /* 0x000000223d367220 */ /* 0x050fe20000410000 */
[----:B------:R-:W-:Y:S01]  /*3b20*/  MUFU.SIN R101, R55 ;  /* 0x0000003700657308 */ /* 0x000fe20000000400 */
[----:B-1----:R-:W-:Y:S02]  /*3b30*/  FMUL.FTZ R37, R61, R30 ;  /* 0x0000001e3d257220 */ /* 0x002fe40000410000 */
[----:B------:R-:W-:Y:S02]  /*3b40*/  FMUL.RZ R54, R54, 0.15915493667125701904 ;  /* 0x3e22f98336367820 */ /* 0x000fe4000040c000 */
[----:B------:R-:W-:Y:S02]  /*3b50*/  FMUL.FTZ R36, R63, R31 ;  /* 0x0000001f3f247220 */ /* 0x000fe40000410000 */
[----:B------:R-:W-:Y:S01]  /*3b60*/  FMUL.RZ R37, R37, 0.15915493667125701904 ;  /* 0x3e22f98325257820 */ /* 0x000fe2000040c000 */
[----:B------:R1:W4:Y:S01]  /*3b70*/  MUFU.COS R103, R55 ;  /* 0x0000003700677308 */ /* 0x0003220000000000 */
[----:B---3--:R-:W-:-:S02]  /*3b80*/  FMUL.FTZ R83, R82, R107 ;  /* 0x0000006b52537220 */ /* 0x008fc40000410000 */
[----:B------:R-:W-:Y:S01]  /*3b90*/  FMUL.RZ R95, R53, 0.15915493667125701904 ;  /* 0x3e22f983355f7820 */ /* 0x000fe2000040c000 */
[----:B------:R-:W-:Y:S01]  /*3ba0*/  MOV R53, UR16 ;  /* 0x0000001000357c02 */ /* 0x000fe20008000f00 */
[C---:B-----5:R-:W-:Y:S02]  /*3bb0*/  FMUL.FTZ R87, R86.reuse, R87 ;  /* 0x0000005756577220 */ /* 0x060fe40000410000 */
[----:B------:R-:W-:Y:S01]  /*3bc0*/  FMUL.FTZ R86, R86, R85 ;  /* 0x0000005556567220 */ /* 0x000fe20000410000 */
[----:B------:R-:W-:Y:S01]  /*3bd0*/  MUFU.COS R111, R54 ;  /* 0x00000036006f7308 */ /* 0x000fe20000000000 */
[C---:B-1----:R-:W-:Y:S02]  /*3be0*/  FMUL.FTZ R55, R63.reuse, R34 ;  /* 0x000000223f377220 */ /* 0x042fe40000410000 */
[----:B0-----:R-:W-:Y:S02]  /*3bf0*/  FMUL.FTZ R44, R63, R29 ;  /* 0x0000001d3f2c7220 */ /* 0x001fe40000410000 */
[----:B------:R-:W-:-:S02]  /*3c00*/  FMUL.FTZ R79, R78, R115 ;  /* 0x000000734e4f7220 */ /* 0x000fc40000410000 */
[----:B------:R-:W-:Y:S01]  /*3c10*/  FMUL.FTZ R82, R82, R105 ;  /* 0x0000006952527220 */ /* 0x000fe20000410000 */
[----:B------:R0:W1:Y:S01]  /*3c20*/  MUFU.EX2 R80, R55 ;  /* 0x0000003700507308 */ /* 0x0000620000000800 */
[C---:B----4-:R-:W-:Y:S02]  /*3c30*/  FMUL.FTZ R85, R84.reuse, R103 ;  /* 0x0000006754557220 */ /* 0x050fe40000410000 */
[----:B------:R-:W-:Y:S02]  /*3c40*/  FMUL.FTZ R84, R84, R101 ;  /* 0x0000006554547220 */ /* 0x000fe40000410000 */
[----:B------:R-:W-:-:S03]  /*3c50*/  IMAD.WIDE R52, R57, 0x10, R52 ;  /* 0x0000001039347825 */ /* 0x000fc600078e0234 */
[----:B------:R-:W3:Y:S01]  /*3c60*/  MUFU.SIN R109, R54 ;  /* 0x00000036006d7308 */ /* 0x000ee20000000400 */
[----:B0-----:R-:W-:Y:S02]  /*3c70*/  FMUL.FTZ R55, R63, R32 ;  /* 0x000000203f377220 */ /* 0x001fe40000410000 */
[----:B------:R-:W-:Y:S01]  /*3c80*/  FMUL.FTZ R78, R78, R113 ;  /* 0x000000714e4e7220 */ /* 0x000fe20000410000 */
[----:B--2---:R-:W-:-:S04]  /*3c90*/  HADD2.F32 R107, -RZ, R40.H0_H0 ;  /* 0x20000028ff6b7230 */ /* 0x004fc80000004100 */
[----:B------:R0:W-:Y:S01]  /*3ca0*/  MUFU.EX2 R47, R36 ;  /* 0x00000024002f7308 */ /* 0x0001e20000000800 */
[----:B------:R-:W-:Y:S01]  /*3cb0*/  HADD2.F32 R45, -RZ, R40.H1_H1 ;  /* 0x30000028ff2d7230 */ /* 0x000fe20000004100 */
[----:B-1----:R-:W-:Y:S01]  /*3cc0*/  FMUL.FTZ R81, R80, R111 ;  /* 0x0000006f50517220 */ /* 0x002fe20000410000 */
[--C-:B------:R-:W-:Y:S01]  /*3cd0*/  HADD2.F32 R40, -RZ, R41.reuse.H1_H1 ;  /* 0x30000029ff287230 */ /* 0x100fe20000004100 */
[C---:B------:R-:W-:Y:S01]  /*3ce0*/  FMUL.FTZ R107, R162.reuse, R107 ;  /* 0x0000006ba26b7220 */ /* 0x040fe20000410000 */
[----:B------:R-:W-:Y:S01]  /*3cf0*/  HADD2.F32 R104, -RZ, R41.H0_H0 ;  /* 0x20000029ff687230 */ /* 0x000fe20000004100 */
[----:B------:R-:W-:Y:S01]  /*3d00*/  FMUL.FTZ R106, R162, R45 ;  /* 0x0000002da26a7220 */ /* 0x000fe20000410000 */
[----:B------:R-:W-:Y:S01]  /*3d10*/  HADD2.F32 R111, -RZ, R42.H0_H0 ;  /* 0x2000002aff6f7230 */ /* 0x000fe20000004100 */
[----:B------:R-:W-:Y:S01]  /*3d20*/  MUFU.SIN R49, R37 ;  /* 0x0000002500317308 */ /* 0x000fe20000000400 */
[----:B0-----:R-:W-:Y:S01]  /*3d30*/  FMUL.FTZ R36, R63, R30 ;  /* 0x0000001e3f247220 */ /* 0x001fe20000410000 */
[----:B------:R-:W-:Y:S01]  /*3d40*/  HADD2.F32 R114, -RZ, R43.H1_H1 ;  /* 0x3000002bff727230 */ /* 0x000fe20000004100 */
[----:B------:R-:W-:-:S02]  /*3d50*/  FMUL.FTZ R41, R107, R96 ;  /* 0x000000606b297220 */ /* 0x000fc40000410000 */
[C---:B------:R-:W-:Y:S02]  /*3d60*/  FMUL.FTZ R46, R106.reuse, R96 ;  /* 0x000000606a2e7220 */ /* 0x040fe40000410000 */
[C---:B------:R-:W-:Y:S01]  /*3d70*/  FMUL.FTZ R103, R161.reuse, R40 ;  /* 0x00000028a1677220 */ /* 0x040fe20000410000 */
[----:B------:R0:W-:Y:S01]  /*3d80*/  MUFU.COS R51, R37 ;  /* 0x0000002500337308 */ /* 0x0001e20000000000 */
[-C--:B------:R-:W-:Y:S02]  /*3d90*/  FFMA.FTZ R40, R106, R97.reuse, R41 ;  /* 0x000000616a287223 */ /* 0x080fe40000010029 */
[----:B------:R-:W-:Y:S02]  /*3da0*/  FMUL.FTZ R104, R161, R104 ;  /* 0x00000068a1687220 */ /* 0x000fe40000410000 */
[----:B------:R-:W-:Y:S02]  /*3db0*/  FFMA.FTZ R41, R107, R97, -R46 ;  /* 0x000000616b297223 */ /* 0x000fe4000001082e */
[----:B---3--:R-:W-:Y:S01]  /*3dc0*/  FMUL.FTZ R80, R80, R109 ;  /* 0x0000006d50507220 */ /* 0x008fe20000410000 */
[----:B------:R-:W-:Y:S01]  /*3dd0*/  MUFU.SIN R102, R66 ;  /* 0x0000004200667308 */ /* 0x000fe20000000400 */
[----:B0-----:R-:W-:-:S02]  /*3de0*/  FMUL.FTZ R37, R61, R29 ;  /* 0x0000001d3d257220 */ /* 0x001fc40000410000 */
[----:B------:R-:W-:Y:S02]  /*3df0*/  FADD.FTZ R46, R103, R40 ;  /* 0x00000028672e7221 */ /* 0x000fe40000010000 */
[----:B------:R-:W-:Y:S02]  /*3e00*/  FMUL.RZ R50, R37, 0.15915493667125701904 ;  /* 0x3e22f98325327820 */ /* 0x000fe4000040c000 */
[----:B------:R-:W-:Y:S01]  /*3e10*/  FADD.FTZ R40, R104, R41 ;  /* 0x0000002968287221 */ /* 0x000fe20000010000 */
[----:B------:R-:W-:Y:S01]  /*3e20*/  MUFU.COS R54, R66 ;  /* 0x0000004200367308 */ /* 0x000fe20000000000 */
[----:B------:R-:W-:Y:S01]  /*3e30*/  HADD2.F32 R41, -RZ, R42.H1_H1 ;  /* 0x3000002aff297230 */ /* 0x000fe20000004100 */
[----:B------:R-:W-:Y:S02]  /*3e40*/  FMUL.FTZ R111, R160, R111 ;  /* 0x0000006fa06f7220 */ /* 0x000fe40000410000 */
[----:B------:R-:W-:Y:S02]  /*3e50*/  FMUL.FTZ R48, R94, R40 ;  /* 0x000000285e307220 */ /* 0x000fe40000410000 */
[----:B------:R-:W-:-:S02]  /*3e60*/  FMUL.FTZ R112, R160, R41 ;  /* 0x00000029a0707220 */ /* 0x000fc40000410000 */
[----:B------:R-:W0:Y:S01]  /*3e70*/  MUFU.SIN R100, R95 ;  /* 0x0000005f00647308 */ /* 0x000e220000000400 */
[----:B------:R-:W-:Y:S02]  /*3e80*/  FMUL.FTZ R41, R99, R96 ;  /* 0x0000006063297220 */ /* 0x000fe40000410000 */
[----:B------:R-:W-:-:S05]  /*3e90*/  FMUL.FTZ R114, R143, R114 ;  /* 0x000000728f727220 */ /* 0x000fca0000410000 */
[----:B------:R1:W2:Y:S08]  /*3ea0*/  MUFU.COS R66, R95 ;  /* 0x0000005f00427308 */ /* 0x0002b00000000000 */
[----:B------:R3:W-:Y:S01]  /*3eb0*/  MUFU.EX2 R110, R36 ;  /* 0x00000024006e7308 */ /* 0x0007e20000000800 */
[----:B0-----:R-:W-:Y:S02]  /*3ec0*/  FMUL.FTZ R100, R47, R100 ;  /* 0x000000642f647220 */ /* 0x001fe40000410000 */
[----:B-1----:R-:W-:-:S05]  /*3ed0*/  FMUL.FTZ R95, R67, R64 ;  /* 0x00000040435f7220 */ /* 0x002fca0000410000 */
[----:B------:R-:W-:Y:S01]  /*3ee0*/  MUFU.EX2 R44, R44 ;  /* 0x0000002c002c7308 */ /* 0x000fe20000000800 */
[----:B---3--:R-:W0:Y:S01]  /*3ef0*/  LDS.128 R36, [R60.X16+0x10] ;  /* 0x000010003c247984 */ /* 0x008e22000000cc00 */
[----:B--2---:R-:W-:Y:S02]  /*3f00*/  FMUL.FTZ R101, R47, R66 ;  /* 0x000000422f657220 */ /* 0x004fe40000410000 */
[----:B------:R-:W-:-:S04]  /*3f10*/  FMUL.FTZ R47, R94, R46 ;  /* 0x0000002e5e2f7220 */ /* 0x000fc80000410000 */
        /* <DEDUP_REMOVED lines=8> */
[----:B------:R-:W-:-:S02]  /*3fa0*/  FFMA.FTZ R43, R98, R97, R41 ;  /* 0x00000061622b7223 */ /* 0x000fc40000010029 */
[----:B------:R-:W-:Y:S02]  /*3fb0*/  FMUL.FTZ R115, R143, R40 ;  /* 0x000000288f737220 */ /* 0x000fe40000410000 */
[----:B------:R-:W-:Y:S01]  /*3fc0*/  FMUL.FTZ R40, R94, R43 ;  /* 0x0000002b5e287220 */ /* 0x000fe20000410000 */
[----:B------:R-:W3:Y:S01]  /*3fd0*/  MUFU.EX2 R55, R55 ;  /* 0x0000003700377308 */ /* 0x000ee20000000800 */
[----:B-1----:R-:W-:Y:S02]  /*3fe0*/  FMUL.FTZ R109, R44, R109 ;  /* 0x0000006d2c6d7220 */ /* 0x002fe40000410000 */
[C---:B------:R-:W-:Y:S02]  /*3ff0*/  FMUL.FTZ R113, R110.reuse, R51 ;  /* 0x000000336e717220 */ /* 0x040fe40000410000 */
[----:B------:R-:W-:Y:S02]  /*4000*/  FMUL.FTZ R110, R110, R49 ;  /* 0x000000316e6e7220 */ /* 0x000fe40000410000 */
[----:B--2---:R-:W-:-:S02]  /*4010*/  FMUL.FTZ R108, R44, R45 ;  /* 0x0000002d2c6c7220 */ /* 0x004fc40000410000 */
[-C--:B------:R-:W-:Y:S02]  /*4020*/  FMUL.FTZ R44, R92, R47.reuse ;  /* 0x0000002f5c2c7220 */ /* 0x080fe40000410000 */
[C---:B------:R-:W-:Y:S02]  /*4030*/  FFMA.FTZ R47, R93.reuse, R47, R46 ;  /* 0x0000002f5d2f7223 */ /* 0x040fe4000001002e */
[----:B------:R-:W-:Y:S02]  /*4040*/  FFMA.FTZ R44, R93, R42, -R44 ;  /* 0x0000002a5d2c7223 */ /* 0x000fe4000001082c */
[----:B------:R-:W-:Y:S01]  /*4050*/  FMUL.FTZ R42, R98, R96 ;  /* 0x00000060622a7220 */ /* 0x000fe20000410000 */
[--C-:B0-----:R-:W-:Y:S01]  /*4060*/  HADD2.F32 R117, -RZ, R36.reuse.H1_H1 ;  /* 0x30000024ff757230 */ /* 0x101fe20000004100 */
[----:B------:R-:W-:Y:S01]  /*4070*/  FADD.FTZ R44, R115, R44 ;  /* 0x0000002c732c7221 */ /* 0x000fe20000010000 */
[----:B------:R-:W-:Y:S01]  /*4080*/  HADD2.F32 R41, -RZ, R36.H0_H0 ;  /* 0x20000024ff297230 */ /* 0x000fe20000004100 */
[----:B------:R-:W-:Y:S01]  /*4090*/  FFMA.FTZ R42, R99, R97, -R42 ;  /* 0x00000061632a7223 */ /* 0x000fe2000001082a */
[----:B------:R-:W-:Y:S01]  /*40a0*/  HADD2.F32 R118, -RZ, R37.H0_H0 ;  /* 0x20000025ff767230 */ /* 0x000fe20000004100 */
[----:B------:R-:W-:Y:S01]  /*40b0*/  FADD.FTZ R47, R114, R47 ;  /* 0x0000002f722f7221 */ /* 0x000fe20000010000 */
[----:B------:R-:W-:Y:S01]  /*40c0*/  HADD2.F32 R121, -RZ, R38.H1_H1 ;  /* 0x30000026ff797230 */ /* 0x000fe20000004100 */
[-C--:B------:R-:W-:Y:S01]  /*40d0*/  FFMA.FTZ R40, R95, R42.reuse, -R40 ;  /* 0x0000002a5f287223 */ /* 0x080fe20000010828 */
[----:B------:R-:W-:Y:S01]  /*40e0*/  HADD2.F32 R122, -RZ, R39.H0_H0 ;  /* 0x20000027ff7a7230 */ /* 0x000fe20000004100 */
[----:B------:R-:W-:-:S02]  /*40f0*/  FMUL.FTZ R42, R94, R42 ;  /* 0x0000002a5e2a7220 */ /* 0x000fc40000410000 */
[CC--:B------:R-:W-:Y:S02]  /*4100*/  FMUL.FTZ R46, R90.reuse, R44.reuse ;  /* 0x0000002c5a2e7220 */ /* 0x0c0fe40000410000 */
[----:B------:R-:W-:Y:S02]  /*4110*/  FMUL.FTZ R45, R90, R47 ;  /* 0x0000002f5a2d7220 */ /* 0x000fe40000410000 */
[----:B------:R-:W-:Y:S02]  /*4120*/  FFMA.FTZ R42, R95, R43, R42 ;  /* 0x0000002b5f2a7223 */ /* 0x000fe4000001002a */
        /* <DEDUP_REMOVED lines=13> */
[C---:B------:R-:W-:Y:S02]  /*4200*/  FFMA.FTZ R37, R89.reuse, R45, -R42 ;  /* 0x0000002d59257223 */ /* 0x040fe4000001082a */
[----:B------:R-:W-:Y:S02]  /*4210*/  FFMA.FTZ R42, R89, R46, R43 ;  /* 0x0000002e592a7223 */ /* 0x000fe4000001002b */
[C---:B------:R-:W-:Y:S01]  /*4220*/  FMUL.FTZ R119, R11.reuse, R36 ;  /* 0x000000240b777220 */ /* 0x040fe20000410000 */
[----:B------:R-:W0:Y:S01]  /*4230*/  LDS.128 R44, [R60.X16+0x20] ;  /* 0x000020003c2c7984 */ /* 0x000e22000000cc00 */
[----:B------:R-:W-:-:S02]  /*4240*/  FMUL.FTZ R118, R11, R118 ;  /* 0x000000760b767220 */ /* 0x000fc40000410000 */
[----:B------:R-:W-:Y:S02]  /*4250*/  FADD.FTZ R43, R119, R42 ;  /* 0x0000002a772b7221 */ /* 0x000fe40000010000 */
[----:B------:R-:W-:Y:S02]  /*4260*/  FMUL.FTZ R36, R90, R41 ;  /* 0x000000295a247220 */ /* 0x000fe40000410000 */
[----:B------:R-:W-:Y:S01]  /*4270*/  FADD.FTZ R42, R118, R37 ;  /* 0x00000025762a7221 */ /* 0x000fe20000010000 */
[----:B------:R-:W-:Y:S01]  /*4280*/  HADD2.F32 R37, -RZ, R38.H0_H0 ;  /* 0x20000026ff257230 */ /* 0x000fe20000004100 */
[----:B------:R-:W-:Y:S02]  /*4290*/  FFMA.FTZ R36, R91, R40, -R36 ;  /* 0x000000285b247223 */ /* 0x000fe40000010824 */
[----:B------:R-:W-:Y:S02]  /*42a0*/  FMUL.FTZ R50, R86, R42 ;  /* 0x0000002a56327220 */ /* 0x000fe40000410000 */
[----:B------:R-:W-:-:S02]  /*42b0*/  FMUL.FTZ R40, R90, R40 ;  /* 0x000000285a287220 */ /* 0x000fc40000410000 */
[-C--:B------:R-:W-:Y:S02]  /*42c0*/  FMUL.FTZ R48, R86, R43.reuse ;  /* 0x0000002b56307220 */ /* 0x080fe40000410000 */
[----:B------:R-:W-:Y:S02]  /*42d0*/  FFMA.FTZ R50, R87, R43, R50 ;  /* 0x0000002b57327223 */ /* 0x000fe40000010032 */
[C---:B------:R-:W-:Y:S02]  /*42e0*/  FMUL.FTZ R121, R10.reuse, R121 ;  /* 0x000000790a797220 */ /* 0x040fe40000410000 */
[----:B------:R-:W-:Y:S02]  /*42f0*/  FFMA.FTZ R40, R91, R41, R40 ;  /* 0x000000295b287223 */ /* 0x000fe40000010028 */
[----:B------:R-:W-:Y:S02]  /*4300*/  FFMA.FTZ R41, R87, R42, -R48 ;  /* 0x0000002a57297223 */ /* 0x000fe40000010830 */
[----:B------:R-:W-:-:S02]  /*4310*/  FMUL.FTZ R120, R10, R37 ;  /* 0x000000250a787220 */ /* 0x000fc40000410000 */
[C---:B------:R-:W-:Y:S02]  /*4320*/  FMUL.FTZ R38, R88.reuse, R36 ;  /* 0x0000002458267220 */ /* 0x040fe40000410000 */
[----:B------:R-:W-:Y:S02]  /*4330*/  FADD.FTZ R50, R121, R50 ;  /* 0x0000003279327221 */ /* 0x000fe40000010000 */
[-C--:B------:R-:W-:Y:S02]  /*4340*/  FMUL.FTZ R37, R88, R40.reuse ;  /* 0x0000002858257220 */ /* 0x080fe40000410000 */
[----:B------:R-:W-:Y:S02]  /*4350*/  FADD.FTZ R41, R120, R41 ;  /* 0x0000002978297221 */ /* 0x000fe40000010000 */
[----:B------:R-:W-:Y:S02]  /*4360*/  FFMA.FTZ R38, R89, R40, R38 ;  /* 0x0000002859267223 */ /* 0x000fe40000010026 */
[----:B------:R-:W-:-:S02]  /*4370*/  FMUL.FTZ R40, R84, R50 ;  /* 0x0000003254287220 */ /* 0x000fc40000410000 */
[----:B------:R-:W-:Y:S01]  /*4380*/  FFMA.FTZ R37, R89, R36, -R37 ;  /* 0x0000002459257223 */ /* 0x000fe20000010825 */
[----:B------:R-:W-:Y:S01]  /*4390*/  HADD2.F32 R36, -RZ, R39.H1_H1 ;  /* 0x30000027ff247230 */ /* 0x000fe20000004100 */
[-C--:B------:R-:W-:Y:S02]  /*43a0*/  FMUL.FTZ R42, R84, R41.reuse ;  /* 0x00000029542a7220 */ /* 0x080fe40000410000 */
[----:B------:R-:W-:Y:S02]  /*43b0*/  FFMA.FTZ R41, R85, R41, -R40 ;  /* 0x0000002955297223 */ /* 0x000fe40000010828 */
[C---:B------:R-:W-:Y:S02]  /*43c0*/  FMUL.FTZ R39, R86.reuse, R37 ;  /* 0x0000002556277220 */ /* 0x040fe40000410000 */
[----:B------:R-:W-:Y:S02]  /*43d0*/  FMUL.FTZ R40, R86, R38 ;  /* 0x0000002656287220 */ /* 0x000fe40000410000 */
[----:B------:R-:W-:-:S02]  /*43e0*/  FMUL.FTZ R122, R9, R122 ;  /* 0x0000007a097a7220 */ /* 0x000fc40000410000 */
[----:B------:R-:W-:Y:S02]  /*43f0*/  FFMA.FTZ R42, R85, R50, R42 ;  /* 0x00000032552a7223 */ /* 0x000fe4000001002a */
[----:B------:R-:W-:Y:S02]  /*4400*/  FMUL.FTZ R123, R9, R36 ;  /* 0x00000024097b7220 */ /* 0x000fe40000410000 */
[C---:B------:R-:W-:Y:S02]  /*4410*/  FFMA.FTZ R39, R87.reuse, R38, R39 ;  /* 0x0000002657277223 */ /* 0x040fe40000010027 */
[----:B------:R-:W-:Y:S02]  /*4420*/  FFMA.FTZ R40, R87, R37, -R40 ;  /* 0x0000002557287223 */ /* 0x000fe40000010828 */
[----:B------:R-:W-:Y:S02]  /*4430*/  FADD.FTZ R41, R122, R41 ;  /* 0x000000297a297221 */ /* 0x000fe40000010000 */
[----:B------:R-:W-:-:S02]  /*4440*/  FADD.FTZ R42, R123, R42 ;  /* 0x0000002a7b2a7221 */ /* 0x000fc40000010000 */
[C---:B------:R-:W-:Y:S02]  /*4450*/  FMUL.FTZ R36, R84.reuse, R39 ;  /* 0x0000002754247220 */ /* 0x040fe40000410000 */
[----:B------:R-:W-:Y:S02]  /*4460*/  FMUL.FTZ R38, R84, R40 ;  /* 0x0000002854267220 */ /* 0x000fe40000410000 */
[C---:B------:R-:W-:Y:S02]  /*4470*/  FMUL.FTZ R37, R82.reuse, R41 ;  /* 0x0000002952257220 */ /* 0x040fe40000410000 */
[----:B------:R-:W-:Y:S02]  /*4480*/  FMUL.FTZ R48, R82, R42 ;  /* 0x0000002a52307220 */ /* 0x000fe40000410000 */
[C---:B------:R-:W-:Y:S02]  /*4490*/  FFMA.FTZ R56, R85.reuse, R40, -R36 ;  /* 0x0000002855387223 */ /* 0x040fe40000010824 */
[----:B------:R-:W-:-:S02]  /*44a0*/  FFMA.FTZ R58, R85, R39, R38 ;  /* 0x00000027553a7223 */ /* 0x000fc40000010026 */
[C---:B------:R-:W-:Y:S02]  /*44b0*/  FFMA.FTZ R66, R83.reuse, R42, R37 ;  /* 0x0000002a53427223 */ /* 0x040fe40000010025 */
[----:B------:R1:W2:Y:S01]  /*44c0*/  LDG.E.128 R36, [R52.64+0x400] ;  /* 0x0004001234247981 */ /* 0x0002a2000c1e1d00 */
[----:B------:R-:W-:Y:S02]  /*44d0*/  FFMA.FTZ R59, R83, R41, -R48 ;  /* 0x00000029533b7223 */ /* 0x000fe40000010830 */
[C---:B---3--:R-:W-:Y:S01]  /*44e0*/  FMUL.FTZ R105, R55.reuse, R54 ;  /* 0x0000003637697220 */ /* 0x048fe20000410000 */
[----:B------:R1:W3:Y:S01]  /*44f0*/  LDG.E.128 R40, [R52.64+0x200] ;  /* 0x0002001234287981 */ /* 0x0002e2000c1e1d00 */
[----:B------:R-:W-:-:S03]  /*4500*/  FMUL.FTZ R102, R55, R102 ;  /* 0x0000006637667220 */ /* 0x000fc60000410000 */
[----:B------:R1:W4:Y:S01]  /*4510*/  LDG.E.128 R48, [R52.64] ;  /* 0x0000001234307981 */ /* 0x000322000c1e1d00 */
[--C-:B0-----:R-:W-:Y:S02]  /*4520*/  HADD2.F32 R57, -RZ, R44.reuse.H0_H0 ;  /* 0x2000002cff397230 */ /* 0x101fe40000004100 */
[----:B------:R-:W-:Y:S01]  /*4530*/  HADD2.F32 R125, -RZ, R44.H1_H1 ;  /* 0x3000002cff7d7230 */ /* 0x000fe20000004100 */
[----:B-1----:R-:W5:Y:S02]  /*4540*/  LDG.E.128 R52, [R52.64+0x600] ;  /* 0x0006001234347981 */ /* 0x002f64000c1e1d00 */
        /* <DEDUP_REMOVED lines=44> */
[----:B------:R-:W-:Y:S01]  /*4810*/  FADD.FTZ R47, R130, R47 ;  /* 0x0000002f822f7221 */ /* 0x000fe20000010000 */
[--C-:B0-----:R-:W-:Y:S01]  /*4820*/  HADD2.F32 R133, -RZ, R56.reuse.H1_H1 ;  /* 0x30000038ff857230 */ /* 0x101fe20000004100 */
[-C--:B------:R-:W-:Y:S01]  /*4830*/  FFMA.FTZ R46, R79, R44.reuse, -R45 ;  /* 0x0000002c4f2e7223 */ /* 0x080fe2000001082d */
[----:B------:R-:W-:Y:S01]  /*4840*/  HADD2.F32 R45, -RZ, R56.H0_H0 ;  /* 0x20000038ff2d7230 */ /* 0x000fe20000004100 */
[----:B------:R-:W-:Y:S02]  /*4850*/  FMUL.RZ R65, R61, 0.15915493667125701904 ;  /* 0x3e22f9833d417820 */ /* 0x000fe4000040c000 */
[----:B------:R-:W-:Y:S02]  /*4860*/  FMUL.FTZ R44, R78, R44 ;  /* 0x0000002c4e2c7220 */ /* 0x000fe40000410000 */
[----:B------:R-:W-:-:S02]  /*4870*/  FMUL.FTZ R132, R100, R66 ;  /* 0x0000004264847220 */ /* 0x000fc40000410000 */
[-C--:B------:R-:W-:Y:S02]  /*4880*/  FMUL.FTZ R61, R100, R47.reuse ;  /* 0x0000002f643d7220 */ /* 0x080fe40000410000 */
[----:B------:R-:W-:Y:S02]  /*4890*/  FFMA.FTZ R44, R79, R64, R44 ;  /* 0x000000404f2c7223 */ /* 0x000fe4000001002c */
[C---:B------:R-:W-:Y:S02]  /*48a0*/  FFMA.FTZ R56, R101.reuse, R47, R132 ;  /* 0x0000002f65387223 */ /* 0x040fe40000010084 */
[C---:B------:R-:W-:Y:S02]  /*48b0*/  FMUL.FTZ R133, R4.reuse, R133 ;  /* 0x0000008504857220 */ /* 0x040fe40000410000 */
[----:B------:R-:W-:Y:S02]  /*48c0*/  FFMA.FTZ R61, R101, R66, -R61 ;  /* 0x00000042653d7223 */ /* 0x000fe4000001083d */
[----:B------:R-:W-:-:S02]  /*48d0*/  FMUL.FTZ R132, R4, R45 ;  /* 0x0000002d04847220 */ /* 0x000fc40000410000 */
[----:B------:R-:W-:Y:S02]  /*48e0*/  FMUL.FTZ R134, R63, R28 ;  /* 0x0000001c3f867220 */ /* 0x000fe40000410000 */
[----:B------:R-:W-:Y:S02]  /*48f0*/  FMUL.FTZ R45, R102, R44 ;  /* 0x0000002c662d7220 */ /* 0x000fe40000410000 */
[----:B------:R-:W-:Y:S02]  /*4900*/  FADD.FTZ R63, R133, R56 ;  /* 0x00000038853f7221 */ /* 0x000fe40000010000 */
[----:B------:R-:W-:Y:S02]  /*4910*/  FADD.FTZ R61, R132, R61 ;  /* 0x0000003d843d7221 */ /* 0x000fe40000010000 */
[-C--:B------:R-:W-:Y:S02]  /*4920*/  FMUL.FTZ R56, R102, R46.reuse ;  /* 0x0000002e66387220 */ /* 0x080fe40000410000 */
        /* <DEDUP_REMOVED lines=132> */
[----:B------:R1:W-:Y:S01]  /*5170*/  STS.128 [R62.X16+0x1280], R40 ;  /* 0x001280283e007388 */ /* 0x0003e2000000cc00 */
        /* <DEDUP_REMOVED lines=10> */
[----:B----4-:R-:W-:Y:S02]  /*5220*/  STS.128 [R62.X16+0x1080], R48 ;  /* 0x001080303e007388 */ /* 0x010fe4000000cc00 */
[----:B------:R-:W-:Y:S02]  /*5230*/  @!P2 LOP3.LUT R144, R40, 0x7ffffff0, RZ, 0xc0, !PT ;  /* 0x7ffffff02890a812 */ /* 0x000fe400078ec0ff */
[----:B-----5:R-:W-:Y:S01]  /*5240*/  STS.128 [R62.X16+0x1680], R52 ;  /* 0x001680343e007388 */ /* 0x020fe2000000cc00 */
        /* <DEDUP_REMOVED lines=80> */
.L_x_1384:
        /* <DEDUP_REMOVED lines=16> */
.L_x_1385:
[----:B------:R-:W-:Y:S05]  /*5850*/  BSYNC B0 ;  /* 0x0000000000007941 */ /* 0x000fea0003800000 */
.L_x_1383:
[----:B------:R-:W0:Y:S01]  /*5860*/  S2R R145, SR_TID.X ;  /* 0x0000000000917919 */ /* 0x000e220000002100 */
[----:B------:R-:W-:Y:S03]  /*5870*/  BSSY B0, `(.L_x_1386) ;  /* 0x0000082000007945 */ /* 0x000fe60003800000 */
[----:B------:R-:W-:Y:S01]  /*5880*/  BAR.SYNC.DEFER_BLOCKING 0x0 ;  /* 0x0000000000007b1d */ /* 0x000fe20000010000 */
[----:B0-----:R-:W-:-:S13]  /*5890*/  ISETP.NE.AND P0, PT, R145, RZ, PT ;  /* 0x000000ff9100720c */ /* 0x001fda0003f05270 */
[----:B----4-:R-:W0:Y:S02]  /*58a0*/  @P0 LDS.64 R36, [0x2138] ;  /* 0x00213800ff240984 */ /* 0x010e240000000a00 */
        /* <DEDUP_REMOVED lines=126> */
.L_x_1387:
[----:B------:R-:W-:Y:S05]  /*6090*/  BSYNC B0 ;  /* 0x0000000000007941 */ /* 0x000fea0003800000 */
.L_x_1386:
        /* <DEDUP_REMOVED lines=54> */
.L_x_1382:
[----:B------:R-:W-:Y:S01]  /*6400*/  BAR.SYNC.DEFER_BLOCKING 0x0 ;  /* 0x0000000000007b1d */ /* 0x000fe20000010000 */
[----:B------:R-:W-:Y:S01]  /*6410*/  LEA R0, R163, R164, 0x1 ;  /* 0x000000a4a3007211 */ /* 0x000fe200078e08ff */
[----:B------:R-:W-:Y:S01]  /*6420*/  USHF.L.U32 UR23, UR6, 0xa, URZ ;  /* 0x0000000a06177899 */ /* 0x000fe2000800063f */
[----:B------:R-:W-:-:S02]  /*6430*/  F2FP.PACK_AB R7, R20, R21 ;  /* 0x000000151407723e */ /* 0x000fc400000000ff */
        /* <DEDUP_REMOVED lines=9> */
[----:B------:R-:W-:Y:S01]  /*64d0*/  UIMAD UR16, UR21, UR16, URZ ;  /* 0x00000010151072a4 */ /* 0x000fe2000f8e023f */
[----:B------:R-:W-:Y:S01]  /*64e0*/  F2FP.PACK_AB R9, R16, R17 ;  /* 0x000000111009723e */ /* 0x000fe200000000ff */
[----:B------:R-:W-:Y:S01]  /*64f0*/  ULDC UR17, c[0x0][0x208] ;  /* 0x0000820000117ab9 */ /* 0x000fe20000000800 */
[----:B------:R-:W-:Y:S01]  /*6500*/  F2FP.PACK_AB R8, R18, R19 ;  /* 0x000000131208723e */ /* 0x000fe200000000ff */
[----:B------:R-:W-:Y:S01]  /*6510*/  ULDC UR22, c[0x0][0x1f8] ;  /* 0x00007e0000167ab9 */ /* 0x000fe20000000800 */
[----:B------:R-:W-:-:S02]  /*6520*/  IADD3 R54, R164, R163, RZ ;  /* 0x000000a3a4367210 */ /* 0x000fc40007ffe0ff */
[----:B------:R-:W-:Y:S02]  /*6530*/  MOV R2, UR23 ;  /* 0x0000001700027c02 */ /* 0x000fe40008000f00 */
[----:B------:R-:W-:Y:S01]  /*6540*/  MOV R3, UR24 ;  /* 0x0000001800037c02 */ /* 0x000fe20008000f00 */
[----:B------:R0:W-:Y:S01]  /*6550*/  STS.128 [R0.X16], R4 ;  /* 0x0000000400007388 */ /* 0x0001e2000000cc00 */
[----:B-1----:R-:W-:Y:S01]  /*6560*/  MOV R37, UR7 ;  /* 0x0000000700257c02 */ /* 0x002fe20008000f00 */
[----:B------:R-:W-:Y:S02]  /*6570*/  UIMAD UR7, UR20, UR17, URZ ;  /* 0x00000011140772a4 */ /* 0x000fe4000f8e023f */
[----:B------:R1:W-:Y:S01]  /*6580*/  STS.128 [R0.X16+0x10], R8 ;  /* 0x0000100800007388 */ /* 0x0003e2000000cc00 */
[----:B------:R-:W-:-:S06]  /*6590*/  NOP ;  /* 0x0000000000007918 */ /* 0x000fcc0000000000 */
[----:B------:R-:W2:Y:S01]  /*65a0*/  LDS.128 R32, [R54.X16] ;  /* 0x0000000036207984 */ /* 0x000ea2000000cc00 */
[----:B------:R-:W-:-:S03]  /*65b0*/  IMAD R37, R76, c[0x0][0x204], R37 ;  /* 0x000081004c257a24 */ /* 0x000fc600078e0225 */
[----:B------:R-:W3:Y:S01]  /*65c0*/  LDS.128 R28, [R54.X16+0x200] ;  /* 0x00020000361c7984 */ /* 0x000ee2000000cc00 */
[----:B0-----:R-:W-:Y:S01]  /*65d0*/  MOV R7, UR16 ;  /* 0x0000001000077c02 */ /* 0x001fe20008000f00 */
[C---:B------:R-:W-:Y:S01]  /*65e0*/  IMAD.WIDE.U32 R4, R76.reuse, c[0x0][0x200], R2 ;  /* 0x000080004c047a25 */ /* 0x040fe200078e0002 */
[----:B------:R-:W-:Y:S01]  /*65f0*/  UIMAD UR16, UR20, UR22, URZ ;  /* 0x00000016141072a4 */ /* 0x000fe2000f8e023f */
[----:B-1----:R-:W-:Y:S02]  /*6600*/  MOV R8, UR7 ;  /* 0x0000000700087c02 */ /* 0x002fe40008000f00 */
[C---:B------:R-:W-:Y:S01]  /*6610*/  IMAD R9, R76.reuse, c[0x0][0x1f4], R7 ;  /* 0x00007d004c097a24 */ /* 0x040fe200078e0207 */
[----:B------:R-:W-:Y:S01]  /*6620*/  IADD3 R5, R5, R37, RZ ;  /* 0x0000002505057210 */ /* 0x000fe20007ffe0ff */
[----:B------:R-:W-:Y:S01]  /*6630*/  IMAD.WIDE.U32 R6, R76, c[0x0][0x1f0], R2 ;  /* 0x00007c004c067a25 */ /* 0x000fe200078e0002 */
[----:B------:R-:W-:-:S03]  /*6640*/  MOV R10, UR16 ;  /* 0x00000010000a7c02 */ /* 0x000fc60008000f00 */
[----:B------:R-:W-:Y:S01]  /*6650*/  IMAD.WIDE.U32 R4, R77, c[0x0][0x208], R4 ;  /* 0x000082004d047a25 */ /* 0x000fe200078e0004 */
[----:B------:R-:W-:-:S03]  /*6660*/  IADD3 R7, R7, R9, RZ ;  /* 0x0000000907077210 */ /* 0x000fc60007ffe0ff */
[C---:B------:R-:W-:Y:S01]  /*6670*/  IMAD R9, R77.reuse, c[0x0][0x20c], R8 ;  /* 0x000083004d097a24 */ /* 0x040fe200078e0208 */
[----:B------:R-:W-:Y:S01]  /*6680*/  LEA R36, P0, R4, c[0x0][0x258], 0x1 ;  /* 0x0000960004247a11 */ /* 0x000fe200078008ff */
[C---:B------:R-:W-:Y:S02]  /*6690*/  IMAD R11, R77.reuse, c[0x0][0x1fc], R10 ;  /* 0x00007f004d0b7a24 */ /* 0x040fe400078e020a */
[----:B------:R-:W-:Y:S01]  /*66a0*/  IMAD.WIDE.U32 R6, R77, c[0x0][0x1f8], R6 ;  /* 0x00007e004d067a25 */ /* 0x000fe200078e0006 */
[----:B------:R-:W-:-:S04]  /*66b0*/  IADD3 R9, R5, R9, RZ ;  /* 0x0000000905097210 */ /* 0x000fc80007ffe0ff */
        /* <DEDUP_REMOVED lines=31> */
[--C-:B------:R-:W-:Y:S02]  /*68b0*/  HADD2.F32 R37, -RZ, R7.reuse.H1_H1 ;  /* 0x30000007ff257230 */ /* 0x100fe40000004100 */
[----:B------:R-:W-:Y:S02]  /*68c0*/  HADD2.F32 R36, -RZ, R7.H0_H0 ;  /* 0x20000007ff247230 */ /* 0x000fe40000004100 */
[----:B------:R-:W-:Y:S01]  /*68d0*/  HADD2.F32 R34, -RZ, R6.H1_H1 ;  /* 0x30000006ff227230 */ /* 0x000fe20000004100 */
[----:B------:R-:W-:Y:S01]  /*68e0*/  FMUL.FTZ R6, R33, -1.4426950216293334961 ;  /* 0xbfb8aa3b21067820 */ /* 0x000fe20000410000 */
[--C-:B-1----:R-:W-:Y:S01]  /*68f0*/  HADD2.F32 R39, -RZ, R8.reuse.H0_H0 ;  /* 0x20000008ff277230 */ /* 0x102fe20000004100 */
[----:B------:R-:W-:Y:S01]  /*6900*/  FMUL.FTZ R38, R37, -1.4426950216293334961 ;  /* 0xbfb8aa3b25267820 */ /* 0x000fe20000410000 */
[----:B------:R-:W-:Y:S01]  /*6910*/  HADD2.F32 R40, -RZ, R8.H1_H1 ;  /* 0x30000008ff287230 */ /* 0x000fe20000004100 */
        /* <DEDUP_REMOVED lines=11> */
[----:B------:R-:W-:Y:S01]  /*69d0*/  HADD2.F32 R50, -RZ, R11.H1_H1 ;  /* 0x3000000bff327230 */ /* 0x000fe20000004100 */
[----:B------:R-:W-:Y:S01]  /*69e0*/  FMUL.FTZ R44, R43, -1.4426950216293334961 ;  /* 0xbfb8aa3b2b2c7820 */ /* 0x000fe20000410000 */
[----:B------:R-:W-:Y:S01]  /*69f0*/  HADD2.F32 R48, -RZ, R4.H0_H0 ;  /* 0x20000004ff307230 */ /* 0x000fe20000004100 */
[----:B------:R-:W-:Y:S01]  /*6a00*/  FMUL.FTZ R10, R45, -1.4426950216293334961 ;  /* 0xbfb8aa3b2d0a7820 */ /* 0x000fe20000410000 */
[----:B------:R-:W-:Y:S01]  /*6a10*/  HADD2.F32 R29, -RZ, R5.H0_H0 ;  /* 0x20000005ff1d7230 */ /* 0x000fe20000004100 */
[----:B------:R-:W-:Y:S01]  /*6a20*/  FMUL.FTZ R47, R46, -1.4426950216293334961 ;  /* 0xbfb8aa3b2e2f7820 */ /* 0x000fe20000410000 */
[----:B------:R-:W-:Y:S01]  /*6a30*/  HADD2.F32 R42, -RZ, R9.H0_H0 ;  /* 0x20000009ff2a7230 */ /* 0x000fe20000004100 */
[----:B------:R-:W-:Y:S01]  /*6a40*/  FMUL.FTZ R51, R50, -1.4426950216293334961 ;  /* 0xbfb8aa3b32337820 */ /* 0x000fe20000410000 */
[----:B------:R-:W-:Y:S01]  /*6a50*/  HADD2.F32 R49, -RZ, R11.H0_H0 ;  /* 0x2000000bff317230 */ /* 0x000fe20000004100 */
[----:B------:R-:W0:Y:S01]  /*6a60*/  MUFU.EX2 R6, R6 ;  /* 0x0000000600067308 */ /* 0x000e220000000800 */
[----:B------:R-:W-:-:S02]  /*6a70*/  FMUL.FTZ R4, R48, -1.4426950216293334961 ;  /* 0xbfb8aa3b30047820 */ /* 0x000fc40000410000 */
[----:B------:R-:W-:Y:S02]  /*6a80*/  FMUL.FTZ R5, R29, -1.4426950216293334961 ;  /* 0xbfb8aa3b1d057820 */ /* 0x000fe40000410000 */
[----:B------:R-:W-:Y:S02]  /*6a90*/  FMUL.FTZ R9, R42, -1.4426950216293334961 ;  /* 0xbfb8aa3b2a097820 */ /* 0x000fe40000410000 */
[----:B------:R-:W-:Y:S01]  /*6aa0*/  FMUL.FTZ R11, R49, -1.4426950216293334961 ;  /* 0xbfb8aa3b310b7820 */ /* 0x000fe20000410000 */
        /* <DEDUP_REMOVED lines=29> */
[----:B------:R-:W1:Y:S01]  /*6c80*/  MUFU.RCP R6, R6 ;  /* 0x0000000600067308 */ /* 0x000e620000001000 */
[----:B--2---:R-:W-:-:S07]  /*6c90*/  FADD.FTZ R9, R9, 1 ;  /* 0x3f80000009097421 */ /* 0x004fce0000010000 */
[----:B------:R-:W2:Y:S01]  /*6ca0*/  MUFU.RCP R57, R7 ;  /* 0x0000000700397308 */ /* 0x000ea20000001000 */
[----:B0-----:R-:W-:-:S07]  /*6cb0*/  FADD.FTZ R11, R11, 1 ;  /* 0x3f8000000b0b7421 */ /* 0x001fce0000010000 */
[----:B------:R-:W0:Y:S01]  /*6cc0*/  MUFU.RCP R38, R38 ;  /* 0x0000002600267308 */ /* 0x000e220000001000 */
[----:B-1----:R-:W-:-:S04]  /*6cd0*/  FMUL.FTZ R6, R33, R6 ;  /* 0x0000000621067220 */ /* 0x002fc80000410000 */
[----:B------:R-:W-:-:S03]  /*6ce0*/  FMUL.FTZ R6, R6, R23 ;  /* 0x0000001706067220 */ /* 0x000fc60000410000 */
[----:B------:R-:W-:Y:S01]  /*6cf0*/  MUFU.RCP R55, R28 ;  /* 0x0000001c00377308 */ /* 0x000fe20000001000 */
[----:B--2---:R-:W-:-:S04]  /*6d00*/  FMUL.FTZ R36, R36, R57 ;  /* 0x0000003924247220 */ /* 0x004fc80000410000 */
[----:B------:R-:W-:-:S03]  /*6d10*/  FMUL.FTZ R36, R36, R21 ;  /* 0x0000001524247220 */ /* 0x000fc60000410000 */
[----:B------:R-:W-:Y:S01]  /*6d20*/  MUFU.RCP R35, R35 ;  /* 0x0000002300237308 */ /* 0x000fe20000001000 */
[----:B0-----:R-:W-:-:S04]  /*6d30*/  FMUL.FTZ R37, R37, R38 ;  /* 0x0000002625257220 */ /* 0x001fc80000410000 */
[----:B------:R-:W-:-:S03]  /*6d40*/  FMUL.FTZ R37, R37, R20 ;  /* 0x0000001425257220 */ /* 0x000fc60000410000 */
[----:B------:R-:W0:Y:S08]  /*6d50*/  MUFU.RCP R8, R8 ;  /* 0x0000000800087308 */ /* 0x000e300000001000 */
[----:B------:R-:W-:Y:S08]  /*6d60*/  MUFU.RCP R41, R41 ;  /* 0x0000002900297308 */ /* 0x000ff00000001000 */
[----:B------:R-:W1:Y:S01]  /*6d70*/  MUFU.RCP R53, R4 ;  /* 0x0000000400357308 */ /* 0x000e620000001000 */
[----:B0-----:R-:W-:-:S04]  /*6d80*/  FMUL.FTZ R8, R39, R8 ;  /* 0x0000000827087220 */ /* 0x001fc80000410000 */
[----:B------:R-:W-:-:S03]  /*6d90*/  FMUL.FTZ R8, R8, R19 ;  /* 0x0000001308087220 */ /* 0x000fc60000410000 */
[----:B------:R0:W2:Y:S08]  /*6da0*/  MUFU.RCP R52, R5 ;  /* 0x0000000500347308 */ /* 0x0000b00000001000 */
[----:B------:R-:W3:Y:S01]  /*6db0*/  MUFU.RCP R31, R31 ;  /* 0x0000001f001f7308 */ /* 0x000ee20000001000 */
[----:B-1----:R-:W-:Y:S02]  /*6dc0*/  FMUL.FTZ R48, R48, R53 ;  /* 0x0000003530307220 */ /* 0x002fe40000410000 */
[----:B0-----:R-:W-:-:S02]  /*6dd0*/  FMUL.FTZ R5, R32, R55 ;  /* 0x0000003720057220 */ /* 0x001fc40000410000 */
[----:B------:R-:W-:Y:S02]  /*6de0*/  FMUL.FTZ R48, R48, R27 ;  /* 0x0000001b30307220 */ /* 0x000fe40000410000 */
[----:B------:R-:W-:Y:S01]  /*6df0*/  FMUL.FTZ R5, R5, R26 ;  /* 0x0000001a05057220 */ /* 0x000fe20000410000 */
[----:B------:R0:W1:Y:S01]  /*6e00*/  MUFU.RCP R59, R9 ;  /* 0x00000009003b7308 */ /* 0x0000620000001000 */
[----:B--2---:R-:W-:-:S03]  /*6e10*/  FMUL.FTZ R4, R29, R52 ;  /* 0x000000341d047220 */ /* 0x004fc60000410000 */
[----:B------:R-:W-:Y:S01]  /*6e20*/  F2FP.PACK_AB R48, R5, R48 ;  /* 0x000000300530723e */ /* 0x000fe200000000ff */
[----:B------:R-:W-:Y:S01]  /*6e30*/  FMUL.FTZ R4, R4, R25 ;  /* 0x0000001904047220 */ /* 0x000fe20000410000 */
[----:B------:R-:W-:Y:S01]  /*6e40*/  MOV R5, UR7 ;  /* 0x0000000700057c02 */ /* 0x000fe20008000f00 */
[----:B------:R-:W-:Y:S01]  /*6e50*/  ULDC UR7, c[0x0][0x218] ;  /* 0x0000860000077ab9 */ /* 0x000fe20000000800 */
[----:B------:R-:W2:Y:S01]  /*6e60*/  MUFU.RCP R44, R44 ;  /* 0x0000002c002c7308 */ /* 0x000ea20000001000 */
[----:B0-----:R-:W-:Y:S01]  /*6e70*/  FMUL.FTZ R9, R34, R35 ;  /* 0x0000002322097220 */ /* 0x001fe20000410000 */
[----:B------:R-:W-:Y:S01]  /*6e80*/  UIMAD UR7, UR20, UR7, URZ ;  /* 0x00000007140772a4 */ /* 0x000fe2000f8e023f */
[----:B---3--:R-:W-:Y:S02]  /*6e90*/  FMUL.FTZ R7, R30, R31 ;  /* 0x0000001f1e077220 */ /* 0x008fe40000410000 */
[----:B------:R-:W-:Y:S02]  /*6ea0*/  FMUL.FTZ R9, R9, R22 ;  /* 0x0000001609097220 */ /* 0x000fe40000410000 */
[----:B------:R-:W-:Y:S01]  /*6eb0*/  FMUL.FTZ R7, R7, R24 ;  /* 0x0000001807077220 */ /* 0x000fe20000410000 */
[----:B------:R-:W0:Y:S01]  /*6ec0*/  MUFU.RCP R10, R10 ;  /* 0x0000000a000a7308 */ /* 0x000e220000001000 */
[----:B-1----:R-:W-:-:S02]  /*6ed0*/  FMUL.FTZ R42, R42, R59 ;  /* 0x0000003b2a2a7220 */ /* 0x002fc40000410000 */
[----:B------:R-:W-:Y:S02]  /*6ee0*/  IMAD R5, R76, c[0x0][0x214], R5 ;  /* 0x000085004c057a24 */ /* 0x000fe400078e0205 */
[----:B------:R-:W-:-:S03]  /*6ef0*/  FMUL.FTZ R42, R42, R17 ;  /* 0x000000112a2a7220 */ /* 0x000fc60000410000 */
[----:B------:R-:W1:Y:S01]  /*6f00*/  MUFU.RCP R47, R47 ;  /* 0x0000002f002f7308 */ /* 0x000e620000001000 */
[----:B--2---:R-:W-:Y:S01]  /*6f10*/  FMUL.FTZ R43, R43, R44 ;  /* 0x0000002c2b2b7220 */ /* 0x004fe20000410000 */
[----:B------:R-:W-:-:S03]  /*6f20*/  IADD3 R3, R3, R5, RZ ;  /* 0x0000000503037210 */ /* 0x000fc60007ffe0ff */
[----:B------:R-:W-:Y:S02]  /*6f30*/  FMUL.FTZ R43, R43, R16 ;  /* 0x000000102b2b7220 */ /* 0x000fe40000410000 */
[----:B------:R-:W-:Y:S01]  /*6f40*/  IMAD.WIDE.U32 R2, R77, c[0x0][0x218], R2 ;  /* 0x000086004d027a25 */ /* 0x000fe200078e0002 */
[----:B------:R2:W3:Y:S03]  /*6f50*/  MUFU.RCP R28, R11 ;  /* 0x0000000b001c7308 */ /* 0x0004e60000001000 */
[----:B0-----:R-:W-:-:S04]  /*6f60*/  FMUL.FTZ R10, R45, R10 ;  /* 0x0000000a2d0a7220 */ /* 0x001fc80000410000 */
[----:B------:R-:W-:Y:S01]  /*6f70*/  FMUL.FTZ R10, R10, R15 ;  /* 0x0000000f0a0a7220 */ /* 0x000fe20000410000 */
[----:B------:R-:W0:Y:S01]  /*6f80*/  MUFU.RCP R51, R51 ;  /* 0x0000003300337308 */ /* 0x000e220000001000 */
[----:B--2---:R-:W-:Y:S02]  /*6f90*/  FMUL.FTZ R11, R40, R41 ;  /* 0x00000029280b7220 */ /* 0x004fe40000410000 */
[----:B-1----:R-:W-:Y:S02]  /*6fa0*/  FMUL.FTZ R21, R46, R47 ;  /* 0x0000002f2e157220 */ /* 0x002fe40000410000 */
[----:B------:R-:W-:Y:S01]  /*6fb0*/  FMUL.FTZ R11, R11, R18 ;  /* 0x000000120b0b7220 */ /* 0x000fe20000410000 */
[----:B------:R-:W-:Y:S01]  /*6fc0*/  BAR.SYNC.DEFER_BLOCKING 0x0 ;  /* 0x0000000000007b1d */ /* 0x000fe20000010000 */
[----:B------:R-:W-:Y:S02]  /*6fd0*/  FMUL.FTZ R21, R21, R14 ;  /* 0x0000000e15157220 */ /* 0x000fe40000410000 */
[----:B---3--:R-:W-:Y:S01]  /*6fe0*/  FMUL.FTZ R20, R49, R28 ;  /* 0x0000001c31147220 */ /* 0x008fe20000410000 */
[----:B------:R-:W-:-:S02]  /*6ff0*/  F2FP.PACK_AB R8, R11, R8 ;  /* 0x000000080b08723e */ /* 0x000fc400000000ff */
[----:B------:R-:W-:Y:S01]  /*7000*/  F2FP.PACK_AB R49, R7, R4 ;  /* 0x000000040731723e */ /* 0x000fe200000000ff */
[----:B------:R-:W-:Y:S01]  /*7010*/  FMUL.FTZ R20, R20, R13 ;  /* 0x0000000d14147220 */ /* 0x000fe20000410000 */
[----:B------:R-:W-:Y:S01]  /*7020*/  F2FP.PACK_AB R10, R21, R10 ;  /* 0x0000000a150a723e */ /* 0x000fe200000000ff */
[----:B0-----:R-:W-:Y:S01]  /*7030*/  FMUL.FTZ R23, R50, R51 ;  /* 0x0000003332177220 */ /* 0x001fe20000410000 */
[----:B------:R-:W-:Y:S02]  /*7040*/  F2FP.PACK_AB R50, R9, R6 ;  /* 0x000000060932723e */ /* 0x000fe400000000ff */
[----:B------:R-:W-:Y:S01]  /*7050*/  F2FP.PACK_AB R51, R37, R36 ;  /* 0x000000242533723e */ /* 0x000fe200000000ff */
[----:B------:R-:W-:Y:S01]  /*7060*/  FMUL.FTZ R23, R23, R12 ;  /* 0x0000000c17177220 */ /* 0x000fe20000410000 */
[----:B------:R-:W-:Y:S02]  /*7070*/  F2FP.PACK_AB R9, R43, R42 ;  /* 0x0000002a2b09723e */ /* 0x000fe400000000ff */
[----:B------:R-:W-:Y:S01]  /*7080*/  MOV R4, UR7 ;  /* 0x0000000700047c02 */ /* 0x000fe20008000f00 */
[----:B------:R-:W-:Y:S01]  /*7090*/  ULDC UR7, c[0x0][0x174] ;  /* 0x00005d0000077ab9 */ /* 0x000fe20000000800 */
[----:B------:R-:W-:Y:S01]  /*70a0*/  F2FP.PACK_AB R11, R23, R20 ;  /* 0x00000014170b723e */ /* 0x000fe200000000ff */
[----:B------:R-:W-:-:S02]  /*70b0*/  UISETP.GE.AND UP0, UPT, UR6, UR7, UPT ;  /* 0x000000070600728c */ /* 0x000fc4000bf06270 */
[----:B------:R-:W-:Y:S01]  /*70c0*/  IMAD R5, R77, c[0x0][0x21c], R4 ;  /* 0x000087004d057a24 */ /* 0x000fe200078e0204 */
[----:B------:R-:W-:Y:S01]  /*70d0*/  LEA R4, P0, R2, c[0x0][0x270], 0x1 ;  /* 0x00009c0002047a11 */ /* 0x000fe200078008ff */
[----:B------:R-:W-:Y:S03]  /*70e0*/  STS.128 [R0.X16], R48 ;  /* 0x0000003000007388 */ /* 0x000fe6000000cc00 */
[----:B------:R-:W-:Y:S01]  /*70f0*/  IADD3 R3, R3, R5, RZ ;  /* 0x0000000503037210 */ /* 0x000fe20007ffe0ff */
[----:B------:R-:W-:Y:S01]  /*7100*/  STS.128 [R0.X16+0x10], R8 ;  /* 0x0000100800007388 */ /* 0x000fe2000000cc00 */
[----:B------:R-:W-:-:S06]  /*7110*/  NOP ;  /* 0x0000000000007918 */ /* 0x000fcc0000000000 */
[----:B------:R-:W0:Y:S01]  /*7120*/  LDS.128 R12, [R54.X16] ;  /* 0x00000000360c7984 */ /* 0x000e22000000cc00 */
[----:B------:R-:W-:Y:S02]  /*7130*/  LEA.HI.X R5, R2, c[0x0][0x274], R3, 0x1, P0 ;  /* 0x00009d0002057a11 */ /* 0x000fe400000f0c03 */
[----:B------:R-:W-:Y:S01]  /*7140*/  PLOP3.LUT P0, PT, PT, PT, UP0, 0x80, 0x0 ;  /* 0x000000000000781c */ /* 0x000fe20003f0f008 */
[----:B------:R-:W1:Y:S02]  /*7150*/  LDS.128 R16, [R54.X16+0x200] ;  /* 0x0002000036107984 */ /* 0x000e64000000cc00 */
[----:B------:R-:W-:-:S05]  /*7160*/  IMAD.WIDE R2, R165, 0x10, R4 ;  /* 0x00000010a5027825 */ /* 0x000fca00078e0204 */
[----:B0-----:R0:W-:Y:S04]  /*7170*/  STG.E.128 [R2.64], R12 ;  /* 0x0000000c02007986 */ /* 0x0011e8000c101d12 */
[----:B-1----:R0:W-:Y:S01]  /*7180*/  STG.E.128 [R2.64+0x200], R16 ;  /* 0x0002001002007986 */ /* 0x0021e2000c101d12 */
[----:B------:R-:W-:Y:S01]  /*7190*/  @P0 CALL.REL.NOINC `(.L_x_1389) ;  /* 0x0000001000000944 */ /* 0x000fe20003c00000 */
[----:B------:R-:W-:Y:S05]  /*71a0*/  BRA `(.L_x_1390) ;  /* 0xffff96d000007947 */ /* 0x000fea000383ffff */
.L_x_1389:
[----:B------:R-:W-:Y:S05]  /*71b0*/  EXIT ;  /* 0x000000000000794d */ /* 0x000fea0003800000 */
.L_x_1391:
        /* <DEDUP_REMOVED lines=12> */
.L_x_5351:


//--------------------- .text._Z25selective_scan_fwd_kernelI32Selective_Scan_fwd_kernel_traitsILi32ELi16ELi1ELb0ELb0ELb0ELb0EN3c104HalfENS1_7complexIfEEEEv13SSMParamsBase --------------------------
	.section	.text._Z25selective_scan_fwd_kernelI32Selective_Scan_fwd_kernel_traitsILi32ELi16ELi1ELb0ELb0ELb0ELb0EN3c104HalfENS1_7complexIfEEEEv13SSMParamsBase,"ax",@progbits
	.sectioninfo	@"SHI_REGISTERS=157"
	.align	128
        .global         _Z25selective_scan_fwd_kernelI32Selective_Scan_fwd_kernel_traitsILi32ELi16ELi1ELb0ELb0ELb0ELb0EN3c104HalfENS1_7complexIfEEEEv13SSMParamsBase
        .type           _Z25selective_scan_fwd_kernelI32Selective_Scan_fwd_kernel_traitsILi32ELi16ELi1ELb0ELb0ELb0ELb0EN3c104HalfENS1_7complexIfEEEEv13SSMParamsBase,@function
        .size           _Z25selective_scan_fwd_kernelI32Selective_Scan_fwd_kernel_traitsILi32ELi16ELi1ELb0ELb0ELb0ELb0EN3c104HalfENS1_7complexIfEEEEv13SSMParamsBase,(.L_x_5352 - _Z25selective_scan_fwd_kernelI32Selective_Scan_fwd_kernel_traitsILi32ELi16ELi1ELb0ELb0ELb0ELb0EN3c104HalfENS1_7complexIfEEEEv13SSMParamsBase)
        .other          _Z25selective_scan_fwd_kernelI32Selective_Scan_fwd_kernel_traitsILi32ELi16ELi1ELb0ELb0ELb0ELb0EN3c104HalfENS1_7complexIfEEEEv13SSMParamsBase,@"STO_CUDA_ENTRY STV_DEFAULT"
_Z25selective_scan_fwd_kernelI32Selective_Scan_fwd_kernel_traitsILi32ELi16ELi1ELb0ELb0ELb0ELb0EN3c104HalfENS1_7complexIfEEEEv13SSMParamsBase:
.text._Z25selective_scan_fwd_kernelI32Selective_Scan_fwd_kernel_traitsILi32ELi16ELi1ELb0ELb0ELb0ELb0EN3c104HalfENS1_7complexIfEEEEv13SSMParamsBase:
        /* <DEDUP_REMOVED lines=18> */
[----:B------:R-:W-:-:S13]  /*0120*/  ISETP.GE.AND P0, PT, R6, 0x1, PT ;  /* 0x000000010600780c */ /* 0x000fda0003f06270 */
[----:B------:R-:W-:Y:S05]  /*0130*/  @!P0 EXIT ;  /* 0x000000000000894d */ /* 0x000fea0003800000 */
[----:B0-----:R-:W0:Y:S01]  /*0140*/  S2UR UR6, SR_CTAID.X ;  /* 0x00000000000679c3 */ /* 0x001e220000002500 */
[----:B------:R-:W1:Y:S01]  /*0150*/  S2R R98, SR_TID.X ;  /* 0x0000000000627919 */ /* 0x000e620000002100 */
[C---:B------:R-:W-:Y:S01]  /*0160*/  IMAD R7, R25.reuse, c[0x0][0x1d8], RZ ;  /* 0x0000760019077a24 */ /* 0x040fe200078e02ff */
[----:B------:R-:W-:Y:S01]  /*0170*/  MOV R32, RZ ;  /* 0x000000ff00207202 */ /* 0x000fe20000000f00 */
[----:B------:R-:W-:Y:S01]  /*0180*/  IMAD R9, R25, c[0x0][0x1e8], RZ ;  /* 0x00007a0019097a24 */ /* 0x000fe200078e02ff */
[----:B------:R-:W2:Y:S01]  /*0190*/  S2R R29, SR_LANEID ;  /* 0x00000000001d7919 */ /* 0x000ea20000000000 */
[----:B------:R-:W-:-:S04]  /*01a0*/  IMAD.WIDE.U32 R2, R0, c[0x0][0x1d8], RZ ;  /* 0x0000760000027a25 */ /* 0x000fc800078e00ff */
[C---:B------:R-:W-:Y:S02]  /*01b0*/  IMAD R7, R0.reuse, c[0x0][0x1dc], R7 ;  /* 0x0000770000077a24 */ /* 0x040fe400078e0207 */
[----:B------:R-:W-:-:S03]  /*01c0*/  IMAD.WIDE.U32 R4, R0, c[0x0][0x1e8], RZ ;  /* 0x00007a0000047a25 */ /* 0x000fc600078e00ff */
[----:B------:R-:W-:Y:S01]  /*01d0*/  IADD3 R3, R3, R7, RZ ;  /* 0x0000000703037210 */ /* 0x000fe20007ffe0ff */
[----:B------:R-:W-:-:S05]  /*01e0*/  IMAD R9, R0, c[0x0][0x1ec], R9 ;  /* 0x00007b0000097a24 */ /* 0x000fca00078e0209 */
[----:B------:R-:W-:Y:S02]  /*01f0*/  IADD3 R5, R5, R9, RZ ;  /* 0x0000000905057210 */ /* 0x000fe40007ffe0ff */
[----:B0-----:R-:W-:Y:S02]  /*0200*/  MOV R27, UR6 ;  /* 0x00000006001b7c02 */ /* 0x001fe40008000f00 */
[C---:B-1----:R-:W-:Y:S02]  /*0210*/  LOP3.LUT R28, R98.reuse, 0x1f, RZ, 0xc0, !PT ;  /* 0x0000001f621c7812 */ /* 0x042fe400078ec0ff */
[----:B------:R-:W-:Y:S01]  /*0220*/  SHF.R.S32.HI R141, RZ, 0x1f, R27 ;  /* 0x0000001fff8d7819 */ /* 0x000fe2000001141b */
[----:B------:R-:W-:Y:S01]  /*0230*/  IMAD.WIDE.U32 R2, R27, c[0x0][0x1d0], R2 ;  /* 0x000074001b027a25 */ /* 0x000fe200078e0002 */
[----:B------:R-:W-:-:S03]  /*0240*/  SHF.L.U32 R7, R98, 0x4, RZ ;  /* 0x0000000462077819 */ /* 0x000fc600000006ff */
[C---:B------:R-:W-:Y:S01]  /*0250*/  IMAD R6, R141.reuse, c[0x0][0x1d0], RZ ;  /* 0x000074008d067a24 */ /* 0x040fe200078e02ff */
[----:B------:R-:W-:Y:S01]  /*0260*/  LOP3.LUT R30, R28, 0xfffffe00, R7, 0xf8, !PT ;  /* 0xfffffe001c1e7812 */ /* 0x000fe200078ef807 */
[----:B------:R-:W-:Y:S02]  /*0270*/  IMAD R8, R141, c[0x0][0x1e0], RZ ;  /* 0x000078008d087a24 */ /* 0x000fe400078e02ff */
[C---:B------:R-:W-:Y:S01]  /*0280*/  IMAD.WIDE.U32 R4, R27.reuse, c[0x0][0x1e0], R4 ;  /* 0x000078001b047a25 */ /* 0x040fe200078e0004 */
[----:B------:R-:W-:Y:S02]  /*0290*/  SHF.R.S32.HI R31, RZ, 0x1f, R30 ;  /* 0x0000001fff1f7819 */ /* 0x000fe4000001141e */
[C---:B------:R-:W-:Y:S01]  /*02a0*/  IADD3 R17, P0, R30.reuse, R2, RZ ;  /* 0x000000021e117210 */ /* 0x040fe20007f1e0ff */
[C---:B------:R-:W-:Y:S01]  /*02b0*/  IMAD R6, R27.reuse, c[0x0][0x1d4], R6 ;  /* 0x000075001b067a24 */ /* 0x040fe200078e0206 */
[----:B------:R-:W-:Y:S01]  /*02c0*/  IADD3 R66, P1, R30, R4, RZ ;  /* 0x000000041e427210 */ /* 0x000fe20007f3e0ff */
[----:B------:R-:W-:-:S03]  /*02d0*/  IMAD R8, R27, c[0x0][0x1e4], R8 ;  /* 0x000079001b087a24 */ /* 0x000fc600078e0208 */
[----:B------:R-:W-:Y:S02]  /*02e0*/  IADD3.X R2, R31, R3, R6, P0, !PT ;  /* 0x000000031f027210 */ /* 0x000fe400007fe406 */
[----:B------:R-:W-:Y:S02]  /*02f0*/  LEA R16, P0, R17, c[0x0][0x240], 0x1 ;  /* 0x0000900011107a11 */ /* 0x000fe400078008ff */
[C---:B------:R-:W-:Y:S02]  /*0300*/  LEA R53, P2, R66.reuse, c[0x0][0x248], 0x1 ;  /* 0x0000920042357a11 */ /* 0x040fe400078408ff */
[----:B------:R-:W-:Y:S02]  /*0310*/  IADD3.X R5, R31, R5, R8, P1, !PT ;  /* 0x000000051f057210 */ /* 0x000fe40000ffe408 */
[----:B------:R-:W-:Y:S02]  /*0320*/  LEA.HI.X R17, R17, c[0x0][0x244], R2, 0x1, P0 ;  /* 0x0000910011117a11 */ /* 0x000fe400000f0c02 */
[----:B--2---:R-:W-:-:S02]  /*0330*/  LEA.HI.X R66, R66, c[0x0][0x24c], R5, 0x1, P2 ;  /* 0x0000930042427a11 */ /* 0x004fc400010f0c05 */
.L_x_1431:
[----:B------:R-:W-:Y:S01]  /*0340*/  BAR.SYNC.DEFER_BLOCKING 0x0 ;  /* 0x0000000000007b1d */ /* 0x000fe20000010000 */
[----:B------:R-:W-:-:S02]  /*0350*/  MOV R99, 0xfffffe00 ;  /* 0xfffffe0000637802 */ /* 0x000fc40000000f00 */
[----:B------:R-:W-:Y:S02]  /*0360*/  PRMT R2, RZ, 0x7610, R2 ;  /* 0x00007610ff027816 */ /* 0x000fe40000000002 */
[----:B------:R-:W-:Y:S01]  /*0370*/  LOP3.LUT R22, R30, 0x20, RZ, 0xfc, !PT ;  /* 0x000000201e167812 */ /* 0x000fe200078efcff */
[----:B------:R-:W-:Y:S01]  /*0380*/  IMAD R99, R32, R99, c[0x0][0x168] ;  /* 0x00005a0020637624 */ /* 0x000fe200078e0263 */
[C---:B------:R-:W-:Y:S02]  /*0390*/  LOP3.LUT R34, R30.reuse, 0x40, RZ, 0xfc, !PT ;  /* 0x000000401e227812 */ /* 0x040fe400078efcff */
[C---:B------:R-:W-:Y:S02]  /*03a0*/  LOP3.LUT R36, R30.reuse, 0x60, RZ, 0xfc, !PT ;  /* 0x000000601e247812 */ /* 0x040fe400078efcff */
[C---:B------:R-:W-:Y:S02]  /*03b0*/  ISETP.GE.AND P0, PT, R30.reuse, R99, PT ;  /* 0x000000631e00720c */ /* 0x040fe40003f06270 */
[----:B------:R-:W-:-:S02]  /*03c0*/  LOP3.LUT R38, R30, 0x80, RZ, 0xfc, !PT ;  /* 0x000000801e267812 */ /* 0x000fc400078efcff */
[----:B------:R-:W-:Y:S02]  /*03d0*/  LOP3.LUT R40, R30, 0xa0, RZ, 0xfc, !PT ;  /* 0x000000a01e287812 */ /* 0x000fe400078efcff */
[-C--:B------:R-:W-:Y:S02]  /*03e0*/  ISETP.GE.AND P1, PT, R34, R99.reuse, PT ;  /* 0x000000632200720c */ /* 0x080fe40003f26270 */
[----:B------:R-:W-:-:S05]  /*03f0*/  ISETP.GE.AND P2, PT, R36, R99, PT ;  /* 0x000000632400720c */ /* 0x000fca0003f46270 */
[----:B------:R-:W2:Y:S01]  /*0400*/  @!P0 LDG.E.U16 R2, [R16.64] ;  /* 0x0000000410028981 */ /* 0x000ea2000c1e1500 */
[-C--:B------:R-:W-:Y:S02]  /*0410*/  ISETP.GE.AND P0, PT, R22, R99.reuse, PT ;  /* 0x000000631600720c */ /* 0x080fe40003f06270 */
[-C--:B------:R-:W-:Y:S02]  /*0420*/  ISETP.GE.AND P3, PT, R38, R99.reuse, PT ;  /* 0x000000632600720c */ /* 0x080fe40003f66270 */
[----:B------:R-:W-:Y:S02]  /*0430*/  ISETP.GE.AND P4, PT, R40, R99, PT ;  /* 0x000000632800720c */ /* 0x000fe40003f86270 */
[----:B0-----:R-:W-:Y:S02]  /*0440*/  PRMT R4, RZ, 0x7610, R4 ;  /* 0x00007610ff047816 */ /* 0x001fe40000000004 */
[----:B------:R-:W-:Y:S02]  /*0450*/  PRMT R3, RZ, 0x7610, R3 ;  /* 0x00007610ff037816 */ /* 0x000fe40000000003 */
[----:B------:R-:W-:-:S02]  /*0460*/  PRMT R6, RZ, 0x7610, R6 ;  /* 0x00007610ff067816 */ /* 0x000fc40000000006 */
[----:B------:R-:W-:Y:S01]  /*0470*/  PRMT R5, RZ, 0x7610, R5 ;  /* 0x00007610ff057816 */ /* 0x000fe20000000005 */
[----:B------:R-:W3:Y:S01]  /*0480*/  @!P0 LDG.E.U16 R4, [R16.64+0x40] ;  /* 0x0000400410048981 */ /* 0x000ee2000c1e1500 */
[C---:B------:R-:W-:Y:S02]  /*0490*/  LOP3.LUT R42, R30.reuse, 0xc0, RZ, 0xfc, !PT ;  /* 0x000000c01e2a7812 */ /* 0x040fe400078efcff */
[----:B------:R-:W-:Y:S01]  /*04a0*/  PRMT R8, RZ, 0x7610, R8 ;  /* 0x00007610ff087816 */ /* 0x000fe20000000008 */
[----:B------:R-:W4:Y:S01]  /*04b0*/  @!P1 LDG.E.U16 R3, [R16.64+0x80] ;  /* 0x0000800410039981 */ /* 0x000f22000c1e1500 */
[C---:B------:R-:W-:Y:S02]  /*04c0*/  LOP3.LUT R44, R30.reuse, 0xe0, RZ, 0xfc, !PT ;  /* 0x000000e01e2c7812 */ /* 0x040fe400078efcff */
[C---:B------:R-:W-:Y:S01]  /*04d0*/  LOP3.LUT R50, R30.reuse, 0x100, RZ, 0xfc, !PT ;  /* 0x000001001e327812 */ /* 0x040fe200078efcff */
[----:B------:R-:W4:Y:S01]  /*04e0*/  @!P2 LDG.E.U16 R6, [R16.64+0xc0] ;  /* 0x0000c0041006a981 */ /* 0x000f22000c1e1500 */
[----:B------:R-:W-:-:S02]  /*04f0*/  LOP3.LUT R52, R30, 0x120, RZ, 0xfc, !PT ;  /* 0x000001201e347812 */ /* 0x000fc400078efcff */
[-C--:B------:R-:W-:Y:S01]  /*0500*/  ISETP.GE.AND P0, PT, R42, R99.reuse, PT ;  /* 0x000000632a00720c */ /* 0x080fe20003f06270 */
[----:B------:R-:W4:Y:S01]  /*0510*/  @!P3 LDG.E.U16 R5, [R16.64+0x100] ;  /* 0x000100041005b981 */ /* 0x000f22000c1e1500 */
[----:B------:R-:W-:Y:S02]  /*0520*/  LOP3.LUT R54, R30, 0x140, RZ, 0xfc, !PT ;  /* 0x000001401e367812 */ /* 0x000fe400078efcff */
[-C--:B------:R-:W-:Y:S01]  /*0530*/  ISETP.GE.AND P1, PT, R44, R99.reuse, PT ;  /* 0x000000632c00720c */ /* 0x080fe20003f26270 */
[----:B------:R-:W4:Y:S01]  /*0540*/  @!P4 LDG.E.U16 R8, [R16.64+0x140] ;  /* 0x000140041008c981 */ /* 0x000f22000c1e1500 */
[-C--:B------:R-:W-:Y:S02]  /*0550*/  ISETP.GE.AND P2, PT, R50, R99.reuse, PT ;  /* 0x000000633200720c */ /* 0x080fe40003f46270 */
[-C--:B------:R-:W-:Y:S02]  /*0560*/  ISETP.GE.AND P3, PT, R52, R99.reuse, PT ;  /* 0x000000633400720c */ /* 0x080fe40003f66270 */
[----:B------:R-:W-:-:S02]  /*0570*/  ISETP.GE.AND P4, PT, R54, R99, PT ;  /* 0x000000633600720c */ /* 0x000fc40003f86270 */
[----:B------:R-:W-:Y:S02]  /*0580*/  PRMT R7, RZ, 0x7610, R7 ;  /* 0x00007610ff077816 */ /* 0x000fe40000000007 */
[----:B------:R-:W-:Y:S02]  /*0590*/  PRMT R10, RZ, 0x7610, R10 ;  /* 0x00007610ff0a7816 */ /* 0x000fe4000000000a */
[----:B------:R-:W-:Y:S02]  /*05a0*/  PRMT R9, RZ, 0x7610, R9 ;  /* 0x00007610ff097816 */ /* 0x000fe40000000009 */
[----:B------:R-:W-:Y:S01]  /*05b0*/  PRMT R12, RZ, 0x7610, R12 ;  /* 0x00007610ff0c7816 */ /* 0x000fe2000000000c */
[----:B------:R-:W4:Y:S01]  /*05c0*/  @!P0 LDG.E.U16 R7, [R16.64+0x180] ;  /* 0x0001800410078981 */ /* 0x000f22000c1e1500 */
[C---:B------:R-:W-:Y:S02]  /*05d0*/  LOP3.LUT R56, R30.reuse, 0x160, RZ, 0xfc, !PT ;  /* 0x000001601e387812 */ /* 0x040fe400078efcff */
[----:B------:R-:W-:Y:S01]  /*05e0*/  PRMT R11, RZ, 0x7610, R11 ;  /* 0x00007610ff0b7816 */ /* 0x000fe2000000000b */
[----:B------:R-:W4:Y:S01]  /*05f0*/  @!P1 LDG.E.U16 R10, [R16.64+0x1c0] ;  /* 0x0001c004100a9981 */ /* 0x000f22000c1e1500 */
[----:B------:R-:W-:-:S02]  /*0600*/  LOP3.LUT R58, R30, 0x180, RZ, 0xfc, !PT ;  /* 0x000001801e3a7812 */ /* 0x000fc400078efcff */
[C---:B------:R-:W-:Y:S01]  /*0610*/  LOP3.LUT R60, R30.reuse, 0x1a0, RZ, 0xfc, !PT ;  /* 0x000001a01e3c7812 */ /* 0x040fe200078efcff */
[----:B------:R-:W4:Y:S01]  /*0620*/  @!P2 LDG.E.U16 R9, [R16.64+0x200] ;  /* 0x000200041009a981 */ /* 0x000f22000c1e1500 */
[----:B------:R-:W-:Y:S02]  /*0630*/  LOP3.LUT R62, R30, 0x1c0, RZ, 0xfc, !PT ;  /* 0x000001c01e3e7812 */ /* 0x000fe400078efcff */
[-C--:B------:R-:W-:Y:S01]  /*0640*/  ISETP.GE.AND P0, PT, R56, R99.reuse, PT ;  /* 0x000000633800720c */ /* 0x080fe20003f06270 */
[----:B------:R-:W4:Y:S01]  /*0650*/  @!P3 LDG.E.U16 R12, [R16.64+0x240] ;  /* 0x00024004100cb981 */ /* 0x000f22000c1e1500 */
[----:B------:R-:W-:Y:S02]  /*0660*/  LOP3.LUT R64, R30, 0x1e0, RZ, 0xfc, !PT ;  /* 0x000001e01e407812 */ /* 0x000fe400078efcff */
[-C--:B------:R-:W-:Y:S01]  /*0670*/  ISETP.GE.AND P1, PT, R58, R99.reuse, PT ;  /* 0x000000633a00720c */ /* 0x080fe20003f26270 */
[----:B------:R-:W4:Y:S01]  /*0680*/  @!P4 LDG.E.U16 R11, [R16.64+0x280] ;  /* 0x00028004100bc981 */ /* 0x000f22000c1e1500 */
[----:B------:R-:W-:-:S02]  /*0690*/  ISETP.GE.AND P2, PT, R60, R99, PT ;  /* 0x000000633c00720c */ /* 0x000fc40003f46270 */
[-C--:B------:R-:W-:Y:S02]  /*06a0*/  ISETP.GE.AND P3, PT, R62, R99.reuse, PT ;  /* 0x000000633e00720c */ /* 0x080fe40003f66270 */
[----:B------:R-:W-:Y:S02]  /*06b0*/  ISETP.GE.AND P4, PT, R64, R99, PT ;  /* 0x000000634000720c */ /* 0x000fe40003f86270 */
[----:B------:R-:W-:Y:S02]  /*06c0*/  PRMT R14, RZ, 0x7610, R14 ;  /* 0x00007610ff0e7816 */ /* 0x000fe4000000000e */
[----:B------:R-:W-:Y:S02]  /*06d0*/  PRMT R13, RZ, 0x7610, R13 ;  /* 0x00007610ff0d7816 */ /* 0x000fe4000000000d */
[----:B------:R-:W-:Y:S02]  /*06e0*/  PRMT R18, RZ, 0x7610, R18 ;  /* 0x00007610ff127816 */ /* 0x000fe40000000012 */
[----:B------:R-:W-:Y:S01]  /*06f0*/  PRMT R15, RZ, 0x7610, R15 ;  /* 0x00007610ff0f7816 */ /* 0x000fe2000000000f */
[----:B------:R-:W4:Y:S01]  /*0700*/  @!P0 LDG.E.U16 R14, [R16.64+0x2c0] ;  /* 0x0002c004100e8981 */ /* 0x000f22000c1e1500 */
[----:B------:R-:W-:-:S03]  /*0710*/  PRMT R20, RZ, 0x7610, R20 ;  /* 0x00007610ff147816 */ /* 0x000fc60000000014 */
[----:B------:R-:W4:Y:S04]  /*0720*/  @!P1 LDG.E.U16 R13, [R16.64+0x300] ;  /* 0x00030004100d9981 */ /* 0x000f28000c1e1500 */
[----:B------:R-:W4:Y:S04]  /*0730*/  @!P2 LDG.E.U16 R18, [R16.64+0x340] ;  /* 0x000340041012a981 */ /* 0x000f28000c1e1500 */
[----:B------:R-:W4:Y:S04]  /*0740*/  @!P3 LDG.E.U16 R15, [R16.64+0x380] ;  /* 0x00038004100fb981 */ /* 0x000f28000c1e1500 */
[----:B------:R-:W4:Y:S01]  /*0750*/  @!P4 LDG.E.U16 R20, [R16.64+0x3c0] ;  /* 0x0003c0041014c981 */ /* 0x000f22000c1e1500 */
[----:B------:R-:W-:-:S02]  /*0760*/  LEA.HI.SX32 R19, R29, R29, 0x1b ;  /* 0x0000001d1d137211 */ /* 0x000fc400078fdaff */
[-C--:B------:R-:W-:Y:S02]  /*0770*/  ISETP.GE.AND P1, PT, R22, R99.reuse, PT ;  /* 0x000000631600720c */ /* 0x080fe40003f26270 */
[----:B------:R-:W-:Y:S02]  /*0780*/  SHF.L.U32 R19, R19, 0x1, RZ ;  /* 0x0000000113137819 */ /* 0x000fe400000006ff */
[-C--:B------:R-:W-:Y:S02]  /*0790*/  ISETP.GE.AND P2, PT, R36, R99.reuse, PT ;  /* 0x000000632400720c */ /* 0x080fe40003f46270 */
[-C--:B------:R-:W-:Y:S02]  /*07a0*/  ISETP.GE.AND P0, PT, R34, R99.reuse, PT ;  /* 0x000000632200720c */ /* 0x080fe40003f06270 */
[----:B------:R-:W-:Y:S02]  /*07b0*/  ISETP.GE.AND P4, PT, R38, R99, PT ;  /* 0x000000632600720c */ /* 0x000fe40003f86270 */
[----:B------:R-:W-:-:S02]  /*07c0*/  IADD3 R22, R29, 0x20, RZ ;  /* 0x000000201d167810 */ /* 0x000fc40007ffe0ff */
[C---:B------:R-:W-:Y:S02]  /*07d0*/  IADD3 R36, R29.reuse, 0x60, RZ ;  /* 0x000000601d247810 */ /* 0x040fe40007ffe0ff */
[C---:B------:R-:W-:Y:S02]  /*07e0*/  IADD3 R34, R29.reuse, 0x40, RZ ;  /* 0x000000401d227810 */ /* 0x040fe40007ffe0ff */
[C---:B------:R-:W-:Y:S02]  /*07f0*/  IADD3 R38, R29.reuse, 0x80, RZ ;  /* 0x000000801d267810 */ /* 0x040fe40007ffe0ff */
[----:B------:R-:W-:Y:S02]  /*0800*/  ISETP.GE.AND P6, PT, R40, R99, PT ;  /* 0x000000632800720c */ /* 0x000fe40003fc6270 */
[----:B------:R-:W-:Y:S02]  /*0810*/  IADD3 R40, R29, 0xa0, RZ ;  /* 0x000000a01d287810 */ /* 0x000fe40007ffe0ff */
[----:B------:R-:W-:-:S02]  /*0820*/  LEA.HI.SX32 R22, R22, R29, 0x1b ;  /* 0x0000001d16167211 */ /* 0x000fc400078fdaff */
[-C--:B------:R-:W-:Y:S02]  /*0830*/  LEA.HI.SX32 R35, R36, R29.reuse, 0x1b ;  /* 0x0000001d24237211 */ /* 0x080fe400078fdaff */
[-C--:B------:R-:W-:Y:S02]  /*0840*/  LEA.HI.SX32 R34, R34, R29.reuse, 0x1b ;  /* 0x0000001d22227211 */ /* 0x080fe400078fdaff */
[-C--:B------:R-:W-:Y:S02]  /*0850*/  LEA.HI.SX32 R36, R38, R29.reuse, 0x1b ;  /* 0x0000001d26247211 */ /* 0x080fe400078fdaff */
[----:B------:R-:W-:Y:S02]  /*0860*/  IADD3 R38, R29, 0x100, RZ ;  /* 0x000001001d267810 */ /* 0x000fe40007ffe0ff */
[----:B------:R-:W-:Y:S02]  /*0870*/  LEA.HI.SX32 R37, R40, R29, 0x1b ;  /* 0x0000001d28257211 */ /* 0x000fe400078fdaff */
[----:B------:R-:W-:-:S02]  /*0880*/  SHF.L.U32 R33, R22, 0x1, RZ ;  /* 0x0000000116217819 */ /* 0x000fc400000006ff */
[----:B------:R-:W-:Y:S02]  /*0890*/  SHF.L.U32 R34, R34, 0x1, RZ ;  /* 0x0000000122227819 */ /* 0x000fe400000006ff */
[----:B------:R-:W-:Y:S02]  /*08a0*/  SHF.L.U32 R35, R35, 0x1, RZ ;  /* 0x0000000123237819 */ /* 0x000fe400000006ff */
[----:B------:R-:W-:Y:S02]  /*08b0*/  IADD3 R22, R29, 0xe0, RZ ;  /* 0x000000e01d167810 */ /* 0x000fe40007ffe0ff */
[----:B------:R-:W-:Y:S02]  /*08c0*/  LEA.HI.SX32 R40, R38, R29, 0x1b ;  /* 0x0000001d26287211 */ /* 0x000fe400078fdaff */
[----:B------:R-:W-:Y:S02]  /*08d0*/  SHF.L.U32 R36, R36, 0x1, RZ ;  /* 0x0000000124247819 */ /* 0x000fe400000006ff */
[----:B------:R-:W-:-:S02]  /*08e0*/  ISETP.GE.AND P5, PT, R42, R99, PT ;  /* 0x000000632a00720c */ /* 0x000fc40003fa6270 */
[----:B------:R-:W-:Y:S02]  /*08f0*/  SHF.L.U32 R37, R37, 0x1, RZ ;  /* 0x0000000125257819 */ /* 0x000fe400000006ff */
[----:B------:R-:W-:Y:S02]  /*0900*/  ISETP.GE.AND P3, PT, R44, R99, PT ;  /* 0x000000632c00720c */ /* 0x000fe40003f66270 */
[C---:B------:R-:W-:Y:S02]  /*0910*/  IADD3 R42, R29.reuse, 0x120, RZ ;  /* 0x000001201d2a7810 */ /* 0x040fe40007ffe0ff */
[----:B------:R-:W-:Y:S02]  /*0920*/  IADD3 R44, R29, 0x140, RZ ;  /* 0x000001401d2c7810 */ /* 0x000fe40007ffe0ff */
[-C--:B------:R-:W-:Y:S02]  /*0930*/  LEA.HI.SX32 R22, R22, R29.reuse, 0x1b ;  /* 0x0000001d16167211 */ /* 0x080fe400078fdaff */
[----:B------:R-:W-:-:S02]  /*0940*/  LEA.HI.SX32 R41, R42, R29, 0x1b ;  /* 0x0000001d2a297211 */ /* 0x000fc400078fdaff */
[----:B------:R-:W-:Y:S02]  /*0950*/  LEA.HI.SX32 R42, R44, R29, 0x1b ;  /* 0x0000001d2c2a7211 */ /* 0x000fe400078fdaff */
[----:B------:R-:W-:Y:S02]  /*0960*/  SHF.L.U32 R39, R22, 0x1, RZ ;  /* 0x0000000116277819 */ /* 0x000fe400000006ff */
[----:B------:R-:W-:Y:S02]  /*0970*/  IADD3 R22, R29, 0x1e0, RZ ;  /* 0x000001e01d167810 */ /* 0x000fe40007ffe0ff */
[----:B------:R-:W-:Y:S02]  /*0980*/  SHF.L.U32 R40, R40, 0x1, RZ ;  /* 0x0000000128287819 */ /* 0x000fe400000006ff */
[----:B------:R-:W-:Y:S02]  /*0990*/  SHF.L.U32 R41, R41, 0x1, RZ ;  /* 0x0000000129297819 */ /* 0x000fe400000006ff */
[----:B------:R-:W-:-:S02]  /*09a0*/  SHF.L.U32 R42, R42, 0x1, RZ ;  /* 0x000000012a2a7819 */ /* 0x000fc400000006ff */
[----:B------:R-:W-:-:S04]  /*09b0*/  LEA.HI.SX32 R22, R22, R29, 0x1b ;  /* 0x0000001d16167211 */ /* 0x000fc800078fdaff */
[----:B------:R-:W-:Y:S02]  /*09c0*/  SHF.L.U32 R47, R22, 0x1, RZ ;  /* 0x00000001162f7819 */ /* 0x000fe400000006ff */
[----:B------:R-:W-:Y:S02]  /*09d0*/  PRMT R21, RZ, 0x7610, R21 ;  /* 0x00007610ff157816 */ /* 0x000fe40000000015 */
[----:B------:R-:W-:Y:S01]  /*09e0*/  PRMT R22, RZ, 0x7610, R22 ;  /* 0x00007610ff167816 */ /* 0x000fe20000000016 */
[----:B--2---:R0:W-:Y:S02]  /*09f0*/  STS.U16 [R19], R2 ;  /* 0x0000000213007388 */ /* 0x0041e40000000400 */
[----:B0-----:R-:W-:-:S04]  /*0a00*/  IADD3 R2, R29, 0xc0, RZ ;  /* 0x000000c01d027810 */ /* 0x001fc80007ffe0ff */
[-C--:B------:R-:W-:Y:S01]  /*0a10*/  LEA.HI.SX32 R2, R2, R29.reuse, 0x1b ;  /* 0x0000001d02027211 */ /* 0x080fe200078fdaff */
[----:B---3--:R0:W-:Y:S03]  /*0a20*/  STS.U16 [R33+0x40], R4 ;  /* 0x0000400421007388 */ /* 0x0081e60000000400 */
[----:B------:R-:W-:Y:S02]  /*0a30*/  SHF.L.U32 R38, R2, 0x1, RZ ;  /* 0x0000000102267819 */ /* 0x000fe400000006ff */
[C---:B------:R-:W-:Y:S01]  /*0a40*/  IADD3 R2, R29.reuse, 0x160, RZ ;  /* 0x000001601d027810 */ /* 0x040fe20007ffe0ff */
[----:B----4-:R-:W-:Y:S03]  /*0a50*/  STS.U16 [R34+0x80], R3 ;  /* 0x0000800322007388 */ /* 0x010fe60000000400 */
[----:B------:R-:W-:Y:S01]  /*0a60*/  LEA.HI.SX32 R2, R2, R29, 0x1b ;  /* 0x0000001d02027211 */ /* 0x000fe200078fdaff */
[----:B------:R1:W-:Y:S01]  /*0a70*/  STS.U16 [R35+0xc0], R6 ;  /* 0x0000c00623007388 */ /* 0x0003e20000000400 */
[----:B0-----:R-:W-:-:S03]  /*0a80*/  IADD3 R4, R29, 0x180, RZ ;  /* 0x000001801d047810 */ /* 0x001fc60007ffe0ff */
[----:B------:R-:W-:Y:S01]  /*0a90*/  STS.U16 [R36+0x100], R5 ;  /* 0x0001000524007388 */ /* 0x000fe20000000400 */
[----:B------:R-:W-:-:S03]  /*0aa0*/  LEA.HI.SX32 R4, R4, R29, 0x1b ;  /* 0x0000001d04047211 */ /* 0x000fc600078fdaff */
[----:B------:R0:W-:Y:S01]  /*0ab0*/  STS.U16 [R37+0x140], R8 ;  /* 0x0001400825007388 */ /* 0x0001e20000000400 */
[C---:B-1----:R-:W-:Y:S02]  /*0ac0*/  IADD3 R6, R29.reuse, 0x1a0, RZ ;  /* 0x000001a01d067810 */ /* 0x042fe40007ffe0ff */
[----:B------:R-:W-:Y:S02]  /*0ad0*/  SHF.L.U32 R43, R2, 0x1, RZ ;  /* 0x00000001022b7819 */ /* 0x000fe400000006ff */
[-C--:B------:R-:W-:Y:S02]  /*0ae0*/  LEA.HI.SX32 R6, R6, R29.reuse, 0x1b ;  /* 0x0000001d06067211 */ /* 0x080fe400078fdaff */
[C---:B0-----:R-:W-:Y:S02]  /*0af0*/  IADD3 R8, R29.reuse, 0x1c0, RZ ;  /* 0x000001c01d087810 */ /* 0x041fe40007ffe0ff */
[----:B------:R-:W-:Y:S01]  /*0b00*/  SHF.L.U32 R2, R29, 0x4, RZ ;  /* 0x000000041d027819 */ /* 0x000fe200000006ff */
[----:B------:R0:W-:Y:S01]  /*0b10*/  STS.U16 [R38+0x180], R7 ;  /* 0x0001800726007388 */ /* 0x0001e20000000400 */
[----:B------:R-:W-:-:S02]  /*0b20*/  LEA.HI.SX32 R8, R8, R29, 0x1b ;  /* 0x0000001d08087211 */ /* 0x000fc400078fdaff */
[----:B------:R-:W-:Y:S01]  /*0b30*/  SHF.L.U32 R44, R4, 0x1, RZ ;  /* 0x00000001042c7819 */ /* 0x000fe200000006ff */
[----:B------:R1:W-:Y:S01]  /*0b40*/  STS.U16 [R39+0x1c0], R10 ;  /* 0x0001c00a27007388 */ /* 0x0003e20000000400 */
[----:B------:R-:W-:Y:S02]  /*0b50*/  SHF.L.U32 R45, R6, 0x1, RZ ;  /* 0x00000001062d7819 */ /* 0x000fe400000006ff */
[----:B------:R-:W-:Y:S01]  /*0b60*/  LEA.HI.SX32 R48, R2, R2, 0x1b ;  /* 0x0000000202307211 */ /* 0x000fe200078fdaff */
[----:B------:R2:W-:Y:S01]  /*0b70*/  STS.U16 [R40+0x200], R9 ;  /* 0x0002000928007388 */ /* 0x0005e20000000400 */
[----:B------:R-:W-:-:S03]  /*0b80*/  SHF.L.U32 R46, R8, 0x1, RZ ;  /* 0x00000001082e7819 */ /* 0x000fc600000006ff */
[----:B------:R3:W-:Y:S01]  /*0b90*/  STS.U16 [R41+0x240], R12 ;  /* 0x0002400c29007388 */ /* 0x0007e20000000400 */
[----:B------:R-:W-:-:S03]  /*0ba0*/  SHF.L.U32 R48, R48, 0x1, RZ ;  /* 0x0000000130307819 */ /* 0x000fc600000006ff */
[----:B------:R4:W-:Y:S01]  /*0bb0*/  STS.U16 [R42+0x280], R11 ;  /* 0x0002800b2a007388 */ /* 0x0009e20000000400 */
[----:B------:R-:W-:-:S03]  /*0bc0*/  MOV R2, R53 ;  /* 0x0000003500027202 */ /* 0x000fc60000000f00 */
        /* <DEDUP_REMOVED lines=22> */
[----:B------:R-:W-:-:S02]  /*0d30*/  PRMT R8, RZ, 0x7610, R8 ;  /* 0x00007610ff087816 */ /* 0x000fc40000000008 */
[----:B------:R-:W-:Y:S01]  /*0d40*/  MOV R3, R66 ;  /* 0x0000004200037202 */ /* 0x000fe20000000f00 */
[----:B------:R-:W-:Y:S01]  /*0d50*/  BAR.SYNC.DEFER_BLOCKING 0x0 ;  /* 0x0000000000007b1d */ /* 0x000fe20000010000 */
[----:B------:R-:W-:Y:S02]  /*0d60*/  PRMT R6, RZ, 0x7610, R6 ;  /* 0x00007610ff067816 */ /* 0x000fe40000000006 */
[----:B------:R-:W-:Y:S02]  /*0d70*/  PRMT R5, RZ, 0x7610, R5 ;  /* 0x00007610ff057816 */ /* 0x000fe40000000005 */
[----:B0-----:R-:W-:Y:S02]  /*0d80*/  PRMT R7, RZ, 0x7610, R7 ;  /* 0x00007610ff077816 */ /* 0x001fe40000000007 */
[----:B-1----:R-:W-:Y:S02]  /*0d90*/  PRMT R10, RZ, 0x7610, R10 ;  /* 0x00007610ff0a7816 */ /* 0x002fe4000000000a */
[----:B--2---:R-:W-:-:S02]  /*0da0*/  PRMT R9, RZ, 0x7610, R9 ;  /* 0x00007610ff097816 */ /* 0x004fc40000000009 */
[----:B---3--:R-:W-:Y:S02]  /*0db0*/  PRMT R12, RZ, 0x7610, R12 ;  /* 0x00007610ff0c7816 */ /* 0x008fe4000000000c */
[----:B------:R-:W-:Y:S02]  /*0dc0*/  PRMT R4, RZ, 0x7610, R4 ;  /* 0x00007610ff047816 */ /* 0x000fe40000000004 */
[----:B----4-:R-:W-:Y:S01]  /*0dd0*/  PRMT R11, RZ, 0x7610, R11 ;  /* 0x00007610ff0b7816 */ /* 0x010fe2000000000b */
        /* <DEDUP_REMOVED lines=16> */
[----:B------:R-:W3:Y:S01]  /*0ee0*/  @!P1 LDG.E.U16 R11, [R2.64+0x200] ;  /* 0x00020004020b9981 */ /* 0x000ee2000c1e1500 */
        /* <DEDUP_REMOVED lines=10> */
[----:B------:R-:W4:Y:S04]  /*0f90*/  @!P3 LDG.E.U16 R20, [R2.64+0x340] ;  /* 0x000340040214b981 */ /* 0x000f28000c1e1500 */
[----:B------:R-:W4:Y:S04]  /*0fa0*/  @!P2 LDG.E.U16 R21, [R2.64+0x380] ;  /* 0x000380040215a981 */ /* 0x000f28000c1e1500 */
[----:B------:R-:W4:Y:S01]  /*0fb0*/  @!P1 LDG.E.U16 R22, [R2.64+0x3c0] ;  /* 0x0003c00402169981 */ /* 0x000f22000c1e1500 */
[----:B------:R-:W-:Y:S01]  /*0fc0*/  ULDC.U8 UR6, c[0x0][0x17e] ;  /* 0x00005f8000067ab9 */ /* 0x000fe20000000000 */
[----:B------:R-:W-:Y:S02]  /*0fd0*/  BSSY B0, `(.L_x_1392) ;  /* 0x000005a000007945 */ /* 0x000fe40003800000 */
[----:B--2---:R-:W-:Y:S04]  /*0fe0*/  STS.U16 [R19], R4 ;  /* 0x0000000413007388 */ /* 0x004fe80000000400 */
[----:B---3--:R-:W-:Y:S04]  /*0ff0*/  STS.U16 [R33+0x40], R6 ;  /* 0x0000400621007388 */ /* 0x008fe80000000400 */
[----:B----4-:R-:W-:Y:S04]  /*1000*/  STS.U16 [R34+0x80], R5 ;  /* 0x0000800522007388 */ /* 0x010fe80000000400 */
        /* <DEDUP_REMOVED lines=86> */
.L_x_1393:
[----:B------:R-:W-:Y:S05]  /*1570*/  BSYNC B0 ;  /* 0x0000000000007941 */ /* 0x000fea0003800000 */
.L_x_1392:
        /* <DEDUP_REMOVED lines=36> */
.L_x_1395:
[----:B------:R-:W-:Y:S05]  /*17c0*/  BSYNC B0 ;  /* 0x0000000000007941 */ /* 0x000fea0003800000 */
.L_x_1394:
        /* <DEDUP_REMOVED lines=38> */
.L_x_1397:
[----:B------:R-:W-:Y:S05]  /*1a30*/  BSYNC B0 ;  /* 0x0000000000007941 */ /* 0x000fea0003800000 */
.L_x_1396:
        /* <DEDUP_REMOVED lines=36> */
.L_x_1399:
[----:B------:R-:W-:Y:S05]  /*1c80*/  BSYNC B0 ;  /* 0x0000000000007941 */ /* 0x000fea0003800000 */
.L_x_1398:
        /* <DEDUP_REMOVED lines=38> */
.L_x_1401:
[----:B------:R-:W-:Y:S05]  /*1ef0*/  BSYNC B0 ;  /* 0x0000000000007941 */ /* 0x000fea0003800000 */
.L_x_1400:
        /* <DEDUP_REMOVED lines=36> */
.L_x_1403:
[----:B------:R-:W-:Y:S05]  /*2140*/  BSYNC B0 ;  /* 0x0000000000007941 */ /* 0x000fea0003800000 */
.L_x_1402:
        /* <DEDUP_REMOVED lines=38> */
.L_x_1405:
[----:B------:R-:W-:Y:S05]  /*23b0*/  BSYNC B0 ;  /* 0x0000000000007941 */ /* 0x000fea0003800000 */
.L_x_1404:
        /* <DEDUP_REMOVED lines=37> */
.L_x_1407:
[----:B------:R-:W-:Y:S05]  /*2610*/  BSYNC B0 ;  /* 0x0000000000007941 */ /* 0x000fea0003800000 */
.L_x_1406:
        /* <DEDUP_REMOVED lines=42> */
.L_x_1409:
[----:B------:R-:W-:Y:S05]  /*28c0*/  BSYNC B0 ;  /* 0x0000000000007941 */ /* 0x000fea0003800000 */
.L_x_1408:
        /* <DEDUP_REMOVED lines=40> */
.L_x_1411:
[----:B------:R-:W-:Y:S05]  /*2b50*/  BSYNC B0 ;  /* 0x0000000000007941 */ /* 0x000fea0003800000 */
.L_x_1410:
        /* <DEDUP_REMOVED lines=46> */
.L_x_1413:
[----:B------:R-:W-:Y:S05]  /*2e40*/  BSYNC B0 ;  /* 0x0000000000007941 */ /* 0x000fea0003800000 */
.L_x_1412:
        /* <DEDUP_REMOVED lines=33> */
.L_x_1415:
[----:B------:R-:W-:Y:S05]  /*3060*/  BSYNC B0 ;  /* 0x0000000000007941 */ /* 0x000fea0003800000 */
.L_x_1414:
        /* <DEDUP_REMOVED lines=33> */
.L_x_1417:
[----:B------:R-:W-:Y:S05]  /*3280*/  BSYNC B0 ;  /* 0x0000000000007941 */ /* 0x000fea0003800000 */
.L_x_1416:
        /* <DEDUP_REMOVED lines=33> */
.L_x_1419:
[----:B------:R-:W-:Y:S05]  /*34a0*/  BSYNC B0 ;  /* 0x0000000000007941 */ /* 0x000fea0003800000 */
.L_x_1418:
        /* <DEDUP_REMOVED lines=33> */
.L_x_1421:
[----:B------:R-:W-:Y:S05]  /*36c0*/  BSYNC B0 ;  /* 0x0000000000007941 */ /* 0x000fea0003800000 */
.L_x_1420:
        /* <DEDUP_REMOVED lines=33> */
.L_x_1423:
[----:B------:R-:W-:Y:S05]  /*38e0*/  BSYNC B0 ;  /* 0x0000000000007941 */ /* 0x000fea0003800000 */
.L_x_1422:
        /* <DEDUP_REMOVED lines=20> */
.L_x_1427:
        /* <DEDUP_REMOVED lines=13> */
[----:B------:R-:W-:Y:S02]  /*3b00*/  FMUL.FTZ R125, R63, R64 ;  /* 0x000000403f7d7220 */ /* 0x000fe40000410000 */
[----:B------:R-:W0:Y:S01]  /*3b10*/  S2R R98, SR_TID.X ;  /* 0x0000000000627919 */ /* 0x000e220000002100 */
[----:B------:R-:W-:Y:S02]  /*3b20*/  FMUL.FTZ R131, R59, R60 ;  /* 0x0000003c3b837220 */ /* 0x000fe40000410000 */
[----:B------:R-:W-:Y:S02]  /*3b30*/  IMAD R99, R32, R99, c[0x0][0x168] ;  /* 0x00005a0020637624 */ /* 0x000fe400078e0263 */
[----:B------:R-:W-:Y:S02]  /*3b40*/  FMUL.FTZ R137, R55, R56 ;  /* 0x0000003837897220 */ /* 0x000fe40000410000 */
[----:B------:R-:W-:-:S02]  /*3b50*/  FMUL.FTZ R140, R53, R54 ;  /* 0x00000036358c7220 */ /* 0x000fc40000410000 */
[----:B------:R-:W-:Y:S02]  /*3b60*/  FMUL.FTZ R144, R49, R50 ;  /* 0x0000003231907220 */ /* 0x000fe40000410000 */
[----:B------:R-:W-:Y:S02]  /*3b70*/  FMUL.FTZ R146, R51, R52 ;  /* 0x0000003433927220 */ /* 0x000fe40000410000 */
[----:B------:R-:W-:Y:S02]  /*3b80*/  FMUL.FTZ R128, R61, R62 ;  /* 0x0000003e3d807220 */ /* 0x000fe40000410000 */
[----:B------:R-:W-:Y:S01]  /*3b90*/  FMUL.FTZ R134, R57, R58 ;  /* 0x0000003a39867220 */ /* 0x000fe20000410000 */
[----:B0-----:R-:W-:-:S04]  /*3ba0*/  SHF.L.U32 R22, R98, 0x4, RZ ;  /* 0x0000000462167819 */ /* 0x001fc800000006ff */
[C---:B------:R-:W-:Y:S02]  /*3bb0*/  IADD3 R14, R22.reuse, 0xf, RZ ;  /* 0x0000000f160e7810 */ /* 0x040fe40007ffe0ff */
[----:B------:R-:W-:Y:S02]  /*3bc0*/  IADD3 R18, R22, 0xe, RZ ;  /* 0x0000000e16127810 */ /* 0x000fe40007ffe0ff */
[-C--:B------:R-:W-:Y:S02]  /*3bd0*/  ISETP.GE.U32.AND P0, PT, R14, R99.reuse, PT ;  /* 0x000000630e00720c */ /* 0x080fe40003f06070 */
[----:B------:R-:W-:Y:S02]  /*3be0*/  IADD3 R14, R22, 0xc, RZ ;  /* 0x0000000c160e7810 */ /* 0x000fe40007ffe0ff */
[-C--:B------:R-:W-:Y:S02]  /*3bf0*/  ISETP.GE.U32.AND P1, PT, R18, R99.reuse, PT ;  /* 0x000000631200720c */ /* 0x080fe40003f26070 */
[----:B------:R-:W-:-:S02]  /*3c00*/  ISETP.GE.U32.AND P3, PT, R14, R99, PT ;  /* 0x000000630e00720c */ /* 0x000fc40003f66070 */
[C---:B------:R-:W-:Y:S02]  /*3c10*/  IADD3 R14, R22.reuse, 0x7, RZ ;  /* 0x00000007160e7810 */ /* 0x040fe40007ffe0ff */
[----:B------:R-:W-:Y:S02]  /*3c20*/  IADD3 R18, R22, 0xb, RZ ;  /* 0x0000000b16127810 */ /* 0x000fe40007ffe0ff */
[-C--:B------:R-:W-:Y:S02]  /*3c30*/  ISETP.GE.U32.AND P6, PT, R14, R99.reuse, PT ;  /* 0x000000630e00720c */ /* 0x080fe40003fc6070 */
[----:B------:R-:W-:Y:S02]  /*3c40*/  ISETP.GE.U32.AND P4, PT, R18, R99, PT ;  /* 0x000000631200720c */ /* 0x000fe40003f86070 */
[----:B------:R-:W-:Y:S02]  /*3c50*/  FSEL R125, R125, RZ, !P6 ;  /* 0x000000ff7d7d7208 */ /* 0x000fe40007000000 */
[----:B------:R-:W-:Y:S01]  /*3c60*/  IADD3 R18, R22, 0x6, RZ ;  /* 0x0000000616127810 */ /* 0x000fe20007ffe0ff */
[----:B--2---:R-:W-:-:S02]  /*3c70*/  FMUL.FTZ R19, R4, 1.4426950216293334961 ;  /* 0x3fb8aa3b04137820 */ /* 0x004fc40000410000 */
[C---:B------:R-:W-:Y:S02]  /*3c80*/  FMUL.FTZ R4, R5.reuse, R52 ;  /* 0x0000003405047220 */ /* 0x040fe40000410000 */
[C---:B------:R-:W-:Y:S02]  /*3c90*/  FMUL.FTZ R8, R5.reuse, R50 ;  /* 0x0000003205087220 */ /* 0x040fe40000410000 */
[----:B------:R-:W-:Y:S02]  /*3ca0*/  FMUL.RZ R9, R4, 0.15915493667125701904 ;  /* 0x3e22f98304097820 */ /* 0x000fe4000040c000 */
[----:B------:R-:W-:Y:S02]  /*3cb0*/  FMUL.FTZ R4, R5, R54 ;  /* 0x0000003605047220 */ /* 0x000fe40000410000 */
[----:B------:R-:W-:Y:S01]  /*3cc0*/  FMUL.RZ R8, R8, 0.15915493667125701904 ;  /* 0x3e22f98308087820 */ /* 0x000fe2000040c000 */
[----:B------:R-:W-:Y:S01]  /*3cd0*/  MUFU.SIN R21, R9 ;  /* 0x0000000900157308 */ /* 0x000fe20000000400 */
[----:B------:R-:W-:-:S02]  /*3ce0*/  FMUL.RZ R6, R4, 0.15915493667125701904 ;  /* 0x3e22f98304067820 */ /* 0x000fc4000040c000 */
        /* <DEDUP_REMOVED lines=10> */
[----:B------:R-:W-:-:S05]  /*3d90*/  FMUL.FTZ R20, R19, R52 ;  /* 0x0000003413147220 */ /* 0x000fca0000410000 */
[----:B------:R1:W-:Y:S01]  /*3da0*/  MUFU.COS R15, R9 ;  /* 0x00000009000f7308 */ /* 0x0003e20000000000 */
[----:B0-----:R-:W-:Y:S02]  /*3db0*/  FMUL.RZ R8, R4, 0.15915493667125701904 ;  /* 0x3e22f98304087820 */ /* 0x001fe4000040c000 */
[----:B------:R-:W-:-:S05]  /*3dc0*/  FMUL.FTZ R4, R5, R60 ;  /* 0x0000003c05047220 */ /* 0x000fca0000410000 */
[----:B------:R-:W-:Y:S01]  /*3dd0*/  MUFU.SIN R104, R6 ;  /* 0x0000000600687308 */ /* 0x000fe20000000400 */
[----:B-1----:R-:W-:Y:S02]  /*3de0*/  FMUL.RZ R9, R4, 0.15915493667125701904 ;  /* 0x3e22f98304097820 */ /* 0x002fe4000040c000 */
[----:B------:R-:W-:-:S04]  /*3df0*/  FMUL.FTZ R4, R5, R62 ;  /* 0x0000003e05047220 */ /* 0x000fc80000410000 */
[----:B------:R-:W-:Y:S01]  /*3e00*/  FMUL.RZ R10, R4, 0.15915493667125701904 ;  /* 0x3e22f983040a7820 */ /* 0x000fe2000040c000 */
[----:B------:R0:W-:Y:S01]  /*3e10*/  MUFU.COS R106, R6 ;  /* 0x00000006006a7308 */ /* 0x0001e20000000000 */
[----:B------:R-:W-:-:S07]  /*3e20*/  FMUL.FTZ R4, R19, R62 ;  /* 0x0000003e13047220 */ /* 0x000fce0000410000 */
[----:B------:R-:W-:Y:S01]  /*3e30*/  MUFU.SIN R108, R8 ;  /* 0x00000008006c7308 */ /* 0x000fe20000000400 */
[----:B0-----:R-:W-:-:S07]  /*3e40*/  FMUL.FTZ R6, R5, R64 ;  /* 0x0000004005067220 */ /* 0x001fce0000410000 */
[----:B------:R0:W-:Y:S08]  /*3e50*/  MUFU.COS R109, R8 ;  /* 0x00000008006d7308 */ /* 0x0001f00000000000 */
[----:B------:R1:W-:Y:S01]  /*3e60*/  MUFU.EX2 R13, R4 ;  /* 0x00000004000d7308 */ /* 0x0003e20000000800 */
[----:B0-----:R-:W-:Y:S02]  /*3e70*/  FMUL.RZ R8, R6, 0.15915493667125701904 ;  /* 0x3e22f98306087820 */ /* 0x001fe4000040c000 */
[----:B------:R-:W-:-:S05]  /*3e80*/  FMUL.FTZ R6, R19, R64 ;  /* 0x0000004013067220 */ /* 0x000fca0000410000 */
[----:B------:R-:W-:Y:S01]  /*3e90*/  MUFU.SIN R124, R8 ;  /* 0x00000008007c7308 */ /* 0x000fe20000000400 */
[----:B-1----:R-:W-:-:S04]  /*3ea0*/  FMUL.FTZ R4, R5, R68 ;  /* 0x0000004405047220 */ /* 0x002fc80000410000 */
[----:B------:R-:W-:Y:S02]  /*3eb0*/  FMUL.RZ R114, R4, 0.15915493667125701904 ;  /* 0x3e22f98304727820 */ /* 0x000fe4000040c000 */
[----:B------:R-:W-:Y:S01]  /*3ec0*/  FMUL.FTZ R4, R5, R70 ;  /* 0x0000004605047220 */ /* 0x000fe20000410000 */
[----:B------:R-:W-:Y:S03]  /*3ed0*/  MUFU.COS R126, R8 ;  /* 0x00000008007e7308 */ /* 0x000fe60000000000 */
[----:B------:R-:W-:-:S05]  /*3ee0*/  FMUL.RZ R119, R4, 0.15915493667125701904 ;  /* 0x3e22f98304777820 */ /* 0x000fca000040c000 */
[----:B------:R-:W0:Y:S08]  /*3ef0*/  MUFU.EX2 R115, R6 ;  /* 0x0000000600737308 */ /* 0x000e300000000800 */
[----:B------:R-:W-:Y:S08]  /*3f00*/  MUFU.SIN R23, R9 ;  /* 0x0000000900177308 */ /* 0x000ff00000000400 */
[----:B------:R1:W-:Y:S01]  /*3f10*/  MUFU.COS R100, R9 ;  /* 0x0000000900647308 */ /* 0x0003e20000000000 */
[----:B0-----:R-:W-:-:S02]  /*3f20*/  FMUL.FTZ R126, R115, R126 ;  /* 0x0000007e737e7220 */ /* 0x001fc40000410000 */
[----:B------:R-:W-:Y:S02]  /*3f30*/  FMUL.FTZ R123, R115, R124 ;  /* 0x0000007c737b7220 */ /* 0x000fe40000410000 */
[----:B------:R-:W-:Y:S01]  /*3f40*/  FMUL.FTZ R115, R5, R74 ;  /* 0x0000004a05737220 */ /* 0x000fe20000410000 */
[----:B------:R-:W-:Y:S02]  /*3f50*/  FSEL R124, R126, 1, !P6 ;  /* 0x3f8000007e7c7808 */ /* 0x000fe40007000000 */
[----:B------:R-:W0:Y:S01]  /*3f60*/  MUFU.EX2 R113, R113 ;  /* 0x0000007100717308 */ /* 0x000e220000000800 */
[----:B------:R-:W-:Y:S01]  /*3f70*/  FSEL R123, R123, RZ, !P6 ;  /* 0x000000ff7b7b7208 */ /* 0x000fe20007000000 */
[----:B-1----:R-:W-:Y:S02]  /*3f80*/  FMUL.FTZ R9, R19, R66 ;  /* 0x0000004213097220 */ /* 0x002fe40000410000 */
[----:B------:R-:W-:-:S04]  /*3f90*/  FMUL.RZ R115, R115, 0.15915493667125701904 ;  /* 0x3e22f98373737820 */ /* 0x000fc8000040c000 */
[----:B------:R-:W1:Y:S08]  /*3fa0*/  MUFU.SIN R116, R10 ;  /* 0x0000000a00747308 */ /* 0x000e700000000400 */
[----:B------:R-:W2:Y:S01]  /*3fb0*/  MUFU.COS R118, R10 ;  /* 0x0000000a00767308 */ /* 0x000ea20000000000 */
[C---:B0-----:R-:W-:Y:S01]  /*3fc0*/  FMUL.FTZ R130, R113.reuse, R100 ;  /* 0x0000006471827220 */ /* 0x041fe20000410000 */
[----:B------:R-:W-:Y:S01]  /*3fd0*/  IADD3 R100, R22, 0x3, RZ ;  /* 0x0000000316647810 */ /* 0x000fe20007ffe0ff */
[----:B------:R-:W-:-:S02]  /*3fe0*/  FMUL.FTZ R129, R113, R23 ;  /* 0x0000001771817220 */ /* 0x000fc40000410000 */
[----:B------:R-:W-:-:S03]  /*3ff0*/  FMUL.FTZ R113, R19, R74 ;  /* 0x0000004a13717220 */ /* 0x000fc60000410000 */
[----:B------:R-:W-:Y:S01]  /*4000*/  MUFU.SIN R8, R114 ;  /* 0x0000007200087308 */ /* 0x000fe20000000400 */
[----:B-1----:R-:W-:-:S07]  /*4010*/  FMUL.FTZ R116, R13, R116 ;  /* 0x000000740d747220 */ /* 0x002fce0000410000 */
[----:B------:R0:W-:Y:S01]  /*4020*/  MUFU.COS R10, R114 ;  /* 0x00000072000a7308 */ /* 0x0001e20000000000 */
[----:B--2---:R-:W-:-:S07]  /*4030*/  FMUL.FTZ R118, R13, R118 ;  /* 0x000000760d767220 */ /* 0x004fce0000410000 */
[----:B------:R-:W-:Y:S01]  /*4040*/  MUFU.SIN R107, R7 ;  /* 0x00000007006b7308 */ /* 0x000fe20000000400 */
[----:B0-----:R-:W-:-:S04]  /*4050*/  IADD3 R114, R22, 0xd, RZ ;  /* 0x0000000d16727810 */ /* 0x001fc80007ffe0ff */
[-C--:B------:R-:W-:Y:S02]  /*4060*/  ISETP.GE.U32.AND P2, PT, R114, R99.reuse, PT ;  /* 0x000000637200720c */ /* 0x080fe40003f46070 */
[----:B------:R-:W-:Y:S01]  /*4070*/  IADD3 R114, R22, 0x8, RZ ;  /* 0x0000000816727810 */ /* 0x000fe20007ffe0ff */
[----:B------:R0:W-:Y:S03]  /*4080*/  MUFU.COS R111, R7 ;  /* 0x00000007006f7308 */ /* 0x0001e60000000000 */
[----:B------:R-:W-:Y:S02]  /*4090*/  ISETP.GE.U32.AND P5, PT, R114, R99, PT ;  /* 0x000000637200720c */ /* 0x000fe40003fa6070 */
[----:B------:R-:W-:-:S03]  /*40a0*/  IADD3 R114, R22, 0x5, RZ ;  /* 0x0000000516727810 */ /* 0x000fc60007ffe0ff */
[----:B------:R-:W1:Y:S01]  /*40b0*/  MUFU.EX2 R112, R112 ;  /* 0x0000007000707308 */ /* 0x000e620000000800 */
[----:B0-----:R-:W-:Y:S01]  /*40c0*/  FMUL.FTZ R7, R5, R66 ;  /* 0x0000004205077220 */ /* 0x001fe20000410000 */
[----:B------:R-:W-:Y:S02]  /*40d0*/  ISETP.GE.U32.AND P6, PT, R114, R99, PT ;  /* 0x000000637200720c */ /* 0x000fe40003fc6070 */
[----:B------:R-:W-:Y:S01]  /*40e0*/  IADD3 R114, R22, 0x4, RZ ;  /* 0x0000000416727810 */ /* 0x000fe20007ffe0ff */
[----:B------:R-:W-:Y:S01]  /*40f0*/  FMUL.RZ R11, R7, 0.15915493667125701904 ;  /* 0x3e22f983070b7820 */ /* 0x000fe2000040c000 */
[----:B------:R-:W-:Y:S01]  /*4100*/  FSEL R129, R129, RZ, !P6 ;  /* 0x000000ff81817208 */ /* 0x000fe20007000000 */
[----:B------:R-:W-:Y:S01]  /*4110*/  FMUL.FTZ R7, R19, R68 ;  /* 0x0000004413077220 */ /* 0x000fe20000410000 */
[----:B------:R-:W0:Y:S01]  /*4120*/  MUFU.EX2 R110, R110 ;  /* 0x0000006e006e7308 */ /* 0x000e220000000800 */
[----:B------:R-:W-:Y:S02]  /*4130*/  FSEL R130, R130, 1, !P6 ;  /* 0x3f80000082827808 */ /* 0x000fe40007000000 */
[----:B------:R-:W-:-:S02]  /*4140*/  FSEL R131, R131, RZ, !P6 ;  /* 0x000000ff83837208 */ /* 0x000fc40007000000 */
[----:B------:R-:W-:-:S03]  /*4150*/  ISETP.GE.U32.AND P6, PT, R100, R99, PT ;  /* 0x000000636400720c */ /* 0x000fc60003fc6070 */
[----:B------:R-:W2:Y:S01]  /*4160*/  MUFU.EX2 R105, R105 ;  /* 0x0000006900697308 */ /* 0x000ea20000000800 */
[C---:B-1----:R-:W-:Y:S01]  /*4170*/  FMUL.FTZ R111, R112.reuse, R111 ;  /* 0x0000006f706f7220 */ /* 0x042fe20000410000 */
[----:B------:R-:W-:Y:S01]  /*4180*/  FSEL R137, R137, RZ, !P6 ;  /* 0x000000ff89897208 */ /* 0x000fe20007000000 */
[----:B------:R-:W-:Y:S02]  /*4190*/  FMUL.FTZ R135, R112, R107 ;  /* 0x0000006b70877220 */ /* 0x000fe40000410000 */
[----:B------:R-:W-:Y:S01]  /*41a0*/  FMUL.FTZ R112, R71, R72 ;  /* 0x0000004847707220 */ /* 0x000fe20000410000 */
[----:B------:R-:W-:Y:S02]  /*41b0*/  FSEL R136, R111, 1, !P6 ;  /* 0x3f8000006f887808 */ /* 0x000fe40007000000 */
[----:B------:R-:W1:Y:S01]  /*41c0*/  MUFU.EX2 R103, R103 ;  /* 0x0000006700677308 */ /* 0x000e620000000800 */
[C---:B0-----:R-:W-:Y:S01]  /*41d0*/  FMUL.FTZ R109, R110.reuse, R109 ;  /* 0x0000006d6e6d7220 */ /* 0x041fe20000410000 */
[----:B------:R-:W-:Y:S01]  /*41e0*/  FSEL R135, R135, RZ, !P6 ;  /* 0x000000ff87877208 */ /* 0x000fe20007000000 */
[----:B------:R-:W-:Y:S01]  /*41f0*/  FMUL.FTZ R132, R110, R108 ;  /* 0x0000006c6e847220 */ /* 0x000fe20000410000 */
[----:B------:R-:W-:-:S02]  /*4200*/  IADD3 R110, R22, 0x2, RZ ;  /* 0x00000002166e7810 */ /* 0x000fc40007ffe0ff */
[----:B------:R-:W-:Y:S02]  /*4210*/  IADD3 R108, R22, 0xa, RZ ;  /* 0x0000000a166c7810 */ /* 0x000fe40007ffe0ff */
[----:B------:R-:W0:Y:S01]  /*4220*/  MUFU.EX2 R20, R20 ;  /* 0x0000001400147308 */ /* 0x000e220000000800 */
[C---:B--2---:R-:W-:Y:S01]  /*4230*/  FMUL.FTZ R106, R105.reuse, R106 ;  /* 0x0000006a696a7220 */ /* 0x044fe20000410000 */
[----:B------:R-:W-:Y:S01]  /*4240*/  ISETP.GE.U32.AND P6, PT, R110, R99, PT ;  /* 0x000000636e00720c */ /* 0x000fe20003fc6070 */
[----:B------:R-:W-:Y:S01]  /*4250*/  FMUL.FTZ R104, R105, R104 ;  /* 0x0000006869687220 */ /* 0x000fe20000410000 */
[----:B------:R-:W-:Y:S01]  /*4260*/  FSEL R112, R112, RZ, !P4 ;  /* 0x000000ff70707208 */ /* 0x000fe20006000000 */
[-C--:B------:R-:W-:Y:S01]  /*4270*/  FMUL.FTZ R105, R19, R76.reuse ;  /* 0x0000004c13697220 */ /* 0x080fe20000410000 */
[----:B------:R-:W-:Y:S01]  /*4280*/  FSEL R139, R106, 1, !P6 ;  /* 0x3f8000006a8b7808 */ /* 0x000fe20007000000 */
[----:B------:R-:W-:Y:S01]  /*4290*/  FMUL.FTZ R106, R75, R76 ;  /* 0x0000004c4b6a7220 */ /* 0x000fe20000410000 */
[----:B------:R-:W-:Y:S01]  /*42a0*/  MUFU.COS R122, R11 ;  /* 0x0000000b007a7308 */ /* 0x000fe20000000000 */
[C---:B-1----:R-:W-:Y:S01]  /*42b0*/  FMUL.FTZ R143, R103.reuse, R102 ;  /* 0x00000066678f7220 */ /* 0x042fe20000410000 */
[----:B------:R-:W-:Y:S01]  /*42c0*/  FSEL R138, R104, RZ, !P6 ;  /* 0x000000ff688a7208 */ /* 0x000fe20007000000 */
[----:B------:R-:W-:Y:S01]  /*42d0*/  FMUL.FTZ R142, R103, R101 ;  /* 0x00000065678e7220 */ /* 0x000fe20000410000 */
[----:B------:R-:W-:Y:S01]  /*42e0*/  FSEL R140, R140, RZ, !P6 ;  /* 0x000000ff8c8c7208 */ /* 0x000fe20007000000 */
[-C--:B------:R-:W-:Y:S01]  /*42f0*/  FMUL.FTZ R103, R5, R78.reuse ;  /* 0x0000004e05677220 */ /* 0x080fe20000410000 */
[C---:B------:R-:W-:Y:S01]  /*4300*/  ISETP.GE.U32.AND P6, PT, R22.reuse, R99, PT ;  /* 0x000000631600720c */ /* 0x040fe20003fc6070 */
[----:B------:R-:W-:Y:S01]  /*4310*/  FMUL.FTZ R102, R19, R78 ;  /* 0x0000004e13667220 */ /* 0x000fe20000410000 */
[----:B------:R1:W2:Y:S01]  /*4320*/  MUFU.EX2 R117, R9 ;  /* 0x0000000900757308 */ /* 0x0002a20000000800 */
[----:B------:R-:W-:Y:S01]  /*4330*/  IADD3 R104, R22, 0x1, RZ ;  /* 0x0000000116687810 */ /* 0x000fe20007ffe0ff */
[----:B0-----:R-:W-:Y:S01]  /*4340*/  FMUL.FTZ R21, R20, R21 ;  /* 0x0000001514157220 */ /* 0x001fe20000410000 */
[----:B------:R-:W-:Y:S01]  /*4350*/  FSEL R142, R142, RZ, !P6 ;  /* 0x000000ff8e8e7208 */ /* 0x000fe20007000000 */
[----:B------:R-:W-:Y:S01]  /*4360*/  FMUL.FTZ R15, R20, R15 ;  /* 0x0000000f140f7220 */ /* 0x000fe20000410000 */
[----:B------:R-:W-:Y:S01]  /*4370*/  FSEL R143, R143, 1, !P6 ;  /* 0x3f8000008f8f7808 */ /* 0x000fe20007000000 */
[----:B------:R-:W-:Y:S01]  /*4380*/  FMUL.RZ R103, R103, 0.15915493667125701904 ;  /* 0x3e22f98367677820 */ /* 0x000fe2000040c000 */
[----:B------:R-:W-:Y:S01]  /*4390*/  FSEL R144, R144, RZ, !P6 ;  /* 0x000000ff90907208 */ /* 0x000fe20007000000 */
[----:B------:R0:W3:Y:S01]  /*43a0*/  MUFU.SIN R120, R11 ;  /* 0x0000000b00787308 */ /* 0x0000e20000000400 */
[----:B------:R-:W-:Y:S01]  /*43b0*/  ISETP.GE.U32.AND P6, PT, R104, R99, PT ;  /* 0x000000636800720c */ /* 0x000fe20003fc6070 */
[----:B-1----:R-:W-:Y:S01]  /*43c0*/  FMUL.FTZ R9, R19, R70 ;  /* 0x0000004613097220 */ /* 0x002fe20000410000 */
[----:B------:R-:W-:-:S02]  /*43d0*/  IADD3 R22, R22, 0x9, RZ ;  /* 0x0000000916167810 */ /* 0x000fc40007ffe0ff */
[----:B------:R-:W-:Y:S02]  /*43e0*/  FSEL R145, R21, RZ, !P6 ;  /* 0x000000ff15917208 */ /* 0x000fe40007000000 */
[----:B------:R-:W-:Y:S01]  /*43f0*/  FSEL R147, R15, 1, !P6 ;  /* 0x3f8000000f937808 */ /* 0x000fe20007000000 */
[----:B--2---:R-:W-:Y:S01]  /*4400*/  FMUL.FTZ R121, R117, R122 ;  /* 0x0000007a75797220 */ /* 0x004fe20000410000 */
[----:B------:R-:W-:Y:S01]  /*4410*/  MUFU.SIN R4, R119 ;  /* 0x0000007700047308 */ /* 0x000fe20000000400 */
[----:B------:R-:W-:Y:S01]  /*4420*/  FMUL.FTZ R122, R65, R66 ;  /* 0x00000042417a7220 */ /* 0x000fe20000410000 */
[----:B------:R-:W-:Y:S01]  /*4430*/  FSEL R146, R146, RZ, !P6 ;  /* 0x000000ff92927208 */ /* 0x000fe20007000000 */
[----:B------:R-:W-:Y:S01]  /*4440*/  FMUL.FTZ R20, R145, R144 ;  /* 0x0000009091147220 */ /* 0x000fe20000410000 */
[----:B------:R-:W-:Y:S01]  /*4450*/  FSEL R121, R121, 1, !P5 ;  /* 0x3f80000079797808 */ /* 0x000fe20006800000 */
[----:B0-----:R-:W-:Y:S01]  /*4460*/  FMUL.FTZ R11, R5, R72 ;  /* 0x00000048050b7220 */ /* 0x001fe20000410000 */
[----:B------:R-:W-:Y:S01]  /*4470*/  FSEL R122, R122, RZ, !P5 ;  /* 0x000000ff7a7a7208 */ /* 0x000fe20006800000 */
[----:B---3--:R-:W-:Y:S01]  /*4480*/  FMUL.FTZ R120, R117, R120 ;  /* 0x0000007875787220 */ /* 0x008fe20000410000 */
[----:B------:R0:W-:Y:S01]  /*4490*/  MUFU.COS R6, R119 ;  /* 0x0000007700067308 */ /* 0x0001e20000000000 */
[----:B------:R-:W-:Y:S01]  /*44a0*/  FMUL.FTZ R15, RZ, R145 ;  /* 0x00000091ff0f7220 */ /* 0x000fe20000410000 */
[----:B------:R-:W-:Y:S01]  /*44b0*/  ISETP.GE.U32.AND P6, PT, R22, R99, PT ;  /* 0x000000631600720c */ /* 0x000fe20003fc6070 */
[----:B------:R-:W-:Y:S01]  /*44c0*/  FFMA.FTZ R20, RZ, R147, R20 ;  /* 0x00000093ff147223 */ /* 0x000fe20000010014 */
[----:B------:R-:W-:Y:S01]  /*44d0*/  FSEL R120, R120, RZ, !P5 ;  /* 0x000000ff78787208 */ /* 0x000fe20006800000 */
[----:B------:R-:W-:Y:S01]  /*44e0*/  FFMA.FTZ R21, R147, R144, -R15 ;  /* 0x0000009093157223 */ /* 0x000fe2000001080f */
[-C--:B------:R-:W-:Y:S01]  /*44f0*/  ISETP.GE.U32.AND P5, PT, R18, R99.reuse, PT ;  /* 0x000000631200720c */ /* 0x080fe20003fa6070 */
[----:B------:R-:W-:Y:S01]  /*4500*/  FMUL.FTZ R18, R19, R72 ;  /* 0x0000004813127220 */ /* 0x000fe20000410000 */
[----:B------:R-:W1:Y:S01]  /*4510*/  MUFU.EX2 R9, R9 ;  /* 0x0000000900097308 */ /* 0x000e620000000800 */
[----:B0-----:R-:W-:Y:S01]  /*4520*/  FMUL.RZ R119, R11, 0.15915493667125701904 ;  /* 0x3e22f9830b777820 */ /* 0x001fe2000040c000 */
[----:B------:R-:W-:Y:S01]  /*4530*/  FSEL R126, R116, RZ, !P5 ;  /* 0x000000ff747e7208 */ /* 0x000fe20006800000 */
[----:B------:R-:W-:Y:S01]  /*4540*/  FADD.FTZ R22, RZ, R20 ;  /* 0x00000014ff167221 */ /* 0x000fe20000010000 */
[----:B------:R-:W-:Y:S01]  /*4550*/  FSEL R127, R118, 1, !P5 ;  /* 0x3f800000767f7808 */ /* 0x000fe20006800000 */
[----:B------:R-:W-:Y:S01]  /*4560*/  FADD.FTZ R21, R21, R146 ;  /* 0x0000009215157221 */ /* 0x000fe20000010000 */
[----:B------:R-:W-:Y:S01]  /*4570*/  FSEL R128, R128, RZ, !P5 ;  /* 0x000000ff80807208 */ /* 0x000fe20006800000 */
[----:B------:R-:W-:Y:S01]  /*4580*/  FMUL.FTZ R20, R138, R22 ;  /* 0x000000168a147220 */ /* 0x000fe20000410000 */
[----:B------:R-:W-:Y:S01]  /*4590*/  ISETP.GE.U32.AND P5, PT, R114, R99, PT ;  /* 0x000000637200720c */ /* 0x000fe20003fa6070 */
[C---:B------:R-:W-:Y:S01]  /*45a0*/  FMUL.FTZ R114, R5.reuse, R76 ;  /* 0x0000004c05727220 */ /* 0x040fe20000410000 */
[----:B------:R-:W0:Y:S01]  /*45b0*/  MUFU.EX2 R7, R7 ;  /* 0x0000000700077308 */ /* 0x000e220000000800 */
[-C--:B------:R-:W-:Y:S01]  /*45c0*/  FMUL.FTZ R5, R5, R80.reuse ;  /* 0x0000005005057220 */ /* 0x080fe20000410000 */
[----:B------:R-:W-:Y:S01]  /*45d0*/  FSEL R132, R132, RZ, !P5 ;  /* 0x000000ff84847208 */ /* 0x000fe20006800000 */
[----:B------:R-:W-:Y:S01]  /*45e0*/  FMUL.FTZ R19, R19, R80 ;  /* 0x0000005013137220 */ /* 0x000fe20000410000 */
[----:B------:R-:W-:Y:S01]  /*45f0*/  FSEL R133, R109, 1, !P5 ;  /* 0x3f8000006d857808 */ /* 0x000fe20006800000 */
[----:B------:R-:W-:Y:S01]  /*4600*/  FMUL.RZ R104, R5, 0.15915493667125701904 ;  /* 0x3e22f98305687820 */ /* 0x000fe2000040c000 */
[----:B------:R-:W-:Y:S01]  /*4610*/  FSEL R134, R134, RZ, !P5 ;  /* 0x000000ff86867208 */ /* 0x000fe20006800000 */
[-C--:B------:R-:W-:Y:S01]  /*4620*/  FMUL.FTZ R5, R138, R21.reuse ;  /* 0x000000158a057220 */ /* 0x080fe20000410000 */
[----:B------:R-:W-:Y:S01]  /*4630*/  MUFU.SIN R11, R119 ;  /* 0x00000077000b7308 */ /* 0x000fe20000000400 */
[C---:B------:R-:W-:Y:S01]  /*4640*/  FFMA.FTZ R21, R139.reuse, R21, -R20 ;  /* 0x000000158b157223 */ /* 0x040fe20000010814 */
[----:B------:R-:W-:Y:S01]  /*4650*/  ISETP.GE.U32.AND P5, PT, R108, R99, PT ;  /* 0x000000636c00720c */ /* 0x000fe20003fa6070 */
[----:B------:R-:W-:Y:S01]  /*4660*/  FFMA.FTZ R5, R139, R22, R5 ;  /* 0x000000168b057223 */ /* 0x000fe20000010005 */
[----:B------:R-:W-:Y:S01]  /*4670*/  FSEL R106, R106, RZ, !P2 ;  /* 0x000000ff6a6a7208 */ /* 0x000fe20005000000 */
[----:B------:R-:W-:-:S02]  /*4680*/  FADD.FTZ R21, R21, R140 ;  /* 0x0000008c15157221 */ /* 0x000fc40000010000 */
[----:B------:R-:W-:Y:S01]  /*4690*/  FADD.FTZ R5, RZ, R5 ;  /* 0x00000005ff057221 */ /* 0x000fe20000010000 */
[----:B------:R2:W-:Y:S01]  /*46a0*/  MUFU.COS R14, R119 ;  /* 0x00000077000e7308 */ /* 0x0005e20000000000 */
[C---:B-1----:R-:W-:Y:S02]  /*46b0*/  FMUL.FTZ R6, R9.reuse, R6 ;  /* 0x0000000609067220 */ /* 0x042fe40000410000 */
[----:B------:R-:W-:Y:S02]  /*46c0*/  FMUL.FTZ R4, R9, R4 ;  /* 0x0000000409047220 */ /* 0x000fe40000410000 */
[----:B------:R-:W-:Y:S01]  /*46d0*/  FMUL.FTZ R9, R135, R21 ;  /* 0x0000001587097220 */ /* 0x000fe20000410000 */
[----:B------:R-:W-:Y:S01]  /*46e0*/  FSEL R116, R6, 1, !P5 ;  /* 0x3f80000006747808 */ /* 0x000fe20006800000 */
[C---:B0-----:R-:W-:Y:S01]  /*46f0*/  FMUL.FTZ R10, R7.reuse, R10 ;  /* 0x0000000a070a7220 */ /* 0x041fe20000410000 */
[----:B------:R-:W0:Y:S01]  /*4700*/  MUFU.EX2 R18, R18 ;  /* 0x0000001200127308 */ /* 0x000e220000000800 */
[----:B------:R-:W-:Y:S01]  /*4710*/  FMUL.FTZ R8, R7, R8 ;  /* 0x0000000807087220 */ /* 0x000fe20000410000 */
[----:B------:R-:W-:Y:S01]  /*4720*/  FSEL R117, R4, RZ, !P5 ;  /* 0x000000ff04757208 */ /* 0x000fe20006800000 */
[-C--:B------:R-:W-:Y:S01]  /*4730*/  FMUL.FTZ R7, R135, R5.reuse ;  /* 0x0000000587077220 */ /* 0x080fe20000410000 */
[----:B--2---:R-:W-:Y:S01]  /*4740*/  FSEL R119, R10, 1, !P6 ;  /* 0x3f8000000a777808 */ /* 0x004fe20007000000 */
[----:B------:R-:W-:Y:S01]  /*4750*/  FMUL.RZ R114, R114, 0.15915493667125701904 ;  /* 0x3e22f98372727820 */ /* 0x000fe2000040c000 */
[----:B------:R-:W-:Y:S01]  /*4760*/  FSEL R148, R8, RZ, !P6 ;  /* 0x000000ff08947208 */ /* 0x000fe20007000000 */
[C---:B------:R-:W-:Y:S01]  /*4770*/  FFMA.FTZ R9, R136.reuse, R5, R9 ;  /* 0x0000000588097223 */ /* 0x040fe20000010009 */
[----:B------:R-:W-:Y:S01]  /*4780*/  MUFU.SIN R13, R115 ;  /* 0x00000073000d7308 */ /* 0x000fe20000000400 */
[----:B------:R-:W-:-:S02]  /*4790*/  FFMA.FTZ R22, R136, R21, -R7 ;  /* 0x0000001588167223 */ /* 0x000fc40000010807 */
[----:B------:R-:W-:Y:S02]  /*47a0*/  FADD.FTZ R9, RZ, R9 ;  /* 0x00000009ff097221 */ /* 0x000fe40000010000 */
[----:B------:R-:W-:Y:S02]  /*47b0*/  FADD.FTZ R22, R22, R137 ;  /* 0x0000008916167221 */ /* 0x000fe40000010000 */
[----:B------:R-:W-:Y:S01]  /*47c0*/  FMUL.FTZ R7, R132, R9 ;  /* 0x0000000984077220 */ /* 0x000fe20000410000 */
[----:B------:R1:W-:Y:S01]  /*47d0*/  MUFU.COS R23, R115 ;  /* 0x0000007300177308 */ /* 0x0003e20000000000 */
[C---:B0-----:R-:W-:Y:S02]  /*47e0*/  FMUL.FTZ R14, R18.reuse, R14 ;  /* 0x0000000e120e7220 */ /* 0x041fe40000410000 */
[----:B------:R-:W-:Y:S02]  /*47f0*/  FMUL.FTZ R11, R18, R11 ;  /* 0x0000000b120b7220 */ /* 0x000fe40000410000 */
[----:B------:R-:W-:-:S02]  /*4800*/  FMUL.FTZ R118, R67, R68 ;  /* 0x0000004443767220 */ /* 0x000fc40000410000 */
[----:B------:R-:W-:Y:S01]  /*4810*/  FMUL.FTZ R109, R73, R74 ;  /* 0x0000004a496d7220 */ /* 0x000fe20000410000 */
[----:B------:R0:W2:Y:S01]  /*4820*/  MUFU.EX2 R100, R113 ;  /* 0x0000007100647308 */ /* 0x0000a20000000800 */
[----:B-1----:R-:W-:Y:S01]  /*4830*/  FMUL.FTZ R115, R69, R70 ;  /* 0x0000004645737220 */ /* 0x002fe20000410000 */
[----:B------:R-:W-:Y:S02]  /*4840*/  FSEL R118, R118, RZ, !P6 ;  /* 0x000000ff76767208 */ /* 0x000fe40007000000 */
[----:B------:R-:W-:Y:S02]  /*4850*/  FSEL R109, R109, RZ, !P3 ;  /* 0x000000ff6d6d7208 */ /* 0x000fe40005800000 */
[----:B------:R-:W-:Y:S02]  /*4860*/  FSEL R115, R115, RZ, !P5 ;  /* 0x000000ff73737208 */ /* 0x000fe40006800000 */
[----:B------:R-:W-:Y:S01]  /*4870*/  MUFU.EX2 R102, R102 ;  /* 0x0000006600667308 */ /* 0x000fe20000000800 */
[----:B0-----:R-:W-:-:S07]  /*4880*/  FSEL R113, R14, 1, !P4 ;  /* 0x3f8000000e717808 */ /* 0x001fce0006000000 */
[----:B------:R-:W-:Y:S01]  /*4890*/  MUFU.COS R15, R103 ;  /* 0x00000067000f7308 */ /* 0x000fe20000000000 */
[C---:B--2---:R-:W-:Y:S02]  /*48a0*/  FMUL.FTZ R23, R100.reuse, R23 ;  /* 0x0000001764177220 */ /* 0x044fe40000410000 */
[----:B------:R-:W-:Y:S02]  /*48b0*/  FMUL.FTZ R13, R100, R13 ;  /* 0x0000000d640d7220 */ /* 0x000fe40000410000 */
[----:B------:R-:W-:Y:S01]  /*48c0*/  FMUL.FTZ R100, R132, R22 ;  /* 0x0000001684647220 */ /* 0x000fe20000410000 */
[----:B------:R-:W-:Y:S02]  /*48d0*/  FSEL R110, R23, 1, !P3 ;  /* 0x3f800000176e7808 */ /* 0x000fe40005800000 */
[----:B------:R-:W-:Y:S01]  /*48e0*/  MUFU.EX2 R101, R105 ;  /* 0x0000006900657308 */ /* 0x000fe20000000800 */
[----:B------:R-:W-:Y:S01]  /*48f0*/  FFMA.FTZ R100, R133, R9, R100 ;  /* 0x0000000985647223 */ /* 0x000fe20000010064 */
[----:B------:R-:W-:-:S03]  /*4900*/  FSEL R111, R13, RZ, !P3 ;  /* 0x000000ff0d6f7208 */ /* 0x000fc60005800000 */
[----:B------:R-:W-:-:S03]  /*4910*/  FADD.FTZ R100, RZ, R100 ;  /* 0x00000064ff647221 */ /* 0x000fc60000010000 */
[----:B------:R0:W1:Y:S08]  /*4920*/  MUFU.SIN R105, R103 ;  /* 0x0000006700697308 */ /* 0x0000700000000400 */
[----:B------:R-:W-:Y:S01]  /*4930*/  MUFU.EX2 R19, R19 ;  /* 0x0000001300137308 */ /* 0x000fe20000000800 */
[----:B0-----:R-:W-:-:S05]  /*4940*/  FMUL.FTZ R103, R77, R78 ;  /* 0x0000004e4d677220 */ /* 0x001fca0000410000 */
[----:B------:R-:W-:Y:S02]  /*4950*/  FSEL R103, R103, RZ, !P1 ;  /* 0x000000ff67677208 */ /* 0x000fe40004800000 */
[----:B------:R-:W-:Y:S01]  /*4960*/  MUFU.SIN R18, R104 ;  /* 0x0000006800127308 */ /* 0x000fe20000000400 */
[----:B-1----:R-:W-:-:S05]  /*4970*/  FMUL.FTZ R105, R102, R105 ;  /* 0x0000006966697220 */ /* 0x002fca0000410000 */
[----:B------:R-:W-:Y:S02]  /*4980*/  FSEL R105, R105, RZ, !P1 ;  /* 0x000000ff69697208 */ /* 0x000fe40004800000 */
[----:B------:R-:W0:Y:S08]  /*4990*/  MUFU.SIN R107, R114 ;  /* 0x00000072006b7308 */ /* 0x000e300000000400 */
[----:B------:R1:W2:Y:S08]  /*49a0*/  MUFU.COS R108, R114 ;  /* 0x00000072006c7308 */ /* 0x0002b00000000000 */
[----:B------:R3:W4:Y:S01]  /*49b0*/  MUFU.COS R20, R104 ;  /* 0x0000006800147308 */ /* 0x0007220000000000 */
[----:B0-----:R-:W-:Y:S01]  /*49c0*/  FMUL.FTZ R107, R101, R107 ;  /* 0x0000006b656b7220 */ /* 0x001fe20000410000 */
[----:B-1----:R-:W-:Y:S01]  /*49d0*/  FSEL R114, R11, RZ, !P4 ;  /* 0x000000ff0b727208 */ /* 0x002fe20006000000 */
[----:B--2---:R-:W-:-:S03]  /*49e0*/  FMUL.FTZ R5, R101, R108 ;  /* 0x0000006c65057220 */ /* 0x004fc60000410000 */
[----:B------:R-:W-:Y:S01]  /*49f0*/  FSEL R108, R107, RZ, !P2 ;  /* 0x000000ff6b6c7208 */ /* 0x000fe20005000000 */
[----:B---3--:R-:W-:Y:S02]  /*4a00*/  FMUL.FTZ R104, R102, R15 ;  /* 0x0000000f66687220 */ /* 0x008fe40000410000 */
[----:B------:R-:W-:Y:S01]  /*4a10*/  FFMA.FTZ R15, R133, R22, -R7 ;  /* 0x00000016850f7223 */ /* 0x000fe20000010807 */
[----:B------:R-:W-:Y:S01]  /*4a20*/  FSEL R107, R5, 1, !P2 ;  /* 0x3f800000056b7808 */ /* 0x000fe20005000000 */
[----:B------:R-:W-:Y:S01]  /*4a30*/  FMUL.FTZ R102, R19, R18 ;  /* 0x0000001213667220 */ /* 0x000fe20000410000 */
[----:B------:R-:W-:Y:S01]  /*4a40*/  FSEL R104, R104, 1, !P1 ;  /* 0x3f80000068687808 */ /* 0x000fe20004800000 */
[-C--:B------:R-:W-:Y:S02]  /*4a50*/  FMUL.FTZ R18, R142, R145.reuse ;  /* 0x000000918e127220 */ /* 0x080fe40000410000 */
[----:B------:R-:W-:Y:S01]  /*4a60*/  FADD.FTZ R15, R15, R134 ;  /* 0x000000860f0f7221 */ /* 0x000fe20000010000 */
[----:B------:R-:W-:Y:S01]  /*4a70*/  FSEL R102, R102, RZ, !P0 ;  /* 0x000000ff66667208 */ /* 0x000fe20004000000 */
[----:B------:R-:W-:-:S02]  /*4a80*/  FMUL.FTZ R7, R143, R145 ;  /* 0x000000918f077220 */ /* 0x000fc40000410000 */
[----:B------:R-:W-:Y:S02]  /*4a90*/  FFMA.FTZ R18, R143, R147, -R18 ;  /* 0x000000938f127223 */ /* 0x000fe40000010812 */
[----:B------:R-:W-:Y:S02]  /*4aa0*/  FMUL.FTZ R21, R129, R15 ;  /* 0x0000000f81157220 */ /* 0x000fe40000410000 */
[----:B----4-:R-:W-:Y:S02]  /*4ab0*/  FMUL.FTZ R101, R19, R20 ;  /* 0x0000001413657220 */ /* 0x010fe40000410000 */
[----:B------:R-:W-:Y:S02]  /*4ac0*/  FMUL.FTZ R19, R129, R100 ;  /* 0x0000006481137220 */ /* 0x000fe40000410000 */
[----:B------:R-:W-:Y:S01]  /*4ad0*/  FFMA.FTZ R7, R142, R147, R7 ;  /* 0x000000938e077223 */ /* 0x000fe20000010007 */
[----:B------:R-:W-:Y:S01]  /*4ae0*/  FSEL R101, R101, 1, !P0 ;  /* 0x3f80000065657808 */ /* 0x000fe20004000000 */
[----:B------:R-:W-:-:S02]  /*4af0*/  FMUL.FTZ R20, R138, R18 ;  /* 0x000000128a147220 */ /* 0x000fc40000410000 */
[C---:B------:R-:W-:Y:S02]  /*4b00*/  FFMA.FTZ R21, R130.reuse, R100, R21 ;  /* 0x0000006482157223 */ /* 0x040fe40000010015 */
[----:B------:R-:W-:Y:S02]  /*4b10*/  FFMA.FTZ R22, R130, R15, -R19 ;  /* 0x0000000f82167223 */ /* 0x000fe40000010813 */
[-C--:B------:R-:W-:Y:S02]  /*4b20*/  FMUL.FTZ R9, R138, R7.reuse ;  /* 0x000000078a097220 */ /* 0x080fe40000410000 */
[----:B------:R-:W-:Y:S02]  /*4b30*/  FFMA.FTZ R20, R139, R7, R20 ;  /* 0x000000078b147223 */ /* 0x000fe40000010014 */
[----:B------:R-:W-:Y:S02]  /*4b40*/  FADD.FTZ R21, RZ, R21 ;  /* 0x00000015ff157221 */ /* 0x000fe40000010000 */
[----:B------:R-:W-:-:S02]  /*4b50*/  FADD.FTZ R22, R22, R131 ;  /* 0x0000008316167221 */ /* 0x000fc40000010000 */
[----:B------:R-:W-:Y:S02]  /*4b60*/  FFMA.FTZ R9, R139, R18, -R9 ;  /* 0x000000128b097223 */ /* 0x000fe40000010809 */
[C---:B------:R-:W-:Y:S02]  /*4b70*/  FMUL.FTZ R7, R135.reuse, R20 ;  /* 0x0000001487077220 */ /* 0x040fe40000410000 */
[C---:B------:R-:W-:Y:S02]  /*4b80*/  FMUL.FTZ R18, R126.reuse, R21 ;  /* 0x000000157e127220 */ /* 0x040fe40000410000 */
[----:B------:R-:W-:Y:S02]  /*4b90*/  FMUL.FTZ R100, R126, R22 ;  /* 0x000000167e647220 */ /* 0x000fe40000410000 */
[-C--:B------:R-:W-:Y:S02]  /*4ba0*/  FMUL.FTZ R15, R135, R9.reuse ;  /* 0x00000009870f7220 */ /* 0x080fe40000410000 */
        /* <DEDUP_REMOVED lines=8> */
[-C--:B------:R-:W-:Y:S02]  /*4c30*/  FMUL.FTZ R18, R132, R15.reuse ;  /* 0x0000000f84127220 */ /* 0x080fe40000410000 */
[----:B------:R-:W-:Y:S02]  /*4c40*/  FFMA.FTZ R20, R133, R15, R20 ;  /* 0x0000000f85147223 */ /* 0x000fe40000010014 */
[-C--:B------:R-:W-:Y:S02]  /*4c50*/  FMUL.FTZ R15, R123, R100.reuse ;  /* 0x000000647b0f7220 */ /* 0x080fe40000410000 */
[C---:B------:R-:W-:Y:S02]  /*4c60*/  FFMA.FTZ R21, R124.reuse, R100, R21 ;  /* 0x000000647c157223 */ /* 0x040fe40000010015 */
[----:B------:R-:W-:-:S02]  /*4c70*/  FFMA.FTZ R22, R124, R19, -R15 ;  /* 0x000000137c167223 */ /* 0x000fc4000001080f */
[----:B------:R-:W-:Y:S02]  /*4c80*/  FADD.FTZ R21, RZ, R21 ;  /* 0x00000015ff157221 */ /* 0x000fe40000010000 */
[----:B------:R-:W-:Y:S02]  /*4c90*/  FADD.FTZ R22, R22, R125 ;  /* 0x0000007d16167221 */ /* 0x000fe40000010000 */
[C---:B------:R-:W-:Y:S02]  /*4ca0*/  FMUL.FTZ R15, R120.reuse, R21 ;  /* 0x00000015780f7220 */ /* 0x040fe40000410000 */
[----:B------:R-:W-:Y:S02]  /*4cb0*/  FFMA.FTZ R18, R133, R7, -R18 ;  /* 0x0000000785127223 */ /* 0x000fe40000010812 */
[----:B------:R-:W-:Y:S02]  /*4cc0*/  FMUL.FTZ R100, R120, R22 ;  /* 0x0000001678647220 */ /* 0x000fe40000410000 */
[----:B------:R-:W-:-:S02]  /*4cd0*/  FMUL.FTZ R7, R129, R20 ;  /* 0x0000001481077220 */ /* 0x000fc40000410000 */
[----:B------:R-:W-:Y:S02]  /*4ce0*/  FFMA.FTZ R15, R121, R22, -R15 ;  /* 0x00000016790f7223 */ /* 0x000fe4000001080f */
[-C--:B------:R-:W-:Y:S02]  /*4cf0*/  FMUL.FTZ R9, R129, R18.reuse ;  /* 0x0000001281097220 */ /* 0x080fe40000410000 */
[----:B------:R-:W-:Y:S02]  /*4d00*/  FFMA.FTZ R100, R121, R21, R100 ;  /* 0x0000001579647223 */ /* 0x000fe40000010064 */
[C---:B------:R-:W-:Y:S02]  /*4d10*/  FFMA.FTZ R7, R130.reuse, R18, -R7 ;  /* 0x0000001282077223 */ /* 0x040fe40000010807 */
        /* <DEDUP_REMOVED lines=11> */
[----:B------:R-:W-:Y:S02]  /*4dd0*/  FMUL.FTZ R7, R123, R20 ;  /* 0x000000147b077220 */ /* 0x000fe40000410000 */
[----:B------:R-:W-:Y:S02]  /*4de0*/  FADD.FTZ R10, RZ, R10 ;  /* 0x0000000aff0a7221 */ /* 0x000fe40000010000 */
[----:B------:R-:W-:-:S02]  /*4df0*/  FADD.FTZ R15, R15, R118 ;  /* 0x000000760f0f7221 */ /* 0x000fc40000010000 */
[-C--:B------:R-:W-:Y:S02]  /*4e00*/  FMUL.FTZ R9, R123, R18.reuse ;  /* 0x000000127b097220 */ /* 0x080fe40000410000 */
[C---:B------:R-:W-:Y:S02]  /*4e10*/  FFMA.FTZ R7, R124.reuse, R18, -R7 ;  /* 0x000000127c077223 */ /* 0x040fe40000010807 */
[C---:B------:R-:W-:Y:S02]  /*4e20*/  FMUL.FTZ R8, R117.reuse, R10 ;  /* 0x0000000a75087220 */ /* 0x040fe40000410000 */
[----:B------:R-:W-:Y:S02]  /*4e30*/  FMUL.FTZ R19, R117, R15 ;  /* 0x0000000f75137220 */ /* 0x000fe40000410000 */
[----:B------:R-:W-:Y:S02]  /*4e40*/  FFMA.FTZ R9, R124, R20, R9 ;  /* 0x000000147c097223 */ /* 0x000fe40000010009 */
[----:B------:R-:W-:-:S02]  /*4e50*/  FMUL.FTZ R6, R120, R7 ;  /* 0x0000000778067220 */ /* 0x000fc40000410000 */
[C---:B------:R-:W-:Y:S02]  /*4e60*/  FFMA.FTZ R8, R116.reuse, R15, -R8 ;  /* 0x0000000f74087223 */ /* 0x040fe40000010808 */
[----:B------:R-:W-:Y:S02]  /*4e70*/  FFMA.FTZ R19, R116, R10, R19 ;  /* 0x0000000a74137223 */ /* 0x000fe40000010013 */
[-C--:B------:R-:W-:Y:S02]  /*4e80*/  FMUL.FTZ R4, R120, R9.reuse ;  /* 0x0000000978047220 */ /* 0x080fe40000410000 */
[----:B------:R-:W-:Y:S02]  /*4e90*/  FFMA.FTZ R6, R121, R9, R6 ;  /* 0x0000000979067223 */ /* 0x000fe40000010006 */
[----:B------:R-:W-:Y:S02]  /*4ea0*/  FADD.FTZ R9, R8, R115 ;  /* 0x0000007308097221 */ /* 0x000fe40000010000 */
[----:B------:R-:W-:-:S02]  /*4eb0*/  FADD.FTZ R19, RZ, R19 ;  /* 0x00000013ff137221 */ /* 0x000fc40000010000 */
[----:B------:R-:W-:Y:S02]  /*4ec0*/  FFMA.FTZ R4, R121, R7, -R4 ;  /* 0x0000000779047223 */ /* 0x000fe40000010804 */
[C---:B------:R-:W-:Y:S02]  /*4ed0*/  FMUL.FTZ R14, R114.reuse, R9 ;  /* 0x00000009720e7220 */ /* 0x040fe40000410000 */
[-C--:B------:R-:W-:Y:S02]  /*4ee0*/  FMUL.FTZ R10, R114, R19.reuse ;  /* 0x00000013720a7220 */ /* 0x080fe40000410000 */
[C---:B------:R-:W-:Y:S02]  /*4ef0*/  FMUL.FTZ R7, R148.reuse, R6 ;  /* 0x0000000694077220 */ /* 0x040fe40000410000 */
[----:B------:R-:W-:Y:S02]  /*4f00*/  FMUL.FTZ R8, R148, R4 ;  /* 0x0000000494087220 */ /* 0x000fe40000410000 */
[----:B------:R-:W-:-:S02]  /*4f10*/  FFMA.FTZ R14, R113, R19, R14 ;  /* 0x00000013710e7223 */ /* 0x000fc4000001000e */
[----:B------:R-:W-:Y:S02]  /*4f20*/  FFMA.FTZ R9, R113, R9, -R10 ;  /* 0x0000000971097223 */ /* 0x000fe4000001080a */
[C---:B------:R-:W-:Y:S02]  /*4f30*/  FFMA.FTZ R7, R119.reuse, R4, -R7 ;  /* 0x0000000477077223 */ /* 0x040fe40000010807 */
[----:B------:R-:W-:Y:S02]  /*4f40*/  FFMA.FTZ R8, R119, R6, R8 ;  /* 0x0000000677087223 */ /* 0x000fe40000010008 */
[----:B------:R-:W-:Y:S02]  /*4f50*/  FADD.FTZ R14, RZ, R14 ;  /* 0x0000000eff0e7221 */ /* 0x000fe40000010000 */
[----:B------:R-:W-:Y:S02]  /*4f60*/  FADD.FTZ R6, R9, R112 ;  /* 0x0000007009067221 */ /* 0x000fe40000010000 */
[----:B------:R-:W-:-:S02]  /*4f70*/  FMUL.FTZ R9, R117, R7 ;  /* 0x0000000775097220 */ /* 0x000fc40000410000 */
[----:B------:R-:W-:Y:S02]  /*4f80*/  FMUL.FTZ R4, R117, R8 ;  /* 0x0000000875047220 */ /* 0x000fe40000410000 */
[C---:B------:R-:W-:Y:S02]  /*4f90*/  FMUL.FTZ R11, R111.reuse, R14 ;  /* 0x0000000e6f0b7220 */ /* 0x040fe40000410000 */
[----:B------:R-:W-:Y:S02]  /*4fa0*/  FMUL.FTZ R13, R111, R6 ;  /* 0x000000066f0d7220 */ /* 0x000fe40000410000 */
[C---:B------:R-:W-:Y:S02]  /*4fb0*/  FFMA.FTZ R9, R116.reuse, R8, R9 ;  /* 0x0000000874097223 */ /* 0x040fe40000010009 */
[----:B------:R-:W-:Y:S02]  /*4fc0*/  FFMA.FTZ R4, R116, R7, -R4 ;  /* 0x0000000774047223 */ /* 0x000fe40000010804 */
[----:B------:R-:W-:-:S02]  /*4fd0*/  FFMA.FTZ R8, R110, R6, -R11 ;  /* 0x000000066e087223 */ /* 0x000fc4000001080b */
[----:B------:R-:W-:Y:S02]  /*4fe0*/  FFMA.FTZ R13, R110, R14, R13 ;  /* 0x0000000e6e0d7223 */ /* 0x000fe4000001000d */
[----:B------:R-:W-:Y:S02]  /*4ff0*/  FMUL.FTZ R6, R114, R4 ;  /* 0x0000000472067220 */ /* 0x000fe40000410000 */
[----:B------:R-:W-:Y:S02]  /*5000*/  FADD.FTZ R8, R8, R109 ;  /* 0x0000006d08087221 */ /* 0x000fe40000010000 */
[----:B------:R-:W-:Y:S02]  /*5010*/  FADD.FTZ R13, RZ, R13 ;  /* 0x0000000dff0d7221 */ /* 0x000fe40000010000 */
[----:B------:R-:W-:Y:S02]  /*5020*/  FFMA.FTZ R6, R113, R9, R6 ;  /* 0x0000000971067223 */ /* 0x000fe40000010006 */
[----:B------:R-:W-:-:S02]  /*5030*/  FMUL.FTZ R10, R108, R8 ;  /* 0x000000086c0a7220 */ /* 0x000fc40000410000 */
[----:B------:R-:W-:Y:S02]  /*5040*/  FMUL.FTZ R9, R114, R9 ;  /* 0x0000000972097220 */ /* 0x000fe40000410000 */
[-C--:B------:R-:W-:Y:S02]  /*5050*/  FMUL.FTZ R5, R108, R13.reuse ;  /* 0x0000000d6c057220 */ /* 0x080fe40000410000 */
[----:B------:R-:W-:Y:S02]  /*5060*/  FFMA.FTZ R10, R107, R13, R10 ;  /* 0x0000000d6b0a7223 */ /* 0x000fe4000001000a */
[----:B------:R-:W-:Y:S02]  /*5070*/  FFMA.FTZ R9, R113, R4, -R9 ;  /* 0x0000000471097223 */ /* 0x000fe40000010809 */
[----:B------:R-:W-:Y:S02]  /*5080*/  FMUL.FTZ R4, R111, R6 ;  /* 0x000000066f047220 */ /* 0x000fe40000410000 */
[----:B------:R-:W-:-:S02]  /*5090*/  FFMA.FTZ R5, R107, R8, -R5 ;  /* 0x000000086b057223 */ /* 0x000fc40000010805 */
[----:B------:R-:W-:Y:S02]  /*50a0*/  FADD.FTZ R10, RZ, R10 ;  /* 0x0000000aff0a7221 */ /* 0x000fe40000010000 */
[-C--:B------:R-:W-:Y:S02]  /*50b0*/  FFMA.FTZ R4, R110, R9.reuse, -R4 ;  /* 0x000000096e047223 */ /* 0x080fe40000010804 */
[----:B------:R-:W-:Y:S02]  /*50c0*/  FADD.FTZ R5, R5, R106 ;  /* 0x0000006a05057221 */ /* 0x000fe40000010000 */
[----:B------:R-:W-:Y:S02]  /*50d0*/  FMUL.FTZ R9, R111, R9 ;  /* 0x000000096f097220 */ /* 0x000fe40000410000 */
[C---:B------:R-:W-:Y:S02]  /*50e0*/  FMUL.FTZ R7, R105.reuse, R10 ;  /* 0x0000000a69077220 */ /* 0x040fe40000410000 */
[----:B------:R-:W-:-:S02]  /*50f0*/  FMUL.FTZ R11, R105, R5 ;  /* 0x00000005690b7220 */ /* 0x000fc40000410000 */
[----:B------:R-:W-:Y:S02]  /*5100*/  FFMA.FTZ R9, R110, R6, R9 ;  /* 0x000000066e097223 */ /* 0x000fe40000010009 */
[C---:B------:R-:W-:Y:S02]  /*5110*/  FFMA.FTZ R6, R104.reuse, R5, -R7 ;  /* 0x0000000568067223 */ /* 0x040fe40000010807 */
[----:B------:R-:W-:Y:S02]  /*5120*/  FFMA.FTZ R11, R104, R10, R11 ;  /* 0x0000000a680b7223 */ /* 0x000fe4000001000b */
[----:B------:R-:W-:Y:S02]  /*5130*/  FADD.FTZ R7, R6, R103 ;  /* 0x0000006706077221 */ /* 0x000fe40000010000 */
[----:B------:R-:W-:Y:S02]  /*5140*/  FADD.FTZ R11, RZ, R11 ;  /* 0x0000000bff0b7221 */ /* 0x000fe40000010000 */
[----:B------:R-:W-:-:S02]  /*5150*/  FMUL.FTZ R10, R102, R7 ;  /* 0x00000007660a7220 */ /* 0x000fc40000410000 */
[----:B------:R-:W-:Y:S02]  /*5160*/  FMUL.FTZ R5, R108, R9 ;  /* 0x000000096c057220 */ /* 0x000fe40000410000 */
[----:B------:R-:W-:Y:S02]  /*5170*/  FMUL.FTZ R100, R79, R80 ;  /* 0x000000504f647220 */ /* 0x000fe40000410000 */
[-C--:B------:R-:W-:Y:S02]  /*5180*/  FMUL.FTZ R8, R102, R11.reuse ;  /* 0x0000000b66087220 */ /* 0x080fe40000410000 */
[-C--:B------:R-:W-:Y:S01]  /*5190*/  FMUL.FTZ R6, R108, R4.reuse ;  /* 0x000000046c067220 */ /* 0x080fe20000410000 */
[----:B------:R-:W-:Y:S01]  /*51a0*/  FSEL R100, R100, RZ, !P0 ;  /* 0x000000ff64647208 */ /* 0x000fe20004000000 */
[----:B------:R-:W-:Y:S01]  /*51b0*/  FFMA.FTZ R10, R101, R11, R10 ;  /* 0x0000000b650a7223 */ /* 0x000fe2000001000a */
[----:B------:R-:W-:Y:S01]  /*51c0*/  ISETP.GE.AND P0, PT, R29, 0x1, PT ;  /* 0x000000011d00780c */ /* 0x000fe20003f06270 */
[----:B------:R-:W-:-:S02]  /*51d0*/  FFMA.FTZ R5, R107, R4, -R5 ;  /* 0x000000046b057223 */ /* 0x000fc40000010805 */
[----:B------:R-:W-:Y:S02]  /*51e0*/  FFMA.FTZ R11, R101, R7, -R8 ;  /* 0x00000007650b7223 */ /* 0x000fe40000010808 */
[----:B------:R-:W-:Y:S02]  /*51f0*/  FFMA.FTZ R9, R107, R9, R6 ;  /* 0x000000096b097223 */ /* 0x000fe40000010006 */
[----:B------:R-:W-:Y:S02]  /*5200*/  FADD.FTZ R7, RZ, R10 ;  /* 0x0000000aff077221 */ /* 0x000fe40000010000 */
[C---:B------:R-:W-:Y:S02]  /*5210*/  FMUL.FTZ R8, R105.reuse, R5 ;  /* 0x0000000569087220 */ /* 0x040fe40000410000 */
[----:B------:R-:W-:Y:S01]  /*5220*/  FMUL.FTZ R4, R105, R9 ;  /* 0x0000000969047220 */ /* 0x000fe20000410000 */
[----:B------:R-:W0:Y:S01]  /*5230*/  SHFL.UP PT, R13, R7, 0x1, RZ ;  /* 0x04200000070d7989 */ /* 0x000e2200000e00ff */
[----:B------:R-:W-:-:S02]  /*5240*/  FADD.FTZ R6, R11, R100 ;  /* 0x000000640b067221 */ /* 0x000fc40000010000 */
[C---:B------:R-:W-:Y:S02]  /*5250*/  FFMA.FTZ R14, R104.reuse, R9, R8 ;  /* 0x00000009680e7223 */ /* 0x040fe40000010008 */
[----:B------:R-:W-:Y:S01]  /*5260*/  FFMA.FTZ R4, R104, R5, -R4 ;  /* 0x0000000568047223 */ /* 0x000fe20000010804 */
[----:B------:R-:W1:Y:S01]  /*5270*/  SHFL.UP PT, R19, R6, 0x1, RZ ;  /* 0x0420000006137989 */ /* 0x000e6200000e00ff */
[C---:B------:R-:W-:Y:S02]  /*5280*/  FMUL.FTZ R5, R102.reuse, R14 ;  /* 0x0000000e66057220 */ /* 0x040fe40000410000 */
[-C--:B------:R-:W-:Y:S02]  /*5290*/  FMUL.FTZ R10, R102, R4.reuse ;  /* 0x00000004660a7220 */ /* 0x080fe40000410000 */
[----:B------:R-:W-:Y:S02]  /*52a0*/  FFMA.FTZ R4, R101, R4, -R5 ;  /* 0x0000000465047223 */ /* 0x000fe40000010805 */
[----:B------:R-:W-:-:S02]  /*52b0*/  IMAD R15, R25, c[0x0][0x1b8], RZ ;  /* 0x00006e00190f7a24 */ /* 0x000fc400078e02ff */
[----:B------:R-:W-:Y:S01]  /*52c0*/  IMAD R11, R25, c[0x0][0x198], RZ ;  /* 0x00006600190b7a24 */ /* 0x000fe200078e02ff */
[----:B------:R-:W2:Y:S01]  /*52d0*/  SHFL.UP PT, R5, R4, 0x1, RZ ;  /* 0x0420000004057989 */ /* 0x000ea200000e00ff */
[----:B------:R-:W-:Y:S02]  /*52e0*/  FFMA.FTZ R14, R101, R14, R10 ;  /* 0x0000000e650e7223 */ /* 0x000fe4000001000a */
[----:B------:R-:W-:-:S04]  /*52f0*/  IMAD.WIDE.U32 R8, R0, c[0x0][0x198], RZ ;  /* 0x0000660000087a25 */ /* 0x000fc800078e00ff */
[C---:B------:R-:W-:Y:S02]  /*5300*/  IMAD R11, R0.reuse, c[0x0][0x19c], R11 ;  /* 0x00006700000b7a24 */ /* 0x040fe400078e020b */
[C---:B------:R-:W-:Y:S02]  /*5310*/  IMAD R21, R0.reuse, c[0x0][0x1bc], R15 ;  /* 0x00006f0000157a24 */ /* 0x040fe400078e020f */
[----:B------:R-:W3:Y:S01]  /*5320*/  SHFL.UP PT, R15, R14, 0x1, RZ ;  /* 0x042000000e0f7989 */ /* 0x000ee200000e00ff */
[----:B------:R-:W-:Y:S01]  /*5330*/  IADD3 R9, R9, R11, RZ ;  /* 0x0000000b09097210 */ /* 0x000fe20007ffe0ff */
[----:B------:R-:W-:-:S04]  /*5340*/  IMAD.WIDE.U32 R10, R0, c[0x0][0x1b8], RZ ;  /* 0x00006e00000a7a25 */ /* 0x000fc800078e00ff */
[----:B------:R-:W-:Y:S01]  /*5350*/  IMAD R20, R12, c[0x0][0x1a0], RZ ;  /* 0x000068000c147a24 */ /* 0x000fe200078e02ff */
[----:B------:R-:W-:Y:S01]  /*5360*/  IADD3 R11, R11, R21, RZ ;  /* 0x000000150b0b7210 */ /* 0x000fe20007ffe0ff */
[----:B0-----:R-:W-:Y:S02]  /*5370*/  FMUL.FTZ R18, R14, R13 ;  /* 0x0000000d0e127220 */ /* 0x001fe40000410000 */
[C---:B------:R-:W-:Y:S02]  /*5380*/  IMAD R23, R97.reuse, c[0x0][0x1a4], R20 ;  /* 0x0000690061177a24 */ /* 0x040fe400078e0214 */
[----:B------:R-:W-:-:S04]  /*5390*/  IMAD.WIDE.U32 R8, R97, c[0x0][0x1a0], R8 ;  /* 0x0000680061087a25 */ /* 0x000fc800078e0008 */
[----:B-1----:R-:W-:Y:S01]  /*53a0*/  FFMA.FTZ R21, R4, R19, -R18 ;  /* 0x0000001304157223 */ /* 0x002fe20000010812 */
[----:B------:R-:W-:Y:S01]  /*53b0*/  IADD3 R9, R9, R23, RZ ;  /* 0x0000001709097210 */ /* 0x000fe20007ffe0ff */
[----:B------:R-:W-:Y:S01]  /*53c0*/  FMUL.FTZ R19, R14, R19 ;  /* 0x000000130e137220 */ /* 0x000fe20000410000 */
[----:B------:R-:W-:Y:S01]  /*53d0*/  LEA R18, P1, R8, c[0x0][0x228], 0x3 ;  /* 0x00008a0008127a11 */ /* 0x000fe200078218ff */
[----:B------:R-:W-:Y:S02]  /*53e0*/  IMAD R20, R12, c[0x0][0x1c0], RZ ;  /* 0x000070000c147a24 */ /* 0x000fe400078e02ff */
[----:B------:R-:W-:Y:S01]  /*53f0*/  FFMA.FTZ R12, R4, R13, R19 ;  /* 0x0000000d040c7223 */ /* 0x000fe20000010013 */
[----:B------:R-:W-:Y:S01]  /*5400*/  LEA.HI.X R19, R8, c[0x0][0x22c], R9, 0x3, P1 ;  /* 0x00008b0008137a11 */ /* 0x000fe200008f1c09 */
[C---:B------:R-:W-:Y:S02]  /*5410*/  IMAD R13, R97.reuse, c[0x0][0x1c4], R20 ;  /* 0x00007100610d7a24 */ /* 0x040fe400078e0214 */
[----:B------:R-:W-:-:S03]  /*5420*/  IMAD.WIDE.U32 R10, R97, c[0x0][0x1c0], R10 ;  /* 0x00007000610a7a25 */ /* 0x000fc600078e000a */
[----:B------:R-:W4:Y:S01]  /*5430*/  LDG.E.64 R18, [R18.64] ;  /* 0x0000000412127981 */ /* 0x000f22000c1e1b00 */
[----:B------:R-:W-:Y:S01]  /*5440*/  @P0 FADD.FTZ R6, R6, R21 ;  /* 0x0000001506060221 */ /* 0x000fe20000010000 */
[----:B------:R-:W-:Y:S01]  /*5450*/  IADD3 R13, R11, R13, RZ ;  /* 0x0000000d0b0d7210 */ /* 0x000fe20007ffe0ff */
[----:B------:R-:W-:Y:S01]  /*5460*/  @P0 FADD.FTZ R7, R7, R12 ;  /* 0x0000000c07070221 */ /* 0x000fe20000010000 */
[----:B------:R-:W-:Y:S01]  /*5470*/  LEA R20, P1, R10, c[0x0][0x230], 0x3 ;  /* 0x00008c000a147a11 */ /* 0x000fe200078218ff */
[----:B--2---:R-:W-:Y:S01]  /*5480*/  FMUL.FTZ R8, R14, R5 ;  /* 0x000000050e087220 */ /* 0x004fe20000410000 */
[----:B------:R-:W0:Y:S02]  /*5490*/  SHFL.UP PT, R11, R6, 0x2, RZ ;  /* 0x04400000060b7989 */ /* 0x000e2400000e00ff */
[----:B------:R-:W-:Y:S01]  /*54a0*/  LEA.HI.X R21, R10, c[0x0][0x234], R13, 0x3, P1 ;  /* 0x00008d000a157a11 */ /* 0x000fe200008f1c0d */
[-C--:B---3--:R-:W-:Y:S01]  /*54b0*/  FFMA.FTZ R9, R4, R15.reuse, R8 ;  /* 0x0000000f04097223 */ /* 0x088fe20000010008 */
[----:B------:R-:W1:Y:S01]  /*54c0*/  SHFL.UP PT, R12, R7, 0x2, RZ ;  /* 0x04400000070c7989 */ /* 0x000e6200000e00ff */
[----:B------:R-:W-:-:S03]  /*54d0*/  FMUL.FTZ R15, R14, R15 ;  /* 0x0000000f0e0f7220 */ /* 0x000fc60000410000 */
[----:B------:R-:W-:Y:S01]  /*54e0*/  FSEL R9, R14, R9, !P0 ;  /* 0x000000090e097208 */ /* 0x000fe20004000000 */
[----:B------:R-:W-:Y:S01]  /*54f0*/  @P0 FFMA.FTZ R4, R4, R5, -R15 ;  /* 0x0000000504040223 */ /* 0x000fe2000001080f */
[----:B------:R-:W4:Y:S04]  /*5500*/  LDG.E.64 R20, [R20.64] ;  /* 0x0000000414147981 */ /* 0x000f28000c1e1b00 */
        /* <DEDUP_REMOVED lines=8> */
[----:B------:R-:W-:Y:S02]  /*5590*/  @P0 FADD.FTZ R6, R6, R11 ;  /* 0x0000000b06060221 */ /* 0x000fe40000010000 */
[C---:B--2---:R-:W-:Y:S01]  /*55a0*/  FMUL.FTZ R11, R9.reuse, R5 ;  /* 0x00000005090b7220 */ /* 0x044fe20000410000 */
[----:B------:R-:W0:Y:S01]  /*55b0*/  SHFL.UP PT, R15, R7, 0x4, RZ ;  /* 0x04800000070f7989 */ /* 0x000e2200000e00ff */
[----:B---3--:R-:W-:-:S03]  /*55c0*/  FMUL.FTZ R10, R9, R8 ;  /* 0x00000008090a7220 */ /* 0x008fc60000410000 */
[----:B------:R-:W1:Y:S01]  /*55d0*/  SHFL.UP PT, R13, R6, 0x4, RZ ;  /* 0x04800000060d7989 */ /* 0x000e6200000e00ff */
[C---:B------:R-:W-:Y:S02]  /*55e0*/  FFMA.FTZ R8, R4.reuse, R8, R11 ;  /* 0x0000000804087223 */ /* 0x040fe4000001000b */
[----:B------:R-:W-:-:S03]  /*55f0*/  @P0 FFMA.FTZ R4, R4, R5, -R10 ;  /* 0x0000000504040223 */ /* 0x000fc6000001080a */
[----:B------:R-:W-:Y:S02]  /*5600*/  FSEL R8, R9, R8, !P0 ;  /* 0x0000000809087208 */ /* 0x000fe40004000000 */
[----:B------:R-:W2:Y:S04]  /*5610*/  SHFL.UP PT, R5, R4, 0x4, RZ ;  /* 0x0480000004057989 */ /* 0x000ea800000e00ff */
[----:B------:R-:W3:Y:S01]  /*5620*/  SHFL.UP PT, R9, R8, 0x4, RZ ;  /* 0x0480000008097989 */ /* 0x000ee200000e00ff */
[----:B------:R-:W-:Y:S01]  /*5630*/  ISETP.GE.AND P0, PT, R29, 0x4, PT ;  /* 0x000000041d00780c */ /* 0x000fe20003f06270 */
[C---:B0-----:R-:W-:Y:S02]  /*5640*/  FMUL.FTZ R10, R8.reuse, R15 ;  /* 0x0000000f080a7220 */ /* 0x041fe40000410000 */
[----:B-1----:R-:W-:-:S02]  /*5650*/  FMUL.FTZ R11, R8, R13 ;  /* 0x0000000d080b7220 */ /* 0x002fc40000410000 */
[C---:B------:R-:W-:Y:S02]  /*5660*/  FFMA.FTZ R13, R4.reuse, R13, -R10 ;  /* 0x0000000d040d7223 */ /* 0x040fe4000001080a */
        /* <DEDUP_REMOVED lines=15> */
[----:B------:R-:W-:-:S02]  /*5760*/  FFMA.FTZ R10, R4, R13, R10 ;  /* 0x0000000d040a7223 */ /* 0x000fc4000001000a */
[----:B------:R-:W-:Y:S02]  /*5770*/  FFMA.FTZ R13, R4, R12, -R9 ;  /* 0x0000000c040d7223 */ /* 0x000fe40000010809 */
[----:B--2---:R-:W-:-:S04]  /*5780*/  FMUL.FTZ R9, R11, R5 ;  /* 0x000000050b097220 */ /* 0x004fc80000410000 */
[----:B------:R-:W-:Y:S02]  /*5790*/  @P1 FADD.FTZ R7, R7, R10 ;  /* 0x0000000a07071221 */ /* 0x000fe40000010000 */
[-C--:B---3--:R-:W-:Y:S02]  /*57a0*/  FFMA.FTZ R10, R4, R8.reuse, R9 ;  /* 0x00000008040a7223 */ /* 0x088fe40000010009 */
[C---:B------:R-:W-:Y:S01]  /*57b0*/  FMUL.FTZ R8, R11.reuse, R8 ;  /* 0x000000080b087220 */ /* 0x040fe20000410000 */
[----:B------:R-:W0:Y:S01]  /*57c0*/  SHFL.UP PT, R23, R7, 0x10, RZ ;  /* 0x0600000007177989 */ /* 0x000e2200000e00ff */
[----:B------:R-:W-:Y:S02]  /*57d0*/  @P1 FADD.FTZ R6, R6, R13 ;  /* 0x0000000d06061221 */ /* 0x000fe40000010000 */
[----:B------:R-:W-:Y:S01]  /*57e0*/  @P1 FFMA.FTZ R4, R4, R5, -R8 ;  /* 0x0000000504041223 */ /* 0x000fe20000010808 */
[----:B------:R-:W-:Y:S02]  /*57f0*/  FSEL R10, R11, R10, !P1 ;  /* 0x0000000a0b0a7208 */ /* 0x000fe40004800000 */
[----:B------:R-:W1:Y:S01]  /*5800*/  SHFL.UP PT, R11, R6, 0x10, RZ ;  /* 0x06000000060b7989 */ /* 0x000e6200000e00ff */
[----:B------:R-:W-:-:S03]  /*5810*/  ISETP.NE.AND P0, PT, R28, RZ, PT ;  /* 0x000000ff1c00720c */ /* 0x000fc60003f05270 */
[----:B------:R-:W2:Y:S01]  /*5820*/  SHFL.UP PT, R5, R4, 0x10, RZ ;  /* 0x0600000004057989 */ /* 0x000ea200000e00ff */
[----:B------:R-:W-:-:S03]  /*5830*/  ISETP.EQ.OR P0, PT, R32, RZ, P0 ;  /* 0x000000ff2000720c */ /* 0x000fc60000702670 */
[----:B------:R-:W3:Y:S01]  /*5840*/  SHFL.UP PT, R9, R10, 0x10, RZ ;  /* 0x060000000a097989 */ /* 0x000ee200000e00ff */
[----:B------:R-:W-:Y:S01]  /*5850*/  MOV R13, RZ ;  /* 0x000000ff000d7202 */ /* 0x000fe20000000f00 */
[----:B------:R-:W-:Y:S01]  /*5860*/  CS2R R14, SRZ ;  /* 0x00000000000e7805 */ /* 0x000fe2000001ff00 */
[----:B------:R-:W-:-:S07]  /*5870*/  MOV R12, 0x3f800000 ;  /* 0x3f800000000c7802 */ /* 0x000fce0000000f00 */
[----:B------:R-:W5:Y:S01]  /*5880*/  @!P0 LDS.128 R12, [R97.X16+0x470] ;  /* 0x00047000610c8984 */ /* 0x000f62000000cc00 */
[C---:B------:R-:W-:Y:S01]  /*5890*/  ISETP.GE.AND P0, PT, R29.reuse, 0x10, PT ;  /* 0x000000101d00780c */ /* 0x040fe20003f06270 */
[----:B0-----:R-:W-:Y:S01]  /*58a0*/  FMUL.FTZ R8, R10, R23 ;  /* 0x000000170a087220 */ /* 0x001fe20000410000 */
[----:B------:R-:W-:-:S03]  /*58b0*/  ISETP.NE.AND P1, PT, R29, 0x1f, PT ;  /* 0x0000001f1d00780c */ /* 0x000fc60003f25270 */
[-C--:B-1----:R-:W-:Y:S02]  /*58c0*/  FFMA.FTZ R149, R4, R11.reuse, -R8 ;  /* 0x0000000b04957223 */ /* 0x082fe40000010808 */
[C---:B------:R-:W-:Y:S02]  /*58d0*/  FMUL.FTZ R22, R10.reuse, R11 ;  /* 0x0000000b0a167220 */ /* 0x040fe40000410000 */
[----:B--2---:R-:W-:Y:S02]  /*58e0*/  FMUL.FTZ R11, R10, R5 ;  /* 0x000000050a0b7220 */ /* 0x004fe40000410000 */
[----:B------:R-:W-:Y:S02]  /*58f0*/  FFMA.FTZ R22, R4, R23, R22 ;  /* 0x0000001704167223 */ /* 0x000fe40000010016 */
[-C--:B---3--:R-:W-:Y:S02]  /*5900*/  FMUL.FTZ R8, R10, R9.reuse ;  /* 0x000000090a087220 */ /* 0x088fe40000410000 */
[----:B------:R-:W-:-:S02]  /*5910*/  FFMA.FTZ R11, R4, R9, R11 ;  /* 0x00000009040b7223 */ /* 0x000fc4000001000b */
[----:B------:R-:W-:Y:S02]  /*5920*/  @P0 FFMA.FTZ R4, R4, R5, -R8 ;  /* 0x0000000504040223 */ /* 0x000fe40000010808 */
[----:B------:R-:W-:Y:S01]  /*5930*/  @P0 FADD.FTZ R6, R6, R149 ;  /* 0x0000009506060221 */ /* 0x000fe20000010000 */
[----:B------:R-:W-:Y:S01]  /*5940*/  FSEL R5, R10, R11, !P0 ;  /* 0x0000000b0a057208 */ /* 0x000fe20004000000 */
[----:B------:R-:W-:-:S05]  /*5950*/  @P0 FADD.FTZ R7, R7, R22 ;  /* 0x0000001607070221 */ /* 0x000fca0000010000 */
[----:B------:R-:W-:Y:S04]  /*5960*/  @!P1 STS.128 [0x430], R4 ;  /* 0x00043004ff009388 */ /* 0x000fe80000000c00 */
[----:B------:R-:W-:Y:S01]  /*5970*/  BAR.SYNC.DEFER_BLOCKING 0x0 ;  /* 0x0000000000007b1d */ /* 0x000fe20000010000 */
[----:B------:R-:W-:Y:S02]  /*5980*/  ISETP.NE.AND P2, PT, R29, RZ, PT ;  /* 0x000000ff1d00720c */ /* 0x000fe40003f45270 */
[----:B------:R-:W-:-:S11]  /*5990*/  ISETP.NE.AND P3, PT, R98, RZ, PT ;  /* 0x000000ff6200720c */ /* 0x000fd60003f65270 */
[----:B-----5:R-:W-:Y:S04]  /*59a0*/  @!P2 STS.128 [0x450], R12 ;  /* 0x0004500cff00a388 */ /* 0x020fe80000000c00 */
[----:B------:R-:W-:Y:S04]  /*59b0*/  LDS.128 R8, [0x430] ;  /* 0x00043000ff087984 */ /* 0x000fe80000000c00 */
[----:B------:R-:W-:Y:S06]  /*59c0*/  BAR.SYNC.DEFER_BLOCKING 0x0 ;  /* 0x0000000000007b1d */ /* 0x000fec0000010000 */
[----:B------:R-:W0:Y:S04]  /*59d0*/  SHFL.UP PT, R151, R5, 0x1, RZ ;  /* 0x0420000005977989 */ /* 0x000e2800000e00ff */
[----:B------:R-:W-:Y:S04]  /*59e0*/  @P3 LDS.64 R22, [0x458] ;  /* 0x00045800ff163984 */ /* 0x000fe80000000a00 */
[----:B------:R-:W1:Y:S04]  /*59f0*/  SHFL.UP PT, R152, R4, 0x1, RZ ;  /* 0x0420000004987989 */ /* 0x000e6800000e00ff */
[----:B------:R-:W2:Y:S04]  /*5a00*/  SHFL.UP PT, R149, R7, 0x1, RZ ;  /* 0x0420000007957989 */ /* 0x000ea800000e00ff */
[----:B------:R-:W3:Y:S01]  /*5a10*/  SHFL.UP PT, R150, R6, 0x1, RZ ;  /* 0x0420000006967989 */ /* 0x000ee200000e00ff */
[----:B0-----:R-:W-:-:S02]  /*5a20*/  @!P2 MOV R151, R13 ;  /* 0x0000000d0097a202 */ /* 0x001fc40000000f00 */
[----:B-1----:R-:W-:Y:S02]  /*5a30*/  @!P2 MOV R152, R12 ;  /* 0x0000000c0098a202 */ /* 0x002fe40000000f00 */
[----:B--2---:R-:W-:Y:S01]  /*5a40*/  @!P2 MOV R149, R15 ;  /* 0x0000000f0095a202 */ /* 0x004fe20000000f00 */
[CC--:B------:R-:W-:Y:S02]  /*5a50*/  @P3 FMUL.FTZ R153, R22.reuse, R151.reuse ;  /* 0x0000009716993220 */ /* 0x0c0fe40000410000 */
[C---:B------:R-:W-:Y:S01]  /*5a60*/  @P3 FMUL.FTZ R151, R23.reuse, R151 ;  /* 0x0000009717973220 */ /* 0x040fe20000410000 */
[----:B---3--:R-:W-:Y:S01]  /*5a70*/  @!P2 MOV R150, R14 ;  /* 0x0000000e0096a202 */ /* 0x008fe20000000f00 */
[-C--:B------:R-:W-:Y:S02]  /*5a80*/  @P3 FFMA.FTZ R154, R23, R152.reuse, R153 ;  /* 0x00000098179a3223 */ /* 0x080fe40000010099 */
[----:B------:R-:W-:Y:S02]  /*5a90*/  @P3 FFMA.FTZ R151, R22, R152, -R151 ;  /* 0x0000009816973223 */ /* 0x000fe40000010897 */
[----:B------:R-:W-:-:S02]  /*5aa0*/  @P3 FADD.FTZ R149, R149, R154 ;  /* 0x0000009a95953221 */ /* 0x000fc40000010000 */
[----:B------:R-:W-:Y:S02]  /*5ab0*/  @P3 FADD.FTZ R150, R150, R151 ;  /* 0x0000009796963221 */ /* 0x000fe40000010000 */
        /* <DEDUP_REMOVED lines=48> */
[----:B----4-:R-:W-:Y:S02]  /*5dc0*/  FMUL.FTZ R5, R19, R21 ;  /* 0x0000001513057220 */ /* 0x010fe40000410000 */
[----:B------:R-:W-:Y:S02]  /*5dd0*/  FMUL.FTZ R130, R120, R123 ;  /* 0x0000007b78827220 */ /* 0x000fe40000410000 */
[----:B------:R-:W-:Y:S02]  /*5de0*/  FMUL.FTZ R124, R18, R21 ;  /* 0x00000015127c7220 */ /* 0x000fe40000410000 */
[----:B------:R-:W-:Y:S01]  /*5df0*/  FMUL.FTZ R120, R120, R125 ;  /* 0x0000007d78787220 */ /* 0x000fe20000410000 */
[----:B------:R-:W-:Y:S01]  /*5e00*/  ISETP.NE.AND P0, PT, R98, RZ, PT ;  /* 0x000000ff6200720c */ /* 0x000fe20003f05270 */
[----:B------:R-:W-:-:S02]  /*5e10*/  FFMA.FTZ R21, R18, R20, -R5 ;  /* 0x0000001412157223 */ /* 0x000fc40000010805 */
[----:B------:R-:W-:Y:S02]  /*5e20*/  FFMA.FTZ R5, R121, R125, -R130 ;  /* 0x0000007d79057223 */ /* 0x000fe40000010882 */
[----:B------:R-:W-:Y:S02]  /*5e30*/  FMUL.FTZ R127, R9, R15 ;  /* 0x0000000f097f7220 */ /* 0x000fe40000410000 */
[----:B------:R-:W-:Y:S02]  /*5e40*/  FFMA.FTZ R18, R121, R123, R120 ;  /* 0x0000007b79127223 */ /* 0x000fe40000010078 */
[----:B------:R-:W-:Y:S02]  /*5e50*/  FADD.FTZ R122, R122, R5 ;  /* 0x000000057a7a7221 */ /* 0x000fe40000010000 */
[----:B------:R-:W-:Y:S02]  /*5e60*/  FFMA.FTZ R127, R8, R14, -R127 ;  /* 0x0000000e087f7223 */ /* 0x000fe4000001087f */
[----:B------:R-:W-:-:S02]  /*5e70*/  FMUL.FTZ R5, R9, R13 ;  /* 0x0000000d09057220 */ /* 0x000fc40000410000 */
[C---:B------:R-:W-:Y:S02]  /*5e80*/  FMUL.FTZ R14, R9.reuse, R14 ;  /* 0x0000000e090e7220 */ /* 0x040fe40000410000 */
[----:B------:R-:W-:Y:S02]  /*5e90*/  FADD.FTZ R18, RZ, R18 ;  /* 0x00000012ff127221 */ /* 0x000fe40000010000 */
[-C--:B------:R-:W-:Y:S02]  /*5ea0*/  FMUL.FTZ R9, R9, R12.reuse ;  /* 0x0000000c09097220 */ /* 0x080fe40000410000 */
[----:B------:R-:W-:Y:S02]  /*5eb0*/  FFMA.FTZ R12, R8, R12, -R5 ;  /* 0x0000000c080c7223 */ /* 0x000fe40000010805 */
[----:B------:R-:W-:Y:S02]  /*5ec0*/  FMUL.FTZ R5, R148, R18 ;  /* 0x0000001294057220 */ /* 0x000fe40000410000 */
[----:B------:R-:W-:Y:S01]  /*5ed0*/  FFMA.FTZ R13, R8, R13, R9 ;  /* 0x0000000d080d7223 */ /* 0x000fe20000010009 */
[----:B------:R-:W-:Y:S01]  /*5ee0*/  BSSY B0, `(.L_x_1425) ;  /* 0x0000019000007945 */ /* 0x000fe20003800000 */
[----:B------:R-:W-:-:S02]  /*5ef0*/  FFMA.FTZ R19, R19, R20, R124 ;  /* 0x0000001413137223 */ /* 0x000fc4000001007c */
[-C--:B------:R-:W-:Y:S02]  /*5f00*/  FMUL.FTZ R148, R148, R122.reuse ;  /* 0x0000007a94947220 */ /* 0x080fe40000410000 */
[----:B------:R-:W-:Y:S02]  /*5f10*/  FFMA.FTZ R8, R8, R15, R14 ;  /* 0x0000000f08087223 */ /* 0x000fe4000001000e */
[----:B------:R-:W-:Y:S02]  /*5f20*/  FADD.FTZ R14, R10, R127 ;  /* 0x0000007f0a0e7221 */ /* 0x000fe40000010000 */
[C---:B------:R-:W-:Y:S02]  /*5f30*/  FFMA.FTZ R9, R119.reuse, R122, -R5 ;  /* 0x0000007a77097223 */ /* 0x040fe40000010805 */
[----:B------:R-:W-:Y:S02]  /*5f40*/  FFMA.FTZ R148, R119, R18, R148 ;  /* 0x0000001277947223 */ /* 0x000fe40000010094 */
[----:B------:R-:W-:-:S02]  /*5f50*/  FMUL.FTZ R10, R19, R4 ;  /* 0x00000004130a7220 */ /* 0x000fc40000410000 */
        /* <DEDUP_REMOVED lines=17> */
.L_x_1426:
[----:B------:R-:W-:Y:S05]  /*6070*/  BSYNC B0 ;  /* 0x0000000000007941 */ /* 0x000fea0003800000 */
.L_x_1425:
[----:B------:R-:W-:Y:S01]  /*6080*/  FADD.FTZ R118, R118, R9 ;  /* 0x0000000976767221 */ /* 0x000fe20000010000 */
[----:B-1----:R-:W-:Y:S01]  /*6090*/  IADD3 R97, R97, 0x1, RZ ;  /* 0x0000000161617810 */ /* 0x002fe20007ffe0ff */
[----:B------:R-:W-:Y:S02]  /*60a0*/  FADD.FTZ R148, RZ, R148 ;  /* 0x00000094ff947221 */ /* 0x000fe40000010000 */
[----:B------:R-:W-:Y:S01]  /*60b0*/  FMUL.FTZ R5, R117, R118 ;  /* 0x0000007675057220 */ /* 0x000fe20000410000 */
[----:B------:R-:W-:Y:S01]  /*60c0*/  ISETP.GE.AND P0, PT, R97, c[0x0][0x16c], PT ;  /* 0x00005b0061007a0c */ /* 0x000fe20003f06270 */
[-C--:B------:R-:W-:Y:S02]  /*60d0*/  FMUL.FTZ R117, R117, R148.reuse ;  /* 0x0000009475757220 */ /* 0x080fe40000410000 */
[C---:B------:R-:W-:Y:S02]  /*60e0*/  FFMA.FTZ R5, R116.reuse, R148, R5 ;  /* 0x0000009474057223 */ /* 0x040fe40000010005 */
[----:B------:R-:W-:-:S02]  /*60f0*/  FFMA.FTZ R116, R116, R118, -R117 ;  /* 0x0000007674747223 */ /* 0x000fc40000010875 */
[----:B------:R-:W-:Y:S02]  /*6100*/  FADD.FTZ R8, RZ, R5 ;  /* 0x00000005ff087221 */ /* 0x000fe40000010000 */
[----:B------:R-:W-:Y:S02]  /*6110*/  FADD.FTZ R115, R115, R116 ;  /* 0x0000007473737221 */ /* 0x000fe40000010000 */
[CC--:B------:R-:W-:Y:S02]  /*6120*/  FMUL.FTZ R4, R114.reuse, R8.reuse ;  /* 0x0000000872047220 */ /* 0x0c0fe40000410000 */
[-C--:B------:R-:W-:Y:S02]  /*6130*/  FMUL.FTZ R114, R114, R115.reuse ;  /* 0x0000007372727220 */ /* 0x080fe40000410000 */
[C---:B------:R-:W-:Y:S02]  /*6140*/  FFMA.FTZ R5, R113.reuse, R115, -R4 ;  /* 0x0000007371057223 */ /* 0x040fe40000010804 */
[----:B------:R-:W-:-:S02]  /*6150*/  FFMA.FTZ R114, R113, R8, R114 ;  /* 0x0000000871727223 */ /* 0x000fc40000010072 */
[----:B------:R-:W-:Y:S02]  /*6160*/  FADD.FTZ R112, R112, R5 ;  /* 0x0000000570707221 */ /* 0x000fe40000010000 */
[----:B------:R-:W-:Y:S02]  /*6170*/  FADD.FTZ R114, RZ, R114 ;  /* 0x00000072ff727221 */ /* 0x000fe40000010000 */
[----:B------:R-:W-:Y:S02]  /*6180*/  FMUL.FTZ R6, R19, R6 ;  /* 0x0000000613067220 */ /* 0x000fe40000410000 */
[C---:B------:R-:W-:Y:S02]  /*6190*/  FMUL.FTZ R5, R111.reuse, R112 ;  /* 0x000000706f057220 */ /* 0x040fe40000410000 */
[----:B------:R-:W-:Y:S02]  /*61a0*/  FMUL.FTZ R111, R111, R114 ;  /* 0x000000726f6f7220 */ /* 0x000fe40000410000 */
[----:B------:R-:W-:-:S02]  /*61b0*/  FFMA.FTZ R9, R21, R146, -R6 ;  /* 0x0000009215097223 */ /* 0x000fc40000010806 */
[C---:B------:R-:W-:Y:S02]  /*61c0*/  FFMA.FTZ R5, R110.reuse, R114, R5 ;  /* 0x000000726e057223 */ /* 0x040fe40000010005 */
[----:B------:R-:W-:Y:S02]  /*61d0*/  FFMA.FTZ R110, R110, R112, -R111 ;  /* 0x000000706e6e7223 */ /* 0x000fe4000001086f */
[----:B------:R-:W-:Y:S02]  /*61e0*/  FFMA.FTZ R82, R9, 2, R82 ;  /* 0x4000000009527823 */ /* 0x000fe40000010052 */
[----:B------:R-:W-:Y:S02]  /*61f0*/  FMUL.FTZ R4, R19, R129 ;  /* 0x0000008113047220 */ /* 0x000fe40000410000 */
[----:B------:R-:W-:Y:S02]  /*6200*/  FADD.FTZ R9, RZ, R5 ;  /* 0x00000005ff097221 */ /* 0x000fe40000010000 */
[----:B------:R-:W-:-:S02]  /*6210*/  FADD.FTZ R109, R109, R110 ;  /* 0x0000006e6d6d7221 */ /* 0x000fc40000010000 */
[----:B------:R-:W-:Y:S02]  /*6220*/  FFMA.FTZ R131, R21, R131, -R4 ;  /* 0x0000008315837223 */ /* 0x000fe40000010804 */
[C---:B------:R-:W-:Y:S02]  /*6230*/  FMUL.FTZ R4, R108.reuse, R9 ;  /* 0x000000096c047220 */ /* 0x040fe40000410000 */
[-C--:B------:R-:W-:Y:S02]  /*6240*/  FMUL.FTZ R108, R108, R109.reuse ;  /* 0x0000006d6c6c7220 */ /* 0x080fe40000410000 */
[C---:B------:R-:W-:Y:S02]  /*6250*/  FFMA.FTZ R5, R107.reuse, R109, -R4 ;  /* 0x0000006d6b057223 */ /* 0x040fe40000010804 */
[----:B------:R-:W-:Y:S02]  /*6260*/  FFMA.FTZ R108, R107, R9, R108 ;  /* 0x000000096b6c7223 */ /* 0x000fe4000001006c */
[----:B------:R-:W-:-:S02]  /*6270*/  FADD.FTZ R106, R106, R5 ;  /* 0x000000056a6a7221 */ /* 0x000fc40000010000 */
[C---:B------:R-:W-:Y:S02]  /*6280*/  FMUL.FTZ R7, R19.reuse, R7 ;  /* 0x0000000713077220 */ /* 0x040fe40000410000 */
[----:B------:R-:W-:Y:S02]  /*6290*/  FADD.FTZ R108, RZ, R108 ;  /* 0x0000006cff6c7221 */ /* 0x000fe40000010000 */
[----:B------:R-:W-:Y:S02]  /*62a0*/  FMUL.FTZ R4, R19, R148 ;  /* 0x0000009413047220 */ /* 0x000fe40000410000 */
[----:B------:R-:W-:Y:S02]  /*62b0*/  FMUL.FTZ R5, R105, R106 ;  /* 0x0000006a69057220 */ /* 0x000fe40000410000 */
[----:B------:R-:W-:Y:S02]  /*62c0*/  FFMA.FTZ R140, R21, R140, -R7 ;  /* 0x0000008c158c7223 */ /* 0x000fe40000010807 */
[----:B------:R-:W-:-:S02]  /*62d0*/  FMUL.FTZ R105, R105, R108 ;  /* 0x0000006c69697220 */ /* 0x000fc40000410000 */
[----:B------:R-:W-:Y:S02]  /*62e0*/  FFMA.FTZ R7, R21, R118, -R4 ;  /* 0x0000007615077223 */ /* 0x000fe40000010804 */
[----:B------:R-:W-:Y:S02]  /*62f0*/  FMUL.FTZ R4, R19, R8 ;  /* 0x0000000813047220 */ /* 0x000fe40000410000 */
[C---:B------:R-:W-:Y:S02]  /*6300*/  FFMA.FTZ R5, R104.reuse, R108, R5 ;  /* 0x0000006c68057223 */ /* 0x040fe40000010005 */
[----:B------:R-:W-:Y:S02]  /*6310*/  FFMA.FTZ R104, R104, R106, -R105 ;  /* 0x0000006a68687223 */ /* 0x000fe40000010869 */
[----:B------:R-:W-:Y:S02]  /*6320*/  FFMA.FTZ R4, R21, R115, -R4 ;  /* 0x0000007315047223 */ /* 0x000fe40000010804 */
[----:B------:R-:W-:-:S02]  /*6330*/  FADD.FTZ R8, RZ, R5 ;  /* 0x00000005ff087221 */ /* 0x000fc40000010000 */
[----:B------:R-:W-:Y:S02]  /*6340*/  FADD.FTZ R103, R103, R104 ;  /* 0x0000006867677221 */ /* 0x000fe40000010000 */
[----:B------:R-:W-:Y:S02]  /*6350*/  FFMA.FTZ R91, R4, 2, R91 ;  /* 0x40000000045b7823 */ /* 0x000fe4000001005b */
[----:B------:R-:W-:Y:S02]  /*6360*/  FFMA.FTZ R10, R21, R144, -R10 ;  /* 0x00000090150a7223 */ /* 0x000fe4000001080a */
[C---:B------:R-:W-:Y:S02]  /*6370*/  FMUL.FTZ R4, R102.reuse, R8 ;  /* 0x0000000866047220 */ /* 0x040fe40000410000 */
[----:B------:R-:W-:Y:S02]  /*6380*/  FMUL.FTZ R102, R102, R103 ;  /* 0x0000006766667220 */ /* 0x000fe40000410000 */
[----:B------:R-:W-:-:S02]  /*6390*/  FMUL.FTZ R6, R19, R123 ;  /* 0x0000007b13067220 */ /* 0x000fc40000410000 */
[----:B------:R-:W-:Y:S02]  /*63a0*/  FFMA.FTZ R81, R10, 2, R81 ;  /* 0x400000000a517823 */ /* 0x000fe40000010051 */
[----:B------:R-:W-:Y:S02]  /*63b0*/  FFMA.FTZ R10, R101, R8, R102 ;  /* 0x00000008650a7223 */ /* 0x000fe40000010066 */
[----:B------:R-:W-:Y:S02]  /*63c0*/  FFMA.FTZ R125, R21, R125, -R6 ;  /* 0x0000007d157d7223 */ /* 0x000fe40000010806 */
[----:B------:R-:W-:Y:S02]  /*63d0*/  FMUL.FTZ R6, R19, R114 ;  /* 0x0000007213067220 */ /* 0x000fe40000410000 */
[----:B------:R-:W-:Y:S02]  /*63e0*/  FFMA.FTZ R5, R101, R103, -R4 ;  /* 0x0000006765057223 */ /* 0x000fe40000010804 */
[----:B------:R-:W-:-:S02]  /*63f0*/  FADD.FTZ R10, RZ, R10 ;  /* 0x0000000aff0a7221 */ /* 0x000fc40000010000 */
[----:B------:R-:W-:Y:S02]  /*6400*/  FFMA.FTZ R90, R7, 2, R90 ;  /* 0x40000000075a7823 */ /* 0x000fe4000001005a */
[----:B------:R-:W-:Y:S02]  /*6410*/  FFMA.FTZ R7, R21, R112, -R6 ;  /* 0x0000007015077223 */ /* 0x000fe40000010806 */
[C---:B------:R-:W-:Y:S02]  /*6420*/  FMUL.FTZ R22, R19.reuse, R22 ;  /* 0x0000001613167220 */ /* 0x040fe40000410000 */
[C---:B------:R-:W-:Y:S02]  /*6430*/  FMUL.FTZ R23, R19.reuse, R23 ;  /* 0x0000001713177220 */ /* 0x040fe40000410000 */
[C---:B------:R-:W-:Y:S02]  /*6440*/  FMUL.FTZ R126, R19.reuse, R126 ;  /* 0x0000007e137e7220 */ /* 0x040fe40000410000 */
[----:B------:R-:W-:-:S02]  /*6450*/  FMUL.FTZ R18, R19, R18 ;  /* 0x0000001213127220 */ /* 0x000fc40000410000 */
[C---:B------:R-:W-:Y:S02]  /*6460*/  FMUL.FTZ R6, R19.reuse, R9 ;  /* 0x0000000913067220 */ /* 0x040fe40000410000 */
[C---:B------:R-:W-:Y:S02]  /*6470*/  FMUL.FTZ R4, R19.reuse, R108 ;  /* 0x0000006c13047220 */ /* 0x040fe40000410000 */
[C---:B------:R-:W-:Y:S02]  /*6480*/  FMUL.FTZ R8, R19.reuse, R8 ;  /* 0x0000000813087220 */ /* 0x040fe40000410000 */
[----:B------:R-:W-:Y:S02]  /*6490*/  FADD.FTZ R100, R100, R5 ;  /* 0x0000000564647221 */ /* 0x000fe40000010000 */
        /* <DEDUP_REMOVED lines=23> */
.L_x_1424:
[----:B------:R-:W-:Y:S01]  /*6610*/  BAR.SYNC.DEFER_BLOCKING 0x0 ;  /* 0x0000000000007b1d */ /* 0x000fe20000010000 */
[----:B------:R-:W-:Y:S02]  /*6620*/  F2FP.PACK_AB R81, R82, R81 ;  /* 0x000000515251723e */ /* 0x000fe400000000ff */
[----:B------:R-:W-:Y:S02]  /*6630*/  F2FP.PACK_AB R89, R90, R89 ;  /* 0x000000595a59723e */ /* 0x000fe400000000ff */
[----:B------:R-:W-:Y:S01]  /*6640*/  PRMT R4, R81, 0x7632, R4 ;  /* 0x0000763251047816 */ /* 0x000fe20000000004 */
[----:B------:R-:W-:Y:S01]  /*6650*/  BSSY B0, `(.L_x_1428) ;  /* 0x0000047000007945 */ /* 0x000fe20003800000 */
[----:B------:R-:W-:Y:S02]  /*6660*/  F2FP.PACK_AB R83, R84, R83 ;  /* 0x000000535453723e */ /* 0x000fe400000000ff */
[----:B------:R-:W-:-:S02]  /*6670*/  F2FP.PACK_AB R85, R86, R85 ;  /* 0x000000555655723e */ /* 0x000fc400000000ff */
[----:B------:R-:W-:Y:S02]  /*6680*/  F2FP.PACK_AB R87, R88, R87 ;  /* 0x000000575857723e */ /* 0x000fe400000000ff */
[----:B------:R-:W-:Y:S02]  /*6690*/  PRMT R5, R83, 0x7632, R5 ;  /* 0x0000763253057816 */ /* 0x000fe40000000005 */
[----:B------:R-:W-:Y:S02]  /*66a0*/  PRMT R6, R85, 0x7632, R6 ;  /* 0x0000763255067816 */ /* 0x000fe40000000006 */
[----:B------:R-:W-:Y:S02]  /*66b0*/  PRMT R7, R87, 0x7632, R7 ;  /* 0x0000763257077816 */ /* 0x000fe40000000007 */
[----:B------:R-:W-:Y:S02]  /*66c0*/  ISETP.NE.AND P0, PT, R98, RZ, PT ;  /* 0x000000ff6200720c */ /* 0x000fe40003f05270 */
[----:B------:R-:W-:-:S02]  /*66d0*/  F2FP.PACK_AB R91, R92, R91 ;  /* 0x0000005b5c5b723e */ /* 0x000fc400000000ff */
[----:B------:R-:W-:Y:S01]  /*66e0*/  F2FP.PACK_AB R93, R94, R93 ;  /* 0x0000005d5e5d723e */ /* 0x000fe200000000ff */
[----:B------:R0:W-:Y:S01]  /*66f0*/  STS.U16 [R48+0x2], R4 ;  /* 0x0000020430007388 */ /* 0x0001e20000000400 */
[----:B------:R-:W-:-:S03]  /*6700*/  F2FP.PACK_AB R95, R96, R95 ;  /* 0x0000005f605f723e */ /* 0x000fc600000000ff */
[----:B------:R1:W-:Y:S04]  /*6710*/  STS.U16 [R48+0x6], R5 ;  /* 0x0000060530007388 */ /* 0x0003e80000000400 */
[----:B------:R2:W-:Y:S01]  /*6720*/  STS.U16 [R48+0xa], R6 ;  /* 0x00000a0630007388 */ /* 0x0005e20000000400 */
[----:B0-----:R-:W-:-:S03]  /*6730*/  PRMT R4, R89, 0x7632, R4 ;  /* 0x0000763259047816 */ /* 0x001fc60000000004 */
[----:B------:R0:W-:Y:S01]  /*6740*/  STS.U16 [R48+0xe], R7 ;  /* 0x00000e0730007388 */ /* 0x0001e20000000400 */
[----:B-1----:R-:W-:-:S03]  /*6750*/  PRMT R5, R91, 0x7632, R5 ;  /* 0x000076325b057816 */ /* 0x002fc60000000005 */
[----:B------:R1:W-:Y:S01]  /*6760*/  STS.U16 [R48+0x12], R4 ;  /* 0x0000120430007388 */ /* 0x0003e20000000400 */
[----:B--2---:R-:W-:-:S03]  /*6770*/  PRMT R6, R93, 0x7632, R6 ;  /* 0x000076325d067816 */ /* 0x004fc60000000006 */
[----:B------:R-:W-:Y:S01]  /*6780*/  STS.U16 [R48], R81 ;  /* 0x0000005130007388 */ /* 0x000fe20000000400 */
[----:B0-----:R-:W-:-:S03]  /*6790*/  PRMT R7, R95, 0x7632, R7 ;  /* 0x000076325f077816 */ /* 0x001fc60000000007 */
[----:B------:R-:W-:Y:S01]  /*67a0*/  STS.U16 [R48+0x4], R83 ;  /* 0x0000045330007388 */ /* 0x000fe20000000400 */
[----:B-1----:R-:W-:-:S03]  /*67b0*/  LEA.HI.SX32 R4, R29, R29, 0x1b ;  /* 0x0000001d1d047211 */ /* 0x002fc600078fdaff */
[----:B------:R-:W-:Y:S01]  /*67c0*/  STS.U16 [R48+0x8], R85 ;  /* 0x0000085530007388 */ /* 0x000fe20000000400 */
[----:B------:R-:W-:-:S03]  /*67d0*/  SHF.L.U32 R11, R4, 0x1, RZ ;  /* 0x00000001040b7819 */ /* 0x000fc600000006ff */
[----:B------:R-:W-:Y:S04]  /*67e0*/  STS.U16 [R48+0xc], R87 ;  /* 0x00000c5730007388 */ /* 0x000fe80000000400 */
[----:B------:R-:W-:Y:S04]  /*67f0*/  STS.U16 [R48+0x10], R89 ;  /* 0x0000105930007388 */ /* 0x000fe80000000400 */
[----:B------:R-:W-:Y:S04]  /*6800*/  STS.U16 [R48+0x14], R91 ;  /* 0x0000145b30007388 */ /* 0x000fe80000000400 */
[----:B------:R0:W-:Y:S04]  /*6810*/  STS.U16 [R48+0x16], R5 ;  /* 0x0000160530007388 */ /* 0x0001e80000000400 */
[----:B------:R-:W-:Y:S04]  /*6820*/  STS.U16 [R48+0x18], R93 ;  /* 0x0000185d30007388 */ /* 0x000fe80000000400 */
[----:B------:R1:W-:Y:S01]  /*6830*/  STS.U16 [R48+0x1a], R6 ;  /* 0x00001a0630007388 */ /* 0x0003e20000000400 */
[----:B0-----:R-:W-:-:S03]  /*6840*/  IMAD.WIDE.U32 R4, R27, c[0x0][0x200], RZ ;  /* 0x000080001b047a25 */ /* 0x001fc600078e00ff */
[----:B------:R-:W-:Y:S04]  /*6850*/  STS.U16 [R48+0x1c], R95 ;  /* 0x00001c5f30007388 */ /* 0x000fe80000000400 */
[----:B------:R-:W-:Y:S01]  /*6860*/  STS.U16 [R48+0x1e], R7 ;  /* 0x00001e0730007388 */ /* 0x000fe20000000400 */
[----:B------:R-:W-:-:S06]  /*6870*/  NOP ;  /* 0x0000000000007918 */ /* 0x000fcc0000000000 */
        /* <DEDUP_REMOVED lines=18> */
[----:B------:R-:W-:Y:S04]  /*69a0*/  LDS.U16 R11, [R11] ;  /* 0x000000000b0b7984 */ /* 0x000fe80000000400 */
[----:B------:R-:W-:Y:S04]  /*69b0*/  @!P0 STS [0x420], R99 ;  /* 0x00042063ff008388 */ /* 0x000fe80000000800 */
[----:B------:R-:W-:Y:S06]  /*69c0*/  BAR.SYNC.DEFER_BLOCKING 0x0 ;  /* 0x0000000000007b1d */ /* 0x000fec0000010000 */
[----:B------:R-:W0:Y:S02]  /*69d0*/  LDS R53, [0x420] ;  /* 0x00042000ff357984 */ /* 0x000e240000000800 */
[----:B0-----:R-:W-:-:S13]  /*69e0*/  ISETP.GE.AND P0, PT, R30, R53, PT ;  /* 0x000000351e00720c */ /* 0x001fda0003f06270 */
[----:B------:R-:W-:Y:S05]  /*69f0*/  @P0 BRA `(.L_x_1429) ;  /* 0x000000c000000947 */ /* 0x000fea0003800000 */
[----:B------:R-:W-:Y:S01]  /*6a00*/  SHF.L.U32 R7, R32, 0x9, RZ ;  /* 0x0000000920077819 */ /* 0x000fe200000006ff */
[----:B------:R-:W-:-:S03]  /*6a10*/  IMAD R57, R25, c[0x0][0x208], RZ ;  /* 0x0000820019397a24 */ /* 0x000fc600078e02ff */
[----:B------:R-:W-:Y:S01]  /*6a20*/  IADD3 R6, P0, R30, R7, RZ ;  /* 0x000000071e067210 */ /* 0x000fe20007f1e0ff */
[----:B------:R-:W-:-:S03]  /*6a30*/  IMAD R57, R0, c[0x0][0x20c], R57 ;  /* 0x0000830000397a24 */ /* 0x000fc600078e0239 */
[----:B------:R-:W-:-:S05]  /*6a40*/  LEA.HI.X.SX32 R7, R7, R31, 0x1, P0 ;  /* 0x0000001f07077211 */ /* 0x000fca00000f0eff */
[----:B------:R-:W-:-:S05]  /*6a50*/  IMAD.WIDE.U32 R6, R27, c[0x0][0x200], R6 ;  /* 0x000080001b067a25 */ /* 0x000fca00078e0006 */
[----:B------:R-:W-:-:S05]  /*6a60*/  IADD3 R7, R9, R7, RZ ;  /* 0x0000000709077210 */ /* 0x000fca0007ffe0ff */
[----:B------:R-:W-:-:S05]  /*6a70*/  IMAD.WIDE.U32 R6, R0, c[0x0][0x208], R6 ;  /* 0x0000820000067a25 */ /* 0x000fca00078e0006 */
[----:B------:R-:W-:Y:S02]  /*6a80*/  IADD3 R7, R7, R57, RZ ;  /* 0x0000003907077210 */ /* 0x000fe40007ffe0ff */
[----:B------:R-:W-:-:S04]  /*6a90*/  LEA R8, P0, R6, c[0x0][0x258], 0x1 ;  /* 0x0000960006087a11 */ /* 0x000fc800078008ff */
[----:B------:R-:W-:-:S05]  /*6aa0*/  LEA.HI.X R9, R6, c[0x0][0x25c], R7, 0x1, P0 ;  /* 0x0000970006097a11 */ /* 0x000fca00000f0c07 */
[----:B------:R0:W-:Y:S04]  /*6ab0*/  STG.E.U16 [R8.64], R11 ;  /* 0x0000000b08007986 */ /* 0x0001e8000c101504 */
.L_x_1429:
[----:B------:R-:W-:Y:S05]  /*6ac0*/  BSYNC B0 ;  /* 0x0000000000007941 */ /* 0x000fea0003800000 */
.L_x_1428:
[----:B------:R-:W-:Y:S01]  /*6ad0*/  MOV R5, R55 ;  /* 0x0000003700057202 */ /* 0x000fe20000000f00 */
[----:B0-----:R-:W-:Y:S01]  /*6ae0*/  IMAD R9, R25, c[0x0][0x208], RZ ;  /* 0x0000820019097a24 */ /* 0x001fe200078e02ff */
[C---:B------:R-:W-:Y:S02]  /*6af0*/  LOP3.LUT R8, R30.reuse, 0x40, RZ, 0xfc, !PT ;  /* 0x000000401e087812 */ /* 0x040fe400078efcff */
[----:B------:R-:W-:Y:S01]  /*6b00*/  LOP3.LUT R6, R30, 0x20, RZ, 0xfc, !PT ;  /* 0x000000201e067812 */ /* 0x000fe200078efcff */
[----:B------:R-:W-:Y:S01]  /*6b10*/  IMAD.WIDE.U32 R4, R0, c[0x0][0x208], R4 ;  /* 0x0000820000047a25 */ /* 0x000fe200078e0004 */
[----:B------:R-:W-:Y:S02]  /*6b20*/  SHF.L.U32 R7, R32, 0x9, RZ ;  /* 0x0000000920077819 */ /* 0x000fe400000006ff */
[-C--:B------:R-:W-:Y:S01]  /*6b30*/  ISETP.GE.AND P4, PT, R8, R53.reuse, PT ;  /* 0x000000350800720c */ /* 0x080fe20003f86270 */
[----:B------:R-:W-:Y:S01]  /*6b40*/  IMAD R8, R0, c[0x0][0x20c], R9 ;  /* 0x0000830000087a24 */ /* 0x000fe200078e0209 */
[----:B------:R-:W-:-:S02]  /*6b50*/  ISETP.GE.AND P3, PT, R6, R53, PT ;  /* 0x000000350600720c */ /* 0x000fc40003f66270 */
[----:B------:R-:W-:Y:S02]  /*6b60*/  SHF.R.S32.HI R9, RZ, 0x1f, R7 ;  /* 0x0000001fff097819 */ /* 0x000fe40000011407 */
[----:B------:R-:W-:Y:S02]  /*6b70*/  IADD3 R6, P1, R7, R4, RZ ;  /* 0x0000000407067210 */ /* 0x000fe40007f3e0ff */
[C---:B------:R-:W-:Y:S02]  /*6b80*/  LEA R7, P0, R30.reuse, c[0x0][0x258], 0x1 ;  /* 0x000096001e077a11 */ /* 0x040fe400078008ff */
[C---:B------:R-:W-:Y:S02]  /*6b90*/  LOP3.LUT R12, R30.reuse, 0x80, RZ, 0xfc, !PT ;  /* 0x000000801e0c7812 */ /* 0x040fe400078efcff */
[----:B------:R-:W-:Y:S02]  /*6ba0*/  IADD3.X R5, R9, R8, R5, P1, !PT ;  /* 0x0000000809057210 */ /* 0x000fe40000ffe405 */
[----:B------:R-:W-:-:S02]  /*6bb0*/  LEA.HI.X R8, R30, c[0x0][0x25c], R31, 0x1, P0 ;  /* 0x000097001e087a11 */ /* 0x000fc400000f0c1f */
[----:B------:R-:W-:Y:S02]  /*6bc0*/  LEA R4, P0, R6, R7, 0x1 ;  /* 0x0000000706047211 */ /* 0x000fe400078008ff */
[-C--:B------:R-:W-:Y:S02]  /*6bd0*/  ISETP.GE.AND P6, PT, R12, R53.reuse, PT ;  /* 0x000000350c00720c */ /* 0x080fe40003fc6270 */
[----:B------:R-:W-:Y:S02]  /*6be0*/  LOP3.LUT R12, R30, 0xc0, RZ, 0xfc, !PT ;  /* 0x000000c01e0c7812 */ /* 0x000fe400078efcff */
        /* <DEDUP_REMOVED lines=10> */
[----:B------:R-:W-:Y:S02]  /*6c90*/  LOP3.LUT R10, R30, 0xa0, RZ, 0xfc, !PT ;  /* 0x000000a01e0a7812 */ /* 0x000fe400078efcff */
[----:B------:R-:W-:Y:S01]  /*6ca0*/  ISETP.GE.AND P3, PT, R6, R53, PT ;  /* 0x000000350600720c */ /* 0x000fe20003f66270 */
[----:B------:R0:W-:Y:S01]  /*6cb0*/  @!P1 STG.E.U16 [R4.64+0x180], R19 ;  /* 0x0001801304009986 */ /* 0x0001e2000c101504 */
[----:B------:R-:W-:-:S02]  /*6cc0*/  LOP3.LUT R8, R30, 0x160, RZ, 0xfc, !PT ;  /* 0x000001601e087812 */ /* 0x000fc400078efcff */
[-C--:B------:R-:W-:Y:S02]  /*6cd0*/  ISETP.GE.AND P0, PT, R10, R53.reuse, PT ;  /* 0x000000350a00720c */ /* 0x080fe40003f06270 */
[-C--:B------:R-:W-:Y:S01]  /*6ce0*/  ISETP.GE.AND P6, PT, R8, R53.reuse, PT ;  /* 0x000000350800720c */ /* 0x080fe20003fc6270 */
[----:B------:R0:W-:Y:S01]  /*6cf0*/  @!P5 STG.E.U16 [R4.64+0xc0], R35 ;  /* 0x0000c0230400d986 */ /* 0x0001e2000c101504 */
[C---:B------:R-:W-:Y:S02]  /*6d00*/  LOP3.LUT R8, R30.reuse, 0x1a0, RZ, 0xfc, !PT ;  /* 0x000001a01e087812 */ /* 0x040fe400078efcff */
[----:B------:R-:W-:Y:S01]  /*6d10*/  LOP3.LUT R6, R30, 0x140, RZ, 0xfc, !PT ;  /* 0x000001401e067812 */ /* 0x000fe200078efcff */
[----:B------:R0:W-:Y:S01]  /*6d20*/  @!P4 STG.E.U16 [R4.64+0x240], R41 ;  /* 0x000240290400c986 */ /* 0x0001e2000c101504 */
[----:B------:R-:W-:Y:S02]  /*6d30*/  ISETP.GE.AND P1, PT, R8, R53, PT ;  /* 0x000000350800720c */ /* 0x000fe40003f26270 */
[C---:B------:R-:W-:Y:S01]  /*6d40*/  LOP3.LUT R8, R30.reuse, 0x1e0, RZ, 0xfc, !PT ;  /* 0x000001e01e087812 */ /* 0x040fe200078efcff */
[----:B------:R0:W-:Y:S01]  /*6d50*/  @!P3 STG.E.U16 [R4.64+0x200], R21 ;  /* 0x000200150400b986 */ /* 0x0001e2000c101504 */
[----:B------:R-:W-:-:S02]  /*6d60*/  LOP3.LUT R14, R30, 0xe0, RZ, 0xfc, !PT ;  /* 0x000000e01e0e7812 */ /* 0x000fc400078efcff */
[-C--:B------:R-:W-:Y:S01]  /*6d70*/  ISETP.GE.AND P5, PT, R6, R53.reuse, PT ;  /* 0x000000350600720c */ /* 0x080fe20003fa6270 */
        /* <DEDUP_REMOVED lines=8> */
[----:B------:R-:W-:Y:S01]  /*6e00*/  IADD3 R32, R32, 0x1, RZ ;  /* 0x0000000120207810 */ /* 0x000fe20007ffe0ff */
[----:B------:R0:W-:Y:S04]  /*6e10*/  @!P5 STG.E.U16 [R4.64+0x280], R23 ;  /* 0x000280170400d986 */ /* 0x0001e8000c101504 */
[----:B------:R0:W-:Y:S04]  /*6e20*/  @!P3 STG.E.U16 [R4.64+0x3c0], R47 ;  /* 0x0003c02f0400b986 */ /* 0x0001e8000c101504 */
[----:B------:R0:W-:Y:S01]  /*6e30*/  @!P2 STG.E.U16 [R4.64+0x1c0], R39 ;  /* 0x0001c0270400a986 */ /* 0x0001e2000c101504 */
[----:B------:R-:W-:-:S02]  /*6e40*/  ISETP.GE.AND P2, PT, R6, R53, PT ;  /* 0x000000350600720c */ /* 0x000fc40003f46270 */
[----:B------:R-:W-:Y:S01]  /*6e50*/  IADD3 R53, P1, R2, 0x400, RZ ;  /* 0x0000040002357810 */ /* 0x000fe20007f3e0ff */
[----:B------:R0:W-:Y:S01]  /*6e60*/  @!P0 STG.E.U16 [R4.64+0x300], R49 ;  /* 0x0003003104008986 */ /* 0x0001e2000c101504 */
[----:B------:R-:W-:Y:S02]  /*6e70*/  ISETP.GE.AND P0, PT, R32, c[0x0][0x174], PT ;  /* 0x00005d0020007a0c */ /* 0x000fe40003f06270 */
[----:B------:R-:W-:-:S07]  /*6e80*/  IADD3.X R66, RZ, R3, RZ, P1, !PT ;  /* 0x00000003ff427210 */ /* 0x000fce0000ffe4ff */
[----:B------:R0:W-:Y:S01]  /*6e90*/  @!P2 STG.E.U16 [R4.64+0x380], R51 ;  /* 0x000380330400a986 */ /* 0x0001e2000c101504 */
[----:B------:R-:W-:-:S04]  /*6ea0*/  IADD3 R16, P2, R16, 0x400, RZ ;  /* 0x0000040010107810 */ /* 0x000fc80007f5e0ff */
[----:B------:R-:W-:Y:S01]  /*6eb0*/  IADD3.X R17, RZ, R17, RZ, P2, !PT ;  /* 0x00000011ff117210 */ /* 0x000fe200017fe4ff */
[----:B------:R-:W-:Y:S01]  /*6ec0*/  @P0 CALL.REL.NOINC `(.L_x_1430) ;  /* 0x0000001000000944 */ /* 0x000fe20003c00000 */
[----:B------:R-:W-:Y:S05]  /*6ed0*/  BRA `(.L_x_1431) ;  /* 0xffff946000007947 */ /* 0x000fea000383ffff */
.L_x_1430:
[----:B------:R-:W-:Y:S05]  /*6ee0*/  EXIT ;  /* 0x000000000000794d */ /* 0x000fea0003800000 */
.L_x_1432:
        /* <DEDUP_REMOVED lines=9> */
.L_x_5352:


//--------------------- .text._Z25selective_scan_fwd_kernelI32Selective_Scan_fwd_kernel_traitsILi32ELi16ELi1ELb0ELb0ELb0ELb1EN3c104HalfENS1_7complexIfEEEEv13SSMParamsBase --------------------------
	.section	.text._Z25selective_scan_fwd_kernelI32Selective_Scan_fwd_kernel_traitsILi32ELi16ELi1ELb0ELb0ELb0ELb1EN3c104HalfENS1_7complexIfEEEEv13SSMParamsBase,"ax",@progbits
	.sectioninfo	@"SHI_REGISTERS=158"
	.align	128
        .global         _Z25selective_scan_fwd_kernelI32Selective_Scan_fwd_kernel_traitsILi32ELi16ELi1ELb0ELb0ELb0ELb1EN3c104HalfENS1_7complexIfEEEEv13SSMParamsBase
        .type           _Z25selective_scan_fwd_kernelI32Selective_Scan_fwd_kernel_traitsILi32ELi16ELi1ELb0ELb0ELb0ELb1EN3c104HalfENS1_7complexIfEEEEv13SSMParamsBase,@function
        .size           _Z25selective_scan_fwd_kernelI32Selective_Scan_fwd_kernel_traitsILi32ELi16ELi1ELb0ELb0ELb0ELb1EN3c104HalfENS1_7complexIfEEEEv13SSMParamsBase,(.L_x_5353 - _Z25selective_scan_fwd_kernelI32Selective_Scan_fwd_kernel_traitsILi32ELi16ELi1ELb0ELb0ELb0ELb1EN3c104HalfENS1_7complexIfEEEEv13SSMParamsBase)
        .other          _Z25selective_scan_fwd_kernelI32Selective_Scan_fwd_kernel_traitsILi32ELi16ELi1ELb0ELb0ELb0ELb1EN3c104HalfENS1_7complexIfEEEEv13SSMParamsBase,@"STO_CUDA_ENTRY STV_DEFAULT"
_Z25selective_scan_fwd_kernelI32Selective_Scan_fwd_kernel_traitsILi32ELi16ELi1ELb0ELb0ELb0ELb1EN3c104HalfENS1_7complexIfEEEEv13SSMParamsBase:
.text._Z25selective_scan_fwd_kernelI32Selective_Scan_fwd_kernel_traitsILi32ELi16ELi1ELb0ELb0ELb0ELb1EN3c104HalfENS1_7complexIfEEEEv13SSMParamsBase:
        /* <DEDUP_REMOVED lines=22> */
[C---:B------:R-:W-:Y:S02]  /*0160*/  IMAD R7, R3.reuse, c[0x0][0x1e8], RZ ;  /* 0x00007a0003077a24 */ /* 0x040fe400078e02ff */
[----:B------:R-:W-:Y:S02]  /*0170*/  IMAD R5, R3, c[0x0][0x1d8], RZ ;  /* 0x0000760003057a24 */ /* 0x000fe400078e02ff */
[----:B------:R-:W-:-:S04]  /*0180*/  IMAD.WIDE.U32 R8, R0, c[0x0][0x1d8], RZ ;  /* 0x0000760000087a25 */ /* 0x000fc800078e00ff */
[C---:B------:R-:W-:Y:S01]  /*0190*/  IMAD.WIDE.U32 R10, R0.reuse, c[0x0][0x1e8], RZ ;  /* 0x00007a00000a7a25 */ /* 0x040fe200078e00ff */
[----:B------:R-:W-:Y:S02]  /*01a0*/  MOV R12, R8 ;  /* 0x00000008000c7202 */ /* 0x000fe40000000f00 */
[----:B------:R-:W2:Y:S01]  /*01b0*/  S2R R8, SR_LANEID ;  /* 0x0000000000087919 */ /* 0x000ea20000000000 */
[C---:B------:R-:W-:Y:S02]  /*01c0*/  IMAD R7, R0.reuse, c[0x0][0x1ec], R7 ;  /* 0x00007b0000077a24 */ /* 0x040fe400078e0207 */
[----:B------:R-:W-:-:S03]  /*01d0*/  IMAD R13, R0, c[0x0][0x1dc], R5 ;  /* 0x00007700000d7a24 */ /* 0x000fc600078e0205 */
[----:B------:R-:W-:Y:S02]  /*01e0*/  IADD3 R11, R11, R7, RZ ;  /* 0x000000070b0b7210 */ /* 0x000fe40007ffe0ff */
        /* <DEDUP_REMOVED lines=9> */
[----:B------:R-:W-:Y:S01]  /*0280*/  IMAD.WIDE.U32 R14, R5, c[0x0][0x1e0], R10 ;  /* 0x00007800050e7a25 */ /* 0x000fe200078e000a */
[----:B------:R-:W-:Y:S02]  /*0290*/  SHF.R.S32.HI R10, RZ, 0x1f, R9 ;  /* 0x0000001fff0a7819 */ /* 0x000fe40000011409 */
[----:B------:R-:W-:Y:S01]  /*02a0*/  IADD3 R85, P0, R9, R12, RZ ;  /* 0x0000000c09557210 */ /* 0x000fe20007f1e0ff */
[----:B------:R-:W-:Y:S01]  /*02b0*/  IMAD R11, R5, c[0x0][0x1d4], R16 ;  /* 0x00007500050b7a24 */ /* 0x000fe200078e0210 */
[----:B------:R-:W-:Y:S01]  /*02c0*/  IADD3 R87, P1, R9, R14, RZ ;  /* 0x0000000e09577210 */ /* 0x000fe20007f3e0ff */
[----:B------:R-:W-:-:S03]  /*02d0*/  IMAD R17, R5, c[0x0][0x1e4], R18 ;  /* 0x0000790005117a24 */ /* 0x000fc600078e0212 */
[C---:B------:R-:W-:Y:S02]  /*02e0*/  IADD3.X R12, R10.reuse, R13, R11, P0, !PT ;  /* 0x0000000d0a0c7210 */ /* 0x040fe400007fe40b */
[----:B------:R-:W-:Y:S02]  /*02f0*/  LEA R84, P0, R85, c[0x0][0x240], 0x1 ;  /* 0x0000900055547a11 */ /* 0x000fe400078008ff */
[----:B------:R-:W-:Y:S02]  /*0300*/  LEA R86, P2, R87, c[0x0][0x248], 0x1 ;  /* 0x0000920057567a11 */ /* 0x000fe400078408ff */
[----:B------:R-:W-:Y:S02]  /*0310*/  IADD3.X R14, R10, R15, R17, P1, !PT ;  /* 0x0000000f0a0e7210 */ /* 0x000fe40000ffe411 */
[----:B------:R-:W-:Y:S02]  /*0320*/  LEA.HI.X R85, R85, c[0x0][0x244], R12, 0x1, P0 ;  /* 0x0000910055557a11 */ /* 0x000fe400000f0c0c */
[----:B------:R-:W-:-:S02]  /*0330*/  LEA.HI.X R87, R87, c[0x0][0x24c], R14, 0x1, P2 ;  /* 0x0000930057577a11 */ /* 0x000fc400010f0c0e */
[----:B--2---:R-:W-:Y:S02]  /*0340*/  MOV R11, RZ ;  /* 0x000000ff000b7202 */ /* 0x004fe40000000f00 */
.L_x_1474:
[----:B------:R-:W-:Y:S01]  /*0350*/  BAR.SYNC.DEFER_BLOCKING 0x0 ;  /* 0x0000000000007b1d */ /* 0x000fe20000010000 */
[----:B------:R-:W-:Y:S02]  /*0360*/  MOV R102, 0xfffffe00 ;  /* 0xfffffe0000667802 */ /* 0x000fe40000000f00 */
[----:B0-----:R-:W-:Y:S02]  /*0370*/  PRMT R13, RZ, 0x7610, R13 ;  /* 0x00007610ff0d7816 */ /* 0x001fe4000000000d */
[----:B------:R-:W-:Y:S01]  /*0380*/  LOP3.LUT R15, R9, 0x20, RZ, 0xfc, !PT ;  /* 0x00000020090f7812 */ /* 0x000fe200078efcff */
[----:B------:R-:W-:Y:S01]  /*0390*/  IMAD R102, R11, R102, c[0x0][0x168] ;  /* 0x00005a000b667624 */ /* 0x000fe200078e0266 */
[C---:B------:R-:W-:Y:S02]  /*03a0*/  LOP3.LUT R17, R9.reuse, 0x40, RZ, 0xfc, !PT ;  /* 0x0000004009117812 */ /* 0x040fe400078efcff */
[C---:B------:R-:W-:Y:S02]  /*03b0*/  LOP3.LUT R33, R9.reuse, 0x60, RZ, 0xfc, !PT ;  /* 0x0000006009217812 */ /* 0x040fe400078efcff */
[----:B------:R-:W-:-:S02]  /*03c0*/  ISETP.GE.AND P0, PT, R9, R102, PT ;  /* 0x000000660900720c */ /* 0x000fc40003f06270 */
[C---:B------:R-:W-:Y:S02]  /*03d0*/  LOP3.LUT R35, R9.reuse, 0x80, RZ, 0xfc, !PT ;  /* 0x0000008009237812 */ /* 0x040fe400078efcff */
[----:B------:R-:W-:Y:S02]  /*03e0*/  LOP3.LUT R37, R9, 0xa0, RZ, 0xfc, !PT ;  /* 0x000000a009257812 */ /* 0x000fe400078efcff */
[-C--:B------:R-:W-:Y:S02]  /*03f0*/  ISETP.GE.AND P1, PT, R17, R102.reuse, PT ;  /* 0x000000661100720c */ /* 0x080fe40003f26270 */
[----:B------:R-:W-:-:S05]  /*0400*/  ISETP.GE.AND P2, PT, R33, R102, PT ;  /* 0x000000662100720c */ /* 0x000fca0003f46270 */
[----:B------:R-:W2:Y:S01]  /*0410*/  @!P0 LDG.E.U16 R13, [R84.64] ;  /* 0x00000004540d8981 */ /* 0x000ea2000c1e1500 */
[-C--:B------:R-:W-:Y:S02]  /*0420*/  ISETP.GE.AND P0, PT, R15, R102.reuse, PT ;  /* 0x000000660f00720c */ /* 0x080fe40003f06270 */
[-C--:B------:R-:W-:Y:S02]  /*0430*/  ISETP.GE.AND P3, PT, R35, R102.reuse, PT ;  /* 0x000000662300720c */ /* 0x080fe40003f66270 */
[----:B------:R-:W-:Y:S02]  /*0440*/  ISETP.GE.AND P4, PT, R37, R102, PT ;  /* 0x000000662500720c */ /* 0x000fe40003f86270 */
[----:B------:R-:W-:Y:S02]  /*0450*/  PRMT R18, RZ, 0x7610, R18 ;  /* 0x00007610ff127816 */ /* 0x000fe40000000012 */
        /* <DEDUP_REMOVED lines=51> */
[----:B------:R-:W-:Y:S02]  /*0790*/  ISETP.GE.AND P2, PT, R33, R102, PT ;  /* 0x000000662100720c */ /* 0x000fe40003f46270 */
[C---:B------:R-:W-:Y:S02]  /*07a0*/  IADD3 R15, R8.reuse, 0x20, RZ ;  /* 0x00000020080f7810 */ /* 0x040fe40007ffe0ff */
[----:B------:R-:W-:Y:S02]  /*07b0*/  IADD3 R33, R8, 0x60, RZ ;  /* 0x0000006008217810 */ /* 0x000fe40007ffe0ff */
[----:B------:R-:W-:Y:S02]  /*07c0*/  SHF.L.U32 R12, R12, 0x1, RZ ;  /* 0x000000010c0c7819 */ /* 0x000fe400000006ff */
[----:B------:R-:W-:-:S02]  /*07d0*/  LEA.HI.SX32 R15, R15, R8, 0x1b ;  /* 0x000000080f0f7211 */ /* 0x000fc400078fdaff */
[----:B------:R-:W-:Y:S02]  /*07e0*/  LEA.HI.SX32 R33, R33, R8, 0x1b ;  /* 0x0000000821217211 */ /* 0x000fe400078fdaff */
[-C--:B------:R-:W-:Y:S02]  /*07f0*/  ISETP.GE.AND P0, PT, R17, R102.reuse, PT ;  /* 0x000000661100720c */ /* 0x080fe40003f06270 */
[-C--:B------:R-:W-:Y:S02]  /*0800*/  ISETP.GE.AND P4, PT, R35, R102.reuse, PT ;  /* 0x000000662300720c */ /* 0x080fe40003f86270 */
[C---:B------:R-:W-:Y:S02]  /*0810*/  IADD3 R17, R8.reuse, 0x40, RZ ;  /* 0x0000004008117810 */ /* 0x040fe40007ffe0ff */
[----:B------:R-:W-:Y:S02]  /*0820*/  ISETP.GE.AND P6, PT, R37, R102, PT ;  /* 0x000000662500720c */ /* 0x000fe40003fc6270 */
[----:B------:R-:W-:-:S02]  /*0830*/  IADD3 R35, R8, 0x80, RZ ;  /* 0x0000008008237810 */ /* 0x000fc40007ffe0ff */
[C---:B------:R-:W-:Y:S02]  /*0840*/  IADD3 R37, R8.reuse, 0xa0, RZ ;  /* 0x000000a008257810 */ /* 0x040fe40007ffe0ff */
[-C--:B------:R-:W-:Y:S02]  /*0850*/  LEA.HI.SX32 R14, R17, R8.reuse, 0x1b ;  /* 0x00000008110e7211 */ /* 0x080fe400078fdaff */
[-C--:B------:R-:W-:Y:S02]  /*0860*/  LEA.HI.SX32 R16, R35, R8.reuse, 0x1b ;  /* 0x0000000823107211 */ /* 0x080fe400078fdaff */
[----:B------:R-:W-:Y:S02]  /*0870*/  LEA.HI.SX32 R17, R37, R8, 0x1b ;  /* 0x0000000825117211 */ /* 0x000fe400078fdaff */
[----:B------:R-:W-:Y:S02]  /*0880*/  IADD3 R35, R8, 0xe0, RZ ;  /* 0x000000e008237810 */ /* 0x000fe40007ffe0ff */
[----:B------:R-:W-:-:S02]  /*0890*/  ISETP.GE.AND P5, PT, R39, R102, PT ;  /* 0x000000662700720c */ /* 0x000fc40003fa6270 */
[----:B------:R-:W-:Y:S02]  /*08a0*/  IADD3 R37, R8, 0x100, RZ ;  /* 0x0000010008257810 */ /* 0x000fe40007ffe0ff */
[----:B------:R-:W-:Y:S02]  /*08b0*/  SHF.L.U32 R14, R14, 0x1, RZ ;  /* 0x000000010e0e7819 */ /* 0x000fe400000006ff */
[----:B------:R-:W-:Y:S02]  /*08c0*/  IADD3 R39, R8, 0x120, RZ ;  /* 0x0000012008277810 */ /* 0x000fe40007ffe0ff */
[----:B------:R-:W-:Y:S02]  /*08d0*/  SHF.L.U32 R16, R16, 0x1, RZ ;  /* 0x0000000110107819 */ /* 0x000fe400000006ff */
[----:B------:R-:W-:Y:S02]  /*08e0*/  LEA.HI.SX32 R35, R35, R8, 0x1b ;  /* 0x0000000823237211 */ /* 0x000fe400078fdaff */
[----:B------:R-:W-:-:S02]  /*08f0*/  SHF.L.U32 R17, R17, 0x1, RZ ;  /* 0x0000000111117819 */ /* 0x000fc400000006ff */
[----:B------:R-:W-:Y:S02]  /*0900*/  LEA.HI.SX32 R37, R37, R8, 0x1b ;  /* 0x0000000825257211 */ /* 0x000fe400078fdaff */
[----:B------:R-:W-:Y:S02]  /*0910*/  ISETP.GE.AND P3, PT, R41, R102, PT ;  /* 0x000000662900720c */ /* 0x000fe40003f66270 */
[----:B------:R-:W-:Y:S02]  /*0920*/  LEA.HI.SX32 R39, R39, R8, 0x1b ;  /* 0x0000000827277211 */ /* 0x000fe400078fdaff */
[----:B------:R-:W-:Y:S02]  /*0930*/  IADD3 R41, R8, 0x140, RZ ;  /* 0x0000014008297810 */ /* 0x000fe40007ffe0ff */
[----:B------:R-:W-:Y:S02]  /*0940*/  PRMT R34, RZ, 0x7610, R34 ;  /* 0x00007610ff227816 */ /* 0x000fe40000000022 */
[----:B------:R-:W-:-:S02]  /*0950*/  PRMT R36, RZ, 0x7610, R36 ;  /* 0x00007610ff247816 */ /* 0x000fc40000000024 */
[----:B------:R-:W-:Y:S02]  /*0960*/  PRMT R38, RZ, 0x7610, R38 ;  /* 0x00007610ff267816 */ /* 0x000fe40000000026 */
[----:B------:R-:W-:Y:S02]  /*0970*/  PRMT R40, RZ, 0x7610, R40 ;  /* 0x00007610ff287816 */ /* 0x000fe40000000028 */
[----:B------:R-:W-:Y:S02]  /*0980*/  PRMT R42, RZ, 0x7610, R42 ;  /* 0x00007610ff2a7816 */ /* 0x000fe4000000002a */
[----:B------:R-:W-:Y:S01]  /*0990*/  PRMT R44, RZ, 0x7610, R44 ;  /* 0x00007610ff2c7816 */ /* 0x000fe2000000002c */
[----:B--2---:R0:W-:Y:S02]  /*09a0*/  STS.U16 [R12], R13 ;  /* 0x0000000d0c007388 */ /* 0x0041e40000000400 */
[----:B0-----:R-:W-:Y:S02]  /*09b0*/  SHF.L.U32 R13, R15, 0x1, RZ ;  /* 0x000000010f0d7819 */ /* 0x001fe400000006ff */
[----:B------:R-:W-:-:S02]  /*09c0*/  SHF.L.U32 R15, R33, 0x1, RZ ;  /* 0x00000001210f7819 */ /* 0x000fc400000006ff */
[C---:B------:R-:W-:Y:S01]  /*09d0*/  IADD3 R33, R8.reuse, 0xc0, RZ ;  /* 0x000000c008217810 */ /* 0x040fe20007ffe0ff */
[----:B---3--:R0:W-:Y:S03]  /*09e0*/  STS.U16 [R13+0x40], R18 ;  /* 0x000040120d007388 */ /* 0x0081e60000000400 */
[----:B------:R-:W-:Y:S01]  /*09f0*/  LEA.HI.SX32 R33, R33, R8, 0x1b ;  /* 0x0000000821217211 */ /* 0x000fe200078fdaff */
[----:B----4-:R1:W-:Y:S03]  /*0a00*/  STS.U16 [R14+0x80], R19 ;  /* 0x000080130e007388 */ /* 0x0103e60000000400 */
[----:B0-----:R-:W-:Y:S02]  /*0a10*/  SHF.L.U32 R18, R33, 0x1, RZ ;  /* 0x0000000121127819 */ /* 0x001fe400000006ff */
[----:B------:R-:W-:Y:S01]  /*0a20*/  IADD3 R33, R8, 0x160, RZ ;  /* 0x0000016008217810 */ /* 0x000fe20007ffe0ff */
[----:B------:R0:W-:Y:S01]  /*0a30*/  STS.U16 [R15+0xc0], R20 ;  /* 0x0000c0140f007388 */ /* 0x0001e20000000400 */
[----:B-1----:R-:W-:-:S02]  /*0a40*/  SHF.L.U32 R19, R35, 0x1, RZ ;  /* 0x0000000123137819 */ /* 0x002fc400000006ff */
[----:B------:R-:W-:Y:S01]  /*0a50*/  IADD3 R35, R8, 0x180, RZ ;  /* 0x0000018008237810 */ /* 0x000fe20007ffe0ff */
[----:B------:R1:W-:Y:S01]  /*0a60*/  STS.U16 [R16+0x100], R21 ;  /* 0x0001001510007388 */ /* 0x0003e20000000400 */
[----:B------:R-:W-:-:S03]  /*0a70*/  LEA.HI.SX32 R33, R33, R8, 0x1b ;  /* 0x0000000821217211 */ /* 0x000fc600078fdaff */
[----:B------:R2:W-:Y:S01]  /*0a80*/  STS.U16 [R17+0x140], R22 ;  /* 0x0001401611007388 */ /* 0x0005e20000000400 */
[----:B0-----:R-:W-:Y:S02]  /*0a90*/  SHF.L.U32 R20, R37, 0x1, RZ ;  /* 0x0000000125147819 */ /* 0x001fe400000006ff */
[C---:B------:R-:W-:Y:S02]  /*0aa0*/  IADD3 R37, R8.reuse, 0x1a0, RZ ;  /* 0x000001a008257810 */ /* 0x040fe40007ffe0ff */
[----:B-1----:R-:W-:Y:S01]  /*0ab0*/  SHF.L.U32 R21, R39, 0x1, RZ ;  /* 0x0000000127157819 */ /* 0x002fe200000006ff */
[----:B------:R0:W-:Y:S01]  /*0ac0*/  STS.U16 [R18+0x180], R23 ;  /* 0x0001801712007388 */ /* 0x0001e20000000400 */
[C---:B------:R-:W-:Y:S02]  /*0ad0*/  IADD3 R39, R8.reuse, 0x1c0, RZ ;  /* 0x000001c008277810 */ /* 0x040fe40007ffe0ff */
[----:B--2---:R-:W-:Y:S01]  /*0ae0*/  LEA.HI.SX32 R22, R41, R8, 0x1b ;  /* 0x0000000829167211 */ /* 0x004fe200078fdaff */
[----:B------:R-:W-:Y:S01]  /*0af0*/  STS.U16 [R19+0x1c0], R24 ;  /* 0x0001c01813007388 */ /* 0x000fe20000000400 */
[----:B------:R-:W-:-:S02]  /*0b00*/  IADD3 R41, R8, 0x1e0, RZ ;  /* 0x000001e008297810 */ /* 0x000fc40007ffe0ff */
[-C--:B------:R-:W-:Y:S01]  /*0b10*/  LEA.HI.SX32 R35, R35, R8.reuse, 0x1b ;  /* 0x0000000823237211 */ /* 0x080fe200078fdaff */
[----:B------:R1:W-:Y:S01]  /*0b20*/  STS.U16 [R20+0x200], R25 ;  /* 0x0002001914007388 */ /* 0x0003e20000000400 */
[----:B------:R-:W-:Y:S02]  /*0b30*/  SHF.L.U32 R22, R22, 0x1, RZ ;  /* 0x0000000116167819 */ /* 0x000fe400000006ff */
[----:B0-----:R-:W-:Y:S01]  /*0b40*/  SHF.L.U32 R23, R33, 0x1, RZ ;  /* 0x0000000121177819 */ /* 0x001fe200000006ff */
[----:B------:R0:W-:Y:S01]  /*0b50*/  STS.U16 [R21+0x240], R26 ;  /* 0x0002401a15007388 */ /* 0x0001e20000000400 */
[----:B------:R-:W-:Y:S02]  /*0b60*/  SHF.L.U32 R33, R8, 0x4, RZ ;  /* 0x0000000408217819 */ /* 0x000fe400000006ff */
[-C--:B------:R-:W-:Y:S02]  /*0b70*/  LEA.HI.SX32 R41, R41, R8.reuse, 0x1b ;  /* 0x0000000829297211 */ /* 0x080fe400078fdaff */
[----:B-1----:R-:W-:-:S02]  /*0b80*/  LEA.HI.SX32 R25, R37, R8, 0x1b ;  /* 0x0000000825197211 */ /* 0x002fc400078fdaff */
[----:B------:R-:W-:Y:S02]  /*0b90*/  SHF.L.U32 R24, R35, 0x1, RZ ;  /* 0x0000000123187819 */ /* 0x000fe400000006ff */
[----:B0-----:R-:W-:Y:S01]  /*0ba0*/  LEA.HI.SX32 R26, R39, R8, 0x1b ;  /* 0x00000008271a7211 */ /* 0x001fe200078fdaff */
[----:B------:R0:W-:Y:S01]  /*0bb0*/  STS.U16 [R22+0x280], R27 ;  /* 0x0002801b16007388 */ /* 0x0001e20000000400 */
[----:B------:R-:W-:Y:S02]  /*0bc0*/  SHF.L.U32 R25, R25, 0x1, RZ ;  /* 0x0000000119197819 */ /* 0x000fe400000006ff */
[----:B------:R-:W-:Y:S02]  /*0bd0*/  LEA.HI.SX32 R33, R33, R33, 0x1b ;  /* 0x0000002121217211 */ /* 0x000fe400078fdaff */
[----:B------:R-:W-:Y:S01]  /*0be0*/  SHF.L.U32 R26, R26, 0x1, RZ ;  /* 0x000000011a1a7819 */ /* 0x000fe200000006ff */
[----:B------:R1:W-:Y:S01]  /*0bf0*/  STS.U16 [R23+0x2c0], R28 ;  /* 0x0002c01c17007388 */ /* 0x0003e20000000400 */
[----:B0-----:R-:W-:-:S03]  /*0c00*/  SHF.L.U32 R27, R41, 0x1, RZ ;  /* 0x00000001291b7819 */ /* 0x001fc600000006ff */
[----:B------:R-:W-:Y:S04]  /*0c10*/  STS.U16 [R24+0x300], R29 ;  /* 0x0003001d18007388 */ /* 0x000fe80000000400 */
[----:B------:R0:W-:Y:S01]  /*0c20*/  STS.U16 [R25+0x340], R30 ;  /* 0x0003401e19007388 */ /* 0x0001e20000000400 */
[----:B-1----:R-:W-:-:S03]  /*0c30*/  SHF.L.U32 R28, R33, 0x1, RZ ;  /* 0x00000001211c7819 */ /* 0x002fc600000006ff */
        /* <DEDUP_REMOVED lines=21> */
[----:B------:R-:W-:Y:S02]  /*0d90*/  PRMT R35, RZ, 0x7610, R35 ;  /* 0x00007610ff237816 */ /* 0x000fe40000000023 */
[----:B-1----:R-:W-:Y:S02]  /*0da0*/  PRMT R31, RZ, 0x7610, R31 ;  /* 0x00007610ff1f7816 */ /* 0x002fe4000000001f */
[----:B--2---:R-:W-:Y:S02]  /*0db0*/  PRMT R32, RZ, 0x7610, R32 ;  /* 0x00007610ff207816 */ /* 0x004fe40000000020 */
[----:B------:R-:W-:Y:S02]  /*0dc0*/  PRMT R33, RZ, 0x7610, R33 ;  /* 0x00007610ff217816 */ /* 0x000fe40000000021 */
        /* <DEDUP_REMOVED lines=20> */
[----:B------:R-:W-:Y:S01]  /*0f10*/  PRMT R39, RZ, 0x7610, R39 ;  /* 0x00007610ff277816 */ /* 0x000fe20000000027 */
[----:B------:R-:W4:Y:S01]  /*0f20*/  @!P0 LDG.E.U16 R38, [R86.64+0x240] ;  /* 0x0002400456268981 */ /* 0x000f22000c1e1500 */
[----:B------:R-:W-:Y:S02]  /*0f30*/  PRMT R41, RZ, 0x7610, R41 ;  /* 0x00007610ff297816 */ /* 0x000fe40000000029 */
[----:B------:R-:W-:Y:S01]  /*0f40*/  PRMT R43, RZ, 0x7610, R43 ;  /* 0x00007610ff2b7816 */ /* 0x000fe2000000002b */
[----:B------:R-:W4:Y:S04]  /*0f50*/  @!P6 LDG.E.U16 R40, [R86.64+0x2c0] ;  /* 0x0002c0045628e981 */ /* 0x000f28000c1e1500 */
[----:B------:R-:W4:Y:S04]  /*0f60*/  @!P4 LDG.E.U16 R39, [R86.64+0x280] ;  /* 0x000280045627c981 */ /* 0x000f28000c1e1500 */
[----:B------:R-:W4:Y:S04]  /*0f70*/  @!P5 LDG.E.U16 R41, [R86.64+0x300] ;  /* 0x000300045629d981 */ /* 0x000f28000c1e1500 */
[----:B------:R-:W4:Y:S04]  /*0f80*/  @!P3 LDG.E.U16 R42, [R86.64+0x340] ;  /* 0x00034004562ab981 */ /* 0x000f28000c1e1500 */
[----:B------:R-:W4:Y:S04]  /*0f90*/  @!P2 LDG.E.U16 R43, [R86.64+0x380] ;  /* 0x00038004562ba981 */ /* 0x000f28000c1e1500 */
[----:B------:R-:W4:Y:S01]  /*0fa0*/  @!P1 LDG.E.U16 R44, [R86.64+0x3c0] ;  /* 0x0003c004562c9981 */ /* 0x000f22000c1e1500 */
[----:B------:R-:W-:Y:S01]  /*0fb0*/  MOV R45, c[0x0][0x16c] ;  /* 0x00005b00002d7a02 */ /* 0x000fe20000000f00 */
[----:B------:R-:W-:-:S03]  /*0fc0*/  ULDC.U8 UR6, c[0x0][0x17e] ;  /* 0x00005f8000067ab9 */ /* 0x000fc60000000000 */
[----:B------:R-:W-:Y:S01]  /*0fd0*/  ISETP.GE.AND P6, PT, R45, 0x1, PT ;  /* 0x000000012d00780c */ /* 0x000fe20003fc6270 */
[----:B------:R-:W-:Y:S01]  /*0fe0*/  BSSY B0, `(.L_x_1433) ;  /* 0x0000058000007945 */ /* 0x000fe20003800000 */
        /* <DEDUP_REMOVED lines=87> */
.L_x_1434:
[----:B------:R-:W-:Y:S05]  /*1560*/  BSYNC B0 ;  /* 0x0000000000007941 */ /* 0x000fea0003800000 */
.L_x_1433:
        /* <DEDUP_REMOVED lines=36> */
.L_x_1436:
[----:B------:R-:W-:Y:S05]  /*17b0*/  BSYNC B0 ;  /* 0x0000000000007941 */ /* 0x000fea0003800000 */
.L_x_1435:
        /* <DEDUP_REMOVED lines=38> */
.L_x_1438:
[----:B------:R-:W-:Y:S05]  /*1a20*/  BSYNC B0 ;  /* 0x0000000000007941 */ /* 0x000fea0003800000 */
.L_x_1437:
        /* <DEDUP_REMOVED lines=36> */
.L_x_1440:
[----:B------:R-:W-:Y:S05]  /*1c70*/  BSYNC B0 ;  /* 0x0000000000007941 */ /* 0x000fea0003800000 */
.L_x_1439:
        /* <DEDUP_REMOVED lines=38> */
.L_x_1442:
[----:B------:R-:W-:Y:S05]  /*1ee0*/  BSYNC B0 ;  /* 0x0000000000007941 */ /* 0x000fea0003800000 */
.L_x_1441:
        /* <DEDUP_REMOVED lines=36> */
.L_x_1444:
[----:B------:R-:W-:Y:S05]  /*2130*/  BSYNC B0 ;  /* 0x0000000000007941 */ /* 0x000fea0003800000 */
.L_x_1443:
        /* <DEDUP_REMOVED lines=38> */
.L_x_1446:
[----:B------:R-:W-:Y:S05]  /*23a0*/  BSYNC B0 ;  /* 0x0000000000007941 */ /* 0x000fea0003800000 */
.L_x_1445:
        /* <DEDUP_REMOVED lines=37> */
.L_x_1448:
[----:B------:R-:W-:Y:S05]  /*2600*/  BSYNC B0 ;  /* 0x0000000000007941 */ /* 0x000fea0003800000 */
.L_x_1447:
        /* <DEDUP_REMOVED lines=42> */
.L_x_1450:
[----:B------:R-:W-:Y:S05]  /*28b0*/  BSYNC B0 ;  /* 0x0000000000007941 */ /* 0x000fea0003800000 */
.L_x_1449:
        /* <DEDUP_REMOVED lines=40> */
.L_x_1452:
[----:B------:R-:W-:Y:S05]  /*2b40*/  BSYNC B0 ;  /* 0x0000000000007941 */ /* 0x000fea0003800000 */
.L_x_1451:
        /* <DEDUP_REMOVED lines=46> */
.L_x_1454:
[----:B------:R-:W-:Y:S05]  /*2e30*/  BSYNC B0 ;  /* 0x0000000000007941 */ /* 0x000fea0003800000 */
.L_x_1453:
        /* <DEDUP_REMOVED lines=33> */
.L_x_1456:
[----:B------:R-:W-:Y:S05]  /*3050*/  BSYNC B0 ;  /* 0x0000000000007941 */ /* 0x000fea0003800000 */
.L_x_1455:
        /* <DEDUP_REMOVED lines=33> */
.L_x_1458:
[----:B------:R-:W-:Y:S05]  /*3270*/  BSYNC B0 ;  /* 0x0000000000007941 */ /* 0x000fea0003800000 */
.L_x_1457:
        /* <DEDUP_REMOVED lines=33> */
.L_x_1460:
[----:B------:R-:W-:Y:S05]  /*3490*/  BSYNC B0 ;  /* 0x0000000000007941 */ /* 0x000fea0003800000 */
.L_x_1459:
        /* <DEDUP_REMOVED lines=33> */
.L_x_1462:
[----:B------:R-:W-:Y:S05]  /*36b0*/  BSYNC B0 ;  /* 0x0000000000007941 */ /* 0x000fea0003800000 */
.L_x_1461:
        /* <DEDUP_REMOVED lines=33> */
.L_x_1464:
[----:B------:R-:W-:Y:S05]  /*38d0*/  BSYNC B0 ;  /* 0x0000000000007941 */ /* 0x000fea0003800000 */
.L_x_1463:
        /* <DEDUP_REMOVED lines=20> */
.L_x_1468:
        /* <DEDUP_REMOVED lines=31> */
[----:B------:R-:W-:Y:S02]  /*3c10*/  IADD3 R49, R91, 0x7, RZ ;  /* 0x000000075b317810 */ /* 0x000fe40007ffe0ff */
[----:B------:R-:W-:Y:S02]  /*3c20*/  FSEL R145, R145, RZ, !P5 ;  /* 0x000000ff91917208 */ /* 0x000fe40006800000 */
[----:B------:R-:W-:Y:S02]  /*3c30*/  ISETP.GE.U32.AND P6, PT, R49, R102, PT ;  /* 0x000000663100720c */ /* 0x000fe40003fc6070 */
[----:B------:R-:W-:Y:S02]  /*3c40*/  IADD3 R49, R91, 0x6, RZ ;  /* 0x000000065b317810 */ /* 0x000fe40007ffe0ff */
[----:B------:R-:W-:Y:S01]  /*3c50*/  FSEL R135, R135, RZ, !P6 ;  /* 0x000000ff87877208 */ /* 0x000fe20007000000 */
[----:B--2---:R-:W-:Y:S02]  /*3c60*/  FMUL.FTZ R90, R40, 1.4426950216293334961 ;  /* 0x3fb8aa3b285a7820 */ /* 0x004fe40000410000 */
[----:B------:R-:W-:-:S02]  /*3c70*/  FMUL.FTZ R40, R41, R30 ;  /* 0x0000001e29287220 */ /* 0x000fc40000410000 */
[C---:B------:R-:W-:Y:S02]  /*3c80*/  FMUL.FTZ R44, R41.reuse, R29 ;  /* 0x0000001d292c7220 */ /* 0x040fe40000410000 */
[----:B------:R-:W-:Y:S02]  /*3c90*/  FMUL.RZ R46, R40, 0.15915493667125701904 ;  /* 0x3e22f983282e7820 */ /* 0x000fe4000040c000 */
[C---:B------:R-:W-:Y:S02]  /*3ca0*/  FMUL.FTZ R40, R41.reuse, R31 ;  /* 0x0000001f29287220 */ /* 0x040fe40000410000 */
[----:B------:R-:W-:Y:S01]  /*3cb0*/  FMUL.RZ R44, R44, 0.15915493667125701904 ;  /* 0x3e22f9832c2c7820 */ /* 0x000fe2000040c000 */
[----:B------:R-:W-:Y:S01]  /*3cc0*/  MUFU.SIN R92, R46 ;  /* 0x0000002e005c7308 */ /* 0x000fe20000000400 */
[----:B------:R-:W-:Y:S02]  /*3cd0*/  FMUL.RZ R42, R40, 0.15915493667125701904 ;  /* 0x3e22f983282a7820 */ /* 0x000fe4000040c000 */
[----:B------:R-:W-:-:S02]  /*3ce0*/  FMUL.FTZ R40, R41, R32 ;  /* 0x0000002029287220 */ /* 0x000fc40000410000 */
[-C--:B------:R-:W-:Y:S02]  /*3cf0*/  FMUL.FTZ R112, R90, R33.reuse ;  /* 0x000000215a707220 */ /* 0x080fe40000410000 */
[----:B------:R-:W-:Y:S01]  /*3d00*/  FMUL.RZ R43, R40, 0.15915493667125701904 ;  /* 0x3e22f983282b7820 */ /* 0x000fe2000040c000 */
[----:B------:R-:W-:Y:S01]  /*3d10*/  MUFU.SIN R101, R44 ;  /* 0x0000002c00657308 */ /* 0x000fe20000000400 */
[C---:B------:R-:W-:Y:S02]  /*3d20*/  FMUL.FTZ R40, R41.reuse, R33 ;  /* 0x0000002129287220 */ /* 0x040fe40000410000 */
[C---:B------:R-:W-:Y:S02]  /*3d30*/  FMUL.FTZ R115, R90.reuse, R34 ;  /* 0x000000225a737220 */ /* 0x040fe40000410000 */
[C---:B------:R-:W-:Y:S02]  /*3d40*/  FMUL.FTZ R114, R90.reuse, R32 ;  /* 0x000000205a727220 */ /* 0x040fe40000410000 */
[----:B------:R-:W-:Y:S01]  /*3d50*/  FMUL.FTZ R108, R90, R31 ;  /* 0x0000001f5a6c7220 */ /* 0x000fe20000410000 */
[----:B------:R0:W-:Y:S01]  /*3d60*/  MUFU.COS R103, R44 ;  /* 0x0000002c00677308 */ /* 0x0001e20000000000 */
[----:B------:R-:W-:-:S02]  /*3d70*/  FMUL.FTZ R117, R41, R53 ;  /* 0x0000003529757220 */ /* 0x000fc40000410000 */
[C---:B------:R-:W-:Y:S02]  /*3d80*/  FMUL.FTZ R106, R90.reuse, R29 ;  /* 0x0000001d5a6a7220 */ /* 0x040fe40000410000 */
[----:B------:R-:W-:-:S03]  /*3d90*/  FMUL.FTZ R89, R90, R30 ;  /* 0x0000001e5a597220 */ /* 0x000fc60000410000 */
        /* <DEDUP_REMOVED lines=10> */
[----:B0-----:R-:W-:-:S04]  /*3e40*/  FMUL.FTZ R43, R41, R37 ;  /* 0x00000025292b7220 */ /* 0x001fc80000410000 */
[----:B------:R-:W-:Y:S02]  /*3e50*/  FMUL.RZ R48, R43, 0.15915493667125701904 ;  /* 0x3e22f9832b307820 */ /* 0x000fe4000040c000 */
[----:B------:R-:W-:Y:S01]  /*3e60*/  FMUL.FTZ R43, R90, R38 ;  /* 0x000000265a2b7220 */ /* 0x000fe20000410000 */
[----:B------:R0:W-:Y:S08]  /*3e70*/  MUFU.COS R107, R42 ;  /* 0x0000002a006b7308 */ /* 0x0001f00000000000 */
[----:B------:R-:W-:Y:S01]  /*3e80*/  MUFU.SIN R119, R47 ;  /* 0x0000002f00777308 */ /* 0x000fe20000000400 */
[----:B0-----:R-:W-:-:S07]  /*3e90*/  FMUL.FTZ R42, R41, R36 ;  /* 0x00000024292a7220 */ /* 0x001fce0000410000 */
        /* <DEDUP_REMOVED lines=8> */
[----:B------:R1:W2:Y:S01]  /*3f20*/  MUFU.EX2 R50, R47 ;  /* 0x0000002f00327308 */ /* 0x0002a20000000800 */
[----:B0-----:R-:W-:-:S07]  /*3f30*/  FMUL.FTZ R48, R41, R52 ;  /* 0x0000003429307220 */ /* 0x001fce0000410000 */
[----:B------:R0:W3:Y:S01]  /*3f40*/  MUFU.EX2 R116, R40 ;  /* 0x0000002800747308 */ /* 0x0000e20000000800 */
[----:B-1----:R-:W-:-:S04]  /*3f50*/  IADD3 R47, R91, 0xf, RZ ;  /* 0x0000000f5b2f7810 */ /* 0x002fc80007ffe0ff */
[----:B------:R-:W-:Y:S01]  /*3f60*/  ISETP.GE.U32.AND P0, PT, R47, R102, PT ;  /* 0x000000662f00720c */ /* 0x000fe20003f06070 */
[----:B------:R-:W-:Y:S02]  /*3f70*/  FMUL.FTZ R47, R90, R39 ;  /* 0x000000275a2f7220 */ /* 0x000fe40000410000 */
[----:B------:R-:W-:Y:S01]  /*3f80*/  MUFU.SIN R123, R44 ;  /* 0x0000002c007b7308 */ /* 0x000fe20000000400 */
[C---:B--2---:R-:W-:Y:S02]  /*3f90*/  FMUL.FTZ R127, R50.reuse, R127 ;  /* 0x0000007f327f7220 */ /* 0x044fe40000410000 */
[----:B------:R-:W-:Y:S02]  /*3fa0*/  FMUL.FTZ R129, R50, R129 ;  /* 0x0000008132817220 */ /* 0x000fe40000410000 */
[----:B0-----:R-:W-:Y:S01]  /*3fb0*/  FMUL.FTZ R40, R41, R38 ;  /* 0x0000002629287220 */ /* 0x001fe20000410000 */
[----:B------:R-:W-:Y:S02]  /*3fc0*/  FSEL R136, R127, RZ, !P5 ;  /* 0x000000ff7f887208 */ /* 0x000fe40006800000 */
[----:B------:R-:W-:Y:S01]  /*3fd0*/  MUFU.COS R125, R44 ;  /* 0x0000002c007d7308 */ /* 0x000fe20000000000 */
[----:B------:R-:W-:Y:S01]  /*3fe0*/  FSEL R137, R129, 1, !P5 ;  /* 0x3f80000081897808 */ /* 0x000fe20006800000 */
[C---:B---3--:R-:W-:Y:S01]  /*3ff0*/  FMUL.FTZ R119, R116.reuse, R119 ;  /* 0x0000007774777220 */ /* 0x048fe20000410000 */
[----:B------:R-:W-:Y:S01]  /*4000*/  ISETP.GE.U32.AND P5, PT, R49, R102, PT ;  /* 0x000000663100720c */ /* 0x000fe20003fa6070 */
[----:B------:R-:W-:Y:S01]  /*4010*/  FMUL.FTZ R121, R116, R121 ;  /* 0x0000007974797220 */ /* 0x000fe20000410000 */
[----:B------:R-:W-:Y:S01]  /*4020*/  IADD3 R49, R91, 0x5, RZ ;  /* 0x000000055b317810 */ /* 0x000fe20007ffe0ff */
[----:B------:R-:W-:Y:S01]  /*4030*/  FMUL.RZ R51, R40, 0.15915493667125701904 ;  /* 0x3e22f98328337820 */ /* 0x000fe2000040c000 */
[----:B------:R-:W-:Y:S01]  /*4040*/  FSEL R133, R119, RZ, !P5 ;  /* 0x000000ff77857208 */ /* 0x000fe20006800000 */
[----:B------:R-:W0:Y:S01]  /*4050*/  MUFU.EX2 R118, R42 ;  /* 0x0000002a00767308 */ /* 0x000e220000000800 */
[----:B------:R-:W-:Y:S01]  /*4060*/  FSEL R132, R121, 1, !P5 ;  /* 0x3f80000079847808 */ /* 0x000fe20006800000 */
[----:B------:R-:W-:Y:S01]  /*4070*/  FMUL.FTZ R40, R41, R39 ;  /* 0x0000002729287220 */ /* 0x000fe20000410000 */
[----:B------:R-:W-:Y:S01]  /*4080*/  FSEL R147, R147, RZ, !P5 ;  /* 0x000000ff93937208 */ /* 0x000fe20006800000 */
[----:B------:R-:W-:-:S02]  /*4090*/  FMUL.FTZ R116, R90, R53 ;  /* 0x000000355a747220 */ /* 0x000fc40000410000 */
[----:B------:R-:W-:Y:S02]  /*40a0*/  FMUL.RZ R120, R40, 0.15915493667125701904 ;  /* 0x3e22f98328787820 */ /* 0x000fe4000040c000 */
[----:B------:R-:W1:Y:S08]  /*40b0*/  MUFU.EX2 R112, R112 ;  /* 0x0000007000707308 */ /* 0x000e700000000800 */
[----:B------:R-:W-:Y:S01]  /*40c0*/  MUFU.SIN R93, R46 ;  /* 0x0000002e005d7308 */ /* 0x000fe20000000400 */
[----:B0-----:R-:W-:-:S02]  /*40d0*/  FMUL.FTZ R125, R118, R125 ;  /* 0x0000007d767d7220 */ /* 0x001fc40000410000 */
[----:B------:R-:W-:Y:S02]  /*40e0*/  FMUL.FTZ R123, R118, R123 ;  /* 0x0000007b767b7220 */ /* 0x000fe40000410000 */
[----:B------:R-:W-:Y:S01]  /*40f0*/  FMUL.RZ R118, R117, 0.15915493667125701904 ;  /* 0x3e22f98375767820 */ /* 0x000fe2000040c000 */
[----:B------:R-:W-:Y:S02]  /*4100*/  IADD3 R117, R91, 0x4, RZ ;  /* 0x000000045b757810 */ /* 0x000fe40007ffe0ff */
[----:B------:R-:W-:Y:S01]  /*4110*/  MUFU.COS R104, R46 ;  /* 0x0000002e00687308 */ /* 0x000fe20000000000 */
[----:B------:R-:W-:Y:S01]  /*4120*/  FSEL R139, R123, RZ, !P6 ;  /* 0x000000ff7b8b7208 */ /* 0x000fe20007000000 */
[C---:B-1----:R-:W-:Y:S01]  /*4130*/  FMUL.FTZ R128, R112.reuse, R111 ;  /* 0x0000006f70807220 */ /* 0x042fe20000410000 */
[----:B------:R-:W-:Y:S01]  /*4140*/  FSEL R134, R125, 1, !P6 ;  /* 0x3f8000007d867808 */ /* 0x000fe20007000000 */
[----:B------:R-:W-:Y:S01]  /*4150*/  FMUL.FTZ R129, R112, R109 ;  /* 0x0000006d70817220 */ /* 0x000fe20000410000 */
[----:B------:R-:W-:-:S02]  /*4160*/  ISETP.GE.U32.AND P6, PT, R49, R102, PT ;  /* 0x000000663100720c */ /* 0x000fc40003fc6070 */
[----:B------:R-:W-:Y:S01]  /*4170*/  ISETP.GE.U32.AND P5, PT, R117, R102, PT ;  /* 0x000000667500720c */ /* 0x000fe20003fa6070 */
[----:B------:R-:W0:Y:S01]  /*4180*/  MUFU.EX2 R115, R115 ;  /* 0x0000007300737308 */ /* 0x000e220000000800 */
[----:B------:R-:W-:Y:S01]  /*4190*/  IADD3 R111, R91, 0xa, RZ ;  /* 0x0000000a5b6f7810 */ /* 0x000fe20007ffe0ff */
[----:B------:R-:W-:Y:S01]  /*41a0*/  FMUL.FTZ R117, R66, R39 ;  /* 0x0000002742757220 */ /* 0x000fe20000410000 */
[----:B------:R-:W-:Y:S02]  /*41b0*/  FSEL R148, R148, RZ, !P6 ;  /* 0x000000ff94947208 */ /* 0x000fe40007000000 */
[----:B------:R-:W-:Y:S02]  /*41c0*/  FSEL R129, R129, RZ, !P5 ;  /* 0x000000ff81817208 */ /* 0x000fe40006800000 */
[----:B------:R-:W-:Y:S01]  /*41d0*/  FSEL R128, R128, 1, !P5 ;  /* 0x3f80000080807808 */ /* 0x000fe20006800000 */
[----:B------:R-:W1:Y:S01]  /*41e0*/  MUFU.EX2 R114, R114 ;  /* 0x0000007200727308 */ /* 0x000e620000000800 */
[----:B------:R-:W-:-:S02]  /*41f0*/  FSEL R149, R149, RZ, !P5 ;  /* 0x000000ff95957208 */ /* 0x000fc40006800000 */
[----:B------:R-:W-:Y:S02]  /*4200*/  ISETP.GE.U32.AND P5, PT, R111, R102, PT ;  /* 0x000000666f00720c */ /* 0x000fe40003fa6070 */
[----:B------:R-:W-:Y:S02]  /*4210*/  IADD3 R111, R91, 0x2, RZ ;  /* 0x000000025b6f7810 */ /* 0x000fe40007ffe0ff */
[----:B------:R-:W-:Y:S01]  /*4220*/  FSEL R117, R117, RZ, !P5 ;  /* 0x000000ff75757208 */ /* 0x000fe20006800000 */
[----:B------:R-:W2:Y:S01]  /*4230*/  MUFU.EX2 R108, R108 ;  /* 0x0000006c006c7308 */ /* 0x000ea20000000800 */
[C---:B0-----:R-:W-:Y:S02]  /*4240*/  FMUL.FTZ R104, R115.reuse, R104 ;  /* 0x0000006873687220 */ /* 0x041fe40000410000 */
[----:B------:R-:W-:Y:S01]  /*4250*/  FMUL.FTZ R131, R115, R93 ;  /* 0x0000005d73837220 */ /* 0x000fe20000410000 */
[----:B------:R-:W-:Y:S02]  /*4260*/  IADD3 R115, R91, 0x3, RZ ;  /* 0x000000035b737810 */ /* 0x000fe40007ffe0ff */
[----:B------:R-:W-:-:S02]  /*4270*/  FSEL R130, R104, 1, !P6 ;  /* 0x3f80000068827808 */ /* 0x000fc40007000000 */
[----:B------:R-:W0:Y:S01]  /*4280*/  MUFU.EX2 R106, R106 ;  /* 0x0000006a006a7308 */ /* 0x000e220000000800 */
[----:B------:R-:W-:Y:S01]  /*4290*/  FSEL R131, R131, RZ, !P6 ;  /* 0x000000ff83837208 */ /* 0x000fe20007000000 */
[C---:B-1----:R-:W-:Y:S01]  /*42a0*/  FMUL.FTZ R113, R114.reuse, R113 ;  /* 0x0000007172717220 */ /* 0x042fe20000410000 */
[----:B------:R-:W-:Y:S01]  /*42b0*/  ISETP.GE.U32.AND P6, PT, R115, R102, PT ;  /* 0x000000667300720c */ /* 0x000fe20003fc6070 */
[----:B------:R-:W-:Y:S02]  /*42c0*/  FMUL.FTZ R110, R114, R110 ;  /* 0x0000006e726e7220 */ /* 0x000fe40000410000 */
[----:B------:R-:W-:Y:S01]  /*42d0*/  FMUL.FTZ R115, R41, R55 ;  /* 0x0000003729737220 */ /* 0x000fe20000410000 */
[----:B------:R-:W-:Y:S01]  /*42e0*/  FSEL R126, R113, 1, !P6 ;  /* 0x3f800000717e7808 */ /* 0x000fe20007000000 */
[----:B------:R-:W1:Y:S01]  /*42f0*/  MUFU.EX2 R89, R89 ;  /* 0x0000005900597308 */ /* 0x000e620000000800 */
[----:B------:R-:W-:Y:S01]  /*4300*/  FSEL R127, R110, RZ, !P6 ;  /* 0x000000ff6e7f7208 */ /* 0x000fe20007000000 */
[----:B--2---:R-:W-:Y:S01]  /*4310*/  FMUL.FTZ R107, R108, R107 ;  /* 0x0000006b6c6b7220 */ /* 0x004fe20000410000 */
[----:B------:R-:W-:Y:S01]  /*4320*/  FSEL R146, R146, RZ, !P6 ;  /* 0x000000ff92927208 */ /* 0x000fe20007000000 */
[----:B------:R-:W-:Y:S01]  /*4330*/  FMUL.FTZ R105, R108, R105 ;  /* 0x000000696c697220 */ /* 0x000fe20000410000 */
[----:B------:R-:W-:Y:S01]  /*4340*/  ISETP.GE.U32.AND P6, PT, R111, R102, PT ;  /* 0x000000666f00720c */ /* 0x000fe20003fc6070 */
[----:B------:R-:W-:-:S02]  /*4350*/  FMUL.FTZ R108, R90, R55 ;  /* 0x000000375a6c7220 */ /* 0x000fc40000410000 */
[C---:B0-----:R-:W-:Y:S01]  /*4360*/  FMUL.FTZ R144, R106.reuse, R103 ;  /* 0x000000676a907220 */ /* 0x041fe20000410000 */
[----:B------:R-:W-:Y:S01]  /*4370*/  FSEL R125, R105, RZ, !P6 ;  /* 0x000000ff697d7208 */ /* 0x000fe20007000000 */
[----:B------:R-:W-:Y:S01]  /*4380*/  FMUL.FTZ R122, R106, R101 ;  /* 0x000000656a7a7220 */ /* 0x000fe20000410000 */
[----:B------:R-:W-:Y:S01]  /*4390*/  FSEL R124, R107, 1, !P6 ;  /* 0x3f8000006b7c7808 */ /* 0x000fe20007000000 */
[----:B------:R-:W-:Y:S01]  /*43a0*/  MUFU.SIN R44, R51 ;  /* 0x00000033002c7308 */ /* 0x000fe20000000400 */
[----:B------:R-:W-:Y:S01]  /*43b0*/  FSEL R140, R140, RZ, !P6 ;  /* 0x000000ff8c8c7208 */ /* 0x000fe20007000000 */
[----:B------:R-:W-:Y:S01]  /*43c0*/  FMUL.FTZ R103, R90, R60 ;  /* 0x0000003c5a677220 */ /* 0x000fe20000410000 */
[----:B------:R-:W-:Y:S01]  /*43d0*/  ISETP.GE.U32.AND P6, PT, R91, R102, PT ;  /* 0x000000665b00720c */ /* 0x000fe20003fc6070 */
[----:B-1----:R-:W-:Y:S01]  /*43e0*/  FMUL.FTZ R92, R89, R92 ;  /* 0x0000005c595c7220 */ /* 0x002fe20000410000 */
[----:B------:R-:W-:Y:S01]  /*43f0*/  IADD3 R105, R91, 0x1, RZ ;  /* 0x000000015b697810 */ /* 0x000fe20007ffe0ff */
[----:B------:R-:W-:Y:S01]  /*4400*/  FMUL.FTZ R88, R89, R88 ;  /* 0x0000005859587220 */ /* 0x000fe20000410000 */
[----:B------:R-:W-:Y:S01]  /*4410*/  FSEL R122, R122, RZ, !P6 ;  /* 0x000000ff7a7a7208 */ /* 0x000fe20007000000 */
[----:B------:R0:W-:Y:S01]  /*4420*/  MUFU.COS R46, R51 ;  /* 0x00000033002e7308 */ /* 0x0001e20000000000 */
[----:B------:R-:W-:Y:S01]  /*4430*/  FSEL R144, R144, 1, !P6 ;  /* 0x3f80000090907808 */ /* 0x000fe20007000000 */
[----:B------:R-:W-:Y:S01]  /*4440*/  FMUL.RZ R115, R115, 0.15915493667125701904 ;  /* 0x3e22f98373737820 */ /* 0x000fe2000040c000 */
[----:B------:R-:W-:Y:S01]  /*4450*/  FSEL R138, R138, RZ, !P6 ;  /* 0x000000ff8a8a7208 */ /* 0x000fe20007000000 */
[----:B------:R-:W-:Y:S01]  /*4460*/  FMUL.FTZ R114, R69, R52 ;  /* 0x0000003445727220 */ /* 0x000fe20000410000 */
[----:B------:R-:W-:Y:S01]  /*4470*/  ISETP.GE.U32.AND P6, PT, R105, R102, PT ;  /* 0x000000666900720c */ /* 0x000fe20003fc6070 */
[----:B------:R-:W-:-:S02]  /*4480*/  FMUL.FTZ R105, R41, R60 ;  /* 0x0000003c29697220 */ /* 0x000fc40000410000 */
[----:B------:R-:W-:Y:S01]  /*4490*/  MUFU.SIN R40, R120 ;  /* 0x0000007800287308 */ /* 0x000fe20000000400 */
[----:B0-----:R-:W-:Y:S01]  /*44a0*/  IADD3 R51, R91, 0xd, RZ ;  /* 0x0000000d5b337810 */ /* 0x001fe20007ffe0ff */
[----:B------:R-:W-:Y:S01]  /*44b0*/  FMUL.RZ R107, R105, 0.15915493667125701904 ;  /* 0x3e22f983696b7820 */ /* 0x000fe2000040c000 */
[----:B------:R-:W-:Y:S01]  /*44c0*/  FSEL R123, R92, RZ, !P6 ;  /* 0x000000ff5c7b7208 */ /* 0x000fe20007000000 */
[----:B------:R-:W-:Y:S01]  /*44d0*/  FMUL.FTZ R41, R41, R65 ;  /* 0x0000004129297220 */ /* 0x000fe20000410000 */
[----:B------:R-:W-:Y:S01]  /*44e0*/  ISETP.GE.U32.AND P2, PT, R51, R102, PT ;  /* 0x000000663300720c */ /* 0x000fe20003f46070 */
[----:B------:R-:W-:Y:S01]  /*44f0*/  FMUL.FTZ R111, R68, R53 ;  /* 0x00000035446f7220 */ /* 0x000fe20000410000 */
[----:B------:R-:W-:Y:S01]  /*4500*/  IADD3 R51, R91, 0xb, RZ ;  /* 0x0000000b5b337810 */ /* 0x000fe20007ffe0ff */
[----:B------:R-:W-:Y:S01]  /*4510*/  FMUL.FTZ R92, R123, R138 ;  /* 0x0000008a7b5c7220 */ /* 0x000fe20000410000 */
[----:B------:R-:W-:Y:S01]  /*4520*/  FSEL R141, R88, 1, !P6 ;  /* 0x3f800000588d7808 */ /* 0x000fe20007000000 */
[----:B------:R0:W-:Y:S01]  /*4530*/  MUFU.COS R42, R120 ;  /* 0x00000078002a7308 */ /* 0x0001e20000000000 */
[----:B------:R-:W-:Y:S01]  /*4540*/  ISETP.GE.U32.AND P4, PT, R51, R102, PT ;  /* 0x000000663300720c */ /* 0x000fe20003f86070 */
[----:B------:R-:W-:Y:S01]  /*4550*/  FMUL.FTZ R51, R90, R52 ;  /* 0x000000345a337220 */ /* 0x000fe20000410000 */
[----:B------:R-:W-:Y:S01]  /*4560*/  FSEL R143, R143, RZ, !P6 ;  /* 0x000000ff8f8f7208 */ /* 0x000fe20007000000 */
[----:B------:R-:W-:Y:S01]  /*4570*/  FMUL.FTZ R89, RZ, R123 ;  /* 0x0000007bff597220 */ /* 0x000fe20000410000 */
[----:B------:R-:W-:Y:S01]  /*4580*/  IADD3 R91, R91, 0x9, RZ ;  /* 0x000000095b5b7810 */ /* 0x000fe20007ffe0ff */
[----:B------:R-:W-:Y:S01]  /*4590*/  FFMA.FTZ R105, RZ, R141, R92 ;  /* 0x0000008dff697223 */ /* 0x000fe2000001005c */
[----:B------:R-:W-:Y:S01]  /*45a0*/  FSEL R114, R114, RZ, !P4 ;  /* 0x000000ff72727208 */ /* 0x000fe20006000000 */
[----:B------:R-:W-:Y:S01]  /*45b0*/  FFMA.FTZ R92, R141, R138, -R89 ;  /* 0x0000008a8d5c7223 */ /* 0x000fe20000010859 */
[----:B------:R-:W-:Y:S01]  /*45c0*/  MUFU.EX2 R51, R51 ;  /* 0x0000003300337308 */ /* 0x000fe20000000800 */
[----:B0-----:R-:W-:Y:S01]  /*45d0*/  FMUL.RZ R120, R48, 0.15915493667125701904 ;  /* 0x3e22f98330787820 */ /* 0x001fe2000040c000 */
[----:B------:R-:W-:Y:S01]  /*45e0*/  ISETP.GE.U32.AND P6, PT, R91, R102, PT ;  /* 0x000000665b00720c */ /* 0x000fe20003fc6070 */
[----:B------:R-:W-:Y:S01]  /*45f0*/  FADD.FTZ R105, RZ, R105 ;  /* 0x00000069ff697221 */ /* 0x000fe20000010000 */
[----:B------:R-:W-:Y:S01]  /*4600*/  FSEL R111, R111, RZ, !P3 ;  /* 0x000000ff6f6f7208 */ /* 0x000fe20005800000 */
[----:B------:R-:W-:-:S02]  /*4610*/  FADD.FTZ R92, R92, R143 ;  /* 0x0000008f5c5c7221 */ /* 0x000fc40000010000 */
[----:B------:R-:W-:Y:S01]  /*4620*/  FMUL.FTZ R90, R90, R65 ;  /* 0x000000415a5a7220 */ /* 0x000fe20000410000 */
[----:B------:R-:W0:Y:S01]  /*4630*/  MUFU.SIN R48, R120 ;  /* 0x0000007800307308 */ /* 0x000e220000000400 */
[----:B------:R-:W-:-:S04]  /*4640*/  FMUL.FTZ R91, R125, R92 ;  /* 0x0000005c7d5b7220 */ /* 0x000fc80000410000 */
[----:B------:R-:W-:-:S03]  /*4650*/  FFMA.FTZ R91, R124, R105, R91 ;  /* 0x000000697c5b7223 */ /* 0x000fc6000001005b */
[----:B------:R1:W2:Y:S01]  /*4660*/  MUFU.COS R50, R120 ;  /* 0x0000007800327308 */ /* 0x0002a20000000000 */
[----:B------:R-:W-:-:S07]  /*4670*/  FADD.FTZ R91, RZ, R91 ;  /* 0x0000005bff5b7221 */ /* 0x000fce0000010000 */
[----:B------:R-:W3:Y:S01]  /*4680*/  MUFU.EX2 R47, R47 ;  /* 0x0000002f002f7308 */ /* 0x000ee20000000800 */
[----:B0-----:R-:W-:Y:S02]  /*4690*/  FMUL.FTZ R48, R51, R48 ;  /* 0x0000003033307220 */ /* 0x001fe40000410000 */
[----:B-1----:R-:W-:-:S05]  /*46a0*/  FMUL.FTZ R120, R67, R38 ;  /* 0x0000002643787220 */ /* 0x002fca0000410000 */
[----:B------:R0:W-:Y:S01]  /*46b0*/  MUFU.EX2 R101, R108 ;  /* 0x0000006c00657308 */ /* 0x0001e20000000800 */
[----:B--2---:R-:W-:Y:S01]  /*46c0*/  FMUL.FTZ R50, R51, R50 ;  /* 0x0000003233327220 */ /* 0x004fe20000410000 */
[----:B------:R-:W-:-:S06]  /*46d0*/  FSEL R120, R120, RZ, !P6 ;  /* 0x000000ff78787208 */ /* 0x000fcc0007000000 */
[----:B------:R-:W1:Y:S01]  /*46e0*/  MUFU.EX2 R43, R43 ;  /* 0x0000002b002b7308 */ /* 0x000e620000000800 */
[----:B0-----:R-:W-:Y:S02]  /*46f0*/  FMUL.RZ R108, R41, 0.15915493667125701904 ;  /* 0x3e22f983296c7820 */ /* 0x001fe4000040c000 */
[----:B------:R-:W-:Y:S02]  /*4700*/  FMUL.FTZ R41, R125, R105 ;  /* 0x000000697d297220 */ /* 0x000fe40000410000 */
[C---:B---3--:R-:W-:Y:S02]  /*4710*/  FMUL.FTZ R42, R47.reuse, R42 ;  /* 0x0000002a2f2a7220 */ /* 0x048fe40000410000 */
[----:B------:R-:W-:Y:S01]  /*4720*/  FFMA.FTZ R41, R124, R92, -R41 ;  /* 0x0000005c7c297223 */ /* 0x000fe20000010829 */
[----:B------:R-:W-:Y:S01]  /*4730*/  MUFU.EX2 R103, R103 ;  /* 0x0000006700677308 */ /* 0x000fe20000000800 */
[----:B------:R-:W-:Y:S02]  /*4740*/  FMUL.FTZ R40, R47, R40 ;  /* 0x000000282f287220 */ /* 0x000fe40000410000 */
[----:B------:R-:W-:-:S02]  /*4750*/  FADD.FTZ R41, R41, R140 ;  /* 0x0000008c29297221 */ /* 0x000fc40000010000 */
[C---:B------:R-:W-:Y:S01]  /*4760*/  FMUL.FTZ R47, R127.reuse, R91 ;  /* 0x0000005b7f2f7220 */ /* 0x040fe20000410000 */
[----:B------:R-:W-:Y:S01]  /*4770*/  FSEL R119, R40, RZ, !P5 ;  /* 0x000000ff28777208 */ /* 0x000fe20006800000 */
[-C--:B------:R-:W-:Y:S01]  /*4780*/  FMUL.FTZ R51, R127, R41.reuse ;  /* 0x000000297f337220 */ /* 0x080fe20000410000 */
[----:B------:R-:W0:Y:S01]  /*4790*/  MUFU.SIN R88, R107 ;  /* 0x0000006b00587308 */ /* 0x000e220000000400 */
[C---:B------:R-:W-:Y:S02]  /*47a0*/  FFMA.FTZ R47, R126.reuse, R41, -R47 ;  /* 0x000000297e2f7223 */ /* 0x040fe4000001082f */
[----:B------:R-:W-:Y:S02]  /*47b0*/  FFMA.FTZ R51, R126, R91, R51 ;  /* 0x0000005b7e337223 */ /* 0x000fe40000010033 */
[C---:B-1----:R-:W-:Y:S02]  /*47c0*/  FMUL.FTZ R46, R43.reuse, R46 ;  /* 0x0000002e2b2e7220 */ /* 0x042fe40000410000 */
[----:B------:R-:W-:Y:S01]  /*47d0*/  FMUL.FTZ R44, R43, R44 ;  /* 0x0000002c2b2c7220 */ /* 0x000fe20000410000 */
[----:B------:R0:W1:Y:S01]  /*47e0*/  MUFU.COS R106, R107 ;  /* 0x0000006b006a7308 */ /* 0x0000620000000000 */
[----:B------:R-:W-:Y:S01]  /*47f0*/  FADD.FTZ R51, RZ, R51 ;  /* 0x00000033ff337221 */ /* 0x000fe20000010000 */
[----:B------:R-:W-:Y:S01]  /*4800*/  FSEL R121, R46, 1, !P6 ;  /* 0x3f8000002e797808 */ /* 0x000fe20007000000 */
[----:B------:R-:W-:Y:S01]  /*4810*/  FADD.FTZ R47, R47, R146 ;  /* 0x000000922f2f7221 */ /* 0x000fe20000010000 */
[----:B------:R-:W-:Y:S01]  /*4820*/  FSEL R142, R44, RZ, !P6 ;  /* 0x000000ff2c8e7208 */ /* 0x000fe20007000000 */
[----:B------:R-:W-:-:S02]  /*4830*/  FMUL.FTZ R105, R71, R60 ;  /* 0x0000003c47697220 */ /* 0x000fc40000410000 */
[----:B------:R-:W-:Y:S01]  /*4840*/  FMUL.FTZ R91, R129, R47 ;  /* 0x0000002f815b7220 */ /* 0x000fe20000410000 */
[----:B------:R-:W-:Y:S01]  /*4850*/  MUFU.EX2 R90, R90 ;  /* 0x0000005a005a7308 */ /* 0x000fe20000000800 */
[----:B0-----:R-:W-:Y:S01]  /*4860*/  FMUL.FTZ R107, R103, R88 ;  /* 0x00000058676b7220 */ /* 0x001fe20000410000 */
[----:B------:R-:W-:Y:S01]  /*4870*/  FSEL R105, R105, RZ, !P1 ;  /* 0x000000ff69697208 */ /* 0x000fe20004800000 */
[-C--:B------:R-:W-:Y:S02]  /*4880*/  FMUL.FTZ R88, R129, R51.reuse ;  /* 0x0000003381587220 */ /* 0x080fe40000410000 */
[C---:B------:R-:W-:Y:S01]  /*4890*/  FFMA.FTZ R91, R128.reuse, R51, R91 ;  /* 0x00000033805b7223 */ /* 0x040fe2000001005b */
[----:B------:R-:W-:Y:S01]  /*48a0*/  FSEL R107, R107, RZ, !P1 ;  /* 0x000000ff6b6b7208 */ /* 0x000fe20004800000 */
[----:B------:R-:W-:Y:S01]  /*48b0*/  FFMA.FTZ R88, R128, R47, -R88 ;  /* 0x0000002f80587223 */ /* 0x000fe20000010858 */
[----:B------:R-:W0:Y:S01]  /*48c0*/  MUFU.COS R89, R108 ;  /* 0x0000006c00597308 */ /* 0x000e220000000000 */
[----:B-1----:R-:W-:-:S02]  /*48d0*/  FMUL.FTZ R106, R103, R106 ;  /* 0x0000006a676a7220 */ /* 0x002fc40000410000 */
[----:B------:R-:W-:Y:S02]  /*48e0*/  FADD.FTZ R91, RZ, R91 ;  /* 0x0000005bff5b7221 */ /* 0x000fe40000010000 */
[----:B------:R-:W-:Y:S01]  /*48f0*/  FMUL.FTZ R47, R144, R123 ;  /* 0x0000007b902f7220 */ /* 0x000fe20000410000 */
[----:B------:R-:W-:Y:S02]  /*4900*/  FSEL R106, R106, 1, !P1 ;  /* 0x3f8000006a6a7808 */ /* 0x000fe40004800000 */
[----:B------:R-:W-:Y:S01]  /*4910*/  MUFU.SIN R49, R118 ;  /* 0x0000007600317308 */ /* 0x000fe20000000400 */
[----:B------:R-:W-:-:S04]  /*4920*/  FFMA.FTZ R47, R122, R141, R47 ;  /* 0x0000008d7a2f7223 */ /* 0x000fc8000001002f */
[----:B------:R-:W-:-:S03]  /*4930*/  FMUL.FTZ R51, R125, R47 ;  /* 0x0000002f7d337220 */ /* 0x000fc60000410000 */
[----:B------:R1:W-:Y:S01]  /*4940*/  MUFU.COS R93, R118 ;  /* 0x00000076005d7308 */ /* 0x0003e20000000000 */
[----:B0-----:R-:W-:Y:S02]  /*4950*/  FMUL.FTZ R103, R90, R89 ;  /* 0x000000595a677220 */ /* 0x001fe40000410000 */
[----:B------:R-:W-:-:S03]  /*4960*/  FADD.FTZ R89, R88, R149 ;  /* 0x0000009558597221 */ /* 0x000fc60000010000 */
[----:B------:R-:W-:Y:S01]  /*4970*/  FSEL R103, R103, 1, !P0 ;  /* 0x3f80000067677808 */ /* 0x000fe20004000000 */
[----:B------:R-:W-:Y:S01]  /*4980*/  FMUL.FTZ R92, R131, R89 ;  /* 0x00000059835c7220 */ /* 0x000fe20000410000 */
[----:B------:R0:W2:Y:S01]  /*4990*/  MUFU.EX2 R104, R116 ;  /* 0x0000007400687308 */ /* 0x0000a20000000800 */
[----:B-1----:R-:W-:Y:S02]  /*49a0*/  FSEL R118, R42, 1, !P5 ;  /* 0x3f8000002a767808 */ /* 0x002fe40006800000 */
[----:B------:R-:W-:-:S04]  /*49b0*/  FFMA.FTZ R92, R130, R91, R92 ;  /* 0x0000005b825c7223 */ /* 0x000fc8000001005c */
[----:B------:R-:W-:Y:S01]  /*49c0*/  FADD.FTZ R92, RZ, R92 ;  /* 0x0000005cff5c7221 */ /* 0x000fe20000010000 */
[----:B------:R1:W3:Y:S01]  /*49d0*/  MUFU.SIN R43, R108 ;  /* 0x0000006c002b7308 */ /* 0x0002e20000000400 */
[----:B0-----:R-:W-:Y:S01]  /*49e0*/  FSEL R116, R48, RZ, !P4 ;  /* 0x000000ff30747208 */ /* 0x001fe20006000000 */
[----:B--2---:R-:W-:-:S06]  /*49f0*/  FMUL.FTZ R93, R104, R93 ;  /* 0x0000005d685d7220 */ /* 0x004fcc0000410000 */
[----:B------:R-:W0:Y:S01]  /*4a00*/  MUFU.SIN R109, R115 ;  /* 0x00000073006d7308 */ /* 0x000e220000000400 */
[----:B------:R-:W-:Y:S02]  /*4a10*/  FMUL.FTZ R49, R104, R49 ;  /* 0x0000003168317220 */ /* 0x000fe40000410000 */
[----:B-1----:R-:W-:Y:S01]  /*4a20*/  FMUL.FTZ R108, R70, R55 ;  /* 0x00000037466c7220 */ /* 0x002fe20000410000 */
[----:B------:R-:W-:Y:S02]  /*4a30*/  FSEL R112, R93, 1, !P3 ;  /* 0x3f8000005d707808 */ /* 0x000fe40005800000 */
[----:B------:R-:W-:Y:S01]  /*4a40*/  FSEL R113, R49, RZ, !P3 ;  /* 0x000000ff31717208 */ /* 0x000fe20005800000 */
[----:B---3--:R-:W-:Y:S01]  /*4a50*/  FMUL.FTZ R104, R90, R43 ;  /* 0x0000002b5a687220 */ /* 0x008fe20000410000 */
[----:B------:R1:W2:Y:S01]  /*4a60*/  MUFU.COS R110, R115 ;  /* 0x00000073006e7308 */ /* 0x0002a20000000000 */
[----:B------:R-:W-:Y:S01]  /*4a70*/  FMUL.FTZ R43, R122, R123 ;  /* 0x0000007b7a2b7220 */ /* 0x000fe20000410000 */
[----:B------:R-:W-:Y:S01]  /*4a80*/  FSEL R108, R108, RZ, !P2 ;  /* 0x000000ff6c6c7208 */ /* 0x000fe20005000000 */
[----:B------:R-:W-:Y:S01]  /*4a90*/  FMUL.FTZ R90, R131, R91 ;  /* 0x0000005b835a7220 */ /* 0x000fe20000410000 */
[----:B------:R-:W-:Y:S01]  /*4aa0*/  FSEL R104, R104, RZ, !P0 ;  /* 0x000000ff68687208 */ /* 0x000fe20004000000 */
[----:B------:R-:W-:-:S02]  /*4ab0*/  FFMA.FTZ R43, R144, R141, -R43 ;  /* 0x0000008d902b7223 */ /* 0x000fc4000001082b */
[----:B------:R-:W-:Y:S02]  /*4ac0*/  FFMA.FTZ R89, R130, R89, -R90 ;  /* 0x0000005982597223 */ /* 0x000fe4000001085a */
[----:B------:R-:W-:Y:S01]  /*4ad0*/  FMUL.FTZ R88, R125, R43 ;  /* 0x0000002b7d587220 */ /* 0x000fe20000410000 */
[----:B-1----:R-:W-:Y:S01]  /*4ae0*/  FSEL R115, R50, 1, !P4 ;  /* 0x3f80000032737808 */ /* 0x002fe20006000000 */
[----:B------:R-:W-:Y:S02]  /*4af0*/  FADD.FTZ R89, R89, R148 ;  /* 0x0000009459597221 */ /* 0x000fe40000010000 */
[C---:B------:R-:W-:Y:S02]  /*4b00*/  FMUL.FTZ R90, R133.reuse, R92 ;  /* 0x0000005c855a7220 */ /* 0x040fe40000410000 */
[----:B------:R-:W-:Y:S02]  /*4b10*/  FFMA.FTZ R88, R124, R47, R88 ;  /* 0x0000002f7c587223 */ /* 0x000fe40000010058 */
[----:B------:R-:W-:-:S02]  /*4b20*/  FMUL.FTZ R91, R133, R89 ;  /* 0x00000059855b7220 */ /* 0x000fc40000410000 */
[----:B------:R-:W-:Y:S02]  /*4b30*/  FFMA.FTZ R51, R124, R43, -R51 ;  /* 0x0000002b7c337223 */ /* 0x000fe40000010833 */
[C---:B------:R-:W-:Y:S02]  /*4b40*/  FFMA.FTZ R90, R132.reuse, R89, -R90 ;  /* 0x00000059845a7223 */ /* 0x040fe4000001085a */
[C---:B------:R-:W-:Y:S02]  /*4b50*/  FMUL.FTZ R43, R127.reuse, R88 ;  /* 0x000000587f2b7220 */ /* 0x040fe40000410000 */
[----:B------:R-:W-:Y:S02]  /*4b60*/  FFMA.FTZ R91, R132, R92, R91 ;  /* 0x0000005c845b7223 */ /* 0x000fe4000001005b */
[----:B------:R-:W-:Y:S02]  /*4b70*/  FMUL.FTZ R47, R127, R51 ;  /* 0x000000337f2f7220 */ /* 0x000fe40000410000 */
[----:B------:R-:W-:-:S02]  /*4b80*/  FADD.FTZ R90, R90, R147 ;  /* 0x000000935a5a7221 */ /* 0x000fc40000010000 */
[C---:B------:R-:W-:Y:S02]  /*4b90*/  FFMA.FTZ R43, R126.reuse, R51, -R43 ;  /* 0x000000337e2b7223 */ /* 0x040fe4000001082b */
[----:B------:R-:W-:Y:S02]  /*4ba0*/  FADD.FTZ R91, RZ, R91 ;  /* 0x0000005bff5b7221 */ /* 0x000fe40000010000 */
[----:B------:R-:W-:Y:S02]  /*4bb0*/  FFMA.FTZ R47, R126, R88, R47 ;  /* 0x000000587e2f7223 */ /* 0x000fe4000001002f */
[----:B------:R-:W-:Y:S02]  /*4bc0*/  FMUL.FTZ R92, R139, R90 ;  /* 0x0000005a8b5c7220 */ /* 0x000fe40000410000 */
[----:B------:R-:W-:Y:S02]  /*4bd0*/  FMUL.FTZ R88, R129, R43 ;  /* 0x0000002b81587220 */ /* 0x000fe40000410000 */
[----:B------:R-:W-:-:S02]  /*4be0*/  FMUL.FTZ R89, R139, R91 ;  /* 0x0000005b8b597220 */ /* 0x000fc40000410000 */
[----:B------:R-:W-:Y:S02]  /*4bf0*/  FMUL.FTZ R51, R129, R47 ;  /* 0x0000002f81337220 */ /* 0x000fe40000410000 */
[----:B------:R-:W-:Y:S02]  /*4c00*/  FFMA.FTZ R92, R134, R91, R92 ;  /* 0x0000005b865c7223 */ /* 0x000fe4000001005c */
[----:B------:R-:W-:Y:S02]  /*4c10*/  FFMA.FTZ R88, R128, R47, R88 ;  /* 0x0000002f80587223 */ /* 0x000fe40000010058 */
[----:B------:R-:W-:Y:S02]  /*4c20*/  FFMA.FTZ R90, R134, R90, -R89 ;  /* 0x0000005a865a7223 */ /* 0x000fe40000010859 */
[----:B------:R-:W-:Y:S02]  /*4c30*/  FFMA.FTZ R51, R128, R43, -R51 ;  /* 0x0000002b80337223 */ /* 0x000fe40000010833 */
[----:B------:R-:W-:-:S02]  /*4c40*/  FADD.FTZ R92, RZ, R92 ;  /* 0x0000005cff5c7221 */ /* 0x000fc40000010000 */
[C---:B------:R-:W-:Y:S02]  /*4c50*/  FMUL.FTZ R43, R131.reuse, R88 ;  /* 0x00000058832b7220 */ /* 0x040fe40000410000 */
[----:B------:R-:W-:Y:S02]  /*4c60*/  FADD.FTZ R90, R90, R135 ;  /* 0x000000875a5a7221 */ /* 0x000fe40000010000 */
[-C--:B------:R-:W-:Y:S02]  /*4c70*/  FMUL.FTZ R47, R131, R51.reuse ;  /* 0x00000033832f7220 */ /* 0x080fe40000410000 */
[----:B------:R-:W-:Y:S02]  /*4c80*/  FMUL.FTZ R89, R136, R92 ;  /* 0x0000005c88597220 */ /* 0x000fe40000410000 */
[----:B------:R-:W-:Y:S02]  /*4c90*/  FFMA.FTZ R43, R130, R51, -R43 ;  /* 0x00000033822b7223 */ /* 0x000fe4000001082b */
[----:B------:R-:W-:-:S02]  /*4ca0*/  FMUL.FTZ R91, R136, R90 ;  /* 0x0000005a885b7220 */ /* 0x000fc40000410000 */
[----:B------:R-:W-:Y:S02]  /*4cb0*/  FFMA.FTZ R47, R130, R88, R47 ;  /* 0x00000058822f7223 */ /* 0x000fe4000001002f */
[----:B------:R-:W-:Y:S02]  /*4cc0*/  FFMA.FTZ R90, R137, R90, -R89 ;  /* 0x0000005a895a7223 */ /* 0x000fe40000010859 */
[----:B------:R-:W-:Y:S02]  /*4cd0*/  FMUL.FTZ R88, R133, R43 ;  /* 0x0000002b85587220 */ /* 0x000fe40000410000 */
[----:B------:R-:W-:Y:S02]  /*4ce0*/  FFMA.FTZ R91, R137, R92, R91 ;  /* 0x0000005c895b7223 */ /* 0x000fe4000001005b */
[----:B------:R-:W-:Y:S02]  /*4cf0*/  FMUL.FTZ R51, R133, R47 ;  /* 0x0000002f85337220 */ /* 0x000fe40000410000 */
[----:B------:R-:W-:-:S02]  /*4d00*/  FADD.FTZ R90, R90, R145 ;  /* 0x000000915a5a7221 */ /* 0x000fc40000010000 */
[C---:B------:R-:W-:Y:S02]  /*4d10*/  FFMA.FTZ R88, R132.reuse, R47, R88 ;  /* 0x0000002f84587223 */ /* 0x040fe40000010058 */
[----:B------:R-:W-:Y:S02]  /*4d20*/  FADD.FTZ R91, RZ, R91 ;  /* 0x0000005bff5b7221 */ /* 0x000fe40000010000 */
[----:B------:R-:W-:Y:S02]  /*4d30*/  FFMA.FTZ R51, R132, R43, -R51 ;  /* 0x0000002b84337223 */ /* 0x000fe40000010833 */
[C---:B------:R-:W-:Y:S02]  /*4d40*/  FMUL.FTZ R46, R142.reuse, R90 ;  /* 0x0000005a8e2e7220 */ /* 0x040fe40000410000 */
[----:B------:R-:W-:Y:S02]  /*4d50*/  FMUL.FTZ R43, R139, R88 ;  /* 0x000000588b2b7220 */ /* 0x000fe40000410000 */
[----:B------:R-:W-:-:S02]  /*4d60*/  FMUL.FTZ R44, R142, R91 ;  /* 0x0000005b8e2c7220 */ /* 0x000fc40000410000 */
[----:B------:R-:W-:Y:S02]  /*4d70*/  FFMA.FTZ R46, R121, R91, R46 ;  /* 0x0000005b792e7223 */ /* 0x000fe4000001002e */
[-C--:B------:R-:W-:Y:S02]  /*4d80*/  FMUL.FTZ R47, R139, R51.reuse ;  /* 0x000000338b2f7220 */ /* 0x080fe40000410000 */
[----:B------:R-:W-:Y:S02]  /*4d90*/  FFMA.FTZ R43, R134, R51, -R43 ;  /* 0x00000033862b7223 */ /* 0x000fe4000001082b */
[----:B------:R-:W-:Y:S02]  /*4da0*/  FFMA.FTZ R51, R121, R90, -R44 ;  /* 0x0000005a79337223 */ /* 0x000fe4000001082c */
[----:B------:R-:W-:Y:S02]  /*4db0*/  FADD.FTZ R46, RZ, R46 ;  /* 0x0000002eff2e7221 */ /* 0x000fe40000010000 */
[----:B------:R-:W-:-:S02]  /*4dc0*/  FADD.FTZ R51, R51, R120 ;  /* 0x0000007833337221 */ /* 0x000fc40000010000 */
[C---:B------:R-:W-:Y:S02]  /*4dd0*/  FMUL.FTZ R44, R119.reuse, R46 ;  /* 0x0000002e772c7220 */ /* 0x040fe40000410000 */
[-C--:B------:R-:W-:Y:S02]  /*4de0*/  FMUL.FTZ R89, R119, R51.reuse ;  /* 0x0000003377597220 */ /* 0x080fe40000410000 */
[----:B------:R-:W-:Y:S02]  /*4df0*/  FFMA.FTZ R47, R134, R88, R47 ;  /* 0x00000058862f7223 */ /* 0x000fe4000001002f */
[C---:B------:R-:W-:Y:S02]  /*4e00*/  FFMA.FTZ R44, R118.reuse, R51, -R44 ;  /* 0x00000033762c7223 */ /* 0x040fe4000001082c */
[----:B------:R-:W-:Y:S02]  /*4e10*/  FFMA.FTZ R89, R118, R46, R89 ;  /* 0x0000002e76597223 */ /* 0x000fe40000010059 */
[----:B------:R-:W-:-:S02]  /*4e20*/  FMUL.FTZ R42, R136, R43 ;  /* 0x0000002b882a7220 */ /* 0x000fc40000410000 */
[-C--:B------:R-:W-:Y:S02]  /*4e30*/  FMUL.FTZ R40, R136, R47.reuse ;  /* 0x0000002f88287220 */ /* 0x080fe40000410000 */
[----:B------:R-:W-:Y:S02]  /*4e40*/  FADD.FTZ R46, R44, R117 ;  /* 0x000000752c2e7221 */ /* 0x000fe40000010000 */
[----:B------:R-:W-:Y:S02]  /*4e50*/  FADD.FTZ R89, RZ, R89 ;  /* 0x00000059ff597221 */ /* 0x000fe40000010000 */
[C---:B------:R-:W-:Y:S02]  /*4e60*/  FFMA.FTZ R42, R137.reuse, R47, R42 ;  /* 0x0000002f892a7223 */ /* 0x040fe4000001002a */
[----:B------:R-:W-:Y:S02]  /*4e70*/  FFMA.FTZ R40, R137, R43, -R40 ;  /* 0x0000002b89287223 */ /* 0x000fe40000010828 */
[----:B------:R-:W-:-:S02]  /*4e80*/  FMUL.FTZ R48, R116, R46 ;  /* 0x0000002e74307220 */ /* 0x000fc40000410000 */
[-C--:B------:R-:W-:Y:S02]  /*4e90*/  FMUL.FTZ R47, R116, R89.reuse ;  /* 0x00000059742f7220 */ /* 0x080fe40000410000 */
[C---:B------:R-:W-:Y:S02]  /*4ea0*/  FMUL.FTZ R43, R142.reuse, R42 ;  /* 0x0000002a8e2b7220 */ /* 0x040fe40000410000 */
[----:B------:R-:W-:Y:S02]  /*4eb0*/  FMUL.FTZ R44, R142, R40 ;  /* 0x000000288e2c7220 */ /* 0x000fe40000410000 */
[C---:B------:R-:W-:Y:S02]  /*4ec0*/  FFMA.FTZ R48, R115.reuse, R89, R48 ;  /* 0x0000005973307223 */ /* 0x040fe40000010030 */
[----:B------:R-:W-:Y:S02]  /*4ed0*/  FFMA.FTZ R47, R115, R46, -R47 ;  /* 0x0000002e732f7223 */ /* 0x000fe4000001082f */
[----:B------:R-:W-:-:S02]  /*4ee0*/  FFMA.FTZ R43, R121, R40, -R43 ;  /* 0x00000028792b7223 */ /* 0x000fc4000001082b */
[----:B------:R-:W-:Y:S02]  /*4ef0*/  FFMA.FTZ R44, R121, R42, R44 ;  /* 0x0000002a792c7223 */ /* 0x000fe4000001002c */
[----:B------:R-:W-:Y:S02]  /*4f00*/  FADD.FTZ R48, RZ, R48 ;  /* 0x00000030ff307221 */ /* 0x000fe40000010000 */
[----:B------:R-:W-:Y:S02]  /*4f10*/  FADD.FTZ R42, R47, R114 ;  /* 0x000000722f2a7221 */ /* 0x000fe40000010000 */
[C---:B------:R-:W-:Y:S02]  /*4f20*/  FMUL.FTZ R47, R119.reuse, R43 ;  /* 0x0000002b772f7220 */ /* 0x040fe40000410000 */
[----:B------:R-:W-:Y:S02]  /*4f30*/  FMUL.FTZ R40, R119, R44 ;  /* 0x0000002c77287220 */ /* 0x000fe40000410000 */
[----:B------:R-:W-:-:S02]  /*4f40*/  FMUL.FTZ R49, R113, R48 ;  /* 0x0000003071317220 */ /* 0x000fc40000410000 */
[----:B0-----:R-:W-:Y:S02]  /*4f50*/  FMUL.FTZ R109, R101, R109 ;  /* 0x0000006d656d7220 */ /* 0x001fe40000410000 */
[----:B------:R-:W-:Y:S02]  /*4f60*/  FMUL.FTZ R51, R113, R42 ;  /* 0x0000002a71337220 */ /* 0x000fe40000410000 */
[C---:B------:R-:W-:Y:S02]  /*4f70*/  FFMA.FTZ R47, R118.reuse, R44, R47 ;  /* 0x0000002c762f7223 */ /* 0x040fe4000001002f */
[----:B------:R-:W-:Y:S02]  /*4f80*/  FFMA.FTZ R40, R118, R43, -R40 ;  /* 0x0000002b76287223 */ /* 0x000fe40000010828 */
[C---:B------:R-:W-:Y:S02]  /*4f90*/  FFMA.FTZ R44, R112.reuse, R42, -R49 ;  /* 0x0000002a702c7223 */ /* 0x040fe40000010831 */
[----:B--2---:R-:W-:Y:S01]  /*4fa0*/  FMUL.FTZ R41, R101, R110 ;  /* 0x0000006e65297220 */ /* 0x004fe20000410000 */
[----:B------:R-:W-:Y:S01]  /*4fb0*/  FSEL R110, R109, RZ, !P2 ;  /* 0x000000ff6d6e7208 */ /* 0x000fe20005000000 */
[----:B------:R-:W-:-:S02]  /*4fc0*/  FFMA.FTZ R51, R112, R48, R51 ;  /* 0x0000003070337223 */ /* 0x000fc40000010033 */
[----:B------:R-:W-:Y:S01]  /*4fd0*/  FMUL.FTZ R42, R116, R40 ;  /* 0x00000028742a7220 */ /* 0x000fe20000410000 */
[----:B------:R-:W-:Y:S01]  /*4fe0*/  FSEL R109, R41, 1, !P2 ;  /* 0x3f800000296d7808 */ /* 0x000fe20005000000 */
[----:B------:R-:W-:Y:S02]  /*4ff0*/  FADD.FTZ R44, R44, R111 ;  /* 0x0000006f2c2c7221 */ /* 0x000fe40000010000 */
[----:B------:R-:W-:Y:S02]  /*5000*/  FADD.FTZ R51, RZ, R51 ;  /* 0x00000033ff337221 */ /* 0x000fe40000010000 */
[-C--:B------:R-:W-:Y:S02]  /*5010*/  FFMA.FTZ R42, R115, R47.reuse, R42 ;  /* 0x0000002f732a7223 */ /* 0x080fe4000001002a */
[----:B------:R-:W-:Y:S02]  /*5020*/  FMUL.FTZ R46, R110, R44 ;  /* 0x0000002c6e2e7220 */ /* 0x000fe40000410000 */
[----:B------:R-:W-:-:S02]  /*5030*/  FMUL.FTZ R47, R116, R47 ;  /* 0x0000002f742f7220 */ /* 0x000fc40000410000 */
[-C--:B------:R-:W-:Y:S02]  /*5040*/  FMUL.FTZ R41, R110, R51.reuse ;  /* 0x000000336e297220 */ /* 0x080fe40000410000 */
[----:B------:R-:W-:Y:S02]  /*5050*/  FFMA.FTZ R46, R109, R51, R46 ;  /* 0x000000336d2e7223 */ /* 0x000fe4000001002e */
[----:B------:R-:W-:Y:S02]  /*5060*/  FFMA.FTZ R47, R115, R40, -R47 ;  /* 0x00000028732f7223 */ /* 0x000fe4000001082f */
[----:B------:R-:W-:Y:S02]  /*5070*/  FMUL.FTZ R40, R113, R42 ;  /* 0x0000002a71287220 */ /* 0x000fe40000410000 */
[----:B------:R-:W-:Y:S02]  /*5080*/  FFMA.FTZ R41, R109, R44, -R41 ;  /* 0x0000002c6d297223 */ /* 0x000fe40000010829 */
[----:B------:R-:W-:-:S02]  /*5090*/  FADD.FTZ R46, RZ, R46 ;  /* 0x0000002eff2e7221 */ /* 0x000fc40000010000 */
[CC--:B------:R-:W-:Y:S02]  /*50a0*/  FFMA.FTZ R40, R112.reuse, R47.reuse, -R40 ;  /* 0x0000002f70287223 */ /* 0x0c0fe40000010828 */
[----:B------:R-:W-:Y:S02]  /*50b0*/  FADD.FTZ R41, R41, R108 ;  /* 0x0000006c29297221 */ /* 0x000fe40000010000 */
[----:B------:R-:W-:Y:S02]  /*50c0*/  FMUL.FTZ R47, R113, R47 ;  /* 0x0000002f712f7220 */ /* 0x000fe40000410000 */
[C---:B------:R-:W-:Y:S02]  /*50d0*/  FMUL.FTZ R43, R107.reuse, R46 ;  /* 0x0000002e6b2b7220 */ /* 0x040fe40000410000 */
[----:B------:R-:W-:Y:S02]  /*50e0*/  FMUL.FTZ R49, R107, R41 ;  /* 0x000000296b317220 */ /* 0x000fe40000410000 */
[----:B------:R-:W-:-:S02]  /*50f0*/  FFMA.FTZ R47, R112, R42, R47 ;  /* 0x0000002a702f7223 */ /* 0x000fc4000001002f */
[C---:B------:R-:W-:Y:S02]  /*5100*/  FFMA.FTZ R42, R106.reuse, R41, -R43 ;  /* 0x000000296a2a7223 */ /* 0x040fe4000001082b */
[----:B------:R-:W-:Y:S02]  /*5110*/  FFMA.FTZ R49, R106, R46, R49 ;  /* 0x0000002e6a317223 */ /* 0x000fe40000010031 */
[----:B------:R-:W-:Y:S02]  /*5120*/  FADD.FTZ R43, R42, R105 ;  /* 0x000000692a2b7221 */ /* 0x000fe40000010000 */
[----:B------:R-:W-:Y:S02]  /*5130*/  FADD.FTZ R49, RZ, R49 ;  /* 0x00000031ff317221 */ /* 0x000fe40000010000 */
[----:B------:R-:W-:Y:S02]  /*5140*/  FMUL.FTZ R41, R110, R47 ;  /* 0x0000002f6e297220 */ /* 0x000fe40000410000 */
[----:B------:R-:W-:-:S02]  /*5150*/  FMUL.FTZ R46, R104, R43 ;  /* 0x0000002b682e7220 */ /* 0x000fc40000410000 */
[----:B------:R-:W-:Y:S02]  /*5160*/  FMUL.FTZ R101, R72, R65 ;  /* 0x0000004148657220 */ /* 0x000fe40000410000 */
[-C--:B------:R-:W-:Y:S02]  /*5170*/  FMUL.FTZ R42, R110, R40.reuse ;  /* 0x000000286e2a7220 */ /* 0x080fe40000410000 */
[-C--:B------:R-:W-:Y:S01]  /*5180*/  FMUL.FTZ R44, R104, R49.reuse ;  /* 0x00000031682c7220 */ /* 0x080fe20000410000 */
[----:B------:R-:W-:Y:S01]  /*5190*/  FSEL R101, R101, RZ, !P0 ;  /* 0x000000ff65657208 */ /* 0x000fe20004000000 */
[----:B------:R-:W-:Y:S01]  /*51a0*/  FFMA.FTZ R41, R109, R40, -R41 ;  /* 0x000000286d297223 */ /* 0x000fe20000010829 */
[----:B------:R-:W-:Y:S01]  /*51b0*/  ISETP.GE.AND P0, PT, R8, 0x1, PT ;  /* 0x000000010800780c */ /* 0x000fe20003f06270 */
[----:B------:R-:W-:Y:S02]  /*51c0*/  FFMA.FTZ R46, R103, R49, R46 ;  /* 0x00000031672e7223 */ /* 0x000fe4000001002e */
[----:B------:R-:W-:-:S02]  /*51d0*/  FFMA.FTZ R42, R109, R47, R42 ;  /* 0x0000002f6d2a7223 */ /* 0x000fc4000001002a */
[----:B------:R-:W-:Y:S02]  /*51e0*/  FFMA.FTZ R44, R103, R43, -R44 ;  /* 0x0000002b672c7223 */ /* 0x000fe4000001082c */
[----:B------:R-:W-:Y:S02]  /*51f0*/  FADD.FTZ R47, RZ, R46 ;  /* 0x0000002eff2f7221 */ /* 0x000fe40000010000 */
[C---:B------:R-:W-:Y:S02]  /*5200*/  FMUL.FTZ R43, R107.reuse, R41 ;  /* 0x000000296b2b7220 */ /* 0x040fe40000410000 */
[-C--:B------:R-:W-:Y:S01]  /*5210*/  FMUL.FTZ R40, R107, R42.reuse ;  /* 0x0000002a6b287220 */ /* 0x080fe20000410000 */
[----:B------:R-:W0:Y:S01]  /*5220*/  SHFL.UP PT, R51, R47, 0x1, RZ ;  /* 0x042000002f337989 */ /* 0x000e2200000e00ff */
[----:B------:R-:W-:Y:S02]  /*5230*/  FADD.FTZ R46, R44, R101 ;  /* 0x000000652c2e7221 */ /* 0x000fe40000010000 */
[----:B------:R-:W-:-:S02]  /*5240*/  FFMA.FTZ R48, R106, R42, R43 ;  /* 0x0000002a6a307223 */ /* 0x000fc4000001002b */
[----:B------:R-:W-:Y:S01]  /*5250*/  IMAD R49, R3, c[0x0][0x198], RZ ;  /* 0x0000660003317a24 */ /* 0x000fe200078e02ff */
[----:B------:R-:W1:Y:S01]  /*5260*/  SHFL.UP PT, R89, R46, 0x1, RZ ;  /* 0x042000002e597989 */ /* 0x000e6200000e00ff */
[----:B------:R-:W-:Y:S02]  /*5270*/  FFMA.FTZ R40, R106, R41, -R40 ;  /* 0x000000296a287223 */ /* 0x000fe40000010828 */
[----:B------:R-:W-:Y:S02]  /*5280*/  FMUL.FTZ R44, R104, R48 ;  /* 0x00000030682c7220 */ /* 0x000fe40000410000 */
[----:B------:R-:W-:-:S04]  /*5290*/  IMAD.WIDE.U32 R42, R0, c[0x0][0x198], RZ ;  /* 0x00006600002a7a25 */ /* 0x000fc800078e00ff */
[----:B------:R-:W-:Y:S02]  /*52a0*/  IMAD R49, R0, c[0x0][0x19c], R49 ;  /* 0x0000670000317a24 */ /* 0x000fe400078e0231 */
[-C--:B------:R-:W-:Y:S02]  /*52b0*/  FFMA.FTZ R44, R103, R40.reuse, -R44 ;  /* 0x00000028672c7223 */ /* 0x080fe4000001082c */
[----:B------:R-:W-:Y:S01]  /*52c0*/  FMUL.FTZ R41, R104, R40 ;  /* 0x0000002868297220 */ /* 0x000fe20000410000 */
[----:B------:R-:W-:Y:S01]  /*52d0*/  IADD3 R43, R43, R49, RZ ;  /* 0x000000312b2b7210 */ /* 0x000fe20007ffe0ff */
[----:B------:R-:W-:Y:S01]  /*52e0*/  IMAD R91, R3, c[0x0][0x1b8], RZ ;  /* 0x00006e00035b7a24 */ /* 0x000fe200078e02ff */
[----:B------:R-:W2:Y:S01]  /*52f0*/  SHFL.UP PT, R49, R44, 0x1, RZ ;  /* 0x042000002c317989 */ /* 0x000ea200000e00ff */
[----:B------:R-:W-:Y:S02]  /*5300*/  FFMA.FTZ R48, R103, R48, R41 ;  /* 0x0000003067307223 */ /* 0x000fe40000010029 */
[----:B------:R-:W-:-:S02]  /*5310*/  IMAD R93, R0, c[0x0][0x1bc], R91 ;  /* 0x00006f00005d7a24 */ /* 0x000fc400078e025b */
[----:B------:R-:W-:Y:S01]  /*5320*/  IMAD.WIDE.U32 R40, R0, c[0x0][0x1b8], RZ ;  /* 0x00006e0000287a25 */ /* 0x000fe200078e00ff */
[----:B------:R-:W3:Y:S03]  /*5330*/  SHFL.UP PT, R91, R48, 0x1, RZ ;  /* 0x04200000305b7989 */ /* 0x000ee600000e00ff */
        /* <DEDUP_REMOVED lines=12> */
[----:B------:R-:W-:Y:S02]  /*5400*/  @P0 FADD.FTZ R46, R46, R93 ;  /* 0x0000005d2e2e0221 */ /* 0x000fe40000010000 */
[----:B--2---:R-:W-:-:S02]  /*5410*/  FMUL.FTZ R42, R48, R49 ;  /* 0x00000031302a7220 */ /* 0x004fc40000410000 */
[C---:B------:R-:W-:Y:S01]  /*5420*/  IMAD R51, R99.reuse, c[0x0][0x1c4], R90 ;  /* 0x0000710063337a24 */ /* 0x040fe200078e025a */
[----:B------:R-:W0:Y:S01]  /*5430*/  SHFL.UP PT, R45, R46, 0x2, RZ ;  /* 0x044000002e2d7989 */ /* 0x000e2200000e00ff */
[----:B------:R-:W-:-:S03]  /*5440*/  IMAD.WIDE.U32 R40, R99, c[0x0][0x1c0], R40 ;  /* 0x0000700063287a25 */ /* 0x000fc600078e0028 */
[----:B------:R-:W2:Y:S01]  /*5450*/  LDG.E.64 R88, [R88.64] ;  /* 0x0000000458587981 */ /* 0x000ea2000c1e1b00 */
[----:B------:R-:W-:Y:S01]  /*5460*/  @P0 FADD.FTZ R47, R47, R50 ;  /* 0x000000322f2f0221 */ /* 0x000fe20000010000 */
[----:B------:R-:W-:Y:S01]  /*5470*/  IADD3 R51, R41, R51, RZ ;  /* 0x0000003329337210 */ /* 0x000fe20007ffe0ff */
[-C--:B---3--:R-:W-:Y:S01]  /*5480*/  FFMA.FTZ R43, R44, R91.reuse, R42 ;  /* 0x0000005b2c2b7223 */ /* 0x088fe2000001002a */
[----:B------:R-:W-:Y:S01]  /*5490*/  LEA R90, P1, R40, c[0x0][0x230], 0x3 ;  /* 0x00008c00285a7a11 */ /* 0x000fe200078218ff */
[C---:B------:R-:W-:Y:S01]  /*54a0*/  FMUL.FTZ R41, R48.reuse, R91 ;  /* 0x0000005b30297220 */ /* 0x040fe20000410000 */
[----:B------:R-:W1:Y:S02]  /*54b0*/  SHFL.UP PT, R42, R47, 0x2, RZ ;  /* 0x044000002f2a7989 */ /* 0x000e6400000e00ff */
[----:B------:R-:W-:Y:S01]  /*54c0*/  FSEL R43, R48, R43, !P0 ;  /* 0x0000002b302b7208 */ /* 0x000fe20004000000 */
[----:B------:R-:W-:Y:S01]  /*54d0*/  @P0 FFMA.FTZ R44, R44, R49, -R41 ;  /* 0x000000312c2c0223 */ /* 0x000fe20000010829 */
[----:B------:R-:W-:-:S04]  /*54e0*/  LEA.HI.X R91, R40, c[0x0][0x234], R51, 0x3, P1 ;  /* 0x00008d00285b7a11 */ /* 0x000fc800008f1c33 */
[----:B------:R-:W3:Y:S04]  /*54f0*/  SHFL.UP PT, R40, R44, 0x2, RZ ;  /* 0x044000002c287989 */ /* 0x000ee800000e00ff */
[----:B------:R-:W4:Y:S01]  /*5500*/  SHFL.UP PT, R41, R43, 0x2, RZ ;  /* 0x044000002b297989 */ /* 0x000f2200000e00ff */
[----:B------:R-:W-:Y:S01]  /*5510*/  ISETP.GE.AND P0, PT, R8, 0x2, PT ;  /* 0x000000020800780c */ /* 0x000fe20003f06270 */
[C---:B0-----:R-:W-:Y:S02]  /*5520*/  FMUL.FTZ R49, R43.reuse, R45 ;  /* 0x0000002d2b317220 */ /* 0x041fe40000410000 */
[----:B------:R-:W2:Y:S01]  /*5530*/  LDG.E.64 R90, [R90.64] ;  /* 0x000000045a5a7981 */ /* 0x000ea2000c1e1b00 */
[-C--:B-1----:R-:W-:Y:S02]  /*5540*/  FMUL.FTZ R48, R43, R42.reuse ;  /* 0x0000002a2b307220 */ /* 0x082fe40000410000 */
[----:B------:R-:W-:-:S02]  /*5550*/  FFMA.FTZ R42, R44, R42, R49 ;  /* 0x0000002a2c2a7223 */ /* 0x000fc40000010031 */
[----:B------:R-:W-:-:S05]  /*5560*/  FFMA.FTZ R45, R44, R45, -R48 ;  /* 0x0000002d2c2d7223 */ /* 0x000fca0000010830 */
        /* <DEDUP_REMOVED lines=14> */
[C---:B------:R-:W-:Y:S02]  /*5650*/  FFMA.FTZ R49, R44.reuse, R49, -R40 ;  /* 0x000000312c317223 */ /* 0x040fe40000010828 */
[----:B------:R-:W-:-:S06]  /*5660*/  FFMA.FTZ R40, R44, R51, R45 ;  /* 0x000000332c287223 */ /* 0x000fcc000001002d */
[----:B------:R-:W-:Y:S02]  /*5670*/  @P0 FADD.FTZ R46, R46, R49 ;  /* 0x000000312e2e0221 */ /* 0x000fe40000010000 */
[----:B------:R-:W-:Y:S02]  /*5680*/  @P0 FADD.FTZ R47, R47, R40 ;  /* 0x000000282f2f0221 */ /* 0x000fe40000010000 */
[C---:B---3--:R-:W-:Y:S02]  /*5690*/  FMUL.FTZ R45, R42.reuse, R41 ;  /* 0x000000292a2d7220 */ /* 0x048fe40000410000 */
[-C--:B----4-:R-:W-:Y:S01]  /*56a0*/  FMUL.FTZ R40, R42, R43.reuse ;  /* 0x0000002b2a287220 */ /* 0x090fe20000410000 */
[----:B------:R-:W0:Y:S01]  /*56b0*/  SHFL.UP PT, R49, R46, 0x8, RZ ;  /* 0x050000002e317989 */ /* 0x000e2200000e00ff */
[----:B------:R-:W-:-:S03]  /*56c0*/  FFMA.FTZ R45, R44, R43, R45 ;  /* 0x0000002b2c2d7223 */ /* 0x000fc6000001002d */
[----:B------:R-:W1:Y:S01]  /*56d0*/  SHFL.UP PT, R50, R47, 0x8, RZ ;  /* 0x050000002f327989 */ /* 0x000e6200000e00ff */
[----:B------:R-:W-:Y:S01]  /*56e0*/  @P0 FFMA.FTZ R44, R44, R41, -R40 ;  /* 0x000000292c2c0223 */ /* 0x000fe20000010828 */
[----:B------:R-:W-:-:S04]  /*56f0*/  FSEL R45, R42, R45, !P0 ;  /* 0x0000002d2a2d7208 */ /* 0x000fc80004000000 */
[----:B------:R-:W3:Y:S04]  /*5700*/  SHFL.UP PT, R48, R44, 0x8, RZ ;  /* 0x050000002c307989 */ /* 0x000ee800000e00ff */
[----:B------:R-:W4:Y:S01]  /*5710*/  SHFL.UP PT, R42, R45, 0x8, RZ ;  /* 0x050000002d2a7989 */ /* 0x000f2200000e00ff */
[----:B------:R-:W-:Y:S01]  /*5720*/  ISETP.GE.AND P1, PT, R8, 0x8, PT ;  /* 0x000000080800780c */ /* 0x000fe20003f26270 */
[C---:B0-----:R-:W-:Y:S02]  /*5730*/  FMUL.FTZ R41, R45.reuse, R49 ;  /* 0x000000312d297220 */ /* 0x041fe40000410000 */
[-C--:B-1----:R-:W-:Y:S02]  /*5740*/  FMUL.FTZ R40, R45, R50.reuse ;  /* 0x000000322d287220 */ /* 0x082fe40000410000 */
[----:B------:R-:W-:-:S02]  /*5750*/  FFMA.FTZ R50, R44, R50, R41 ;  /* 0x000000322c327223 */ /* 0x000fc40000010029 */
[----:B------:R-:W-:Y:S02]  /*5760*/  FFMA.FTZ R49, R44, R49, -R40 ;  /* 0x000000312c317223 */ /* 0x000fe40000010828 */
[----:B---3--:R-:W-:-:S04]  /*5770*/  FMUL.FTZ R43, R45, R48 ;  /* 0x000000302d2b7220 */ /* 0x008fc80000410000 */
[----:B------:R-:W-:Y:S02]  /*5780*/  @P1 FADD.FTZ R47, R47, R50 ;  /* 0x000000322f2f1221 */ /* 0x000fe40000010000 */
[----:B------:R-:W-:Y:S02]  /*5790*/  @P1 FADD.FTZ R46, R46, R49 ;  /* 0x000000312e2e1221 */ /* 0x000fe40000010000 */
[-C--:B----4-:R-:W-:Y:S02]  /*57a0*/  FMUL.FTZ R49, R45, R42.reuse ;  /* 0x0000002a2d317220 */ /* 0x090fe40000410000 */
[C---:B------:R-:W-:Y:S01]  /*57b0*/  FFMA.FTZ R50, R44.reuse, R42, R43 ;  /* 0x0000002a2c327223 */ /* 0x040fe2000001002b */
[----:B------:R-:W0:Y:S01]  /*57c0*/  SHFL.UP PT, R51, R47, 0x10, RZ ;  /* 0x060000002f337989 */ /* 0x000e2200000e00ff */
[----:B------:R-:W-:-:S03]  /*57d0*/  @P1 FFMA.FTZ R44, R44, R48, -R49 ;  /* 0x000000302c2c1223 */ /* 0x000fc60000010831 */
[----:B------:R-:W-:Y:S02]  /*57e0*/  FSEL R45, R45, R50, !P1 ;  /* 0x000000322d2d7208 */ /* 0x000fe40004800000 */
[----:B------:R-:W1:Y:S01]  /*57f0*/  SHFL.UP PT, R50, R46, 0x10, RZ ;  /* 0x060000002e327989 */ /* 0x000e6200000e00ff */
[----:B------:R-:W-:-:S03]  /*5800*/  ISETP.NE.AND P0, PT, R6, RZ, PT ;  /* 0x000000ff0600720c */ /* 0x000fc60003f05270 */
[----:B------:R-:W3:Y:S01]  /*5810*/  SHFL.UP PT, R48, R44, 0x10, RZ ;  /* 0x060000002c307989 */ /* 0x000ee200000e00ff */
[----:B------:R-:W-:-:S03]  /*5820*/  ISETP.EQ.OR P0, PT, R11, RZ, P0 ;  /* 0x000000ff0b00720c */ /* 0x000fc60000702670 */
[----:B------:R-:W4:Y:S01]  /*5830*/  SHFL.UP PT, R49, R45, 0x10, RZ ;  /* 0x060000002d317989 */ /* 0x000f2200000e00ff */
[----:B------:R-:W-:Y:S01]  /*5840*/  MOV R41, RZ ;  /* 0x000000ff00297202 */ /* 0x000fe20000000f00 */
[----:B------:R-:W-:Y:S01]  /*5850*/  CS2R R42, SRZ ;  /* 0x00000000002a7805 */ /* 0x000fe2000001ff00 */
[----:B------:R-:W-:-:S07]  /*5860*/  MOV R40, 0x3f800000 ;  /* 0x3f80000000287802 */ /* 0x000fce0000000f00 */
[----:B------:R-:W5:Y:S01]  /*5870*/  @!P0 LDS.128 R40, [R99.X16+0x470] ;  /* 0x0004700063288984 */ /* 0x000f62000000cc00 */
[CC--:B0-----:R-:W-:Y:S01]  /*5880*/  FMUL.FTZ R93, R45.reuse, R51.reuse ;  /* 0x000000332d5d7220 */ /* 0x0c1fe20000410000 */
[C---:B------:R-:W-:Y:S02]  /*5890*/  ISETP.GE.AND P0, PT, R8.reuse, 0x10, PT ;  /* 0x000000100800780c */ /* 0x040fe40003f06270 */
[----:B------:R-:W-:Y:S01]  /*58a0*/  ISETP.NE.AND P1, PT, R8, 0x1f, PT ;  /* 0x0000001f0800780c */ /* 0x000fe20003f25270 */
[CC--:B-1----:R-:W-:Y:S02]  /*58b0*/  FFMA.FTZ R151, R44.reuse, R50.reuse, -R93 ;  /* 0x000000322c977223 */ /* 0x0c2fe4000001085d */
[C---:B------:R-:W-:Y:S02]  /*58c0*/  FMUL.FTZ R92, R45.reuse, R50 ;  /* 0x000000322d5c7220 */ /* 0x040fe40000410000 */
[----:B---3--:R-:W-:Y:S02]  /*58d0*/  FMUL.FTZ R50, R45, R48 ;  /* 0x000000302d327220 */ /* 0x008fe40000410000 */
[----:B------:R-:W-:-:S02]  /*58e0*/  FFMA.FTZ R92, R44, R51, R92 ;  /* 0x000000332c5c7223 */ /* 0x000fc4000001005c */
[-C--:B----4-:R-:W-:Y:S02]  /*58f0*/  FFMA.FTZ R50, R44, R49.reuse, R50 ;  /* 0x000000312c327223 */ /* 0x090fe40000010032 */
[C---:B------:R-:W-:Y:S02]  /*5900*/  FMUL.FTZ R93, R45.reuse, R49 ;  /* 0x000000312d5d7220 */ /* 0x040fe40000410000 */
[----:B------:R-:W-:Y:S01]  /*5910*/  @P0 FADD.FTZ R46, R46, R151 ;  /* 0x000000972e2e0221 */ /* 0x000fe20000010000 */
[----:B------:R-:W-:Y:S01]  /*5920*/  FSEL R45, R45, R50, !P0 ;  /* 0x000000322d2d7208 */ /* 0x000fe20004000000 */
[----:B------:R-:W-:Y:S02]  /*5930*/  @P0 FFMA.FTZ R44, R44, R48, -R93 ;  /* 0x000000302c2c0223 */ /* 0x000fe4000001085d */
        /* <DEDUP_REMOVED lines=11> */
[----:B------:R-:W3:Y:S04]  /*59f0*/  SHFL.UP PT, R151, R47, 0x1, RZ ;  /* 0x042000002f977989 */ /* 0x000ee800000e00ff */
[----:B------:R-:W4:Y:S01]  /*5a00*/  SHFL.UP PT, R153, R46, 0x1, RZ ;  /* 0x042000002e997989 */ /* 0x000f2200000e00ff */
[----:B0-----:R-:W-:-:S02]  /*5a10*/  @!P2 MOV R150, R41 ;  /* 0x000000290096a202 */ /* 0x001fc40000000f00 */
[----:B-1----:R-:W-:Y:S02]  /*5a20*/  @!P2 MOV R152, R40 ;  /* 0x000000280098a202 */ /* 0x002fe40000000f00 */
[----:B---3--:R-:W-:Y:S02]  /*5a30*/  @!P2 MOV R151, R43 ;  /* 0x0000002b0097a202 */ /* 0x008fe40000000f00 */
[----:B----4-:R-:W-:Y:S01]  /*5a40*/  @!P2 MOV R153, R42 ;  /* 0x0000002a0099a202 */ /* 0x010fe20000000f00 */
[CC--:B------:R-:W-:Y:S02]  /*5a50*/  @P3 FMUL.FTZ R154, R92.reuse, R150.reuse ;  /* 0x000000965c9a3220 */ /* 0x0c0fe40000410000 */
[C---:B------:R-:W-:Y:S02]  /*5a60*/  @P3 FMUL.FTZ R155, R93.reuse, R150 ;  /* 0x000000965d9b3220 */ /* 0x040fe40000410000 */
[-C--:B------:R-:W-:Y:S02]  /*5a70*/  @P3 FFMA.FTZ R154, R93, R152.reuse, R154 ;  /* 0x000000985d9a3223 */ /* 0x080fe4000001009a */
[----:B------:R-:W-:-:S02]  /*5a80*/  @P3 FFMA.FTZ R92, R92, R152, -R155 ;  /* 0x000000985c5c3223 */ /* 0x000fc4000001089b */
[----:B------:R-:W-:Y:S02]  /*5a90*/  @P3 FADD.FTZ R151, R151, R154 ;  /* 0x0000009a97973221 */ /* 0x000fe40000010000 */
[----:B------:R-:W-:Y:S02]  /*5aa0*/  @P3 FADD.FTZ R153, R153, R92 ;  /* 0x0000005c99993221 */ /* 0x000fe40000010000 */
[C---:B------:R-:W-:Y:S02]  /*5ab0*/  FMUL.FTZ R44, R122.reuse, R151 ;  /* 0x000000977a2c7220 */ /* 0x040fe40000410000 */
[-C--:B------:R-:W-:Y:S02]  /*5ac0*/  FMUL.FTZ R122, R122, R153.reuse ;  /* 0x000000997a7a7220 */ /* 0x080fe40000410000 */
[C---:B------:R-:W-:Y:S02]  /*5ad0*/  FFMA.FTZ R153, R144.reuse, R153, -R44 ;  /* 0x0000009990997223 */ /* 0x040fe4000001082c */
[----:B------:R-:W-:-:S02]  /*5ae0*/  FFMA.FTZ R44, R144, R151, R122 ;  /* 0x00000097902c7223 */ /* 0x000fc4000001007a */
[----:B------:R-:W-:Y:S02]  /*5af0*/  FADD.FTZ R138, R138, R153 ;  /* 0x000000998a8a7221 */ /* 0x000fe40000010000 */
[----:B------:R-:W-:Y:S02]  /*5b00*/  FADD.FTZ R44, RZ, R44 ;  /* 0x0000002cff2c7221 */ /* 0x000fe40000010000 */
[C---:B------:R-:W-:Y:S02]  /*5b10*/  FMUL.FTZ R45, R123.reuse, R138 ;  /* 0x0000008a7b2d7220 */ /* 0x040fe40000410000 */
        /* <DEDUP_REMOVED lines=11> */
[CC--:B------:R-:W-:Y:S02]  /*5bd0*/  FMUL.FTZ R45, R127.reuse, R140.reuse ;  /* 0x0000008c7f2d7220 */ /* 0x0c0fe40000410000 */
[-C--:B------:R-:W-:Y:S02]  /*5be0*/  FMUL.FTZ R127, R127, R47.reuse ;  /* 0x0000002f7f7f7220 */ /* 0x080fe40000410000 */
[C---:B------:R-:W-:Y:S02]  /*5bf0*/  FFMA.FTZ R45, R126.reuse, R47, R45 ;  /* 0x0000002f7e2d7223 */ /* 0x040fe4000001002d */
[----:B------:R-:W-:-:S02]  /*5c00*/  FFMA.FTZ R127, R126, R140, -R127 ;  /* 0x0000008c7e7f7223 */ /* 0x000fc4000001087f */
[----:B------:R-:W-:Y:S02]  /*5c10*/  FADD.FTZ R92, RZ, R45 ;  /* 0x0000002dff5c7221 */ /* 0x000fe40000010000 */
[----:B------:R-:W-:Y:S02]  /*5c20*/  FADD.FTZ R146, R146, R127 ;  /* 0x0000007f92927221 */ /* 0x000fe40000010000 */
        /* <DEDUP_REMOVED lines=23> */
[-C--:B--2---:R-:W-:Y:S02]  /*5da0*/  FMUL.FTZ R45, R89, R91.reuse ;  /* 0x0000005b592d7220 */ /* 0x084fe40000410000 */
[----:B------:R-:W-:Y:S02]  /*5db0*/  FADD.FTZ R135, R135, R134 ;  /* 0x0000008687877221 */ /* 0x000fe40000010000 */
[----:B------:R-:W-:Y:S02]  /*5dc0*/  FMUL.FTZ R91, R88, R91 ;  /* 0x0000005b585b7220 */ /* 0x000fe40000410000 */
[C---:B------:R-:W-:Y:S02]  /*5dd0*/  FMUL.FTZ R126, R136.reuse, R124 ;  /* 0x0000007c887e7220 */ /* 0x040fe40000410000 */
[----:B------:R-:W-:Y:S01]  /*5de0*/  FMUL.FTZ R136, R136, R135 ;  /* 0x0000008788887220 */ /* 0x000fe20000410000 */
[----:B------:R-:W-:Y:S01]  /*5df0*/  ISETP.NE.AND P0, PT, R100, RZ, PT ;  /* 0x000000ff6400720c */ /* 0x000fe20003f05270 */
[----:B------:R-:W-:-:S02]  /*5e00*/  FFMA.FTZ R89, R89, R90, R91 ;  /* 0x0000005a59597223 */ /* 0x000fc4000001005b */
[----:B------:R-:W-:Y:S02]  /*5e10*/  FMUL.FTZ R91, R49, R43 ;  /* 0x0000002b315b7220 */ /* 0x000fe40000410000 */
[----:B------:R-:W-:Y:S02]  /*5e20*/  FFMA.FTZ R88, R88, R90, -R45 ;  /* 0x0000005a58587223 */ /* 0x000fe4000001082d */
[C---:B------:R-:W-:Y:S02]  /*5e30*/  FFMA.FTZ R90, R137.reuse, R124, R136 ;  /* 0x0000007c895a7223 */ /* 0x040fe40000010088 */
[----:B------:R-:W-:Y:S02]  /*5e40*/  FFMA.FTZ R126, R137, R135, -R126 ;  /* 0x00000087897e7223 */ /* 0x000fe4000001087e */
[----:B------:R-:W-:Y:S02]  /*5e50*/  FFMA.FTZ R91, R48, R42, -R91 ;  /* 0x0000002a305b7223 */ /* 0x000fe4000001085b */
[----:B------:R-:W-:-:S02]  /*5e60*/  FMUL.FTZ R45, R49, R41 ;  /* 0x00000029312d7220 */ /* 0x000fc40000410000 */
[C---:B------:R-:W-:Y:S02]  /*5e70*/  FMUL.FTZ R42, R49.reuse, R42 ;  /* 0x0000002a312a7220 */ /* 0x040fe40000410000 */
[----:B------:R-:W-:Y:S02]  /*5e80*/  FADD.FTZ R90, RZ, R90 ;  /* 0x0000005aff5a7221 */ /* 0x000fe40000010000 */
[-C--:B------:R-:W-:Y:S02]  /*5e90*/  FMUL.FTZ R49, R49, R40.reuse ;  /* 0x0000002831317220 */ /* 0x080fe40000410000 */
[----:B------:R-:W-:Y:S02]  /*5ea0*/  FADD.FTZ R145, R145, R126 ;  /* 0x0000007e91917221 */ /* 0x000fe40000010000 */
[----:B------:R-:W-:Y:S02]  /*5eb0*/  FFMA.FTZ R40, R48, R40, -R45 ;  /* 0x0000002830287223 */ /* 0x000fe4000001082d */
[----:B------:R-:W-:-:S02]  /*5ec0*/  FMUL.FTZ R126, R142, R90 ;  /* 0x0000005a8e7e7220 */ /* 0x000fc40000410000 */
[----:B------:R-:W-:Y:S01]  /*5ed0*/  FFMA.FTZ R41, R48, R41, R49 ;  /* 0x0000002930297223 */ /* 0x000fe20000010031 */
[----:B------:R-:W-:Y:S01]  /*5ee0*/  BSSY B0, `(.L_x_1466) ;  /* 0x0000018000007945 */ /* 0x000fe20003800000 */
[----:B------:R-:W-:Y:S02]  /*5ef0*/  FMUL.FTZ R142, R142, R145 ;  /* 0x000000918e8e7220 */ /* 0x000fe40000410000 */
[----:B------:R-:W-:Y:S02]  /*5f00*/  FFMA.FTZ R48, R48, R43, R42 ;  /* 0x0000002b30307223 */ /* 0x000fe4000001002a */
[----:B------:R-:W-:Y:S02]  /*5f10*/  FADD.FTZ R42, R50, R91 ;  /* 0x0000005b322a7221 */ /* 0x000fe40000010000 */
[C---:B------:R-:W-:Y:S02]  /*5f20*/  FFMA.FTZ R49, R121.reuse, R145, -R126 ;  /* 0x0000009179317223 */ /* 0x040fe4000001087e */
[----:B------:R-:W-:-:S02]  /*5f30*/  FFMA.FTZ R142, R121, R90, R142 ;  /* 0x0000005a798e7223 */ /* 0x000fc4000001008e */
[----:B------:R-:W-:Y:S02]  /*5f40*/  FMUL.FTZ R91, R89, R44 ;  /* 0x0000002c595b7220 */ /* 0x000fe40000410000 */
        /* <DEDUP_REMOVED lines=17> */
.L_x_1467:
[----:B------:R-:W-:Y:S05]  /*6060*/  BSYNC B0 ;  /* 0x0000000000007941 */ /* 0x000fea0003800000 */
.L_x_1466:
[----:B-1----:R-:W-:Y:S01]  /*6070*/  FADD.FTZ R41, R120, R49 ;  /* 0x0000003178297221 */ /* 0x002fe20000010000 */
[----:B------:R-:W-:Y:S01]  /*6080*/  IADD3 R99, R99, 0x1, RZ ;  /* 0x0000000163637810 */ /* 0x000fe20007ffe0ff */
[----:B------:R-:W-:Y:S02]  /*6090*/  FADD.FTZ R142, RZ, R142 ;  /* 0x0000008eff8e7221 */ /* 0x000fe40000010000 */
[-C--:B------:R-:W-:Y:S01]  /*60a0*/  FMUL.FTZ R43, R119, R41.reuse ;  /* 0x00000029772b7220 */ /* 0x080fe20000410000 */
[----:B------:R-:W-:Y:S01]  /*60b0*/  ISETP.GE.AND P0, PT, R99, c[0x0][0x16c], PT ;  /* 0x00005b0063007a0c */ /* 0x000fe20003f06270 */
[-C--:B------:R-:W-:Y:S02]  /*60c0*/  FMUL.FTZ R119, R119, R142.reuse ;  /* 0x0000008e77777220 */ /* 0x080fe40000410000 */
[C---:B------:R-:W-:Y:S02]  /*60d0*/  FFMA.FTZ R43, R118.reuse, R142, R43 ;  /* 0x0000008e762b7223 */ /* 0x040fe4000001002b */
[----:B------:R-:W-:-:S02]  /*60e0*/  FFMA.FTZ R118, R118, R41, -R119 ;  /* 0x0000002976767223 */ /* 0x000fc40000010877 */
[----:B------:R-:W-:Y:S02]  /*60f0*/  FADD.FTZ R42, RZ, R43 ;  /* 0x0000002bff2a7221 */ /* 0x000fe40000010000 */
[----:B------:R-:W-:Y:S02]  /*6100*/  FADD.FTZ R117, R117, R118 ;  /* 0x0000007675757221 */ /* 0x000fe40000010000 */
[----:B------:R-:W-:Y:S02]  /*6110*/  FMUL.FTZ R43, R89, R92 ;  /* 0x0000005c592b7220 */ /* 0x000fe40000410000 */
[C---:B------:R-:W-:Y:S02]  /*6120*/  FMUL.FTZ R40, R116.reuse, R42 ;  /* 0x0000002a74287220 */ /* 0x040fe40000410000 */
[----:B------:R-:W-:Y:S02]  /*6130*/  FMUL.FTZ R116, R116, R117 ;  /* 0x0000007574747220 */ /* 0x000fe40000410000 */
[----:B------:R-:W-:-:S02]  /*6140*/  FFMA.FTZ R45, R88, R146, -R43 ;  /* 0x00000092582d7223 */ /* 0x000fc4000001082b */
[C---:B------:R-:W-:Y:S02]  /*6150*/  FFMA.FTZ R43, R115.reuse, R117, -R40 ;  /* 0x00000075732b7223 */ /* 0x040fe40000010828 */
[----:B------:R-:W-:Y:S02]  /*6160*/  FFMA.FTZ R116, R115, R42, R116 ;  /* 0x0000002a73747223 */ /* 0x000fe40000010074 */
[----:B------:R-:W-:Y:S02]  /*6170*/  FADD.FTZ R114, R114, R43 ;  /* 0x0000002b72727221 */ /* 0x000fe40000010000 */
[----:B------:R-:W-:Y:S02]  /*6180*/  FADD.FTZ R116, RZ, R116 ;  /* 0x00000074ff747221 */ /* 0x000fe40000010000 */
[----:B------:R-:W-:Y:S02]  /*6190*/  FMUL.FTZ R93, R89, R93 ;  /* 0x0000005d595d7220 */ /* 0x000fe40000410000 */
[----:B------:R-:W-:-:S02]  /*61a0*/  FMUL.FTZ R43, R113, R114 ;  /* 0x00000072712b7220 */ /* 0x000fc40000410000 */
[-C--:B------:R-:W-:Y:S02]  /*61b0*/  FMUL.FTZ R113, R113, R116.reuse ;  /* 0x0000007471717220 */ /* 0x080fe40000410000 */
[----:B------:R-:W-:Y:S02]  /*61c0*/  FFMA.FTZ R40, R88, R149, -R93 ;  /* 0x0000009558287223 */ /* 0x000fe4000001085d */
[----:B------:R-:W-:Y:S02]  /*61d0*/  FMUL.FTZ R123, R89, R123 ;  /* 0x0000007b597b7220 */ /* 0x000fe40000410000 */
[C---:B------:R-:W-:Y:S02]  /*61e0*/  FFMA.FTZ R43, R112.reuse, R116, R43 ;  /* 0x00000074702b7223 */ /* 0x040fe4000001002b */
[----:B------:R-:W-:Y:S02]  /*61f0*/  FFMA.FTZ R112, R112, R114, -R113 ;  /* 0x0000007270707223 */ /* 0x000fe40000010871 */
[----:B------:R-:W-:-:S02]  /*6200*/  FFMA.FTZ R77, R40, 2, R77 ;  /* 0x40000000284d7823 */ /* 0x000fc4000001004d */
[----:B------:R-:W-:Y:S02]  /*6210*/  FFMA.FTZ R40, R88, R147, -R123 ;  /* 0x0000009358287223 */ /* 0x000fe4000001087b */
[----:B------:R-:W-:Y:S02]  /*6220*/  FADD.FTZ R44, RZ, R43 ;  /* 0x0000002bff2c7221 */ /* 0x000fe40000010000 */
[----:B------:R-:W-:Y:S02]  /*6230*/  FADD.FTZ R111, R111, R112 ;  /* 0x000000706f6f7221 */ /* 0x000fe40000010000 */
[----:B------:R-:W-:Y:S02]  /*6240*/  FFMA.FTZ R79, R40, 2, R79 ;  /* 0x40000000284f7823 */ /* 0x000fe4000001004f */
[C---:B------:R-:W-:Y:S02]  /*6250*/  FMUL.FTZ R40, R110.reuse, R44 ;  /* 0x0000002c6e287220 */ /* 0x040fe40000410000 */
[----:B------:R-:W-:-:S02]  /*6260*/  FMUL.FTZ R110, R110, R111 ;  /* 0x0000006f6e6e7220 */ /* 0x000fc40000410000 */
[----:B------:R-:W-:Y:S02]  /*6270*/  FFMA.FTZ R43, R109, R111, -R40 ;  /* 0x0000006f6d2b7223 */ /* 0x000fe40000010828 */
[----:B------:R-:W-:Y:S02]  /*6280*/  FFMA.FTZ R76, R45, 2, R76 ;  /* 0x400000002d4c7823 */ /* 0x000fe4000001004c */
[----:B------:R-:W-:Y:S02]  /*6290*/  FFMA.FTZ R110, R109, R44, R110 ;  /* 0x0000002c6d6e7223 */ /* 0x000fe4000001006e */
[----:B------:R-:W-:Y:S02]  /*62a0*/  FMUL.FTZ R45, R89, R122 ;  /* 0x0000007a592d7220 */ /* 0x000fe40000410000 */
[----:B------:R-:W-:Y:S02]  /*62b0*/  FADD.FTZ R108, R108, R43 ;  /* 0x0000002b6c6c7221 */ /* 0x000fe40000010000 */
[----:B------:R-:W-:-:S02]  /*62c0*/  FADD.FTZ R110, RZ, R110 ;  /* 0x0000006eff6e7221 */ /* 0x000fc40000010000 */
[----:B------:R-:W-:Y:S02]  /*62d0*/  FFMA.FTZ R45, R88, R148, -R45 ;  /* 0x00000094582d7223 */ /* 0x000fe4000001082d */
[C---:B------:R-:W-:Y:S02]  /*62e0*/  FMUL.FTZ R43, R107.reuse, R108 ;  /* 0x0000006c6b2b7220 */ /* 0x040fe40000410000 */
[----:B------:R-:W-:Y:S02]  /*62f0*/  FMUL.FTZ R107, R107, R110 ;  /* 0x0000006e6b6b7220 */ /* 0x000fe40000410000 */
[----:B------:R-:W-:Y:S02]  /*6300*/  FFMA.FTZ R78, R45, 2, R78 ;  /* 0x400000002d4e7823 */ /* 0x000fe4000001004e */
[C---:B------:R-:W-:Y:S02]  /*6310*/  FMUL.FTZ R40, R89.reuse, R142 ;  /* 0x0000008e59287220 */ /* 0x040fe40000410000 */
[----:B------:R-:W-:-:S02]  /*6320*/  FMUL.FTZ R45, R89, R42 ;  /* 0x0000002a592d7220 */ /* 0x000fc40000410000 */
[C---:B------:R-:W-:Y:S02]  /*6330*/  FFMA.FTZ R43, R106.reuse, R110, R43 ;  /* 0x0000006e6a2b7223 */ /* 0x040fe4000001002b */
[----:B------:R-:W-:Y:S02]  /*6340*/  FFMA.FTZ R106, R106, R108, -R107 ;  /* 0x0000006c6a6a7223 */ /* 0x000fe4000001086b */
[C---:B------:R-:W-:Y:S02]  /*6350*/  FFMA.FTZ R41, R88.reuse, R41, -R40 ;  /* 0x0000002958297223 */ /* 0x040fe40000010828 */
[----:B------:R-:W-:Y:S02]  /*6360*/  FFMA.FTZ R40, R88, R117, -R45 ;  /* 0x0000007558287223 */ /* 0x000fe4000001082d */
[----:B------:R-:W-:Y:S02]  /*6370*/  FADD.FTZ R45, RZ, R43 ;  /* 0x0000002bff2d7221 */ /* 0x000fe40000010000 */
[----:B------:R-:W-:-:S02]  /*6380*/  FADD.FTZ R105, R105, R106 ;  /* 0x0000006a69697221 */ /* 0x000fc40000010000 */
[----:B------:R-:W-:Y:S02]  /*6390*/  FFMA.FTZ R83, R40, 2, R83 ;  /* 0x4000000028537823 */ /* 0x000fe40000010053 */
[C---:B------:R-:W-:Y:S02]  /*63a0*/  FMUL.FTZ R40, R104.reuse, R45 ;  /* 0x0000002d68287220 */ /* 0x040fe40000410000 */
[-C--:B------:R-:W-:Y:S02]  /*63b0*/  FMUL.FTZ R104, R104, R105.reuse ;  /* 0x0000006968687220 */ /* 0x080fe40000410000 */
[----:B------:R-:W-:Y:S02]  /*63c0*/  FFMA.FTZ R82, R41, 2, R82 ;  /* 0x4000000029527823 */ /* 0x000fe40000010052 */
[----:B------:R-:W-:Y:S02]  /*63d0*/  FMUL.FTZ R41, R89, R116 ;  /* 0x0000007459297220 */ /* 0x000fe40000410000 */
[----:B------:R-:W-:-:S02]  /*63e0*/  FFMA.FTZ R40, R103, R105, -R40 ;  /* 0x0000006967287223 */ /* 0x000fc40000010828 */
[----:B------:R-:W-:Y:S02]  /*63f0*/  FFMA.FTZ R104, R103, R45, R104 ;  /* 0x0000002d67687223 */ /* 0x000fe40000010068 */
[----:B------:R-:W-:Y:S02]  /*6400*/  FFMA.FTZ R41, R88, R114, -R41 ;  /* 0x0000007258297223 */ /* 0x000fe40000010829 */
[----:B------:R-:W-:Y:S02]  /*6410*/  FMUL.FTZ R43, R89, R44 ;  /* 0x0000002c592b7220 */ /* 0x000fe40000410000 */
[----:B------:R-:W-:Y:S02]  /*6420*/  FADD.FTZ R101, R101, R40 ;  /* 0x0000002865657221 */ /* 0x000fe40000010000 */
[----:B------:R-:W-:Y:S02]  /*6430*/  FADD.FTZ R40, RZ, R104 ;  /* 0x00000068ff287221 */ /* 0x000fe40000010000 */
[----:B------:R-:W-:-:S02]  /*6440*/  FFMA.FTZ R94, R41, 2, R94 ;  /* 0x40000000295e7823 */ /* 0x000fc4000001005e */
[----:B------:R-:W-:Y:S02]  /*6450*/  FFMA.FTZ R42, R88, R111, -R43 ;  /* 0x0000006f582a7223 */ /* 0x000fe4000001082b */
[C---:B------:R-:W-:Y:S02]  /*6460*/  FMUL.FTZ R46, R89.reuse, R46 ;  /* 0x0000002e592e7220 */ /* 0x040fe40000410000 */
[C---:B------:R-:W-:Y:S02]  /*6470*/  FMUL.FTZ R47, R89.reuse, R47 ;  /* 0x0000002f592f7220 */ /* 0x040fe40000410000 */
[C---:B------:R-:W-:Y:S02]  /*6480*/  FMUL.FTZ R124, R89.reuse, R124 ;  /* 0x0000007c597c7220 */ /* 0x040fe40000410000 */
[C---:B------:R-:W-:Y:S02]  /*6490*/  FMUL.FTZ R90, R89.reuse, R90 ;  /* 0x0000005a595a7220 */ /* 0x040fe40000410000 */
[----:B------:R-:W-:-:S02]  /*64a0*/  FMUL.FTZ R41, R89, R110 ;  /* 0x0000006e59297220 */ /* 0x000fc40000410000 */
[C---:B------:R-:W-:Y:S02]  /*64b0*/  FMUL.FTZ R43, R89.reuse, R45 ;  /* 0x0000002d592b7220 */ /* 0x040fe40000410000 */
[----:B------:R-:W-:Y:S02]  /*64c0*/  FMUL.FTZ R89, R89, R40 ;  /* 0x0000002859597220 */ /* 0x000fe40000410000 */
[C---:B------:R-:W-:Y:S02]  /*64d0*/  FFMA.FTZ R138, R88.reuse, R138, -R91 ;  /* 0x0000008a588a7223 */ /* 0x040fe4000001085b */
[C---:B------:R-:W-:Y:S02]  /*64e0*/  FFMA.FTZ R143, R88.reuse, R143, -R46 ;  /* 0x0000008f588f7223 */ /* 0x040fe4000001082e */
[C---:B------:R-:W-:Y:S02]  /*64f0*/  FFMA.FTZ R140, R88.reuse, R140, -R47 ;  /* 0x0000008c588c7223 */ /* 0x040fe4000001082f */
[----:B------:R-:W-:-:S02]  /*6500*/  FFMA.FTZ R135, R88, R135, -R124 ;  /* 0x0000008758877223 */ /* 0x000fc4000001087c */
[C---:B------:R-:W-:Y:S02]  /*6510*/  FFMA.FTZ R90, R88.reuse, R145, -R90 ;  /* 0x00000091585a7223 */ /* 0x040fe4000001085a */
[C---:B------:R-:W-:Y:S02]  /*6520*/  FFMA.FTZ R41, R88.reuse, R108, -R41 ;  /* 0x0000006c58297223 */ /* 0x040fe40000010829 */
[C---:B------:R-:W-:Y:S02]  /*6530*/  FFMA.FTZ R40, R88.reuse, R105, -R43 ;  /* 0x0000006958287223 */ /* 0x040fe4000001082b */
[----:B------:R-:W-:Y:S02]  /*6540*/  FFMA.FTZ R89, R88, R101, -R89 ;  /* 0x0000006558597223 */ /* 0x000fe40000010859 */
        /* <DEDUP_REMOVED lines=11> */
.L_x_1465:
        /* <DEDUP_REMOVED lines=26> */
[----:B------:R1:W-:Y:S03]  /*67a0*/  STS.U16 [R28+0x8], R35 ;  /* 0x000008231c007388 */ /* 0x0003e60000000400 */
[----:B--2---:R-:W-:Y:S01]  /*67b0*/  PRMT R33, R31, 0x7632, R33 ;  /* 0x000076321f217816 */ /* 0x004fe20000000021 */
[----:B------:R2:W-:Y:S01]  /*67c0*/  STS.U16 [R28+0xa], R36 ;  /* 0x00000a241c007388 */ /* 0x0005e20000000400 */
[----:B0-----:R-:W-:-:S03]  /*67d0*/  PRMT R34, R29, 0x7632, R34 ;  /* 0x000076321d227816 */ /* 0x001fc60000000022 */
[----:B------:R-:W-:Y:S01]  /*67e0*/  STS.U16 [R28+0xc], R37 ;  /* 0x00000c251c007388 */ /* 0x000fe20000000400 */
[----:B-1----:R-:W-:-:S03]  /*67f0*/  PRMT R35, R30, 0x7632, R35 ;  /* 0x000076321e237816 */ /* 0x002fc60000000023 */
[----:B------:R0:W-:Y:S01]  /*6800*/  STS.U16 [R28+0xe], R32 ;  /* 0x00000e201c007388 */ /* 0x0001e20000000400 */
[----:B--2---:R-:W-:-:S03]  /*6810*/  IMAD R36, R7, c[0x0][0x1f0], RZ ;  /* 0x00007c0007247a24 */ /* 0x004fc600078e02ff */
[----:B------:R-:W-:Y:S01]  /*6820*/  STS.U16 [R28+0x10], R38 ;  /* 0x000010261c007388 */ /* 0x000fe20000000400 */
[----:B------:R-:W-:-:S03]  /*6830*/  IMAD R55, R5, c[0x0][0x1f4], R36 ;  /* 0x00007d0005377a24 */ /* 0x000fc600078e0224 */
[----:B------:R1:W-:Y:S01]  /*6840*/  STS.U16 [R28+0x12], R39 ;  /* 0x000012271c007388 */ /* 0x0003e20000000400 */
[----:B0-----:R-:W-:-:S03]  /*6850*/  IMAD R32, R7, c[0x0][0x200], RZ ;  /* 0x0000800007207a24 */ /* 0x001fc600078e02ff */
[----:B------:R-:W-:Y:S01]  /*6860*/  STS.U16 [R28+0x14], R31 ;  /* 0x0000141f1c007388 */ /* 0x000fe20000000400 */
[----:B------:R-:W-:-:S03]  /*6870*/  IMAD R43, R5, c[0x0][0x204], R32 ;  /* 0x00008100052b7a24 */ /* 0x000fc600078e0220 */
[----:B------:R-:W-:Y:S01]  /*6880*/  STS.U16 [R28+0x16], R33 ;  /* 0x000016211c007388 */ /* 0x000fe20000000400 */
[----:B-1----:R-:W-:-:S03]  /*6890*/  LOP3.LUT R39, R9, 0x40, RZ, 0xfc, !PT ;  /* 0x0000004009277812 */ /* 0x002fc600078efcff */
[----:B------:R0:W-:Y:S04]  /*68a0*/  STS.U16 [R28+0x18], R29 ;  /* 0x0000181d1c007388 */ /* 0x0001e80000000400 */
[----:B------:R-:W-:Y:S04]  /*68b0*/  STS.U16 [R28+0x1a], R34 ;  /* 0x00001a221c007388 */ /* 0x000fe80000000400 */
[----:B------:R1:W-:Y:S01]  /*68c0*/  STS.U16 [R28+0x1c], R30 ;  /* 0x00001c1e1c007388 */ /* 0x0003e20000000400 */
[----:B0-----:R-:W-:-:S03]  /*68d0*/  IMAD R29, R3, c[0x0][0x208], RZ ;  /* 0x00008200031d7a24 */ /* 0x001fc600078e02ff */
[----:B------:R0:W-:Y:S01]  /*68e0*/  STS.U16 [R28+0x1e], R35 ;  /* 0x00001e231c007388 */ /* 0x0001e20000000400 */
[----:B------:R-:W-:-:S06]  /*68f0*/  NOP ;  /* 0x0000000000007918 */ /* 0x000fcc0000000000 */
[----:B------:R-:W-:Y:S01]  /*6900*/  LDS.U16 R45, [R12] ;  /* 0x000000000c2d7984 */ /* 0x000fe20000000400 */
[----:B-1----:R-:W-:Y:S01]  /*6910*/  IMAD.WIDE.U32 R30, R5, c[0x0][0x200], RZ ;  /* 0x00008000051e7a25 */ /* 0x002fe200078e00ff */
[----:B------:R-:W-:Y:S02]  /*6920*/  LEA R34, P2, R9, c[0x0][0x258], 0x1 ;  /* 0x0000960009227a11 */ /* 0x000fe400078408ff */
[----:B------:R-:W-:Y:S01]  /*6930*/  LDS.U16 R51, [R13+0x40] ;  /* 0x000040000d337984 */ /* 0x000fe20000000400 */
[C---:B------:R-:W-:Y:S01]  /*6940*/  IMAD R29, R0.reuse, c[0x0][0x20c], R29 ;  /* 0x00008300001d7a24 */ /* 0x040fe200078e021d */
        /* <DEDUP_REMOVED lines=8> */
[----:B0-----:R-:W-:Y:S01]  /*69d0*/  IADD3 R35, P3, R30, R32, RZ ;  /* 0x000000201e237210 */ /* 0x001fe20007f7e0ff */
[----:B------:R-:W-:Y:S01]  /*69e0*/  LDS.U16 R63, [R17+0x140] ;  /* 0x00014000113f7984 */ /* 0x000fe20000000400 */
[----:B------:R-:W-:Y:S01]  /*69f0*/  @!P1 IMAD.WIDE.U32 R36, R5, c[0x0][0x1f0], R30 ;  /* 0x00007c0005249a25 */ /* 0x000fe200078e001e */
[----:B------:R-:W-:-:S02]  /*6a00*/  IADD3 R32, P4, R9, R30, RZ ;  /* 0x0000001e09207210 */ /* 0x000fc40007f9e0ff */
[----:B------:R-:W-:Y:S01]  /*6a10*/  LDS.U16 R65, [R18+0x180] ;  /* 0x0001800012417984 */ /* 0x000fe20000000400 */
[----:B------:R-:W-:Y:S02]  /*6a20*/  IADD3.X R38, R31, R29, R33, P3, !PT ;  /* 0x0000001d1f267210 */ /* 0x000fe40001ffe421 */
[----:B------:R-:W-:Y:S01]  /*6a30*/  LEA.HI.X R33, R9, c[0x0][0x25c], R10, 0x1, P2 ;  /* 0x0000970009217a11 */ /* 0x000fe200010f0c0a */
[----:B------:R-:W-:Y:S01]  /*6a40*/  LDS.U16 R67, [R19+0x1c0] ;  /* 0x0001c00013437984 */ /* 0x000fe20000000400 */
[----:B------:R-:W-:Y:S02]  /*6a50*/  LEA R34, P5, R35, R34, 0x1 ;  /* 0x0000002223227211 */ /* 0x000fe400078a08ff */
[----:B------:R-:W-:Y:S01]  /*6a60*/  LOP3.LUT R29, R9, 0x20, RZ, 0xfc, !PT ;  /* 0x00000020091d7812 */ /* 0x000fe200078efcff */
        /* <DEDUP_REMOVED lines=15> */
[----:B------:R-:W-:-:S11]  /*6b60*/  ISETP.GE.AND P2, PT, R29, R44, PT ;  /* 0x0000002c1d00720c */ /* 0x000fd60003f46270 */
        /* <DEDUP_REMOVED lines=10> */
.L_x_1470:
[----:B------:R-:W-:Y:S05]  /*6c10*/  BSYNC B0 ;  /* 0x0000000000007941 */ /* 0x000fea0003800000 */
.L_x_1469:
[-C--:B------:R-:W-:Y:S01]  /*6c20*/  ISETP.GE.AND P5, PT, R39, R44.reuse, PT ;  /* 0x0000002c2700720c */ /* 0x080fe20003fa6270 */
[----:B------:R1:W-:Y:S01]  /*6c30*/  @!P2 STG.E.U16 [R34.64+0x40], R51 ;  /* 0x000040332200a986 */ /* 0x0003e2000c101504 */
[----:B0-----:R-:W-:Y:S01]  /*6c40*/  LOP3.LUT R43, R9, 0x80, RZ, 0xfc, !PT ;  /* 0x00000080092b7812 */ /* 0x001fe200078efcff */
[----:B------:R-:W-:Y:S01]  /*6c50*/  IMAD R57, R3, c[0x0][0x1f8], RZ ;  /* 0x00007e0003397a24 */ /* 0x000fe200078e02ff */
[----:B------:R-:W-:Y:S01]  /*6c60*/  LOP3.LUT R41, R9, 0x60, RZ, 0xfc, !PT ;  /* 0x0000006009297812 */ /* 0x000fe200078efcff */
[----:B------:R-:W-:Y:S01]  /*6c70*/  IMAD.WIDE.U32 R48, R5, c[0x0][0x1f0], RZ ;  /* 0x00007c0005307a25 */ /* 0x000fe200078e00ff */
[----:B------:R-:W-:Y:S02]  /*6c80*/  ISETP.GE.AND P2, PT, R43, R44, PT ;  /* 0x0000002c2b00720c */ /* 0x000fe40003f46270 */
[----:B------:R-:W-:Y:S01]  /*6c90*/  LOP3.LUT R45, R9, 0xa0, RZ, 0xfc, !PT ;  /* 0x000000a0092d7812 */ /* 0x000fe200078efcff */
[----:B------:R-:W-:Y:S01]  /*6ca0*/  @!P1 IMAD.WIDE.U32 R36, R0, c[0x0][0x1f8], R36 ;  /* 0x00007e0000249a25 */ /* 0x000fe200078e0024 */
[----:B------:R-:W-:-:S02]  /*6cb0*/  IADD3 R55, R49, R55, RZ ;  /* 0x0000003731377210 */ /* 0x000fc40007ffe0ff */
[----:B------:R-:W-:Y:S01]  /*6cc0*/  MOV R54, R48 ;  /* 0x0000003000367202 */ /* 0x000fe20000000f00 */
[----:B------:R0:W-:Y:S01]  /*6cd0*/  @!P5 STG.E.U16 [R34.64+0x80], R53 ;  /* 0x000080352200d986 */ /* 0x0001e2000c101504 */
[----:B------:R-:W-:Y:S01]  /*6ce0*/  IMAD R107, R0, c[0x0][0x1fc], R57 ;  /* 0x00007f00006b7a24 */ /* 0x000fe200078e0239 */
[C---:B------:R-:W-:Y:S02]  /*6cf0*/  @!P1 IADD3 R50, P5, R9.reuse, R36, RZ ;  /* 0x0000002409329210 */ /* 0x040fe40007fbe0ff */
[----:B------:R-:W-:Y:S02]  /*6d00*/  LOP3.LUT R47, R9, 0xc0, RZ, 0xfc, !PT ;  /* 0x000000c0092f7812 */ /* 0x000fe400078efcff */
[----:B------:R-:W-:Y:S01]  /*6d10*/  @!P1 IADD3.X R105, R10, R37, R107, P5, !PT ;  /* 0x000000250a699210 */ /* 0x000fe20002ffe46b */
[----:B------:R-:W-:Y:S01]  /*6d20*/  IMAD.WIDE.U32 R36, R0, c[0x0][0x1f8], R54 ;  /* 0x00007e0000247a25 */ /* 0x000fe200078e0036 */
[-C--:B------:R-:W-:Y:S01]  /*6d30*/  ISETP.GE.AND P6, PT, R41, R44.reuse, PT ;  /* 0x0000002c2900720c */ /* 0x080fe20003fc6270 */
[----:B------:R-:W-:Y:S01]  /*6d40*/  @!P2 STG.E.U16 [R34.64+0x100], R61 ;  /* 0x0001003d2200a986 */ /* 0x000fe2000c101504 */
[----:B------:R-:W-:-:S02]  /*6d50*/  ISETP.GE.AND P3, PT, R45, R44, PT ;  /* 0x0000002c2d00720c */ /* 0x000fc40003f66270 */
[----:B------:R-:W-:Y:S02]  /*6d60*/  ISETP.GE.AND P4, PT, R47, R44, PT ;  /* 0x0000002c2f00720c */ /* 0x000fe40003f86270 */
[----:B------:R-:W-:Y:S02]  /*6d70*/  IADD3 R42, P2, R30, R36, RZ ;  /* 0x000000241e2a7210 */ /* 0x000fe40007f5e0ff */
[----:B------:R-:W-:Y:S02]  /*6d80*/  LOP3.LUT R49, R9, 0xe0, RZ, 0xfc, !PT ;  /* 0x000000e009317812 */ /* 0x000fe400078efcff */
[----:B------:R-:W-:Y:S02]  /*6d90*/  IADD3.X R46, R31, R107, R37, P2, !PT ;  /* 0x0000006b1f2e7210 */ /* 0x000fe400017fe425 */
[C---:B-1----:R-:W-:Y:S01]  /*6da0*/  LOP3.LUT R51, R9.reuse, 0x100, RZ, 0xfc, !PT ;  /* 0x0000010009337812 */ /* 0x042fe200078efcff */
[----:B------:R1:W-:Y:S01]  /*6db0*/  @!P6 STG.E.U16 [R34.64+0xc0], R59 ;  /* 0x0000c03b2200e986 */ /* 0x0003e2000c101504 */
[----:B0-----:R-:W-:-:S02]  /*6dc0*/  LOP3.LUT R53, R9, 0x120, RZ, 0xfc, !PT ;  /* 0x0000012009357812 */ /* 0x001fc400078efcff */
[C---:B------:R-:W-:Y:S01]  /*6dd0*/  LOP3.LUT R57, R9.reuse, 0x160, RZ, 0xfc, !PT ;  /* 0x0000016009397812 */ /* 0x040fe200078efcff */
[----:B------:R0:W-:Y:S01]  /*6de0*/  @!P3 STG.E.U16 [R34.64+0x140], R63 ;  /* 0x0001403f2200b986 */ /* 0x0001e2000c101504 */
[----:B------:R-:W-:Y:S02]  /*6df0*/  IADD3 R40, P2, R9, 0x20, RZ ;  /* 0x0000002009287810 */ /* 0x000fe40007f5e0ff */
[-C--:B------:R-:W-:Y:S01]  /*6e00*/  ISETP.GE.AND P6, PT, R49, R44.reuse, PT ;  /* 0x0000002c3100720c */ /* 0x080fe20003fc6270 */
[----:B------:R2:W-:Y:S01]  /*6e10*/  @!P4 STG.E.U16 [R34.64+0x180], R65 ;  /* 0x000180412200c986 */ /* 0x0005e2000c101504 */
[-C--:B------:R-:W-:Y:S02]  /*6e20*/  ISETP.GE.AND P4, PT, R51, R44.reuse, PT ;  /* 0x0000002c3300720c */ /* 0x080fe40003f86270 */
[-C--:B------:R-:W-:Y:S02]  /*6e30*/  ISETP.GE.AND P3, PT, R53, R44.reuse, PT ;  /* 0x0000002c3500720c */ /* 0x080fe40003f66270 */
[----:B------:R-:W-:-:S02]  /*6e40*/  ISETP.GE.AND P5, PT, R57, R44, PT ;  /* 0x0000002c3900720c */ /* 0x000fc40003fa6270 */
[----:B------:R-:W-:Y:S02]  /*6e50*/  IADD3.X R37, RZ, R10, RZ, P2, !PT ;  /* 0x0000000aff257210 */ /* 0x000fe400017fe4ff */
[C---:B------:R-:W-:Y:S02]  /*6e60*/  LOP3.LUT R55, R9.reuse, 0x140, RZ, 0xfc, !PT ;  /* 0x0000014009377812 */ /* 0x040fe400078efcff */
[C---:B------:R-:W-:Y:S01]  /*6e70*/  SHF.L.U64.HI R38, R40.reuse, 0x1, R37 ;  /* 0x0000000128267819 */ /* 0x040fe20000010225 */
[----:B------:R-:W-:Y:S01]  /*6e80*/  @!P6 STG.E.U16 [R34.64+0x1c0], R67 ;  /* 0x0001c0432200e986 */ /* 0x000fe2000c101504 */
[----:B------:R-:W-:Y:S02]  /*6e90*/  SHF.L.U32 R40, R40, 0x1, RZ ;  /* 0x0000000128287819 */ /* 0x000fe400000006ff */
[----:B-1----:R-:W-:Y:S01]  /*6ea0*/  LOP3.LUT R59, R9, 0x180, RZ, 0xfc, !PT ;  /* 0x00000180093b7812 */ /* 0x002fe200078efcff */
[----:B------:R1:W-:Y:S01]  /*6eb0*/  @!P4 STG.E.U16 [R34.64+0x200], R69 ;  /* 0x000200452200c986 */ /* 0x0003e2000c101504 */
[----:B------:R-:W-:-:S02]  /*6ec0*/  IADD3 R36, P2, R40, c[0x0][0x268], RZ ;  /* 0x00009a0028247a10 */ /* 0x000fc40007f5e0ff */
[C---:B------:R-:W-:Y:S01]  /*6ed0*/  LOP3.LUT R61, R9.reuse, 0x1a0, RZ, 0xfc, !PT ;  /* 0x000001a0093d7812 */ /* 0x040fe200078efcff */
[----:B------:R-:W-:Y:S01]  /*6ee0*/  @!P3 STG.E.U16 [R34.64+0x240], R71 ;  /* 0x000240472200b986 */ /* 0x000fe2000c101504 */
[C---:B0-----:R-:W-:Y:S02]  /*6ef0*/  LOP3.LUT R63, R9.reuse, 0x1c0, RZ, 0xfc, !PT ;  /* 0x000001c0093f7812 */ /* 0x041fe400078efcff */
[----:B--2---:R-:W-:Y:S01]  /*6f00*/  LOP3.LUT R65, R9, 0x1e0, RZ, 0xfc, !PT ;  /* 0x000001e009417812 */ /* 0x004fe200078efcff */
[----:B------:R-:W-:Y:S01]  /*6f10*/  @!P5 STG.E.U16 [R34.64+0x2c0], R91 ;  /* 0x0002c05b2200d986 */ /* 0x000fe2000c101504 */
[----:B------:R-:W-:Y:S02]  /*6f20*/  IADD3.X R37, R38, c[0x0][0x26c], RZ, P2, !PT ;  /* 0x00009b0026257a10 */ /* 0x000fe400017fe4ff */
[-C--:B------:R-:W-:Y:S02]  /*6f30*/  ISETP.GE.AND P6, PT, R55, R44.reuse, PT ;  /* 0x0000002c3700720c */ /* 0x080fe40003fc6270 */
[----:B------:R-:W-:-:S02]  /*6f40*/  ISETP.GE.AND P4, PT, R59, R44, PT ;  /* 0x0000002c3b00720c */ /* 0x000fc40003f86270 */
[-C--:B------:R-:W-:Y:S02]  /*6f50*/  ISETP.GE.AND P3, PT, R61, R44.reuse, PT ;  /* 0x0000002c3d00720c */ /* 0x080fe40003f66270 */
[-C--:B------:R-:W-:Y:S02]  /*6f60*/  ISETP.GE.AND P2, PT, R63, R44.reuse, PT ;  /* 0x0000002c3f00720c */ /* 0x080fe40003f46270 */
[----:B------:R-:W-:Y:S02]  /*6f70*/  ISETP.GE.AND P5, PT, R65, R44, PT ;  /* 0x0000002c4100720c */ /* 0x000fe40003fa6270 */
[----:B-1----:R-:W-:-:S03]  /*6f80*/  PRMT R69, RZ, 0x7610, R69 ;  /* 0x00007610ff457816 */ /* 0x002fc60000000045 */
[----:B------:R-:W-:Y:S01]  /*6f90*/  @!P6 STG.E.U16 [R34.64+0x280], R89 ;  /* 0x000280592200e986 */ /* 0x000fe2000c101504 */
[----:B------:R-:W-:-:S03]  /*6fa0*/  LEA R36, P6, R42, R36, 0x1 ;  /* 0x000000242a247211 */ /* 0x000fc600078c08ff */
[----:B------:R-:W-:Y:S01]  /*6fb0*/  @!P4 STG.E.U16 [R34.64+0x300], R93 ;  /* 0x0003005d2200c986 */ /* 0x000fe2000c101504 */
[----:B------:R-:W-:Y:S02]  /*6fc0*/  LEA.HI.X R37, R42, R37, R46, 0x1, P6 ;  /* 0x000000252a257211 */ /* 0x000fe400030f0c2e */
[C---:B------:R-:W-:Y:S01]  /*6fd0*/  @!P1 LEA R66, P6, R50.reuse, c[0x0][0x268], 0x1 ;  /* 0x00009a0032429a11 */ /* 0x040fe200078c08ff */
[----:B------:R-:W-:Y:S01]  /*6fe0*/  @!P3 STG.E.U16 [R34.64+0x340], R99 ;  /* 0x000340632200b986 */ /* 0x000fe2000c101504 */
[-C--:B------:R-:W-:Y:S02]  /*6ff0*/  ISETP.GE.AND P3, PT, R29, R102.reuse, PT ;  /* 0x000000661d00720c */ /* 0x080fe40003f66270 */
[----:B------:R-:W-:Y:S01]  /*7000*/  @!P1 LEA.HI.X R67, R50, c[0x0][0x26c], R105, 0x1, P6 ;  /* 0x00009b0032439a11 */ /* 0x000fe200030f0c69 */
[----:B------:R-:W-:Y:S04]  /*7010*/  @!P2 STG.E.U16 [R34.64+0x380], R101 ;  /* 0x000380652200a986 */ /* 0x000fe8000c101504 */
[----:B------:R0:W-:Y:S04]  /*7020*/  @!P5 STG.E.U16 [R34.64+0x3c0], R103 ;  /* 0x0003c0672200d986 */ /* 0x0001e8000c101504 */
[----:B------:R-:W-:Y:S01]  /*7030*/  BAR.SYNC.DEFER_BLOCKING 0x0 ;  /* 0x0000000000007b1d */ /* 0x000fe20000010000 */
[----:B------:R-:W-:-:S02]  /*7040*/  ISETP.GE.AND P2, PT, R41, R102, PT ;  /* 0x000000662900720c */ /* 0x000fc40003f46270 */
[-C--:B------:R-:W-:Y:S02]  /*7050*/  ISETP.GE.AND P5, PT, R45, R102.reuse, PT ;  /* 0x000000662d00720c */ /* 0x080fe40003fa6270 */
[----:B------:R-:W-:Y:S02]  /*7060*/  PRMT R42, RZ, 0x7610, R42 ;  /* 0x00007610ff2a7816 */ /* 0x000fe4000000002a */
[----:B------:R-:W-:Y:S02]  /*7070*/  PRMT R44, RZ, 0x7610, R44 ;  /* 0x00007610ff2c7816 */ /* 0x000fe4000000002c */
[----:B0-----:R-:W-:Y:S02]  /*7080*/  PRMT R35, RZ, 0x7610, R35 ;  /* 0x00007610ff237816 */ /* 0x001fe40000000023 */
[----:B------:R-:W-:Y:S01]  /*7090*/  PRMT R34, RZ, 0x7610, R34 ;  /* 0x00007610ff227816 */ /* 0x000fe20000000022 */
[----:B------:R0:W2:Y:S01]  /*70a0*/  @!P1 LDG.E.U16 R69, [R66.64] ;  /* 0x0000000442459981 */ /* 0x0000a2000c1e1500 */
[----:B------:R-:W-:-:S02]  /*70b0*/  ISETP.GE.AND P1, PT, R43, R102, PT ;  /* 0x000000662b00720c */ /* 0x000fc40003f26270 */
[-C--:B------:R-:W-:Y:S01]  /*70c0*/  ISETP.GE.AND P4, PT, R47, R102.reuse, PT ;  /* 0x000000662f00720c */ /* 0x080fe20003f86270 */
[----:B------:R-:W3:Y:S01]  /*70d0*/  @!P3 LDG.E.U16 R42, [R36.64] ;  /* 0x00000004242ab981 */ /* 0x000ee2000c1e1500 */
[-C--:B------:R-:W-:Y:S02]  /*70e0*/  ISETP.GE.AND P3, PT, R49, R102.reuse, PT ;  /* 0x000000663100720c */ /* 0x080fe40003f66270 */
[-C--:B------:R-:W-:Y:S01]  /*70f0*/  ISETP.GE.AND P6, PT, R39, R102.reuse, PT ;  /* 0x000000662700720c */ /* 0x080fe20003fc6270 */
[----:B------:R-:W4:Y:S01]  /*7100*/  @!P2 LDG.E.U16 R44, [R36.64+0x80] ;  /* 0x00008004242ca981 */ /* 0x000f22000c1e1500 */
[-C--:B------:R-:W-:Y:S02]  /*7110*/  ISETP.GE.AND P2, PT, R51, R102.reuse, PT ;  /* 0x000000663300720c */ /* 0x080fe40003f46270 */
[----:B------:R-:W-:Y:S01]  /*7120*/  PRMT R89, RZ, 0x7610, R89 ;  /* 0x00007610ff597816 */ /* 0x000fe20000000059 */
[----:B------:R-:W5:Y:S01]  /*7130*/  @!P5 LDG.E.U16 R34, [R36.64+0x100] ;  /* 0x000100042422d981 */ /* 0x000f62000c1e1500 */
[----:B------:R-:W-:-:S02]  /*7140*/  ISETP.GE.AND P5, PT, R55, R102, PT ;  /* 0x000000663700720c */ /* 0x000fc40003fa6270 */
[----:B------:R-:W-:Y:S01]  /*7150*/  PRMT R48, RZ, 0x7610, R48 ;  /* 0x00007610ff307816 */ /* 0x000fe20000000030 */
[----:B------:R-:W4:Y:S01]  /*7160*/  @!P1 LDG.E.U16 R35, [R36.64+0xc0] ;  /* 0x0000c00424239981 */ /* 0x000f22000c1e1500 */
[-C--:B------:R-:W-:Y:S02]  /*7170*/  ISETP.GE.AND P1, PT, R53, R102.reuse, PT ;  /* 0x000000663500720c */ /* 0x080fe40003f26270 */
[----:B------:R-:W-:Y:S01]  /*7180*/  PRMT R46, RZ, 0x7610, R46 ;  /* 0x00007610ff2e7816 */ /* 0x000fe2000000002e */
[----:B------:R-:W4:Y:S01]  /*7190*/  @!P4 LDG.E.U16 R89, [R36.64+0x140] ;  /* 0x000140042459c981 */ /* 0x000f22000c1e1500 */
[----:B0-----:R-:W-:Y:S02]  /*71a0*/  PRMT R67, RZ, 0x7610, R67 ;  /* 0x00007610ff437816 */ /* 0x001fe40000000043 */
[----:B------:R-:W-:Y:S02]  /*71b0*/  PRMT R91, RZ, 0x7610, R91 ;  /* 0x00007610ff5b7816 */ /* 0x000fe4000000005b */
[----:B------:R-:W-:Y:S01]  /*71c0*/  PRMT R71, RZ, 0x7610, R71 ;  /* 0x00007610ff477816 */ /* 0x000fe20000000047 */
[----:B------:R-:W4:Y:S01]  /*71d0*/  @!P3 LDG.E.U16 R46, [R36.64+0x180] ;  /* 0x00018004242eb981 */ /* 0x000f22000c1e1500 */
[----:B------:R-:W-:-:S02]  /*71e0*/  ISETP.GE.AND P4, PT, R57, R102, PT ;  /* 0x000000663900720c */ /* 0x000fc40003f86270 */
[-C--:B------:R-:W-:Y:S01]  /*71f0*/  ISETP.GE.AND P3, PT, R59, R102.reuse, PT ;  /* 0x000000663b00720c */ /* 0x080fe20003f66270 */
[----:B------:R-:W4:Y:S01]  /*7200*/  @!P2 LDG.E.U16 R67, [R36.64+0x1c0] ;  /* 0x0001c0042443a981 */ /* 0x000f22000c1e1500 */
[----:B------:R-:W-:-:S03]  /*7210*/  ISETP.GE.AND P2, PT, R61, R102, PT ;  /* 0x000000663d00720c */ /* 0x000fc60003f46270 */
[----:B------:R-:W4:Y:S01]  /*7220*/  @!P1 LDG.E.U16 R48, [R36.64+0x200] ;  /* 0x0002000424309981 */ /* 0x000f22000c1e1500 */
[----:B------:R-:W-:-:S03]  /*7230*/  ISETP.GE.AND P1, PT, R63, R102, PT ;  /* 0x000000663f00720c */ /* 0x000fc60003f26270 */
[----:B------:R-:W4:Y:S01]  /*7240*/  @!P5 LDG.E.U16 R91, [R36.64+0x240] ;  /* 0x00024004245bd981 */ /* 0x000f22000c1e1500 */
[----:B------:R-:W-:-:S03]  /*7250*/  ISETP.GE.AND P5, PT, R65, R102, PT ;  /* 0x000000664100720c */ /* 0x000fc60003fa6270 */
[----:B------:R-:W4:Y:S01]  /*7260*/  @!P6 LDG.E.U16 R71, [R36.64+0x40] ;  /* 0x000040042447e981 */ /* 0x000f22000c1e1500 */
[----:B------:R-:W-:Y:S02]  /*7270*/  PRMT R50, RZ, 0x7610, R50 ;  /* 0x00007610ff327816 */ /* 0x000fe40000000032 */
[----:B------:R-:W-:Y:S02]  /*7280*/  PRMT R93, RZ, 0x7610, R93 ;  /* 0x00007610ff5d7816 */ /* 0x000fe4000000005d */
[----:B------:R-:W-:Y:S02]  /*7290*/  PRMT R52, RZ, 0x7610, R52 ;  /* 0x00007610ff347816 */ /* 0x000fe40000000034 */
[----:B------:R-:W-:Y:S01]  /*72a0*/  PRMT R99, RZ, 0x7610, R99 ;  /* 0x00007610ff637816 */ /* 0x000fe20000000063 */
[----:B------:R-:W5:Y:S01]  /*72b0*/  @!P4 LDG.E.U16 R50, [R36.64+0x280] ;  /* 0x000280042432c981 */ /* 0x000f62000c1e1500 */
[----:B------:R-:W-:-:S03]  /*72c0*/  PRMT R54, RZ, 0x7610, R54 ;  /* 0x00007610ff367816 */ /* 0x000fc60000000036 */
[----:B------:R-:W5:Y:S04]  /*72d0*/  @!P3 LDG.E.U16 R93, [R36.64+0x2c0] ;  /* 0x0002c004245db981 */ /* 0x000f68000c1e1500 */
[----:B------:R-:W5:Y:S04]  /*72e0*/  @!P2 LDG.E.U16 R52, [R36.64+0x300] ;  /* 0x000300042434a981 */ /* 0x000f68000c1e1500 */
[----:B------:R-:W5:Y:S04]  /*72f0*/  @!P1 LDG.E.U16 R99, [R36.64+0x340] ;  /* 0x0003400424639981 */ /* 0x000f68000c1e1500 */
[----:B------:R-:W5:Y:S04]  /*7300*/  @!P5 LDG.E.U16 R54, [R36.64+0x380] ;  /* 0x000380042436d981 */ /* 0x000f68000c1e1500 */
[----:B--2---:R-:W-:Y:S04]  /*7310*/  STS.U16 [R12], R69 ;  /* 0x000000450c007388 */ /* 0x004fe80000000400 */
[----:B---3--:R-:W-:Y:S04]  /*7320*/  STS.U16 [R13+0x40], R42 ;  /* 0x0000402a0d007388 */ /* 0x008fe80000000400 */
[----:B----4-:R-:W-:Y:S04]  /*7330*/  STS.U16 [R14+0x80], R71 ;  /* 0x000080470e007388 */ /* 0x010fe80000000400 */
[----:B------:R-:W-:Y:S04]  /*7340*/  STS.U16 [R15+0xc0], R44 ;  /* 0x0000c02c0f007388 */ /* 0x000fe80000000400 */
[----:B------:R-:W-:Y:S04]  /*7350*/  STS.U16 [R16+0x100], R35 ;  /* 0x0001002310007388 */ /* 0x000fe80000000400 */
[----:B-----5:R-:W-:Y:S04]  /*7360*/  STS.U16 [R17+0x140], R34 ;  /* 0x0001402211007388 */ /* 0x020fe80000000400 */
        /* <DEDUP_REMOVED lines=17> */
[----:B------:R-:W-:Y:S04]  /*7480*/  LDS.U16 R42, [R28+0x8] ;  /* 0x000008001c2a7984 */ /* 0x000fe80000000400 */
[----:B------:R-:W-:Y:S01]  /*7490*/  LDS.U16 R48, [R28+0x16] ;  /* 0x000016001c307984 */ /* 0x000fe20000000400 */
[----:B0-----:R-:W-:-:S03]  /*74a0*/  HADD2.F32 R56, -RZ, R34.H0_H0 ;  /* 0x20000022ff387230 */ /* 0x001fc60000004100 */
[----:B------:R-:W0:Y:S01]  /*74b0*/  LDS.U16 R34, [R28+0xe] ;  /* 0x00000e001c227984 */ /* 0x000e220000000400 */
[----:B-1----:R-:W-:-:S03]  /*74c0*/  HADD2.F32 R58, -RZ, R35.H0_H0 ;  /* 0x20000023ff3a7230 */ /* 0x002fc60000004100 */
[----:B------:R-:W1:Y:S01]  /*74d0*/  LDS.U16 R35, [R28+0x10] ;  /* 0x000010001c237984 */ /* 0x000e620000000400 */
[----:B------:R-:W-:Y:S01]  /*74e0*/  FMUL.FTZ R50, R56, -1.4426950216293334961 ;  /* 0xbfb8aa3b38327820 */ /* 0x000fe20000410000 */
[----:B--2---:R-:W-:Y:S01]  /*74f0*/  HADD2.F32 R62, -RZ, R36.H0_H0 ;  /* 0x20000024ff3e7230 */ /* 0x004fe20000004100 */
[----:B------:R-:W-:Y:S01]  /*7500*/  FMUL.FTZ R52, R58, -1.4426950216293334961 ;  /* 0xbfb8aa3b3a347820 */ /* 0x000fe20000410000 */
[----:B------:R-:W2:Y:S01]  /*7510*/  LDS.U16 R36, [R28+0x12] ;  /* 0x000012001c247984 */ /* 0x000ea20000000400 */
[----:B---3--:R-:W-:-:S03]  /*7520*/  HADD2.F32 R66, -RZ, R37.H0_H0 ;  /* 0x20000025ff427230 */ /* 0x008fc60000004100 */
[----:B------:R-:W3:Y:S01]  /*7530*/  LDS.U16 R37, [R28+0x14] ;  /* 0x000014001c257984 */ /* 0x000ee20000000400 */
[----:B----4-:R-:W-:-:S03]  /*7540*/  HADD2.F32 R70, -RZ, R44.H0_H0 ;  /* 0x2000002cff467230 */ /* 0x010fc60000004100 */
[----:B------:R-:W-:Y:S01]  /*7550*/  LDS.U16 R44, [R28+0x1a] ;  /* 0x00001a001c2c7984 */ /* 0x000fe20000000400 */
[----:B-----5:R-:W-:-:S03]  /*7560*/  HADD2.F32 R72, -RZ, R46.H0_H0 ;  /* 0x2000002eff487230 */ /* 0x020fc60000004100 */
[----:B------:R-:W4:Y:S01]  /*7570*/  LDS.U16 R46, [R28+0x1c] ;  /* 0x00001c001c2e7984 */ /* 0x000f220000000400 */
[----:B------:R5:W-:Y:S08]  /*7580*/  MUFU.EX2 R54, R50 ;  /* 0x0000003200367308 */ /* 0x000bf00000000800 */
[----:B------:R0:W-:Y:S01]  /*7590*/  MUFU.EX2 R60, R52 ;  /* 0x00000034003c7308 */ /* 0x0001e20000000800 */
[----:B-----5:R-:W5:Y:S04]  /*75a0*/  LDS.U16 R50, [R28+0x18] ;  /* 0x000018001c327984 */ /* 0x020f680000000400 */
[----:B0-----:R-:W0:Y:S01]  /*75b0*/  LDS.U16 R52, [R28+0x1e] ;  /* 0x00001e001c347984 */ /* 0x001e220000000400 */
[----:B------:R-:W-:Y:S01]  /*75c0*/  FMUL.FTZ R64, R62, -1.4426950216293334961 ;  /* 0xbfb8aa3b3e407820 */ /* 0x000fe20000410000 */
[----:B------:R-:W-:-:S02]  /*75d0*/  HADD2.F32 R89, -RZ, R34.H0_H0 ;  /* 0x20000022ff597230 */ /* 0x000fc40000004100 */
[----:B------:R-:W-:Y:S01]  /*75e0*/  HADD2.F32 R68, -RZ, R42.H0_H0 ;  /* 0x2000002aff447230 */ /* 0x000fe20000004100 */
[----:B------:R-:W-:Y:S01]  /*75f0*/  FMUL.FTZ R42, R66, -1.4426950216293334961 ;  /* 0xbfb8aa3b422a7820 */ /* 0x000fe20000410000 */
[----:B-1----:R-:W-:Y:S01]  /*7600*/  HADD2.F32 R91, -RZ, R35.H0_H0 ;  /* 0x20000023ff5b7230 */ /* 0x002fe20000004100 */
[----:B------:R-:W1:Y:S01]  /*7610*/  MUFU.EX2 R64, R64 ;  /* 0x0000004000407308 */ /* 0x000e620000000800 */
[----:B------:R-:W-:Y:S01]  /*7620*/  FMUL.FTZ R34, R89, -1.4426950216293334961 ;  /* 0xbfb8aa3b59227820 */ /* 0x000fe20000410000 */
[----:B--2---:R-:W-:Y:S02]  /*7630*/  HADD2.F32 R35, -RZ, R36.H0_H0 ;  /* 0x20000024ff237230 */ /* 0x004fe40000004100 */
[----:B------:R-:W-:Y:S02]  /*7640*/  FMUL.FTZ R36, R91, -1.4426950216293334961 ;  /* 0xbfb8aa3b5b247820 */ /* 0x000fe40000410000 */
[----:B------:R-:W-:Y:S02]  /*7650*/  FMUL.FTZ R71, R70, -1.4426950216293334961 ;  /* 0xbfb8aa3b46477820 */ /* 0x000fe40000410000 */
[----:B------:R3:W-:Y:S01]  /*7660*/  MUFU.EX2 R67, R42 ;  /* 0x0000002a00437308 */ /* 0x0007e20000000800 */
[----:B------:R-:W-:Y:S01]  /*7670*/  FMUL.FTZ R69, R68, -1.4426950216293334961 ;  /* 0xbfb8aa3b44457820 */ /* 0x000fe20000410000 */
[----:B------:R-:W-:-:S06]  /*7680*/  HADD2.F32 R99, -RZ, R48.H0_H0 ;  /* 0x20000030ff637230 */ /* 0x000fcc0000004100 */
[----:B------:R2:W-:Y:S01]  /*7690*/  MUFU.EX2 R90, R34 ;  /* 0x00000022005a7308 */ /* 0x0005e20000000800 */
[----:B---3--:R-:W-:Y:S02]  /*76a0*/  HADD2.F32 R42, -RZ, R37.H0_H0 ;  /* 0x20000025ff2a7230 */ /* 0x008fe40000004100 */
[----:B----4-:R-:W-:Y:S02]  /*76b0*/  HADD2.F32 R37, -RZ, R46.H0_H0 ;  /* 0x2000002eff257230 */ /* 0x010fe40000004100 */
[----:B--2---:R-:W-:-:S03]  /*76c0*/  HADD2.F32 R34, -RZ, R44.H0_H0 ;  /* 0x2000002cff227230 */ /* 0x004fc60000004100 */
[----:B------:R0:W-:Y:S01]  /*76d0*/  MUFU.EX2 R92, R36 ;  /* 0x00000024005c7308 */ /* 0x0001e20000000800 */
[----:B-----5:R-:W-:Y:S01]  /*76e0*/  HADD2.F32 R50, -RZ, R50.H0_H0 ;  /* 0x20000032ff327230 */ /* 0x020fe20000004100 */
[----:B------:R-:W-:Y:S02]  /*76f0*/  FMUL.FTZ R46, R37, -1.4426950216293334961 ;  /* 0xbfb8aa3b252e7820 */ /* 0x000fe40000410000 */
[----:B------:R-:W-:Y:S01]  /*7700*/  FMUL.FTZ R103, R34, -1.4426950216293334961 ;  /* 0xbfb8aa3b22677820 */ /* 0x000fe20000410000 */
[----:B0-----:R-:W-:-:S03]  /*7710*/  HADD2.F32 R36, -RZ, R52.H0_H0 ;  /* 0x20000034ff247230 */ /* 0x001fc60000004100 */
[----:B------:R-:W0:Y:S01]  /*7720*/  MUFU.EX2 R71, R71 ;  /* 0x0000004700477308 */ /* 0x000e220000000800 */
[----:B------:R-:W-:Y:S02]  /*7730*/  FMUL.FTZ R88, R72, -1.4426950216293334961 ;  /* 0xbfb8aa3b48587820 */ /* 0x000fe40000410000 */
[----:B------:R-:W-:Y:S02]  /*7740*/  FMUL.FTZ R93, R35, -1.4426950216293334961 ;  /* 0xbfb8aa3b235d7820 */ /* 0x000fe40000410000 */
[----:B------:R-:W-:Y:S02]  /*7750*/  FMUL.FTZ R48, R42, -1.4426950216293334961 ;  /* 0xbfb8aa3b2a307820 */ /* 0x000fe40000410000 */
[----:B------:R-:W-:Y:S01]  /*7760*/  FMUL.FTZ R101, R99, -1.4426950216293334961 ;  /* 0xbfb8aa3b63657820 */ /* 0x000fe20000410000 */
[----:B------:R-:W2:Y:S01]  /*7770*/  MUFU.EX2 R69, R69 ;  /* 0x0000004500457308 */ /* 0x000ea20000000800 */
[----:B------:R-:W-:Y:S02]  /*7780*/  FMUL.FTZ R44, R50, -1.4426950216293334961 ;  /* 0xbfb8aa3b322c7820 */ /* 0x000fe40000410000 */
[----:B------:R-:W-:-:S02]  /*7790*/  FMUL.FTZ R52, R36, -1.4426950216293334961 ;  /* 0xbfb8aa3b24347820 */ /* 0x000fc40000410000 */
[----:B-1----:R-:W-:-:S03]  /*77a0*/  FADD.FTZ R64, R64, 1 ;  /* 0x3f80000040407421 */ /* 0x002fc60000010000 */
[----:B------:R-:W1:Y:S08]  /*77b0*/  MUFU.EX2 R103, R103 ;  /* 0x0000006700677308 */ /* 0x000e700000000800 */
[----:B------:R-:W3:Y:S08]  /*77c0*/  MUFU.EX2 R46, R46 ;  /* 0x0000002e002e7308 */ /* 0x000ef00000000800 */
[----:B------:R-:W4:Y:S08]  /*77d0*/  MUFU.RCP R109, R64 ;  /* 0x00000040006d7308 */ /* 0x000f300000001000 */
[----:B------:R-:W5:Y:S08]  /*77e0*/  MUFU.EX2 R88, R88 ;  /* 0x0000005800587308 */ /* 0x000f700000000800 */
[----:B------:R-:W0:Y:S08]  /*77f0*/  MUFU.EX2 R93, R93 ;  /* 0x0000005d005d7308 */ /* 0x000e300000000800 */
[----:B------:R-:W0:Y:S08]  /*7800*/  MUFU.EX2 R48, R48 ;  /* 0x0000003000307308 */ /* 0x000e300000000800 */
[----:B------:R-:W0:Y:S08]  /*7810*/  MUFU.EX2 R101, R101 ;  /* 0x0000006500657308 */ /* 0x000e300000000800 */
[----:B------:R-:W1:Y:S08]  /*7820*/  MUFU.EX2 R44, R44 ;  /* 0x0000002c002c7308 */ /* 0x000e700000000800 */
[----:B------:R-:W4:Y:S01]  /*7830*/  MUFU.EX2 R52, R52 ;  /* 0x0000003400347308 */ /* 0x000f220000000800 */
[----:B0-----:R-:W-:-:S02]  /*7840*/  FADD.FTZ R71, R71, 1 ;  /* 0x3f80000047477421 */ /* 0x001fc40000010000 */
[----:B------:R-:W-:Y:S02]  /*7850*/  FADD.FTZ R54, R54, 1 ;  /* 0x3f80000036367421 */ /* 0x000fe40000010000 */
[----:B------:R-:W-:Y:S02]  /*7860*/  FADD.FTZ R60, R60, 1 ;  /* 0x3f8000003c3c7421 */ /* 0x000fe40000010000 */
[----:B------:R-:W-:Y:S02]  /*7870*/  FADD.FTZ R67, R67, 1 ;  /* 0x3f80000043437421 */ /* 0x000fe40000010000 */
[----:B--2---:R-:W-:Y:S01]  /*7880*/  FADD.FTZ R69, R69, 1 ;  /* 0x3f80000045457421 */ /* 0x004fe20000010000 */
[----:B------:R-:W0:Y:S01]  /*7890*/  MUFU.RCP R105, R54 ;  /* 0x0000003600697308 */ /* 0x000e220000001000 */
[----:B-1----:R-:W-:Y:S02]  /*78a0*/  FADD.FTZ R103, R103, 1 ;  /* 0x3f80000067677421 */ /* 0x002fe40000010000 */
[----:B---3--:R-:W-:-:S02]  /*78b0*/  FADD.FTZ R46, R46, 1 ;  /* 0x3f8000002e2e7421 */ /* 0x008fc40000010000 */
[----:B------:R-:W-:Y:S02]  /*78c0*/  FADD.FTZ R90, R90, 1 ;  /* 0x3f8000005a5a7421 */ /* 0x000fe40000010000 */
[----:B------:R-:W-:Y:S01]  /*78d0*/  FADD.FTZ R92, R92, 1 ;  /* 0x3f8000005c5c7421 */ /* 0x000fe20000010000 */
[----:B------:R-:W1:Y:S01]  /*78e0*/  MUFU.RCP R107, R60 ;  /* 0x0000003c006b7308 */ /* 0x000e620000001000 */
[----:B----4-:R-:W-:Y:S02]  /*78f0*/  FMUL.FTZ R62, R62, R109 ;  /* 0x0000006d3e3e7220 */ /* 0x010fe40000410000 */
[----:B-----5:R-:W-:Y:S02]  /*7900*/  FADD.FTZ R88, R88, 1 ;  /* 0x3f80000058587421 */ /* 0x020fe40000010000 */
[----:B------:R-:W-:-:S03]  /*7910*/  FADD.FTZ R93, R93, 1 ;  /* 0x3f8000005d5d7421 */ /* 0x000fc60000010000 */
[----:B------:R1:W2:Y:S01]  /*7920*/  MUFU.RCP R111, R67 ;  /* 0x00000043006f7308 */ /* 0x0002a20000001000 */
[----:B------:R-:W-:Y:S02]  /*7930*/  FADD.FTZ R48, R48, 1 ;  /* 0x3f80000030307421 */ /* 0x000fe40000010000 */
[----:B------:R-:W-:Y:S02]  /*7940*/  FADD.FTZ R101, R101, 1 ;  /* 0x3f80000065657421 */ /* 0x000fe40000010000 */
[----:B------:R-:W-:-:S03]  /*7950*/  FADD.FTZ R44, R44, 1 ;  /* 0x3f8000002c2c7421 */ /* 0x000fc60000010000 */
[----:B------:R2:W3:Y:S01]  /*7960*/  MUFU.RCP R113, R69 ;  /* 0x0000004500717308 */ /* 0x0004e20000001000 */
[----:B------:R-:W-:Y:S02]  /*7970*/  FADD.FTZ R52, R52, 1 ;  /* 0x3f80000034347421 */ /* 0x000fe40000010000 */
[----:B------:R-:W-:-:S05]  /*7980*/  FMUL.FTZ R62, R62, R75 ;  /* 0x0000004b3e3e7220 */ /* 0x000fca0000410000 */
[----:B------:R-:W4:Y:S08]  /*7990*/  MUFU.RCP R71, R71 ;  /* 0x0000004700477308 */ /* 0x000f300000001000 */
[----:B------:R-:W5:Y:S08]  /*79a0*/  MUFU.RCP R103, R103 ;  /* 0x0000006700677308 */ /* 0x000f700000001000 */
[----:B------:R-:W0:Y:S08]  /*79b0*/  MUFU.RCP R46, R46 ;  /* 0x0000002e002e7308 */ /* 0x000e300000001000 */
[----:B------:R-:W0:Y:S08]  /*79c0*/  MUFU.RCP R115, R88 ;  /* 0x0000005800737308 */ /* 0x000e300000001000 */
[----:B------:R-:W0:Y:S08]  /*79d0*/  MUFU.RCP R90, R90 ;  /* 0x0000005a005a7308 */ /* 0x000e300000001000 */
[----:B------:R-:W0:Y:S08]  /*79e0*/  MUFU.RCP R92, R92 ;  /* 0x0000005c005c7308 */ /* 0x000e300000001000 */
[----:B------:R-:W0:Y:S08]  /*79f0*/  MUFU.RCP R54, R93 ;  /* 0x0000005d00367308 */ /* 0x000e300000001000 */
[----:B------:R-:W0:Y:S08]  /*7a00*/  MUFU.RCP R117, R48 ;  /* 0x0000003000757308 */ /* 0x000e300000001000 */
[----:B------:R-:W0:Y:S08]  /*7a10*/  MUFU.RCP R60, R101 ;  /* 0x00000065003c7308 */ /* 0x000e300000001000 */
[----:B------:R0:W4:Y:S08]  /*7a20*/  MUFU.RCP R119, R44 ;  /* 0x0000002c00777308 */ /* 0x0001300000001000 */
[----:B------:R-:W5:Y:S01]  /*7a30*/  MUFU.RCP R75, R52 ;  /* 0x00000034004b7308 */ /* 0x000f620000001000 */
[----:B0-----:R-:W-:-:S02]  /*7a40*/  FMUL.FTZ R56, R56, R105 ;  /* 0x0000006938387220 */ /* 0x001fc40000410000 */
[----:B-1----:R-:W-:Y:S02]  /*7a50*/  FMUL.FTZ R67, R58, R107 ;  /* 0x0000006b3a437220 */ /* 0x002fe40000410000 */
[----:B--2---:R-:W-:Y:S02]  /*7a60*/  FMUL.FTZ R69, R66, R111 ;  /* 0x0000006f42457220 */ /* 0x004fe40000410000 */
[----:B---3--:R-:W-:Y:S02]  /*7a70*/  FMUL.FTZ R68, R68, R113 ;  /* 0x0000007144447220 */ /* 0x008fe40000410000 */
[----:B----4-:R-:W-:Y:S02]  /*7a80*/  FMUL.FTZ R71, R70, R71 ;  /* 0x0000004746477220 */ /* 0x010fe40000410000 */
[----:B------:R-:W-:Y:S02]  /*7a90*/  FMUL.FTZ R56, R56, R73 ;  /* 0x0000004938387220 */ /* 0x000fe40000410000 */
[----:B------:R-:W-:-:S02]  /*7aa0*/  FMUL.FTZ R67, R67, R74 ;  /* 0x0000004a43437220 */ /* 0x000fc40000410000 */
[----:B------:R-:W-:Y:S02]  /*7ab0*/  FMUL.FTZ R69, R69, R76 ;  /* 0x0000004c45457220 */ /* 0x000fe40000410000 */
[----:B------:R-:W-:Y:S01]  /*7ac0*/  FMUL.FTZ R68, R68, R77 ;  /* 0x0000004d44447220 */ /* 0x000fe20000410000 */
[----:B------:R-:W-:Y:S01]  /*7ad0*/  BAR.SYNC.DEFER_BLOCKING 0x0 ;  /* 0x0000000000007b1d */ /* 0x000fe20000010000 */
[----:B------:R-:W-:Y:S02]  /*7ae0*/  FMUL.FTZ R71, R71, R78 ;  /* 0x0000004e47477220 */ /* 0x000fe40000410000 */
[----:B-----5:R-:W-:Y:S02]  /*7af0*/  FMUL.FTZ R73, R34, R103 ;  /* 0x0000006722497220 */ /* 0x020fe40000410000 */
        /* <DEDUP_REMOVED lines=8> */
[----:B------:R-:W-:Y:S01]  /*7b80*/  FMUL.FTZ R37, R36, R75 ;  /* 0x0000004b24257220 */ /* 0x000fe20000410000 */
[----:B------:R-:W-:Y:S01]  /*7b90*/  F2FP.PACK_AB R56, R67, R56 ;  /* 0x000000384338723e */ /* 0x000fe200000000ff */
[----:B------:R-:W-:Y:S01]  /*7ba0*/  FMUL.FTZ R72, R72, R79 ;  /* 0x0000004f48487220 */ /* 0x000fe20000410000 */
[----:B------:R-:W-:Y:S01]  /*7bb0*/  F2FP.PACK_AB R62, R69, R62 ;  /* 0x0000003e453e723e */ /* 0x000fe200000000ff */
[----:B------:R-:W-:Y:S01]  /*7bc0*/  FMUL.FTZ R89, R89, R80 ;  /* 0x0000005059597220 */ /* 0x000fe20000410000 */
[----:B------:R-:W-:Y:S01]  /*7bd0*/  F2FP.PACK_AB R68, R71, R68 ;  /* 0x000000444744723e */ /* 0x000fe200000000ff */
        /* <DEDUP_REMOVED lines=8> */
[----:B------:R-:W-:Y:S02]  /*7c60*/  PRMT R36, R56, 0x7632, R36 ;  /* 0x0000763238247816 */ /* 0x000fe40000000024 */
[----:B------:R-:W-:-:S02]  /*7c70*/  PRMT R46, R62, 0x7632, R46 ;  /* 0x000076323e2e7816 */ /* 0x000fc4000000002e */
[----:B------:R-:W-:Y:S02]  /*7c80*/  PRMT R48, R68, 0x7632, R48 ;  /* 0x0000763244307816 */ /* 0x000fe40000000030 */
        /* <DEDUP_REMOVED lines=8> */
[----:B------:R1:W-:Y:S04]  /*7d10*/  STS.U16 [R28+0x6], R46 ;  /* 0x0000062e1c007388 */ /* 0x0003e80000000400 */
[----:B------:R2:W-:Y:S01]  /*7d20*/  STS.U16 [R28+0xa], R48 ;  /* 0x00000a301c007388 */ /* 0x0005e20000000400 */
[----:B0-----:R-:W-:Y:S02]  /*7d30*/  PRMT R36, R72, 0x7632, R36 ;  /* 0x0000763248247816 */ /* 0x001fe40000000024 */
[----:B-1----:R-:W-:Y:S02]  /*7d40*/  PRMT R46, R42, 0x7632, R46 ;  /* 0x000076322a2e7816 */ /* 0x002fe4000000002e */
[----:B--2---:R-:W-:Y:S01]  /*7d50*/  PRMT R48, R50, 0x7632, R48 ;  /* 0x0000763232307816 */ /* 0x004fe20000000030 */
[----:B------:R-:W-:Y:S04]  /*7d60*/  STS.U16 [R28], R56 ;  /* 0x000000381c007388 */ /* 0x000fe80000000400 */
        /* <DEDUP_REMOVED lines=13> */
[----:B------:R-:W-:Y:S04]  /*7e40*/  LDS.U16 R35, [R12] ;  /* 0x000000000c237984 */ /* 0x000fe80000000400 */
[----:B------:R-:W-:Y:S04]  /*7e50*/  LDS.U16 R37, [R13+0x40] ;  /* 0x000040000d257984 */ /* 0x000fe80000000400 */
[----:B------:R0:W-:Y:S04]  /*7e60*/  LDS.U16 R67, [R14+0x80] ;  /* 0x000080000e437984 */ /* 0x0001e80000000400 */
[----:B------:R-:W-:Y:S04]  /*7e70*/  LDS.U16 R69, [R15+0xc0] ;  /* 0x0000c0000f457984 */ /* 0x000fe80000000400 */
[----:B------:R-:W-:Y:S04]  /*7e80*/  LDS.U16 R71, [R16+0x100] ;  /* 0x0001000010477984 */ /* 0x000fe80000000400 */
[----:B------:R1:W-:Y:S04]  /*7e90*/  LDS.U16 R73, [R17+0x140] ;  /* 0x0001400011497984 */ /* 0x0003e80000000400 */
        /* <DEDUP_REMOVED lines=20> */
[----:B------:R-:W-:Y:S02]  /*7fe0*/  MOV R14, R32 ;  /* 0x00000020000e7202 */ /* 0x000fe40000000f00 */
[----:B------:R-:W-:Y:S01]  /*7ff0*/  MOV R15, R33 ;  /* 0x00000021000f7202 */ /* 0x000fe20000000f00 */
[----:B------:R-:W-:-:S04]  /*8000*/  IMAD R33, R3, c[0x0][0x218], RZ ;  /* 0x0000860003217a24 */ /* 0x000fc800078e02ff */
[----:B------:R-:W-:-:S04]  /*8010*/  IMAD.WIDE.U32 R14, R5, c[0x0][0x210], R14 ;  /* 0x00008400050e7a25 */ /* 0x000fc800078e000e */
[----:B------:R-:W-:Y:S01]  /*8020*/  IMAD R33, R0, c[0x0][0x21c], R33 ;  /* 0x0000870000217a24 */ /* 0x000fe200078e0221 */
[----:B------:R-:W-:-:S05]  /*8030*/  IADD3 R15, R17, R15, RZ ;  /* 0x0000000f110f7210 */ /* 0x000fca0007ffe0ff */
[----:B------:R-:W-:-:S05]  /*8040*/  IMAD.WIDE.U32 R14, R0, c[0x0][0x218], R14 ;  /* 0x00008600000e7a25 */ /* 0x000fca00078e000e */
[----:B------:R-:W-:Y:S02]  /*8050*/  IADD3 R15, R15, R33, RZ ;  /* 0x000000210f0f7210 */ /* 0x000fe40007ffe0ff */
[----:B------:R-:W-:-:S04]  /*8060*/  LEA R16, P0, R14, c[0x0][0x270], 0x1 ;  /* 0x00009c000e107a11 */ /* 0x000fc800078008ff */
[----:B------:R-:W-:-:S05]  /*8070*/  LEA.HI.X R17, R14, c[0x0][0x274], R15, 0x1, P0 ;  /* 0x00009d000e117a11 */ /* 0x000fca00000f0c0f */
[----:B------:R0:W-:Y:S04]  /*8080*/  STG.E.U16 [R16.64], R35 ;  /* 0x0000002310007986 */ /* 0x0001e8000c101504 */
.L_x_1472:
[----:B------:R-:W-:Y:S05]  /*8090*/  BSYNC B0 ;  /* 0x0000000000007941 */ /* 0x000fea0003800000 */
.L_x_1471:
[----:B------:R-:W-:Y:S01]  /*80a0*/  MOV R13, R89 ;  /* 0x00000059000d7202 */ /* 0x000fe20000000f00 */
[----:B------:R-:W-:Y:S01]  /*80b0*/  IMAD R15, R3, c[0x0][0x218], RZ ;  /* 0x00008600030f7a24 */ /* 0x000fe200078e02ff */
[-C--:B------:R-:W-:Y:S02]  /*80c0*/  ISETP.GE.AND P3, PT, R29, R18.reuse, PT ;  /* 0x000000121d00720c */ /* 0x080fe40003f66270 */
[-C--:B------:R-:W-:Y:S01]  /*80d0*/  ISETP.GE.AND P4, PT, R39, R18.reuse, PT ;  /* 0x000000122700720c */ /* 0x080fe20003f86270 */
[C---:B------:R-:W-:Y:S01]  /*80e0*/  IMAD.WIDE.U32 R12, R0.reuse, c[0x0][0x218], R12 ;  /* 0x00008600000c7a25 */ /* 0x040fe200078e000c */
        /* <DEDUP_REMOVED lines=43> */
.L_x_1473:
[----:B------:R-:W-:Y:S05]  /*83a0*/  EXIT ;  /* 0x000000000000794d */ /* 0x000fea0003800000 */
.L_x_1475:
        /* <DEDUP_REMOVED lines=13> */
.L_x_5353:


//--------------------- .text._Z25selective_scan_fwd_kernelI32Selective_Scan_fwd_kernel_traitsILi32ELi16ELi1ELb0ELb0ELb1ELb0EN3c104HalfENS1_7complexIfEEEEv13SSMParamsBase --------------------------
	.section	.text._Z25selective_scan_fwd_kernelI32Selective_Scan_fwd_kernel_traitsILi32ELi16ELi1ELb0ELb0ELb1ELb0EN3c104HalfENS1_7complexIfEEEEv13SSMParamsBase,"ax",@progbits
	.sectioninfo	@"SHI_REGISTERS=192"
	.align	128
        .global         _Z25selective_scan_fwd_kernelI32Selective_Scan_fwd_kernel_traitsILi32ELi16ELi1ELb0ELb0ELb1ELb0EN3c104HalfENS1_7complexIfEEEEv13SSMParamsBase
        .type           _Z25selective_scan_fwd_kernelI32Selective_Scan_fwd_kernel_traitsILi32ELi16ELi1ELb0ELb0ELb1ELb0EN3c104HalfENS1_7complexIfEEEEv13SSMParamsBase,@function
        .size           _Z25selective_scan_fwd_kernelI32Selective_Scan_fwd_kernel_traitsILi32ELi16ELi1ELb0ELb0ELb1ELb0EN3c104HalfENS1_7complexIfEEEEv13SSMParamsBase,(.L_x_5354 - _Z25selective_scan_fwd_kernelI32Selective_Scan_fwd_kernel_traitsILi32ELi16ELi1ELb0ELb0ELb1ELb0EN3c104HalfENS1_7complexIfEEEEv13SSMParamsBase)
        .other          _Z25selective_scan_fwd_kernelI32Selective_Scan_fwd_kernel_traitsILi32ELi16ELi1ELb0ELb0ELb1ELb0EN3c104HalfENS1_7complexIfEEEEv13SSMParamsBase,@"STO_CUDA_ENTRY STV_DEFAULT"
_Z25selective_scan_fwd_kernelI32Selective_Scan_fwd_kernel_traitsILi32ELi16ELi1ELb0ELb0ELb1ELb0EN3c104HalfENS1_7complexIfEEEEv13SSMParamsBase:
.text._Z25selective_scan_fwd_kernelI32Selective_Scan_fwd_kernel_traitsILi32ELi16ELi1ELb0ELb0ELb1ELb0EN3c104HalfENS1_7complexIfEEEEv13SSMParamsBase:
        /* <DEDUP_REMOVED lines=8> */
[----:B------:R-:W-:Y:S02]  /*0080*/  ISETP.NE.AND.EX P1, PT, RZ, c[0x0][0x254], PT, P1 ;  /* 0x00009500ff007a0c */ /* 0x000fe40003f25310 */
[----:B------:R-:W-:Y:S01]  /*0090*/  MOV R61, RZ ;  /* 0x000000ff003d7202 */ /* 0x000fe20000000f00 */
[----:B-1----:R-:W1:Y:S01]  /*00a0*/  MUFU.RCP R0, R0 ;  /* 0x0000000000007308 */ /* 0x002e620000001000 */
[----:B0-----:R-:W-:Y:S01]  /*00b0*/  MOV R64, UR4 ;  /* 0x0000000400407c02 */ /* 0x001fe20008000f00 */
[----:B------:R-:W0:Y:S01]  /*00c0*/  S2UR UR6, SR_CTAID.X ;  /* 0x00000000000679c3 */ /* 0x000e220000002500 */
[----:B------:R-:W-:-:S02]  /*00d0*/  ULDC.64 UR4, c[0x0][0x118] ;  /* 0x0000460000047ab9 */ /* 0x000fc40000000a00 */
[----:B------:R-:W-:-:S03]  /*00e0*/  SHF.R.S32.HI R63, RZ, 0x1f, R64 ;  /* 0x0000001fff3f7819 */ /* 0x000fc60000011440 */
[C---:B------:R-:W-:Y:S02]  /*00f0*/  @P0 LEA R2, P2, R64.reuse, c[0x0][0x238], 0x2 ;  /* 0x00008e0040020a11 */ /* 0x040fe400078410ff */
[C---:B------:R-:W-:Y:S02]  /*0100*/  @P1 LEA R4, P3, R64.reuse, c[0x0][0x250], 0x2 ;  /* 0x0000940040041a11 */ /* 0x040fe400078610ff */
[--C-:B------:R-:W-:Y:S02]  /*0110*/  @P0 LEA.HI.X R3, R64, c[0x0][0x23c], R63.reuse, 0x2, P2 ;  /* 0x00008f0040030a11 */ /* 0x100fe400010f143f */
[----:B-1----:R-:W-:Y:S02]  /*0120*/  IADD3 R6, R0, 0xffffffe, RZ ;  /* 0x0ffffffe00067810 */ /* 0x002fe40007ffe0ff */
[----:B------:R-:W-:Y:S01]  /*0130*/  @P1 LEA.HI.X R5, R64, c[0x0][0x254], R63, 0x2, P3 ;  /* 0x0000950040051a11 */ /* 0x000fe200018f143f */
[----:B------:R1:W5:Y:S01]  /*0140*/  @P0 LDG.E R62, [R2.64] ;  /* 0x00000004023e0981 */ /* 0x000362000c1e1900 */
[----:B------:R2:W3:Y:S03]  /*0150*/  F2I.FTZ.U32.TRUNC.NTZ R7, R6 ;  /* 0x0000000600077305 */ /* 0x0004e6000021f000 */
[----:B------:R4:W5:Y:S01]  /*0160*/  @P1 LDG.E R61, [R4.64] ;  /* 0x00000004043d1981 */ /* 0x000962000c1e1900 */
[----:B--2---:R-:W-:Y:S01]  /*0170*/  HFMA2.MMA R6, -RZ, RZ, 0, 0 ;  /* 0x00000000ff067435 */ /* 0x004fe200000001ff */
[----:B-1----:R-:W-:-:S02]  /*0180*/  IABS R2, R64 ;  /* 0x0000004000027213 */ /* 0x002fc40000000000 */
[----:B0-----:R-:W-:Y:S02]  /*0190*/  MOV R60, UR6 ;  /* 0x00000006003c7c02 */ /* 0x001fe40008000f00 */
[----:B----4-:R-:W-:Y:S02]  /*01a0*/  MOV R4, c[0x0][0x174] ;  /* 0x00005d0000047a02 */ /* 0x010fe40000000f00 */
[----:B---3--:R-:W-:Y:S02]  /*01b0*/  IADD3 R8, RZ, -R7, RZ ;  /* 0x80000007ff087210 */ /* 0x008fe40007ffe0ff */
[----:B------:R-:W-:Y:S02]  /*01c0*/  ISETP.GE.AND P0, PT, R4, 0x1, PT ;  /* 0x000000010400780c */ /* 0x000fe40003f06270 */
[----:B------:R-:W-:Y:S01]  /*01d0*/  LOP3.LUT R4, R64, c[0x0][0x178], RZ, 0x3c, !PT ;  /* 0x00005e0040047a12 */ /* 0x000fe200078e3cff */
[----:B------:R-:W-:Y:S01]  /*01e0*/  IMAD R11, R8, R9, RZ ;  /* 0x00000009080b7224 */ /* 0x000fe200078e02ff */
[----:B------:R-:W-:-:S03]  /*01f0*/  SHF.R.S32.HI R167, RZ, 0x1f, R60 ;  /* 0x0000001fffa77819 */ /* 0x000fc6000001143c */
[----:B------:R-:W-:-:S06]  /*0200*/  IMAD.HI.U32 R7, R7, R11, R6 ;  /* 0x0000000b07077227 */ /* 0x000fcc00078e0006 */
[----:B------:R-:W-:-:S05]  /*0210*/  IMAD.HI.U32 R0, R7, R2, RZ ;  /* 0x0000000207007227 */ /* 0x000fca00078e00ff */
[----:B------:R-:W-:-:S05]  /*0220*/  IADD3 R3, -R0, RZ, RZ ;  /* 0x000000ff00037210 */ /* 0x000fca0007ffe1ff */
[----:B------:R-:W-:-:S05]  /*0230*/  IMAD R2, R9, R3, R2 ;  /* 0x0000000309027224 */ /* 0x000fca00078e0202 */
[----:B------:R-:W-:Y:S01]  /*0240*/  ISETP.GT.U32.AND P2, PT, R9, R2, PT ;  /* 0x000000020900720c */ /* 0x000fe20003f44070 */
[----:B------:R-:W-:-:S12]  /*0250*/  @!P0 EXIT ;  /* 0x000000000000894d */ /* 0x000fd80003800000 */
[----:B------:R-:W0:Y:S01]  /*0260*/  S2R R68, SR_TID.X ;  /* 0x0000000000447919 */ /* 0x000e220000002100 */
[-C--:B------:R-:W-:Y:S01]  /*0270*/  @!P2 IADD3 R2, R2, -R9.reuse, RZ ;  /* 0x800000090202a210 */ /* 0x080fe20007ffe0ff */
[----:B------:R-:W-:Y:S01]  /*0280*/  IMAD R3, R167, c[0x0][0x1b0], RZ ;  /* 0x00006c00a7037a24 */ /* 0x000fe200078e02ff */
[----:B------:R-:W-:Y:S01]  /*0290*/  ISETP.GE.AND P3, PT, R4, RZ, PT ;  /* 0x000000ff0400720c */ /* 0x000fe20003f66270 */
[C---:B------:R-:W-:Y:S01]  /*02a0*/  IMAD R11, R63.reuse, c[0x0][0x1e8], RZ ;  /* 0x00007a003f0b7a24 */ /* 0x040fe200078e02ff */
[----:B------:R-:W-:Y:S01]  /*02b0*/  ISETP.GE.U32.AND P0, PT, R2, R9, PT ;  /* 0x000000090200720c */ /* 0x000fe20003f06070 */
[----:B------:R-:W-:Y:S01]  /*02c0*/  IMAD R9, R63, c[0x0][0x1d8], RZ ;  /* 0x000076003f097a24 */ /* 0x000fe200078e02ff */
[----:B------:R-:W-:Y:S01]  /*02d0*/  ISETP.NE.AND P1, PT, RZ, c[0x0][0x178], PT ;  /* 0x00005e00ff007a0c */ /* 0x000fe20003f25270 */
[----:B------:R-:W-:Y:S01]  /*02e0*/  IMAD R13, R60, c[0x0][0x1b4], R3 ;  /* 0x00006d003c0d7a24 */ /* 0x000fe200078e0203 */
[----:B------:R-:W-:Y:S01]  /*02f0*/  @!P2 IADD3 R0, R0, 0x1, RZ ;  /* 0x000000010000a810 */ /* 0x000fe20007ffe0ff */
[----:B------:R-:W-:Y:S01]  /*0300*/  IMAD.WIDE.U32 R2, R64, c[0x0][0x1d8], RZ ;  /* 0x0000760040027a25 */ /* 0x000fe200078e00ff */
[----:B------:R-:W1:Y:S01]  /*0310*/  S2R R57, SR_LANEID ;  /* 0x0000000000397919 */ /* 0x000e620000000000 */
[----:B------:R-:W-:-:S02]  /*0320*/  MOV R54, RZ ;  /* 0x000000ff00367202 */ /* 0x000fc40000000f00 */
[C---:B------:R-:W-:Y:S02]  /*0330*/  IMAD R9, R64.reuse, c[0x0][0x1dc], R9 ;  /* 0x0000770040097a24 */ /* 0x040fe400078e0209 */
[----:B------:R-:W-:Y:S02]  /*0340*/  IMAD.WIDE.U32 R4, R64, c[0x0][0x1e8], RZ ;  /* 0x00007a0040047a25 */ /* 0x000fe400078e00ff */
[----:B------:R-:W-:Y:S02]  /*0350*/  @P0 IADD3 R0, R0, 0x1, RZ ;  /* 0x0000000100000810 */ /* 0x000fe40007ffe0ff */
[----:B------:R-:W-:Y:S01]  /*0360*/  IMAD R11, R64, c[0x0][0x1ec], R11 ;  /* 0x00007b00400b7a24 */ /* 0x000fe200078e020b */
[----:B------:R-:W-:Y:S01]  /*0370*/  IADD3 R3, R3, R9, RZ ;  /* 0x0000000903037210 */ /* 0x000fe20007ffe0ff */
[----:B------:R-:W-:Y:S01]  /*0380*/  IMAD.WIDE.U32 R6, R60, c[0x0][0x1b0], RZ ;  /* 0x00006c003c067a25 */ /* 0x000fe200078e00ff */
[----:B------:R-:W-:Y:S02]  /*0390*/  @!P3 IADD3 R0, -R0, RZ, RZ ;  /* 0x000000ff0000b210 */ /* 0x000fe40007ffe1ff */
[----:B0-----:R-:W-:-:S02]  /*03a0*/  SHF.L.U32 R59, R68, 0x4, RZ ;  /* 0x00000004443b7819 */ /* 0x001fc400000006ff */
[----:B------:R-:W-:Y:S02]  /*03b0*/  @!P1 LOP3.LUT R0, RZ, c[0x0][0x178], RZ, 0x33, !PT ;  /* 0x00005e00ff009a12 */ /* 0x000fe400078e33ff */
[----:B------:R-:W-:Y:S01]  /*03c0*/  IADD3 R9, R5, R11, RZ ;  /* 0x0000000b05097210 */ /* 0x000fe20007ffe0ff */
[C---:B------:R-:W-:Y:S01]  /*03d0*/  IMAD R5, R167.reuse, c[0x0][0x1d0], RZ ;  /* 0x00007400a7057a24 */ /* 0x040fe200078e02ff */
[----:B------:R-:W-:Y:S01]  /*03e0*/  MOV R8, R4 ;  /* 0x0000000400087202 */ /* 0x000fe20000000f00 */
[----:B------:R-:W-:Y:S01]  /*03f0*/  IMAD R11, R167, c[0x0][0x1e0], RZ ;  /* 0x00007800a70b7a24 */ /* 0x000fe200078e02ff */
[----:B------:R-:W-:Y:S01]  /*0400*/  LOP3.LUT R58, R68, 0x1f, RZ, 0xc0, !PT ;  /* 0x0000001f443a7812 */ /* 0x000fe200078ec0ff */
[C---:B------:R-:W-:Y:S01]  /*0410*/  IMAD R12, R60.reuse, c[0x0][0x1d4], R5 ;  /* 0x000075003c0c7a24 */ /* 0x040fe200078e0205 */
[----:B------:R-:W-:Y:S01]  /*0420*/  LOP3.LUT R59, R59, 0xfffffe00, RZ, 0xc0, !PT ;  /* 0xfffffe003b3b7812 */ /* 0x000fe200078ec0ff */
[----:B------:R-:W-:Y:S01]  /*0430*/  IMAD.WIDE.U32 R4, R60, c[0x0][0x1d0], R2 ;  /* 0x000074003c047a25 */ /* 0x000fe200078e0002 */
[----:B------:R-:W-:-:S02]  /*0440*/  SHF.R.S32.HI R10, RZ, 0x1f, R0 ;  /* 0x0000001fff0a7819 */ /* 0x000fc40000011400 */
[----:B------:R-:W-:Y:S01]  /*0450*/  IADD3 R7, R7, R13, RZ ;  /* 0x0000000d07077210 */ /* 0x000fe20007ffe0ff */
[----:B------:R-:W-:Y:S01]  /*0460*/  IMAD.WIDE.U32 R8, R60, c[0x0][0x1e0], R8 ;  /* 0x000078003c087a25 */ /* 0x000fe200078e0008 */
[----:B------:R-:W-:-:S03]  /*0470*/  LOP3.LUT R56, R59, R58, RZ, 0xfc, !PT ;  /* 0x0000003a3b387212 */ /* 0x000fc600078efcff */
[----:B------:R-:W-:Y:S01]  /*0480*/  IMAD R13, R60, c[0x0][0x1e4], R11 ;  /* 0x000079003c0d7a24 */ /* 0x000fe200078e020b */
[----:B------:R-:W-:Y:S01]  /*0490*/  SHF.R.S32.HI R55, RZ, 0x1f, R56 ;  /* 0x0000001fff377819 */ /* 0x000fe20000011438 */
[----:B------:R-:W-:Y:S01]  /*04a0*/  IMAD R11, R10, c[0x0][0x1c8], RZ ;  /* 0x000072000a0b7a24 */ /* 0x000fe200078e02ff */
[----:B------:R-:W-:Y:S01]  /*04b0*/  IADD3 R17, P0, R56, R4, RZ ;  /* 0x0000000438117210 */ /* 0x000fe20007f1e0ff */
[----:B------:R-:W-:Y:S01]  /*04c0*/  IMAD.WIDE.U32 R2, R0, c[0x0][0x1c8], R6 ;  /* 0x0000720000027a25 */ /* 0x000fe200078e0006 */
[----:B------:R-:W-:Y:S02]  /*04d0*/  IADD3 R80, P1, R56, R8, RZ ;  /* 0x0000000838507210 */ /* 0x000fe40007f3e0ff */
[C---:B------:R-:W-:Y:S01]  /*04e0*/  IADD3.X R4, R55.reuse, R5, R12, P0, !PT ;  /* 0x0000000537047210 */ /* 0x040fe200007fe40c */
[----:B------:R-:W-:Y:S01]  /*04f0*/  IMAD R11, R0, c[0x0][0x1cc], R11 ;  /* 0x00007300000b7a24 */ /* 0x000fe200078e020b */
[----:B------:R-:W-:Y:S02]  /*0500*/  IADD3.X R5, R55, R9, R13, P1, !PT ;  /* 0x0000000937057210 */ /* 0x000fe40000ffe40d */
[----:B------:R-:W-:-:S02]  /*0510*/  LEA R16, P1, R17, c[0x0][0x240], 0x1 ;  /* 0x0000900011107a11 */ /* 0x000fc400078208ff */
[----:B------:R-:W-:Y:S02]  /*0520*/  LEA R53, P0, R2, c[0x0][0x230], 0x1 ;  /* 0x00008c0002357a11 */ /* 0x000fe400078008ff */
[----:B------:R-:W-:Y:S02]  /*0530*/  IADD3 R3, R3, R11, RZ ;  /* 0x0000000b03037210 */ /* 0x000fe40007ffe0ff */
[----:B------:R-:W-:Y:S02]  /*0540*/  LEA R9, P2, R80, c[0x0][0x248], 0x1 ;  /* 0x0000920050097a11 */ /* 0x000fe400078408ff */
[----:B------:R-:W-:Y:S02]  /*0550*/  LEA.HI.X R17, R17, c[0x0][0x244], R4, 0x1, P1 ;  /* 0x0000910011117a11 */ /* 0x000fe400008f0c04 */
[----:B------:R-:W-:Y:S02]  /*0560*/  LEA.HI.X R52, R2, c[0x0][0x234], R3, 0x1, P0 ;  /* 0x00008d0002347a11 */ /* 0x000fe400000f0c03 */
[----:B-1----:R-:W-:-:S02]  /*0570*/  LEA.HI.X R80, R80, c[0x0][0x24c], R5, 0x1, P2 ;  /* 0x0000930050507a11 */ /* 0x002fc400010f0c05 */
.L_x_1515:
[----:B------:R-:W-:Y:S01]  /*0580*/  BAR.SYNC.DEFER_BLOCKING 0x0 ;  /* 0x0000000000007b1d */ /* 0x000fe20000010000 */
[----:B------:R-:W-:-:S02]  /*0590*/  MOV R51, 0xfffffe00 ;  /* 0xfffffe0000337802 */ /* 0x000fc40000000f00 */
[----:B------:R-:W-:Y:S02]  /*05a0*/  PRMT R3, RZ, 0x7610, R3 ;  /* 0x00007610ff037816 */ /* 0x000fe40000000003 */
[C-C-:B------:R-:W-:Y:S01]  /*05b0*/  LOP3.LUT R28, R59.reuse, 0x20, R58.reuse, 0xfe, !PT ;  /* 0x000000203b1c7812 */ /* 0x140fe200078efe3a */
[----:B------:R-:W-:Y:S01]  /*05c0*/  IMAD R51, R54, R51, c[0x0][0x168] ;  /* 0x00005a0036337624 */ /* 0x000fe200078e0233 */
[C-C-:B------:R-:W-:Y:S02]  /*05d0*/  LOP3.LUT R30, R59.reuse, 0x40, R58.reuse, 0xfe, !PT ;  /* 0x000000403b1e7812 */ /* 0x140fe400078efe3a */
[C-C-:B------:R-:W-:Y:S02]  /*05e0*/  LOP3.LUT R32, R59.reuse, 0x60, R58.reuse, 0xfe, !PT ;  /* 0x000000603b207812 */ /* 0x140fe400078efe3a */
[----:B------:R-:W-:Y:S02]  /*05f0*/  ISETP.GE.AND P0, PT, R56, R51, PT ;  /* 0x000000333800720c */ /* 0x000fe40003f06270 */
[----:B------:R-:W-:-:S02]  /*0600*/  LOP3.LUT R34, R59, 0x80, R58, 0xfe, !PT ;  /* 0x000000803b227812 */ /* 0x000fc400078efe3a */
[----:B------:R-:W-:Y:S02]  /*0610*/  LOP3.LUT R36, R59, 0xa0, R58, 0xfe, !PT ;  /* 0x000000a03b247812 */ /* 0x000fe400078efe3a */
[-C--:B------:R-:W-:Y:S02]  /*0620*/  ISETP.GE.AND P1, PT, R30, R51.reuse, PT ;  /* 0x000000331e00720c */ /* 0x080fe40003f26270 */
[----:B------:R-:W-:-:S05]  /*0630*/  ISETP.GE.AND P2, PT, R32, R51, PT ;  /* 0x000000332000720c */ /* 0x000fca0003f46270 */
[----:B------:R-:W2:Y:S01]  /*0640*/  @!P0 LDG.E.U16 R3, [R16.64] ;  /* 0x0000000410038981 */ /* 0x000ea2000c1e1500 */
[-C--:B------:R-:W-:Y:S02]  /*0650*/  ISETP.GE.AND P0, PT, R28, R51.reuse, PT ;  /* 0x000000331c00720c */ /* 0x080fe40003f06270 */
[-C--:B------:R-:W-:Y:S02]  /*0660*/  ISETP.GE.AND P3, PT, R34, R51.reuse, PT ;  /* 0x000000332200720c */ /* 0x080fe40003f66270 */
[----:B------:R-:W-:Y:S02]  /*0670*/  ISETP.GE.AND P4, PT, R36, R51, PT ;  /* 0x000000332400720c */ /* 0x000fe40003f86270 */
[----:B------:R-:W-:Y:S02]  /*0680*/  PRMT R0, RZ, 0x7610, R0 ;  /* 0x00007610ff007816 */ /* 0x000fe40000000000 */
[----:B0-----:R-:W-:Y:S02]  /*0690*/  PRMT R5, RZ, 0x7610, R5 ;  /* 0x00007610ff057816 */ /* 0x001fe40000000005 */
[----:B------:R-:W-:-:S02]  /*06a0*/  PRMT R2, RZ, 0x7610, R2 ;  /* 0x00007610ff027816 */ /* 0x000fc40000000002 */
[----:B------:R-:W-:Y:S01]  /*06b0*/  PRMT R7, RZ, 0x7610, R7 ;  /* 0x00007610ff077816 */ /* 0x000fe20000000007 */
[----:B------:R-:W3:Y:S01]  /*06c0*/  @!P0 LDG.E.U16 R0, [R16.64+0x40] ;  /* 0x0000400410008981 */ /* 0x000ee2000c1e1500 */
[C---:B------:R-:W-:Y:S02]  /*06d0*/  LOP3.LUT R38, R59.reuse, 0xc0, R58, 0xfe, !PT ;  /* 0x000000c03b267812 */ /* 0x040fe400078efe3a */
[----:B------:R-:W-:Y:S01]  /*06e0*/  PRMT R4, RZ, 0x7610, R4 ;  /* 0x00007610ff047816 */ /* 0x000fe20000000004 */
[----:B------:R-:W4:Y:S01]  /*06f0*/  @!P1 LDG.E.U16 R5, [R16.64+0x80] ;  /* 0x0000800410059981 */ /* 0x000f22000c1e1500 */
[C-C-:B------:R-:W-:Y:S02]  /*0700*/  LOP3.LUT R40, R59.reuse, 0xe0, R58.reuse, 0xfe, !PT ;  /* 0x000000e03b287812 */ /* 0x140fe400078efe3a */
[C-C-:B------:R-:W-:Y:S01]  /*0710*/  LOP3.LUT R42, R59.reuse, 0x100, R58.reuse, 0xfe, !PT ;  /* 0x000001003b2a7812 */ /* 0x140fe200078efe3a */
[----:B------:R-:W4:Y:S01]  /*0720*/  @!P2 LDG.E.U16 R2, [R16.64+0xc0] ;  /* 0x0000c0041002a981 */ /* 0x000f22000c1e1500 */
[----:B------:R-:W-:-:S02]  /*0730*/  LOP3.LUT R44, R59, 0x120, R58, 0xfe, !PT ;  /* 0x000001203b2c7812 */ /* 0x000fc400078efe3a */
[-C--:B------:R-:W-:Y:S01]  /*0740*/  ISETP.GE.AND P0, PT, R38, R51.reuse, PT ;  /* 0x000000332600720c */ /* 0x080fe20003f06270 */
[----:B------:R-:W4:Y:S01]  /*0750*/  @!P3 LDG.E.U16 R7, [R16.64+0x100] ;  /* 0x000100041007b981 */ /* 0x000f22000c1e1500 */
[----:B------:R-:W-:Y:S02]  /*0760*/  LOP3.LUT R66, R59, 0x140, R58, 0xfe, !PT ;  /* 0x000001403b427812 */ /* 0x000fe400078efe3a */
        /* <DEDUP_REMOVED lines=10> */
[C---:B------:R-:W-:Y:S02]  /*0810*/  LOP3.LUT R70, R59.reuse, 0x160, R58, 0xfe, !PT ;  /* 0x000001603b467812 */ /* 0x040fe400078efe3a */
[----:B------:R-:W-:Y:S01]  /*0820*/  PRMT R14, RZ, 0x7610, R14 ;  /* 0x00007610ff0e7816 */ /* 0x000fe2000000000e */
[----:B------:R-:W4:Y:S01]  /*0830*/  @!P1 LDG.E.U16 R8, [R16.64+0x1c0] ;  /* 0x0001c00410089981 */ /* 0x000f22000c1e1500 */
[----:B------:R-:W-:-:S02]  /*0840*/  LOP3.LUT R72, R59, 0x180, R58, 0xfe, !PT ;  /* 0x000001803b487812 */ /* 0x000fc400078efe3a */
[C-C-:B------:R-:W-:Y:S01]  /*0850*/  LOP3.LUT R74, R59.reuse, 0x1a0, R58.reuse, 0xfe, !PT ;  /* 0x000001a03b4a7812 */ /* 0x140fe200078efe3a */
[----:B------:R-:W4:Y:S01]  /*0860*/  @!P2 LDG.E.U16 R10, [R16.64+0x200] ;  /* 0x00020004100aa981 */ /* 0x000f22000c1e1500 */
[C-C-:B------:R-:W-:Y:S02]  /*0870*/  LOP3.LUT R76, R59.reuse, 0x1c0, R58.reuse, 0xfe, !PT ;  /* 0x000001c03b4c7812 */ /* 0x140fe400078efe3a */
[-C--:B------:R-:W-:Y:S01]  /*0880*/  ISETP.GE.AND P0, PT, R70, R51.reuse, PT ;  /* 0x000000334600720c */ /* 0x080fe20003f06270 */
[----:B------:R-:W4:Y:S01]  /*0890*/  @!P3 LDG.E.U16 R12, [R16.64+0x240] ;  /* 0x00024004100cb981 */ /* 0x000f22000c1e1500 */
[----:B------:R-:W-:Y:S02]  /*08a0*/  LOP3.LUT R78, R59, 0x1e0, R58, 0xfe, !PT ;  /* 0x000001e03b4e7812 */ /* 0x000fe400078efe3a */
        /* <DEDUP_REMOVED lines=15> */
[----:B------:R-:W-:-:S02]  /*09a0*/  ISETP.GE.AND P1, PT, R28, R51, PT ;  /* 0x000000331c00720c */ /* 0x000fc40003f26270 */
[C---:B------:R-:W-:Y:S02]  /*09b0*/  IADD3 R28, R57.reuse, 0x20, RZ ;  /* 0x00000020391c7810 */ /* 0x040fe40007ffe0ff */
[-C--:B------:R-:W-:Y:S02]  /*09c0*/  ISETP.GE.AND P0, PT, R30, R51.reuse, PT ;  /* 0x000000331e00720c */ /* 0x080fe40003f06270 */
[----:B------:R-:W-:Y:S02]  /*09d0*/  ISETP.GE.AND P2, PT, R32, R51, PT ;  /* 0x000000332000720c */ /* 0x000fe40003f46270 */
[C---:B------:R-:W-:Y:S02]  /*09e0*/  IADD3 R30, R57.reuse, 0x40, RZ ;  /* 0x00000040391e7810 */ /* 0x040fe40007ffe0ff */
[-C--:B------:R-:W-:Y:S02]  /*09f0*/  LEA.HI.SX32 R28, R28, R57.reuse, 0x1b ;  /* 0x000000391c1c7211 */ /* 0x080fe400078fdaff */
[----:B------:R-:W-:-:S02]  /*0a00*/  LEA.HI.SX32 R50, R57, R57, 0x1b ;  /* 0x0000003939327211 */ /* 0x000fc400078fdaff */
[-C--:B------:R-:W-:Y:S02]  /*0a10*/  ISETP.GE.AND P4, PT, R34, R51.reuse, PT ;  /* 0x000000332200720c */ /* 0x080fe40003f86270 */
[C---:B------:R-:W-:Y:S02]  /*0a20*/  IADD3 R32, R57.reuse, 0x60, RZ ;  /* 0x0000006039207810 */ /* 0x040fe40007ffe0ff */
[----:B------:R-:W-:Y:S02]  /*0a30*/  ISETP.GE.AND P6, PT, R36, R51, PT ;  /* 0x000000332400720c */ /* 0x000fe40003fc6270 */
[C---:B------:R-:W-:Y:S02]  /*0a40*/  IADD3 R34, R57.reuse, 0x80, RZ ;  /* 0x0000008039227810 */ /* 0x040fe40007ffe0ff */
[----:B------:R-:W-:Y:S02]  /*0a50*/  IADD3 R36, R57, 0xa0, RZ ;  /* 0x000000a039247810 */ /* 0x000fe40007ffe0ff */
[----:B------:R-:W-:-:S02]  /*0a60*/  LEA.HI.SX32 R30, R30, R57, 0x1b ;  /* 0x000000391e1e7211 */ /* 0x000fc400078fdaff */
[----:B------:R-:W-:Y:S02]  /*0a70*/  SHF.L.U32 R49, R28, 0x1, RZ ;  /* 0x000000011c317819 */ /* 0x000fe400000006ff */
[----:B------:R-:W-:Y:S02]  /*0a80*/  SHF.L.U32 R50, R50, 0x1, RZ ;  /* 0x0000000132327819 */ /* 0x000fe400000006ff */
[-C--:B------:R-:W-:Y:S02]  /*0a90*/  LEA.HI.SX32 R32, R32, R57.reuse, 0x1b ;  /* 0x0000003920207211 */ /* 0x080fe400078fdaff */
[----:B------:R-:W-:Y:S02]  /*0aa0*/  IADD3 R28, R57, 0xc0, RZ ;  /* 0x000000c0391c7810 */ /* 0x000fe40007ffe0ff */
[-C--:B------:R-:W-:Y:S02]  /*0ab0*/  LEA.HI.SX32 R34, R34, R57.reuse, 0x1b ;  /* 0x0000003922227211 */ /* 0x080fe400078fdaff */
[----:B------:R-:W-:-:S02]  /*0ac0*/  LEA.HI.SX32 R36, R36, R57, 0x1b ;  /* 0x0000003924247211 */ /* 0x000fc400078fdaff */
[----:B------:R-:W-:Y:S02]  /*0ad0*/  SHF.L.U32 R48, R30, 0x1, RZ ;  /* 0x000000011e307819 */ /* 0x000fe400000006ff */
[----:B------:R-:W-:Y:S02]  /*0ae0*/  SHF.L.U32 R47, R32, 0x1, RZ ;  /* 0x00000001202f7819 */ /* 0x000fe400000006ff */
[----:B------:R-:W-:Y:S02]  /*0af0*/  LEA.HI.SX32 R28, R28, R57, 0x1b ;  /* 0x000000391c1c7211 */ /* 0x000fe400078fdaff */
[----:B------:R-:W-:Y:S02]  /*0b00*/  SHF.L.U32 R46, R34, 0x1, RZ ;  /* 0x00000001222e7819 */ /* 0x000fe400000006ff */
[----:B------:R-:W-:Y:S02]  /*0b10*/  SHF.L.U32 R45, R36, 0x1, RZ ;  /* 0x00000001242d7819 */ /* 0x000fe400000006ff */
[----:B------:R-:W-:-:S02]  /*0b20*/  IADD3 R30, R57, 0xe0, RZ ;  /* 0x000000e0391e7810 */ /* 0x000fc40007ffe0ff */
[C---:B------:R-:W-:Y:S02]  /*0b30*/  IADD3 R32, R57.reuse, 0x100, RZ ;  /* 0x0000010039207810 */ /* 0x040fe40007ffe0ff */
[C---:B------:R-:W-:Y:S02]  /*0b40*/  IADD3 R34, R57.reuse, 0x120, RZ ;  /* 0x0000012039227810 */ /* 0x040fe40007ffe0ff */
[----:B------:R-:W-:Y:S02]  /*0b50*/  SHF.L.U32 R43, R28, 0x1, RZ ;  /* 0x000000011c2b7819 */ /* 0x000fe400000006ff */
[----:B------:R-:W-:Y:S02]  /*0b60*/  IADD3 R36, R57, 0x140, RZ ;  /* 0x0000014039247810 */ /* 0x000fe40007ffe0ff */
[-C--:B------:R-:W-:Y:S02]  /*0b70*/  LEA.HI.SX32 R30, R30, R57.reuse, 0x1b ;  /* 0x000000391e1e7211 */ /* 0x080fe400078fdaff */
[----:B------:R-:W-:-:S02]  /*0b80*/  LEA.HI.SX32 R32, R32, R57, 0x1b ;  /* 0x0000003920207211 */ /* 0x000fc400078fdaff */
[-C--:B------:R-:W-:Y:S02]  /*0b90*/  LEA.HI.SX32 R34, R34, R57.reuse, 0x1b ;  /* 0x0000003922227211 */ /* 0x080fe400078fdaff */
[----:B------:R-:W-:Y:S02]  /*0ba0*/  LEA.HI.SX32 R35, R36, R57, 0x1b ;  /* 0x0000003924237211 */ /* 0x000fe400078fdaff */
[----:B------:R-:W-:Y:S02]  /*0bb0*/  IADD3 R28, R57, 0x1c0, RZ ;  /* 0x000001c0391c7810 */ /* 0x000fe40007ffe0ff */
[----:B------:R-:W-:Y:S02]  /*0bc0*/  SHF.L.U32 R41, R30, 0x1, RZ ;  /* 0x000000011e297819 */ /* 0x000fe400000006ff */
[----:B------:R-:W-:Y:S02]  /*0bd0*/  SHF.L.U32 R39, R32, 0x1, RZ ;  /* 0x0000000120277819 */ /* 0x000fe400000006ff */
[----:B------:R-:W-:-:S02]  /*0be0*/  SHF.L.U32 R37, R34, 0x1, RZ ;  /* 0x0000000122257819 */ /* 0x000fc400000006ff */
[----:B------:R-:W-:Y:S02]  /*0bf0*/  SHF.L.U32 R35, R35, 0x1, RZ ;  /* 0x0000000123237819 */ /* 0x000fe400000006ff */
[----:B------:R-:W-:-:S04]  /*0c00*/  LEA.HI.SX32 R27, R28, R57, 0x1b ;  /* 0x000000391c1b7211 */ /* 0x000fc800078fdaff */
[----:B------:R-:W-:Y:S02]  /*0c10*/  SHF.L.U32 R27, R27, 0x1, RZ ;  /* 0x000000011b1b7819 */ /* 0x000fe400000006ff */
[-C--:B------:R-:W-:Y:S02]  /*0c20*/  ISETP.GE.AND P5, PT, R38, R51.reuse, PT ;  /* 0x000000332600720c */ /* 0x080fe40003fa6270 */
[----:B------:R-:W-:Y:S02]  /*0c30*/  ISETP.GE.AND P3, PT, R40, R51, PT ;  /* 0x000000332800720c */ /* 0x000fe40003f66270 */
[----:B------:R-:W-:Y:S01]  /*0c40*/  PRMT R28, RZ, 0x7610, R28 ;  /* 0x00007610ff1c7816 */ /* 0x000fe2000000001c */
[----:B--2---:R-:W-:Y:S04]  /*0c50*/  STS.U16 [R50], R3 ;  /* 0x0000000332007388 */ /* 0x004fe80000000400 */
[----:B---3--:R0:W-:Y:S04]  /*0c60*/  STS.U16 [R49+0x40], R0 ;  /* 0x0000400031007388 */ /* 0x0081e80000000400 */
[----:B----4-:R-:W-:Y:S04]  /*0c70*/  STS.U16 [R48+0x80], R5 ;  /* 0x0000800530007388 */ /* 0x010fe80000000400 */
        /* <DEDUP_REMOVED lines=8> */
[----:B0-----:R-:W-:Y:S01]  /*0d00*/  IADD3 R4, R57, 0x1a0, RZ ;  /* 0x000001a039047810 */ /* 0x001fe20007ffe0ff */
[----:B------:R0:W-:Y:S03]  /*0d10*/  STS.U16 [R43+0x180], R6 ;  /* 0x000180062b007388 */ /* 0x0001e60000000400 */
[----:B------:R-:W-:-:S02]  /*0d20*/  LEA.HI.SX32 R4, R4, R57, 0x1b ;  /* 0x0000003904047211 */ /* 0x000fc400078fdaff */
[C---:B------:R-:W-:Y:S01]  /*0d30*/  SHF.L.U32 R0, R57.reuse, 0x4, RZ ;  /* 0x0000000439007819 */ /* 0x040fe200000006ff */
[----:B------:R1:W-:Y:S01]  /*0d40*/  STS.U16 [R41+0x1c0], R8 ;  /* 0x0001c00829007388 */ /* 0x0003e20000000400 */
[----:B------:R-:W-:Y:S02]  /*0d50*/  SHF.L.U32 R31, R2, 0x1, RZ ;  /* 0x00000001021f7819 */ /* 0x000fe400000006ff */
[----:B0-----:R-:W-:Y:S01]  /*0d60*/  IADD3 R6, R57, 0x1e0, RZ ;  /* 0x000001e039067810 */ /* 0x001fe20007ffe0ff */
[----:B------:R0:W-:Y:S01]  /*0d70*/  STS.U16 [R39+0x200], R10 ;  /* 0x0002000a27007388 */ /* 0x0001e20000000400 */
[----:B------:R-:W-:Y:S02]  /*0d80*/  SHF.L.U32 R29, R4, 0x1, RZ ;  /* 0x00000001041d7819 */ /* 0x000fe400000006ff */
[----:B------:R-:W-:Y:S01]  /*0d90*/  LEA.HI.SX32 R6, R6, R57, 0x1b ;  /* 0x0000003906067211 */ /* 0x000fe200078fdaff */
[----:B------:R2:W-:Y:S01]  /*0da0*/  STS.U16 [R37+0x240], R12 ;  /* 0x0002400c25007388 */ /* 0x0005e20000000400 */
[----:B------:R-:W-:-:S02]  /*0db0*/  LEA.HI.SX32 R23, R0, R0, 0x1b ;  /* 0x0000000000177211 */ /* 0x000fc400078fdaff */
[----:B------:R-:W-:Y:S01]  /*0dc0*/  SHF.L.U32 R25, R6, 0x1, RZ ;  /* 0x0000000106197819 */ /* 0x000fe200000006ff */
[----:B------:R3:W-:Y:S01]  /*0dd0*/  STS.U16 [R35+0x280], R14 ;  /* 0x0002800e23007388 */ /* 0x0007e20000000400 */
[----:B------:R-:W-:-:S03]  /*0de0*/  SHF.L.U32 R23, R23, 0x1, RZ ;  /* 0x0000000117177819 */ /* 0x000fc600000006ff */
        /* <DEDUP_REMOVED lines=23> */
[----:B------:R-:W-:Y:S02]  /*0f60*/  MOV R2, R9 ;  /* 0x0000000900027202 */ /* 0x000fe40000000f00 */
[----:B------:R-:W-:Y:S01]  /*0f70*/  MOV R3, R80 ;  /* 0x0000005000037202 */ /* 0x000fe20000000f00 */
[----:B------:R-:W-:Y:S01]  /*0f80*/  BAR.SYNC.DEFER_BLOCKING 0x0 ;  /* 0x0000000000007b1d */ /* 0x000fe20000010000 */
[----:B------:R-:W-:Y:S02]  /*0f90*/  PRMT R0, RZ, 0x7610, R0 ;  /* 0x00007610ff007816 */ /* 0x000fe40000000000 */
[----:B------:R-:W-:Y:S02]  /*0fa0*/  PRMT R7, RZ, 0x7610, R7 ;  /* 0x00007610ff077816 */ /* 0x000fe40000000007 */
[----:B------:R-:W-:Y:S02]  /*0fb0*/  PRMT R9, RZ, 0x7610, R9 ;  /* 0x00007610ff097816 */ /* 0x000fe40000000009 */
[----:B------:R-:W-:-:S02]  /*0fc0*/  PRMT R6, RZ, 0x7610, R6 ;  /* 0x00007610ff067816 */ /* 0x000fc40000000006 */
[----:B-1----:R-:W-:Y:S02]  /*0fd0*/  PRMT R8, RZ, 0x7610, R8 ;  /* 0x00007610ff087816 */ /* 0x002fe40000000008 */
[----:B0-----:R-:W-:Y:S02]  /*0fe0*/  PRMT R10, RZ, 0x7610, R10 ;  /* 0x00007610ff0a7816 */ /* 0x001fe4000000000a */
[----:B------:R-:W-:Y:S02]  /*0ff0*/  PRMT R5, RZ, 0x7610, R5 ;  /* 0x00007610ff057816 */ /* 0x000fe40000000005 */
[----:B--2---:R-:W-:Y:S01]  /*1000*/  PRMT R12, RZ, 0x7610, R12 ;  /* 0x00007610ff0c7816 */ /* 0x004fe2000000000c */
        /* <DEDUP_REMOVED lines=16> */
[----:B------:R-:W2:Y:S01]  /*1110*/  @!P1 LDG.E.U16 R12, [R2.64+0x200] ;  /* 0x00020004020c9981 */ /* 0x000ea2000c1e1500 */
[----:B------:R-:W-:Y:S02]  /*1120*/  ISETP.GE.AND P1, PT, R78, R51, PT ;  /* 0x000000334e00720c */ /* 0x000fe40003f26270 */
[----:B---3--:R-:W-:Y:S02]  /*1130*/  PRMT R14, RZ, 0x7610, R14 ;  /* 0x00007610ff0e7816 */ /* 0x008fe4000000000e */
[----:B----4-:R-:W-:Y:S02]  /*1140*/  PRMT R18, RZ, 0x7610, R18 ;  /* 0x00007610ff127816 */ /* 0x010fe40000000012 */
[----:B------:R-:W-:Y:S02]  /*1150*/  PRMT R20, RZ, 0x7610, R20 ;  /* 0x00007610ff147816 */ /* 0x000fe40000000014 */
[----:B------:R-:W-:Y:S01]  /*1160*/  PRMT R22, RZ, 0x7610, R22 ;  /* 0x00007610ff167816 */ /* 0x000fe20000000016 */
[----:B------:R-:W3:Y:S01]  /*1170*/  @!P0 LDG.E.U16 R14, [R2.64+0x240] ;  /* 0x00024004020e8981 */ /* 0x000ee2000c1e1500 */
[----:B------:R-:W-:-:S02]  /*1180*/  PRMT R24, RZ, 0x7610, R24 ;  /* 0x00007610ff187816 */ /* 0x000fc40000000018 */
[----:B------:R-:W-:Y:S01]  /*1190*/  PRMT R26, RZ, 0x7610, R26 ;  /* 0x00007610ff1a7816 */ /* 0x000fe2000000001a */
[----:B------:R-:W4:Y:S04]  /*11a0*/  @!P4 LDG.E.U16 R18, [R2.64+0x280] ;  /* 0x000280040212c981 */ /* 0x000f28000c1e1500 */
[----:B------:R-:W3:Y:S04]  /*11b0*/  @!P6 LDG.E.U16 R20, [R2.64+0x2c0] ;  /* 0x0002c0040214e981 */ /* 0x000ee8000c1e1500 */
[----:B------:R-:W3:Y:S04]  /*11c0*/  @!P5 LDG.E.U16 R22, [R2.64+0x300] ;  /* 0x000300040216d981 */ /* 0x000ee8000c1e1500 */
[----:B------:R-:W3:Y:S04]  /*11d0*/  @!P3 LDG.E.U16 R24, [R2.64+0x340] ;  /* 0x000340040218b981 */ /* 0x000ee8000c1e1500 */
[----:B------:R-:W3:Y:S04]  /*11e0*/  @!P2 LDG.E.U16 R26, [R2.64+0x380] ;  /* 0x00038004021aa981 */ /* 0x000ee8000c1e1500 */
[----:B------:R-:W4:Y:S01]  /*11f0*/  @!P1 LDG.E.U16 R28, [R2.64+0x3c0] ;  /* 0x0003c004021c9981 */ /* 0x000f22000c1e1500 */
[----:B------:R-:W-:Y:S01]  /*1200*/  ULDC.U8 UR6, c[0x0][0x17e] ;  /* 0x00005f8000067ab9 */ /* 0x000fe20000000000 */
[----:B------:R-:W-:Y:S01]  /*1210*/  MOV R21, c[0x0][0x16c] ;  /* 0x00005b0000157a02 */ /* 0x000fe20000000f00 */
[----:B------:R-:W-:Y:S03]  /*1220*/  BSSY B0, `(.L_x_1476) ;  /* 0x0000059000007945 */ /* 0x000fe60003800000 */
[----:B------:R-:W-:Y:S01]  /*1230*/  ISETP.GE.AND P6, PT, R21, 0x1, PT ;  /* 0x000000011500780c */ /* 0x000fe20003fc6270 */
[----:B--2---:R-:W-:Y:S04]  /*1240*/  STS.U16 [R50], R5 ;  /* 0x0000000532007388 */ /* 0x004fe80000000400 */
        /* <DEDUP_REMOVED lines=8> */
[----:B---3--:R-:W-:Y:S04]  /*12d0*/  STS.U16 [R37+0x240], R14 ;  /* 0x0002400e25007388 */ /* 0x008fe80000000400 */
[----:B----4-:R-:W-:Y:S04]  /*12e0*/  STS.U16 [R35+0x280], R18 ;  /* 0x0002801223007388 */ /* 0x010fe80000000400 */
        /* <DEDUP_REMOVED lines=76> */
.L_x_1477:
[----:B------:R-:W-:Y:S05]  /*17b0*/  BSYNC B0 ;  /* 0x0000000000007941 */ /* 0x000fea0003800000 */
.L_x_1476:
        /* <DEDUP_REMOVED lines=36> */
.L_x_1479:
[----:B------:R-:W-:Y:S05]  /*1a00*/  BSYNC B0 ;  /* 0x0000000000007941 */ /* 0x000fea0003800000 */
.L_x_1478:
        /* <DEDUP_REMOVED lines=38> */
.L_x_1481:
[----:B------:R-:W-:Y:S05]  /*1c70*/  BSYNC B0 ;  /* 0x0000000000007941 */ /* 0x000fea0003800000 */
.L_x_1480:
        /* <DEDUP_REMOVED lines=36> */
.L_x_1483:
[----:B------:R-:W-:Y:S05]  /*1ec0*/  BSYNC B0 ;  /* 0x0000000000007941 */ /* 0x000fea0003800000 */
.L_x_1482:
        /* <DEDUP_REMOVED lines=38> */
.L_x_1485:
[----:B------:R-:W-:Y:S05]  /*2130*/  BSYNC B0 ;  /* 0x0000000000007941 */ /* 0x000fea0003800000 */
.L_x_1484:
        /* <DEDUP_REMOVED lines=36> */
.L_x_1487:
[----:B------:R-:W-:Y:S05]  /*2380*/  BSYNC B0 ;  /* 0x0000000000007941 */ /* 0x000fea0003800000 */
.L_x_1486:
        /* <DEDUP_REMOVED lines=38> */
.L_x_1489:
[----:B------:R-:W-:Y:S05]  /*25f0*/  BSYNC B0 ;  /* 0x0000000000007941 */ /* 0x000fea0003800000 */
.L_x_1488:
        /* <DEDUP_REMOVED lines=37> */
.L_x_1491:
[----:B------:R-:W-:Y:S05]  /*2850*/  BSYNC B0 ;  /* 0x0000000000007941 */ /* 0x000fea0003800000 */
.L_x_1490:
        /* <DEDUP_REMOVED lines=42> */
.L_x_1493:
[----:B------:R-:W-:Y:S05]  /*2b00*/  BSYNC B0 ;  /* 0x0000000000007941 */ /* 0x000fea0003800000 */
.L_x_1492:
        /* <DEDUP_REMOVED lines=40> */
.L_x_1495:
[----:B------:R-:W-:Y:S05]  /*2d90*/  BSYNC B0 ;  /* 0x0000000000007941 */ /* 0x000fea0003800000 */
.L_x_1494:
        /* <DEDUP_REMOVED lines=46> */
.L_x_1497:
[----:B------:R-:W-:Y:S05]  /*3080*/  BSYNC B0 ;  /* 0x0000000000007941 */ /* 0x000fea0003800000 */
.L_x_1496:
        /* <DEDUP_REMOVED lines=33> */
.L_x_1499:
[----:B------:R-:W-:Y:S05]  /*32a0*/  BSYNC B0 ;  /* 0x0000000000007941 */ /* 0x000fea0003800000 */
.L_x_1498:
        /* <DEDUP_REMOVED lines=33> */
.L_x_1501:
[----:B------:R-:W-:Y:S05]  /*34c0*/  BSYNC B0 ;  /* 0x0000000000007941 */ /* 0x000fea0003800000 */
.L_x_1500:
        /* <DEDUP_REMOVED lines=33> */
.L_x_1503:
[----:B------:R-:W-:Y:S05]  /*36e0*/  BSYNC B0 ;  /* 0x0000000000007941 */ /* 0x000fea0003800000 */
.L_x_1502:
        /* <DEDUP_REMOVED lines=33> */
.L_x_1505:
[----:B------:R-:W-:Y:S05]  /*3900*/  BSYNC B0 ;  /* 0x0000000000007941 */ /* 0x000fea0003800000 */
.L_x_1504:
        /* <DEDUP_REMOVED lines=33> */
.L_x_1507:
[----:B------:R-:W-:Y:S05]  /*3b20*/  BSYNC B0 ;  /* 0x0000000000007941 */ /* 0x000fea0003800000 */
.L_x_1506:
        /* <DEDUP_REMOVED lines=20> */
.L_x_1511:
        /* <DEDUP_REMOVED lines=12> */
[----:B------:R-:W-:Y:S01]  /*3d30*/  MOV R51, 0xfffffe00 ;  /* 0xfffffe0000337802 */ /* 0x000fe20000000f00 */
[----:B------:R-:W-:Y:S01]  /*3d40*/  IMAD R12, R14, c[0x0][0x1c0], RZ ;  /* 0x000070000e0c7a24 */ /* 0x000fe200078e02ff */
[----:B------:R-:W-:Y:S02]  /*3d50*/  IADD3 R6, R59, R56, RZ ;  /* 0x000000383b067210 */ /* 0x000fe40007ffe0ff */
[----:B------:R-:W-:Y:S01]  /*3d60*/  PRMT R135, RZ, 0x7610, R135 ;  /* 0x00007610ff877816 */ /* 0x000fe20000000087 */
[----:B------:R-:W-:Y:S01]  /*3d70*/  IMAD R51, R54, R51, c[0x0][0x168] ;  /* 0x00005a0036337624 */ /* 0x000fe200078e0233 */
[C---:B------:R-:W-:Y:S01]  /*3d80*/  IADD3 R10, R6.reuse, 0x20, RZ ;  /* 0x00000020060a7810 */ /* 0x040fe20007ffe0ff */
[----:B------:R-:W-:Y:S01]  /*3d90*/  IMAD R13, R113, c[0x0][0x1c4], R12 ;  /* 0x00007100710d7a24 */ /* 0x000fe200078e020c */
[----:B------:R-:W-:Y:S02]  /*3da0*/  IADD3 R11, R6, 0x40, RZ ;  /* 0x00000040060b7810 */ /* 0x000fe40007ffe0ff */
[----:B------:R-:W-:-:S02]  /*3db0*/  SHF.L.U32 R20, R51, 0x1, RZ ;  /* 0x0000000133147819 */ /* 0x000fc400000006ff */
[--C-:B------:R-:W-:Y:S02]  /*3dc0*/  SHF.R.S32.HI R7, RZ, 0x1f, R6.reuse ;  /* 0x0000001fff077819 */ /* 0x100fe40000011406 */
[-C--:B------:R-:W-:Y:S02]  /*3dd0*/  ISETP.GE.AND P1, PT, R10, R20.reuse, PT ;  /* 0x000000140a00720c */ /* 0x080fe40003f26270 */
[-C--:B------:R-:W-:Y:S01]  /*3de0*/  ISETP.GE.AND P0, PT, R11, R20.reuse, PT ;  /* 0x000000140b00720c */ /* 0x080fe20003f06270 */
[----:B------:R-:W-:Y:S01]  /*3df0*/  IMAD.WIDE.U32 R10, R113, c[0x0][0x1c0], R6 ;  /* 0x00007000710a7a25 */ /* 0x000fe200078e0006 */
[C---:B0-----:R-:W-:Y:S02]  /*3e00*/  IADD3 R8, R6.reuse, 0x60, RZ ;  /* 0x0000006006087810 */ /* 0x041fe40007ffe0ff */
[-C--:B------:R-:W-:Y:S02]  /*3e10*/  ISETP.GE.AND P2, PT, R6, R20.reuse, PT ;  /* 0x000000140600720c */ /* 0x080fe40003f46270 */
[----:B------:R-:W-:-:S02]  /*3e20*/  ISETP.GE.AND P4, PT, R8, R20, PT ;  /* 0x000000140800720c */ /* 0x000fc40003f86270 */
[----:B------:R-:W-:Y:S02]  /*3e30*/  IADD3 R9, R6, 0xa0, RZ ;  /* 0x000000a006097810 */ /* 0x000fe40007ffe0ff */
[----:B------:R-:W-:Y:S02]  /*3e40*/  IADD3 R13, R11, R13, RZ ;  /* 0x0000000d0b0d7210 */ /* 0x000fe40007ffe0ff */
[----:B------:R-:W-:Y:S02]  /*3e50*/  LEA R8, P3, R10, R53, 0x1 ;  /* 0x000000350a087211 */ /* 0x000fe400078608ff */
[----:B------:R-:W-:Y:S02]  /*3e60*/  IADD3 R7, R6, 0x80, RZ ;  /* 0x0000008006077810 */ /* 0x000fe40007ffe0ff */
[----:B------:R-:W-:Y:S02]  /*3e70*/  ISETP.GE.AND P5, PT, R9, R20, PT ;  /* 0x000000140900720c */ /* 0x000fe40003fa6270 */
[----:B------:R-:W-:-:S02]  /*3e80*/  LEA.HI.X R9, R10, R52, R13, 0x1, P3 ;  /* 0x000000340a097211 */ /* 0x000fc400018f0c0d */
[-C--:B------:R-:W-:Y:S02]  /*3e90*/  ISETP.GE.AND P6, PT, R7, R20.reuse, PT ;  /* 0x000000140700720c */ /* 0x080fe40003fc6270 */
[C---:B------:R-:W-:Y:S01]  /*3ea0*/  IADD3 R7, R6.reuse, 0xe0, RZ ;  /* 0x000000e006077810 */ /* 0x040fe20007ffe0ff */
[----:B------:R0:W3:Y:S01]  /*3eb0*/  @!P2 LDG.E.U16 R135, [R8.64] ;  /* 0x000000040887a981 */ /* 0x0000e2000c1e1500 */
[----:B------:R-:W-:Y:S02]  /*3ec0*/  PRMT R137, RZ, 0x7610, R137 ;  /* 0x00007610ff897816 */ /* 0x000fe40000000089 */
[----:B------:R-:W-:Y:S02]  /*3ed0*/  ISETP.GE.AND P2, PT, R7, R20, PT ;  /* 0x000000140700720c */ /* 0x000fe40003f46270 */
[C---:B------:R-:W-:Y:S02]  /*3ee0*/  IADD3 R7, R6.reuse, 0x120, RZ ;  /* 0x0000012006077810 */ /* 0x040fe40007ffe0ff */
[----:B------:R-:W-:Y:S01]  /*3ef0*/  IADD3 R11, R6, 0xc0, RZ ;  /* 0x000000c0060b7810 */ /* 0x000fe20007ffe0ff */
[----:B------:R0:W4:Y:S01]  /*3f00*/  @!P0 LDG.E.U16 R137, [R8.64+0x80] ;  /* 0x0000800408898981 */ /* 0x000122000c1e1500 */
[----:B------:R-:W-:-:S02]  /*3f10*/  PRMT R142, RZ, 0x7610, R142 ;  /* 0x00007610ff8e7816 */ /* 0x000fc4000000008e */
[----:B------:R-:W-:Y:S02]  /*3f20*/  PRMT R132, RZ, 0x7610, R132 ;  /* 0x00007610ff847816 */ /* 0x000fe40000000084 */
[-C--:B------:R-:W-:Y:S02]  /*3f30*/  ISETP.GE.AND P0, PT, R7, R20.reuse, PT ;  /* 0x000000140700720c */ /* 0x080fe40003f06270 */
[----:B------:R-:W-:Y:S01]  /*3f40*/  ISETP.GE.AND P3, PT, R11, R20, PT ;  /* 0x000000140b00720c */ /* 0x000fe20003f66270 */
[----:B------:R0:W5:Y:S01]  /*3f50*/  @!P4 LDG.E.U16 R142, [R8.64+0xc0] ;  /* 0x0000c004088ec981 */ /* 0x000162000c1e1500 */
[C---:B------:R-:W-:Y:S02]  /*3f60*/  IADD3 R7, R6.reuse, 0x140, RZ ;  /* 0x0000014006077810 */ /* 0x040fe40007ffe0ff */
[----:B------:R-:W-:Y:S01]  /*3f70*/  IADD3 R10, R6, 0x100, RZ ;  /* 0x00000100060a7810 */ /* 0x000fe20007ffe0ff */
[----:B------:R0:W3:Y:S01]  /*3f80*/  @!P1 LDG.E.U16 R132, [R8.64+0x40] ;  /* 0x0000400408849981 */ /* 0x0000e2000c1e1500 */
[----:B------:R-:W-:-:S02]  /*3f90*/  PRMT R140, RZ, 0x7610, R140 ;  /* 0x00007610ff8c7816 */ /* 0x000fc4000000008c */
[-C--:B------:R-:W-:Y:S02]  /*3fa0*/  ISETP.GE.AND P4, PT, R7, R20.reuse, PT ;  /* 0x000000140700720c */ /* 0x080fe40003f86270 */
[-C--:B------:R-:W-:Y:S02]  /*3fb0*/  ISETP.GE.AND P1, PT, R10, R20.reuse, PT ;  /* 0x000000140a00720c */ /* 0x080fe40003f26270 */
[C---:B------:R-:W-:Y:S01]  /*3fc0*/  IADD3 R7, R6.reuse, 0x180, RZ ;  /* 0x0000018006077810 */ /* 0x040fe20007ffe0ff */
[----:B------:R0:W3:Y:S01]  /*3fd0*/  @!P5 LDG.E.U16 R140, [R8.64+0x140] ;  /* 0x00014004088cd981 */ /* 0x0000e2000c1e1500 */
[----:B------:R-:W-:Y:S02]  /*3fe0*/  PRMT R152, RZ, 0x7610, R152 ;  /* 0x00007610ff987816 */ /* 0x000fe40000000098 */
[----:B------:R-:W-:Y:S02]  /*3ff0*/  ISETP.GE.AND P5, PT, R7, R20, PT ;  /* 0x000000140700720c */ /* 0x000fe40003fa6270 */
[----:B------:R-:W-:-:S02]  /*4000*/  IADD3 R7, R6, 0x1a0, RZ ;  /* 0x000001a006077810 */ /* 0x000fc40007ffe0ff */
[----:B------:R-:W-:Y:S01]  /*4010*/  PRMT R139, RZ, 0x7610, R139 ;  /* 0x00007610ff8b7816 */ /* 0x000fe2000000008b */
[----:B------:R0:W3:Y:S01]  /*4020*/  @!P3 LDG.E.U16 R152, [R8.64+0x180] ;  /* 0x000180040898b981 */ /* 0x0000e2000c1e1500 */
[----:B------:R-:W-:Y:S02]  /*4030*/  PRMT R148, RZ, 0x7610, R148 ;  /* 0x00007610ff947816 */ /* 0x000fe40000000094 */
[C---:B------:R-:W-:Y:S02]  /*4040*/  IADD3 R10, R6.reuse, 0x160, RZ ;  /* 0x00000160060a7810 */ /* 0x040fe40007ffe0ff */
[-C--:B------:R-:W-:Y:S01]  /*4050*/  ISETP.GE.AND P3, PT, R7, R20.reuse, PT ;  /* 0x000000140700720c */ /* 0x080fe20003f66270 */
[----:B------:R0:W3:Y:S01]  /*4060*/  @!P6 LDG.E.U16 R139, [R8.64+0x100] ;  /* 0x00010004088be981 */ /* 0x0000e2000c1e1500 */
[----:B------:R-:W-:Y:S02]  /*4070*/  IADD3 R7, R6, 0x1e0, RZ ;  /* 0x000001e006077810 */ /* 0x000fe40007ffe0ff */
[----:B------:R-:W-:Y:S01]  /*4080*/  PRMT R150, RZ, 0x7610, R150 ;  /* 0x00007610ff967816 */ /* 0x000fe20000000096 */
[----:B------:R0:W3:Y:S01]  /*4090*/  @!P1 LDG.E.U16 R148, [R8.64+0x200] ;  /* 0x0002000408949981 */ /* 0x0000e2000c1e1500 */
[----:B------:R-:W-:-:S02]  /*40a0*/  ISETP.GE.AND P6, PT, R10, R20, PT ;  /* 0x000000140a00720c */ /* 0x000fc40003fc6270 */
[----:B------:R-:W-:Y:S02]  /*40b0*/  IADD3 R10, R6, 0x1c0, RZ ;  /* 0x000001c0060a7810 */ /* 0x000fe40007ffe0ff */
[-C--:B------:R-:W-:Y:S01]  /*40c0*/  ISETP.GE.AND P1, PT, R7, R20.reuse, PT ;  /* 0x000000140700720c */ /* 0x080fe20003f26270 */
[----:B------:R0:W3:Y:S01]  /*40d0*/  @!P2 LDG.E.U16 R150, [R8.64+0x1c0] ;  /* 0x0001c0040896a981 */ /* 0x0000e2000c1e1500 */
[----:B------:R-:W-:Y:S02]  /*40e0*/  PRMT R162, RZ, 0x7610, R162 ;  /* 0x00007610ffa27816 */ /* 0x000fe400000000a2 */
[-C--:B------:R-:W-:Y:S02]  /*40f0*/  ISETP.GE.AND P2, PT, R10, R20.reuse, PT ;  /* 0x000000140a00720c */ /* 0x080fe40003f46270 */
[----:B------:R-:W-:Y:S02]  /*4100*/  IADD3 R7, R6, 0x200, RZ ;  /* 0x0000020006077810 */ /* 0x000fe40007ffe0ff */
[----:B------:R-:W-:Y:S01]  /*4110*/  PRMT R164, RZ, 0x7610, R164 ;  /* 0x00007610ffa47816 */ /* 0x000fe200000000a4 */
[----:B------:R0:W3:Y:S01]  /*4120*/  @!P0 LDG.E.U16 R162, [R8.64+0x240] ;  /* 0x0002400408a28981 */ /* 0x0000e2000c1e1500 */
[----:B------:R-:W-:-:S02]  /*4130*/  ISETP.GE.AND P0, PT, R7, R20, PT ;  /* 0x000000140700720c */ /* 0x000fc40003f06270 */
[C---:B------:R-:W-:Y:S02]  /*4140*/  IADD3 R7, R6.reuse, 0x220, RZ ;  /* 0x0000022006077810 */ /* 0x040fe40007ffe0ff */
[----:B------:R-:W-:Y:S01]  /*4150*/  PRMT R166, RZ, 0x7610, R166 ;  /* 0x00007610ffa67816 */ /* 0x000fe200000000a6 */
[----:B------:R0:W3:Y:S01]  /*4160*/  @!P1 LDG.E.U16 R164, [R8.64+0x3c0] ;  /* 0x0003c00408a49981 */ /* 0x0000e2000c1e1500 */
[----:B------:R-:W-:Y:S02]  /*4170*/  PRMT R156, RZ, 0x7610, R156 ;  /* 0x00007610ff9c7816 */ /* 0x000fe4000000009c */
[C---:B------:R-:W-:Y:S02]  /*4180*/  IADD3 R10, R6.reuse, 0x240, RZ ;  /* 0x00000240060a7810 */ /* 0x040fe40007ffe0ff */
[----:B------:R-:W-:Y:S01]  /*4190*/  ISETP.GE.AND P1, PT, R7, R20, PT ;  /* 0x000000140700720c */ /* 0x000fe20003f26270 */
[----:B------:R0:W3:Y:S01]  /*41a0*/  @!P2 LDG.E.U16 R166, [R8.64+0x380] ;  /* 0x0003800408a6a981 */ /* 0x0000e2000c1e1500 */
[----:B------:R-:W-:-:S02]  /*41b0*/  IADD3 R11, R6, 0x260, RZ ;  /* 0x00000260060b7810 */ /* 0x000fc40007ffe0ff */
[----:B------:R-:W-:Y:S01]  /*41c0*/  PRMT R160, RZ, 0x7610, R160 ;  /* 0x00007610ffa07816 */ /* 0x000fe200000000a0 */
[----:B------:R0:W3:Y:S01]  /*41d0*/  @!P3 LDG.E.U16 R156, [R8.64+0x340] ;  /* 0x00034004089cb981 */ /* 0x0000e2000c1e1500 */
[-C--:B------:R-:W-:Y:S02]  /*41e0*/  ISETP.GE.AND P2, PT, R10, R20.reuse, PT ;  /* 0x000000140a00720c */ /* 0x080fe40003f46270 */
[----:B------:R-:W-:Y:S02]  /*41f0*/  IADD3 R12, R6, 0x280, RZ ;  /* 0x00000280060c7810 */ /* 0x000fe40007ffe0ff */
[----:B------:R-:W-:Y:S01]  /*4200*/  ISETP.GE.AND P3, PT, R11, R20, PT ;  /* 0x000000140b00720c */ /* 0x000fe20003f66270 */
[----:B------:R0:W3:Y:S01]  /*4210*/  @!P4 LDG.E.U16 R160, [R8.64+0x280] ;  /* 0x0002800408a0c981 */ /* 0x0000e2000c1e1500 */
[----:B------:R-:W-:Y:S02]  /*4220*/  PRMT R143, RZ, 0x7610, R143 ;  /* 0x00007610ff8f7816 */ /* 0x000fe4000000008f */
[----:B------:R-:W-:-:S02]  /*4230*/  PRMT R154, RZ, 0x7610, R154 ;  /* 0x00007610ff9a7816 */ /* 0x000fc4000000009a */
[----:B------:R-:W-:Y:S02]  /*4240*/  PRMT R158, RZ, 0x7610, R158 ;  /* 0x00007610ff9e7816 */ /* 0x000fe4000000009e */
[-C--:B------:R-:W-:Y:S01]  /*4250*/  ISETP.GE.AND P4, PT, R12, R20.reuse, PT ;  /* 0x000000140c00720c */ /* 0x080fe20003f86270 */
[----:B------:R0:W3:Y:S01]  /*4260*/  @!P1 LDG.E.U16 R143, [R8.64+0x440] ;  /* 0x00044004088f9981 */ /* 0x0000e2000c1e1500 */
[C---:B------:R-:W-:Y:S02]  /*4270*/  IADD3 R7, R6.reuse, 0x2a0, RZ ;  /* 0x000002a006077810 */ /* 0x040fe40007ffe0ff */
[----:B------:R-:W-:Y:S01]  /*4280*/  PRMT R141, RZ, 0x7610, R141 ;  /* 0x00007610ff8d7816 */ /* 0x000fe2000000008d */
[----:B------:R0:W3:Y:S01]  /*4290*/  @!P6 LDG.E.U16 R154, [R8.64+0x2c0] ;  /* 0x0002c004089ae981 */ /* 0x0000e2000c1e1500 */
[----:B------:R-:W-:Y:S02]  /*42a0*/  PRMT R144, RZ, 0x7610, R144 ;  /* 0x00007610ff907816 */ /* 0x000fe40000000090 */
[----:B------:R-:W-:Y:S01]  /*42b0*/  IADD3 R10, R6, 0x2c0, RZ ;  /* 0x000002c0060a7810 */ /* 0x000fe20007ffe0ff */
[----:B------:R0:W3:Y:S01]  /*42c0*/  @!P5 LDG.E.U16 R158, [R8.64+0x300] ;  /* 0x00030004089ed981 */ /* 0x0000e2000c1e1500 */
[----:B------:R-:W-:-:S02]  /*42d0*/  ISETP.GE.AND P1, PT, R7, R20, PT ;  /* 0x000000140700720c */ /* 0x000fc40003f26270 */
[----:B------:R-:W-:Y:S01]  /*42e0*/  PRMT R145, RZ, 0x7610, R145 ;  /* 0x00007610ff917816 */ /* 0x000fe20000000091 */
[----:B------:R0:W3:Y:S01]  /*42f0*/  @!P2 LDG.E.U16 R141, [R8.64+0x480] ;  /* 0x00048004088da981 */ /* 0x0000e2000c1e1500 */
[----:B------:R-:W-:Y:S02]  /*4300*/  IADD3 R7, R6, 0x2e0, RZ ;  /* 0x000002e006077810 */ /* 0x000fe40007ffe0ff */
[----:B------:R-:W-:Y:S01]  /*4310*/  PRMT R146, RZ, 0x7610, R146 ;  /* 0x00007610ff927816 */ /* 0x000fe20000000092 */
[----:B------:R0:W3:Y:S01]  /*4320*/  @!P3 LDG.E.U16 R144, [R8.64+0x4c0] ;  /* 0x0004c0040890b981 */ /* 0x0000e2000c1e1500 */
[-C--:B------:R-:W-:Y:S02]  /*4330*/  ISETP.GE.AND P2, PT, R10, R20.reuse, PT ;  /* 0x000000140a00720c */ /* 0x080fe40003f46270 */
[----:B------:R-:W-:Y:S01]  /*4340*/  IADD3 R10, R6, 0x300, RZ ;  /* 0x00000300060a7810 */ /* 0x000fe20007ffe0ff */
[----:B------:R0:W3:Y:S01]  /*4350*/  @!P0 LDG.E.U16 R145, [R8.64+0x400] ;  /* 0x0004000408918981 */ /* 0x0000e2000c1e1500 */
[----:B------:R-:W-:-:S02]  /*4360*/  ISETP.GE.AND P3, PT, R7, R20, PT ;  /* 0x000000140700720c */ /* 0x000fc40003f66270 */
[C---:B------:R-:W-:Y:S01]  /*4370*/  IADD3 R11, R6.reuse, 0x320, RZ ;  /* 0x00000320060b7810 */ /* 0x040fe20007ffe0ff */
[----:B------:R0:W3:Y:S01]  /*4380*/  @!P4 LDG.E.U16 R146, [R8.64+0x500] ;  /* 0x000500040892c981 */ /* 0x0000e2000c1e1500 */
[----:B------:R-:W-:Y:S02]  /*4390*/  IADD3 R12, R6, 0x340, RZ ;  /* 0x00000340060c7810 */ /* 0x000fe40007ffe0ff */
[-C--:B------:R-:W-:Y:S02]  /*43a0*/  ISETP.GE.AND P4, PT, R10, R20.reuse, PT ;  /* 0x000000140a00720c */ /* 0x080fe40003f86270 */
[----:B------:R-:W-:Y:S02]  /*43b0*/  ISETP.GE.AND P5, PT, R11, R20, PT ;  /* 0x000000140b00720c */ /* 0x000fe40003fa6270 */
[----:B------:R-:W-:Y:S02]  /*43c0*/  PRMT R21, RZ, 0x7610, R21 ;  /* 0x00007610ff157816 */ /* 0x000fe40000000015 */
[----:B------:R-:W-:-:S02]  /*43d0*/  PRMT R136, RZ, 0x7610, R136 ;  /* 0x00007610ff887816 */ /* 0x000fc40000000088 */
[----:B------:R-:W-:Y:S02]  /*43e0*/  ISETP.GE.AND P0, PT, R12, R20, PT ;  /* 0x000000140c00720c */ /* 0x000fe40003f06270 */
[----:B------:R-:W-:Y:S01]  /*43f0*/  PRMT R133, RZ, 0x7610, R133 ;  /* 0x00007610ff857816 */ /* 0x000fe20000000085 */
[----:B------:R0:W3:Y:S01]  /*4400*/  @!P1 LDG.E.U16 R21, [R8.64+0x540] ;  /* 0x0005400408159981 */ /* 0x0000e2000c1e1500 */
[----:B------:R-:W-:Y:S02]  /*4410*/  PRMT R134, RZ, 0x7610, R134 ;  /* 0x00007610ff867816 */ /* 0x000fe40000000086 */
[----:B------:R-:W-:Y:S01]  /*4420*/  PRMT R138, RZ, 0x7610, R138 ;  /* 0x00007610ff8a7816 */ /* 0x000fe2000000008a */
[----:B------:R0:W3:Y:S04]  /*4430*/  @!P3 LDG.E.U16 R136, [R8.64+0x5c0] ;  /* 0x0005c0040888b981 */ /* 0x0000e8000c1e1500 */
[----:B------:R0:W3:Y:S01]  /*4440*/  @!P2 LDG.E.U16 R133, [R8.64+0x580] ;  /* 0x000580040885a981 */ /* 0x0000e2000c1e1500 */
[----:B------:R-:W-:-:S03]  /*4450*/  IADD3 R7, R6, 0x360, RZ ;  /* 0x0000036006077810 */ /* 0x000fc60007ffe0ff */
[----:B------:R0:W3:Y:S01]  /*4460*/  @!P4 LDG.E.U16 R134, [R8.64+0x600] ;  /* 0x000600040886c981 */ /* 0x0000e2000c1e1500 */
[----:B------:R-:W-:-:S03]  /*4470*/  ISETP.GE.AND P1, PT, R7, R20, PT ;  /* 0x000000140700720c */ /* 0x000fc60003f26270 */
[----:B------:R0:W3:Y:S01]  /*4480*/  @!P5 LDG.E.U16 R138, [R8.64+0x640] ;  /* 0x00064004088ad981 */ /* 0x0000e2000c1e1500 */
[----:B------:R-:W-:-:S04]  /*4490*/  IADD3 R7, R6, 0x380, RZ ;  /* 0x0000038006077810 */ /* 0x000fc80007ffe0ff */
[----:B------:R-:W-:Y:S02]  /*44a0*/  ISETP.GE.AND P2, PT, R7, R20, PT ;  /* 0x000000140700720c */ /* 0x000fe40003f46270 */
[----:B------:R-:W-:Y:S02]  /*44b0*/  PRMT R13, RZ, 0x7610, R13 ;  /* 0x00007610ff0d7816 */ /* 0x000fe4000000000d */
[----:B------:R-:W-:-:S09]  /*44c0*/  PRMT R12, RZ, 0x7610, R12 ;  /* 0x00007610ff0c7816 */ /* 0x000fd2000000000c */
[----:B------:R0:W3:Y:S01]  /*44d0*/  @!P2 LDG.E.U16 R13, [R8.64+0x700] ;  /* 0x00070004080da981 */ /* 0x0000e2000c1e1500 */
[----:B--2---:R-:W-:-:S04]  /*44e0*/  FMUL.FTZ R10, R5, R44 ;  /* 0x0000002c050a7220 */ /* 0x004fc80000410000 */
[----:B------:R-:W-:Y:S01]  /*44f0*/  FMUL.RZ R15, R10, 0.15915493667125701904 ;  /* 0x3e22f9830a0f7820 */ /* 0x000fe2000040c000 */
[----:B------:R-:W-:-:S04]  /*4500*/  IADD3 R10, R6, 0x3a0, RZ ;  /* 0x000003a0060a7810 */ /* 0x000fc80007ffe0ff */
[----:B------:R-:W-:Y:S02]  /*4510*/  ISETP.GE.AND P3, PT, R10, R20, PT ;  /* 0x000000140a00720c */ /* 0x000fe40003f66270 */
[----:B------:R-:W-:-:S06]  /*4520*/  PRMT R10, RZ, 0x7610, R10 ;  /* 0x00007610ff0a7816 */ /* 0x000fcc000000000a */
[----:B------:R0:W2:Y:S01]  /*4530*/  @!P0 LDG.E.U16 R10, [R8.64+0x680] ;  /* 0x00068004080a8981 */ /* 0x0000a2000c1e1500 */
[----:B------:R-:W-:Y:S01]  /*4540*/  FMUL.FTZ R11, R4, 1.4426950216293334961 ;  /* 0x3fb8aa3b040b7820 */ /* 0x000fe20000410000 */
[----:B------:R-:W-:Y:S01]  /*4550*/  PRMT R4, RZ, 0x7610, R4 ;  /* 0x00007610ff047816 */ /* 0x000fe20000000004 */
[----:B------:R-:W-:Y:S01]  /*4560*/  FMUL.FTZ R7, R5, R42 ;  /* 0x0000002a05077220 */ /* 0x000fe20000410000 */
[----:B------:R-:W-:Y:S01]  /*4570*/  MUFU.SIN R18, R15 ;  /* 0x0000000f00127308 */ /* 0x000fe20000000400 */
[----:B------:R0:W2:Y:S02]  /*4580*/  @!P3 LDG.E.U16 R12, [R8.64+0x740] ;  /* 0x00074004080cb981 */ /* 0x0000a4000c1e1500 */
[----:B------:R-:W-:Y:S01]  /*4590*/  FMUL.RZ R90, R7, 0.15915493667125701904 ;  /* 0x3e22f983075a7820 */ /* 0x000fe2000040c000 */
[----:B------:R-:W-:Y:S01]  /*45a0*/  IADD3 R7, R6, 0x3c0, RZ ;  /* 0x000003c006077810 */ /* 0x000fe20007ffe0ff */
[----:B------:R0:W2:Y:S03]  /*45b0*/  @!P1 LDG.E.U16 R4, [R8.64+0x6c0] ;  /* 0x0006c00408049981 */ /* 0x0000a6000c1e1500 */
[----:B------:R-:W-:Y:S01]  /*45c0*/  ISETP.GE.AND P0, PT, R7, R20, PT ;  /* 0x000000140700720c */ /* 0x000fe20003f06270 */
[----:B------:R1:W-:Y:S02]  /*45d0*/  MUFU.COS R124, R15 ;  /* 0x0000000f007c7308 */ /* 0x0003e40000000000 */
[----:B-1----:R-:W-:-:S10]  /*45e0*/  PRMT R15, RZ, 0x7610, R15 ;  /* 0x00007610ff0f7816 */ /* 0x002fd4000000000f */
[----:B------:R0:W2:Y:S01]  /*45f0*/  @!P0 LDG.E.U16 R15, [R8.64+0x780] ;  /* 0x00078004080f8981 */ /* 0x0000a2000c1e1500 */
[----:B------:R-:W-:-:S04]  /*4600*/  IADD3 R6, R6, 0x3e0, RZ ;  /* 0x000003e006067810 */ /* 0x000fc80007ffe0ff */
[----:B------:R-:W-:Y:S02]  /*4610*/  ISETP.GE.AND P1, PT, R6, R20, PT ;  /* 0x000000140600720c */ /* 0x000fe40003f26270 */
[----:B------:R-:W-:-:S11]  /*4620*/  PRMT R20, RZ, 0x7610, R20 ;  /* 0x00007610ff147816 */ /* 0x000fd60000000014 */
[----:B------:R0:W2:Y:S01]  /*4630*/  @!P1 LDG.E.U16 R20, [R8.64+0x7c0] ;  /* 0x0007c00408149981 */ /* 0x0000a2000c1e1500 */
[----:B------:R-:W-:-:S04]  /*4640*/  FMUL.FTZ R68, R5, R36 ;  /* 0x0000002405447220 */ /* 0x000fc80000410000 */
[----:B------:R-:W-:Y:S02]  /*4650*/  FMUL.RZ R92, R68, 0.15915493667125701904 ;  /* 0x3e22f983445c7820 */ /* 0x000fe4000040c000 */
[----:B------:R-:W-:-:S04]  /*4660*/  FMUL.FTZ R68, R5, R32 ;  /* 0x0000002005447220 */ /* 0x000fc80000410000 */
[----:B------:R-:W-:Y:S02]  /*4670*/  FMUL.RZ R94, R68, 0.15915493667125701904 ;  /* 0x3e22f983445e7820 */ /* 0x000fe4000040c000 */
[----:B------:R-:W1:Y:S01]  /*4680*/  S2R R68, SR_TID.X ;  /* 0x0000000000447919 */ /* 0x000e620000002100 */
[----:B------:R-:W-:-:S04]  /*4690*/  FMUL.FTZ R7, R11, R40 ;  /* 0x000000280b077220 */ /* 0x000fc80000410000 */
[----:B------:R0:W-:Y:S02]  /*46a0*/  MUFU.EX2 R125, R7 ;  /* 0x00000007007d7308 */ /* 0x0001e40000000800 */
[----:B0-----:R-:W-:-:S06]  /*46b0*/  FMUL.FTZ R7, R5, R30 ;  /* 0x0000001e05077220 */ /* 0x001fcc0000410000 */
[----:B------:R-:W-:Y:S01]  /*46c0*/  MUFU.SIN R126, R90 ;  /* 0x0000005a007e7308 */ /* 0x000fe20000000400 */
[----:B------:R-:W-:Y:S02]  /*46d0*/  FMUL.RZ R8, R7, 0.15915493667125701904 ;  /* 0x3e22f98307087820 */ /* 0x000fe4000040c000 */
[----:B------:R-:W-:-:S05]  /*46e0*/  FMUL.FTZ R7, R5, R28 ;  /* 0x0000001c05077220 */ /* 0x000fca0000410000 */
[----:B------:R0:W-:Y:S01]  /*46f0*/  MUFU.COS R128, R90 ;  /* 0x0000005a00807308 */ /* 0x0001e20000000000 */
[C---:B------:R-:W-:Y:S02]  /*4700*/  FMUL.FTZ R6, R11.reuse, R42 ;  /* 0x0000002a0b067220 */ /* 0x040fe40000410000 */
[----:B0-----:R-:W-:-:S05]  /*4710*/  FMUL.FTZ R90, R11, R36 ;  /* 0x000000240b5a7220 */ /* 0x001fca0000410000 */
[----:B------:R0:W-:Y:S01]  /*4720*/  MUFU.EX2 R117, R90 ;  /* 0x0000005a00757308 */ /* 0x0001e20000000800 */
[----:B-1----:R-:W-:Y:S01]  /*4730*/  SHF.L.U32 R170, R68, 0x4, RZ ;  /* 0x0000000444aa7819 */ /* 0x002fe200000006ff */
[----:B0-----:R-:W-:Y:S02]  /*4740*/  FMUL.RZ R90, R7, 0.15915493667125701904 ;  /* 0x3e22f983075a7820 */ /* 0x001fe4000040c000 */
[----:B------:R-:W-:-:S04]  /*4750*/  FMUL.FTZ R7, R5, R26 ;  /* 0x0000001a05077220 */ /* 0x000fc80000410000 */
[----:B------:R0:W-:Y:S01]  /*4760*/  MUFU.EX2 R123, R6 ;  /* 0x00000006007b7308 */ /* 0x0001e20000000800 */
[----:B------:R-:W-:Y:S02]  /*4770*/  FMUL.RZ R96, R7, 0.15915493667125701904 ;  /* 0x3e22f98307607820 */ /* 0x000fe4000040c000 */
[C---:B------:R-:W-:Y:S02]  /*4780*/  FMUL.FTZ R7, R11.reuse, R26 ;  /* 0x0000001a0b077220 */ /* 0x040fe40000410000 */
[----:B0-----:R-:W-:-:S03]  /*4790*/  FMUL.FTZ R6, R11, R32 ;  /* 0x000000200b067220 */ /* 0x001fc60000410000 */
[----:B------:R-:W-:Y:S08]  /*47a0*/  MUFU.SIN R118, R92 ;  /* 0x0000005c00767308 */ /* 0x000ff00000000400 */
[----:B------:R0:W-:Y:S08]  /*47b0*/  MUFU.COS R130, R92 ;  /* 0x0000005c00827308 */ /* 0x0001f00000000000 */
[----:B------:R-:W-:Y:S01]  /*47c0*/  MUFU.SIN R102, R94 ;  /* 0x0000005e00667308 */ /* 0x000fe20000000400 */
[----:B0-----:R-:W-:-:S07]  /*47d0*/  FMUL.FTZ R92, R11, R28 ;  /* 0x0000001c0b5c7220 */ /* 0x001fce0000410000 */
[----:B------:R-:W-:Y:S08]  /*47e0*/  MUFU.COS R104, R94 ;  /* 0x0000005e00687308 */ /* 0x000ff00000000000 */
[----:B------:R-:W-:Y:S08]  /*47f0*/  MUFU.SIN R129, R96 ;  /* 0x0000006000817308 */ /* 0x000ff00000000400 */
[----:B------:R-:W-:Y:S08]  /*4800*/  MUFU.COS R131, R96 ;  /* 0x0000006000837308 */ /* 0x000ff00000000000 */
[----:B------:R0:W1:Y:S08]  /*4810*/  MUFU.EX2 R94, R7 ;  /* 0x00000007005e7308 */ /* 0x0000700000000800 */
[----:B------:R1:W-:Y:S01]  /*4820*/  MUFU.EX2 R9, R6 ;  /* 0x0000000600097308 */ /* 0x0003e20000000800 */
[----:B0-----:R-:W-:-:S07]  /*4830*/  FMUL.FTZ R7, R11, R30 ;  /* 0x0000001e0b077220 */ /* 0x001fce0000410000 */
[----:B------:R-:W-:Y:S01]  /*4840*/  MUFU.SIN R119, R8 ;  /* 0x0000000800777308 */ /* 0x000fe20000000400 */
[----:B-1----:R-:W-:-:S04]  /*4850*/  IADD3 R6, R170, 0x1, RZ ;  /* 0x00000001aa067810 */ /* 0x002fc80007ffe0ff */
[----:B------:R-:W-:-:S03]  /*4860*/  ISETP.GE.U32.AND P0, PT, R6, R51, PT ;  /* 0x000000330600720c */ /* 0x000fc60003f06070 */
[----:B------:R0:W-:Y:S01]  /*4870*/  MUFU.COS R121, R8 ;  /* 0x0000000800797308 */ /* 0x0001e20000000000 */
[----:B------:R-:W-:-:S07]  /*4880*/  IADD3 R6, R170, 0x3, RZ ;  /* 0x00000003aa067810 */ /* 0x000fce0007ffe0ff */
[----:B------:R-:W-:Y:S01]  /*4890*/  MUFU.COS R127, R90 ;  /* 0x0000005a007f7308 */ /* 0x000fe20000000000 */
[----:B0-----:R-:W-:-:S07]  /*48a0*/  IADD3 R8, R170, 0x2, RZ ;  /* 0x00000002aa087810 */ /* 0x001fce0007ffe0ff */
[----:B------:R-:W0:Y:S01]  /*48b0*/  MUFU.EX2 R96, R92 ;  /* 0x0000005c00607308 */ /* 0x000e220000000800 */
[----:B------:R-:W-:Y:S02]  /*48c0*/  ISETP.GE.U32.AND P1, PT, R8, R51, PT ;  /* 0x000000330800720c */ /* 0x000fe40003f26070 */
[----:B------:R-:W-:-:S05]  /*48d0*/  IADD3 R8, R170, 0x4, RZ ;  /* 0x00000004aa087810 */ /* 0x000fca0007ffe0ff */
[----:B------:R1:W0:Y:S01]  /*48e0*/  MUFU.SIN R115, R90 ;  /* 0x0000005a00737308 */ /* 0x0002220000000400 */
[----:B------:R-:W-:Y:S01]  /*48f0*/  ISETP.GE.U32.AND P2, PT, R6, R51, PT ;  /* 0x000000330600720c */ /* 0x000fe20003f46070 */
[----:B------:R-:W-:Y:S01]  /*4900*/  FMUL.FTZ R6, R5, R34 ;  /* 0x0000002205067220 */ /* 0x000fe20000410000 */
[----:B-1----:R-:W-:-:S05]  /*4910*/  IADD3 R90, R170, 0x5, RZ ;  /* 0x00000005aa5a7810 */ /* 0x002fca0007ffe0ff */
[----:B------:R1:W0:Y:S01]  /*4920*/  MUFU.EX2 R106, R7 ;  /* 0x00000007006a7308 */ /* 0x0002220000000800 */
[-C--:B------:R-:W-:Y:S02]  /*4930*/  ISETP.GE.U32.AND P5, PT, R90, R51.reuse, PT ;  /* 0x000000335a00720c */ /* 0x080fe40003fa6070 */
[----:B------:R-:W-:Y:S02]  /*4940*/  IADD3 R90, R170, 0x9, RZ ;  /* 0x00000009aa5a7810 */ /* 0x000fe40007ffe0ff */
[-C--:B------:R-:W-:Y:S02]  /*4950*/  ISETP.GE.U32.AND P6, PT, R8, R51.reuse, PT ;  /* 0x000000330800720c */ /* 0x080fe40003fc6070 */
[----:B------:R-:W-:Y:S01]  /*4960*/  IADD3 R8, R170, 0x6, RZ ;  /* 0x00000006aa087810 */ /* 0x000fe20007ffe0ff */
[----:B-1----:R-:W-:Y:S01]  /*4970*/  FMUL.FTZ R7, R11, R34 ;  /* 0x000000220b077220 */ /* 0x002fe20000410000 */
[----:B------:R-:W-:Y:S01]  /*4980*/  ISETP.GE.U32.AND P3, PT, R90, R51, PT ;  /* 0x000000335a00720c */ /* 0x000fe20003f66070 */
[----:B------:R-:W-:-:S02]  /*4990*/  FMUL.RZ R110, R6, 0.15915493667125701904 ;  /* 0x3e22f983066e7820 */ /* 0x000fc4000040c000 */
[C---:B------:R-:W-:Y:S02]  /*49a0*/  FMUL.FTZ R129, R94.reuse, R129 ;  /* 0x000000815e817220 */ /* 0x040fe40000410000 */
[----:B------:R-:W-:Y:S02]  /*49b0*/  FMUL.FTZ R92, R94, R131 ;  /* 0x000000835e5c7220 */ /* 0x000fe40000410000 */
[----:B------:R-:W-:Y:S01]  /*49c0*/  FMUL.FTZ R90, R83, R26 ;  /* 0x0000001a535a7220 */ /* 0x000fe20000410000 */
[----:B------:R-:W-:Y:S01]  /*49d0*/  IADD3 R6, R170, 0x8, RZ ;  /* 0x00000008aa067810 */ /* 0x000fe20007ffe0ff */
[----:B0-----:R-:W-:Y:S01]  /*49e0*/  FMUL.FTZ R98, R96, R127 ;  /* 0x0000007f60627220 */ /* 0x001fe20000410000 */
[----:B------:R-:W-:Y:S01]  /*49f0*/  ISETP.GE.U32.AND P4, PT, R8, R51, PT ;  /* 0x000000330800720c */ /* 0x000fe20003f86070 */
[----:B------:R-:W-:Y:S01]  /*4a00*/  MUFU.COS R112, R110 ;  /* 0x0000006e00707308 */ /* 0x000fe20000000000 */
[----:B------:R-:W-:Y:S01]  /*4a10*/  FSEL R94, R129, RZ, !P3 ;  /* 0x000000ff815e7208 */ /* 0x000fe20005800000 */
[----:B------:R-:W-:Y:S01]  /*4a20*/  FMUL.FTZ R96, R96, R115 ;  /* 0x0000007360607220 */ /* 0x000fe20000410000 */
[----:B------:R-:W-:Y:S01]  /*4a30*/  FSEL R92, R92, 1, !P3 ;  /* 0x3f8000005c5c7808 */ /* 0x000fe20005800000 */
[----:B------:R-:W-:Y:S01]  /*4a40*/  FMUL.FTZ R100, R81, R28 ;  /* 0x0000001c51647220 */ /* 0x000fe20000410000 */
[----:B------:R-:W-:-:S03]  /*4a50*/  FSEL R90, R90, RZ, !P3 ;  /* 0x000000ff5a5a7208 */ /* 0x000fc60005800000 */
[----:B------:R0:W-:Y:S01]  /*4a60*/  MUFU.SIN R8, R110 ;  /* 0x0000006e00087308 */ /* 0x0001e20000000400 */
[----:B------:R-:W-:Y:S02]  /*4a70*/  ISETP.GE.U32.AND P3, PT, R6, R51, PT ;  /* 0x000000330600720c */ /* 0x000fe40003f66070 */
[----:B------:R-:W-:-:S05]  /*4a80*/  IADD3 R6, R170, 0x7, RZ ;  /* 0x00000007aa067810 */ /* 0x000fca0007ffe0ff */
[----:B------:R-:W1:Y:S01]  /*4a90*/  MUFU.EX2 R7, R7 ;  /* 0x0000000700077308 */ /* 0x000e620000000800 */
[----:B------:R-:W-:Y:S02]  /*4aa0*/  FSEL R96, R96, RZ, !P3 ;  /* 0x000000ff60607208 */ /* 0x000fe40005800000 */
[----:B------:R-:W-:Y:S02]  /*4ab0*/  FSEL R98, R98, 1, !P3 ;  /* 0x3f80000062627808 */ /* 0x000fe40005800000 */
[----:B------:R-:W-:Y:S02]  /*4ac0*/  FSEL R100, R100, RZ, !P3 ;  /* 0x000000ff64647208 */ /* 0x000fe40005800000 */
[----:B------:R-:W-:Y:S01]  /*4ad0*/  ISETP.GE.U32.AND P3, PT, R6, R51, PT ;  /* 0x000000330600720c */ /* 0x000fe20003f66070 */
[----:B------:R-:W-:Y:S02]  /*4ae0*/  FMUL.FTZ R6, R5, R38 ;  /* 0x0000002605067220 */ /* 0x000fe40000410000 */
[----:B------:R-:W-:-:S02]  /*4af0*/  FMUL.FTZ R115, R9, R102 ;  /* 0x0000006609737220 */ /* 0x000fc40000410000 */
[----:B------:R-:W-:Y:S02]  /*4b00*/  FMUL.FTZ R108, R9, R104 ;  /* 0x00000068096c7220 */ /* 0x000fe40000410000 */
[C---:B------:R-:W-:Y:S02]  /*4b10*/  FMUL.FTZ R102, R106.reuse, R121 ;  /* 0x000000796a667220 */ /* 0x040fe40000410000 */
[----:B------:R-:W-:Y:S02]  /*4b20*/  FMUL.FTZ R106, R106, R119 ;  /* 0x000000776a6a7220 */ /* 0x000fe40000410000 */
[----:B------:R-:W-:Y:S02]  /*4b30*/  FMUL.FTZ R104, R79, R30 ;  /* 0x0000001e4f687220 */ /* 0x000fe40000410000 */
[----:B------:R-:W-:Y:S01]  /*4b40*/  FMUL.RZ R121, R6, 0.15915493667125701904 ;  /* 0x3e22f98306797820 */ /* 0x000fe2000040c000 */
[----:B------:R-:W-:Y:S01]  /*4b50*/  IADD3 R6, R170, 0xa, RZ ;  /* 0x0000000aaa067810 */ /* 0x000fe20007ffe0ff */
[----:B0-----:R-:W-:Y:S01]  /*4b60*/  FMUL.FTZ R110, R77, R32 ;  /* 0x000000204d6e7220 */ /* 0x001fe20000410000 */
[----:B------:R-:W-:Y:S01]  /*4b70*/  FSEL R106, R106, RZ, !P3 ;  /* 0x000000ff6a6a7208 */ /* 0x000fe20005800000 */
[C---:B-1----:R-:W-:Y:S01]  /*4b80*/  FMUL.FTZ R112, R7.reuse, R112 ;  /* 0x0000007007707220 */ /* 0x042fe20000410000 */
[----:B------:R-:W-:Y:S01]  /*4b90*/  FSEL R102, R102, 1, !P3 ;  /* 0x3f80000066667808 */ /* 0x000fe20005800000 */
[----:B------:R-:W-:Y:S01]  /*4ba0*/  FMUL.FTZ R8, R7, R8 ;  /* 0x0000000807087220 */ /* 0x000fe20000410000 */
[----:B------:R-:W-:Y:S01]  /*4bb0*/  FSEL R104, R104, RZ, !P3 ;  /* 0x000000ff68687208 */ /* 0x000fe20005800000 */
[----:B------:R-:W-:Y:S01]  /*4bc0*/  FMUL.FTZ R7, R11, R38 ;  /* 0x000000260b077220 */ /* 0x000fe20000410000 */
[----:B------:R-:W-:-:S02]  /*4bd0*/  ISETP.GE.U32.AND P3, PT, R6, R51, PT ;  /* 0x000000330600720c */ /* 0x000fc40003f66070 */
[----:B------:R-:W-:Y:S01]  /*4be0*/  IADD3 R6, R170, 0xb, RZ ;  /* 0x0000000baa067810 */ /* 0x000fe20007ffe0ff */
[----:B------:R-:W-:Y:S01]  /*4bf0*/  MUFU.SIN R120, R121 ;  /* 0x0000007900787308 */ /* 0x000fe20000000400 */
[----:B------:R-:W-:Y:S02]  /*4c00*/  FSEL R115, R115, RZ, !P4 ;  /* 0x000000ff73737208 */ /* 0x000fe40006000000 */
[----:B------:R-:W-:Y:S02]  /*4c10*/  FSEL R108, R108, 1, !P4 ;  /* 0x3f8000006c6c7808 */ /* 0x000fe40006000000 */
[----:B------:R-:W-:Y:S01]  /*4c20*/  FSEL R110, R110, RZ, !P4 ;  /* 0x000000ff6e6e7208 */ /* 0x000fe20006000000 */
[----:B------:R-:W-:Y:S01]  /*4c30*/  FMUL.FTZ R119, R75, R34 ;  /* 0x000000224b777220 */ /* 0x000fe20000410000 */
[----:B------:R-:W-:Y:S01]  /*4c40*/  ISETP.GE.U32.AND P4, PT, R6, R51, PT ;  /* 0x000000330600720c */ /* 0x000fe20003f86070 */
[----:B------:R-:W0:Y:S01]  /*4c50*/  MUFU.EX2 R9, R7 ;  /* 0x0000000700097308 */ /* 0x000e220000000800 */
[----:B------:R-:W-:-:S02]  /*4c60*/  FMUL.FTZ R6, R5, R40 ;  /* 0x0000002805067220 */ /* 0x000fc40000410000 */
[----:B------:R-:W-:-:S05]  /*4c70*/  FMUL.FTZ R19, R11, R44 ;  /* 0x0000002c0b137220 */ /* 0x000fca0000410000 */
[----:B------:R1:W0:Y:S01]  /*4c80*/  MUFU.COS R122, R121 ;  /* 0x00000079007a7308 */ /* 0x0002220000000000 */
[----:B------:R-:W-:Y:S01]  /*4c90*/  FSEL R114, R112, 1, !P5 ;  /* 0x3f80000070727808 */ /* 0x000fe20006800000 */
[----:B------:R-:W-:Y:S01]  /*4ca0*/  FMUL.RZ R127, R6, 0.15915493667125701904 ;  /* 0x3e22f983067f7820 */ /* 0x000fe2000040c000 */
[----:B------:R-:W-:Y:S01]  /*4cb0*/  FSEL R112, R119, RZ, !P5 ;  /* 0x000000ff77707208 */ /* 0x000fe20006800000 */
[C---:B------:R-:W-:Y:S01]  /*4cc0*/  FMUL.FTZ R119, R117.reuse, R130 ;  /* 0x0000008275777220 */ /* 0x040fe20000410000 */
[----:B------:R-:W-:Y:S01]  /*4cd0*/  IADD3 R168, R170, 0xc, RZ ;  /* 0x0000000caaa87810 */ /* 0x000fe20007ffe0ff */
[----:B------:R-:W-:Y:S01]  /*4ce0*/  FMUL.FTZ R118, R117, R118 ;  /* 0x0000007675767220 */ /* 0x000fe20000410000 */
[----:B------:R-:W-:Y:S01]  /*4cf0*/  FSEL R116, R8, RZ, !P5 ;  /* 0x000000ff08747208 */ /* 0x000fe20006800000 */
[----:B------:R-:W2:Y:S01]  /*4d00*/  MUFU.EX2 R19, R19 ;  /* 0x0000001300137308 */ /* 0x000ea20000000800 */
[----:B------:R-:W-:Y:S01]  /*4d10*/  FMUL.FTZ R117, R73, R36 ;  /* 0x0000002449757220 */ /* 0x000fe20000410000 */
[----:B------:R-:W-:Y:S01]  /*4d20*/  IADD3 R6, R170, 0xd, RZ ;  /* 0x0000000daa067810 */ /* 0x000fe20007ffe0ff */
[----:B-1----:R-:W-:Y:S01]  /*4d30*/  IMAD R121, R63, c[0x0][0x198], RZ ;  /* 0x000066003f797a24 */ /* 0x002fe200078e02ff */
[----:B------:R-:W-:-:S04]  /*4d40*/  ISETP.GE.U32.AND P5, PT, R168, R51, PT ;  /* 0x00000033a800720c */ /* 0x000fc80003fa6070 */
[----:B------:R-:W1:Y:S01]  /*4d50*/  MUFU.SIN R8, R127 ;  /* 0x0000007f00087308 */ /* 0x000e620000000400 */
[----:B------:R-:W-:Y:S01]  /*4d60*/  FSEL R118, R118, RZ, !P6 ;  /* 0x000000ff76767208 */ /* 0x000fe20007000000 */
[----:B------:R-:W-:Y:S01]  /*4d70*/  IMAD R129, R64, c[0x0][0x19c], R121 ;  /* 0x0000670040817a24 */ /* 0x000fe200078e0279 */
[----:B------:R-:W-:Y:S02]  /*4d80*/  FSEL R119, R119, 1, !P6 ;  /* 0x3f80000077777808 */ /* 0x000fe40007000000 */
[----:B------:R-:W-:Y:S01]  /*4d90*/  FSEL R117, R117, RZ, !P6 ;  /* 0x000000ff75757208 */ /* 0x000fe20007000000 */
[----:B0-----:R-:W-:Y:S01]  /*4da0*/  FMUL.FTZ R121, R9, R120 ;  /* 0x0000007809797220 */ /* 0x001fe20000410000 */
[----:B------:R-:W-:Y:S01]  /*4db0*/  ISETP.GE.U32.AND P6, PT, R6, R51, PT ;  /* 0x000000330600720c */ /* 0x000fe20003fc6070 */
[----:B------:R0:W0:Y:S01]  /*4dc0*/  MUFU.COS R168, R127 ;  /* 0x0000007f00a87308 */ /* 0x0000220000000000 */
[----:B------:R-:W-:Y:S01]  /*4dd0*/  IMAD.WIDE.U32 R6, R64, c[0x0][0x198], RZ ;  /* 0x0000660040067a25 */ /* 0x000fe200078e00ff */
[----:B------:R-:W-:-:S03]  /*4de0*/  IADD3 R130, R170, 0xe, RZ ;  /* 0x0000000eaa827810 */ /* 0x000fc60007ffe0ff */
[----:B------:R-:W-:Y:S02]  /*4df0*/  FMUL.FTZ R120, R9, R122 ;  /* 0x0000007a09787220 */ /* 0x000fe40000410000 */
[----:B------:R-:W-:Y:S01]  /*4e00*/  FMUL.FTZ R9, R71, R38 ;  /* 0x0000002647097220 */ /* 0x000fe20000410000 */
[----:B------:R-:W-:Y:S01]  /*4e10*/  IADD3 R7, R7, R129, RZ ;  /* 0x0000008107077210 */ /* 0x000fe20007ffe0ff */
[----:B------:R-:W-:Y:S01]  /*4e20*/  IMAD R14, R14, c[0x0][0x1a0], RZ ;  /* 0x000068000e0e7a24 */ /* 0x000fe200078e02ff */
[----:B------:R-:W-:Y:S01]  /*4e30*/  FSEL R122, R121, RZ, !P2 ;  /* 0x000000ff797a7208 */ /* 0x000fe20005000000 */
[----:B------:R-:W-:Y:S01]  /*4e40*/  FMUL.FTZ R126, R123, R126 ;  /* 0x0000007e7b7e7220 */ /* 0x000fe20000410000 */
[----:B------:R-:W-:Y:S02]  /*4e50*/  FSEL R120, R120, 1, !P2 ;  /* 0x3f80000078787808 */ /* 0x000fe40005000000 */
[----:B------:R-:W-:Y:S01]  /*4e60*/  FSEL R121, R9, RZ, !P2 ;  /* 0x000000ff09797208 */ /* 0x000fe20005000000 */
[C---:B--2---:R-:W-:Y:S01]  /*4e70*/  FMUL.FTZ R131, R19.reuse, R124 ;  /* 0x0000007c13837220 */ /* 0x044fe20000410000 */
[----:B------:R-:W-:Y:S01]  /*4e80*/  ISETP.GE.U32.AND P2, PT, R130, R51, PT ;  /* 0x000000338200720c */ /* 0x000fe20003f46070 */
[----:B------:R-:W-:-:S02]  /*4e90*/  FMUL.FTZ R130, R19, R18 ;  /* 0x0000001213827220 */ /* 0x000fc40000410000 */
[----:B0-----:R-:W-:Y:S02]  /*4ea0*/  FMUL.FTZ R127, R123, R128 ;  /* 0x000000807b7f7220 */ /* 0x001fe40000410000 */
[----:B------:R-:W-:Y:S02]  /*4eb0*/  FMUL.FTZ R9, R67, R42 ;  /* 0x0000002a43097220 */ /* 0x000fe40000410000 */
[----:B-1----:R-:W-:Y:S02]  /*4ec0*/  FMUL.FTZ R8, R125, R8 ;  /* 0x000000087d087220 */ /* 0x002fe40000410000 */
[C---:B------:R-:W-:Y:S02]  /*4ed0*/  IMAD R19, R113.reuse, c[0x0][0x1a4], R14 ;  /* 0x0000690071137a24 */ /* 0x040fe400078e020e */
[----:B------:R-:W-:Y:S01]  /*4ee0*/  IMAD.WIDE.U32 R6, R113, c[0x0][0x1a0], R6 ;  /* 0x0000680071067a25 */ /* 0x000fe200078e0006 */
[----:B------:R-:W-:Y:S02]  /*4ef0*/  FSEL R128, R126, RZ, !P0 ;  /* 0x000000ff7e807208 */ /* 0x000fe40004000000 */
[----:B------:R-:W-:Y:S01]  /*4f00*/  FSEL R127, R127, 1, !P0 ;  /* 0x3f8000007f7f7808 */ /* 0x000fe20004000000 */
[----:B------:R-:W-:Y:S01]  /*4f10*/  FMUL.FTZ R168, R125, R168 ;  /* 0x000000a87da87220 */ /* 0x000fe20000410000 */
[----:B------:R-:W-:Y:S01]  /*4f20*/  FSEL R126, R9, RZ, !P0 ;  /* 0x000000ff097e7208 */ /* 0x000fe20004000000 */
[----:B------:R-:W-:Y:S01]  /*4f30*/  FMUL.FTZ R123, R69, R40 ;  /* 0x00000028457b7220 */ /* 0x000fe20000410000 */
[----:B------:R-:W-:Y:S01]  /*4f40*/  FSEL R124, R8, RZ, !P1 ;  /* 0x000000ff087c7208 */ /* 0x000fe20004800000 */
[----:B------:R-:W-:Y:S01]  /*4f50*/  FMUL.FTZ R8, R5, R24 ;  /* 0x0000001805087220 */ /* 0x000fe20000410000 */
[----:B------:R-:W-:-:S02]  /*4f60*/  IADD3 R9, R7, R19, RZ ;  /* 0x0000001307097210 */ /* 0x000fc40007ffe0ff */
[----:B------:R-:W-:Y:S01]  /*4f70*/  LEA R18, P0, R6, c[0x0][0x228], 0x3 ;  /* 0x00008a0006127a11 */ /* 0x000fe200078018ff */
[----:B------:R-:W-:Y:S01]  /*4f80*/  FMUL.FTZ R129, R65, R44 ;  /* 0x0000002c41817220 */ /* 0x000fe20000410000 */
[----:B------:R-:W-:Y:S01]  /*4f90*/  FSEL R125, R168, 1, !P1 ;  /* 0x3f800000a87d7808 */ /* 0x000fe20004800000 */
[----:B------:R-:W-:Y:S01]  /*4fa0*/  FMUL.RZ R147, R8, 0.15915493667125701904 ;  /* 0x3e22f98308937820 */ /* 0x000fe2000040c000 */
[----:B------:R-:W-:Y:S01]  /*4fb0*/  LEA.HI.X R19, R6, c[0x0][0x22c], R9, 0x3, P0 ;  /* 0x00008b0006137a11 */ /* 0x000fe200000f1c09 */
[----:B---3--:R-:W-:Y:S01]  /*4fc0*/  STS.U16 [R50], R135 ;  /* 0x0000008732007388 */ /* 0x008fe20000000400 */
[----:B------:R-:W-:Y:S01]  /*4fd0*/  FSEL R123, R123, RZ, !P1 ;  /* 0x000000ff7b7b7208 */ /* 0x000fe20004800000 */
[----:B------:R-:W-:Y:S01]  /*4fe0*/  FMUL.FTZ R6, R11, R24 ;  /* 0x000000180b067220 */ /* 0x000fe20000410000 */
[C---:B------:R-:W-:Y:S01]  /*4ff0*/  ISETP.GE.U32.AND P1, PT, R170.reuse, R51, PT ;  /* 0x00000033aa00720c */ /* 0x040fe20003f26070 */
[----:B------:R0:W-:Y:S01]  /*5000*/  STS.U16 [R49+0x40], R132 ;  /* 0x0000408431007388 */ /* 0x0001e20000000400 */
[----:B------:R-:W-:Y:S01]  /*5010*/  FMUL.FTZ R8, R5, R22 ;  /* 0x0000001605087220 */ /* 0x000fe20000410000 */
[----:B------:R-:W-:-:S02]  /*5020*/  IADD3 R14, R170, 0xf, RZ ;  /* 0x0000000faa0e7810 */ /* 0x000fc40007ffe0ff */
[----:B----4-:R-:W-:Y:S01]  /*5030*/  STS.U16 [R48+0x80], R137 ;  /* 0x0000808930007388 */ /* 0x010fe20000000400 */
[----:B------:R-:W-:Y:S01]  /*5040*/  MUFU.SIN R7, R147 ;  /* 0x0000009300077308 */ /* 0x000fe20000000400 */
[----:B------:R-:W-:Y:S02]  /*5050*/  FSEL R130, R130, RZ, !P1 ;  /* 0x000000ff82827208 */ /* 0x000fe40004800000 */
[----:B-----5:R-:W-:Y:S01]  /*5060*/  STS.U16 [R47+0xc0], R142 ;  /* 0x0000c08e2f007388 */ /* 0x020fe20000000400 */
[----:B------:R-:W-:Y:S02]  /*5070*/  FSEL R131, R131, 1, !P1 ;  /* 0x3f80000083837808 */ /* 0x000fe40004800000 */
[----:B------:R-:W-:Y:S01]  /*5080*/  FSEL R129, R129, RZ, !P1 ;  /* 0x000000ff81817208 */ /* 0x000fe20004800000 */
[----:B------:R-:W-:Y:S01]  /*5090*/  STS.U16 [R46+0x100], R139 ;  /* 0x0001008b2e007388 */ /* 0x000fe20000000400 */
[----:B------:R1:W-:Y:S01]  /*50a0*/  MUFU.COS R9, R147 ;  /* 0x0000009300097308 */ /* 0x0003e20000000000 */
[----:B------:R-:W-:-:S02]  /*50b0*/  ISETP.GE.U32.AND P1, PT, R14, R51, PT ;  /* 0x000000330e00720c */ /* 0x000fc40003f26070 */
[----:B------:R2:W-:Y:S01]  /*50c0*/  STS.U16 [R45+0x140], R140 ;  /* 0x0001408c2d007388 */ /* 0x0005e20000000400 */
[----:B------:R-:W-:-:S04]  /*50d0*/  IADD3 R14, R57, 0x240, RZ ;  /* 0x00000240390e7810 */ /* 0x000fc80007ffe0ff */
[----:B------:R3:W-:Y:S01]  /*50e0*/  MUFU.EX2 R168, R6 ;  /* 0x0000000600a87308 */ /* 0x0007e20000000800 */
[----:B-1----:R-:W-:Y:S01]  /*50f0*/  FMUL.RZ R147, R8, 0.15915493667125701904 ;  /* 0x3e22f98308937820 */ /* 0x002fe2000040c000 */
[----:B------:R-:W-:Y:S01]  /*5100*/  STS.U16 [R43+0x180], R152 ;  /* 0x000180982b007388 */ /* 0x000fe20000000400 */
[C---:B------:R-:W-:Y:S02]  /*5110*/  IADD3 R8, R57.reuse, 0x220, RZ ;  /* 0x0000022039087810 */ /* 0x040fe40007ffe0ff */
[C---:B0-----:R-:W-:Y:S01]  /*5120*/  IADD3 R132, R57.reuse, 0x260, RZ ;  /* 0x0000026039847810 */ /* 0x041fe20007ffe0ff */
[----:B------:R-:W-:Y:S01]  /*5130*/  STS.U16 [R41+0x1c0], R150 ;  /* 0x0001c09629007388 */ /* 0x000fe20000000400 */
[----:B---3--:R-:W-:-:S03]  /*5140*/  IADD3 R6, R57, 0x200, RZ ;  /* 0x0000020039067810 */ /* 0x008fc60007ffe0ff */
[----:B------:R-:W-:Y:S01]  /*5150*/  STS.U16 [R39+0x200], R148 ;  /* 0x0002009427007388 */ /* 0x000fe20000000400 */
[----:B--2---:R-:W-:Y:S02]  /*5160*/  IADD3 R140, R57, 0x280, RZ ;  /* 0x00000280398c7810 */ /* 0x004fe40007ffe0ff */
[-C--:B------:R-:W-:Y:S01]  /*5170*/  LEA.HI.SX32 R6, R6, R57.reuse, 0x1b ;  /* 0x0000003906067211 */ /* 0x080fe200078fdaff */
[----:B------:R-:W-:Y:S01]  /*5180*/  STS.U16 [R37+0x240], R162 ;  /* 0x000240a225007388 */ /* 0x000fe20000000400 */
[-C--:B------:R-:W-:Y:S02]  /*5190*/  LEA.HI.SX32 R8, R8, R57.reuse, 0x1b ;  /* 0x0000003908087211 */ /* 0x080fe400078fdaff */
[-C--:B------:R-:W-:Y:S01]  /*51a0*/  LEA.HI.SX32 R14, R14, R57.reuse, 0x1b ;  /* 0x000000390e0e7211 */ /* 0x080fe200078fdaff */
[----:B------:R-:W-:Y:S01]  /*51b0*/  STS.U16 [R35+0x280], R160 ;  /* 0x000280a023007388 */ /* 0x000fe20000000400 */
[----:B------:R-:W-:-:S03]  /*51c0*/  LEA.HI.SX32 R132, R132, R57, 0x1b ;  /* 0x0000003984847211 */ /* 0x000fc600078fdaff */
[----:B------:R0:W-:Y:S01]  /*51d0*/  STS.U16 [R33+0x2c0], R154 ;  /* 0x0002c09a21007388 */ /* 0x0001e20000000400 */
[----:B------:R-:W-:-:S03]  /*51e0*/  LEA.HI.SX32 R140, R140, R57, 0x1b ;  /* 0x000000398c8c7211 */ /* 0x000fc600078fdaff */
[----:B------:R1:W-:Y:S01]  /*51f0*/  STS.U16 [R31+0x300], R158 ;  /* 0x0003009e1f007388 */ /* 0x0003e20000000400 */
[----:B------:R-:W-:Y:S03]  /*5200*/  MUFU.SIN R142, R147 ;  /* 0x00000093008e7308 */ /* 0x000fe60000000400 */
[----:B------:R2:W-:Y:S01]  /*5210*/  STS.U16 [R29+0x340], R156 ;  /* 0x0003409c1d007388 */ /* 0x0005e20000000400 */
[----:B0-----:R-:W-:Y:S02]  /*5220*/  SHF.L.U32 R154, R6, 0x1, RZ ;  /* 0x00000001069a7819 */ /* 0x001fe400000006ff */
[----:B------:R-:W-:Y:S02]  /*5230*/  IADD3 R6, R57, 0x2a0, RZ ;  /* 0x000002a039067810 */ /* 0x000fe40007ffe0ff */
[----:B------:R0:W-:Y:S01]  /*5240*/  MUFU.COS R148, R147 ;  /* 0x0000009300947308 */ /* 0x0001e20000000000 */
[----:B-1----:R-:W-:Y:S01]  /*5250*/  SHF.L.U32 R158, R14, 0x1, RZ ;  /* 0x000000010e9e7819 */ /* 0x002fe200000006ff */
[----:B------:R-:W-:Y:S01]  /*5260*/  STS.U16 [R27+0x380], R166 ;  /* 0x000380a61b007388 */ /* 0x000fe20000000400 */
[----:B--2---:R-:W-:-:S03]  /*5270*/  SHF.L.U32 R156, R8, 0x1, RZ ;  /* 0x00000001089c7819 */ /* 0x004fc600000006ff */
[----:B------:R-:W-:Y:S01]  /*5280*/  STS.U16 [R25+0x3c0], R164 ;  /* 0x0003c0a419007388 */ /* 0x000fe20000000400 */
[----:B------:R-:W-:Y:S02]  /*5290*/  SHF.L.U32 R149, R140, 0x1, RZ ;  /* 0x000000018c957819 */ /* 0x000fe400000006ff */
[----:B0-----:R-:W-:Y:S01]  /*52a0*/  SHF.L.U32 R147, R132, 0x1, RZ ;  /* 0x0000000184937819 */ /* 0x001fe200000006ff */
[----:B------:R0:W-:Y:S01]  /*52b0*/  STS.U16 [R154+0x400], R145 ;  /* 0x000400919a007388 */ /* 0x0001e20000000400 */
[C---:B------:R-:W-:Y:S02]  /*52c0*/  IADD3 R8, R57.reuse, 0x2c0, RZ ;  /* 0x000002c039087810 */ /* 0x040fe40007ffe0ff */
[C---:B------:R-:W-:Y:S01]  /*52d0*/  IADD3 R14, R57.reuse, 0x2e0, RZ ;  /* 0x000002e0390e7810 */ /* 0x040fe20007ffe0ff */
[----:B------:R-:W-:Y:S01]  /*52e0*/  STS.U16 [R156+0x440], R143 ;  /* 0x0004408f9c007388 */ /* 0x000fe20000000400 */
[-C--:B------:R-:W-:Y:S02]  /*52f0*/  LEA.HI.SX32 R6, R6, R57.reuse, 0x1b ;  /* 0x0000003906067211 */ /* 0x080fe400078fdaff */
[----:B------:R-:W-:Y:S01]  /*5300*/  IADD3 R132, R57, 0x300, RZ ;  /* 0x0000030039847810 */ /* 0x000fe20007ffe0ff */
[----:B------:R1:W-:Y:S01]  /*5310*/  STS.U16 [R158+0x480], R141 ;  /* 0x0004808d9e007388 */ /* 0x0003e20000000400 */
[----:B------:R-:W-:-:S02]  /*5320*/  LEA.HI.SX32 R8, R8, R57, 0x1b ;  /* 0x0000003908087211 */ /* 0x000fc400078fdaff */
[----:B------:R-:W-:Y:S01]  /*5330*/  LEA.HI.SX32 R14, R14, R57, 0x1b ;  /* 0x000000390e0e7211 */ /* 0x000fe200078fdaff */
[----:B------:R-:W-:Y:S01]  /*5340*/  STS.U16 [R147+0x4c0], R144 ;  /* 0x0004c09093007388 */ /* 0x000fe20000000400 */
[----:B------:R-:W-:-:S03]  /*5350*/  IADD3 R140, R57, 0x320, RZ ;  /* 0x00000320398c7810 */ /* 0x000fc60007ffe0ff */
[----:B------:R2:W-:Y:S01]  /*5360*/  STS.U16 [R149+0x500], R146 ;  /* 0x0005009295007388 */ /* 0x0005e20000000400 */
[-C--:B------:R-:W-:Y:S02]  /*5370*/  LEA.HI.SX32 R132, R132, R57.reuse, 0x1b ;  /* 0x0000003984847211 */ /* 0x080fe400078fdaff */
[----:B0-----:R-:W-:Y:S02]  /*5380*/  SHF.L.U32 R154, R8, 0x1, RZ ;  /* 0x00000001089a7819 */ /* 0x001fe400000006ff */
[----:B-1----:R-:W-:Y:S02]  /*5390*/  SHF.L.U32 R141, R14, 0x1, RZ ;  /* 0x000000010e8d7819 */ /* 0x002fe400000006ff */
[----:B--2---:R-:W-:Y:S02]  /*53a0*/  SHF.L.U32 R146, R6, 0x1, RZ ;  /* 0x0000000106927819 */ /* 0x004fe400000006ff */
[----:B------:R-:W-:Y:S02]  /*53b0*/  IADD3 R6, R57, 0x340, RZ ;  /* 0x0000034039067810 */ /* 0x000fe40007ffe0ff */
[----:B------:R-:W-:-:S02]  /*53c0*/  LEA.HI.SX32 R140, R140, R57, 0x1b ;  /* 0x000000398c8c7211 */ /* 0x000fc400078fdaff */
[C---:B------:R-:W-:Y:S01]  /*53d0*/  IADD3 R14, R57.reuse, 0x380, RZ ;  /* 0x00000380390e7810 */ /* 0x040fe20007ffe0ff */
[----:B------:R-:W-:Y:S01]  /*53e0*/  STS.U16 [R146+0x540], R21 ;  /* 0x0005401592007388 */ /* 0x000fe20000000400 */
[----:B------:R-:W-:Y:S02]  /*53f0*/  SHF.L.U32 R143, R132, 0x1, RZ ;  /* 0x00000001848f7819 */ /* 0x000fe400000006ff */
[-C--:B------:R-:W-:Y:S01]  /*5400*/  LEA.HI.SX32 R6, R6, R57.reuse, 0x1b ;  /* 0x0000003906067211 */ /* 0x080fe200078fdaff */
[----:B------:R-:W-:Y:S01]  /*5410*/  STS.U16 [R154+0x580], R133 ;  /* 0x000580859a007388 */ /* 0x000fe20000000400 */
[----:B------:R-:W-:Y:S01]  /*5420*/  IADD3 R132, R57, 0x3a0, RZ ;  /* 0x000003a039847810 */ /* 0x000fe20007ffe0ff */
[C---:B------:R-:W-:Y:S01]  /*5430*/  FMUL.FTZ R137, R5.reuse, R0 ;  /* 0x0000000005897220 */ /* 0x040fe20000410000 */
[----:B------:R-:W-:Y:S01]  /*5440*/  SHF.L.U32 R145, R140, 0x1, RZ ;  /* 0x000000018c917819 */ /* 0x000fe200000006ff */
[----:B------:R-:W-:Y:S01]  /*5450*/  FMUL.FTZ R139, R5, R66 ;  /* 0x00000042058b7220 */ /* 0x000fe20000410000 */
[----:B------:R0:W-:Y:S01]  /*5460*/  STS.U16 [R141+0x5c0], R136 ;  /* 0x0005c0888d007388 */ /* 0x0001e20000000400 */
[----:B------:R-:W-:-:S02]  /*5470*/  LEA.HI.SX32 R14, R14, R57, 0x1b ;  /* 0x000000390e0e7211 */ /* 0x000fc400078fdaff */
[----:B------:R-:W-:Y:S01]  /*5480*/  IADD3 R8, R57, 0x360, RZ ;  /* 0x0000036039087810 */ /* 0x000fe20007ffe0ff */
[----:B------:R1:W-:Y:S01]  /*5490*/  STS.U16 [R143+0x600], R134 ;  /* 0x000600868f007388 */ /* 0x0003e20000000400 */
[-C--:B------:R-:W-:Y:S01]  /*54a0*/  LEA.HI.SX32 R132, R132, R57.reuse, 0x1b ;  /* 0x0000003984847211 */ /* 0x080fe200078fdaff */
[----:B------:R-:W-:Y:S01]  /*54b0*/  FMUL.RZ R151, R137, 0.15915493667125701904 ;  /* 0x3e22f98389977820 */ /* 0x000fe2000040c000 */
[----:B0-----:R-:W-:Y:S01]  /*54c0*/  SHF.L.U32 R141, R6, 0x1, RZ ;  /* 0x00000001068d7819 */ /* 0x001fe200000006ff */
[----:B------:R-:W-:Y:S01]  /*54d0*/  FMUL.RZ R147, R139, 0.15915493667125701904 ;  /* 0x3e22f9838b937820 */ /* 0x000fe2000040c000 */
[----:B------:R0:W-:Y:S01]  /*54e0*/  STS.U16 [R145+0x640], R138 ;  /* 0x0006408a91007388 */ /* 0x0001e20000000400 */
[C---:B------:R-:W-:Y:S01]  /*54f0*/  FMUL.FTZ R135, R11.reuse, R22 ;  /* 0x000000160b877220 */ /* 0x040fe20000410000 */
[----:B-1----:R-:W-:Y:S01]  /*5500*/  SHF.L.U32 R134, R14, 0x1, RZ ;  /* 0x000000010e867819 */ /* 0x002fe200000006ff */
[C---:B------:R-:W-:Y:S01]  /*5510*/  FMUL.FTZ R137, R11.reuse, R0 ;  /* 0x000000000b897220 */ /* 0x040fe20000410000 */
[----:B------:R-:W-:Y:S01]  /*5520*/  LEA.HI.SX32 R8, R8, R57, 0x1b ;  /* 0x0000003908087211 */ /* 0x000fe200078fdaff */
[C---:B------:R-:W-:Y:S01]  /*5530*/  FMUL.FTZ R139, R11.reuse, R66 ;  /* 0x000000420b8b7220 */ /* 0x040fe20000410000 */
[----:B------:R1:W-:Y:S01]  /*5540*/  STS.U16 [R141+0x680], R10 ;  /* 0x0006800a8d007388 */ /* 0x0003e20000000400 */
[----:B------:R-:W-:-:S02]  /*5550*/  FMUL.FTZ R133, R11, R70 ;  /* 0x000000460b857220 */ /* 0x000fc40000410000 */
[----:B------:R-:W-:Y:S01]  /*5560*/  FMUL.FTZ R14, R11, R72 ;  /* 0x000000480b0e7220 */ /* 0x000fe20000410000 */
[----:B0-----:R-:W-:Y:S01]  /*5570*/  SHF.L.U32 R145, R132, 0x1, RZ ;  /* 0x0000000184917819 */ /* 0x001fe200000006ff */
[----:B------:R-:W-:Y:S02]  /*5580*/  FMUL.FTZ R11, R5, R70 ;  /* 0x00000046050b7220 */ /* 0x000fe40000410000 */
[-C--:B------:R-:W-:Y:S01]  /*5590*/  FMUL.FTZ R132, R128, R129.reuse ;  /* 0x0000008180847220 */ /* 0x080fe20000410000 */
[----:B------:R-:W-:Y:S01]  /*55a0*/  SHF.L.U32 R143, R8, 0x1, RZ ;  /* 0x00000001088f7819 */ /* 0x000fe200000006ff */
[----:B-1----:R-:W-:Y:S01]  /*55b0*/  FMUL.FTZ R10, RZ, R128 ;  /* 0x00000080ff0a7220 */ /* 0x002fe20000410000 */
[----:B------:R-:W-:Y:S01]  /*55c0*/  IADD3 R8, R57, 0x3e0, RZ ;  /* 0x000003e039087810 */ /* 0x000fe20007ffe0ff */
[----:B------:R-:W-:Y:S02]  /*55d0*/  FMUL.RZ R136, R11, 0.15915493667125701904 ;  /* 0x3e22f9830b887820 */ /* 0x000fe4000040c000 */
[----:B------:R-:W-:-:S02]  /*55e0*/  FFMA.FTZ R11, R127, R129, -R10 ;  /* 0x000000817f0b7223 */ /* 0x000fc4000001080a */
[----:B------:R-:W-:Y:S01]  /*55f0*/  FFMA.FTZ R132, RZ, R127, R132 ;  /* 0x0000007fff847223 */ /* 0x000fe20000010084 */
[----:B------:R-:W-:Y:S01]  /*5600*/  LEA.HI.SX32 R8, R8, R57, 0x1b ;  /* 0x0000003908087211 */ /* 0x000fe200078fdaff */
[----:B------:R-:W-:Y:S02]  /*5610*/  FADD.FTZ R11, R11, R126 ;  /* 0x0000007e0b0b7221 */ /* 0x000fe40000010000 */
[----:B------:R-:W-:Y:S01]  /*5620*/  FADD.FTZ R132, RZ, R132 ;  /* 0x00000084ff847221 */ /* 0x000fe20000010000 */
[----:B------:R0:W-:Y:S01]  /*5630*/  MUFU.EX2 R21, R139 ;  /* 0x0000008b00157308 */ /* 0x0001e20000000800 */
[----:B------:R-:W-:Y:S01]  /*5640*/  FMUL.FTZ R10, R124, R11 ;  /* 0x0000000b7c0a7220 */ /* 0x000fe20000410000 */
[----:B------:R-:W-:Y:S01]  /*5650*/  STS.U16 [R143+0x6c0], R4 ;  /* 0x0006c0048f007388 */ /* 0x000fe20000000400 */
[----:B0-----:R-:W-:Y:S01]  /*5660*/  SHF.L.U32 R139, R8, 0x1, RZ ;  /* 0x00000001088b7819 */ /* 0x001fe200000006ff */
[-C--:B------:R-:W-:Y:S02]  /*5670*/  FMUL.FTZ R8, R124, R132.reuse ;  /* 0x000000847c087220 */ /* 0x080fe40000410000 */
[----:B------:R-:W-:-:S02]  /*5680*/  FFMA.FTZ R10, R125, R132, R10 ;  /* 0x000000847d0a7223 */ /* 0x000fc4000001000a */
[----:B------:R-:W-:Y:S01]  /*5690*/  FFMA.FTZ R8, R125, R11, -R8 ;  /* 0x0000000b7d087223 */ /* 0x000fe20000010808 */
[----:B------:R0:W-:Y:S01]  /*56a0*/  STS.U16 [R134+0x700], R13 ;  /* 0x0007000d86007388 */ /* 0x0001e20000000400 */
[----:B------:R-:W-:Y:S02]  /*56b0*/  IADD3 R6, R57, 0x3c0, RZ ;  /* 0x000003c039067810 */ /* 0x000fe40007ffe0ff */
[----:B------:R-:W-:Y:S02]  /*56c0*/  FADD.FTZ R11, R8, R123 ;  /* 0x0000007b080b7221 */ /* 0x000fe40000010000 */
[----:B------:R-:W-:Y:S01]  /*56d0*/  LEA.HI.SX32 R6, R6, R57, 0x1b ;  /* 0x0000003906067211 */ /* 0x000fe200078fdaff */
[----:B0-----:R-:W-:Y:S02]  /*56e0*/  FADD.FTZ R13, RZ, R10 ;  /* 0x0000000aff0d7221 */ /* 0x001fe40000010000 */
[C---:B------:R-:W-:Y:S02]  /*56f0*/  FMUL.FTZ R10, R122.reuse, R11 ;  /* 0x0000000b7a0a7220 */ /* 0x040fe40000410000 */
[----:B------:R-:W-:-:S02]  /*5700*/  FMUL.FTZ R8, R122, R13 ;  /* 0x0000000d7a087220 */ /* 0x000fc40000410000 */
[----:B------:R-:W-:Y:S01]  /*5710*/  FMUL.FTZ R5, R5, R72 ;  /* 0x0000004805057220 */ /* 0x000fe20000410000 */
[----:B------:R-:W0:Y:S01]  /*5720*/  MUFU.SIN R144, R147 ;  /* 0x0000009300907308 */ /* 0x000e220000000400 */
[C---:B------:R-:W-:Y:S01]  /*5730*/  FFMA.FTZ R8, R120.reuse, R11, -R8 ;  /* 0x0000000b78087223 */ /* 0x040fe20000010808 */
[----:B------:R1:W-:Y:S01]  /*5740*/  STS.U16 [R145+0x740], R12 ;  /* 0x0007400c91007388 */ /* 0x0003e20000000400 */
[----:B------:R-:W-:Y:S02]  /*5750*/  FFMA.FTZ R10, R120, R13, R10 ;  /* 0x0000000d780a7223 */ /* 0x000fe4000001000a */
[----:B------:R-:W-:-:S03]  /*5760*/  FMUL.RZ R134, R5, 0.15915493667125701904 ;  /* 0x3e22f98305867820 */ /* 0x000fc6000040c000 */
[----:B------:R-:W-:Y:S01]  /*5770*/  MUFU.EX2 R133, R133 ;  /* 0x0000008500857308 */ /* 0x000fe20000000800 */
[----:B------:R-:W-:Y:S01]  /*5780*/  FADD.FTZ R8, R8, R121 ;  /* 0x0000007908087221 */ /* 0x000fe20000010000 */
[----:B-1----:R-:W-:Y:S01]  /*5790*/  SHF.L.U32 R12, R6, 0x1, RZ ;  /* 0x00000001060c7819 */ /* 0x002fe200000006ff */
[----:B------:R-:W-:-:S05]  /*57a0*/  FADD.FTZ R10, RZ, R10 ;  /* 0x0000000aff0a7221 */ /* 0x000fca0000010000 */
[----:B------:R-:W1:Y:S01]  /*57b0*/  MUFU.SIN R4, R136 ;  /* 0x0000008800047308 */ /* 0x000e620000000400 */
[----:B------:R2:W-:Y:S01]  /*57c0*/  STS.U16 [R12+0x780], R15 ;  /* 0x0007800f0c007388 */ /* 0x0005e20000000400 */
[----:B------:R-:W-:-:S06]  /*57d0*/  FMUL.FTZ R11, R118, R10 ;  /* 0x0000000a760b7220 */ /* 0x000fcc0000410000 */
[----:B------:R-:W3:Y:S01]  /*57e0*/  MUFU.COS R6, R136 ;  /* 0x0000008800067308 */ /* 0x000ee20000000000 */
[----:B--2---:R-:W-:-:S07]  /*57f0*/  FMUL.FTZ R12, R118, R8 ;  /* 0x00000008760c7220 */ /* 0x004fce0000410000 */
[----:B------:R-:W2:Y:S01]  /*5800*/  MUFU.EX2 R135, R135 ;  /* 0x0000008700877308 */ /* 0x000ea20000000800 */
[----:B------:R-:W-:-:S07]  /*5810*/  FFMA.FTZ R12, R119, R10, R12 ;  /* 0x0000000a770c7223 */ /* 0x000fce000001000c */
[----:B------:R-:W-:Y:S01]  /*5820*/  MUFU.EX2 R14, R14 ;  /* 0x0000000e000e7308 */ /* 0x000fe20000000800 */
[----:B------:R-:W-:-:S07]  /*5830*/  FFMA.FTZ R8, R119, R8, -R11 ;  /* 0x0000000877087223 */ /* 0x000fce000001080b */
[----:B------:R-:W4:Y:S01]  /*5840*/  MUFU.COS R5, R134 ;  /* 0x0000008600057308 */ /* 0x000f220000000000 */
[----:B------:R-:W-:Y:S02]  /*5850*/  FADD.FTZ R13, RZ, R12 ;  /* 0x0000000cff0d7221 */ /* 0x000fe40000010000 */
[----:B------:R-:W-:Y:S02]  /*5860*/  FADD.FTZ R11, R8, R117 ;  /* 0x00000075080b7221 */ /* 0x000fe40000010000 */
[----:B0-----:R-:W-:Y:S02]  /*5870*/  FMUL.FTZ R141, R21, R144 ;  /* 0x00000090158d7220 */ /* 0x001fe40000410000 */
[C---:B-1----:R-:W-:Y:S02]  /*5880*/  FMUL.FTZ R144, R133.reuse, R4 ;  /* 0x0000000485907220 */ /* 0x042fe40000410000 */
[----:B---3--:R-:W-:Y:S02]  /*5890*/  FMUL.FTZ R145, R133, R6 ;  /* 0x0000000685917220 */ /* 0x008fe40000410000 */
[----:B------:R-:W-:-:S02]  /*58a0*/  FMUL.FTZ R4, R130, R128 ;  /* 0x0000008082047220 */ /* 0x000fc40000410000 */
[C---:B------:R-:W-:Y:S02]  /*58b0*/  FMUL.FTZ R6, R116.reuse, R13 ;  /* 0x0000000d74067220 */ /* 0x040fe40000410000 */
[----:B------:R-:W-:Y:S02]  /*58c0*/  FMUL.FTZ R8, R116, R11 ;  /* 0x0000000b74087220 */ /* 0x000fe40000410000 */
[----:B--2---:R-:W-:Y:S02]  /*58d0*/  FMUL.FTZ R136, R135, R148 ;  /* 0x0000009487887220 */ /* 0x004fe40000410000 */
[----:B----4-:R-:W-:Y:S02]  /*58e0*/  FMUL.FTZ R148, R14, R5 ;  /* 0x000000050e947220 */ /* 0x010fe40000410000 */
[C---:B------:R-:W-:Y:S02]  /*58f0*/  FMUL.FTZ R5, R131.reuse, R128 ;  /* 0x0000008083057220 */ /* 0x040fe40000410000 */
[----:B------:R-:W-:-:S02]  /*5900*/  FFMA.FTZ R4, R131, R127, -R4 ;  /* 0x0000007f83047223 */ /* 0x000fc40000010804 */
[C---:B------:R-:W-:Y:S02]  /*5910*/  FFMA.FTZ R11, R114.reuse, R11, -R6 ;  /* 0x0000000b720b7223 */ /* 0x040fe40000010806 */
[----:B------:R-:W-:Y:S02]  /*5920*/  FFMA.FTZ R13, R114, R13, R8 ;  /* 0x0000000d720d7223 */ /* 0x000fe40000010008 */
[----:B------:R-:W-:Y:S02]  /*5930*/  FFMA.FTZ R5, R130, R127, R5 ;  /* 0x0000007f82057223 */ /* 0x000fe40000010005 */
[----:B------:R-:W-:Y:S02]  /*5940*/  FMUL.FTZ R8, R124, R4 ;  /* 0x000000047c087220 */ /* 0x000fe40000410000 */
[----:B------:R-:W-:Y:S02]  /*5950*/  FADD.FTZ R10, R11, R112 ;  /* 0x000000700b0a7221 */ /* 0x000fe40000010000 */
[----:B------:R-:W-:-:S02]  /*5960*/  FADD.FTZ R13, RZ, R13 ;  /* 0x0000000dff0d7221 */ /* 0x000fc40000010000 */
[----:B------:R-:W-:Y:S02]  /*5970*/  FFMA.FTZ R11, R125, R5, R8 ;  /* 0x000000057d0b7223 */ /* 0x000fe40000010008 */
[CC--:B------:R-:W-:Y:S02]  /*5980*/  FMUL.FTZ R8, R115.reuse, R10.reuse ;  /* 0x0000000a73087220 */ /* 0x0c0fe40000410000 */
[-C--:B------:R-:W-:Y:S02]  /*5990*/  FMUL.FTZ R15, R115, R13.reuse ;  /* 0x0000000d730f7220 */ /* 0x080fe40000410000 */
[C---:B------:R-:W-:Y:S02]  /*59a0*/  FFMA.FTZ R8, R108.reuse, R13, R8 ;  /* 0x0000000d6c087223 */ /* 0x040fe40000010008 */
[----:B------:R-:W-:Y:S02]  /*59b0*/  FFMA.FTZ R15, R108, R10, -R15 ;  /* 0x0000000a6c0f7223 */ /* 0x000fe4000001080f */
[----:B------:R-:W-:-:S02]  /*59c0*/  FMUL.FTZ R6, R124, R5 ;  /* 0x000000057c067220 */ /* 0x000fc40000410000 */
[----:B------:R-:W-:Y:S02]  /*59d0*/  FADD.FTZ R13, RZ, R8 ;  /* 0x00000008ff0d7221 */ /* 0x000fe40000010000 */
[----:B------:R-:W-:Y:S02]  /*59e0*/  FADD.FTZ R15, R15, R110 ;  /* 0x0000006e0f0f7221 */ /* 0x000fe40000010000 */
[----:B------:R-:W-:Y:S02]  /*59f0*/  FFMA.FTZ R5, R125, R4, -R6 ;  /* 0x000000047d057223 */ /* 0x000fe40000010806 */
[----:B------:R-:W-:Y:S02]  /*5a00*/  FMUL.FTZ R4, R122, R11 ;  /* 0x0000000b7a047220 */ /* 0x000fe40000410000 */
[C---:B------:R-:W-:Y:S02]  /*5a10*/  FMUL.FTZ R10, R106.reuse, R13 ;  /* 0x0000000d6a0a7220 */ /* 0x040fe40000410000 */
[----:B------:R-:W-:-:S02]  /*5a20*/  FMUL.FTZ R12, R106, R15 ;  /* 0x0000000f6a0c7220 */ /* 0x000fc40000410000 */
[-C--:B------:R-:W-:Y:S02]  /*5a30*/  FMUL.FTZ R6, R122, R5.reuse ;  /* 0x000000057a067220 */ /* 0x080fe40000410000 */
[----:B------:R-:W-:Y:S02]  /*5a40*/  FFMA.FTZ R4, R120, R5, -R4 ;  /* 0x0000000578047223 */ /* 0x000fe40000010804 */
[C---:B------:R-:W-:Y:S02]  /*5a50*/  FFMA.FTZ R15, R102.reuse, R15, -R10 ;  /* 0x0000000f660f7223 */ /* 0x040fe4000001080a */
[----:B------:R-:W-:Y:S02]  /*5a60*/  FFMA.FTZ R12, R102, R13, R12 ;  /* 0x0000000d660c7223 */ /* 0x000fe4000001000c */
[----:B------:R-:W-:Y:S02]  /*5a70*/  FFMA.FTZ R6, R120, R11, R6 ;  /* 0x0000000b78067223 */ /* 0x000fe40000010006 */
[----:B------:R-:W-:-:S02]  /*5a80*/  FMUL.FTZ R8, R118, R4 ;  /* 0x0000000476087220 */ /* 0x000fc40000410000 */
[----:B------:R-:W-:Y:S02]  /*5a90*/  FADD.FTZ R15, R15, R104 ;  /* 0x000000680f0f7221 */ /* 0x000fe40000010000 */
[----:B------:R-:W-:Y:S02]  /*5aa0*/  FADD.FTZ R13, RZ, R12 ;  /* 0x0000000cff0d7221 */ /* 0x000fe40000010000 */
[-C--:B------:R-:W-:Y:S02]  /*5ab0*/  FFMA.FTZ R11, R119, R6.reuse, R8 ;  /* 0x00000006770b7223 */ /* 0x080fe40000010008 */
[C---:B------:R-:W-:Y:S02]  /*5ac0*/  FMUL.FTZ R10, R96.reuse, R15 ;  /* 0x0000000f600a7220 */ /* 0x040fe40000410000 */
[----:B------:R-:W-:Y:S02]  /*5ad0*/  FMUL.FTZ R8, R96, R13 ;  /* 0x0000000d60087220 */ /* 0x000fe40000410000 */
[----:B------:R-:W-:-:S02]  /*5ae0*/  FMUL.FTZ R5, R118, R6 ;  /* 0x0000000676057220 */ /* 0x000fc40000410000 */
[C---:B------:R-:W-:Y:S02]  /*5af0*/  FFMA.FTZ R10, R98.reuse, R13, R10 ;  /* 0x0000000d620a7223 */ /* 0x040fe4000001000a */
[----:B------:R-:W-:Y:S02]  /*5b00*/  FFMA.FTZ R15, R98, R15, -R8 ;  /* 0x0000000f620f7223 */ /* 0x000fe40000010808 */
[----:B------:R-:W-:Y:S02]  /*5b10*/  FFMA.FTZ R5, R119, R4, -R5 ;  /* 0x0000000477057223 */ /* 0x000fe40000010805 */
[----:B------:R-:W-:Y:S02]  /*5b20*/  FMUL.FTZ R4, R116, R11 ;  /* 0x0000000b74047220 */ /* 0x000fe40000410000 */
[----:B------:R-:W-:Y:S02]  /*5b30*/  FADD.FTZ R13, RZ, R10 ;  /* 0x0000000aff0d7221 */ /* 0x000fe40000010000 */
[----:B------:R-:W-:-:S02]  /*5b40*/  FADD.FTZ R15, R15, R100 ;  /* 0x000000640f0f7221 */ /* 0x000fc40000010000 */
[-C--:B------:R-:W-:Y:S02]  /*5b50*/  FMUL.FTZ R6, R116, R5.reuse ;  /* 0x0000000574067220 */ /* 0x080fe40000410000 */
[----:B------:R-:W-:Y:S02]  /*5b60*/  FFMA.FTZ R4, R114, R5, -R4 ;  /* 0x0000000572047223 */ /* 0x000fe40000010804 */
[C---:B------:R-:W-:Y:S02]  /*5b70*/  FMUL.FTZ R8, R94.reuse, R13 ;  /* 0x0000000d5e087220 */ /* 0x040fe40000410000 */
[----:B------:R-:W-:Y:S02]  /*5b80*/  FMUL.FTZ R10, R94, R15 ;  /* 0x0000000f5e0a7220 */ /* 0x000fe40000410000 */
[----:B------:R-:W-:Y:S02]  /*5b90*/  FFMA.FTZ R6, R114, R11, R6 ;  /* 0x0000000b72067223 */ /* 0x000fe40000010006 */
[----:B------:R-:W-:-:S02]  /*5ba0*/  FMUL.FTZ R7, R168, R7 ;  /* 0x00000007a8077220 */ /* 0x000fc40000410000 */
[C---:B------:R-:W-:Y:S01]  /*5bb0*/  FMUL.FTZ R11, R115.reuse, R4 ;  /* 0x00000004730b7220 */ /* 0x040fe20000410000 */
[----:B------:R-:W-:Y:S01]  /*5bc0*/  MUFU.SIN R150, R151 ;  /* 0x0000009700967308 */ /* 0x000fe20000000400 */
[C---:B------:R-:W-:Y:S02]  /*5bd0*/  FFMA.FTZ R15, R92.reuse, R15, -R8 ;  /* 0x0000000f5c0f7223 */ /* 0x040fe40000010808 */
[----:B------:R-:W-:Y:S02]  /*5be0*/  FFMA.FTZ R10, R92, R13, R10 ;  /* 0x0000000d5c0a7223 */ /* 0x000fe4000001000a */
[-C--:B------:R-:W-:Y:S01]  /*5bf0*/  FMUL.FTZ R5, R115, R6.reuse ;  /* 0x0000000673057220 */ /* 0x080fe20000410000 */
[----:B------:R-:W-:Y:S01]  /*5c00*/  FSEL R132, R7, RZ, !P3 ;  /* 0x000000ff07847208 */ /* 0x000fe20005800000 */
[----:B------:R-:W-:Y:S01]  /*5c10*/  FMUL.FTZ R9, R168, R9 ;  /* 0x00000009a8097220 */ /* 0x000fe20000410000 */
[----:B------:R-:W-:Y:S01]  /*5c20*/  MUFU.COS R152, R151 ;  /* 0x0000009700987308 */ /* 0x000fe20000000000 */
[----:B------:R-:W-:-:S02]  /*5c30*/  FFMA.FTZ R11, R108, R6, R11 ;  /* 0x000000066c0b7223 */ /* 0x000fc4000001000b */
[----:B------:R-:W-:Y:S02]  /*5c40*/  FADD.FTZ R10, RZ, R10 ;  /* 0x0000000aff0a7221 */ /* 0x000fe40000010000 */
[----:B------:R-:W-:-:S03]  /*5c50*/  FADD.FTZ R15, R15, R90 ;  /* 0x0000005a0f0f7221 */ /* 0x000fc60000010000 */
[----:B------:R-:W0:Y:S01]  /*5c60*/  MUFU.EX2 R137, R137 ;  /* 0x0000008900897308 */ /* 0x000e220000000800 */
[----:B------:R-:W-:Y:S01]  /*5c70*/  FFMA.FTZ R5, R108, R4, -R5 ;  /* 0x000000046c057223 */ /* 0x000fe20000010805 */
[----:B------:R-:W-:Y:S01]  /*5c80*/  FSEL R133, R9, 1, !P3 ;  /* 0x3f80000009857808 */ /* 0x000fe20005800000 */
[----:B------:R-:W-:-:S05]  /*5c90*/  FMUL.FTZ R4, R106, R11 ;  /* 0x0000000b6a047220 */ /* 0x000fca0000410000 */
[----:B------:R-:W1:Y:S01]  /*5ca0*/  MUFU.COS R140, R147 ;  /* 0x00000093008c7308 */ /* 0x000e620000000000 */
[C---:B------:R-:W-:Y:S02]  /*5cb0*/  FMUL.FTZ R8, R132.reuse, R10 ;  /* 0x0000000a84087220 */ /* 0x040fe40000410000 */
[----:B------:R-:W-:-:S05]  /*5cc0*/  FMUL.FTZ R7, R132, R15 ;  /* 0x0000000f84077220 */ /* 0x000fca0000410000 */
[----:B------:R2:W3:Y:S01]  /*5cd0*/  MUFU.SIN R147, R134 ;  /* 0x0000008600937308 */ /* 0x0004e20000000400 */
[-C--:B------:R-:W-:Y:S02]  /*5ce0*/  FMUL.FTZ R6, R106, R5.reuse ;  /* 0x000000056a067220 */ /* 0x080fe40000410000 */
[----:B------:R-:W-:Y:S02]  /*5cf0*/  FMUL.FTZ R135, R135, R142 ;  /* 0x0000008e87877220 */ /* 0x000fe40000410000 */
[----:B------:R-:W-:Y:S02]  /*5d00*/  FFMA.FTZ R5, R102, R5, -R4 ;  /* 0x0000000566057223 */ /* 0x000fe40000010804 */
[----:B--2---:R-:W-:Y:S02]  /*5d10*/  FMUL.FTZ R134, R85, R24 ;  /* 0x0000001855867220 */ /* 0x004fe40000410000 */
[C---:B------:R-:W-:Y:S02]  /*5d20*/  FFMA.FTZ R15, R133.reuse, R15, -R8 ;  /* 0x0000000f850f7223 */ /* 0x040fe40000010808 */
[----:B------:R-:W-:Y:S01]  /*5d30*/  FFMA.FTZ R7, R133, R10, R7 ;  /* 0x0000000a85077223 */ /* 0x000fe20000010007 */
[----:B------:R-:W-:Y:S01]  /*5d40*/  FSEL R134, R134, RZ, !P3 ;  /* 0x000000ff86867208 */ /* 0x000fe20005800000 */
[----:B------:R-:W-:Y:S01]  /*5d50*/  FFMA.FTZ R11, R102, R11, R6 ;  /* 0x0000000b660b7223 */ /* 0x000fe20000010006 */
[----:B------:R-:W-:Y:S01]  /*5d60*/  FSEL R135, R135, RZ, !P4 ;  /* 0x000000ff87877208 */ /* 0x000fe20006000000 */
[----:B------:R-:W-:Y:S01]  /*5d70*/  FMUL.FTZ R6, R96, R5 ;  /* 0x0000000560067220 */ /* 0x000fe20000410000 */
[----:B------:R2:W-:Y:S01]  /*5d80*/  STS.U16 [R139+0x7c0], R20 ;  /* 0x0007c0148b007388 */ /* 0x0005e20000000400 */
[----:B------:R-:W-:Y:S01]  /*5d90*/  FADD.FTZ R7, RZ, R7 ;  /* 0x00000007ff077221 */ /* 0x000fe20000010000 */
[----:B------:R-:W-:Y:S01]  /*5da0*/  FSEL R136, R136, 1, !P4 ;  /* 0x3f80000088887808 */ /* 0x000fe20006000000 */
[----:B------:R-:W-:Y:S01]  /*5db0*/  FADD.FTZ R15, R15, R134 ;  /* 0x000000860f0f7221 */ /* 0x000fe20000010000 */
[----:B------:R-:W-:Y:S01]  /*5dc0*/  FSEL R141, R141, RZ, !P6 ;  /* 0x000000ff8d8d7208 */ /* 0x000fe20007000000 */
[----:B0-----:R-:W-:-:S02]  /*5dd0*/  FMUL.FTZ R138, R137, R150 ;  /* 0x00000096898a7220 */ /* 0x001fc40000410000 */
[----:B------:R-:W-:Y:S01]  /*5de0*/  FMUL.FTZ R143, R91, R66 ;  /* 0x000000425b8f7220 */ /* 0x000fe20000410000 */
[----:B------:R-:W-:Y:S01]  /*5df0*/  FSEL R144, R144, RZ, !P2 ;  /* 0x000000ff90907208 */ /* 0x000fe20005000000 */
[----:B------:R-:W-:Y:S01]  /*5e00*/  FMUL.FTZ R4, R96, R11 ;  /* 0x0000000b60047220 */ /* 0x000fe20000410000 */
[----:B------:R-:W-:Y:S01]  /*5e10*/  FSEL R145, R145, 1, !P2 ;  /* 0x3f80000091917808 */ /* 0x000fe20005000000 */
[----:B--2---:R-:W-:Y:S01]  /*5e20*/  FMUL.FTZ R139, R137, R152 ;  /* 0x00000098898b7220 */ /* 0x004fe20000410000 */
[----:B------:R-:W-:-:S06]  /*5e30*/  NOP ;  /* 0x0000000000007918 */ /* 0x000fcc0000000000 */
[C---:B------:R-:W-:Y:S02]  /*5e40*/  FFMA.FTZ R11, R98.reuse, R11, R6 ;  /* 0x0000000b620b7223 */ /* 0x040fe40000010006 */
[----:B------:R-:W-:Y:S02]  /*5e50*/  FMUL.FTZ R137, R87, R22 ;  /* 0x0000001657897220 */ /* 0x000fe40000410000 */
[C---:B------:R-:W-:Y:S02]  /*5e60*/  FMUL.FTZ R9, R135.reuse, R15 ;  /* 0x0000000f87097220 */ /* 0x040fe40000410000 */
[----:B------:R-:W-:Y:S01]  /*5e70*/  FFMA.FTZ R5, R98, R5, -R4 ;  /* 0x0000000562057223 */ /* 0x000fe20000010804 */
[----:B------:R-:W-:Y:S01]  /*5e80*/  FSEL R138, R138, RZ, !P5 ;  /* 0x000000ff8a8a7208 */ /* 0x000fe20006800000 */
[----:B------:R-:W-:Y:S01]  /*5e90*/  FMUL.FTZ R6, R135, R7 ;  /* 0x0000000787067220 */ /* 0x000fe20000410000 */
[----:B------:R-:W-:Y:S01]  /*5ea0*/  FSEL R137, R137, RZ, !P4 ;  /* 0x000000ff89897208 */ /* 0x000fe20006000000 */
[----:B------:R-:W-:-:S02]  /*5eb0*/  FMUL.FTZ R4, R94, R11 ;  /* 0x0000000b5e047220 */ /* 0x000fc40000410000 */
[----:B-1----:R-:W-:Y:S01]  /*5ec0*/  FMUL.FTZ R142, R21, R140 ;  /* 0x0000008c158e7220 */ /* 0x002fe20000410000 */
[----:B------:R-:W-:Y:S01]  /*5ed0*/  FSEL R139, R139, 1, !P5 ;  /* 0x3f8000008b8b7808 */ /* 0x000fe20006800000 */
[C---:B------:R-:W-:Y:S01]  /*5ee0*/  FFMA.FTZ R8, R136.reuse, R15, -R6 ;  /* 0x0000000f88087223 */ /* 0x040fe20000010806 */
[----:B------:R-:W-:Y:S01]  /*5ef0*/  FSEL R143, R143, RZ, !P6 ;  /* 0x000000ff8f8f7208 */ /* 0x000fe20007000000 */
[----:B------:R-:W-:Y:S01]  /*5f00*/  FFMA.FTZ R9, R136, R7, R9 ;  /* 0x0000000788097223 */ /* 0x000fe20000010009 */
[----:B------:R-:W2:Y:S01]  /*5f10*/  LDG.E.64 R18, [R18.64] ;  /* 0x0000000412127981 */ /* 0x000ea2000c1e1b00 */
[-C--:B------:R-:W-:Y:S02]  /*5f20*/  FFMA.FTZ R4, R92, R5.reuse, -R4 ;  /* 0x000000055c047223 */ /* 0x080fe40000010804 */
[----:B------:R-:W-:Y:S02]  /*5f30*/  FMUL.FTZ R5, R94, R5 ;  /* 0x000000055e057220 */ /* 0x000fe40000410000 */
[----:B------:R-:W-:-:S02]  /*5f40*/  FADD.FTZ R9, RZ, R9 ;  /* 0x00000009ff097221 */ /* 0x000fc40000010000 */
[----:B------:R-:W-:Y:S02]  /*5f50*/  FADD.FTZ R7, R8, R137 ;  /* 0x0000008908077221 */ /* 0x000fe40000010000 */
[----:B------:R-:W-:Y:S02]  /*5f60*/  FMUL.FTZ R140, R89, R0 ;  /* 0x00000000598c7220 */ /* 0x000fe40000410000 */
[----:B------:R-:W-:Y:S02]  /*5f70*/  FFMA.FTZ R5, R92, R11, R5 ;  /* 0x0000000b5c057223 */ /* 0x000fe40000010005 */
[C---:B------:R-:W-:Y:S02]  /*5f80*/  FMUL.FTZ R10, R138.reuse, R9 ;  /* 0x000000098a0a7220 */ /* 0x040fe40000410000 */
[----:B------:R-:W-:Y:S01]  /*5f90*/  FMUL.FTZ R12, R138, R7 ;  /* 0x000000078a0c7220 */ /* 0x000fe20000410000 */
[----:B------:R-:W-:Y:S01]  /*5fa0*/  FSEL R140, R140, RZ, !P5 ;  /* 0x000000ff8c8c7208 */ /* 0x000fe20006800000 */
[----:B------:R-:W-:-:S02]  /*5fb0*/  FMUL.FTZ R6, R132, R5 ;  /* 0x0000000584067220 */ /* 0x000fc40000410000 */
[-C--:B------:R-:W-:Y:S02]  /*5fc0*/  FMUL.FTZ R8, R132, R4.reuse ;  /* 0x0000000484087220 */ /* 0x080fe40000410000 */
[C---:B------:R-:W-:Y:S02]  /*5fd0*/  FFMA.FTZ R7, R139.reuse, R7, -R10 ;  /* 0x000000078b077223 */ /* 0x040fe4000001080a */
[----:B------:R-:W-:Y:S02]  /*5fe0*/  FFMA.FTZ R12, R139, R9, R12 ;  /* 0x000000098b0c7223 */ /* 0x000fe4000001000c */
[C---:B------:R-:W-:Y:S02]  /*5ff0*/  FFMA.FTZ R6, R133.reuse, R4, -R6 ;  /* 0x0000000485067223 */ /* 0x040fe40000010806 */
[----:B------:R-:W-:Y:S02]  /*6000*/  FFMA.FTZ R8, R133, R5, R8 ;  /* 0x0000000585087223 */ /* 0x000fe40000010008 */
[----:B------:R-:W-:-:S02]  /*6010*/  FADD.FTZ R12, RZ, R12 ;  /* 0x0000000cff0c7221 */ /* 0x000fc40000010000 */
[----:B------:R-:W-:Y:S01]  /*6020*/  FADD.FTZ R4, R7, R140 ;  /* 0x0000008c07047221 */ /* 0x000fe20000010000 */
[----:B------:R-:W-:Y:S01]  /*6030*/  FSEL R142, R142, 1, !P6 ;  /* 0x3f8000008e8e7808 */ /* 0x000fe20007000000 */
[----:B------:R-:W-:Y:S02]  /*6040*/  FMUL.FTZ R5, R135, R8 ;  /* 0x0000000887057220 */ /* 0x000fe40000410000 */
[C---:B------:R-:W-:Y:S02]  /*6050*/  FMUL.FTZ R9, R141.reuse, R12 ;  /* 0x0000000c8d097220 */ /* 0x040fe40000410000 */
[----:B------:R-:W-:Y:S02]  /*6060*/  FMUL.FTZ R11, R141, R4 ;  /* 0x000000048d0b7220 */ /* 0x000fe40000410000 */
[-C--:B------:R-:W-:Y:S02]  /*6070*/  FFMA.FTZ R5, R136, R6.reuse, -R5 ;  /* 0x0000000688057223 */ /* 0x080fe40000010805 */
[----:B------:R-:W-:-:S02]  /*6080*/  FMUL.FTZ R7, R135, R6 ;  /* 0x0000000687077220 */ /* 0x000fc40000410000 */
[C---:B------:R-:W-:Y:S02]  /*6090*/  FFMA.FTZ R6, R142.reuse, R4, -R9 ;  /* 0x000000048e067223 */ /* 0x040fe40000010809 */
[----:B------:R-:W-:Y:S02]  /*60a0*/  FFMA.FTZ R11, R142, R12, R11 ;  /* 0x0000000c8e0b7223 */ /* 0x000fe4000001000b */
[----:B------:R-:W-:Y:S02]  /*60b0*/  FFMA.FTZ R7, R136, R8, R7 ;  /* 0x0000000888077223 */ /* 0x000fe40000010007 */
[----:B------:R-:W-:Y:S02]  /*60c0*/  FADD.FTZ R11, RZ, R11 ;  /* 0x0000000bff0b7221 */ /* 0x000fe40000010000 */
[----:B------:R-:W-:Y:S02]  /*60d0*/  FADD.FTZ R8, R6, R143 ;  /* 0x0000008f06087221 */ /* 0x000fe40000010000 */
[----:B------:R-:W-:-:S02]  /*60e0*/  FMUL.FTZ R146, R93, R70 ;  /* 0x000000465d927220 */ /* 0x000fc40000410000 */
[----:B------:R-:W-:Y:S02]  /*60f0*/  FMUL.FTZ R6, R138, R5 ;  /* 0x000000058a067220 */ /* 0x000fe40000410000 */
[C---:B------:R-:W-:Y:S02]  /*6100*/  FMUL.FTZ R9, R144.reuse, R11 ;  /* 0x0000000b90097220 */ /* 0x040fe40000410000 */
[----:B------:R-:W-:Y:S01]  /*6110*/  FMUL.FTZ R10, R144, R8 ;  /* 0x00000008900a7220 */ /* 0x000fe20000410000 */
[----:B------:R-:W-:Y:S01]  /*6120*/  FSEL R146, R146, RZ, !P2 ;  /* 0x000000ff92927208 */ /* 0x000fe20005000000 */
[----:B---3--:R-:W-:Y:S02]  /*6130*/  FMUL.FTZ R147, R14, R147 ;  /* 0x000000930e937220 */ /* 0x008fe40000410000 */
[-C--:B------:R-:W-:Y:S02]  /*6140*/  FMUL.FTZ R4, R138, R7.reuse ;  /* 0x000000078a047220 */ /* 0x080fe40000410000 */
[----:B------:R-:W-:-:S02]  /*6150*/  FFMA.FTZ R6, R139, R7, R6 ;  /* 0x000000078b067223 */ /* 0x000fc40000010006 */
[C---:B------:R-:W-:Y:S02]  /*6160*/  FFMA.FTZ R9, R145.reuse, R8, -R9 ;  /* 0x0000000891097223 */ /* 0x040fe40000010809 */
[----:B------:R-:W-:Y:S01]  /*6170*/  FFMA.FTZ R10, R145, R11, R10 ;  /* 0x0000000b910a7223 */ /* 0x000fe2000001000a */
[----:B------:R-:W-:Y:S01]  /*6180*/  FSEL R147, R147, RZ, !P1 ;  /* 0x000000ff93937208 */ /* 0x000fe20004800000 */
[----:B------:R-:W-:Y:S02]  /*6190*/  FFMA.FTZ R4, R139, R5, -R4 ;  /* 0x000000058b047223 */ /* 0x000fe40000010804 */
[----:B------:R-:W-:Y:S02]  /*61a0*/  FMUL.FTZ R5, R141, R6 ;  /* 0x000000068d057220 */ /* 0x000fe40000410000 */
[----:B------:R-:W-:Y:S02]  /*61b0*/  FADD.FTZ R9, R9, R146 ;  /* 0x0000009209097221 */ /* 0x000fe40000010000 */
[----:B------:R-:W-:Y:S01]  /*61c0*/  FADD.FTZ R10, RZ, R10 ;  /* 0x0000000aff0a7221 */ /* 0x000fe20000010000 */
[----:B------:R-:W-:Y:S01]  /*61d0*/  FSEL R148, R148, 1, !P1 ;  /* 0x3f80000094947808 */ /* 0x000fe20004800000 */
[----:B------:R-:W-:-:S02]  /*61e0*/  FMUL.FTZ R149, R95, R72 ;  /* 0x000000485f957220 */ /* 0x000fc40000410000 */
[-C--:B------:R-:W-:Y:S02]  /*61f0*/  FMUL.FTZ R7, R141, R4.reuse ;  /* 0x000000048d077220 */ /* 0x080fe40000410000 */
[----:B------:R-:W-:Y:S02]  /*6200*/  FFMA.FTZ R5, R142, R4, -R5 ;  /* 0x000000048e057223 */ /* 0x000fe40000010805 */
[CC--:B------:R-:W-:Y:S02]  /*6210*/  FMUL.FTZ R11, R147.reuse, R9.reuse ;  /* 0x00000009930b7220 */ /* 0x0c0fe40000410000 */
[-C--:B------:R-:W-:Y:S01]  /*6220*/  FMUL.FTZ R4, R147, R10.reuse ;  /* 0x0000000a93047220 */ /* 0x080fe20000410000 */
[----:B------:R-:W-:Y:S01]  /*6230*/  FSEL R149, R149, RZ, !P1 ;  /* 0x000000ff95957208 */ /* 0x000fe20004800000 */
[C---:B------:R-:W-:Y:S02]  /*6240*/  FFMA.FTZ R11, R148.reuse, R10, R11 ;  /* 0x0000000a940b7223 */ /* 0x040fe4000001000b */
[----:B------:R-:W-:-:S02]  /*6250*/  FFMA.FTZ R14, R148, R9, -R4 ;  /* 0x00000009940e7223 */ /* 0x000fc40000010804 */
[----:B------:R-:W-:Y:S02]  /*6260*/  FADD.FTZ R15, RZ, R11 ;  /* 0x0000000bff0f7221 */ /* 0x000fe40000010000 */
[----:B------:R-:W-:Y:S02]  /*6270*/  FADD.FTZ R14, R14, R149 ;  /* 0x000000950e0e7221 */ /* 0x000fe40000010000 */
[----:B------:R-:W-:Y:S01]  /*6280*/  FFMA.FTZ R7, R142, R6, R7 ;  /* 0x000000068e077223 */ /* 0x000fe20000010007 */
[----:B------:R-:W0:Y:S01]  /*6290*/  SHFL.UP PT, R9, R15, 0x1, RZ ;  /* 0x042000000f097989 */ /* 0x000e2200000e00ff */
[C---:B------:R-:W-:Y:S02]  /*62a0*/  FMUL.FTZ R6, R144.reuse, R5 ;  /* 0x0000000590067220 */ /* 0x040fe40000410000 */
[-C--:B------:R-:W-:Y:S01]  /*62b0*/  FMUL.FTZ R4, R144, R7.reuse ;  /* 0x0000000790047220 */ /* 0x080fe20000410000 */
[----:B------:R-:W1:Y:S01]  /*62c0*/  SHFL.UP PT, R8, R14, 0x1, RZ ;  /* 0x042000000e087989 */ /* 0x000e6200000e00ff */
[----:B------:R-:W-:-:S02]  /*62d0*/  FFMA.FTZ R6, R145, R7, R6 ;  /* 0x0000000791067223 */ /* 0x000fc40000010006 */
[----:B------:R-:W-:Y:S02]  /*62e0*/  FFMA.FTZ R4, R145, R5, -R4 ;  /* 0x0000000591047223 */ /* 0x000fe40000010804 */
[C---:B------:R-:W-:Y:S02]  /*62f0*/  FMUL.FTZ R5, R147.reuse, R6 ;  /* 0x0000000693057220 */ /* 0x040fe40000410000 */
[-C--:B------:R-:W-:Y:S02]  /*6300*/  FMUL.FTZ R7, R147, R4.reuse ;  /* 0x0000000493077220 */ /* 0x080fe40000410000 */
[C---:B------:R-:W-:Y:S02]  /*6310*/  FFMA.FTZ R12, R148.reuse, R4, -R5 ;  /* 0x00000004940c7223 */ /* 0x040fe40000010805 */
[----:B------:R-:W-:-:S03]  /*6320*/  FFMA.FTZ R7, R148, R6, R7 ;  /* 0x0000000694077223 */ /* 0x000fc60000010007 */
[----:B------:R-:W3:Y:S01]  /*6330*/  SHFL.UP PT, R4, R12, 0x1, RZ ;  /* 0x042000000c047989 */ /* 0x000ee200000e00ff */
[----:B------:R-:W-:-:S03]  /*6340*/  ISETP.GE.AND P0, PT, R57, 0x1, PT ;  /* 0x000000013900780c */ /* 0x000fc60003f06270 */
[----:B------:R-:W4:Y:S01]  /*6350*/  SHFL.UP PT, R5, R7, 0x1, RZ ;  /* 0x0420000007057989 */ /* 0x000f2200000e00ff */
[CC--:B0-----:R-:W-:Y:S02]  /*6360*/  FMUL.FTZ R11, R7.reuse, R9.reuse ;  /* 0x00000009070b7220 */ /* 0x0c1fe40000410000 */
[-C--:B-1----:R-:W-:Y:S02]  /*6370*/  FMUL.FTZ R6, R7, R8.reuse ;  /* 0x0000000807067220 */ /* 0x082fe40000410000 */
[C---:B------:R-:W-:Y:S02]  /*6380*/  FFMA.FTZ R11, R12.reuse, R8, -R11 ;  /* 0x000000080c0b7223 */ /* 0x040fe4000001080b */
[----:B------:R-:W-:-:S03]  /*6390*/  FFMA.FTZ R6, R12, R9, R6 ;  /* 0x000000090c067223 */ /* 0x000fc60000010006 */
[----:B------:R-:W-:Y:S02]  /*63a0*/  @P0 FADD.FTZ R14, R14, R11 ;  /* 0x0000000b0e0e0221 */ /* 0x000fe40000010000 */
[----:B------:R-:W-:-:S03]  /*63b0*/  @P0 FADD.FTZ R15, R15, R6 ;  /* 0x000000060f0f0221 */ /* 0x000fc60000010000 */
[----:B------:R-:W0:Y:S04]  /*63c0*/  SHFL.UP PT, R11, R14, 0x2, RZ ;  /* 0x044000000e0b7989 */ /* 0x000e2800000e00ff */
[----:B------:R-:W1:Y:S01]  /*63d0*/  SHFL.UP PT, R13, R15, 0x2, RZ ;  /* 0x044000000f0d7989 */ /* 0x000e6200000e00ff */
[CC--:B---3--:R-:W-:Y:S02]  /*63e0*/  FMUL.FTZ R6, R7.reuse, R4.reuse ;  /* 0x0000000407067220 */ /* 0x0c8fe40000410000 */
[-C--:B----4-:R-:W-:Y:S02]  /*63f0*/  FMUL.FTZ R9, R7, R5.reuse ;  /* 0x0000000507097220 */ /* 0x090fe40000410000 */
[C---:B------:R-:W-:Y:S02]  /*6400*/  FFMA.FTZ R6, R12.reuse, R5, R6 ;  /* 0x000000050c067223 */ /* 0x040fe40000010006 */
[----:B------:R-:W-:-:S03]  /*6410*/  @P0 FFMA.FTZ R12, R12, R4, -R9 ;  /* 0x000000040c0c0223 */ /* 0x000fc60000010809 */
[----:B------:R-:W-:Y:S02]  /*6420*/  FSEL R6, R7, R6, !P0 ;  /* 0x0000000607067208 */ /* 0x000fe40004000000 */
[----:B------:R-:W3:Y:S01]  /*6430*/  SHFL.UP PT, R5, R12, 0x2, RZ ;  /* 0x044000000c057989 */ /* 0x000ee200000e00ff */
[----:B------:R-:W-:-:S03]  /*6440*/  ISETP.GE.AND P0, PT, R57, 0x2, PT ;  /* 0x000000023900780c */ /* 0x000fc60003f06270 */
[----:B------:R-:W4:Y:S01]  /*6450*/  SHFL.UP PT, R7, R6, 0x2, RZ ;  /* 0x0440000006077989 */ /* 0x000f2200000e00ff */
[C---:B0-----:R-:W-:Y:S02]  /*6460*/  FMUL.FTZ R8, R6.reuse, R11 ;  /* 0x0000000b06087220 */ /* 0x041fe40000410000 */
[-C--:B-1----:R-:W-:Y:S02]  /*6470*/  FMUL.FTZ R4, R6, R13.reuse ;  /* 0x0000000d06047220 */ /* 0x082fe40000410000 */
[C---:B------:R-:W-:Y:S02]  /*6480*/  FFMA.FTZ R8, R12.reuse, R13, R8 ;  /* 0x0000000d0c087223 */ /* 0x040fe40000010008 */
[----:B------:R-:W-:-:S03]  /*6490*/  FFMA.FTZ R11, R12, R11, -R4 ;  /* 0x0000000b0c0b7223 */ /* 0x000fc60000010804 */
[----:B------:R-:W-:Y:S02]  /*64a0*/  @P0 FADD.FTZ R15, R15, R8 ;  /* 0x000000080f0f0221 */ /* 0x000fe40000010000 */
[----:B------:R-:W-:-:S03]  /*64b0*/  @P0 FADD.FTZ R14, R14, R11 ;  /* 0x0000000b0e0e0221 */ /* 0x000fc60000010000 */
[----:B------:R-:W0:Y:S01]  /*64c0*/  SHFL.UP PT, R10, R15, 0x4, RZ ;  /* 0x048000000f0a7989 */ /* 0x000e2200000e00ff */
[----:B---3--:R-:W-:-:S03]  /*64d0*/  FMUL.FTZ R4, R6, R5 ;  /* 0x0000000506047220 */ /* 0x008fc60000410000 */
[----:B------:R-:W1:Y:S01]  /*64e0*/  SHFL.UP PT, R8, R14, 0x4, RZ ;  /* 0x048000000e087989 */ /* 0x000e6200000e00ff */
[-C--:B----4-:R-:W-:Y:S02]  /*64f0*/  FFMA.FTZ R9, R12, R7.reuse, R4 ;  /* 0x000000070c097223 */ /* 0x090fe40000010004 */
[----:B------:R-:W-:-:S03]  /*6500*/  FMUL.FTZ R7, R6, R7 ;  /* 0x0000000706077220 */ /* 0x000fc60000410000 */
[----:B------:R-:W-:Y:S01]  /*6510*/  FSEL R9, R6, R9, !P0 ;  /* 0x0000000906097208 */ /* 0x000fe20004000000 */
[----:B------:R-:W-:-:S04]  /*6520*/  @P0 FFMA.FTZ R12, R12, R5, -R7 ;  /* 0x000000050c0c0223 */ /* 0x000fc80000010807 */
        /* <DEDUP_REMOVED lines=8> */
[----:B------:R-:W-:-:S03]  /*65b0*/  @P0 FADD.FTZ R15, R15, R10 ;  /* 0x0000000a0f0f0221 */ /* 0x000fc60000010000 */
[----:B------:R-:W0:Y:S01]  /*65c0*/  SHFL.UP PT, R11, R14, 0x8, RZ ;  /* 0x050000000e0b7989 */ /* 0x000e2200000e00ff */
[----:B---3--:R-:W-:-:S03]  /*65d0*/  FMUL.FTZ R7, R9, R5 ;  /* 0x0000000509077220 */ /* 0x008fc60000410000 */
[----:B------:R-:W1:Y:S01]  /*65e0*/  SHFL.UP PT, R13, R15, 0x8, RZ ;  /* 0x050000000f0d7989 */ /* 0x000e6200000e00ff */
[----:B----4-:R-:W-:-:S04]  /*65f0*/  FMUL.FTZ R6, R9, R4 ;  /* 0x0000000409067220 */ /* 0x010fc80000410000 */
[C---:B------:R-:W-:Y:S02]  /*6600*/  FFMA.FTZ R6, R12.reuse, R5, R6 ;  /* 0x000000050c067223 */ /* 0x040fe40000010006 */
        /* <DEDUP_REMOVED lines=10> */
[----:B------:R-:W-:Y:S02]  /*66b0*/  @P0 FADD.FTZ R14, R14, R11 ;  /* 0x0000000b0e0e0221 */ /* 0x000fe40000010000 */
[----:B---3--:R-:W-:Y:S01]  /*66c0*/  FMUL.FTZ R4, R6, R5 ;  /* 0x0000000506047220 */ /* 0x008fe20000410000 */
[----:B------:R-:W0:Y:S04]  /*66d0*/  SHFL.UP PT, R13, R15, 0x10, RZ ;  /* 0x060000000f0d7989 */ /* 0x000e2800000e00ff */
[----:B------:R-:W1:Y:S01]  /*66e0*/  SHFL.UP PT, R11, R14, 0x10, RZ ;  /* 0x060000000e0b7989 */ /* 0x000e6200000e00ff */
[----:B----4-:R-:W-:-:S02]  /*66f0*/  FFMA.FTZ R9, R12, R7, R4 ;  /* 0x000000070c097223 */ /* 0x010fc40000010004 */
[----:B------:R-:W-:-:S04]  /*6700*/  FMUL.FTZ R7, R6, R7 ;  /* 0x0000000706077220 */ /* 0x000fc80000410000 */
[----:B------:R-:W-:Y:S01]  /*6710*/  @P0 FFMA.FTZ R12, R12, R5, -R7 ;  /* 0x000000050c0c0223 */ /* 0x000fe20000010807 */
[----:B------:R-:W-:-:S04]  /*6720*/  FSEL R6, R6, R9, !P0 ;  /* 0x0000000906067208 */ /* 0x000fc80004000000 */
[----:B------:R-:W3:Y:S01]  /*6730*/  SHFL.UP PT, R5, R12, 0x10, RZ ;  /* 0x060000000c057989 */ /* 0x000ee200000e00ff */
[----:B------:R-:W-:-:S03]  /*6740*/  ISETP.NE.AND P0, PT, R58, RZ, PT ;  /* 0x000000ff3a00720c */ /* 0x000fc60003f05270 */
[----:B------:R-:W4:Y:S01]  /*6750*/  SHFL.UP PT, R7, R6, 0x10, RZ ;  /* 0x0600000006077989 */ /* 0x000f2200000e00ff */
[----:B------:R-:W-:Y:S01]  /*6760*/  ISETP.EQ.OR P0, PT, R54, RZ, P0 ;  /* 0x000000ff3600720c */ /* 0x000fe20000702670 */
[C---:B0-----:R-:W-:Y:S02]  /*6770*/  FMUL.FTZ R4, R6.reuse, R13 ;  /* 0x0000000d06047220 */ /* 0x041fe40000410000 */
[-C--:B-1----:R-:W-:Y:S01]  /*6780*/  FMUL.FTZ R8, R6, R11.reuse ;  /* 0x0000000b06087220 */ /* 0x082fe20000410000 */
[----:B------:R-:W-:Y:S01]  /*6790*/  MOV R9, RZ ;  /* 0x000000ff00097202 */ /* 0x000fe20000000f00 */
[C---:B------:R-:W-:Y:S02]  /*67a0*/  FFMA.FTZ R21, R12.reuse, R11, -R4 ;  /* 0x0000000b0c157223 */ /* 0x040fe40000010804 */
[----:B------:R-:W-:Y:S01]  /*67b0*/  FFMA.FTZ R150, R12, R13, R8 ;  /* 0x0000000d0c967223 */ /* 0x000fe20000010008 */
[----:B------:R-:W-:Y:S01]  /*67c0*/  MOV R8, 0x3f800000 ;  /* 0x3f80000000087802 */ /* 0x000fe20000000f00 */
[----:B------:R-:W-:Y:S01]  /*67d0*/  CS2R R10, SRZ ;  /* 0x00000000000a7805 */ /* 0x000fe2000001ff00 */
[----:B------:R-:W-:-:S02]  /*67e0*/  ISETP.GE.AND P1, PT, R57, 0x10, PT ;  /* 0x000000103900780c */ /* 0x000fc40003f26270 */
[----:B------:R-:W-:-:S03]  /*67f0*/  SHF.L.U32 R4, R57, 0x5, RZ ;  /* 0x0000000539047819 */ /* 0x000fc600000006ff */
[----:B------:R-:W0:Y:S01]  /*6800*/  @!P0 LDS.128 R8, [R113.X16+0x880] ;  /* 0x0008800071088984 */ /* 0x000e22000000cc00 */
[C---:B---3--:R-:W-:Y:S01]  /*6810*/  FMUL.FTZ R20, R6.reuse, R5 ;  /* 0x0000000506147220 */ /* 0x048fe20000410000 */
[----:B------:R-:W-:Y:S01]  /*6820*/  ISETP.NE.AND P0, PT, R57, 0x1f, PT ;  /* 0x0000001f3900780c */ /* 0x000fe20003f05270 */
[-C--:B----4-:R-:W-:Y:S01]  /*6830*/  FMUL.FTZ R13, R6, R7.reuse ;  /* 0x00000007060d7220 */ /* 0x090fe20000410000 */
[----:B------:R-:W-:Y:S01]  /*6840*/  LEA.HI.SX32 R4, R4, R4, 0x1b ;  /* 0x0000000404047211 */ /* 0x000fe200078fdaff */
[----:B------:R-:W-:-:S03]  /*6850*/  FFMA.FTZ R7, R12, R7, R20 ;  /* 0x000000070c077223 */ /* 0x000fc60000010014 */
[----:B------:R-:W-:Y:S01]  /*6860*/  @P1 FFMA.FTZ R12, R12, R5, -R13 ;  /* 0x000000050c0c1223 */ /* 0x000fe2000001080d */
[----:B------:R-:W-:Y:S01]  /*6870*/  SHF.L.U32 R151, R4, 0x1, RZ ;  /* 0x0000000104977819 */ /* 0x000fe200000006ff */
[----:B------:R-:W-:Y:S01]  /*6880*/  @P1 FADD.FTZ R14, R14, R21 ;  /* 0x000000150e0e1221 */ /* 0x000fe20000010000 */
[----:B------:R-:W-:Y:S01]  /*6890*/  FSEL R13, R6, R7, !P1 ;  /* 0x00000007060d7208 */ /* 0x000fe20004800000 */
[----:B------:R-:W-:Y:S02]  /*68a0*/  @P1 FADD.FTZ R15, R15, R150 ;  /* 0x000000960f0f1221 */ /* 0x000fe40000010000 */
[----:B------:R-:W-:Y:S04]  /*68b0*/  LDS.U16 R156, [R151+0x2] ;  /* 0x00000200979c7984 */ /* 0x000fe80000000400 */
[----:B------:R-:W-:Y:S04]  /*68c0*/  LDS.U16 R152, [R151] ;  /* 0x0000000097987984 */ /* 0x000fe80000000400 */
[----:B------:R-:W-:Y:S04]  /*68d0*/  LDS.U16 R157, [R151+0x4] ;  /* 0x00000400979d7984 */ /* 0x000fe80000000400 */
[----:B------:R-:W1:Y:S04]  /*68e0*/  LDS.U16 R159, [R151+0x6] ;  /* 0x00000600979f7984 */ /* 0x000e680000000400 */
[----:B------:R-:W-:Y:S04]  /*68f0*/  LDS.U16 R160, [R151+0x8] ;  /* 0x0000080097a07984 */ /* 0x000fe80000000400 */
[----:B------:R-:W3:Y:S04]  /*6900*/  LDS.U16 R165, [R151+0xa] ;  /* 0x00000a0097a57984 */ /* 0x000ee80000000400 */
        /* <DEDUP_REMOVED lines=26> */
[----:B------:R-:W-:Y:S04]  /*6ab0*/  @!P0 STS.128 [0x840], R12 ;  /* 0x0008400cff008388 */ /* 0x000fe80000000c00 */
[----:B------:R-:W-:Y:S01]  /*6ac0*/  BAR.SYNC.DEFER_BLOCKING 0x0 ;  /* 0x0000000000007b1d */ /* 0x000fe20000010000 */
[----:B------:R-:W-:-:S02]  /*6ad0*/  ISETP.NE.AND P1, PT, R57, RZ, PT ;  /* 0x000000ff3900720c */ /* 0x000fc40003f25270 */
[----:B------:R-:W-:-:S11]  /*6ae0*/  ISETP.NE.AND P2, PT, R68, RZ, PT ;  /* 0x000000ff4400720c */ /* 0x000fd60003f45270 */
[----:B0-----:R-:W-:Y:S04]  /*6af0*/  @!P1 STS.128 [0x860], R8 ;  /* 0x00086008ff009388 */ /* 0x001fe80000000c00 */
[----:B------:R-:W-:Y:S04]  /*6b00*/  LDS.128 R4, [0x840] ;  /* 0x00084000ff047984 */ /* 0x000fe80000000c00 */
[----:B------:R-:W-:Y:S06]  /*6b10*/  BAR.SYNC.DEFER_BLOCKING 0x0 ;  /* 0x0000000000007b1d */ /* 0x000fec0000010000 */
[----:B------:R-:W0:Y:S04]  /*6b20*/  SHFL.UP PT, R186, R13, 0x1, RZ ;  /* 0x042000000dba7989 */ /* 0x000e2800000e00ff */
[----:B------:R-:W-:Y:S04]  /*6b30*/  @P2 LDS.64 R20, [0x868] ;  /* 0x00086800ff142984 */ /* 0x000fe80000000a00 */
[----:B------:R-:W4:Y:S04]  /*6b40*/  SHFL.UP PT, R187, R12, 0x1, RZ ;  /* 0x042000000cbb7989 */ /* 0x000f2800000e00ff */
[----:B------:R-:W5:Y:S04]  /*6b50*/  SHFL.UP PT, R184, R15, 0x1, RZ ;  /* 0x042000000fb87989 */ /* 0x000f6800000e00ff */
[----:B------:R2:W5:Y:S01]  /*6b60*/  SHFL.UP PT, R185, R14, 0x1, RZ ;  /* 0x042000000eb97989 */ /* 0x00056200000e00ff */
[----:B-1----:R-:W-:-:S02]  /*6b70*/  HADD2.F32 R159, -RZ, R159.H0_H0 ;  /* 0x2000009fff9f7230 */ /* 0x002fc40000004100 */
[----:B---3--:R-:W-:Y:S02]  /*6b80*/  HADD2.F32 R165, -RZ, R165.H0_H0 ;  /* 0x200000a5ffa57230 */ /* 0x008fe40000004100 */
[----:B------:R-:W-:Y:S02]  /*6b90*/  HADD2.F32 R156, -RZ, R156.H0_H0 ;  /* 0x2000009cff9c7230 */ /* 0x000fe40000004100 */
[----:B------:R-:W-:Y:S01]  /*6ba0*/  HADD2.F32 R157, -RZ, R157.H0_H0 ;  /* 0x2000009dff9d7230 */ /* 0x000fe20000004100 */
[-C--:B--2---:R-:W-:Y:S01]  /*6bb0*/  FMUL.FTZ R14, R159, R18.reuse ;  /* 0x000000129f0e7220 */ /* 0x084fe20000410000 */
[----:B------:R-:W-:Y:S01]  /*6bc0*/  HADD2.F32 R160, -RZ, R160.H0_H0 ;  /* 0x200000a0ffa07230 */ /* 0x000fe20000004100 */
[C---:B------:R-:W-:Y:S01]  /*6bd0*/  FMUL.FTZ R15, R165.reuse, R19 ;  /* 0x00000013a50f7220 */ /* 0x040fe20000410000 */
[----:B------:R-:W-:Y:S01]  /*6be0*/  HADD2.F32 R152, -RZ, R152.H0_H0 ;  /* 0x20000098ff987230 */ /* 0x000fe20000004100 */
[----:B------:R-:W-:Y:S01]  /*6bf0*/  FMUL.FTZ R165, R165, R18 ;  /* 0x00000012a5a57220 */ /* 0x000fe20000410000 */
[----:B0-----:R-:W-:Y:S01]  /*6c00*/  @!P1 MOV R186, R9 ;  /* 0x0000000900ba9202 */ /* 0x001fe20000000f00 */
[----:B------:R-:W-:-:S02]  /*6c10*/  FMUL.FTZ R189, R156, R19 ;  /* 0x000000139cbd7220 */ /* 0x000fc40000410000 */
[-C--:B------:R-:W-:Y:S02]  /*6c20*/  FMUL.FTZ R156, R156, R18.reuse ;  /* 0x000000129c9c7220 */ /* 0x080fe40000410000 */
[-C--:B------:R-:W-:Y:S02]  /*6c30*/  FFMA.FTZ R13, R157, R19.reuse, R14 ;  /* 0x000000139d0d7223 */ /* 0x080fe4000001000e */
[C---:B------:R-:W-:Y:S01]  /*6c40*/  FFMA.FTZ R14, R160.reuse, R18, -R15 ;  /* 0x00000012a00e7223 */ /* 0x040fe2000001080f */
[----:B----4-:R-:W-:Y:S01]  /*6c50*/  @!P1 MOV R187, R8 ;  /* 0x0000000800bb9202 */ /* 0x010fe20000000f00 */
[-C--:B------:R-:W-:Y:S02]  /*6c60*/  FFMA.FTZ R15, R160, R19.reuse, R165 ;  /* 0x00000013a00f7223 */ /* 0x080fe400000100a5 */
[C---:B------:R-:W-:Y:S01]  /*6c70*/  FFMA.FTZ R151, R152.reuse, R18, -R189 ;  /* 0x0000001298977223 */ /* 0x040fe200000108bd */
[----:B------:R-:W-:Y:S01]  /*6c80*/  HADD2.F32 R170, -RZ, R170.H0_H0 ;  /* 0x200000aaffaa7230 */ /* 0x000fe20000004100 */
[----:B------:R-:W-:-:S02]  /*6c90*/  FFMA.FTZ R152, R152, R19, R156 ;  /* 0x0000001398987223 */ /* 0x000fc4000001009c */
[-C--:B------:R-:W-:Y:S02]  /*6ca0*/  @P2 FMUL.FTZ R165, R21, R186.reuse ;  /* 0x000000ba15a52220 */ /* 0x080fe40000410000 */
[C---:B------:R-:W-:Y:S02]  /*6cb0*/  @P2 FMUL.FTZ R186, R20.reuse, R186 ;  /* 0x000000ba14ba2220 */ /* 0x040fe40000410000 */
[----:B------:R-:W-:Y:S01]  /*6cc0*/  FMUL.FTZ R156, R159, R19 ;  /* 0x000000139f9c7220 */ /* 0x000fe20000410000 */
[----:B-----5:R-:W-:Y:S01]  /*6cd0*/  @!P1 MOV R184, R11 ;  /* 0x0000000b00b89202 */ /* 0x020fe20000000f00 */
[-C--:B------:R-:W-:Y:S01]  /*6ce0*/  @P2 FFMA.FTZ R21, R21, R187.reuse, R186 ;  /* 0x000000bb15152223 */ /* 0x080fe200000100ba */
[----:B------:R-:W-:Y:S01]  /*6cf0*/  @!P1 MOV R185, R10 ;  /* 0x0000000a00b99202 */ /* 0x000fe20000000f00 */
[----:B------:R-:W-:Y:S01]  /*6d00*/  FFMA.FTZ R12, R157, R18, -R156 ;  /* 0x000000129d0c7223 */ /* 0x000fe2000001089c */
[----:B------:R-:W-:Y:S01]  /*6d10*/  HADD2.F32 R166, -RZ, R166.H0_H0 ;  /* 0x200000a6ffa67230 */ /* 0x000fe20000004100 */
[----:B------:R-:W-:Y:S01]  /*6d20*/  @P2 FFMA.FTZ R20, R20, R187, -R165 ;  /* 0x000000bb14142223 */ /* 0x000fe200000108a5 */
[----:B------:R-:W-:Y:S01]  /*6d30*/  HADD2.F32 R177, -RZ, R177.H0_H0 ;  /* 0x200000b1ffb17230 */ /* 0x000fe20000004100 */
[----:B------:R-:W-:-:S02]  /*6d40*/  FMUL.FTZ R157, R170, R19 ;  /* 0x00000013aa9d7220 */ /* 0x000fc40000410000 */
[-C--:B------:R-:W-:Y:S02]  /*6d50*/  FMUL.FTZ R170, R170, R18.reuse ;  /* 0x00000012aaaa7220 */ /* 0x080fe40000410000 */
[----:B------:R-:W-:Y:S02]  /*6d60*/  @P2 FADD.FTZ R184, R184, R21 ;  /* 0x00000015b8b82221 */ /* 0x000fe40000010000 */
[----:B------:R-:W-:Y:S01]  /*6d70*/  @P2 FADD.FTZ R185, R185, R20 ;  /* 0x00000014b9b92221 */ /* 0x000fe20000010000 */
[----:B------:R-:W-:Y:S01]  /*6d80*/  HADD2.F32 R176, -RZ, R176.H0_H0 ;  /* 0x200000b0ffb07230 */ /* 0x000fe20000004100 */
[C---:B------:R-:W-:Y:S02]  /*6d90*/  FFMA.FTZ R156, R166.reuse, R18, -R157 ;  /* 0x00000012a69c7223 */ /* 0x040fe4000001089d */
[-C--:B------:R-:W-:Y:S02]  /*6da0*/  FFMA.FTZ R157, R166, R19.reuse, R170 ;  /* 0x00000013a69d7223 */ /* 0x080fe400000100aa */
[----:B------:R-:W-:-:S02]  /*6db0*/  FMUL.FTZ R165, R177, R19 ;  /* 0x00000013b1a57220 */ /* 0x000fc40000410000 */
[C---:B------:R-:W-:Y:S02]  /*6dc0*/  FMUL.FTZ R166, R130.reuse, R184 ;  /* 0x000000b882a67220 */ /* 0x040fe40000410000 */
[-C--:B------:R-:W-:Y:S02]  /*6dd0*/  FMUL.FTZ R130, R130, R185.reuse ;  /* 0x000000b982827220 */ /* 0x080fe40000410000 */
[----:B------:R-:W-:Y:S02]  /*6de0*/  FFMA.FTZ R20, R176, R18, -R165 ;  /* 0x00000012b0147223 */ /* 0x000fe400000108a5 */
[C---:B------:R-:W-:Y:S01]  /*6df0*/  FFMA.FTZ R166, R131.reuse, R185, -R166 ;  /* 0x000000b983a67223 */ /* 0x040fe200000108a6 */
[----:B------:R-:W-:Y:S01]  /*6e00*/  HADD2.F32 R175, -RZ, R175.H0_H0 ;  /* 0x200000afffaf7230 */ /* 0x000fe20000004100 */
[----:B------:R-:W-:Y:S01]  /*6e10*/  FFMA.FTZ R165, R131, R184, R130 ;  /* 0x000000b883a57223 */ /* 0x000fe20000010082 */
[----:B------:R-:W-:Y:S01]  /*6e20*/  HADD2.F32 R179, -RZ, R179.H0_H0 ;  /* 0x200000b3ffb37230 */ /* 0x000fe20000004100 */
[----:B------:R-:W-:-:S02]  /*6e30*/  FADD.FTZ R166, R129, R166 ;  /* 0x000000a681a67221 */ /* 0x000fc40000010000 */
[----:B------:R-:W-:Y:S01]  /*6e40*/  FADD.FTZ R165, RZ, R165 ;  /* 0x000000a5ffa57221 */ /* 0x000fe20000010000 */
[----:B------:R-:W-:Y:S01]  /*6e50*/  HADD2.F32 R178, -RZ, R178.H0_H0 ;  /* 0x200000b2ffb27230 */ /* 0x000fe20000004100 */
[CC--:B------:R-:W-:Y:S02]  /*6e60*/  FMUL.FTZ R159, R175.reuse, R19.reuse ;  /* 0x00000013af9f7220 */ /* 0x0c0fe40000410000 */
[----:B------:R-:W-:Y:S02]  /*6e70*/  FMUL.FTZ R160, R175, R18 ;  /* 0x00000012afa07220 */ /* 0x000fe40000410000 */
[----:B------:R-:W-:Y:S02]  /*6e80*/  FMUL.FTZ R175, R179, R19 ;  /* 0x00000013b3af7220 */ /* 0x000fe40000410000 */
[C---:B------:R-:W-:Y:S02]  /*6e90*/  FMUL.FTZ R170, R128.reuse, R166 ;  /* 0x000000a680aa7220 */ /* 0x040fe40000410000 */
[----:B------:R-:W-:-:S02]  /*6ea0*/  FMUL.FTZ R129, R128, R165 ;  /* 0x000000a580817220 */ /* 0x000fc40000410000 */
[----:B------:R-:W-:Y:S02]  /*6eb0*/  FFMA.FTZ R130, R178, R18, -R175 ;  /* 0x00000012b2827223 */ /* 0x000fe400000108af */
[C---:B------:R-:W-:Y:S01]  /*6ec0*/  FFMA.FTZ R170, R127.reuse, R165, R170 ;  /* 0x000000a57faa7223 */ /* 0x040fe200000100aa */
[----:B------:R-:W-:Y:S01]  /*6ed0*/  HADD2.F32 R174, -RZ, R174.H0_H0 ;  /* 0x200000aeffae7230 */ /* 0x000fe20000004100 */
[----:B------:R-:W-:Y:S01]  /*6ee0*/  FFMA.FTZ R175, R127, R166, -R129 ;  /* 0x000000a67faf7223 */ /* 0x000fe20000010881 */
[----:B------:R-:W-:Y:S01]  /*6ef0*/  HADD2.F32 R181, -RZ, R181.H0_H0 ;  /* 0x200000b5ffb57230 */ /* 0x000fe20000004100 */
[-C--:B------:R-:W-:Y:S01]  /*6f00*/  FMUL.FTZ R177, R177, R18.reuse ;  /* 0x00000012b1b17220 */ /* 0x080fe20000410000 */
[----:B------:R-:W-:Y:S01]  /*6f10*/  HADD2.F32 R183, -RZ, R183.H0_H0 ;  /* 0x200000b7ffb77230 */ /* 0x000fe20000004100 */
[----:B------:R-:W-:Y:S02]  /*6f20*/  FADD.FTZ R170, RZ, R170 ;  /* 0x000000aaffaa7221 */ /* 0x000fe40000010000 */
[----:B------:R-:W-:Y:S01]  /*6f30*/  FADD.FTZ R127, R126, R175 ;  /* 0x000000af7e7f7221 */ /* 0x000fe20000010000 */
[----:B------:R-:W-:Y:S01]  /*6f40*/  HADD2.F32 R180, -RZ, R180.H0_H0 ;  /* 0x200000b4ffb47230 */ /* 0x000fe20000004100 */
[C---:B------:R-:W-:Y:S01]  /*6f50*/  FFMA.FTZ R159, R174.reuse, R18, -R159 ;  /* 0x00000012ae9f7223 */ /* 0x040fe2000001089f */
[----:B------:R-:W-:Y:S01]  /*6f60*/  HADD2.F32 R182, -RZ, R182.H0_H0 ;  /* 0x200000b6ffb67230 */ /* 0x000fe20000004100 */
[-C--:B------:R-:W-:Y:S01]  /*6f70*/  FFMA.FTZ R160, R174, R19.reuse, R160 ;  /* 0x00000013aea07223 */ /* 0x080fe200000100a0 */
[----:B------:R-:W-:Y:S01]  /*6f80*/  HADD2.F32 R174, -RZ, R168.H0_H0 ;  /* 0x200000a8ffae7230 */ /* 0x000fe20000004100 */
[----:B------:R-:W-:-:S02]  /*6f90*/  FFMA.FTZ R21, R176, R19, R177 ;  /* 0x00000013b0157223 */ /* 0x000fc400000100b1 */
[-C--:B------:R-:W-:Y:S02]  /*6fa0*/  FMUL.FTZ R177, R181, R19.reuse ;  /* 0x00000013b5b17220 */ /* 0x080fe40000410000 */
[----:B------:R-:W-:Y:S02]  /*6fb0*/  FMUL.FTZ R175, R183, R19 ;  /* 0x00000013b7af7220 */ /* 0x000fe40000410000 */
[C---:B------:R-:W-:Y:S02]  /*6fc0*/  FMUL.FTZ R176, R124.reuse, R170 ;  /* 0x000000aa7cb07220 */ /* 0x040fe40000410000 */
[----:B------:R-:W-:Y:S01]  /*6fd0*/  FMUL.FTZ R124, R124, R127 ;  /* 0x0000007f7c7c7220 */ /* 0x000fe20000410000 */
[----:B------:R-:W-:Y:S01]  /*6fe0*/  HADD2.F32 R173, -RZ, R173.H0_H0 ;  /* 0x200000adffad7230 */ /* 0x000fe20000004100 */
[-C--:B------:R-:W-:Y:S02]  /*6ff0*/  FFMA.FTZ R128, R180, R18.reuse, -R177 ;  /* 0x00000012b4807223 */ /* 0x080fe400000108b1 */
[----:B------:R-:W-:-:S02]  /*7000*/  FFMA.FTZ R126, R182, R18, -R175 ;  /* 0x00000012b67e7223 */ /* 0x000fc400000108af */
[C---:B------:R-:W-:Y:S02]  /*7010*/  FMUL.FTZ R177, R174.reuse, R19 ;  /* 0x00000013aeb17220 */ /* 0x040fe40000410000 */
[C---:B------:R-:W-:Y:S02]  /*7020*/  FFMA.FTZ R175, R125.reuse, R170, R124 ;  /* 0x000000aa7daf7223 */ /* 0x040fe4000001007c */
[-C--:B------:R-:W-:Y:S02]  /*7030*/  FMUL.FTZ R174, R174, R18.reuse ;  /* 0x00000012aeae7220 */ /* 0x080fe40000410000 */
[----:B------:R-:W-:Y:S02]  /*7040*/  FFMA.FTZ R176, R125, R127, -R176 ;  /* 0x0000007f7db07223 */ /* 0x000fe400000108b0 */
[----:B------:R-:W-:Y:S01]  /*7050*/  FADD.FTZ R175, RZ, R175 ;  /* 0x000000afffaf7221 */ /* 0x000fe20000010000 */
[----:B------:R-:W-:Y:S01]  /*7060*/  HADD2.F32 R172, -RZ, R172.H0_H0 ;  /* 0x200000acffac7230 */ /* 0x000fe20000004100 */
[----:B------:R-:W-:-:S02]  /*7070*/  FFMA.FTZ R124, R173, R18, -R177 ;  /* 0x00000012ad7c7223 */ /* 0x000fc400000108b1 */
[----:B------:R-:W-:Y:S02]  /*7080*/  FFMA.FTZ R125, R173, R19, R174 ;  /* 0x00000013ad7d7223 */ /* 0x000fe400000100ae */
[----:B------:R-:W-:Y:S02]  /*7090*/  FMUL.FTZ R179, R179, R18 ;  /* 0x00000012b3b37220 */ /* 0x000fe40000410000 */
[----:B------:R-:W-:Y:S01]  /*70a0*/  FADD.FTZ R173, R123, R176 ;  /* 0x000000b07bad7221 */ /* 0x000fe20000010000 */
[----:B------:R-:W-:Y:S01]  /*70b0*/  HADD2.F32 R174, -RZ, R169.H0_H0 ;  /* 0x200000a9ffae7230 */ /* 0x000fe20000004100 */
[----:B------:R-:W-:Y:S02]  /*70c0*/  FMUL.FTZ R123, R122, R175 ;  /* 0x000000af7a7b7220 */ /* 0x000fe40000410000 */
[----:B------:R-:W-:Y:S02]  /*70d0*/  FFMA.FTZ R131, R178, R19, R179 ;  /* 0x00000013b2837223 */ /* 0x000fe400000100b3 */
[----:B------:R-:W-:-:S02]  /*70e0*/  FMUL.FTZ R169, R122, R173 ;  /* 0x000000ad7aa97220 */ /* 0x000fc40000410000 */
[C---:B------:R-:W-:Y:S02]  /*70f0*/  FMUL.FTZ R176, R172.reuse, R19 ;  /* 0x00000013acb07220 */ /* 0x040fe40000410000 */
[----:B------:R-:W-:Y:S02]  /*7100*/  FMUL.FTZ R178, R172, R18 ;  /* 0x00000012acb27220 */ /* 0x000fe40000410000 */
[C---:B------:R-:W-:Y:S01]  /*7110*/  FFMA.FTZ R172, R120.reuse, R173, -R123 ;  /* 0x000000ad78ac7223 */ /* 0x040fe2000001087b */
[----:B------:R-:W-:Y:S01]  /*7120*/  HADD2.F32 R171, -RZ, R171.H0_H0 ;  /* 0x200000abffab7230 */ /* 0x000fe20000004100 */
[----:B------:R-:W-:Y:S02]  /*7130*/  FFMA.FTZ R120, R120, R175, R169 ;  /* 0x000000af78787223 */ /* 0x000fe400000100a9 */
[----:B------:R-:W-:Y:S01]  /*7140*/  FADD.FTZ R169, R121, R172 ;  /* 0x000000ac79a97221 */ /* 0x000fe20000010000 */
[----:B------:R-:W-:Y:S01]  /*7150*/  HADD2.F32 R121, -RZ, R164.H0_H0 ;  /* 0x200000a4ff797230 */ /* 0x000fe20000004100 */
[----:B------:R-:W-:-:S02]  /*7160*/  FADD.FTZ R164, RZ, R120 ;  /* 0x00000078ffa47221 */ /* 0x000fc40000010000 */
[CC--:B------:R-:W-:Y:S02]  /*7170*/  FFMA.FTZ R122, R171.reuse, R18.reuse, -R176 ;  /* 0x00000012ab7a7223 */ /* 0x0c0fe400000108b0 */
[-C--:B------:R-:W-:Y:S01]  /*7180*/  FFMA.FTZ R123, R171, R19.reuse, R178 ;  /* 0x00000013ab7b7223 */ /* 0x080fe200000100b2 */
[----:B------:R-:W-:Y:S01]  /*7190*/  HADD2.F32 R163, -RZ, R163.H0_H0 ;  /* 0x200000a3ffa37230 */ /* 0x000fe20000004100 */
[C---:B------:R-:W-:Y:S02]  /*71a0*/  FMUL.FTZ R171, R174.reuse, R19 ;  /* 0x00000013aeab7220 */ /* 0x040fe40000410000 */
[----:B------:R-:W-:Y:S02]  /*71b0*/  FMUL.FTZ R174, R174, R18 ;  /* 0x00000012aeae7220 */ /* 0x000fe40000410000 */
[C---:B------:R-:W-:Y:S02]  /*71c0*/  FMUL.FTZ R172, R118.reuse, R164 ;  /* 0x000000a476ac7220 */ /* 0x040fe40000410000 */
[----:B------:R-:W-:-:S02]  /*71d0*/  FMUL.FTZ R118, R118, R169 ;  /* 0x000000a976767220 */ /* 0x000fc40000410000 */
[CC--:B------:R-:W-:Y:S02]  /*71e0*/  FFMA.FTZ R120, R121.reuse, R18.reuse, -R171 ;  /* 0x0000001279787223 */ /* 0x0c0fe400000108ab */
[----:B------:R-:W-:Y:S02]  /*71f0*/  FFMA.FTZ R121, R121, R19, R174 ;  /* 0x0000001379797223 */ /* 0x000fe400000100ae */
[----:B------:R-:W-:Y:S01]  /*7200*/  FFMA.FTZ R172, R119, R169, -R172 ;  /* 0x000000a977ac7223 */ /* 0x000fe200000108ac */
[----:B------:R-:W-:Y:S01]  /*7210*/  HADD2.F32 R162, -RZ, R162.H0_H0 ;  /* 0x200000a2ffa27230 */ /* 0x000fe20000004100 */
[C---:B------:R-:W-:Y:S02]  /*7220*/  FMUL.FTZ R177, R163.reuse, R19 ;  /* 0x00000013a3b17220 */ /* 0x040fe40000410000 */
[----:B------:R-:W-:Y:S01]  /*7230*/  FMUL.FTZ R174, R163, R18 ;  /* 0x00000012a3ae7220 */ /* 0x000fe20000410000 */
[----:B------:R-:W-:Y:S01]  /*7240*/  HADD2.F32 R171, -RZ, R161.H0_H0 ;  /* 0x200000a1ffab7230 */ /* 0x000fe20000004100 */
[----:B------:R-:W-:-:S02]  /*7250*/  FFMA.FTZ R163, R119, R164, R118 ;  /* 0x000000a477a37223 */ /* 0x000fc40000010076 */
[----:B------:R-:W-:Y:S02]  /*7260*/  FADD.FTZ R161, R117, R172 ;  /* 0x000000ac75a17221 */ /* 0x000fe40000010000 */
[----:B------:R-:W-:Y:S02]  /*7270*/  FADD.FTZ R163, RZ, R163 ;  /* 0x000000a3ffa37221 */ /* 0x000fe40000010000 */
[C---:B------:R-:W-:Y:S02]  /*7280*/  FFMA.FTZ R118, R162.reuse, R18, -R177 ;  /* 0x00000012a2767223 */ /* 0x040fe400000108b1 */
[----:B------:R-:W-:Y:S02]  /*7290*/  FFMA.FTZ R119, R162, R19, R174 ;  /* 0x00000013a2777223 */ /* 0x000fe400000100ae */
[C---:B------:R-:W-:Y:S02]  /*72a0*/  FMUL.FTZ R162, R116.reuse, R161 ;  /* 0x000000a174a27220 */ /* 0x040fe40000410000 */
[-C--:B------:R-:W-:Y:S01]  /*72b0*/  FMUL.FTZ R117, R116, R163.reuse ;  /* 0x000000a374757220 */ /* 0x080fe20000410000 */
[----:B------:R-:W-:Y:S01]  /*72c0*/  HADD2.F32 R158, -RZ, R158.H0_H0 ;  /* 0x2000009eff9e7230 */ /* 0x000fe20000004100 */
[----:B------:R-:W-:Y:S01]  /*72d0*/  FFMA.FTZ R162, R114, R163, R162 ;  /* 0x000000a372a27223 */ /* 0x000fe200000100a2 */
[----:B------:R-:W-:Y:S01]  /*72e0*/  HADD2.F32 R155, -RZ, R155.H0_H0 ;  /* 0x2000009bff9b7230 */ /* 0x000fe20000004100 */
[----:B------:R-:W-:-:S02]  /*72f0*/  FMUL.FTZ R177, R171, R19 ;  /* 0x00000013abb17220 */ /* 0x000fc40000410000 */
[-C--:B------:R-:W-:Y:S02]  /*7300*/  FMUL.FTZ R172, R171, R18.reuse ;  /* 0x00000012abac7220 */ /* 0x080fe40000410000 */
[----:B------:R-:W-:Y:S02]  /*7310*/  FFMA.FTZ R171, R114, R161, -R117 ;  /* 0x000000a172ab7223 */ /* 0x000fe40000010875 */
[----:B------:R-:W-:Y:S02]  /*7320*/  FADD.FTZ R162, RZ, R162 ;  /* 0x000000a2ffa27221 */ /* 0x000fe40000010000 */
[C---:B------:R-:W-:Y:S02]  /*7330*/  FFMA.FTZ R116, R158.reuse, R18, -R177 ;  /* 0x000000129e747223 */ /* 0x040fe400000108b1 */
[----:B------:R-:W-:Y:S02]  /*7340*/  FFMA.FTZ R117, R158, R19, R172 ;  /* 0x000000139e757223 */ /* 0x000fe400000100ac */
[----:B------:R-:W-:-:S02]  /*7350*/  FADD.FTZ R158, R112, R171 ;  /* 0x000000ab709e7221 */ /* 0x000fc40000010000 */
[C---:B------:R-:W-:Y:S02]  /*7360*/  FMUL.FTZ R112, R155.reuse, R19 ;  /* 0x000000139b707220 */ /* 0x040fe40000410000 */
[----:B------:R-:W-:Y:S02]  /*7370*/  FMUL.FTZ R114, R155, R18 ;  /* 0x000000129b727220 */ /* 0x000fe40000410000 */
[C---:B------:R-:W-:Y:S01]  /*7380*/  FMUL.FTZ R155, R115.reuse, R162 ;  /* 0x000000a2739b7220 */ /* 0x040fe20000410000 */
[----:B------:R-:W-:Y:S01]  /*7390*/  HADD2.F32 R153, -RZ, R153.H0_H0 ;  /* 0x20000099ff997230 */ /* 0x000fe20000004100 */
[-C--:B------:R-:W-:Y:S01]  /*73a0*/  FMUL.FTZ R115, R115, R158.reuse ;  /* 0x0000009e73737220 */ /* 0x080fe20000410000 */
[----:B------:R-:W-:Y:S01]  /*73b0*/  HADD2.F32 R154, -RZ, R154.H0_H0 ;  /* 0x2000009aff9a7230 */ /* 0x000fe20000004100 */
[C---:B------:R-:W-:Y:S02]  /*73c0*/  FFMA.FTZ R155, R108.reuse, R158, -R155 ;  /* 0x0000009e6c9b7223 */ /* 0x040fe4000001089b */
[----:B------:R-:W-:Y:S01]  /*73d0*/  FFMA.FTZ R115, R108, R162, R115 ;  /* 0x000000a26c737223 */ /* 0x000fe20000010073 */
[----:B------:R-:W-:Y:S01]  /*73e0*/  HADD2.F32 R150, -RZ, R150.H0_H0 ;  /* 0x20000096ff967230 */ /* 0x000fe20000004100 */
[----:B------:R-:W-:-:S02]  /*73f0*/  FADD.FTZ R171, R110, R155 ;  /* 0x0000009b6eab7221 */ /* 0x000fc40000010000 */
[CC--:B------:R-:W-:Y:S02]  /*7400*/  FFMA.FTZ R112, R153.reuse, R18.reuse, -R112 ;  /* 0x0000001299707223 */ /* 0x0c0fe40000010870 */
[-C--:B------:R-:W-:Y:S02]  /*7410*/  FFMA.FTZ R114, R153, R19.reuse, R114 ;  /* 0x0000001399727223 */ /* 0x080fe40000010072 */
[----:B------:R-:W-:Y:S02]  /*7420*/  FMUL.FTZ R153, R154, R19 ;  /* 0x000000139a997220 */ /* 0x000fe40000410000 */
[----:B------:R-:W-:Y:S02]  /*7430*/  FADD.FTZ R108, RZ, R115 ;  /* 0x00000073ff6c7221 */ /* 0x000fe40000010000 */
[----:B------:R-:W-:Y:S02]  /*7440*/  FMUL.FTZ R155, R106, R171 ;  /* 0x000000ab6a9b7220 */ /* 0x000fe40000410000 */
[----:B------:R-:W-:-:S02]  /*7450*/  FMUL.FTZ R181, R181, R18 ;  /* 0x00000012b5b57220 */ /* 0x000fc40000410000 */
[-C--:B------:R-:W-:Y:S02]  /*7460*/  FMUL.FTZ R183, R183, R18.reuse ;  /* 0x00000012b7b77220 */ /* 0x080fe40000410000 */
[-C--:B------:R-:W-:Y:S02]  /*7470*/  FMUL.FTZ R154, R154, R18.reuse ;  /* 0x000000129a9a7220 */ /* 0x080fe40000410000 */
[----:B------:R-:W-:Y:S02]  /*7480*/  FFMA.FTZ R18, R150, R18, -R153 ;  /* 0x0000001296127223 */ /* 0x000fe40000010899 */
[-C--:B------:R-:W-:Y:S02]  /*7490*/  FMUL.FTZ R153, R106, R108.reuse ;  /* 0x0000006c6a997220 */ /* 0x080fe40000410000 */
[----:B------:R-:W-:Y:S02]  /*74a0*/  FFMA.FTZ R106, R102, R108, R155 ;  /* 0x0000006c666a7223 */ /* 0x000fe4000001009b */
[----:B------:R-:W-:-:S02]  /*74b0*/  FMUL.FTZ R115, R5, R11 ;  /* 0x0000000b05737220 */ /* 0x000fc40000410000 */
[----:B------:R-:W-:Y:S01]  /*74c0*/  FFMA.FTZ R155, R102, R171, -R153 ;  /* 0x000000ab669b7223 */ /* 0x000fe20000010899 */
[----:B------:R-:W-:Y:S01]  /*74d0*/  ISETP.NE.AND P0, PT, R68, RZ, PT ;  /* 0x000000ff4400720c */ /* 0x000fe20003f05270 */
[----:B------:R-:W-:Y:S02]  /*74e0*/  FADD.FTZ R106, RZ, R106 ;  /* 0x0000006aff6a7221 */ /* 0x000fe40000010000 */
[-C--:B------:R-:W-:Y:S02]  /*74f0*/  FFMA.FTZ R153, R4, R10.reuse, -R115 ;  /* 0x0000000a04997223 */ /* 0x080fe40000010873 */
[C---:B------:R-:W-:Y:S02]  /*7500*/  FMUL.FTZ R10, R5.reuse, R10 ;  /* 0x0000000a050a7220 */ /* 0x040fe40000410000 */
[C---:B------:R-:W-:Y:S02]  /*7510*/  FMUL.FTZ R115, R5.reuse, R9 ;  /* 0x0000000905737220 */ /* 0x040fe40000410000 */
[----:B------:R-:W-:-:S02]  /*7520*/  FMUL.FTZ R5, R5, R8 ;  /* 0x0000000805057220 */ /* 0x000fc40000410000 */
[----:B------:R-:W-:Y:S02]  /*7530*/  FADD.FTZ R177, R104, R155 ;  /* 0x0000009b68b17221 */ /* 0x000fe40000010000 */
[----:B------:R-:W-:Y:S02]  /*7540*/  FMUL.FTZ R155, R96, R106 ;  /* 0x0000006a609b7220 */ /* 0x000fe40000410000 */
[----:B------:R-:W-:Y:S02]  /*7550*/  FFMA.FTZ R9, R4, R9, R5 ;  /* 0x0000000904097223 */ /* 0x000fe40000010005 */
[-C--:B------:R-:W-:Y:S02]  /*7560*/  FMUL.FTZ R5, R96, R177.reuse ;  /* 0x000000b160057220 */ /* 0x080fe40000410000 */
[----:B------:R-:W-:Y:S02]  /*7570*/  FFMA.FTZ R155, R98, R177, -R155 ;  /* 0x000000b1629b7223 */ /* 0x000fe4000001089b */
[C---:B------:R-:W-:Y:S01]  /*7580*/  FFMA.FTZ R8, R4.reuse, R8, -R115 ;  /* 0x0000000804087223 */ /* 0x040fe20000010873 */
[----:B------:R-:W-:Y:S01]  /*7590*/  BSSY B0, `(.L_x_1509) ;  /* 0x000001c000007945 */ /* 0x000fe20003800000 */
[----:B------:R-:W-:-:S02]  /*75a0*/  FFMA.FTZ R4, R4, R11, R10 ;  /* 0x0000000b04047223 */ /* 0x000fc4000001000a */
[----:B------:R-:W-:Y:S02]  /*75b0*/  FFMA.FTZ R5, R98, R106, R5 ;  /* 0x0000006a62057223 */ /* 0x000fe40000010005 */
[----:B------:R-:W-:Y:S02]  /*75c0*/  FADD.FTZ R155, R100, R155 ;  /* 0x0000009b649b7221 */ /* 0x000fe40000010000 */
[-C--:B------:R-:W-:Y:S02]  /*75d0*/  FFMA.FTZ R129, R180, R19.reuse, R181 ;  /* 0x00000013b4817223 */ /* 0x080fe400000100b5 */
[-C--:B------:R-:W-:Y:S02]  /*75e0*/  FFMA.FTZ R168, R182, R19.reuse, R183 ;  /* 0x00000013b6a87223 */ /* 0x080fe400000100b7 */
[----:B------:R-:W-:Y:S02]  /*75f0*/  FADD.FTZ R10, R6, R153 ;  /* 0x00000099060a7221 */ /* 0x000fe40000010000 */
[----:B------:R-:W-:-:S02]  /*7600*/  FFMA.FTZ R19, R150, R19, R154 ;  /* 0x0000001396137223 */ /* 0x000fc4000001009a */
[----:B------:R-:W-:Y:S02]  /*7610*/  FMUL.FTZ R152, R165, R152 ;  /* 0x00000098a5987220 */ /* 0x000fe40000410000 */
[----:B------:R-:W-:Y:S02]  /*7620*/  FADD.FTZ R153, RZ, R5 ;  /* 0x00000005ff997221 */ /* 0x000fe40000010000 */
        /* <DEDUP_REMOVED lines=18> */
.L_x_1510:
[----:B------:R-:W-:Y:S05]  /*7750*/  BSYNC B0 ;  /* 0x0000000000007941 */ /* 0x000fea0003800000 */
.L_x_1509:
[-C--:B-1----:R-:W-:Y:S01]  /*7760*/  FMUL.FTZ R5, R94, R153.reuse ;  /* 0x000000995e057220 */ /* 0x082fe20000410000 */
[----:B------:R-:W-:Y:S01]  /*7770*/  IADD3 R113, R113, 0x1, RZ ;  /* 0x0000000171717810 */ /* 0x000fe20007ffe0ff */
[C---:B------:R-:W-:Y:S02]  /*7780*/  FFMA.FTZ R115, R92.reuse, R153, R115 ;  /* 0x000000995c737223 */ /* 0x040fe40000010073 */
[----:B------:R-:W-:Y:S01]  /*7790*/  FFMA.FTZ R5, R92, R155, -R5 ;  /* 0x0000009b5c057223 */ /* 0x000fe20000010805 */
[----:B------:R-:W-:Y:S01]  /*77a0*/  ISETP.GE.AND P0, PT, R113, c[0x0][0x16c], PT ;  /* 0x00005b0071007a0c */ /* 0x000fe20003f06270 */
        /* <DEDUP_REMOVED lines=51> */
[----:B------:R-:W-:Y:S02]  /*7ae0*/  FADD.FTZ R148, R149, R148 ;  /* 0x0000009495947221 */ /* 0x000fe40000010000 */
        /* <DEDUP_REMOVED lines=35> */
.L_x_1508:
[----:B------:R-:W-:Y:S01]  /*7d20*/  BAR.SYNC.DEFER_BLOCKING 0x0 ;  /* 0x0000000000007b1d */ /* 0x000fe20000010000 */
[----:B------:R-:W-:Y:S02]  /*7d30*/  F2FP.PACK_AB R74, R97, R74 ;  /* 0x0000004a614a723e */ /* 0x000fe400000000ff */
[----:B------:R-:W-:-:S02]  /*7d40*/  F2FP.PACK_AB R76, R99, R76 ;  /* 0x0000004c634c723e */ /* 0x000fc400000000ff */
[----:B------:R-:W-:Y:S01]  /*7d50*/  F2FP.PACK_AB R78, R101, R78 ;  /* 0x0000004e654e723e */ /* 0x000fe200000000ff */
[----:B------:R-:W-:Y:S01]  /*7d60*/  BSSY B0, `(.L_x_1512) ;  /* 0x0000045000007945 */ /* 0x000fe20003800000 */
[----:B------:R-:W-:Y:S02]  /*7d70*/  PRMT R0, R74, 0x7632, R0 ;  /* 0x000076324a007816 */ /* 0x000fe40000000000 */
[----:B------:R-:W-:Y:S02]  /*7d80*/  PRMT R4, R76, 0x7632, R4 ;  /* 0x000076324c047816 */ /* 0x000fe40000000004 */
[----:B------:R-:W-:Y:S02]  /*7d90*/  PRMT R5, R78, 0x7632, R5 ;  /* 0x000076324e057816 */ /* 0x000fe40000000005 */
[----:B------:R-:W-:Y:S02]  /*7da0*/  ISETP.NE.AND P0, PT, R68, RZ, PT ;  /* 0x000000ff4400720c */ /* 0x000fe40003f05270 */
[----:B------:R-:W-:-:S02]  /*7db0*/  F2FP.PACK_AB R80, R103, R80 ;  /* 0x000000506750723e */ /* 0x000fc400000000ff */
[----:B------:R-:W-:Y:S02]  /*7dc0*/  F2FP.PACK_AB R82, R105, R82 ;  /* 0x000000526952723e */ /* 0x000fe400000000ff */
[----:B------:R-:W-:Y:S02]  /*7dd0*/  F2FP.PACK_AB R84, R107, R84 ;  /* 0x000000546b54723e */ /* 0x000fe400000000ff */
[----:B------:R-:W-:Y:S02]  /*7de0*/  F2FP.PACK_AB R86, R109, R86 ;  /* 0x000000566d56723e */ /* 0x000fe400000000ff */
[----:B------:R-:W-:Y:S01]  /*7df0*/  F2FP.PACK_AB R88, R111, R88 ;  /* 0x000000586f58723e */ /* 0x000fe200000000ff */
[----:B------:R0:W-:Y:S01]  /*7e00*/  STS.U16 [R23+0x2], R0 ;  /* 0x0000020017007388 */ /* 0x0001e20000000400 */
[----:B------:R-:W-:Y:S02]  /*7e10*/  PRMT R6, R82, 0x7632, R6 ;  /* 0x0000763252067816 */ /* 0x000fe40000000006 */
[----:B------:R-:W-:Y:S01]  /*7e20*/  PRMT R7, R88, 0x7632, R7 ;  /* 0x0000763258077816 */ /* 0x000fe20000000007 */
[----:B------:R1:W-:Y:S04]  /*7e30*/  STS.U16 [R23+0x6], R4 ;  /* 0x0000060417007388 */ /* 0x0003e80000000400 */
        /* <DEDUP_REMOVED lines=55> */
.L_x_1513:
[----:B------:R-:W-:Y:S05]  /*81b0*/  BSYNC B0 ;  /* 0x0000000000007941 */ /* 0x000fea0003800000 */
.L_x_1512:
[----:B------:R-:W-:Y:S01]  /*81c0*/  MOV R5, R21 ;  /* 0x0000001500057202 */ /* 0x000fe20000000f00 */
[----:B0-----:R-:W-:Y:S01]  /*81d0*/  IMAD R9, R63, c[0x0][0x208], RZ ;  /* 0x000082003f097a24 */ /* 0x001fe200078e02ff */
[C-C-:B------:R-:W-:Y:S02]  /*81e0*/  LOP3.LUT R6, R59.reuse, 0x40, R58.reuse, 0xfe, !PT ;  /* 0x000000403b067812 */ /* 0x140fe400078efe3a */
[----:B------:R-:W-:Y:S01]  /*81f0*/  LOP3.LUT R0, R59, 0x20, R58, 0xfe, !PT ;  /* 0x000000203b007812 */ /* 0x000fe200078efe3a */
[----:B------:R-:W-:Y:S01]  /*8200*/  IMAD.WIDE.U32 R4, R64, c[0x0][0x208], R4 ;  /* 0x0000820040047a25 */ /* 0x000fe200078e0004 */
[----:B------:R-:W-:Y:S02]  /*8210*/  SHF.L.U32 R7, R54, 0x9, RZ ;  /* 0x0000000936077819 */ /* 0x000fe400000006ff */
[-C--:B------:R-:W-:Y:S01]  /*8220*/  ISETP.GE.AND P4, PT, R6, R19.reuse, PT ;  /* 0x000000130600720c */ /* 0x080fe20003f86270 */
[----:B------:R-:W-:Y:S01]  /*8230*/  IMAD R6, R64, c[0x0][0x20c], R9 ;  /* 0x0000830040067a24 */ /* 0x000fe200078e0209 */
[----:B------:R-:W-:-:S02]  /*8240*/  ISETP.GE.AND P3, PT, R0, R19, PT ;  /* 0x000000130000720c */ /* 0x000fc40003f66270 */
[----:B------:R-:W-:Y:S02]  /*8250*/  SHF.R.S32.HI R9, RZ, 0x1f, R7 ;  /* 0x0000001fff097819 */ /* 0x000fe40000011407 */
[----:B------:R-:W-:Y:S02]  /*8260*/  IADD3 R0, P1, R7, R4, RZ ;  /* 0x0000000407007210 */ /* 0x000fe40007f3e0ff */
[----:B------:R-:W-:Y:S02]  /*8270*/  LEA R7, P0, R56, c[0x0][0x258], 0x1 ;  /* 0x0000960038077a11 */ /* 0x000fe400078008ff */
[C-C-:B------:R-:W-:Y:S02]  /*8280*/  LOP3.LUT R8, R59.reuse, 0x60, R58.reuse, 0xfe, !PT ;  /* 0x000000603b087812 */ /* 0x140fe400078efe3a */
[----:B------:R-:W-:Y:S02]  /*8290*/  LOP3.LUT R10, R59, 0x80, R58, 0xfe, !PT ;  /* 0x000000803b0a7812 */ /* 0x000fe400078efe3a */
[----:B------:R-:W-:-:S02]  /*82a0*/  IADD3.X R5, R9, R6, R5, P1, !PT ;  /* 0x0000000609057210 */ /* 0x000fc40000ffe405 */
[----:B------:R-:W-:Y:S02]  /*82b0*/  LEA.HI.X R6, R56, c[0x0][0x25c], R55, 0x1, P0 ;  /* 0x0000970038067a11 */ /* 0x000fe400000f0c37 */
[----:B------:R-:W-:Y:S02]  /*82c0*/  LEA R4, P0, R0, R7, 0x1 ;  /* 0x0000000700047211 */ /* 0x000fe400078008ff */
[-C--:B------:R-:W-:Y:S02]  /*82d0*/  ISETP.GE.AND P5, PT, R8, R19.reuse, PT ;  /* 0x000000130800720c */ /* 0x080fe40003fa6270 */
[----:B------:R-:W-:Y:S02]  /*82e0*/  ISETP.GE.AND P6, PT, R10, R19, PT ;  /* 0x000000130a00720c */ /* 0x000fe40003fc6270 */
[----:B------:R-:W-:Y:S02]  /*82f0*/  LOP3.LUT R8, R59, 0xa0, R58, 0xfe, !PT ;  /* 0x000000a03b087812 */ /* 0x000fe400078efe3a */
[----:B------:R-:W-:-:S02]  /*8300*/  LEA.HI.X R5, R0, R6, R5, 0x1, P0 ;  /* 0x0000000600057211 */ /* 0x000fc400000f0c05 */
[-C--:B------:R-:W-:Y:S02]  /*8310*/  ISETP.GE.AND P0, PT, R8, R19.reuse, PT ;  /* 0x000000130800720c */ /* 0x080fe40003f06270 */
[C-C-:B------:R-:W-:Y:S01]  /*8320*/  LOP3.LUT R0, R59.reuse, 0x100, R58.reuse, 0xfe, !PT ;  /* 0x000001003b007812 */ /* 0x140fe200078efe3a */
[----:B------:R0:W-:Y:S01]  /*8330*/  @!P3 STG.E.U16 [R4.64+0x40], R49 ;  /* 0x000040310400b986 */ /* 0x0001e2000c101504 */
[C-C-:B------:R-:W-:Y:S02]  /*8340*/  LOP3.LUT R6, R59.reuse, 0x120, R58.reuse, 0xfe, !PT ;  /* 0x000001203b067812 */ /* 0x140fe400078efe3a */
[C-C-:B------:R-:W-:Y:S01]  /*8350*/  LOP3.LUT R10, R59.reuse, 0xc0, R58.reuse, 0xfe, !PT ;  /* 0x000000c03b0a7812 */ /* 0x140fe200078efe3a */
[----:B------:R0:W-:Y:S01]  /*8360*/  @!P4 STG.E.U16 [R4.64+0x80], R13 ;  /* 0x0000800d0400c986 */ /* 0x0001e2000c101504 */
[-C--:B------:R-:W-:Y:S02]  /*8370*/  ISETP.GE.AND P3, PT, R0, R19.reuse, PT ;  /* 0x000000130000720c */ /* 0x080fe40003f66270 */
[----:B------:R-:W-:Y:S01]  /*8380*/  LOP3.LUT R0, R59, 0x140, R58, 0xfe, !PT ;  /* 0x000001403b007812 */ /* 0x000fe200078efe3a */
[----:B------:R0:W-:Y:S01]  /*8390*/  @!P5 STG.E.U16 [R4.64+0xc0], R47 ;  /* 0x0000c02f0400d986 */ /* 0x0001e2000c101504 */
[----:B------:R-:W-:-:S02]  /*83a0*/  ISETP.GE.AND P4, PT, R6, R19, PT ;  /* 0x000000130600720c */ /* 0x000fc40003f86270 */
[-C--:B------:R-:W-:Y:S01]  /*83b0*/  ISETP.GE.AND P1, PT, R10, R19.reuse, PT ;  /* 0x000000130a00720c */ /* 0x080fe20003f26270 */
        /* <DEDUP_REMOVED lines=10> */
[-C--:B------:R-:W-:Y:S02]  /*8460*/  ISETP.GE.AND P0, PT, R0, R19.reuse, PT ;  /* 0x000000130000720c */ /* 0x080fe40003f06270 */
[C-C-:B------:R-:W-:Y:S01]  /*8470*/  LOP3.LUT R6, R59.reuse, 0x1a0, R58.reuse, 0xfe, !PT ;  /* 0x000001a03b067812 */ /* 0x140fe200078efe3a */
[----:B------:R0:W-:Y:S01]  /*8480*/  @!P4 STG.E.U16 [R4.64+0x240], R37 ;  /* 0x000240250400c986 */ /* 0x0001e2000c101504 */
[C-C-:B------:R-:W-:Y:S02]  /*8490*/  LOP3.LUT R0, R59.reuse, 0x1c0, R58.reuse, 0xfe, !PT ;  /* 0x000001c03b007812 */ /* 0x140fe400078efe3a */
[----:B------:R-:W-:Y:S01]  /*84a0*/  ISETP.GE.AND P1, PT, R6, R19, PT ;  /* 0x000000130600720c */ /* 0x000fe20003f26270 */
[----:B------:R0:W-:Y:S01]  /*84b0*/  @!P5 STG.E.U16 [R4.64+0x280], R35 ;  /* 0x000280230400d986 */ /* 0x0001e2000c101504 */
[----:B------:R-:W-:-:S02]  /*84c0*/  LOP3.LUT R6, R59, 0x1e0, R58, 0xfe, !PT ;  /* 0x000001e03b067812 */ /* 0x000fc400078efe3a */
[----:B------:R-:W-:Y:S01]  /*84d0*/  IADD3 R54, R54, 0x1, RZ ;  /* 0x0000000136367810 */ /* 0x000fe20007ffe0ff */
[----:B------:R0:W-:Y:S01]  /*84e0*/  @!P6 STG.E.U16 [R4.64+0x2c0], R33 ;  /* 0x0002c0210400e986 */ /* 0x0001e2000c101504 */
[----:B------:R-:W-:-:S03]  /*84f0*/  ISETP.GE.AND P3, PT, R6, R19, PT ;  /* 0x000000130600720c */ /* 0x000fc60003f66270 */
[----:B------:R0:W-:Y:S01]  /*8500*/  @!P2 STG.E.U16 [R4.64+0x1c0], R41 ;  /* 0x0001c0290400a986 */ /* 0x0001e2000c101504 */
[----:B------:R-:W-:-:S03]  /*8510*/  ISETP.GE.AND P2, PT, R0, R19, PT ;  /* 0x000000130000720c */ /* 0x000fc60003f46270 */
[----:B------:R0:W-:Y:S01]  /*8520*/  @!P0 STG.E.U16 [R4.64+0x300], R31 ;  /* 0x0003001f04008986 */ /* 0x0001e2000c101504 */
[----:B------:R-:W-:-:S03]  /*8530*/  ISETP.GE.AND P0, PT, R54, c[0x0][0x174], PT ;  /* 0x00005d0036007a0c */ /* 0x000fc60003f06270 */
[----:B------:R0:W-:Y:S01]  /*8540*/  @!P1 STG.E.U16 [R4.64+0x340], R29 ;  /* 0x0003401d04009986 */ /* 0x0001e2000c101504 */
[----:B------:R-:W-:-:S03]  /*8550*/  IADD3 R9, P1, R2, 0x400, RZ ;  /* 0x0000040002097810 */ /* 0x000fc60007f3e0ff */
[----:B------:R0:W-:Y:S01]  /*8560*/  @!P3 STG.E.U16 [R4.64+0x3c0], R25 ;  /* 0x0003c0190400b986 */ /* 0x0001e2000c101504 */
[----:B------:R-:W-:Y:S02]  /*8570*/  IADD3 R53, P3, R53, 0x800, RZ ;  /* 0x0000080035357810 */ /* 0x000fe40007f7e0ff */
[----:B------:R-:W-:Y:S01]  /*8580*/  IADD3.X R80, RZ, R3, RZ, P1, !PT ;  /* 0x00000003ff507210 */ /* 0x000fe20000ffe4ff */
[----:B------:R0:W-:Y:S01]  /*8590*/  @!P2 STG.E.U16 [R4.64+0x380], R27 ;  /* 0x0003801b0400a986 */ /* 0x0001e2000c101504 */
[----:B------:R-:W-:Y:S02]  /*85a0*/  IADD3 R16, P2, R16, 0x400, RZ ;  /* 0x0000040010107810 */ /* 0x000fe40007f5e0ff */
[----:B------:R-:W-:Y:S02]  /*85b0*/  IADD3.X R52, RZ, R52, RZ, P3, !PT ;  /* 0x00000034ff347210 */ /* 0x000fe40001ffe4ff */
[----:B------:R-:W-:Y:S01]  /*85c0*/  IADD3.X R17, RZ, R17, RZ, P2, !PT ;  /* 0x00000011ff117210 */ /* 0x000fe200017fe4ff */
[----:B------:R-:W-:Y:S01]  /*85d0*/  @P0 CALL.REL.NOINC `(.L_x_1514) ;  /* 0x0000001000000944 */ /* 0x000fe20003c00000 */
[----:B------:R-:W-:Y:S05]  /*85e0*/  BRA `(.L_x_1515) ;  /* 0xffff7f9000007947 */ /* 0x000fea000383ffff */
.L_x_1514:
[----:B------:R-:W-:Y:S05]  /*85f0*/  EXIT ;  /* 0x000000000000794d */ /* 0x000fea0003800000 */
.L_x_1516:
        /* <DEDUP_REMOVED lines=16> */
.L_x_5354:


//--------------------- .text._Z25selective_scan_fwd_kernelI32Selective_Scan_fwd_kernel_traitsILi32ELi16ELi1ELb0ELb0ELb1ELb1EN3c104HalfENS1_7complexIfEEEEv13SSMParamsBase --------------------------
	.section	.text._Z25selective_scan_fwd_kernelI32Selective_Scan_fwd_kernel_traitsILi32ELi16ELi1ELb0ELb0ELb1ELb1EN3c104HalfENS1_7complexIfEEEEv13SSMParamsBase,"ax",@progbits
	.sectioninfo	@"SHI_REGISTERS=192"
	.align	128
        .global         _Z25selective_scan_fwd_kernelI32Selective_Scan_fwd_kernel_traitsILi32ELi16ELi1ELb0ELb0ELb1ELb1EN3c104HalfENS1_7complexIfEEEEv13SSMParamsBase
        .type           _Z25selective_scan_fwd_kernelI32Selective_Scan_fwd_kernel_traitsILi32ELi16ELi1ELb0ELb0ELb1ELb1EN3c104HalfENS1_7complexIfEEEEv13SSMParamsBase,@function
        .size           _Z25selective_scan_fwd_kernelI32Selective_Scan_fwd_kernel_traitsILi32ELi16ELi1ELb0ELb0ELb1ELb1EN3c104HalfENS1_7complexIfEEEEv13SSMParamsBase,(.L_x_5355 - _Z25selective_scan_fwd_kernelI32Selective_Scan_fwd_kernel_traitsILi32ELi16ELi1ELb0ELb0ELb1ELb1EN3c104HalfENS1_7complexIfEEEEv13SSMParamsBase)
        .other          _Z25selective_scan_fwd_kernelI32Selective_Scan_fwd_kernel_traitsILi32ELi16ELi1ELb0ELb0ELb1ELb1EN3c104HalfENS1_7complexIfEEEEv13SSMParamsBase,@"STO_CUDA_ENTRY STV_DEFAULT"
_Z25selective_scan_fwd_kernelI32Selective_Scan_fwd_kernel_traitsILi32ELi16ELi1ELb0ELb0ELb1ELb1EN3c104HalfENS1_7complexIfEEEEv13SSMParamsBase:
.text._Z25selective_scan_fwd_kernelI32Selective_Scan_fwd_kernel_traitsILi32ELi16ELi1ELb0ELb0ELb1ELb1EN3c104HalfENS1_7complexIfEEEEv13SSMParamsBase:
        /* <DEDUP_REMOVED lines=88> */
.L_x_1558:
        /* <DEDUP_REMOVED lines=291> */
.L_x_1518:
[----:B------:R-:W-:Y:S05]  /*17b0*/  BSYNC B0 ;  /* 0x0000000000007941 */ /* 0x000fea0003800000 */
.L_x_1517:
        /* <DEDUP_REMOVED lines=36> */
.L_x_1520:
[----:B------:R-:W-:Y:S05]  /*1a00*/  BSYNC B0 ;  /* 0x0000000000007941 */ /* 0x000fea0003800000 */
.L_x_1519:
        /* <DEDUP_REMOVED lines=38> */
.L_x_1522:
[----:B------:R-:W-:Y:S05]  /*1c70*/  BSYNC B0 ;  /* 0x0000000000007941 */ /* 0x000fea0003800000 */
.L_x_1521:
        /* <DEDUP_REMOVED lines=36> */
.L_x_1524:
[----:B------:R-:W-:Y:S05]  /*1ec0*/  BSYNC B0 ;  /* 0x0000000000007941 */ /* 0x000fea0003800000 */
.L_x_1523:
        /* <DEDUP_REMOVED lines=38> */
.L_x_1526:
[----:B------:R-:W-:Y:S05]  /*2130*/  BSYNC B0 ;  /* 0x0000000000007941 */ /* 0x000fea0003800000 */
.L_x_1525:
        /* <DEDUP_REMOVED lines=36> */
.L_x_1528:
[----:B------:R-:W-:Y:S05]  /*2380*/  BSYNC B0 ;  /* 0x0000000000007941 */ /* 0x000fea0003800000 */
.L_x_1527:
        /* <DEDUP_REMOVED lines=38> */
.L_x_1530:
[----:B------:R-:W-:Y:S05]  /*25f0*/  BSYNC B0 ;  /* 0x0000000000007941 */ /* 0x000fea0003800000 */
.L_x_1529:
        /* <DEDUP_REMOVED lines=37> */
.L_x_1532:
[----:B------:R-:W-:Y:S05]  /*2850*/  BSYNC B0 ;  /* 0x0000000000007941 */ /* 0x000fea0003800000 */
.L_x_1531:
        /* <DEDUP_REMOVED lines=42> */
.L_x_1534:
[----:B------:R-:W-:Y:S05]  /*2b00*/  BSYNC B0 ;  /* 0x0000000000007941 */ /* 0x000fea0003800000 */
.L_x_1533:
        /* <DEDUP_REMOVED lines=40> */
.L_x_1536:
[----:B------:R-:W-:Y:S05]  /*2d90*/  BSYNC B0 ;  /* 0x0000000000007941 */ /* 0x000fea0003800000 */
.L_x_1535:
        /* <DEDUP_REMOVED lines=46> */
.L_x_1538:
[----:B------:R-:W-:Y:S05]  /*3080*/  BSYNC B0 ;  /* 0x0000000000007941 */ /* 0x000fea0003800000 */
.L_x_1537:
        /* <DEDUP_REMOVED lines=33> */
.L_x_1540:
[----:B------:R-:W-:Y:S05]  /*32a0*/  BSYNC B0 ;  /* 0x0000000000007941 */ /* 0x000fea0003800000 */
.L_x_1539:
        /* <DEDUP_REMOVED lines=33> */
.L_x_1542:
[----:B------:R-:W-:Y:S05]  /*34c0*/  BSYNC B0 ;  /* 0x0000000000007941 */ /* 0x000fea0003800000 */
.L_x_1541:
        /* <DEDUP_REMOVED lines=33> */
.L_x_1544:
[----:B------:R-:W-:Y:S05]  /*36e0*/  BSYNC B0 ;  /* 0x0000000000007941 */ /* 0x000fea0003800000 */
.L_x_1543:
        /* <DEDUP_REMOVED lines=33> */
.L_x_1546:
[----:B------:R-:W-:Y:S05]  /*3900*/  BSYNC B0 ;  /* 0x0000000000007941 */ /* 0x000fea0003800000 */
.L_x_1545:
        /* <DEDUP_REMOVED lines=33> */
.L_x_1548:
[----:B------:R-:W-:Y:S05]  /*3b20*/  BSYNC B0 ;  /* 0x0000000000007941 */ /* 0x000fea0003800000 */
.L_x_1547:
        /* <DEDUP_REMOVED lines=20> */
.L_x_1552:
        /* <DEDUP_REMOVED lines=942> */
.L_x_1551:
[----:B------:R-:W-:Y:S05]  /*7750*/  BSYNC B0 ;  /* 0x0000000000007941 */ /* 0x000fea0003800000 */
.L_x_1550:
        /* <DEDUP_REMOVED lines=92> */
.L_x_1549:
[----:B------:R-:W-:Y:S01]  /*7d20*/  BAR.SYNC.DEFER_BLOCKING 0x0 ;  /* 0x0000000000007b1d */ /* 0x000fe20000010000 */
[----:B------:R-:W-:Y:S02]  /*7d30*/  F2FP.PACK_AB R0, R97, R74 ;  /* 0x0000004a6100723e */ /* 0x000fe400000000ff */
[----:B------:R-:W-:-:S02]  /*7d40*/  F2FP.PACK_AB R4, R99, R76 ;  /* 0x0000004c6304723e */ /* 0x000fc400000000ff */
[C---:B------:R-:W-:Y:S01]  /*7d50*/  PRMT R5, R0.reuse, 0x7610, R5 ;  /* 0x0000761000057816 */ /* 0x040fe20000000005 */
[----:B------:R-:W-:Y:S01]  /*7d60*/  BSSY B0, `(.L_x_1553) ;  /* 0x000005e000007945 */ /* 0x000fe20003800000 */
[----:B------:R-:W-:Y:S02]  /*7d70*/  PRMT R6, R0, 0x7632, R6 ;  /* 0x0000763200067816 */ /* 0x000fe40000000006 */
[----:B------:R-:W-:Y:S02]  /*7d80*/  F2FP.PACK_AB R0, R101, R78 ;  /* 0x0000004e6500723e */ /* 0x000fe400000000ff */
[C---:B------:R-:W-:Y:S02]  /*7d90*/  PRMT R7, R4.reuse, 0x7610, R7 ;  /* 0x0000761004077816 */ /* 0x040fe40000000007 */
[----:B------:R-:W-:Y:S02]  /*7da0*/  PRMT R8, R4, 0x7632, R8 ;  /* 0x0000763204087816 */ /* 0x000fe40000000008 */
[----:B------:R-:W-:-:S02]  /*7db0*/  PRMT R9, R0, 0x7610, R9 ;  /* 0x0000761000097816 */ /* 0x000fc40000000009 */
[----:B------:R-:W-:Y:S02]  /*7dc0*/  PRMT R10, R0, 0x7632, R10 ;  /* 0x00007632000a7816 */ /* 0x000fe4000000000a */
[----:B------:R-:W-:Y:S02]  /*7dd0*/  F2FP.PACK_AB R0, R103, R80 ;  /* 0x000000506700723e */ /* 0x000fe400000000ff */
[----:B------:R-:W-:Y:S02]  /*7de0*/  F2FP.PACK_AB R4, R105, R82 ;  /* 0x000000526904723e */ /* 0x000fe400000000ff */
[----:B------:R-:W-:Y:S01]  /*7df0*/  PRMT R11, R0, 0x7610, R11 ;  /* 0x00007610000b7816 */ /* 0x000fe2000000000b */
[----:B------:R0:W-:Y:S01]  /*7e00*/  STS.U16 [R23+0x2], R6 ;  /* 0x0000020617007388 */ /* 0x0001e20000000400 */
[C---:B------:R-:W-:Y:S02]  /*7e10*/  PRMT R12, R4.reuse, 0x7610, R12 ;  /* 0x00007610040c7816 */ /* 0x040fe4000000000c */
[----:B------:R-:W-:Y:S01]  /*7e20*/  PRMT R13, R4, 0x7632, R13 ;  /* 0x00007632040d7816 */ /* 0x000fe2000000000d */
[----:B------:R1:W-:Y:S01]  /*7e30*/  STS.U16 [R23], R5 ;  /* 0x0000000517007388 */ /* 0x0003e20000000400 */
[----:B------:R-:W-:-:S02]  /*7e40*/  ISETP.NE.AND P0, PT, R68, RZ, PT ;  /* 0x000000ff4400720c */ /* 0x000fc40003f05270 */
[----:B------:R-:W-:Y:S01]  /*7e50*/  F2FP.PACK_AB R4, R111, R88 ;  /* 0x000000586f04723e */ /* 0x000fe200000000ff */
[----:B------:R2:W-:Y:S01]  /*7e60*/  STS.U16 [R23+0x4], R7 ;  /* 0x0000040717007388 */ /* 0x0005e20000000400 */
[----:B------:R-:W-:Y:S02]  /*7e70*/  ISETP.GE.AND P1, PT, R56, R51, PT ;  /* 0x000000333800720c */ /* 0x000fe40003f26270 */
[----:B0-----:R-:W-:Y:S01]  /*7e80*/  PRMT R6, R0, 0x7632, R6 ;  /* 0x0000763200067816 */ /* 0x001fe20000000006 */
[----:B------:R0:W-:Y:S01]  /*7e90*/  STS.U16 [R23+0x6], R8 ;  /* 0x0000060817007388 */ /* 0x0001e20000000400 */
[----:B------:R-:W-:Y:S02]  /*7ea0*/  F2FP.PACK_AB R0, R109, R86 ;  /* 0x000000566d00723e */ /* 0x000fe400000000ff */
[----:B-1----:R-:W-:Y:S01]  /*7eb0*/  F2FP.PACK_AB R5, R107, R84 ;  /* 0x000000546b05723e */ /* 0x002fe200000000ff */
[----:B------:R1:W-:Y:S01]  /*7ec0*/  STS.U16 [R23+0x8], R9 ;  /* 0x0000080917007388 */ /* 0x0003e20000000400 */
[----:B------:R-:W-:-:S02]  /*7ed0*/  LEA R73, P2, R56, c[0x0][0x258], 0x1 ;  /* 0x0000960038497a11 */ /* 0x000fc400078408ff */
[----:B--2---:R-:W-:Y:S01]  /*7ee0*/  PRMT R7, R5, 0x7632, R7 ;  /* 0x0000763205077816 */ /* 0x004fe20000000007 */
[----:B------:R-:W-:Y:S01]  /*7ef0*/  STS.U16 [R23+0xa], R10 ;  /* 0x00000a0a17007388 */ /* 0x000fe20000000400 */
[----:B0-----:R-:W-:-:S03]  /*7f00*/  PRMT R8, R0, 0x7632, R8 ;  /* 0x0000763200087816 */ /* 0x001fc60000000008 */
[----:B------:R0:W-:Y:S01]  /*7f10*/  STS.U16 [R23+0xc], R11 ;  /* 0x00000c0b17007388 */ /* 0x0001e20000000400 */
[----:B-1----:R-:W-:-:S03]  /*7f20*/  PRMT R9, R4, 0x7632, R9 ;  /* 0x0000763204097816 */ /* 0x002fc60000000009 */
[----:B------:R-:W-:Y:S04]  /*7f30*/  STS.U16 [R23+0xe], R6 ;  /* 0x00000e0617007388 */ /* 0x000fe80000000400 */
[----:B------:R-:W-:Y:S01]  /*7f40*/  STS.U16 [R23+0x10], R12 ;  /* 0x0000100c17007388 */ /* 0x000fe20000000400 */
[----:B0-----:R-:W-:-:S03]  /*7f50*/  IMAD R11, R63, c[0x0][0x208], RZ ;  /* 0x000082003f0b7a24 */ /* 0x001fc600078e02ff */
[----:B------:R-:W-:Y:S01]  /*7f60*/  STS.U16 [R23+0x12], R13 ;  /* 0x0000120d17007388 */ /* 0x000fe20000000400 */
[----:B------:R-:W-:-:S03]  /*7f70*/  IMAD R11, R64, c[0x0][0x20c], R11 ;  /* 0x00008300400b7a24 */ /* 0x000fc600078e020b */
[----:B------:R-:W-:Y:S04]  /*7f80*/  STS.U16 [R23+0x14], R5 ;  /* 0x0000140517007388 */ /* 0x000fe80000000400 */
[----:B------:R0:W-:Y:S04]  /*7f90*/  STS.U16 [R23+0x16], R7 ;  /* 0x0000160717007388 */ /* 0x0001e80000000400 */
[----:B------:R1:W-:Y:S04]  /*7fa0*/  STS.U16 [R23+0x18], R0 ;  /* 0x0000180017007388 */ /* 0x0003e80000000400 */
[----:B------:R-:W-:Y:S01]  /*7fb0*/  STS.U16 [R23+0x1a], R8 ;  /* 0x00001a0817007388 */ /* 0x000fe20000000400 */
[----:B0-----:R-:W-:-:S03]  /*7fc0*/  IMAD R7, R167, c[0x0][0x200], RZ ;  /* 0x00008000a7077a24 */ /* 0x001fc600078e02ff */
[----:B------:R0:W-:Y:S01]  /*7fd0*/  STS.U16 [R23+0x1c], R4 ;  /* 0x00001c0417007388 */ /* 0x0001e20000000400 */
[----:B------:R-:W-:Y:S01]  /*7fe0*/  IMAD R13, R60, c[0x0][0x204], R7 ;  /* 0x000081003c0d7a24 */ /* 0x000fe200078e0207 */
[----:B-1----:R-:W-:Y:S02]  /*7ff0*/  LOP3.LUT R0, R59, 0x20, R58, 0xfe, !PT ;  /* 0x000000203b007812 */ /* 0x002fe400078efe3a */
[----:B------:R1:W-:Y:S01]  /*8000*/  STS.U16 [R23+0x1e], R9 ;  /* 0x00001e0917007388 */ /* 0x0003e20000000400 */
[----:B------:R-:W-:-:S06]  /*8010*/  NOP ;  /* 0x0000000000007918 */ /* 0x000fcc0000000000 */
[----:B------:R-:W-:Y:S01]  /*8020*/  LDS.U16 R15, [R50] ;  /* 0x00000000320f7984 */ /* 0x000fe20000000400 */
[----:B0-----:R-:W-:-:S03]  /*8030*/  IMAD.WIDE.U32 R4, R60, c[0x0][0x200], RZ ;  /* 0x000080003c047a25 */ /* 0x001fc600078e00ff */
[----:B------:R-:W-:Y:S01]  /*8040*/  LDS.U16 R19, [R49+0x40] ;  /* 0x0000400031137984 */ /* 0x000fe20000000400 */
[----:B-1----:R-:W-:Y:S01]  /*8050*/  IMAD R9, R167, c[0x0][0x1f0], RZ ;  /* 0x00007c00a7097a24 */ /* 0x002fe200078e02ff */
[----:B------:R-:W-:Y:S02]  /*8060*/  IADD3 R7, R5, R13, RZ ;  /* 0x0000000d05077210 */ /* 0x000fe40007ffe0ff */
[----:B------:R-:W-:Y:S01]  /*8070*/  LDS.U16 R21, [R48+0x80] ;  /* 0x0000800030157984 */ /* 0x000fe20000000400 */
[----:B------:R-:W-:Y:S01]  /*8080*/  MOV R6, R4 ;  /* 0x0000000400067202 */ /* 0x000fe20000000f00 */
[----:B------:R-:W-:Y:S01]  /*8090*/  IMAD R115, R60, c[0x0][0x1f4], R9 ;  /* 0x00007d003c737a24 */ /* 0x000fe200078e0209 */
[----:B------:R-:W-:Y:S01]  /*80a0*/  SHF.L.U32 R4, R54, 0x9, RZ ;  /* 0x0000000936047819 */ /* 0x000fe200000006ff */
[----:B------:R-:W-:Y:S02]  /*80b0*/  LDS.U16 R65, [R47+0xc0] ;  /* 0x0000c0002f417984 */ /* 0x000fe40000000400 */
[----:B------:R-:W-:Y:S01]  /*80c0*/  IMAD.WIDE.U32 R6, R64, c[0x0][0x208], R6 ;  /* 0x0000820040067a25 */ /* 0x000fe200078e0006 */
[--C-:B------:R-:W-:Y:S01]  /*80d0*/  SHF.R.S32.HI R5, RZ, 0x1f, R4.reuse ;  /* 0x0000001fff057819 */ /* 0x100fe20000011404 */
[----:B------:R-:W-:Y:S03]  /*80e0*/  LDS.U16 R69, [R46+0x100] ;  /* 0x000100002e457984 */ /* 0x000fe60000000400 */
[----:B------:R-:W-:Y:S01]  /*80f0*/  IADD3 R10, P3, R4, R6, RZ ;  /* 0x00000006040a7210 */ /* 0x000fe20007f7e0ff */
[----:B------:R-:W-:Y:S01]  /*8100*/  LDS.U16 R75, [R45+0x140] ;  /* 0x000140002d4b7984 */ /* 0x000fe20000000400 */
[----:B------:R-:W-:Y:S01]  /*8110*/  @!P1 IMAD.WIDE.U32 R8, R60, c[0x0][0x1f0], R4 ;  /* 0x00007c003c089a25 */ /* 0x000fe200078e0004 */
[----:B------:R-:W-:-:S02]  /*8120*/  IADD3 R6, P4, R56, R4, RZ ;  /* 0x0000000438067210 */ /* 0x000fc40007f9e0ff */
[----:B------:R-:W-:Y:S01]  /*8130*/  LDS.U16 R77, [R43+0x180] ;  /* 0x000180002b4d7984 */ /* 0x000fe20000000400 */
[----:B------:R-:W-:Y:S02]  /*8140*/  IADD3.X R7, R5, R11, R7, P3, !PT ;  /* 0x0000000b05077210 */ /* 0x000fe40001ffe407 */
[----:B------:R-:W-:Y:S01]  /*8150*/  LEA.HI.X R11, R56, c[0x0][0x25c], R55, 0x1, P2 ;  /* 0x00009700380b7a11 */ /* 0x000fe200010f0c37 */
[----:B------:R-:W-:Y:S01]  /*8160*/  LDS.U16 R79, [R41+0x1c0] ;  /* 0x0001c000294f7984 */ /* 0x000fe20000000400 */
[C---:B------:R-:W-:Y:S02]  /*8170*/  LEA R72, P5, R10.reuse, R73, 0x1 ;  /* 0x000000490a487211 */ /* 0x040fe400078a08ff */
[----:B------:R-:W-:Y:S01]  /*8180*/  @!P1 MOV R70, R8 ;  /* 0x0000000800469202 */ /* 0x000fe20000000f00 */
[----:B------:R-:W-:Y:S01]  /*8190*/  LDS.U16 R81, [R39+0x200] ;  /* 0x0002000027517984 */ /* 0x000fe20000000400 */
[----:B------:R-:W-:Y:S02]  /*81a0*/  LEA.HI.X R73, R10, R11, R7, 0x1, P5 ;  /* 0x0000000b0a497211 */ /* 0x000fe400028f0c07 */
[----:B------:R-:W-:Y:S01]  /*81b0*/  @!P1 IADD3 R71, R115, R9, RZ ;  /* 0x0000000973479210 */ /* 0x000fe20007ffe0ff */
[----:B------:R-:W-:Y:S01]  /*81c0*/  LDS.U16 R83, [R37+0x240] ;  /* 0x0002400025537984 */ /* 0x000fe20000000400 */
[----:B------:R-:W-:-:S02]  /*81d0*/  LOP3.LUT R8, R59, 0x40, R58, 0xfe, !PT ;  /* 0x000000403b087812 */ /* 0x000fc400078efe3a */
[----:B------:R-:W-:Y:S01]  /*81e0*/  IADD3.X R7, R55, R5, RZ, P4, !PT ;  /* 0x0000000537077210 */ /* 0x000fe200027fe4ff */
        /* <DEDUP_REMOVED lines=21> */
.L_x_1554:
[----:B------:R-:W-:Y:S05]  /*8340*/  BSYNC B0 ;  /* 0x0000000000007941 */ /* 0x000fea0003800000 */
.L_x_1553:
[----:B0-----:R-:W-:Y:S01]  /*8350*/  LOP3.LUT R12, R59, 0x80, R58, 0xfe, !PT ;  /* 0x000000803b0c7812 */ /* 0x001fe200078efe3a */
[----:B------:R0:W-:Y:S01]  /*8360*/  @!P2 STG.E.U16 [R72.64+0x40], R19 ;  /* 0x000040134800a986 */ /* 0x0001e2000c101504 */
[----:B------:R-:W-:Y:S01]  /*8370*/  IMAD.WIDE.U32 R66, R60, c[0x0][0x1f0], RZ ;  /* 0x00007c003c427a25 */ /* 0x000fe200078e00ff */
[-C--:B------:R-:W-:Y:S02]  /*8380*/  ISETP.GE.AND P5, PT, R8, R113.reuse, PT ;  /* 0x000000710800720c */ /* 0x080fe40003fa6270 */
[----:B------:R-:W-:Y:S01]  /*8390*/  ISETP.GE.AND P2, PT, R12, R113, PT ;  /* 0x000000710c00720c */ /* 0x000fe20003f46270 */
[----:B------:R-:W-:Y:S01]  /*83a0*/  IMAD R9, R63, c[0x0][0x1f8], RZ ;  /* 0x00007e003f097a24 */ /* 0x000fe200078e02ff */
[----:B------:R-:W-:Y:S01]  /*83b0*/  IADD3 R67, R67, R115, RZ ;  /* 0x0000007343437210 */ /* 0x000fe20007ffe0ff */
[C---:B------:R-:W-:Y:S01]  /*83c0*/  @!P1 IMAD.WIDE.U32 R70, R64.reuse, c[0x0][0x1f8], R70 ;  /* 0x00007e0040469a25 */ /* 0x040fe200078e0046 */
[C-C-:B------:R-:W-:Y:S02]  /*83d0*/  LOP3.LUT R10, R59.reuse, 0x60, R58.reuse, 0xfe, !PT ;  /* 0x000000603b0a7812 */ /* 0x140fe400078efe3a */
[C---:B------:R-:W-:Y:S01]  /*83e0*/  LOP3.LUT R14, R59.reuse, 0xa0, R58, 0xfe, !PT ;  /* 0x000000a03b0e7812 */ /* 0x040fe200078efe3a */
[----:B------:R-:W-:Y:S01]  /*83f0*/  IMAD.WIDE.U32 R66, R64, c[0x0][0x1f8], R66 ;  /* 0x00007e0040427a25 */ /* 0x000fe200078e0042 */
[----:B------:R-:W-:-:S02]  /*8400*/  LOP3.LUT R18, R59, 0xc0, R58, 0xfe, !PT ;  /* 0x000000c03b127812 */ /* 0x000fc400078efe3a */
[-C--:B------:R-:W-:Y:S01]  /*8410*/  ISETP.GE.AND P6, PT, R10, R113.reuse, PT ;  /* 0x000000710a00720c */ /* 0x080fe20003fc6270 */
[----:B------:R-:W-:Y:S01]  /*8420*/  @!P5 STG.E.U16 [R72.64+0x80], R21 ;  /* 0x000080154800d986 */ /* 0x000fe2000c101504 */
[-C--:B------:R-:W-:Y:S01]  /*8430*/  ISETP.GE.AND P3, PT, R14, R113.reuse, PT ;  /* 0x000000710e00720c */ /* 0x080fe20003f66270 */
[----:B------:R-:W-:Y:S01]  /*8440*/  IMAD R9, R64, c[0x0][0x1fc], R9 ;  /* 0x00007f0040097a24 */ /* 0x000fe200078e0209 */
[----:B------:R-:W-:Y:S01]  /*8450*/  ISETP.GE.AND P4, PT, R18, R113, PT ;  /* 0x000000711200720c */ /* 0x000fe20003f86270 */
[----:B------:R-:W-:Y:S01]  /*8460*/  @!P2 STG.E.U16 [R72.64+0x100], R69 ;  /* 0x000100454800a986 */ /* 0x000fe2000c101504 */
[----:B0-----:R-:W-:Y:S02]  /*8470*/  @!P1 IADD3 R19, P5, R56, R70, RZ ;  /* 0x0000004638139210 */ /* 0x001fe40007fbe0ff */
[----:B------:R-:W-:Y:S02]  /*8480*/  IADD3 R15, P2, R4, R66, RZ ;  /* 0x00000042040f7210 */ /* 0x000fe40007f5e0ff */
[----:B------:R-:W-:-:S02]  /*8490*/  @!P1 IADD3.X R38, R55, R71, R9, P5, !PT ;  /* 0x0000004737269210 */ /* 0x000fc40002ffe409 */
[----:B------:R-:W-:Y:S01]  /*84a0*/  IADD3.X R66, R5, R9, R67, P2, !PT ;  /* 0x0000000905427210 */ /* 0x000fe200017fe443 */
[----:B------:R-:W-:Y:S01]  /*84b0*/  @!P6 STG.E.U16 [R72.64+0xc0], R65 ;  /* 0x0000c0414800e986 */ /* 0x000fe2000c101504 */
[C-C-:B------:R-:W-:Y:S02]  /*84c0*/  LOP3.LUT R20, R59.reuse, 0xe0, R58.reuse, 0xfe, !PT ;  /* 0x000000e03b147812 */ /* 0x140fe400078efe3a */
[C-C-:B------:R-:W-:Y:S01]  /*84d0*/  LOP3.LUT R24, R59.reuse, 0x100, R58.reuse, 0xfe, !PT ;  /* 0x000001003b187812 */ /* 0x140fe200078efe3a */
[----:B------:R-:W-:Y:S01]  /*84e0*/  @!P3 STG.E.U16 [R72.64+0x140], R75 ;  /* 0x0001404b4800b986 */ /* 0x000fe2000c101504 */
[C-C-:B------:R-:W-:Y:S02]  /*84f0*/  LOP3.LUT R22, R59.reuse, 0x120, R58.reuse, 0xfe, !PT ;  /* 0x000001203b167812 */ /* 0x140fe400078efe3a */
[----:B------:R-:W-:Y:S01]  /*8500*/  LOP3.LUT R26, R59, 0x160, R58, 0xfe, !PT ;  /* 0x000001603b1a7812 */ /* 0x000fe200078efe3a */
[----:B------:R-:W-:Y:S01]  /*8510*/  @!P4 STG.E.U16 [R72.64+0x180], R77 ;  /* 0x0001804d4800c986 */ /* 0x000fe2000c101504 */
[----:B------:R-:W-:-:S02]  /*8520*/  IADD3 R9, P2, R56, 0x20, RZ ;  /* 0x0000002038097810 */ /* 0x000fc40007f5e0ff */
[-C--:B------:R-:W-:Y:S02]  /*8530*/  ISETP.GE.AND P6, PT, R20, R113.reuse, PT ;  /* 0x000000711400720c */ /* 0x080fe40003fc6270 */
[-C--:B------:R-:W-:Y:S02]  /*8540*/  ISETP.GE.AND P4, PT, R24, R113.reuse, PT ;  /* 0x000000711800720c */ /* 0x080fe40003f86270 */
[-C--:B------:R-:W-:Y:S02]  /*8550*/  ISETP.GE.AND P3, PT, R22, R113.reuse, PT ;  /* 0x000000711600720c */ /* 0x080fe40003f66270 */
[----:B------:R-:W-:Y:S02]  /*8560*/  ISETP.GE.AND P5, PT, R26, R113, PT ;  /* 0x000000711a00720c */ /* 0x000fe40003fa6270 */
[----:B------:R-:W-:Y:S02]  /*8570*/  IADD3.X R30, RZ, R55, RZ, P2, !PT ;  /* 0x00000037ff1e7210 */ /* 0x000fe400017fe4ff */
[----:B------:R-:W-:-:S02]  /*8580*/  LOP3.LUT R28, R59, 0x140, R58, 0xfe, !PT ;  /* 0x000001403b1c7812 */ /* 0x000fc400078efe3a */
[C---:B------:R-:W-:Y:S01]  /*8590*/  SHF.L.U64.HI R11, R9.reuse, 0x1, R30 ;  /* 0x00000001090b7819 */ /* 0x040fe2000001021e */
[----:B------:R-:W-:Y:S01]  /*85a0*/  @!P6 STG.E.U16 [R72.64+0x1c0], R79 ;  /* 0x0001c04f4800e986 */ /* 0x000fe2000c101504 */
[----:B------:R-:W-:Y:S02]  /*85b0*/  SHF.L.U32 R9, R9, 0x1, RZ ;  /* 0x0000000109097819 */ /* 0x000fe400000006ff */
[--C-:B------:R-:W-:Y:S01]  /*85c0*/  LOP3.LUT R36, R59, 0x180, R58.reuse, 0xfe, !PT ;  /* 0x000001803b247812 */ /* 0x100fe200078efe3a */
[----:B------:R-:W-:Y:S01]  /*85d0*/  @!P4 STG.E.U16 [R72.64+0x200], R81 ;  /* 0x000200514800c986 */ /* 0x000fe2000c101504 */
[----:B------:R-:W-:Y:S02]  /*85e0*/  IADD3 R70, P2, R9, c[0x0][0x268], RZ ;  /* 0x00009a0009467a10 */ /* 0x000fe40007f5e0ff */
[C-C-:B------:R-:W-:Y:S01]  /*85f0*/  LOP3.LUT R34, R59.reuse, 0x1a0, R58.reuse, 0xfe, !PT ;  /* 0x000001a03b227812 */ /* 0x140fe200078efe3a */
[----:B------:R-:W-:Y:S01]  /*8600*/  @!P3 STG.E.U16 [R72.64+0x240], R83 ;  /* 0x000240534800b986 */ /* 0x000fe2000c101504 */
[----:B------:R-:W-:-:S02]  /*8610*/  LOP3.LUT R32, R59, 0x1c0, R58, 0xfe, !PT ;  /* 0x000001c03b207812 */ /* 0x000fc400078efe3a */
[----:B------:R-:W-:Y:S01]  /*8620*/  LOP3.LUT R30, R59, 0x1e0, R58, 0xfe, !PT ;  /* 0x000001e03b1e7812 */ /* 0x000fe200078efe3a */
[----:B------:R-:W-:Y:S01]  /*8630*/  @!P5 STG.E.U16 [R72.64+0x2c0], R87 ;  /* 0x0002c0574800d986 */ /* 0x000fe2000c101504 */
[----:B------:R-:W-:Y:S02]  /*8640*/  IADD3.X R13, R11, c[0x0][0x26c], RZ, P2, !PT ;  /* 0x00009b000b0d7a10 */ /* 0x000fe400017fe4ff */
[-C--:B------:R-:W-:Y:S02]  /*8650*/  ISETP.GE.AND P6, PT, R28, R113.reuse, PT ;  /* 0x000000711c00720c */ /* 0x080fe40003fc6270 */
[-C--:B------:R-:W-:Y:S02]  /*8660*/  ISETP.GE.AND P4, PT, R36, R113.reuse, PT ;  /* 0x000000712400720c */ /* 0x080fe40003f86270 */
[-C--:B------:R-:W-:Y:S02]  /*8670*/  ISETP.GE.AND P3, PT, R34, R113.reuse, PT ;  /* 0x000000712200720c */ /* 0x080fe40003f66270 */
[----:B------:R-:W-:-:S02]  /*8680*/  ISETP.GE.AND P2, PT, R32, R113, PT ;  /* 0x000000712000720c */ /* 0x000fc40003f46270 */
[----:B------:R-:W-:-:S05]  /*8690*/  ISETP.GE.AND P5, PT, R30, R113, PT ;  /* 0x000000711e00720c */ /* 0x000fca0003fa6270 */
[----:B------:R-:W-:Y:S01]  /*86a0*/  @!P6 STG.E.U16 [R72.64+0x280], R85 ;  /* 0x000280554800e986 */ /* 0x000fe2000c101504 */
[----:B------:R-:W-:-:S03]  /*86b0*/  LEA R70, P6, R15, R70, 0x1 ;  /* 0x000000460f467211 */ /* 0x000fc600078c08ff */
[----:B------:R-:W-:Y:S01]  /*86c0*/  @!P4 STG.E.U16 [R72.64+0x300], R89 ;  /* 0x000300594800c986 */ /* 0x000fe2000c101504 */
[----:B------:R-:W-:Y:S02]  /*86d0*/  LEA.HI.X R71, R15, R13, R66, 0x1, P6 ;  /* 0x0000000d0f477211 */ /* 0x000fe400030f0c42 */
[C---:B------:R-:W-:Y:S01]  /*86e0*/  @!P1 LEA R66, P6, R19.reuse, c[0x0][0x268], 0x1 ;  /* 0x00009a0013429a11 */ /* 0x040fe200078c08ff */
[----:B------:R-:W-:Y:S01]  /*86f0*/  @!P3 STG.E.U16 [R72.64+0x340], R91 ;  /* 0x0003405b4800b986 */ /* 0x000fe2000c101504 */
[----:B------:R-:W-:Y:S02]  /*8700*/  PRMT R13, RZ, 0x7610, R13 ;  /* 0x00007610ff0d7816 */ /* 0x000fe4000000000d */
[----:B------:R-:W-:Y:S01]  /*8710*/  @!P1 LEA.HI.X R67, R19, c[0x0][0x26c], R38, 0x1, P6 ;  /* 0x00009b0013439a11 */ /* 0x000fe200030f0c26 */
[----:B------:R-:W-:Y:S01]  /*8720*/  @!P2 STG.E.U16 [R72.64+0x380], R93 ;  /* 0x0003805d4800a986 */ /* 0x000fe2000c101504 */
[----:B------:R-:W-:-:S03]  /*8730*/  ISETP.GE.AND P3, PT, R0, R51, PT ;  /* 0x000000330000720c */ /* 0x000fc60003f66270 */
[----:B------:R0:W-:Y:S04]  /*8740*/  @!P5 STG.E.U16 [R72.64+0x3c0], R95 ;  /* 0x0003c05f4800d986 */ /* 0x0001e8000c101504 */
[----:B------:R-:W-:Y:S01]  /*8750*/  BAR.SYNC.DEFER_BLOCKING 0x0 ;  /* 0x0000000000007b1d */ /* 0x000fe20000010000 */
[-C--:B------:R-:W-:Y:S02]  /*8760*/  ISETP.GE.AND P2, PT, R10, R51.reuse, PT ;  /* 0x000000330a00720c */ /* 0x080fe40003f46270 */
[----:B------:R-:W-:Y:S02]  /*8770*/  ISETP.GE.AND P5, PT, R14, R51, PT ;  /* 0x000000330e00720c */ /* 0x000fe40003fa6270 */
[----:B------:R-:W-:Y:S02]  /*8780*/  PRMT R38, RZ, 0x7610, R38 ;  /* 0x00007610ff267816 */ /* 0x000fe40000000026 */
[----:B------:R-:W-:-:S02]  /*8790*/  PRMT R40, RZ, 0x7610, R40 ;  /* 0x00007610ff287816 */ /* 0x000fc40000000028 */
[----:B------:R-:W-:Y:S02]  /*87a0*/  PRMT R19, RZ, 0x7610, R19 ;  /* 0x00007610ff137816 */ /* 0x000fe40000000013 */
[----:B------:R-:W-:Y:S01]  /*87b0*/  PRMT R42, RZ, 0x7610, R42 ;  /* 0x00007610ff2a7816 */ /* 0x000fe2000000002a */
[----:B------:R1:W2:Y:S01]  /*87c0*/  @!P1 LDG.E.U16 R13, [R66.64] ;  /* 0x00000004420d9981 */ /* 0x0002a2000c1e1500 */
[-C--:B------:R-:W-:Y:S02]  /*87d0*/  ISETP.GE.AND P1, PT, R12, R51.reuse, PT ;  /* 0x000000330c00720c */ /* 0x080fe40003f26270 */
[-C--:B------:R-:W-:Y:S01]  /*87e0*/  ISETP.GE.AND P4, PT, R18, R51.reuse, PT ;  /* 0x000000331200720c */ /* 0x080fe20003f86270 */
[----:B------:R-:W3:Y:S01]  /*87f0*/  @!P3 LDG.E.U16 R38, [R70.64] ;  /* 0x000000044626b981 */ /* 0x000ee2000c1e1500 */
[-C--:B------:R-:W-:Y:S02]  /*8800*/  ISETP.GE.AND P3, PT, R20, R51.reuse, PT ;  /* 0x000000331400720c */ /* 0x080fe40003f66270 */
[-C--:B------:R-:W-:Y:S01]  /*8810*/  ISETP.GE.AND P6, PT, R8, R51.reuse, PT ;  /* 0x000000330800720c */ /* 0x080fe20003fc6270 */
[----:B------:R-:W4:Y:S01]  /*8820*/  @!P2 LDG.E.U16 R40, [R70.64+0x80] ;  /* 0x000080044628a981 */ /* 0x000f22000c1e1500 */
[----:B------:R-:W-:-:S02]  /*8830*/  ISETP.GE.AND P2, PT, R24, R51, PT ;  /* 0x000000331800720c */ /* 0x000fc40003f46270 */
[----:B------:R-:W-:Y:S01]  /*8840*/  PRMT R44, RZ, 0x7610, R44 ;  /* 0x00007610ff2c7816 */ /* 0x000fe2000000002c */
[----:B------:R-:W5:Y:S01]  /*8850*/  @!P5 LDG.E.U16 R42, [R70.64+0x100] ;  /* 0x00010004462ad981 */ /* 0x000f62000c1e1500 */
[-C--:B------:R-:W-:Y:S02]  /*8860*/  ISETP.GE.AND P5, PT, R28, R51.reuse, PT ;  /* 0x000000331c00720c */ /* 0x080fe40003fa6270 */
[----:B------:R-:W-:Y:S01]  /*8870*/  PRMT R90, RZ, 0x7610, R90 ;  /* 0x00007610ff5a7816 */ /* 0x000fe2000000005a */
[----:B------:R-:W4:Y:S01]  /*8880*/  @!P1 LDG.E.U16 R19, [R70.64+0xc0] ;  /* 0x0000c00446139981 */ /* 0x000f22000c1e1500 */
[----:B------:R-:W-:Y:S02]  /*8890*/  ISETP.GE.AND P1, PT, R22, R51, PT ;  /* 0x000000331600720c */ /* 0x000fe40003f26270 */
[----:B-1----:R-:W-:Y:S01]  /*88a0*/  PRMT R66, RZ, 0x7610, R66 ;  /* 0x00007610ff427816 */ /* 0x002fe20000000042 */
[----:B------:R-:W4:Y:S01]  /*88b0*/  @!P4 LDG.E.U16 R44, [R70.64+0x140] ;  /* 0x00014004462cc981 */ /* 0x000f22000c1e1500 */
[----:B0-----:R-:W-:-:S02]  /*88c0*/  PRMT R72, RZ, 0x7610, R72 ;  /* 0x00007610ff487816 */ /* 0x001fc40000000048 */
[----:B------:R-:W-:Y:S02]  /*88d0*/  PRMT R92, RZ, 0x7610, R92 ;  /* 0x00007610ff5c7816 */ /* 0x000fe4000000005c */
[----:B------:R-:W-:Y:S01]  /*88e0*/  PRMT R15, RZ, 0x7610, R15 ;  /* 0x00007610ff0f7816 */ /* 0x000fe2000000000f */
[----:B------:R-:W4:Y:S01]  /*88f0*/  @!P3 LDG.E.U16 R66, [R70.64+0x180] ;  /* 0x000180044642b981 */ /* 0x000f22000c1e1500 */
[-C--:B------:R-:W-:Y:S02]  /*8900*/  ISETP.GE.AND P4, PT, R26, R51.reuse, PT ;  /* 0x000000331a00720c */ /* 0x080fe40003f86270 */
        /* <DEDUP_REMOVED lines=41> */
[----:B------:R-:W5:Y:S04]  /*8ba0*/  LDS.U16 R42, [R23+0xc] ;  /* 0x00000c00172a7984 */ /* 0x000f680000000400 */
[----:B------:R-:W-:Y:S01]  /*8bb0*/  LDS.U16 R44, [R23+0x16] ;  /* 0x00001600172c7984 */ /* 0x000fe20000000400 */
[----:B0-----:R-:W-:-:S03]  /*8bc0*/  HADD2.F32 R65, -RZ, R13.H0_H0 ;  /* 0x2000000dff417230 */ /* 0x001fc60000004100 */
[----:B------:R-:W0:Y:S01]  /*8bd0*/  LDS.U16 R13, [R23+0xe] ;  /* 0x00000e00170d7984 */ /* 0x000e220000000400 */
[----:B-1----:R-:W-:-:S03]  /*8be0*/  HADD2.F32 R72, -RZ, R21.H0_H0 ;  /* 0x20000015ff487230 */ /* 0x002fc60000004100 */
[----:B------:R-:W1:Y:S01]  /*8bf0*/  LDS.U16 R21, [R23+0x14] ;  /* 0x0000140017157984 */ /* 0x000e620000000400 */
[----:B--2---:R-:W-:-:S03]  /*8c00*/  HADD2.F32 R70, -RZ, R19.H0_H0 ;  /* 0x20000013ff467230 */ /* 0x004fc60000004100 */
[----:B------:R-:W2:Y:S01]  /*8c10*/  LDS.U16 R19, [R23+0x12] ;  /* 0x0000120017137984 */ /* 0x000ea20000000400 */
[----:B---3--:R-:W-:-:S03]  /*8c20*/  HADD2.F32 R67, -RZ, R15.H0_H0 ;  /* 0x2000000fff437230 */ /* 0x008fc60000004100 */
[----:B------:R-:W3:Y:S01]  /*8c30*/  LDS.U16 R15, [R23+0x10] ;  /* 0x00001000170f7984 */ /* 0x000ee20000000400 */
[----:B----4-:R-:W-:-:S03]  /*8c40*/  HADD2.F32 R75, -RZ, R38.H0_H0 ;  /* 0x20000026ff4b7230 */ /* 0x010fc60000004100 */
[----:B------:R-:W4:Y:S01]  /*8c50*/  LDS.U16 R38, [R23+0x18] ;  /* 0x0000180017267984 */ /* 0x000f220000000400 */
[----:B-----5:R-:W-:-:S03]  /*8c60*/  HADD2.F32 R79, -RZ, R40.H0_H0 ;  /* 0x20000028ff4f7230 */ /* 0x020fc60000004100 */
[----:B------:R-:W5:Y:S01]  /*8c70*/  LDS.U16 R40, [R23+0x1a] ;  /* 0x00001a0017287984 */ /* 0x000f620000000400 */
[----:B------:R-:W-:-:S03]  /*8c80*/  HADD2.F32 R83, -RZ, R42.H0_H0 ;  /* 0x2000002aff537230 */ /* 0x000fc60000004100 */
[----:B------:R-:W3:Y:S01]  /*8c90*/  LDS.U16 R42, [R23+0x1c] ;  /* 0x00001c00172a7984 */ /* 0x000ee20000000400 */
[----:B0-----:R-:W-:-:S03]  /*8ca0*/  HADD2.F32 R87, -RZ, R13.H0_H0 ;  /* 0x2000000dff577230 */ /* 0x001fc60000004100 */
[----:B------:R-:W0:Y:S01]  /*8cb0*/  LDS.U16 R13, [R23+0x1e] ;  /* 0x00001e00170d7984 */ /* 0x000e220000000400 */
[----:B------:R-:W-:Y:S02]  /*8cc0*/  FMUL.FTZ R66, R65, -1.4426950216293334961 ;  /* 0xbfb8aa3b41427820 */ /* 0x000fe40000410000 */
[----:B------:R-:W-:Y:S02]  /*8cd0*/  FMUL.FTZ R71, R70, -1.4426950216293334961 ;  /* 0xbfb8aa3b46477820 */ /* 0x000fe40000410000 */
[----:B------:R-:W-:Y:S02]  /*8ce0*/  FMUL.FTZ R69, R67, -1.4426950216293334961 ;  /* 0xbfb8aa3b43457820 */ /* 0x000fe40000410000 */
[----:B------:R-:W0:Y:S01]  /*8cf0*/  MUFU.EX2 R66, R66 ;  /* 0x0000004200427308 */ /* 0x000e220000000800 */
[----:B------:R-:W-:Y:S01]  /*8d00*/  FMUL.FTZ R73, R72, -1.4426950216293334961 ;  /* 0xbfb8aa3b48497820 */ /* 0x000fe20000410000 */
[----:B-1----:R-:W-:-:S06]  /*8d10*/  HADD2.F32 R21, -RZ, R21.H0_H0 ;  /* 0x20000015ff157230 */ /* 0x002fcc0000004100 */
[----:B------:R-:W1:Y:S01]  /*8d20*/  MUFU.EX2 R71, R71 ;  /* 0x0000004700477308 */ /* 0x000e620000000800 */
[----:B--2---:R-:W-:Y:S02]  /*8d30*/  HADD2.F32 R90, -RZ, R19.H0_H0 ;  /* 0x20000013ff5a7230 */ /* 0x004fe40000004100 */
[----:B------:R-:W-:-:S05]  /*8d40*/  HADD2.F32 R92, -RZ, R44.H0_H0 ;  /* 0x2000002cff5c7230 */ /* 0x000fca0000004100 */
[----:B------:R-:W2:Y:S01]  /*8d50*/  MUFU.EX2 R69, R69 ;  /* 0x0000004500457308 */ /* 0x000ea20000000800 */
[----:B---3--:R-:W-:Y:S02]  /*8d60*/  HADD2.F32 R15, -RZ, R15.H0_H0 ;  /* 0x2000000fff0f7230 */ /* 0x008fe40000004100 */
[----:B----4-:R-:W-:Y:S01]  /*8d70*/  HADD2.F32 R94, -RZ, R38.H0_H0 ;  /* 0x20000026ff5e7230 */ /* 0x010fe20000004100 */
[----:B------:R-:W-:Y:S01]  /*8d80*/  FMUL.FTZ R44, R21, -1.4426950216293334961 ;  /* 0xbfb8aa3b152c7820 */ /* 0x000fe20000410000 */
[----:B-----5:R-:W-:Y:S01]  /*8d90*/  HADD2.F32 R95, -RZ, R40.H0_H0 ;  /* 0x20000028ff5f7230 */ /* 0x020fe20000004100 */
[----:B------:R-:W-:Y:S01]  /*8da0*/  FMUL.FTZ R77, R75, -1.4426950216293334961 ;  /* 0xbfb8aa3b4b4d7820 */ /* 0x000fe20000410000 */
[----:B------:R-:W-:Y:S01]  /*8db0*/  HADD2.F32 R96, -RZ, R42.H0_H0 ;  /* 0x2000002aff607230 */ /* 0x000fe20000004100 */
[----:B------:R-:W3:Y:S01]  /*8dc0*/  MUFU.EX2 R73, R73 ;  /* 0x0000004900497308 */ /* 0x000ee20000000800 */
[----:B------:R-:W-:Y:S02]  /*8dd0*/  FMUL.FTZ R81, R79, -1.4426950216293334961 ;  /* 0xbfb8aa3b4f517820 */ /* 0x000fe40000410000 */
[----:B------:R-:W-:-:S02]  /*8de0*/  FMUL.FTZ R85, R83, -1.4426950216293334961 ;  /* 0xbfb8aa3b53557820 */ /* 0x000fc40000410000 */
[----:B------:R-:W-:Y:S01]  /*8df0*/  FMUL.FTZ R89, R87, -1.4426950216293334961 ;  /* 0xbfb8aa3b57597820 */ /* 0x000fe20000410000 */
[----:B0-----:R-:W-:Y:S01]  /*8e00*/  HADD2.F32 R100, -RZ, R13.H0_H0 ;  /* 0x2000000dff647230 */ /* 0x001fe20000004100 */
[----:B------:R-:W-:Y:S02]  /*8e10*/  FMUL.FTZ R91, R90, -1.4426950216293334961 ;  /* 0xbfb8aa3b5a5b7820 */ /* 0x000fe40000410000 */
[----:B------:R-:W-:Y:S02]  /*8e20*/  FMUL.FTZ R93, R92, -1.4426950216293334961 ;  /* 0xbfb8aa3b5c5d7820 */ /* 0x000fe40000410000 */
[----:B------:R-:W-:Y:S02]  /*8e30*/  FMUL.FTZ R19, R15, -1.4426950216293334961 ;  /* 0xbfb8aa3b0f137820 */ /* 0x000fe40000410000 */
[----:B------:R-:W-:Y:S02]  /*8e40*/  FMUL.FTZ R38, R94, -1.4426950216293334961 ;  /* 0xbfb8aa3b5e267820 */ /* 0x000fe40000410000 */
[----:B------:R-:W-:Y:S01]  /*8e50*/  FMUL.FTZ R102, R100, -1.4426950216293334961 ;  /* 0xbfb8aa3b64667820 */ /* 0x000fe20000410000 */
[----:B------:R-:W0:Y:S01]  /*8e60*/  MUFU.EX2 R44, R44 ;  /* 0x0000002c002c7308 */ /* 0x000e220000000800 */
[----:B------:R-:W-:-:S02]  /*8e70*/  FMUL.FTZ R40, R95, -1.4426950216293334961 ;  /* 0xbfb8aa3b5f287820 */ /* 0x000fc40000410000 */
[----:B------:R-:W-:Y:S02]  /*8e80*/  FMUL.FTZ R13, R96, -1.4426950216293334961 ;  /* 0xbfb8aa3b600d7820 */ /* 0x000fe40000410000 */
[----:B------:R-:W-:Y:S02]  /*8e90*/  FADD.FTZ R66, R66, 1 ;  /* 0x3f80000042427421 */ /* 0x000fe40000010000 */
[----:B-1----:R-:W-:Y:S01]  /*8ea0*/  FADD.FTZ R71, R71, 1 ;  /* 0x3f80000047477421 */ /* 0x002fe20000010000 */
[----:B------:R-:W1:Y:S01]  /*8eb0*/  MUFU.EX2 R77, R77 ;  /* 0x0000004d004d7308 */ /* 0x000e620000000800 */
[----:B--2---:R-:W-:-:S07]  /*8ec0*/  FADD.FTZ R69, R69, 1 ;  /* 0x3f80000045457421 */ /* 0x004fce0000010000 */
[----:B------:R-:W2:Y:S08]  /*8ed0*/  MUFU.EX2 R81, R81 ;  /* 0x0000005100517308 */ /* 0x000eb00000000800 */
[----:B------:R-:W4:Y:S08]  /*8ee0*/  MUFU.EX2 R85, R85 ;  /* 0x0000005500557308 */ /* 0x000f300000000800 */
[----:B------:R-:W5:Y:S08]  /*8ef0*/  MUFU.EX2 R89, R89 ;  /* 0x0000005900597308 */ /* 0x000f700000000800 */
[----:B------:R-:W0:Y:S08]  /*8f00*/  MUFU.EX2 R91, R91 ;  /* 0x0000005b005b7308 */ /* 0x000e300000000800 */
[----:B------:R-:W0:Y:S08]  /*8f10*/  MUFU.EX2 R93, R93 ;  /* 0x0000005d005d7308 */ /* 0x000e300000000800 */
[----:B------:R-:W0:Y:S08]  /*8f20*/  MUFU.EX2 R19, R19 ;  /* 0x0000001300137308 */ /* 0x000e300000000800 */
[----:B------:R-:W0:Y:S08]  /*8f30*/  MUFU.EX2 R38, R38 ;  /* 0x0000002600267308 */ /* 0x000e300000000800 */
[----:B------:R0:W0:Y:S08]  /*8f40*/  MUFU.EX2 R42, R40 ;  /* 0x00000028002a7308 */ /* 0x0000300000000800 */
[----:B------:R-:W0:Y:S08]  /*8f50*/  MUFU.EX2 R98, R13 ;  /* 0x0000000d00627308 */ /* 0x000e300000000800 */
[----:B------:R-:W0:Y:S01]  /*8f60*/  MUFU.EX2 R102, R102 ;  /* 0x0000006600667308 */ /* 0x000e220000000800 */
[----:B---3--:R-:W-:-:S07]  /*8f70*/  FADD.FTZ R73, R73, 1 ;  /* 0x3f80000049497421 */ /* 0x008fce0000010000 */
[----:B------:R-:W3:Y:S08]  /*8f80*/  MUFU.RCP R66, R66 ;  /* 0x0000004200427308 */ /* 0x000ef00000001000 */
[----:B------:R-:W3:Y:S08]  /*8f90*/  MUFU.RCP R104, R69 ;  /* 0x0000004500687308 */ /* 0x000ef00000001000 */
[----:B------:R-:W3:Y:S01]  /*8fa0*/  MUFU.RCP R71, R71 ;  /* 0x0000004700477308 */ /* 0x000ee20000001000 */
[----:B0-----:R-:W-:-:S02]  /*8fb0*/  FADD.FTZ R44, R44, 1 ;  /* 0x3f8000002c2c7421 */ /* 0x001fc40000010000 */
[----:B-1----:R-:W-:Y:S02]  /*8fc0*/  FADD.FTZ R77, R77, 1 ;  /* 0x3f8000004d4d7421 */ /* 0x002fe40000010000 */
[----:B--2---:R-:W-:Y:S02]  /*8fd0*/  FADD.FTZ R81, R81, 1 ;  /* 0x3f80000051517421 */ /* 0x004fe40000010000 */
[----:B----4-:R-:W-:Y:S01]  /*8fe0*/  FADD.FTZ R85, R85, 1 ;  /* 0x3f80000055557421 */ /* 0x010fe20000010000 */
[----:B------:R-:W0:Y:S01]  /*8ff0*/  MUFU.RCP R73, R73 ;  /* 0x0000004900497308 */ /* 0x000e220000001000 */
[----:B-----5:R-:W-:Y:S02]  /*9000*/  FADD.FTZ R89, R89, 1 ;  /* 0x3f80000059597421 */ /* 0x020fe40000010000 */
[----:B------:R-:W-:Y:S02]  /*9010*/  FADD.FTZ R91, R91, 1 ;  /* 0x3f8000005b5b7421 */ /* 0x000fe40000010000 */
[----:B------:R-:W-:-:S02]  /*9020*/  FADD.FTZ R93, R93, 1 ;  /* 0x3f8000005d5d7421 */ /* 0x000fc40000010000 */
[----:B------:R-:W-:Y:S02]  /*9030*/  FADD.FTZ R19, R19, 1 ;  /* 0x3f80000013137421 */ /* 0x000fe40000010000 */
[----:B------:R-:W-:Y:S02]  /*9040*/  FADD.FTZ R40, R38, 1 ;  /* 0x3f80000026287421 */ /* 0x000fe40000010000 */
[----:B------:R-:W-:Y:S02]  /*9050*/  FADD.FTZ R42, R42, 1 ;  /* 0x3f8000002a2a7421 */ /* 0x000fe40000010000 */
[----:B------:R-:W-:Y:S02]  /*9060*/  FADD.FTZ R98, R98, 1 ;  /* 0x3f80000062627421 */ /* 0x000fe40000010000 */
[----:B------:R-:W-:Y:S01]  /*9070*/  FADD.FTZ R102, R102, 1 ;  /* 0x3f80000066667421 */ /* 0x000fe20000010000 */
[----:B------:R-:W1:Y:S01]  /*9080*/  MUFU.RCP R106, R77 ;  /* 0x0000004d006a7308 */ /* 0x000e620000001000 */
[----:B---3--:R-:W-:-:S02]  /*9090*/  FMUL.FTZ R65, R65, R66 ;  /* 0x0000004241417220 */ /* 0x008fc40000410000 */
[----:B------:R-:W-:Y:S02]  /*90a0*/  FMUL.FTZ R38, R67, R104 ;  /* 0x0000006843267220 */ /* 0x000fe40000410000 */
[----:B------:R-:W-:-:S03]  /*90b0*/  FMUL.FTZ R13, R70, R71 ;  /* 0x00000047460d7220 */ /* 0x000fc60000410000 */
[----:B------:R-:W2:Y:S08]  /*90c0*/  MUFU.RCP R108, R81 ;  /* 0x00000051006c7308 */ /* 0x000eb00000001000 */
[----:B------:R-:W3:Y:S08]  /*90d0*/  MUFU.RCP R110, R85 ;  /* 0x00000055006e7308 */ /* 0x000ef00000001000 */
[----:B------:R-:W4:Y:S08]  /*90e0*/  MUFU.RCP R112, R89 ;  /* 0x0000005900707308 */ /* 0x000f300000001000 */
[----:B------:R-:W5:Y:S08]  /*90f0*/  MUFU.RCP R44, R44 ;  /* 0x0000002c002c7308 */ /* 0x000f700000001000 */
[----:B------:R-:W0:Y:S08]  /*9100*/  MUFU.RCP R114, R19 ;  /* 0x0000001300727308 */ /* 0x000e300000001000 */
[----:B------:R-:W0:Y:S08]  /*9110*/  MUFU.RCP R91, R91 ;  /* 0x0000005b005b7308 */ /* 0x000e300000001000 */
[----:B------:R-:W0:Y:S08]  /*9120*/  MUFU.RCP R93, R93 ;  /* 0x0000005d005d7308 */ /* 0x000e300000001000 */
[----:B------:R2:W0:Y:S08]  /*9130*/  MUFU.RCP R69, R40 ;  /* 0x0000002800457308 */ /* 0x0004300000001000 */
[----:B------:R4:W0:Y:S08]  /*9140*/  MUFU.RCP R66, R42 ;  /* 0x0000002a00427308 */ /* 0x0008300000001000 */
[----:B------:R-:W2:Y:S08]  /*9150*/  MUFU.RCP R67, R98 ;  /* 0x0000006200437308 */ /* 0x000eb00000001000 */
[----:B------:R-:W4:Y:S01]  /*9160*/  MUFU.RCP R71, R102 ;  /* 0x0000006600477308 */ /* 0x000f220000001000 */
[----:B0-----:R-:W-:-:S02]  /*9170*/  FMUL.FTZ R72, R72, R73 ;  /* 0x0000004948487220 */ /* 0x001fc40000410000 */
[----:B------:R-:W-:Y:S02]  /*9180*/  FMUL.FTZ R65, R65, R74 ;  /* 0x0000004a41417220 */ /* 0x000fe40000410000 */
[----:B------:R-:W-:Y:S02]  /*9190*/  FMUL.FTZ R38, R38, R97 ;  /* 0x0000006126267220 */ /* 0x000fe40000410000 */
[----:B-1----:R-:W-:Y:S02]  /*91a0*/  FMUL.FTZ R75, R75, R106 ;  /* 0x0000006a4b4b7220 */ /* 0x002fe40000410000 */
[----:B------:R-:W-:Y:S02]  /*91b0*/  FMUL.FTZ R13, R13, R76 ;  /* 0x0000004c0d0d7220 */ /* 0x000fe40000410000 */
[----:B------:R-:W-:Y:S02]  /*91c0*/  FMUL.FTZ R72, R72, R99 ;  /* 0x0000006348487220 */ /* 0x000fe40000410000 */
[----:B--2---:R-:W-:-:S02]  /*91d0*/  FMUL.FTZ R40, R79, R108 ;  /* 0x0000006c4f287220 */ /* 0x004fc40000410000 */
[----:B---3--:R-:W-:Y:S02]  /*91e0*/  FMUL.FTZ R83, R83, R110 ;  /* 0x0000006e53537220 */ /* 0x008fe40000410000 */
[----:B----4-:R-:W-:Y:S02]  /*91f0*/  FMUL.FTZ R42, R87, R112 ;  /* 0x00000070572a7220 */ /* 0x010fe40000410000 */
[----:B-----5:R-:W-:Y:S02]  /*9200*/  FMUL.FTZ R21, R21, R44 ;  /* 0x0000002c15157220 */ /* 0x020fe40000410000 */
[----:B------:R-:W-:Y:S02]  /*9210*/  FMUL.FTZ R15, R15, R114 ;  /* 0x000000720f0f7220 */ /* 0x000fe40000410000 */
[----:B------:R-:W-:Y:S02]  /*9220*/  FMUL.FTZ R90, R90, R91 ;  /* 0x0000005b5a5a7220 */ /* 0x000fe40000410000 */
[----:B------:R-:W-:-:S02]  /*9230*/  FMUL.FTZ R92, R92, R93 ;  /* 0x0000005d5c5c7220 */ /* 0x000fc40000410000 */
[----:B------:R-:W-:Y:S02]  /*9240*/  FMUL.FTZ R19, R94, R69 ;  /* 0x000000455e137220 */ /* 0x000fe40000410000 */
[----:B------:R-:W-:Y:S02]  /*9250*/  FMUL.FTZ R44, R95, R66 ;  /* 0x000000425f2c7220 */ /* 0x000fe40000410000 */
[----:B------:R-:W-:Y:S02]  /*9260*/  FMUL.FTZ R67, R96, R67 ;  /* 0x0000004360437220 */ /* 0x000fe40000410000 */
[----:B------:R-:W-:Y:S01]  /*9270*/  FMUL.FTZ R100, R100, R71 ;  /* 0x0000004764647220 */ /* 0x000fe20000410000 */
[----:B------:R-:W-:Y:S01]  /*9280*/  F2FP.PACK_AB R38, R38, R65 ;  /* 0x000000412626723e */ /* 0x000fe200000000ff */
[----:B------:R-:W-:Y:S01]  /*9290*/  BAR.SYNC.DEFER_BLOCKING 0x0 ;  /* 0x0000000000007b1d */ /* 0x000fe20000010000 */
[----:B------:R-:W-:Y:S01]  /*92a0*/  FMUL.FTZ R75, R75, R78 ;  /* 0x0000004e4b4b7220 */ /* 0x000fe20000410000 */
[----:B------:R-:W-:Y:S01]  /*92b0*/  F2FP.PACK_AB R13, R72, R13 ;  /* 0x0000000d480d723e */ /* 0x000fe200000000ff */
        /* <DEDUP_REMOVED lines=10> */
[----:B------:R-:W-:Y:S01]  /*9360*/  FMUL.FTZ R100, R100, R111 ;  /* 0x0000006f64647220 */ /* 0x000fe20000410000 */
[----:B------:R-:W-:Y:S02]  /*9370*/  PRMT R65, R38, 0x7632, R65 ;  /* 0x0000763226417816 */ /* 0x000fe40000000041 */
[----:B------:R-:W-:Y:S02]  /*9380*/  F2FP.PACK_AB R40, R40, R75 ;  /* 0x0000004b2828723e */ /* 0x000fe400000000ff */
[----:B------:R-:W-:-:S02]  /*9390*/  PRMT R66, R13, 0x7632, R66 ;  /* 0x000076320d427816 */ /* 0x000fc40000000042 */
[----:B------:R-:W-:Y:S02]  /*93a0*/  F2FP.PACK_AB R42, R42, R83 ;  /* 0x000000532a2a723e */ /* 0x000fe400000000ff */
[----:B------:R-:W-:Y:S02]  /*93b0*/  F2FP.PACK_AB R15, R90, R15 ;  /* 0x0000000f5a0f723e */ /* 0x000fe400000000ff */
[----:B------:R-:W-:Y:S02]  /*93c0*/  F2FP.PACK_AB R21, R92, R21 ;  /* 0x000000155c15723e */ /* 0x000fe400000000ff */
[----:B------:R-:W-:Y:S02]  /*93d0*/  F2FP.PACK_AB R19, R44, R19 ;  /* 0x000000132c13723e */ /* 0x000fe400000000ff */
[----:B------:R-:W-:Y:S01]  /*93e0*/  F2FP.PACK_AB R67, R100, R67 ;  /* 0x000000436443723e */ /* 0x000fe200000000ff */
[----:B------:R0:W-:Y:S01]  /*93f0*/  STS.U16 [R23], R38 ;  /* 0x0000002617007388 */ /* 0x0001e20000000400 */
[----:B------:R-:W-:-:S02]  /*9400*/  PRMT R69, R40, 0x7632, R69 ;  /* 0x0000763228457816 */ /* 0x000fc40000000045 */
[----:B------:R-:W-:Y:S01]  /*9410*/  PRMT R44, R19, 0x7610, R44 ;  /* 0x00007610132c7816 */ /* 0x000fe2000000002c */
[----:B------:R1:W-:Y:S04]  /*9420*/  STS.U16 [R23+0x2], R65 ;  /* 0x0000024117007388 */ /* 0x0003e80000000400 */
[----:B------:R2:W-:Y:S01]  /*9430*/  STS.U16 [R23+0x6], R66 ;  /* 0x0000064217007388 */ /* 0x0005e20000000400 */
[----:B0-----:R-:W-:-:S03]  /*9440*/  PRMT R38, R42, 0x7632, R38 ;  /* 0x000076322a267816 */ /* 0x001fc60000000026 */
[----:B------:R0:W-:Y:S01]  /*9450*/  STS.U16 [R23+0x8], R40 ;  /* 0x0000082817007388 */ /* 0x0001e20000000400 */
[----:B-1----:R-:W-:-:S03]  /*9460*/  PRMT R65, R15, 0x7632, R65 ;  /* 0x000076320f417816 */ /* 0x002fc60000000041 */
[----:B------:R1:W-:Y:S01]  /*9470*/  STS.U16 [R23+0xc], R42 ;  /* 0x00000c2a17007388 */ /* 0x0003e20000000400 */
[----:B--2---:R-:W-:Y:S02]  /*9480*/  PRMT R66, R19, 0x7632, R66 ;  /* 0x0000763213427816 */ /* 0x004fe40000000042 */
[----:B0-----:R-:W-:Y:S02]  /*9490*/  PRMT R40, R21, 0x7632, R40 ;  /* 0x0000763215287816 */ /* 0x001fe40000000028 */
[----:B-1----:R-:W-:Y:S01]  /*94a0*/  PRMT R42, R67, 0x7632, R42 ;  /* 0x00007632432a7816 */ /* 0x002fe2000000002a */
        /* <DEDUP_REMOVED lines=19> */
[----:B------:R0:W-:Y:S04]  /*95e0*/  LDS.U16 R21, [R41+0x1c0] ;  /* 0x0001c00029157984 */ /* 0x0001e80000000400 */
        /* <DEDUP_REMOVED lines=27> */
.L_x_1556:
[----:B------:R-:W-:Y:S05]  /*97a0*/  BSYNC B0 ;  /* 0x0000000000007941 */ /* 0x000fea0003800000 */
.L_x_1555:
[----:B------:R-:W-:Y:S01]  /*97b0*/  MOV R6, R38 ;  /* 0x0000002600067202 */ /* 0x000fe20000000f00 */
[----:B0-----:R-:W-:Y:S01]  /*97c0*/  IMAD R13, R63, c[0x0][0x218], RZ ;  /* 0x000086003f0d7a24 */ /* 0x001fe200078e02ff */
[----:B------:R-:W-:Y:S02]  /*97d0*/  MOV R7, R67 ;  /* 0x0000004300077202 */ /* 0x000fe40000000f00 */
[-C--:B------:R-:W-:Y:S01]  /*97e0*/  ISETP.GE.AND P4, PT, R8, R23.reuse, PT ;  /* 0x000000170800720c */ /* 0x080fe20003f86270 */
[----:B------:R-:W-:Y:S01]  /*97f0*/  IMAD R13, R64, c[0x0][0x21c], R13 ;  /* 0x00008700400d7a24 */ /* 0x000fe200078e020d */
        /* <DEDUP_REMOVED lines=13> */
[----:B------:R0:W-:Y:S01]  /*98d0*/  @!P4 STG.E.U16 [R4.64+0x40], R15 ;  /* 0x0000400f0400c986 */ /* 0x0001e2000c101504 */
[-C--:B------:R-:W-:Y:S02]  /*98e0*/  ISETP.GE.AND P4, PT, R22, R23.reuse, PT ;  /* 0x000000171600720c */ /* 0x080fe40003f86270 */
[----:B------:R-:W-:Y:S01]  /*98f0*/  IADD3 R54, R54, 0x1, RZ ;  /* 0x0000000136367810 */ /* 0x000fe20007ffe0ff */
[----:B------:R0:W-:Y:S01]  /*9900*/  @!P5 STG.E.U16 [R4.64+0x80], R47 ;  /* 0x0000802f0400d986 */ /* 0x0001e2000c101504 */
[----:B------:R-:W-:-:S03]  /*9910*/  ISETP.GE.AND P5, PT, R28, R23, PT ;  /* 0x000000171c00720c */ /* 0x000fc60003fa6270 */
[----:B------:R0:W-:Y:S01]  /*9920*/  @!P6 STG.E.U16 [R4.64+0xc0], R19 ;  /* 0x0000c0130400e986 */ /* 0x0001e2000c101504 */
[----:B------:R-:W-:-:S03]  /*9930*/  ISETP.GE.AND P6, PT, R26, R23, PT ;  /* 0x000000171a00720c */ /* 0x000fc60003fc6270 */
[----:B------:R0:W-:Y:S01]  /*9940*/  @!P3 STG.E.U16 [R4.64], R49 ;  /* 0x000000310400b986 */ /* 0x0001e2000c101504 */
[----:B------:R-:W-:-:S03]  /*9950*/  ISETP.GE.AND P3, PT, R24, R23, PT ;  /* 0x000000171800720c */ /* 0x000fc60003f66270 */
[----:B------:R0:W-:Y:S01]  /*9960*/  @!P0 STG.E.U16 [R4.64+0x100], R45 ;  /* 0x0001002d04008986 */ /* 0x0001e2000c101504 */
[----:B------:R-:W-:-:S03]  /*9970*/  ISETP.GE.AND P0, PT, R36, R23, PT ;  /* 0x000000172400720c */ /* 0x000fc60003f06270 */
        /* <DEDUP_REMOVED lines=22> */
.L_x_1557:
[----:B------:R-:W-:Y:S05]  /*9ae0*/  EXIT ;  /* 0x000000000000794d */ /* 0x000fea0003800000 */
.L_x_1559:
        /* <DEDUP_REMOVED lines=9> */
.L_x_5355:


//--------------------- .text._Z25selective_scan_fwd_kernelI32Selective_Scan_fwd_kernel_traitsILi32ELi16ELi1ELb0ELb1ELb0ELb0EN3c104HalfENS1_7complexIfEEEEv13SSMParamsBase --------------------------
	.section	.text._Z25selective_scan_fwd_kernelI32Selective_Scan_fwd_kernel_traitsILi32ELi16ELi1ELb0ELb1ELb0ELb0EN3c104HalfENS1_7complexIfEEEEv13SSMParamsBase,"ax",@progbits
	.sectioninfo	@"SHI_REGISTERS=175"
	.align	128
        .global         _Z25selective_scan_fwd_kernelI32Selective_Scan_fwd_kernel_traitsILi32ELi16ELi1ELb0ELb1ELb0ELb0EN3c104HalfENS1_7complexIfEEEEv13SSMParamsBase
        .type           _Z25selective_scan_fwd_kernelI32Selective_Scan_fwd_kernel_traitsILi32ELi16ELi1ELb0ELb1ELb0ELb0EN3c104HalfENS1_7complexIfEEEEv13SSMParamsBase,@function
        .size           _Z25selective_scan_fwd_kernelI32Selective_Scan_fwd_kernel_traitsILi32ELi16ELi1ELb0ELb1ELb0ELb0EN3c104HalfENS1_7complexIfEEEEv13SSMParamsBase,(.L_x_5356 - _Z25selective_scan_fwd_kernelI32Selective_Scan_fwd_kernel_traitsILi32ELi16ELi1ELb0ELb1ELb0ELb0EN3c104HalfENS1_7complexIfEEEEv13SSMParamsBase)
        .other          _Z25selective_scan_fwd_kernelI32Selective_Scan_fwd_kernel_traitsILi32ELi16ELi1ELb0ELb1ELb0ELb0EN3c104HalfENS1_7complexIfEEEEv13SSMParamsBase,@"STO_CUDA_ENTRY STV_DEFAULT"
_Z25selective_scan_fwd_kernelI32Selective_Scan_fwd_kernel_traitsILi32ELi16ELi1ELb0ELb1ELb0ELb0EN3c104HalfENS1_7complexIfEEEEv13SSMParamsBase:
.text._Z25selective_scan_fwd_kernelI32Selective_Scan_fwd_kernel_traitsILi32ELi16ELi1ELb0ELb1ELb0ELb0EN3c104HalfENS1_7complexIfEEEEv13SSMParamsBase:
        /* <DEDUP_REMOVED lines=29> */
[----:B------:R-:W-:Y:S01]  /*01d0*/  SHF.R.S32.HI R166, RZ, 0x1f, R25 ;  /* 0x0000001fffa67819 */ /* 0x000fe20000011419 */
[----:B------:R-:W-:-:S04]  /*01e0*/  IMAD R11, R10, R9, RZ ;  /* 0x000000090a0b7224 */ /* 0x000fc800078e02ff */
[----:B------:R-:W-:-:S06]  /*01f0*/  IMAD.HI.U32 R7, R7, R11, R6 ;  /* 0x0000000b07077227 */ /* 0x000fcc00078e0006 */
[----:B------:R-:W-:-:S05]  /*0200*/  IMAD.HI.U32 R8, R7, R2, RZ ;  /* 0x0000000207087227 */ /* 0x000fca00078e00ff */
[----:B------:R-:W-:-:S05]  /*0210*/  IADD3 R3, -R8, RZ, RZ ;  /* 0x000000ff08037210 */ /* 0x000fca0007ffe1ff */
[----:B------:R-:W-:Y:S01]  /*0220*/  IMAD R2, R9, R3, R2 ;  /* 0x0000000309027224 */ /* 0x000fe200078e0202 */
[----:B------:R-:W-:-:S04]  /*0230*/  LOP3.LUT R3, R0, c[0x0][0x178], RZ, 0x3c, !PT ;  /* 0x00005e0000037a12 */ /* 0x000fc800078e3cff */
[----:B------:R-:W-:Y:S01]  /*0240*/  ISETP.GT.U32.AND P2, PT, R9, R2, PT ;  /* 0x000000020900720c */ /* 0x000fe20003f44070 */
[----:B------:R-:W-:-:S12]  /*0250*/  @!P0 EXIT ;  /* 0x000000000000894d */ /* 0x000fd80003800000 */
[-C--:B------:R-:W-:Y:S01]  /*0260*/  @!P2 IADD3 R2, R2, -R9.reuse, RZ ;  /* 0x800000090202a210 */ /* 0x080fe20007ffe0ff */
[----:B------:R-:W0:Y:S01]  /*0270*/  S2R R53, SR_TID.X ;  /* 0x0000000000357919 */ /* 0x000e220000002100 */
        /* <DEDUP_REMOVED lines=16> */
[----:B------:R-:W-:-:S03]  /*0380*/  IMAD.WIDE.U32 R6, R25, c[0x0][0x190], RZ ;  /* 0x0000640019067a25 */ /* 0x000fc600078e00ff */
[----:B------:R-:W-:Y:S01]  /*0390*/  IADD3 R9, R5, R11, RZ ;  /* 0x0000000b05097210 */ /* 0x000fe20007ffe0ff */
[C---:B------:R-:W-:Y:S01]  /*03a0*/  IMAD R14, R166.reuse, c[0x0][0x1e0], RZ ;  /* 0x00007800a60e7a24 */ /* 0x040fe200078e02ff */
[----:B------:R-:W-:Y:S02]  /*03b0*/  MOV R11, R8 ;  /* 0x00000008000b7202 */ /* 0x000fe40000000f00 */
[----:B0-----:R-:W-:Y:S01]  /*03c0*/  SHF.L.U32 R27, R53, 0x4, RZ ;  /* 0x00000004351b7819 */ /* 0x001fe200000006ff */
[----:B------:R-:W-:Y:S01]  /*03d0*/  IMAD R14, R25, c[0x0][0x1e4], R14 ;  /* 0x00007900190e7a24 */ /* 0x000fe200078e020e */
[----:B------:R-:W-:Y:S02]  /*03e0*/  @!P3 IADD3 R11, -R11, RZ, RZ ;  /* 0x000000ff0b0bb210 */ /* 0x000fe40007ffe1ff */
[----:B------:R-:W-:Y:S02]  /*03f0*/  @!P1 LOP3.LUT R11, RZ, c[0x0][0x178], RZ, 0x33, !PT ;  /* 0x00005e00ff0b9a12 */ /* 0x000fe400078e33ff */
[----:B------:R-:W-:Y:S01]  /*0400*/  MOV R8, R4 ;  /* 0x0000000400087202 */ /* 0x000fe20000000f00 */
[----:B------:R-:W-:Y:S01]  /*0410*/  IMAD R4, R166, c[0x0][0x1d0], RZ ;  /* 0x00007400a6047a24 */ /* 0x000fe200078e02ff */
[----:B------:R-:W-:-:S02]  /*0420*/  SHF.R.S32.HI R10, RZ, 0x1f, R11 ;  /* 0x0000001fff0a7819 */ /* 0x000fc4000001140b */
[----:B------:R-:W-:Y:S01]  /*0430*/  LOP3.LUT R26, R53, 0x1f, RZ, 0xc0, !PT ;  /* 0x0000001f351a7812 */ /* 0x000fe200078ec0ff */
[----:B------:R-:W-:Y:S01]  /*0440*/  IMAD R12, R25, c[0x0][0x1d4], R4 ;  /* 0x00007500190c7a24 */ /* 0x000fe200078e0204 */
[----:B------:R-:W-:Y:S01]  /*0450*/  LOP3.LUT R27, R27, 0xfffffe00, RZ, 0xc0, !PT ;  /* 0xfffffe001b1b7812 */ /* 0x000fe200078ec0ff */
[----:B------:R-:W-:Y:S01]  /*0460*/  IMAD.WIDE.U32 R4, R25, c[0x0][0x1d0], R2 ;  /* 0x0000740019047a25 */ /* 0x000fe200078e0002 */
[----:B------:R-:W-:Y:S02]  /*0470*/  IADD3 R7, R7, R13, RZ ;  /* 0x0000000d07077210 */ /* 0x000fe40007ffe0ff */
[----:B------:R-:W-:Y:S01]  /*0480*/  LOP3.LUT R30, R27, R26, RZ, 0xfc, !PT ;  /* 0x0000001a1b1e7212 */ /* 0x000fe200078efcff */
[----:B------:R-:W-:-:S03]  /*0490*/  IMAD.WIDE.U32 R8, R25, c[0x0][0x1e0], R8 ;  /* 0x0000780019087a25 */ /* 0x000fc600078e0008 */
[----:B------:R-:W-:Y:S01]  /*04a0*/  SHF.R.S32.HI R29, RZ, 0x1f, R30 ;  /* 0x0000001fff1d7819 */ /* 0x000fe2000001141e */
[----:B------:R-:W-:Y:S01]  /*04b0*/  IMAD R10, R10, c[0x0][0x1a8], RZ ;  /* 0x00006a000a0a7a24 */ /* 0x000fe200078e02ff */
[C---:B------:R-:W-:Y:S01]  /*04c0*/  IADD3 R4, P0, R30.reuse, R4, RZ ;  /* 0x000000041e047210 */ /* 0x040fe20007f1e0ff */
[----:B------:R-:W-:Y:S01]  /*04d0*/  IMAD.WIDE.U32 R2, R11, c[0x0][0x1a8], R6 ;  /* 0x00006a000b027a25 */ /* 0x000fe200078e0006 */
[----:B------:R-:W-:Y:S02]  /*04e0*/  IADD3 R68, P1, R30, R8, RZ ;  /* 0x000000081e447210 */ /* 0x000fe40007f3e0ff */
[----:B------:R-:W-:Y:S01]  /*04f0*/  IADD3.X R5, R29, R5, R12, P0, !PT ;  /* 0x000000051d057210 */ /* 0x000fe200007fe40c */
        /* <DEDUP_REMOVED lines=9> */
.L_x_1599:
[----:B------:R-:W-:Y:S01]  /*0590*/  BAR.SYNC.DEFER_BLOCKING 0x0 ;  /* 0x0000000000007b1d */ /* 0x000fe20000010000 */
[----:B------:R-:W-:-:S02]  /*05a0*/  MOV R2, 0xfffffe00 ;  /* 0xfffffe0000027802 */ /* 0x000fc40000000f00 */
[----:B0-----:R-:W-:Y:S02]  /*05b0*/  PRMT R5, RZ, 0x7610, R5 ;  /* 0x00007610ff057816 */ /* 0x001fe40000000005 */
[--C-:B------:R-:W-:Y:S01]  /*05c0*/  LOP3.LUT R18, R27, 0x20, R26.reuse, 0xfe, !PT ;  /* 0x000000201b127812 */ /* 0x100fe200078efe1a */
[----:B------:R-:W-:Y:S01]  /*05d0*/  IMAD R35, R31, R2, c[0x0][0x168] ;  /* 0x00005a001f237624 */ /* 0x000fe200078e0202 */
[----:B------:R-:W-:Y:S02]  /*05e0*/  MOV R2, R6 ;  /* 0x0000000600027202 */ /* 0x000fe40000000f00 */
[C-C-:B------:R-:W-:Y:S02]  /*05f0*/  LOP3.LUT R20, R27.reuse, 0x40, R26.reuse, 0xfe, !PT ;  /* 0x000000401b147812 */ /* 0x140fe400078efe1a */
[----:B------:R-:W-:Y:S02]  /*0600*/  ISETP.GE.AND P0, PT, R30, R35, PT ;  /* 0x000000231e00720c */ /* 0x000fe40003f06270 */
[----:B------:R-:W-:-:S02]  /*0610*/  LOP3.LUT R34, R27, 0x60, R26, 0xfe, !PT ;  /* 0x000000601b227812 */ /* 0x000fc400078efe1a */
[C-C-:B------:R-:W-:Y:S02]  /*0620*/  LOP3.LUT R36, R27.reuse, 0x80, R26.reuse, 0xfe, !PT ;  /* 0x000000801b247812 */ /* 0x140fe400078efe1a */
[----:B------:R-:W-:Y:S02]  /*0630*/  LOP3.LUT R38, R27, 0xa0, R26, 0xfe, !PT ;  /* 0x000000a01b267812 */ /* 0x000fe400078efe1a */
[-C--:B------:R-:W-:Y:S02]  /*0640*/  ISETP.GE.AND P1, PT, R20, R35.reuse, PT ;  /* 0x000000231400720c */ /* 0x080fe40003f26270 */
[----:B------:R-:W-:-:S03]  /*0650*/  ISETP.GE.AND P2, PT, R34, R35, PT ;  /* 0x000000232200720c */ /* 0x000fc60003f46270 */
        /* <DEDUP_REMOVED lines=9> */
[C-C-:B------:R-:W-:Y:S02]  /*06f0*/  LOP3.LUT R40, R27.reuse, 0xc0, R26.reuse, 0xfe, !PT ;  /* 0x000000c01b287812 */ /* 0x140fe400078efe1a */
        /* <DEDUP_REMOVED lines=45> */
[----:B------:R-:W-:Y:S02]  /*09d0*/  ISETP.GE.AND P2, PT, R34, R35, PT ;  /* 0x000000232200720c */ /* 0x000fe40003f46270 */
[----:B------:R-:W-:Y:S02]  /*09e0*/  SHF.L.U32 R34, R21, 0x1, RZ ;  /* 0x0000000115227819 */ /* 0x000fe400000006ff */
[C---:B------:R-:W-:Y:S02]  /*09f0*/  IADD3 R21, R28.reuse, 0x20, RZ ;  /* 0x000000201c157810 */ /* 0x040fe40007ffe0ff */
[C---:B------:R-:W-:Y:S02]  /*0a00*/  IADD3 R37, R28.reuse, 0x40, RZ ;  /* 0x000000401c257810 */ /* 0x040fe40007ffe0ff */
[C---:B------:R-:W-:Y:S02]  /*0a10*/  IADD3 R39, R28.reuse, 0x60, RZ ;  /* 0x000000601c277810 */ /* 0x040fe40007ffe0ff */
[----:B------:R-:W-:-:S02]  /*0a20*/  IADD3 R41, R28, 0x80, RZ ;  /* 0x000000801c297810 */ /* 0x000fc40007ffe0ff */
[----:B------:R-:W-:Y:S02]  /*0a30*/  IADD3 R43, R28, 0xa0, RZ ;  /* 0x000000a01c2b7810 */ /* 0x000fe40007ffe0ff */
[-C--:B------:R-:W-:Y:S02]  /*0a40*/  LEA.HI.SX32 R21, R21, R28.reuse, 0x1b ;  /* 0x0000001c15157211 */ /* 0x080fe400078fdaff */
[-C--:B------:R-:W-:Y:S02]  /*0a50*/  ISETP.GE.AND P6, PT, R38, R35.reuse, PT ;  /* 0x000000232600720c */ /* 0x080fe40003fc6270 */
[-C--:B------:R-:W-:Y:S02]  /*0a60*/  LEA.HI.SX32 R37, R37, R28.reuse, 0x1b ;  /* 0x0000001c25257211 */ /* 0x080fe400078fdaff */
[----:B------:R-:W-:Y:S02]  /*0a70*/  LEA.HI.SX32 R38, R39, R28, 0x1b ;  /* 0x0000001c27267211 */ /* 0x000fe400078fdaff */
[----:B------:R-:W-:-:S02]  /*0a80*/  ISETP.GE.AND P4, PT, R36, R35, PT ;  /* 0x000000232400720c */ /* 0x000fc40003f86270 */
[----:B------:R-:W-:Y:S02]  /*0a90*/  ISETP.GE.AND P5, PT, R40, R35, PT ;  /* 0x000000232800720c */ /* 0x000fe40003fa6270 */
[-C--:B------:R-:W-:Y:S02]  /*0aa0*/  LEA.HI.SX32 R39, R41, R28.reuse, 0x1b ;  /* 0x0000001c29277211 */ /* 0x080fe400078fdaff */
[----:B------:R-:W-:Y:S02]  /*0ab0*/  LEA.HI.SX32 R40, R43, R28, 0x1b ;  /* 0x0000001c2b287211 */ /* 0x000fe400078fdaff */
[----:B------:R-:W-:Y:S02]  /*0ac0*/  SHF.L.U32 R36, R21, 0x1, RZ ;  /* 0x0000000115247819 */ /* 0x000fe400000006ff */
[----:B------:R-:W-:Y:S02]  /*0ad0*/  SHF.L.U32 R37, R37, 0x1, RZ ;  /* 0x0000000125257819 */ /* 0x000fe400000006ff */
[----:B------:R-:W-:-:S02]  /*0ae0*/  IADD3 R41, R28, 0x100, RZ ;  /* 0x000001001c297810 */ /* 0x000fc40007ffe0ff */
[----:B------:R-:W-:Y:S02]  /*0af0*/  SHF.L.U32 R38, R38, 0x1, RZ ;  /* 0x0000000126267819 */ /* 0x000fe400000006ff */
[----:B------:R-:W-:Y:S02]  /*0b00*/  IADD3 R21, R28, 0xe0, RZ ;  /* 0x000000e01c157810 */ /* 0x000fe40007ffe0ff */
[----:B------:R-:W-:Y:S02]  /*0b10*/  SHF.L.U32 R39, R39, 0x1, RZ ;  /* 0x0000000127277819 */ /* 0x000fe400000006ff */
[----:B------:R-:W-:Y:S02]  /*0b20*/  SHF.L.U32 R40, R40, 0x1, RZ ;  /* 0x0000000128287819 */ /* 0x000fe400000006ff */
[----:B------:R-:W-:Y:S02]  /*0b30*/  IADD3 R45, R28, 0x120, RZ ;  /* 0x000001201c2d7810 */ /* 0x000fe40007ffe0ff */
[----:B------:R-:W-:-:S02]  /*0b40*/  LEA.HI.SX32 R43, R41, R28, 0x1b ;  /* 0x0000001c292b7211 */ /* 0x000fc400078fdaff */
[----:B------:R-:W-:Y:S02]  /*0b50*/  IADD3 R47, R28, 0x140, RZ ;  /* 0x000001401c2f7810 */ /* 0x000fe40007ffe0ff */
[-C--:B------:R-:W-:Y:S02]  /*0b60*/  LEA.HI.SX32 R21, R21, R28.reuse, 0x1b ;  /* 0x0000001c15157211 */ /* 0x080fe400078fdaff */
[----:B------:R-:W-:Y:S02]  /*0b70*/  ISETP.GE.AND P3, PT, R42, R35, PT ;  /* 0x000000232a00720c */ /* 0x000fe40003f66270 */
[-C--:B------:R-:W-:Y:S02]  /*0b80*/  LEA.HI.SX32 R44, R45, R28.reuse, 0x1b ;  /* 0x0000001c2d2c7211 */ /* 0x080fe400078fdaff */
[----:B------:R-:W-:Y:S02]  /*0b90*/  LEA.HI.SX32 R45, R47, R28, 0x1b ;  /* 0x0000001c2f2d7211 */ /* 0x000fe400078fdaff */
[----:B------:R-:W-:-:S02]  /*0ba0*/  SHF.L.U32 R42, R21, 0x1, RZ ;  /* 0x00000001152a7819 */ /* 0x000fc400000006ff */
[----:B------:R-:W-:Y:S02]  /*0bb0*/  IADD3 R21, R28, 0x1e0, RZ ;  /* 0x000001e01c157810 */ /* 0x000fe40007ffe0ff */
[----:B------:R-:W-:Y:S02]  /*0bc0*/  SHF.L.U32 R43, R43, 0x1, RZ ;  /* 0x000000012b2b7819 */ /* 0x000fe400000006ff */
[----:B------:R-:W-:Y:S02]  /*0bd0*/  SHF.L.U32 R44, R44, 0x1, RZ ;  /* 0x000000012c2c7819 */ /* 0x000fe400000006ff */
[----:B------:R-:W-:Y:S02]  /*0be0*/  SHF.L.U32 R45, R45, 0x1, RZ ;  /* 0x000000012d2d7819 */ /* 0x000fe400000006ff */
[----:B------:R-:W-:-:S04]  /*0bf0*/  LEA.HI.SX32 R21, R21, R28, 0x1b ;  /* 0x0000001c15157211 */ /* 0x000fc800078fdaff */
[----:B------:R-:W-:Y:S02]  /*0c00*/  SHF.L.U32 R50, R21, 0x1, RZ ;  /* 0x0000000115327819 */ /* 0x000fe400000006ff */
[-C--:B------:R-:W-:Y:S02]  /*0c10*/  ISETP.GE.AND P1, PT, R18, R35.reuse, PT ;  /* 0x000000231200720c */ /* 0x080fe40003f26270 */
[----:B------:R-:W-:Y:S02]  /*0c20*/  ISETP.GE.AND P0, PT, R20, R35, PT ;  /* 0x000000231400720c */ /* 0x000fe40003f06270 */
[----:B------:R-:W-:Y:S02]  /*0c30*/  PRMT R57, RZ, 0x7610, R57 ;  /* 0x00007610ff397816 */ /* 0x000fe40000000039 */
[----:B------:R-:W-:Y:S02]  /*0c40*/  PRMT R59, RZ, 0x7610, R59 ;  /* 0x00007610ff3b7816 */ /* 0x000fe4000000003b */
[----:B------:R-:W-:-:S02]  /*0c50*/  PRMT R63, RZ, 0x7610, R63 ;  /* 0x00007610ff3f7816 */ /* 0x000fc4000000003f */
[----:B------:R-:W-:Y:S02]  /*0c60*/  PRMT R65, RZ, 0x7610, R65 ;  /* 0x00007610ff417816 */ /* 0x000fe40000000041 */
[----:B------:R-:W-:Y:S02]  /*0c70*/  PRMT R67, RZ, 0x7610, R67 ;  /* 0x00007610ff437816 */ /* 0x000fe40000000043 */
[----:B------:R-:W-:Y:S02]  /*0c80*/  PRMT R69, RZ, 0x7610, R69 ;  /* 0x00007610ff457816 */ /* 0x000fe40000000045 */
[----:B------:R-:W-:Y:S01]  /*0c90*/  PRMT R71, RZ, 0x7610, R71 ;  /* 0x00007610ff477816 */ /* 0x000fe20000000047 */
[----:B--2---:R0:W-:Y:S02]  /*0ca0*/  STS.U16 [R34], R5 ;  /* 0x0000000522007388 */ /* 0x0041e40000000400 */
[----:B0-----:R-:W-:-:S04]  /*0cb0*/  IADD3 R5, R28, 0xc0, RZ ;  /* 0x000000c01c057810 */ /* 0x001fc80007ffe0ff */
[----:B------:R-:W-:Y:S01]  /*0cc0*/  LEA.HI.SX32 R5, R5, R28, 0x1b ;  /* 0x0000001c05057211 */ /* 0x000fe200078fdaff */
[----:B---3--:R0:W-:Y:S03]  /*0cd0*/  STS.U16 [R36+0x40], R7 ;  /* 0x0000400724007388 */ /* 0x0081e60000000400 */
[----:B------:R-:W-:Y:S01]  /*0ce0*/  SHF.L.U32 R41, R5, 0x1, RZ ;  /* 0x0000000105297819 */ /* 0x000fe200000006ff */
[----:B----4-:R-:W-:Y:S01]  /*0cf0*/  STS.U16 [R37+0x80], R4 ;  /* 0x0000800425007388 */ /* 0x010fe20000000400 */
[----:B------:R-:W-:-:S03]  /*0d00*/  IADD3 R5, R28, 0x160, RZ ;  /* 0x000001601c057810 */ /* 0x000fc60007ffe0ff */
[----:B------:R1:W-:Y:S01]  /*0d10*/  STS.U16 [R38+0xc0], R9 ;  /* 0x0000c00926007388 */ /* 0x0003e20000000400 */
[----:B0-----:R-:W-:-:S03]  /*0d20*/  IADD3 R7, R28, 0x180, RZ ;  /* 0x000001801c077810 */ /* 0x001fc60007ffe0ff */
[----:B------:R-:W-:Y:S01]  /*0d30*/  STS.U16 [R39+0x100], R6 ;  /* 0x0001000627007388 */ /* 0x000fe20000000400 */
[----:B------:R-:W-:-:S03]  /*0d40*/  LEA.HI.SX32 R5, R5, R28, 0x1b ;  /* 0x0000001c05057211 */ /* 0x000fc600078fdaff */
[----:B------:R0:W-:Y:S01]  /*0d50*/  STS.U16 [R40+0x140], R11 ;  /* 0x0001400b28007388 */ /* 0x0001e20000000400 */
[C---:B-1----:R-:W-:Y:S02]  /*0d60*/  IADD3 R9, R28.reuse, 0x1a0, RZ ;  /* 0x000001a01c097810 */ /* 0x042fe40007ffe0ff */
[-C--:B------:R-:W-:Y:S02]  /*0d70*/  LEA.HI.SX32 R7, R7, R28.reuse, 0x1b ;  /* 0x0000001c07077211 */ /* 0x080fe400078fdaff */
[-C--:B------:R-:W-:Y:S02]  /*0d80*/  LEA.HI.SX32 R9, R9, R28.reuse, 0x1b ;  /* 0x0000001c09097211 */ /* 0x080fe400078fdaff */
[C---:B0-----:R-:W-:Y:S02]  /*0d90*/  IADD3 R11, R28.reuse, 0x1c0, RZ ;  /* 0x000001c01c0b7810 */ /* 0x041fe40007ffe0ff */
[----:B------:R-:W-:Y:S01]  /*0da0*/  SHF.L.U32 R4, R28, 0x4, RZ ;  /* 0x000000041c047819 */ /* 0x000fe200000006ff */
[----:B------:R-:W-:Y:S01]  /*0db0*/  STS.U16 [R41+0x180], R8 ;  /* 0x0001800829007388 */ /* 0x000fe20000000400 */
[----:B------:R-:W-:-:S02]  /*0dc0*/  LEA.HI.SX32 R11, R11, R28, 0x1b ;  /* 0x0000001c0b0b7211 */ /* 0x000fc400078fdaff */
[----:B------:R-:W-:Y:S01]  /*0dd0*/  SHF.L.U32 R46, R5, 0x1, RZ ;  /* 0x00000001052e7819 */ /* 0x000fe200000006ff */
[----:B------:R-:W-:Y:S01]  /*0de0*/  STS.U16 [R42+0x1c0], R13 ;  /* 0x0001c00d2a007388 */ /* 0x000fe20000000400 */
[----:B------:R-:W-:Y:S02]  /*0df0*/  SHF.L.U32 R47, R7, 0x1, RZ ;  /* 0x00000001072f7819 */ /* 0x000fe400000006ff */
[----:B------:R-:W-:Y:S01]  /*0e00*/  SHF.L.U32 R48, R9, 0x1, RZ ;  /* 0x0000000109307819 */ /* 0x000fe200000006ff */
[----:B------:R-:W-:Y:S01]  /*0e10*/  STS.U16 [R43+0x200], R10 ;  /* 0x0002000a2b007388 */ /* 0x000fe20000000400 */
[----:B------:R-:W-:Y:S02]  /*0e20*/  LEA.HI.SX32 R51, R4, R4, 0x1b ;  /* 0x0000000404337211 */ /* 0x000fe400078fdaff */
[----:B------:R-:W-:Y:S01]  /*0e30*/  SHF.L.U32 R49, R11, 0x1, RZ ;  /* 0x000000010b317819 */ /* 0x000fe200000006ff */
[----:B------:R-:W-:Y:S01]  /*0e40*/  STS.U16 [R44+0x240], R15 ;  /* 0x0002400f2c007388 */ /* 0x000fe20000000400 */
[----:B------:R-:W-:-:S03]  /*0e50*/  SHF.L.U32 R51, R51, 0x1, RZ ;  /* 0x0000000133337819 */ /* 0x000fc600000006ff */
        /* <DEDUP_REMOVED lines=23> */
[----:B0-----:R-:W-:-:S02]  /*0fd0*/  MOV R16, R61 ;  /* 0x0000003d00107202 */ /* 0x001fc40000000f00 */
[----:B------:R-:W-:Y:S01]  /*0fe0*/  MOV R17, R68 ;  /* 0x0000004400117202 */ /* 0x000fe20000000f00 */
[----:B------:R-:W-:Y:S01]  /*0ff0*/  BAR.SYNC.DEFER_BLOCKING 0x0 ;  /* 0x0000000000007b1d */ /* 0x000fe20000010000 */
[----:B------:R-:W-:Y:S02]  /*1000*/  PRMT R68, RZ, 0x7610, R68 ;  /* 0x00007610ff447816 */ /* 0x000fe40000000044 */
[----:B------:R-:W-:Y:S02]  /*1010*/  PRMT R61, RZ, 0x7610, R61 ;  /* 0x00007610ff3d7816 */ /* 0x000fe4000000003d */
[----:B-1----:R-:W-:Y:S01]  /*1020*/  PRMT R55, RZ, 0x7610, R55 ;  /* 0x00007610ff377816 */ /* 0x002fe20000000037 */
[----:B------:R-:W2:Y:S01]  /*1030*/  @!P1 LDG.E.U16 R57, [R16.64+0x40] ;  /* 0x0000400410399981 */ /* 0x000ea2000c1e1500 */
[-C--:B------:R-:W-:Y:S02]  /*1040*/  ISETP.GE.AND P1, PT, R52, R35.reuse, PT ;  /* 0x000000233400720c */ /* 0x080fe40003f26270 */
[----:B------:R-:W-:Y:S01]  /*1050*/  PRMT R52, RZ, 0x7610, R52 ;  /* 0x00007610ff347816 */ /* 0x000fe20000000034 */
[----:B------:R-:W3:Y:S01]  /*1060*/  @!P2 LDG.E.U16 R59, [R16.64+0xc0] ;  /* 0x0000c004103ba981 */ /* 0x000ee2000c1e1500 */
[----:B------:R-:W-:-:S03]  /*1070*/  ISETP.GE.AND P2, PT, R30, R35, PT ;  /* 0x000000231e00720c */ /* 0x000fc60003f46270 */
[----:B------:R-:W4:Y:S01]  /*1080*/  @!P0 LDG.E.U16 R68, [R16.64+0x80] ;  /* 0x0000800410448981 */ /* 0x000f22000c1e1500 */
[-C--:B------:R-:W-:Y:S02]  /*1090*/  ISETP.GE.AND P0, PT, R54, R35.reuse, PT ;  /* 0x000000233600720c */ /* 0x080fe40003f06270 */
[----:B------:R-:W-:Y:S01]  /*10a0*/  PRMT R54, RZ, 0x7610, R54 ;  /* 0x00007610ff367816 */ /* 0x000fe20000000036 */
[----:B------:R-:W2:Y:S01]  /*10b0*/  @!P4 LDG.E.U16 R52, [R16.64+0x100] ;  /* 0x000100041034c981 */ /* 0x000ea2000c1e1500 */
[-C--:B------:R-:W-:Y:S02]  /*10c0*/  ISETP.GE.AND P4, PT, R56, R35.reuse, PT ;  /* 0x000000233800720c */ /* 0x080fe40003f86270 */
[----:B------:R-:W-:Y:S01]  /*10d0*/  PRMT R56, RZ, 0x7610, R56 ;  /* 0x00007610ff387816 */ /* 0x000fe20000000038 */
        /* <DEDUP_REMOVED lines=61> */
[----:B------:R-:W-:Y:S01]  /*14b0*/  MOV R60, c[0x0][0x16c] ;  /* 0x00005b00003c7a02 */ /* 0x000fe20000000f00 */
[----:B---3--:R-:W-:Y:S01]  /*14c0*/  HADD2.F32 R81, -RZ, R56.H0_H0 ;  /* 0x20000038ff517230 */ /* 0x008fe20000004100 */
[--C-:B------:R-:W-:Y:S01]  /*14d0*/  FADD.FTZ R54, R79, R24.reuse ;  /* 0x000000184f367221 */ /* 0x100fe20000010000 */
[----:B----4-:R-:W-:Y:S02]  /*14e0*/  HADD2.F32 R83, -RZ, R58.H0_H0 ;  /* 0x2000003aff537230 */ /* 0x010fe40000004100 */
[----:B------:R-:W-:Y:S01]  /*14f0*/  HADD2.F32 R63, -RZ, R63.H0_H0 ;  /* 0x2000003fff3f7230 */ /* 0x000fe20000004100 */
[----:B------:R-:W-:Y:S01]  /*1500*/  ISETP.GE.AND P6, PT, R60, 0x1, PT ;  /* 0x000000013c00780c */ /* 0x000fe20003fc6270 */
        /* <DEDUP_REMOVED lines=44> */
.L_x_1561:
[----:B------:R-:W-:Y:S05]  /*17d0*/  BSYNC B0 ;  /* 0x0000000000007941 */ /* 0x000fea0003800000 */
.L_x_1560:
        /* <DEDUP_REMOVED lines=36> */
.L_x_1563:
[----:B------:R-:W-:Y:S05]  /*1a20*/  BSYNC B0 ;  /* 0x0000000000007941 */ /* 0x000fea0003800000 */
.L_x_1562:
        /* <DEDUP_REMOVED lines=38> */
.L_x_1565:
[----:B------:R-:W-:Y:S05]  /*1c90*/  BSYNC B0 ;  /* 0x0000000000007941 */ /* 0x000fea0003800000 */
.L_x_1564:
        /* <DEDUP_REMOVED lines=36> */
.L_x_1567:
[----:B------:R-:W-:Y:S05]  /*1ee0*/  BSYNC B0 ;  /* 0x0000000000007941 */ /* 0x000fea0003800000 */
.L_x_1566:
        /* <DEDUP_REMOVED lines=38> */
.L_x_1569:
[----:B------:R-:W-:Y:S05]  /*2150*/  BSYNC B0 ;  /* 0x0000000000007941 */ /* 0x000fea0003800000 */
.L_x_1568:
        /* <DEDUP_REMOVED lines=36> */
.L_x_1571:
[----:B------:R-:W-:Y:S05]  /*23a0*/  BSYNC B0 ;  /* 0x0000000000007941 */ /* 0x000fea0003800000 */
.L_x_1570:
        /* <DEDUP_REMOVED lines=38> */
.L_x_1573:
[----:B------:R-:W-:Y:S05]  /*2610*/  BSYNC B0 ;  /* 0x0000000000007941 */ /* 0x000fea0003800000 */
.L_x_1572:
        /* <DEDUP_REMOVED lines=37> */
.L_x_1575:
[----:B------:R-:W-:Y:S05]  /*2870*/  BSYNC B0 ;  /* 0x0000000000007941 */ /* 0x000fea0003800000 */
.L_x_1574:
        /* <DEDUP_REMOVED lines=42> */
.L_x_1577:
[----:B------:R-:W-:Y:S05]  /*2b20*/  BSYNC B0 ;  /* 0x0000000000007941 */ /* 0x000fea0003800000 */
.L_x_1576:
        /* <DEDUP_REMOVED lines=40> */
.L_x_1579:
[----:B------:R-:W-:Y:S05]  /*2db0*/  BSYNC B0 ;  /* 0x0000000000007941 */ /* 0x000fea0003800000 */
.L_x_1578:
        /* <DEDUP_REMOVED lines=46> */
.L_x_1581:
[----:B------:R-:W-:Y:S05]  /*30a0*/  BSYNC B0 ;  /* 0x0000000000007941 */ /* 0x000fea0003800000 */
.L_x_1580:
        /* <DEDUP_REMOVED lines=33> */
.L_x_1583:
[----:B------:R-:W-:Y:S05]  /*32c0*/  BSYNC B0 ;  /* 0x0000000000007941 */ /* 0x000fea0003800000 */
.L_x_1582:
        /* <DEDUP_REMOVED lines=33> */
.L_x_1585:
[----:B------:R-:W-:Y:S05]  /*34e0*/  BSYNC B0 ;  /* 0x0000000000007941 */ /* 0x000fea0003800000 */
.L_x_1584:
        /* <DEDUP_REMOVED lines=33> */
.L_x_1587:
[----:B------:R-:W-:Y:S05]  /*3700*/  BSYNC B0 ;  /* 0x0000000000007941 */ /* 0x000fea0003800000 */
.L_x_1586:
        /* <DEDUP_REMOVED lines=33> */
.L_x_1589:
[----:B------:R-:W-:Y:S05]  /*3920*/  BSYNC B0 ;  /* 0x0000000000007941 */ /* 0x000fea0003800000 */
.L_x_1588:
        /* <DEDUP_REMOVED lines=33> */
.L_x_1591:
[----:B------:R-:W-:Y:S05]  /*3b40*/  BSYNC B0 ;  /* 0x0000000000007941 */ /* 0x000fea0003800000 */
.L_x_1590:
        /* <DEDUP_REMOVED lines=36> */
.L_x_1595:
[----:B------:R-:W-:Y:S01]  /*3d90*/  IMAD R7, R23, c[0x0][0x180], RZ ;  /* 0x0000600017077a24 */ /* 0x000fe200078e02ff */
[----:B------:R-:W-:Y:S01]  /*3da0*/  SHF.R.S32.HI R10, RZ, 0x1f, R101 ;  /* 0x0000001fff0a7819 */ /* 0x000fe20000011465 */
[----:B------:R-:W-:Y:S01]  /*3db0*/  IMAD.WIDE.U32 R4, R0, c[0x0][0x180], RZ ;  /* 0x0000600000047a25 */ /* 0x000fe200078e00ff */
[----:B------:R-:W-:-:S03]  /*3dc0*/  MOV R12, 0xfffffe00 ;  /* 0xfffffe00000c7802 */ /* 0x000fc60000000f00 */
[----:B------:R-:W-:Y:S02]  /*3dd0*/  IMAD R7, R0, c[0x0][0x184], R7 ;  /* 0x0000610000077a24 */ /* 0x000fe400078e0207 */
[----:B------:R-:W-:Y:S02]  /*3de0*/  IMAD R6, R10, c[0x0][0x188], RZ ;  /* 0x000062000a067a24 */ /* 0x000fe400078e02ff */
[----:B------:R-:W-:Y:S01]  /*3df0*/  IMAD R35, R31, R12, c[0x0][0x168] ;  /* 0x00005a001f237624 */ /* 0x000fe200078e020c */
[----:B------:R-:W-:Y:S01]  /*3e00*/  IADD3 R5, R5, R7, RZ ;  /* 0x0000000705057210 */ /* 0x000fe20007ffe0ff */
[----:B------:R-:W-:Y:S01]  /*3e10*/  IMAD R7, R101, c[0x0][0x18c], R6 ;  /* 0x0000630065077a24 */ /* 0x000fe200078e0206 */
[----:B------:R-:W-:Y:S02]  /*3e20*/  IADD3 R6, R27, R30, RZ ;  /* 0x0000001e1b067210 */ /* 0x000fe40007ffe0ff */
[----:B------:R-:W-:Y:S01]  /*3e30*/  SHF.L.U32 R106, R35, 0x1, RZ ;  /* 0x00000001236a7819 */ /* 0x000fe200000006ff */
[----:B------:R-:W-:Y:S01]  /*3e40*/  IMAD.WIDE.U32 R4, R101, c[0x0][0x188], R4 ;  /* 0x0000620065047a25 */ /* 0x000fe200078e0004 */
[----:B------:R-:W-:-:S02]  /*3e50*/  IADD3 R11, R6, 0x20, RZ ;  /* 0x00000020060b7810 */ /* 0x000fc40007ffe0ff */
[----:B------:R-:W-:Y:S02]  /*3e60*/  IADD3 R12, R6, 0x40, RZ ;  /* 0x00000040060c7810 */ /* 0x000fe40007ffe0ff */
[----:B------:R-:W-:Y:S01]  /*3e70*/  IADD3 R5, R5, R7, RZ ;  /* 0x0000000705057210 */ /* 0x000fe20007ffe0ff */
[----:B------:R-:W-:Y:S01]  /*3e80*/  IMAD R14, R10, c[0x0][0x1a0], RZ ;  /* 0x000068000a0e7a24 */ /* 0x000fe200078e02ff */
[----:B------:R-:W-:Y:S02]  /*3e90*/  LEA R8, P0, R4, c[0x0][0x220], 0x3 ;  /* 0x0000880004087a11 */ /* 0x000fe400078018ff */
[----:B------:R-:W-:Y:S02]  /*3ea0*/  SHF.R.S32.HI R7, RZ, 0x1f, R6 ;  /* 0x0000001fff077819 */ /* 0x000fe40000011406 */
[----:B------:R-:W-:Y:S02]  /*3eb0*/  ISETP.GE.AND P4, PT, R11, R106, PT ;  /* 0x0000006a0b00720c */ /* 0x000fe40003f86270 */
[----:B------:R-:W-:Y:S01]  /*3ec0*/  IADD3 R11, R6, 0x60, RZ ;  /* 0x00000060060b7810 */ /* 0x000fe20007ffe0ff */
[----:B------:R-:W-:Y:S01]  /*3ed0*/  IMAD R15, R101, c[0x0][0x1a4], R14 ;  /* 0x00006900650f7a24 */ /* 0x000fe200078e020e */
[----:B------:R-:W-:-:S02]  /*3ee0*/  LEA.HI.X R9, R4, c[0x0][0x224], R5, 0x3, P0 ;  /* 0x0000890004097a11 */ /* 0x000fc400000f1c05 */
[-C--:B------:R-:W-:Y:S01]  /*3ef0*/  ISETP.GE.AND P5, PT, R12, R106.reuse, PT ;  /* 0x0000006a0c00720c */ /* 0x080fe20003fa6270 */
[----:B------:R-:W-:Y:S01]  /*3f00*/  IMAD.WIDE.U32 R12, R101, c[0x0][0x1a0], R6 ;  /* 0x00006800650c7a25 */ /* 0x000fe200078e0006 */
[CC--:B------:R-:W-:Y:S01]  /*3f10*/  ISETP.GE.AND P3, PT, R6.reuse, R106.reuse, PT ;  /* 0x0000006a0600720c */ /* 0x0c0fe20003f66270 */
[----:B------:R0:W2:Y:S01]  /*3f20*/  LDG.E.64 R4, [R8.64] ;  /* 0x0000000408047981 */ /* 0x0000a2000c1e1b00 */
[-C--:B------:R-:W-:Y:S02]  /*3f30*/  ISETP.GE.AND P6, PT, R11, R106.reuse, PT ;  /* 0x0000006a0b00720c */ /* 0x080fe40003fc6270 */
[C---:B------:R-:W-:Y:S02]  /*3f40*/  IADD3 R11, R6.reuse, 0xa0, RZ ;  /* 0x000000a0060b7810 */ /* 0x040fe40007ffe0ff */
[----:B------:R-:W-:Y:S02]  /*3f50*/  IADD3 R7, R6, 0x80, RZ ;  /* 0x0000008006077810 */ /* 0x000fe40007ffe0ff */
[----:B------:R-:W-:-:S02]  /*3f60*/  ISETP.GE.AND P1, PT, R11, R106, PT ;  /* 0x0000006a0b00720c */ /* 0x000fc40003f26270 */
[----:B------:R-:W-:Y:S02]  /*3f70*/  PRMT R11, RZ, 0x7610, R11 ;  /* 0x00007610ff0b7816 */ /* 0x000fe4000000000b */
[----:B0-----:R-:W-:Y:S02]  /*3f80*/  IADD3 R9, R13, R15, RZ ;  /* 0x0000000f0d097210 */ /* 0x001fe40007ffe0ff */
[----:B------:R-:W-:Y:S02]  /*3f90*/  LEA R8, P2, R12, R32, 0x1 ;  /* 0x000000200c087211 */ /* 0x000fe400078408ff */
[----:B------:R-:W-:Y:S02]  /*3fa0*/  IADD3 R13, R6, 0xc0, RZ ;  /* 0x000000c0060d7810 */ /* 0x000fe40007ffe0ff */
[----:B------:R-:W-:Y:S02]  /*3fb0*/  LEA.HI.X R9, R12, R33, R9, 0x1, P2 ;  /* 0x000000210c097211 */ /* 0x000fe400010f0c09 */
[----:B------:R-:W-:-:S02]  /*3fc0*/  ISETP.GE.AND P0, PT, R7, R106, PT ;  /* 0x0000006a0700720c */ /* 0x000fc40003f06270 */
[C---:B------:R-:W-:Y:S01]  /*3fd0*/  IADD3 R7, R6.reuse, 0xe0, RZ ;  /* 0x000000e006077810 */ /* 0x040fe20007ffe0ff */
[----:B------:R-:W3:Y:S01]  /*3fe0*/  @!P3 LDG.E.U16 R11, [R8.64] ;  /* 0x00000004080bb981 */ /* 0x000ee2000c1e1500 */
[----:B------:R-:W-:Y:S02]  /*3ff0*/  PRMT R14, RZ, 0x7610, R14 ;  /* 0x00007610ff0e7816 */ /* 0x000fe4000000000e */
[-C--:B------:R-:W-:Y:S02]  /*4000*/  ISETP.GE.AND P2, PT, R13, R106.reuse, PT ;  /* 0x0000006a0d00720c */ /* 0x080fe40003f46270 */
[----:B------:R-:W-:Y:S02]  /*4010*/  PRMT R13, RZ, 0x7610, R13 ;  /* 0x00007610ff0d7816 */ /* 0x000fe4000000000d */
[----:B------:R-:W-:Y:S01]  /*4020*/  ISETP.GE.AND P3, PT, R7, R106, PT ;  /* 0x0000006a0700720c */ /* 0x000fe20003f66270 */
[----:B------:R-:W4:Y:S01]  /*4030*/  @!P5 LDG.E.U16 R14, [R8.64+0x80] ;  /* 0x00008004080ed981 */ /* 0x000f22000c1e1500 */
[----:B------:R-:W-:-:S02]  /*4040*/  IADD3 R7, R6, 0x120, RZ ;  /* 0x0000012006077810 */ /* 0x000fc40007ffe0ff */
[C---:B------:R-:W-:Y:S01]  /*4050*/  IADD3 R12, R6.reuse, 0x100, RZ ;  /* 0x00000100060c7810 */ /* 0x040fe20007ffe0ff */
[----:B------:R-:W5:Y:S01]  /*4060*/  @!P4 LDG.E.U16 R13, [R8.64+0x40] ;  /* 0x00004004080dc981 */ /* 0x000f62000c1e1500 */
[----:B------:R-:W-:Y:S02]  /*4070*/  PRMT R18, RZ, 0x7610, R18 ;  /* 0x00007610ff127816 */ /* 0x000fe40000000012 */
[----:B------:R-:W-:Y:S02]  /*4080*/  PRMT R15, RZ, 0x7610, R15 ;  /* 0x00007610ff0f7816 */ /* 0x000fe4000000000f */
[-C--:B------:R-:W-:Y:S02]  /*4090*/  ISETP.GE.AND P5, PT, R7, R106.reuse, PT ;  /* 0x0000006a0700720c */ /* 0x080fe40003fa6270 */
[----:B------:R-:W-:Y:S01]  /*40a0*/  IADD3 R7, R6, 0x160, RZ ;  /* 0x0000016006077810 */ /* 0x000fe20007ffe0ff */
[----:B------:R-:W4:Y:S01]  /*40b0*/  @!P0 LDG.E.U16 R18, [R8.64+0x100] ;  /* 0x0001000408128981 */ /* 0x000f22000c1e1500 */
[----:B------:R-:W-:-:S02]  /*40c0*/  ISETP.GE.AND P4, PT, R12, R106, PT ;  /* 0x0000006a0c00720c */ /* 0x000fc40003f86270 */
[C---:B------:R-:W-:Y:S01]  /*40d0*/  IADD3 R12, R6.reuse, 0x140, RZ ;  /* 0x00000140060c7810 */ /* 0x040fe20007ffe0ff */
[----:B------:R-:W4:Y:S01]  /*40e0*/  @!P6 LDG.E.U16 R15, [R8.64+0xc0] ;  /* 0x0000c004080fe981 */ /* 0x000f22000c1e1500 */
[----:B------:R-:W-:Y:S02]  /*40f0*/  PRMT R19, RZ, 0x7610, R19 ;  /* 0x00007610ff137816 */ /* 0x000fe40000000013 */
[-C--:B------:R-:W-:Y:S02]  /*4100*/  ISETP.GE.AND P0, PT, R7, R106.reuse, PT ;  /* 0x0000006a0700720c */ /* 0x080fe40003f06270 */
[----:B------:R-:W-:Y:S02]  /*4110*/  PRMT R20, RZ, 0x7610, R20 ;  /* 0x00007610ff147816 */ /* 0x000fe40000000014 */
[----:B------:R-:W-:Y:S01]  /*4120*/  IADD3 R7, R6, 0x180, RZ ;  /* 0x0000018006077810 */ /* 0x000fe20007ffe0ff */
[----:B------:R-:W4:Y:S01]  /*4130*/  @!P1 LDG.E.U16 R19, [R8.64+0x140] ;  /* 0x0001400408139981 */ /* 0x000f22000c1e1500 */
[----:B------:R-:W-:-:S02]  /*4140*/  ISETP.GE.AND P6, PT, R12, R106, PT ;  /* 0x0000006a0c00720c */ /* 0x000fc40003fc6270 */
[----:B------:R-:W-:Y:S01]  /*4150*/  PRMT R53, RZ, 0x7610, R53 ;  /* 0x00007610ff357816 */ /* 0x000fe20000000035 */
[----:B------:R-:W4:Y:S01]  /*4160*/  @!P2 LDG.E.U16 R20, [R8.64+0x180] ;  /* 0x000180040814a981 */ /* 0x000f22000c1e1500 */
[C---:B------:R-:W-:Y:S02]  /*4170*/  IADD3 R12, R6.reuse, 0x1a0, RZ ;  /* 0x000001a0060c7810 */ /* 0x040fe40007ffe0ff */
[-C--:B------:R-:W-:Y:S02]  /*4180*/  ISETP.GE.AND P1, PT, R7, R106.reuse, PT ;  /* 0x0000006a0700720c */ /* 0x080fe40003f26270 */
[----:B------:R-:W-:Y:S01]  /*4190*/  IADD3 R7, R6, 0x1c0, RZ ;  /* 0x000001c006077810 */ /* 0x000fe20007ffe0ff */
[----:B------:R-:W4:Y:S01]  /*41a0*/  @!P3 LDG.E.U16 R53, [R8.64+0x1c0] ;  /* 0x0001c0040835b981 */ /* 0x000f22000c1e1500 */
[----:B------:R-:W-:Y:S02]  /*41b0*/  ISETP.GE.AND P2, PT, R12, R106, PT ;  /* 0x0000006a0c00720c */ /* 0x000fe40003f46270 */
[----:B------:R-:W-:-:S02]  /*41c0*/  PRMT R105, RZ, 0x7610, R105 ;  /* 0x00007610ff697816 */ /* 0x000fc40000000069 */
[-C--:B------:R-:W-:Y:S02]  /*41d0*/  ISETP.GE.AND P3, PT, R7, R106.reuse, PT ;  /* 0x0000006a0700720c */ /* 0x080fe40003f66270 */
[C---:B------:R-:W-:Y:S02]  /*41e0*/  IADD3 R7, R6.reuse, 0x1e0, RZ ;  /* 0x000001e006077810 */ /* 0x040fe40007ffe0ff */
[----:B------:R-:W-:Y:S01]  /*41f0*/  PRMT R114, RZ, 0x7610, R114 ;  /* 0x00007610ff727816 */ /* 0x000fe20000000072 */
[----:B------:R-:W4:Y:S01]  /*4200*/  @!P0 LDG.E.U16 R105, [R8.64+0x2c0] ;  /* 0x0002c00408698981 */ /* 0x000f22000c1e1500 */
[----:B------:R-:W-:Y:S02]  /*4210*/  PRMT R109, RZ, 0x7610, R109 ;  /* 0x00007610ff6d7816 */ /* 0x000fe4000000006d */
[----:B------:R-:W-:Y:S02]  /*4220*/  ISETP.GE.AND P0, PT, R7, R106, PT ;  /* 0x0000006a0700720c */ /* 0x000fe40003f06270 */
[C---:B------:R-:W-:Y:S01]  /*4230*/  IADD3 R12, R6.reuse, 0x200, RZ ;  /* 0x00000200060c7810 */ /* 0x040fe20007ffe0ff */
[----:B------:R-:W4:Y:S01]  /*4240*/  @!P1 LDG.E.U16 R114, [R8.64+0x300] ;  /* 0x0003000408729981 */ /* 0x000f22000c1e1500 */
[----:B------:R-:W-:-:S02]  /*4250*/  IADD3 R21, R6, 0x220, RZ ;  /* 0x0000022006157810 */ /* 0x000fc40007ffe0ff */
[----:B------:R-:W-:Y:S01]  /*4260*/  PRMT R116, RZ, 0x7610, R116 ;  /* 0x00007610ff747816 */ /* 0x000fe20000000074 */
[----:B------:R-:W4:Y:S01]  /*4270*/  @!P2 LDG.E.U16 R109, [R8.64+0x340] ;  /* 0x00034004086da981 */ /* 0x000f22000c1e1500 */
[-C--:B------:R-:W-:Y:S02]  /*4280*/  ISETP.GE.AND P1, PT, R12, R106.reuse, PT ;  /* 0x0000006a0c00720c */ /* 0x080fe40003f26270 */
[----:B------:R-:W-:Y:S02]  /*4290*/  ISETP.GE.AND P2, PT, R21, R106, PT ;  /* 0x0000006a1500720c */ /* 0x000fe40003f46270 */
[----:B------:R-:W-:Y:S01]  /*42a0*/  PRMT R113, RZ, 0x7610, R113 ;  /* 0x00007610ff717816 */ /* 0x000fe20000000071 */
[----:B------:R-:W4:Y:S01]  /*42b0*/  @!P3 LDG.E.U16 R116, [R8.64+0x380] ;  /* 0x000380040874b981 */ /* 0x000f22000c1e1500 */
[C---:B------:R-:W-:Y:S02]  /*42c0*/  IADD3 R102, R6.reuse, 0x240, RZ ;  /* 0x0000024006667810 */ /* 0x040fe40007ffe0ff */
[----:B------:R-:W-:-:S02]  /*42d0*/  IADD3 R7, R6, 0x260, RZ ;  /* 0x0000026006077810 */ /* 0x000fc40007ffe0ff */
[----:B------:R-:W-:Y:S01]  /*42e0*/  PRMT R104, RZ, 0x7610, R104 ;  /* 0x00007610ff687816 */ /* 0x000fe20000000068 */
[----:B------:R-:W4:Y:S01]  /*42f0*/  @!P0 LDG.E.U16 R113, [R8.64+0x3c0] ;  /* 0x0003c00408718981 */ /* 0x000f22000c1e1500 */
[-C--:B------:R-:W-:Y:S02]  /*4300*/  ISETP.GE.AND P3, PT, R102, R106.reuse, PT ;  /* 0x0000006a6600720c */ /* 0x080fe40003f66270 */
[----:B------:R-:W-:Y:S02]  /*4310*/  PRMT R115, RZ, 0x7610, R115 ;  /* 0x00007610ff737816 */ /* 0x000fe40000000073 */
[----:B------:R-:W-:Y:S01]  /*4320*/  PRMT R103, RZ, 0x7610, R103 ;  /* 0x00007610ff677816 */ /* 0x000fe20000000067 */
[----:B------:R-:W4:Y:S01]  /*4330*/  @!P4 LDG.E.U16 R104, [R8.64+0x200] ;  /* 0x000200040868c981 */ /* 0x000f22000c1e1500 */
[----:B------:R-:W-:Y:S02]  /*4340*/  PRMT R117, RZ, 0x7610, R117 ;  /* 0x00007610ff757816 */ /* 0x000fe40000000075 */
[----:B------:R-:W-:Y:S01]  /*4350*/  PRMT R112, RZ, 0x7610, R112 ;  /* 0x00007610ff707816 */ /* 0x000fe20000000070 */
[----:B------:R-:W4:Y:S01]  /*4360*/  @!P1 LDG.E.U16 R115, [R8.64+0x400] ;  /* 0x0004000408739981 */ /* 0x000f22000c1e1500 */
[----:B------:R-:W-:-:S02]  /*4370*/  ISETP.GE.AND P0, PT, R7, R106, PT ;  /* 0x0000006a0700720c */ /* 0x000fc40003f06270 */
[C---:B------:R-:W-:Y:S01]  /*4380*/  IADD3 R7, R6.reuse, 0x280, RZ ;  /* 0x0000028006077810 */ /* 0x040fe20007ffe0ff */
[----:B------:R-:W4:Y:S01]  /*4390*/  @!P5 LDG.E.U16 R103, [R8.64+0x240] ;  /* 0x000240040867d981 */ /* 0x000f22000c1e1500 */
[----:B------:R-:W-:Y:S02]  /*43a0*/  IADD3 R12, R6, 0x2a0, RZ ;  /* 0x000002a0060c7810 */ /* 0x000fe40007ffe0ff */
[----:B------:R-:W-:Y:S01]  /*43b0*/  PRMT R118, RZ, 0x7610, R118 ;  /* 0x00007610ff767816 */ /* 0x000fe20000000076 */
[----:B------:R-:W4:Y:S01]  /*43c0*/  @!P2 LDG.E.U16 R117, [R8.64+0x440] ;  /* 0x000440040875a981 */ /* 0x000f22000c1e1500 */
[-C--:B------:R-:W-:Y:S02]  /*43d0*/  ISETP.GE.AND P1, PT, R7, R106.reuse, PT ;  /* 0x0000006a0700720c */ /* 0x080fe40003f26270 */
[----:B------:R-:W-:Y:S01]  /*43e0*/  ISETP.GE.AND P2, PT, R12, R106, PT ;  /* 0x0000006a0c00720c */ /* 0x000fe20003f46270 */
[----:B------:R-:W4:Y:S01]  /*43f0*/  @!P6 LDG.E.U16 R112, [R8.64+0x280] ;  /* 0x000280040870e981 */ /* 0x000f22000c1e1500 */
[----:B------:R-:W-:-:S02]  /*4400*/  IADD3 R21, R6, 0x2c0, RZ ;  /* 0x000002c006157810 */ /* 0x000fc40007ffe0ff */
[----:B------:R-:W-:Y:S01]  /*4410*/  PRMT R119, RZ, 0x7610, R119 ;  /* 0x00007610ff777816 */ /* 0x000fe20000000077 */
[----:B------:R-:W4:Y:S01]  /*4420*/  @!P3 LDG.E.U16 R118, [R8.64+0x480] ;  /* 0x000480040876b981 */ /* 0x000f22000c1e1500 */
[C---:B------:R-:W-:Y:S02]  /*4430*/  IADD3 R102, R6.reuse, 0x2e0, RZ ;  /* 0x000002e006667810 */ /* 0x040fe40007ffe0ff */
[----:B------:R-:W-:Y:S02]  /*4440*/  IADD3 R7, R6, 0x300, RZ ;  /* 0x0000030006077810 */ /* 0x000fe40007ffe0ff */
[-C--:B------:R-:W-:Y:S01]  /*4450*/  ISETP.GE.AND P3, PT, R21, R106.reuse, PT ;  /* 0x0000006a1500720c */ /* 0x080fe20003f66270 */
[----:B------:R-:W4:Y:S01]  /*4460*/  @!P0 LDG.E.U16 R119, [R8.64+0x4c0] ;  /* 0x0004c00408778981 */ /* 0x000f22000c1e1500 */
[----:B------:R-:W-:Y:S02]  /*4470*/  PRMT R120, RZ, 0x7610, R120 ;  /* 0x00007610ff787816 */ /* 0x000fe40000000078 */
[----:B------:R-:W-:-:S02]  /*4480*/  ISETP.GE.AND P4, PT, R102, R106, PT ;  /* 0x0000006a6600720c */ /* 0x000fc40003f86270 */
[----:B------:R-:W-:Y:S02]  /*4490*/  PRMT R121, RZ, 0x7610, R121 ;  /* 0x00007610ff797816 */ /* 0x000fe40000000079 */
[C---:B------:R-:W-:Y:S01]  /*44a0*/  IADD3 R12, R6.reuse, 0x320, RZ ;  /* 0x00000320060c7810 */ /* 0x040fe20007ffe0ff */
[----:B------:R-:W4:Y:S01]  /*44b0*/  @!P1 LDG.E.U16 R120, [R8.64+0x500] ;  /* 0x0005000408789981 */ /* 0x000f22000c1e1500 */
[-C--:B------:R-:W-:Y:S02]  /*44c0*/  ISETP.GE.AND P0, PT, R7, R106.reuse, PT ;  /* 0x0000006a0700720c */ /* 0x080fe40003f06270 */
[----:B------:R-:W-:Y:S01]  /*44d0*/  IADD3 R7, R6, 0x340, RZ ;  /* 0x0000034006077810 */ /* 0x000fe20007ffe0ff */
[----:B------:R-:W4:Y:S01]  /*44e0*/  @!P2 LDG.E.U16 R121, [R8.64+0x540] ;  /* 0x000540040879a981 */ /* 0x000f22000c1e1500 */
[----:B------:R-:W-:Y:S02]  /*44f0*/  PRMT R122, RZ, 0x7610, R122 ;  /* 0x00007610ff7a7816 */ /* 0x000fe4000000007a */
[----:B------:R-:W-:-:S02]  /*4500*/  ISETP.GE.AND P1, PT, R12, R106, PT ;  /* 0x0000006a0c00720c */ /* 0x000fc40003f26270 */
[----:B------:R-:W-:Y:S02]  /*4510*/  PRMT R123, RZ, 0x7610, R123 ;  /* 0x00007610ff7b7816 */ /* 0x000fe4000000007b */
[-C--:B------:R-:W-:Y:S01]  /*4520*/  ISETP.GE.AND P2, PT, R7, R106.reuse, PT ;  /* 0x0000006a0700720c */ /* 0x080fe20003f46270 */
[----:B------:R-:W4:Y:S01]  /*4530*/  @!P3 LDG.E.U16 R122, [R8.64+0x580] ;  /* 0x00058004087ab981 */ /* 0x000f22000c1e1500 */
[C---:B------:R-:W-:Y:S02]  /*4540*/  IADD3 R21, R6.reuse, 0x360, RZ ;  /* 0x0000036006157810 */ /* 0x040fe40007ffe0ff */
[----:B------:R-:W-:Y:S01]  /*4550*/  IADD3 R12, R6, 0x380, RZ ;  /* 0x00000380060c7810 */ /* 0x000fe20007ffe0ff */
[----:B------:R0:W4:Y:S01]  /*4560*/  @!P4 LDG.E.U16 R123, [R8.64+0x5c0] ;  /* 0x0005c004087bc981 */ /* 0x000122000c1e1500 */
[----:B------:R-:W-:Y:S02]  /*4570*/  PRMT R124, RZ, 0x7610, R124 ;  /* 0x00007610ff7c7816 */ /* 0x000fe4000000007c */
[----:B------:R-:W-:-:S02]  /*4580*/  ISETP.GE.AND P3, PT, R21, R106, PT ;  /* 0x0000006a1500720c */ /* 0x000fc40003f66270 */
[----:B------:R-:W-:Y:S02]  /*4590*/  PRMT R125, RZ, 0x7610, R125 ;  /* 0x00007610ff7d7816 */ /* 0x000fe4000000007d */
[-C--:B------:R-:W-:Y:S01]  /*45a0*/  ISETP.GE.AND P4, PT, R12, R106.reuse, PT ;  /* 0x0000006a0c00720c */ /* 0x080fe20003f86270 */
[----:B------:R0:W4:Y:S01]  /*45b0*/  @!P0 LDG.E.U16 R124, [R8.64+0x600] ;  /* 0x00060004087c8981 */ /* 0x000122000c1e1500 */
[----:B------:R-:W-:Y:S02]  /*45c0*/  PRMT R128, RZ, 0x7610, R128 ;  /* 0x00007610ff807816 */ /* 0x000fe40000000080 */
[C---:B------:R-:W-:Y:S01]  /*45d0*/  IADD3 R7, R6.reuse, 0x3a0, RZ ;  /* 0x000003a006077810 */ /* 0x040fe20007ffe0ff */
[----:B------:R0:W4:Y:S01]  /*45e0*/  @!P1 LDG.E.U16 R125, [R8.64+0x640] ;  /* 0x00064004087d9981 */ /* 0x000122000c1e1500 */
[C---:B------:R-:W-:Y:S02]  /*45f0*/  IADD3 R12, R6.reuse, 0x3c0, RZ ;  /* 0x000003c0060c7810 */ /* 0x040fe40007ffe0ff */
[----:B------:R-:W-:Y:S01]  /*4600*/  IADD3 R6, R6, 0x3e0, RZ ;  /* 0x000003e006067810 */ /* 0x000fe20007ffe0ff */
[----:B------:R0:W4:Y:S01]  /*4610*/  @!P2 LDG.E.U16 R128, [R8.64+0x680] ;  /* 0x000680040880a981 */ /* 0x000122000c1e1500 */
[----:B------:R-:W-:-:S02]  /*4620*/  ISETP.GE.AND P0, PT, R7, R106, PT ;  /* 0x0000006a0700720c */ /* 0x000fc40003f06270 */
[----:B------:R-:W-:Y:S02]  /*4630*/  PRMT R129, RZ, 0x7610, R129 ;  /* 0x00007610ff817816 */ /* 0x000fe40000000081 */
[-C--:B------:R-:W-:Y:S02]  /*4640*/  ISETP.GE.AND P1, PT, R12, R106.reuse, PT ;  /* 0x0000006a0c00720c */ /* 0x080fe40003f26270 */
[----:B------:R-:W-:Y:S02]  /*4650*/  PRMT R130, RZ, 0x7610, R130 ;  /* 0x00007610ff827816 */ /* 0x000fe40000000082 */
[----:B------:R-:W-:Y:S01]  /*4660*/  ISETP.GE.AND P2, PT, R6, R106, PT ;  /* 0x0000006a0600720c */ /* 0x000fe20003f46270 */
[----:B------:R0:W4:Y:S01]  /*4670*/  @!P3 LDG.E.U16 R129, [R8.64+0x6c0] ;  /* 0x0006c0040881b981 */ /* 0x000122000c1e1500 */
[----:B------:R-:W-:Y:S02]  /*4680*/  PRMT R131, RZ, 0x7610, R131 ;  /* 0x00007610ff837816 */ /* 0x000fe40000000083 */
[----:B------:R-:W-:Y:S01]  /*4690*/  PRMT R132, RZ, 0x7610, R132 ;  /* 0x00007610ff847816 */ /* 0x000fe20000000084 */
[----:B------:R0:W4:Y:S01]  /*46a0*/  @!P4 LDG.E.U16 R130, [R8.64+0x700] ;  /* 0x000700040882c981 */ /* 0x000122000c1e1500 */
[----:B------:R-:W-:-:S03]  /*46b0*/  PRMT R133, RZ, 0x7610, R133 ;  /* 0x00007610ff857816 */ /* 0x000fc60000000085 */
[----:B------:R0:W4:Y:S04]  /*46c0*/  @!P0 LDG.E.U16 R131, [R8.64+0x740] ;  /* 0x0007400408838981 */ /* 0x000128000c1e1500 */
[----:B------:R0:W4:Y:S04]  /*46d0*/  @!P1 LDG.E.U16 R132, [R8.64+0x780] ;  /* 0x0007800408849981 */ /* 0x000128000c1e1500 */
[----:B------:R0:W4:Y:S01]  /*46e0*/  @!P2 LDG.E.U16 R133, [R8.64+0x7c0] ;  /* 0x0007c0040885a981 */ /* 0x000122000c1e1500 */
[----:B--2---:R-:W-:Y:S02]  /*46f0*/  FMUL.FTZ R7, R4, 1.4426950216293334961 ;  /* 0x3fb8aa3b04077820 */ /* 0x004fe40000410000 */
[----:B------:R-:W-:-:S02]  /*4700*/  FMUL.FTZ R6, R5, R52 ;  /* 0x0000003405067220 */ /* 0x000fc40000410000 */
[----:B------:R-:W-:Y:S02]  /*4710*/  FMUL.FTZ R4, R7, R52 ;  /* 0x0000003407047220 */ /* 0x000fe40000410000 */
[----:B------:R-:W-:Y:S02]  /*4720*/  FMUL.RZ R12, R6, 0.15915493667125701904 ;  /* 0x3e22f983060c7820 */ /* 0x000fe4000040c000 */
[----:B------:R1:W-:Y:S01]  /*4730*/  MUFU.EX2 R137, R4 ;  /* 0x0000000400897308 */ /* 0x0003e20000000800 */
[----:B------:R-:W-:-:S04]  /*4740*/  FMUL.FTZ R6, R5, R54 ;  /* 0x0000003605067220 */ /* 0x000fc80000410000 */
[----:B------:R-:W-:Y:S02]  /*4750*/  FMUL.RZ R126, R6, 0.15915493667125701904 ;  /* 0x3e22f983067e7820 */ /* 0x000fe4000040c000 */
[C---:B-1----:R-:W-:Y:S01]  /*4760*/  FMUL.FTZ R4, R5.reuse, R58 ;  /* 0x0000003a05047220 */ /* 0x042fe20000410000 */
[----:B---3--:R1:W-:Y:S03]  /*4770*/  STS.U16 [R34], R11 ;  /* 0x0000000b22007388 */ /* 0x0083e60000000400 */
[----:B------:R-:W-:Y:S02]  /*4780*/  FMUL.RZ R127, R4, 0.15915493667125701904 ;  /* 0x3e22f983047f7820 */ /* 0x000fe4000040c000 */
[----:B------:R-:W-:Y:S01]  /*4790*/  FMUL.FTZ R4, R5, R60 ;  /* 0x0000003c05047220 */ /* 0x000fe20000410000 */
[----:B------:R-:W-:Y:S01]  /*47a0*/  MUFU.SIN R106, R126 ;  /* 0x0000007e006a7308 */ /* 0x000fe20000000400 */
[----:B-----5:R2:W-:Y:S01]  /*47b0*/  STS.U16 [R36+0x40], R13 ;  /* 0x0000400d24007388 */ /* 0x0205e20000000400 */
[----:B-1----:R-:W-:-:S03]  /*47c0*/  IADD3 R11, R28, 0x200, RZ ;  /* 0x000002001c0b7810 */ /* 0x002fc60007ffe0ff */
[----:B----4-:R-:W-:Y:S03]  /*47d0*/  STS.U16 [R37+0x80], R14 ;  /* 0x0000800e25007388 */ /* 0x010fe60000000400 */
[----:B------:R1:W-:Y:S01]  /*47e0*/  MUFU.COS R107, R126 ;  /* 0x0000007e006b7308 */ /* 0x0003e20000000000 */
[----:B------:R-:W-:Y:S02]  /*47f0*/  LEA.HI.SX32 R11, R11, R28, 0x1b ;  /* 0x0000001c0b0b7211 */ /* 0x000fe400078fdaff */
[----:B--2---:R-:W-:Y:S01]  /*4800*/  IADD3 R13, R28, 0x220, RZ ;  /* 0x000002201c0d7810 */ /* 0x004fe20007ffe0ff */
[----:B------:R-:W-:Y:S04]  /*4810*/  STS.U16 [R38+0xc0], R15 ;  /* 0x0000c00f26007388 */ /* 0x000fe80000000400 */
[----:B------:R-:W-:Y:S01]  /*4820*/  STS.U16 [R39+0x100], R18 ;  /* 0x0001001227007388 */ /* 0x000fe20000000400 */
[----:B-1----:R-:W-:-:S03]  /*4830*/  FMUL.RZ R126, R4, 0.15915493667125701904 ;  /* 0x3e22f983047e7820 */ /* 0x002fc6000040c000 */
[----:B------:R1:W-:Y:S01]  /*4840*/  STS.U16 [R40+0x140], R19 ;  /* 0x0001401328007388 */ /* 0x0003e20000000400 */
[----:B------:R-:W-:-:S03]  /*4850*/  FMUL.FTZ R4, R5, R62 ;  /* 0x0000003e05047220 */ /* 0x000fc60000410000 */
[----:B------:R-:W-:Y:S01]  /*4860*/  STS.U16 [R41+0x180], R20 ;  /* 0x0001801429007388 */ /* 0x000fe20000000400 */
[-C--:B------:R-:W-:Y:S02]  /*4870*/  LEA.HI.SX32 R13, R13, R28.reuse, 0x1b ;  /* 0x0000001c0d0d7211 */ /* 0x080fe400078fdaff */
[C---:B-1----:R-:W-:Y:S01]  /*4880*/  IADD3 R19, R28.reuse, 0x240, RZ ;  /* 0x000002401c137810 */ /* 0x042fe20007ffe0ff */
[----:B------:R1:W-:Y:S03]  /*4890*/  STS.U16 [R42+0x1c0], R53 ;  /* 0x0001c0352a007388 */ /* 0x0003e60000000400 */
[----:B------:R-:W-:Y:S02]  /*48a0*/  LEA.HI.SX32 R19, R19, R28, 0x1b ;  /* 0x0000001c13137211 */ /* 0x000fe400078fdaff */
[----:B-1----:R-:W-:-:S04]  /*48b0*/  IADD3 R53, R28, 0x2a0, RZ ;  /* 0x000002a01c357810 */ /* 0x002fc80007ffe0ff */
[----:B------:R-:W-:Y:S01]  /*48c0*/  LEA.HI.SX32 R53, R53, R28, 0x1b ;  /* 0x0000001c35357211 */ /* 0x000fe200078fdaff */
[----:B------:R1:W-:Y:S04]  /*48d0*/  STS.U16 [R43+0x200], R104 ;  /* 0x000200682b007388 */ /* 0x0003e80000000400 */
[----:B------:R-:W-:Y:S01]  /*48e0*/  STS.U16 [R44+0x240], R103 ;  /* 0x000240672c007388 */ /* 0x000fe20000000400 */
[----:B-1----:R-:W-:Y:S02]  /*48f0*/  SHF.L.U32 R104, R13, 0x1, RZ ;  /* 0x000000010d687819 */ /* 0x002fe400000006ff */
[----:B------:R-:W-:Y:S01]  /*4900*/  IADD3 R13, R28, 0x260, RZ ;  /* 0x000002601c0d7810 */ /* 0x000fe20007ffe0ff */
[----:B------:R1:W-:Y:S04]  /*4910*/  STS.U16 [R45+0x280], R112 ;  /* 0x000280702d007388 */ /* 0x0003e80000000400 */
[----:B------:R-:W-:Y:S04]  /*4920*/  STS.U16 [R46+0x2c0], R105 ;  /* 0x0002c0692e007388 */ /* 0x000fe80000000400 */
[----:B------:R-:W-:Y:S01]  /*4930*/  STS.U16 [R47+0x300], R114 ;  /* 0x000300722f007388 */ /* 0x000fe20000000400 */
[----:B-1----:R-:W-:Y:S01]  /*4940*/  FMUL.RZ R112, R4, 0.15915493667125701904 ;  /* 0x3e22f98304707820 */ /* 0x002fe2000040c000 */
[----:B------:R-:W-:-:S02]  /*4950*/  SHF.L.U32 R4, R11, 0x1, RZ ;  /* 0x000000010b047819 */ /* 0x000fc400000006ff */
[----:B------:R1:W-:Y:S01]  /*4960*/  STS.U16 [R48+0x340], R109 ;  /* 0x0003406d30007388 */ /* 0x0003e20000000400 */
[----:B------:R-:W-:-:S03]  /*4970*/  LEA.HI.SX32 R13, R13, R28, 0x1b ;  /* 0x0000001c0d0d7211 */ /* 0x000fc600078fdaff */
[----:B------:R-:W-:Y:S01]  /*4980*/  STS.U16 [R49+0x380], R116 ;  /* 0x0003807431007388 */ /* 0x000fe20000000400 */
[C---:B------:R-:W-:Y:S02]  /*4990*/  IADD3 R103, R28.reuse, 0x2c0, RZ ;  /* 0x000002c01c677810 */ /* 0x040fe40007ffe0ff */
[----:B-1----:R-:W-:Y:S02]  /*49a0*/  SHF.L.U32 R109, R19, 0x1, RZ ;  /* 0x00000001136d7819 */ /* 0x002fe400000006ff */
[C---:B------:R-:W-:Y:S01]  /*49b0*/  IADD3 R19, R28.reuse, 0x280, RZ ;  /* 0x000002801c137810 */ /* 0x040fe20007ffe0ff */
[----:B------:R-:W-:Y:S01]  /*49c0*/  STS.U16 [R50+0x3c0], R113 ;  /* 0x0003c07132007388 */ /* 0x000fe20000000400 */
[----:B------:R-:W-:Y:S02]  /*49d0*/  IADD3 R105, R28, 0x2e0, RZ ;  /* 0x000002e01c697810 */ /* 0x000fe40007ffe0ff */
[-C--:B------:R-:W-:Y:S01]  /*49e0*/  LEA.HI.SX32 R19, R19, R28.reuse, 0x1b ;  /* 0x0000001c13137211 */ /* 0x080fe200078fdaff */
[----:B------:R1:W-:Y:S01]  /*49f0*/  STS.U16 [R4+0x400], R115 ;  /* 0x0004007304007388 */ /* 0x0003e20000000400 */
[----:B------:R-:W-:-:S03]  /*4a00*/  LEA.HI.SX32 R103, R103, R28, 0x1b ;  /* 0x0000001c67677211 */ /* 0x000fc600078fdaff */
[----:B------:R2:W-:Y:S01]  /*4a10*/  STS.U16 [R104+0x440], R117 ;  /* 0x0004407568007388 */ /* 0x0005e20000000400 */
[----:B------:R-:W-:Y:S01]  /*4a20*/  LEA.HI.SX32 R105, R105, R28, 0x1b ;  /* 0x0000001c69697211 */ /* 0x000fe200078fdaff */
[----:B-1----:R-:W-:Y:S01]  /*4a30*/  FMUL.FTZ R4, R5, R64 ;  /* 0x0000004005047220 */ /* 0x002fe20000410000 */
[----:B------:R-:W-:Y:S02]  /*4a40*/  SHF.L.U32 R113, R19, 0x1, RZ ;  /* 0x0000000113717819 */ /* 0x000fe400000006ff */
[----:B--2---:R-:W-:Y:S01]  /*4a50*/  SHF.L.U32 R104, R13, 0x1, RZ ;  /* 0x000000010d687819 */ /* 0x004fe200000006ff */
[----:B------:R-:W-:Y:S01]  /*4a60*/  FMUL.RZ R114, R4, 0.15915493667125701904 ;  /* 0x3e22f98304727820 */ /* 0x000fe2000040c000 */
[----:B------:R-:W-:Y:S01]  /*4a70*/  SHF.L.U32 R4, R53, 0x1, RZ ;  /* 0x0000000135047819 */ /* 0x000fe200000006ff */
[----:B------:R1:W-:Y:S01]  /*4a80*/  STS.U16 [R109+0x480], R118 ;  /* 0x000480766d007388 */ /* 0x0003e20000000400 */
[C---:B------:R-:W-:Y:S01]  /*4a90*/  IADD3 R19, R28.reuse, 0x300, RZ ;  /* 0x000003001c137810 */ /* 0x040fe20007ffe0ff */
[----:B------:R-:W-:Y:S01]  /*4aa0*/  MUFU.SIN R11, R112 ;  /* 0x00000070000b7308 */ /* 0x000fe20000000400 */
[----:B------:R-:W-:Y:S01]  /*4ab0*/  SHF.L.U32 R115, R103, 0x1, RZ ;  /* 0x0000000167737819 */ /* 0x000fe200000006ff */
[----:B------:R-:W-:Y:S01]  /*4ac0*/  STS.U16 [R104+0x4c0], R119 ;  /* 0x0004c07768007388 */ /* 0x000fe20000000400 */
[----:B------:R-:W-:-:S02]  /*4ad0*/  IADD3 R53, R28, 0x320, RZ ;  /* 0x000003201c357810 */ /* 0x000fc40007ffe0ff */
[C---:B------:R-:W-:Y:S01]  /*4ae0*/  IADD3 R103, R28.reuse, 0x340, RZ ;  /* 0x000003401c677810 */ /* 0x040fe20007ffe0ff */
[----:B------:R-:W-:Y:S02]  /*4af0*/  STS.U16 [R113+0x500], R120 ;  /* 0x0005007871007388 */ /* 0x000fe40000000400 */
[----:B------:R2:W-:Y:S01]  /*4b00*/  MUFU.COS R18, R112 ;  /* 0x0000007000127308 */ /* 0x0005e20000000000 */
[-C--:B------:R-:W-:Y:S01]  /*4b10*/  LEA.HI.SX32 R19, R19, R28.reuse, 0x1b ;  /* 0x0000001c13137211 */ /* 0x080fe200078fdaff */
[----:B------:R3:W-:Y:S01]  /*4b20*/  STS.U16 [R4+0x540], R121 ;  /* 0x0005407904007388 */ /* 0x0007e20000000400 */
[----:B-1----:R-:W-:Y:S02]  /*4b30*/  IADD3 R109, R28, 0x380, RZ ;  /* 0x000003801c6d7810 */ /* 0x002fe40007ffe0ff */
[----:B------:R-:W-:Y:S02]  /*4b40*/  LEA.HI.SX32 R53, R53, R28, 0x1b ;  /* 0x0000001c35357211 */ /* 0x000fe400078fdaff */
[----:B--2---:R-:W-:-:S02]  /*4b50*/  SHF.L.U32 R112, R105, 0x1, RZ ;  /* 0x0000000169707819 */ /* 0x004fc400000006ff */
[----:B------:R-:W-:Y:S01]  /*4b60*/  IADD3 R105, R28, 0x360, RZ ;  /* 0x000003601c697810 */ /* 0x000fe20007ffe0ff */
[----:B---3--:R-:W-:Y:S01]  /*4b70*/  FMUL.FTZ R4, R5, R66 ;  /* 0x0000004205047220 */ /* 0x008fe20000410000 */
[----:B------:R-:W1:Y:S01]  /*4b80*/  MUFU.SIN R102, R12 ;  /* 0x0000000c00667308 */ /* 0x000e620000000400 */
[-C--:B------:R-:W-:Y:S02]  /*4b90*/  LEA.HI.SX32 R103, R103, R28.reuse, 0x1b ;  /* 0x0000001c67677211 */ /* 0x080fe400078fdaff */
[----:B------:R-:W-:Y:S02]  /*4ba0*/  LEA.HI.SX32 R105, R105, R28, 0x1b ;  /* 0x0000001c69697211 */ /* 0x000fe400078fdaff */
[----:B------:R-:W-:-:S03]  /*4bb0*/  SHF.L.U32 R113, R19, 0x1, RZ ;  /* 0x0000000113717819 */ /* 0x000fc600000006ff */
[----:B------:R-:W2:Y:S01]  /*4bc0*/  MUFU.COS R144, R12 ;  /* 0x0000000c00907308 */ /* 0x000ea20000000000 */
[----:B------:R3:W-:Y:S01]  /*4bd0*/  STS.U16 [R115+0x580], R122 ;  /* 0x0005807a73007388 */ /* 0x0007e20000000400 */
[----:B------:R-:W-:Y:S02]  /*4be0*/  LEA.HI.SX32 R109, R109, R28, 0x1b ;  /* 0x0000001c6d6d7211 */ /* 0x000fe400078fdaff */
[----:B------:R-:W-:-:S04]  /*4bf0*/  SHF.L.U32 R104, R53, 0x1, RZ ;  /* 0x0000000135687819 */ /* 0x000fc800000006ff */
[----:B0-----:R-:W-:Y:S01]  /*4c00*/  MUFU.SIN R8, R127 ;  /* 0x0000007f00087308 */ /* 0x001fe20000000400 */
[----:B------:R0:W-:Y:S01]  /*4c10*/  STS.U16 [R112+0x5c0], R123 ;  /* 0x0005c07b70007388 */ /* 0x0001e20000000400 */
[----:B------:R-:W-:Y:S02]  /*4c20*/  IADD3 R53, R28, 0x3a0, RZ ;  /* 0x000003a01c357810 */ /* 0x000fe40007ffe0ff */
[----:B---3--:R-:W-:-:S04]  /*4c30*/  SHF.L.U32 R115, R103, 0x1, RZ ;  /* 0x0000000167737819 */ /* 0x008fc800000006ff */
[----:B------:R-:W-:Y:S01]  /*4c40*/  MUFU.COS R12, R127 ;  /* 0x0000007f000c7308 */ /* 0x000fe20000000000 */
[----:B------:R-:W-:Y:S01]  /*4c50*/  IADD3 R103, R28, 0x3c0, RZ ;  /* 0x000003c01c677810 */ /* 0x000fe20007ffe0ff */
[----:B------:R3:W-:Y:S01]  /*4c60*/  STS.U16 [R113+0x600], R124 ;  /* 0x0006007c71007388 */ /* 0x0007e20000000400 */
[----:B0-----:R-:W-:-:S05]  /*4c70*/  SHF.L.U32 R112, R105, 0x1, RZ ;  /* 0x0000000169707819 */ /* 0x001fca00000006ff */
[----:B------:R-:W-:Y:S01]  /*4c80*/  MUFU.SIN R13, R114 ;  /* 0x00000072000d7308 */ /* 0x000fe20000000400 */
[----:B------:R-:W-:-:S07]  /*4c90*/  IADD3 R105, R28, 0x3e0, RZ ;  /* 0x000003e01c697810 */ /* 0x000fce0007ffe0ff */
[----:B------:R0:W-:Y:S01]  /*4ca0*/  MUFU.COS R127, R114 ;  /* 0x00000072007f7308 */ /* 0x0001e20000000000 */
[----:B------:R-:W-:Y:S01]  /*4cb0*/  SHF.L.U32 R109, R109, 0x1, RZ ;  /* 0x000000016d6d7819 */ /* 0x000fe200000006ff */
[----:B------:R-:W-:Y:S01]  /*4cc0*/  STS.U16 [R104+0x640], R125 ;  /* 0x0006407d68007388 */ /* 0x000fe20000000400 */
[----:B------:R-:W-:Y:S01]  /*4cd0*/  LEA.HI.SX32 R53, R53, R28, 0x1b ;  /* 0x0000001c35357211 */ /* 0x000fe200078fdaff */
[----:B0-----:R-:W-:Y:S02]  /*4ce0*/  FMUL.RZ R114, R4, 0.15915493667125701904 ;  /* 0x3e22f98304727820 */ /* 0x001fe4000040c000 */
[----:B------:R-:W-:Y:S01]  /*4cf0*/  FMUL.FTZ R4, R5, R68 ;  /* 0x0000004405047220 */ /* 0x000fe20000410000 */
[----:B------:R-:W-:-:S03]  /*4d00*/  LEA.HI.SX32 R103, R103, R28, 0x1b ;  /* 0x0000001c67677211 */ /* 0x000fc600078fdaff */
[----:B---3--:R-:W-:Y:S01]  /*4d10*/  FMUL.RZ R113, R4, 0.15915493667125701904 ;  /* 0x3e22f98304717820 */ /* 0x008fe2000040c000 */
[----:B------:R-:W-:Y:S01]  /*4d20*/  SHF.L.U32 R4, R28, 0x5, RZ ;  /* 0x000000051c047819 */ /* 0x000fe200000006ff */
[----:B------:R-:W-:Y:S01]  /*4d30*/  STS.U16 [R115+0x680], R128 ;  /* 0x0006808073007388 */ /* 0x000fe20000000400 */
[----:B------:R-:W-:Y:S01]  /*4d40*/  LEA.HI.SX32 R105, R105, R28, 0x1b ;  /* 0x0000001c69697211 */ /* 0x000fe200078fdaff */
[----:B------:R-:W-:Y:S01]  /*4d50*/  MUFU.SIN R19, R114 ;  /* 0x0000007200137308 */ /* 0x000fe20000000400 */
[----:B------:R-:W-:Y:S01]  /*4d60*/  LEA.HI.SX32 R4, R4, R4, 0x1b ;  /* 0x0000000404047211 */ /* 0x000fe200078fdaff */
[----:B------:R0:W-:Y:S04]  /*4d70*/  STS.U16 [R112+0x6c0], R129 ;  /* 0x0006c08170007388 */ /* 0x0001e80000000400 */
[----:B------:R3:W-:Y:S02]  /*4d80*/  STS.U16 [R109+0x700], R130 ;  /* 0x000700826d007388 */ /* 0x0007e40000000400 */
[----:B------:R4:W-:Y:S01]  /*4d90*/  MUFU.COS R135, R114 ;  /* 0x0000007200877308 */ /* 0x0009e20000000000 */
[----:B0-----:R-:W-:-:S02]  /*4da0*/  SHF.L.U32 R112, R53, 0x1, RZ ;  /* 0x0000000135707819 */ /* 0x001fc400000006ff */
[----:B---3--:R-:W-:Y:S02]  /*4db0*/  SHF.L.U32 R109, R103, 0x1, RZ ;  /* 0x00000001676d7819 */ /* 0x008fe400000006ff */
[----:B----4-:R-:W-:Y:S01]  /*4dc0*/  SHF.L.U32 R114, R105, 0x1, RZ ;  /* 0x0000000169727819 */ /* 0x010fe200000006ff */
[----:B------:R-:W-:Y:S01]  /*4dd0*/  STS.U16 [R112+0x740], R131 ;  /* 0x0007408370007388 */ /* 0x000fe20000000400 */
[----:B------:R-:W-:-:S03]  /*4de0*/  SHF.L.U32 R4, R4, 0x1, RZ ;  /* 0x0000000104047819 */ /* 0x000fc600000006ff */
[----:B------:R-:W-:Y:S04]  /*4df0*/  STS.U16 [R109+0x780], R132 ;  /* 0x000780846d007388 */ /* 0x000fe80000000400 */
[----:B------:R-:W-:Y:S01]  /*4e00*/  STS.U16 [R114+0x7c0], R133 ;  /* 0x0007c08572007388 */ /* 0x000fe20000000400 */
[----:B------:R-:W-:-:S06]  /*4e10*/  NOP ;  /* 0x0000000000007918 */ /* 0x000fcc0000000000 */
[----:B------:R-:W0:Y:S04]  /*4e20*/  LDS.U16 R104, [R4+0x2] ;  /* 0x0000020004687984 */ /* 0x000e280000000400 */
[----:B------:R-:W3:Y:S04]  /*4e30*/  LDS.U16 R103, [R4] ;  /* 0x0000000004677984 */ /* 0x000ee80000000400 */
[----:B------:R-:W4:Y:S04]  /*4e40*/  S2R R53, SR_TID.X ;  /* 0x0000000000357919 */ /* 0x000f280000002100 */
[----:B------:R-:W-:Y:S04]  /*4e50*/  LDS.U16 R109, [R4+0x4] ;  /* 0x00000400046d7984 */ /* 0x000fe80000000400 */
[----:B------:R-:W5:Y:S01]  /*4e60*/  LDS.U16 R112, [R4+0x6] ;  /* 0x0000060004707984 */ /* 0x000f620000000400 */
[----:B------:R-:W-:Y:S01]  /*4e70*/  MUFU.SIN R134, R113 ;  /* 0x0000007100867308 */ /* 0x000fe20000000400 */
[----:B------:R-:W-:-:S07]  /*4e80*/  FMUL.FTZ R108, R7, R54 ;  /* 0x00000036076c7220 */ /* 0x000fce0000410000 */
[----:B------:R1:W-:Y:S01]  /*4e90*/  MUFU.COS R142, R113 ;  /* 0x00000071008e7308 */ /* 0x0003e20000000000 */
[C---:B------:R-:W-:Y:S01]  /*4ea0*/  FMUL.FTZ R105, R5.reuse, R70 ;  /* 0x0000004605697220 */ /* 0x040fe20000410000 */
[----:B------:R-:W-:Y:S01]  /*4eb0*/  LDS.U16 R119, [R4+0x12] ;  /* 0x0000120004777984 */ /* 0x000fe20000000400 */
[-C--:B------:R-:W-:Y:S02]  /*4ec0*/  FMUL.FTZ R6, R5, R56.reuse ;  /* 0x0000003805067220 */ /* 0x080fe40000410000 */
[----:B------:R-:W-:Y:S01]  /*4ed0*/  FMUL.FTZ R110, R7, R56 ;  /* 0x00000038076e7220 */ /* 0x000fe20000410000 */
[----:B------:R-:W-:Y:S04]  /*4ee0*/  LDS.U16 R122, [R4+0x16] ;  /* 0x00001600047a7984 */ /* 0x000fe80000000400 */
[----:B-1----:R-:W1:Y:S01]  /*4ef0*/  LDS.U16 R113, [R4+0x8] ;  /* 0x0000080004717984 */ /* 0x002e620000000400 */
[----:B----4-:R-:W-:Y:S01]  /*4f00*/  SHF.L.U32 R140, R53, 0x4, RZ ;  /* 0x00000004358c7819 */ /* 0x010fe200000006ff */
[----:B------:R-:W4:Y:S03]  /*4f10*/  MUFU.EX2 R108, R108 ;  /* 0x0000006c006c7308 */ /* 0x000f260000000800 */
[----:B------:R-:W-:Y:S01]  /*4f20*/  IADD3 R116, R140, 0x2, RZ ;  /* 0x000000028c747810 */ /* 0x000fe20007ffe0ff */
[----:B------:R-:W-:-:S03]  /*4f30*/  FMUL.RZ R115, R105, 0.15915493667125701904 ;  /* 0x3e22f98369737820 */ /* 0x000fc6000040c000 */
[-C--:B------:R-:W-:Y:S01]  /*4f40*/  ISETP.GE.U32.AND P0, PT, R116, R35.reuse, PT ;  /* 0x000000237400720c */ /* 0x080fe20003f06070 */
[----:B------:R-:W-:Y:S01]  /*4f50*/  FMUL.FTZ R105, R5, R72 ;  /* 0x0000004805697220 */ /* 0x000fe20000410000 */
[C---:B------:R-:W-:Y:S01]  /*4f60*/  IADD3 R116, R140.reuse, 0x5, RZ ;  /* 0x000000058c747810 */ /* 0x040fe20007ffe0ff */
[----:B0-----:R-:W-:Y:S01]  /*4f70*/  HADD2.F32 R104, -RZ, R104.H0_H0 ;  /* 0x20000068ff687230 */ /* 0x001fe20000004100 */
[----:B------:R-:W-:Y:S01]  /*4f80*/  IADD3 R118, R140, 0x3, RZ ;  /* 0x000000038c767810 */ /* 0x000fe20007ffe0ff */
[----:B------:R-:W-:Y:S01]  /*4f90*/  FMUL.RZ R6, R6, 0.15915493667125701904 ;  /* 0x3e22f98306067820 */ /* 0x000fe2000040c000 */
[----:B------:R-:W-:Y:S01]  /*4fa0*/  IADD3 R114, R140, 0x1, RZ ;  /* 0x000000018c727810 */ /* 0x000fe20007ffe0ff */
[----:B------:R-:W-:Y:S01]  /*4fb0*/  FMUL.RZ R117, R105, 0.15915493667125701904 ;  /* 0x3e22f98369757820 */ /* 0x000fe2000040c000 */
[-C--:B------:R-:W-:Y:S01]  /*4fc0*/  ISETP.GE.U32.AND P5, PT, R116, R35.reuse, PT ;  /* 0x000000237400720c */ /* 0x080fe20003fa6070 */
[----:B---3--:R-:W-:Y:S01]  /*4fd0*/  HADD2.F32 R116, -RZ, R103.H0_H0 ;  /* 0x20000067ff747230 */ /* 0x008fe20000004100 */
[-C--:B------:R-:W-:Y:S01]  /*4fe0*/  ISETP.GE.U32.AND P4, PT, R118, R35.reuse, PT ;  /* 0x000000237600720c */ /* 0x080fe20003f86070 */
[----:B------:R-:W-:Y:S01]  /*4ff0*/  MUFU.SIN R21, R6 ;  /* 0x0000000600157308 */ /* 0x000fe20000000400 */
[-C--:B------:R-:W-:Y:S01]  /*5000*/  ISETP.GE.U32.AND P1, PT, R114, R35.reuse, PT ;  /* 0x000000237200720c */ /* 0x080fe20003f26070 */
[----:B------:R-:W-:Y:S01]  /*5010*/  FMUL.FTZ R105, R5, R74 ;  /* 0x0000004a05697220 */ /* 0x000fe20000410000 */
[C---:B------:R-:W-:Y:S01]  /*5020*/  IADD3 R118, R140.reuse, 0x6, RZ ;  /* 0x000000068c767810 */ /* 0x040fe20007ffe0ff */
[----:B------:R-:W-:Y:S01]  /*5030*/  FMUL.FTZ R104, R71, R104 ;  /* 0x0000006847687220 */ /* 0x000fe20000410000 */
[C---:B------:R-:W-:Y:S01]  /*5040*/  IADD3 R114, R140.reuse, 0x4, RZ ;  /* 0x000000048c727810 */ /* 0x040fe20007ffe0ff */
[----:B------:R-:W-:Y:S01]  /*5050*/  FMUL.FTZ R102, R137, R102 ;  /* 0x0000006689667220 */ /* 0x000fe20000410000 */
[CC--:B------:R-:W-:Y:S01]  /*5060*/  ISETP.GE.U32.AND P2, PT, R140.reuse, R35.reuse, PT ;  /* 0x000000238c00720c */ /* 0x0c0fe20003f46070 */
[----:B------:R-:W0:Y:S01]  /*5070*/  MUFU.EX2 R110, R110 ;  /* 0x0000006e006e7308 */ /* 0x000e220000000800 */
[----:B------:R-:W-:Y:S01]  /*5080*/  FMUL.FTZ R103, R71, R116 ;  /* 0x0000007447677220 */ /* 0x000fe20000410000 */
[----:B------:R-:W-:Y:S01]  /*5090*/  IADD3 R116, R140, 0x7, RZ ;  /* 0x000000078c747810 */ /* 0x000fe20007ffe0ff */
[----:B-----5:R-:W-:Y:S01]  /*50a0*/  HADD2.F32 R112, -RZ, R112.H0_H0 ;  /* 0x20000070ff707230 */ /* 0x020fe20000004100 */
[----:B------:R-:W-:-:S04]  /*50b0*/  ISETP.GE.U32.AND P3, PT, R118, R35, PT ;  /* 0x000000237600720c */ /* 0x000fc80003f66070 */
[----:B------:R-:W-:Y:S01]  /*50c0*/  MUFU.SIN R131, R115 ;  /* 0x0000007300837308 */ /* 0x000fe20000000400 */
[----:B------:R-:W-:Y:S01]  /*50d0*/  FMUL.RZ R118, R105, 0.15915493667125701904 ;  /* 0x3e22f98369767820 */ /* 0x000fe2000040c000 */
[----:B------:R-:W-:-:S06]  /*50e0*/  ISETP.GE.U32.AND P6, PT, R114, R35, PT ;  /* 0x000000237200720c */ /* 0x000fcc0003fc6070 */
[----:B------:R2:W-:Y:S01]  /*50f0*/  MUFU.COS R132, R115 ;  /* 0x0000007300847308 */ /* 0x0005e20000000000 */
[----:B------:R-:W-:Y:S01]  /*5100*/  FSEL R105, R104, RZ, !P2 ;  /* 0x000000ff68697208 */ /* 0x000fe20005000000 */
[----:B------:R-:W3:Y:S06]  /*5110*/  LDS.U16 R114, [R4+0xa] ;  /* 0x00000a0004727984 */ /* 0x000eec0000000400 */
[----:B------:R-:W-:Y:S01]  /*5120*/  MUFU.SIN R130, R117 ;  /* 0x0000007500827308 */ /* 0x000fe20000000400 */
[----:B--2---:R-:W-:Y:S01]  /*5130*/  FMUL.FTZ R115, R137, R144 ;  /* 0x0000009089737220 */ /* 0x004fe20000410000 */
[----:B------:R-:W-:-:S06]  /*5140*/  FSEL R102, R102, RZ, !P2 ;  /* 0x000000ff66667208 */ /* 0x000fcc0005000000 */
[----:B------:R4:W-:Y:S01]  /*5150*/  MUFU.COS R136, R117 ;  /* 0x0000007500887308 */ /* 0x0009e20000000000 */
[----:B------:R-:W-:Y:S02]  /*5160*/  FSEL R103, R103, RZ, !P2 ;  /* 0x000000ff67677208 */ /* 0x000fe40005000000 */
[----:B------:R-:W-:Y:S01]  /*5170*/  FSEL R104, R115, 1, !P2 ;  /* 0x3f80000073687808 */ /* 0x000fe20005000000 */
[----:B----4-:R-:W-:Y:S01]  /*5180*/  FMUL.FTZ R117, R108, R107 ;  /* 0x0000006b6c757220 */ /* 0x010fe20000410000 */
[----:B------:R-:W-:Y:S01]  /*5190*/  ISETP.GE.U32.AND P2, PT, R116, R35, PT ;  /* 0x000000237400720c */ /* 0x000fe20003f46070 */
[----:B------:R-:W-:Y:S01]  /*51a0*/  FMUL.FTZ R107, R108, R106 ;  /* 0x0000006a6c6b7220 */ /* 0x000fe20000410000 */
[----:B------:R-:W-:Y:S01]  /*51b0*/  HADD2.F32 R106, -RZ, R109.H0_H0 ;  /* 0x2000006dff6a7230 */ /* 0x000fe20000004100 */
[----:B------:R-:W2:Y:S01]  /*51c0*/  LDS.U16 R116, [R4+0xe] ;  /* 0x00000e0004747984 */ /* 0x000ea20000000400 */
[----:B------:R-:W-:Y:S01]  /*51d0*/  MUFU.SIN R144, R118 ;  /* 0x0000007600907308 */ /* 0x000fe20000000400 */
[----:B------:R-:W-:-:S02]  /*51e0*/  FMUL.FTZ R112, R73, R112 ;  /* 0x0000007049707220 */ /* 0x000fc40000410000 */
[----:B------:R-:W-:Y:S01]  /*51f0*/  FMUL.FTZ R106, R73, R106 ;  /* 0x0000006a496a7220 */ /* 0x000fe20000410000 */
[----:B------:R-:W-:Y:S04]  /*5200*/  LDS.U16 R115, [R4+0xc] ;  /* 0x00000c0004737984 */ /* 0x000fe80000000400 */
[----:B------:R4:W-:Y:S01]  /*5210*/  MUFU.COS R145, R118 ;  /* 0x0000007600917308 */ /* 0x0009e20000000000 */
[----:B------:R-:W-:Y:S02]  /*5220*/  FSEL R108, R106, RZ, !P1 ;  /* 0x000000ff6a6c7208 */ /* 0x000fe40004800000 */
[----:B------:R-:W-:Y:S01]  /*5230*/  FSEL R106, R112, RZ, !P1 ;  /* 0x000000ff706a7208 */ /* 0x000fe20004800000 */
[----:B-1----:R-:W-:Y:S01]  /*5240*/  HADD2.F32 R112, -RZ, R113.H0_H0 ;  /* 0x20000071ff707230 */ /* 0x002fe20000004100 */
[----:B----4-:R-:W1:Y:S01]  /*5250*/  LDS.U16 R118, [R4+0x10] ;  /* 0x0000100004767984 */ /* 0x010e620000000400 */
[----:B0-----:R-:W-:-:S03]  /*5260*/  FMUL.FTZ R21, R110, R21 ;  /* 0x000000156e157220 */ /* 0x001fc60000410000 */
[----:B------:R-:W-:Y:S02]  /*5270*/  FMUL.FTZ R113, R75, R112 ;  /* 0x000000704b717220 */ /* 0x000fe40000410000 */
[----:B------:R-:W-:Y:S02]  /*5280*/  FSEL R112, R21, RZ, !P0 ;  /* 0x000000ff15707208 */ /* 0x000fe40004000000 */
[----:B------:R-:W0:Y:S01]  /*5290*/  LDS.U16 R21, [R4+0x14] ;  /* 0x0000140004157984 */ /* 0x000e220000000400 */
[C---:B------:R-:W-:Y:S02]  /*52a0*/  FMUL.FTZ R9, R7.reuse, R58 ;  /* 0x0000003a07097220 */ /* 0x040fe40000410000 */
[C---:B------:R-:W-:Y:S01]  /*52b0*/  FMUL.FTZ R15, R7.reuse, R60 ;  /* 0x0000003c070f7220 */ /* 0x040fe20000410000 */
[----:B------:R-:W-:Y:S08]  /*52c0*/  MUFU.COS R111, R6 ;  /* 0x00000006006f7308 */ /* 0x000ff00000000000 */
[----:B------:R-:W4:Y:S08]  /*52d0*/  MUFU.EX2 R9, R9 ;  /* 0x0000000900097308 */ /* 0x000f300000000800 */
[----:B------:R-:W-:Y:S08]  /*52e0*/  MUFU.SIN R6, R126 ;  /* 0x0000007e00067308 */ /* 0x000ff00000000400 */
[----:B------:R-:W5:Y:S01]  /*52f0*/  MUFU.EX2 R15, R15 ;  /* 0x0000000f000f7308 */ /* 0x000f620000000800 */
[----:B------:R-:W-:Y:S01]  /*5300*/  FMUL.FTZ R20, R7, R62 ;  /* 0x0000003e07147220 */ /* 0x000fe20000410000 */
[----:B---3--:R-:W-:-:S06]  /*5310*/  HADD2.F32 R114, -RZ, R114.H0_H0 ;  /* 0x20000072ff727230 */ /* 0x008fcc0000004100 */
[----:B------:R-:W3:Y:S01]  /*5320*/  MUFU.COS R14, R126 ;  /* 0x0000007e000e7308 */ /* 0x000ee20000000000 */
[----:B------:R-:W-:Y:S01]  /*5330*/  IADD3 R120, R140, 0x8, RZ ;  /* 0x000000088c787810 */ /* 0x000fe20007ffe0ff */
[----:B--2---:R-:W-:Y:S01]  /*5340*/  HADD2.F32 R116, -RZ, R116.H0_H0 ;  /* 0x20000074ff747230 */ /* 0x004fe20000004100 */
[----:B------:R-:W-:Y:S01]  /*5350*/  FSEL R109, R117, 1, !P1 ;  /* 0x3f800000756d7808 */ /* 0x000fe20004800000 */
[----:B----4-:R-:W-:Y:S01]  /*5360*/  FMUL.FTZ R12, R9, R12 ;  /* 0x0000000c090c7220 */ /* 0x010fe20000410000 */
[----:B-1----:R-:W-:Y:S01]  /*5370*/  HADD2.F32 R118, -RZ, R118.H0_H0 ;  /* 0x20000076ff767230 */ /* 0x002fe20000004100 */
[----:B------:R-:W-:Y:S01]  /*5380*/  FMUL.FTZ R121, R5, R76 ;  /* 0x0000004c05797220 */ /* 0x000fe20000410000 */
[----:B------:R-:W-:Y:S01]  /*5390*/  FSEL R107, R107, RZ, !P1 ;  /* 0x000000ff6b6b7208 */ /* 0x000fe20004800000 */
[----:B------:R-:W1:Y:S01]  /*53a0*/  MUFU.EX2 R20, R20 ;  /* 0x0000001400147308 */ /* 0x000e620000000800 */
[----:B------:R-:W-:Y:S02]  /*53b0*/  FMUL.FTZ R111, R110, R111 ;  /* 0x0000006f6e6f7220 */ /* 0x000fe40000410000 */
[----:B------:R-:W-:Y:S01]  /*53c0*/  FMUL.FTZ R117, R9, R8 ;  /* 0x0000000809757220 */ /* 0x000fe20000410000 */
[----:B------:R-:W-:Y:S01]  /*53d0*/  HADD2.F32 R8, -RZ, R115.H0_H0 ;  /* 0x20000073ff087230 */ /* 0x000fe20000004100 */
[----:B------:R-:W-:Y:S01]  /*53e0*/  FMUL.FTZ R110, R75, R114 ;  /* 0x000000724b6e7220 */ /* 0x000fe20000410000 */
[-C--:B------:R-:W-:Y:S01]  /*53f0*/  ISETP.GE.U32.AND P1, PT, R120, R35.reuse, PT ;  /* 0x000000237800720c */ /* 0x080fe20003f26070 */
[----:B-----5:R-:W-:Y:S01]  /*5400*/  FMUL.FTZ R6, R15, R6 ;  /* 0x000000060f067220 */ /* 0x020fe20000410000 */
[----:B------:R-:W-:Y:S01]  /*5410*/  IADD3 R120, R140, 0x9, RZ ;  /* 0x000000098c787810 */ /* 0x000fe20007ffe0ff */
[----:B------:R-:W-:Y:S01]  /*5420*/  FMUL.FTZ R114, R77, R116 ;  /* 0x000000744d727220 */ /* 0x000fe20000410000 */
[----:B------:R-:W-:Y:S01]  /*5430*/  FSEL R116, R12, 1, !P4 ;  /* 0x3f8000000c747808 */ /* 0x000fe20006000000 */
[----:B------:R-:W-:Y:S01]  /*5440*/  FMUL.RZ R124, R121, 0.15915493667125701904 ;  /* 0x3e22f983797c7820 */ /* 0x000fe2000040c000 */
[----:B------:R-:W-:Y:S01]  /*5450*/  HADD2.F32 R12, -RZ, R119.H0_H0 ;  /* 0x20000077ff0c7230 */ /* 0x000fe20000004100 */
[----:B------:R-:W-:Y:S01]  /*5460*/  FMUL.FTZ R121, R7, R76 ;  /* 0x0000004c07797220 */ /* 0x000fe20000410000 */
[----:B------:R-:W-:Y:S01]  /*5470*/  FSEL R113, R113, RZ, !P0 ;  /* 0x000000ff71717208 */ /* 0x000fe20004000000 */
[----:B------:R-:W-:Y:S01]  /*5480*/  FMUL.FTZ R118, R79, R118 ;  /* 0x000000764f767220 */ /* 0x000fe20000410000 */
[----:B------:R-:W-:Y:S01]  /*5490*/  FSEL R110, R110, RZ, !P0 ;  /* 0x000000ff6e6e7208 */ /* 0x000fe20004000000 */
[----:B------:R-:W-:Y:S01]  /*54a0*/  FMUL.FTZ R115, R77, R8 ;  /* 0x000000084d737220 */ /* 0x000fe20000410000 */
[----:B------:R-:W-:Y:S01]  /*54b0*/  FSEL R111, R111, 1, !P0 ;  /* 0x3f8000006f6f7808 */ /* 0x000fe20004000000 */
[----:B---3--:R-:W-:Y:S01]  /*54c0*/  FMUL.FTZ R14, R15, R14 ;  /* 0x0000000e0f0e7220 */ /* 0x008fe20000410000 */
[----:B------:R-:W-:Y:S01]  /*54d0*/  FSEL R119, R6, RZ, !P6 ;  /* 0x000000ff06777208 */ /* 0x000fe20007000000 */
[----:B------:R2:W-:Y:S01]  /*54e0*/  MUFU.EX2 R148, R121 ;  /* 0x0000007900947308 */ /* 0x0005e20000000800 */
[----:B------:R-:W-:Y:S01]  /*54f0*/  ISETP.GE.U32.AND P0, PT, R120, R35, PT ;  /* 0x000000237800720c */ /* 0x000fe20003f06070 */
[----:B------:R-:W3:Y:S01]  /*5500*/  LDS.U16 R6, [R4+0x1c] ;  /* 0x00001c0004067984 */ /* 0x000ee20000000400 */
[----:B------:R-:W-:Y:S01]  /*5510*/  IADD3 R120, R140, 0xa, RZ ;  /* 0x0000000a8c787810 */ /* 0x000fe20007ffe0ff */
[----:B------:R-:W-:Y:S01]  /*5520*/  FMUL.FTZ R123, R5, R78 ;  /* 0x0000004e057b7220 */ /* 0x000fe20000410000 */
[----:B------:R-:W-:Y:S01]  /*5530*/  FSEL R117, R117, RZ, !P4 ;  /* 0x000000ff75757208 */ /* 0x000fe20006000000 */
[----:B------:R-:W4:Y:S01]  /*5540*/  LDS.U16 R9, [R4+0x1a] ;  /* 0x00001a0004097984 */ /* 0x000f220000000400 */
[----:B------:R-:W-:-:S02]  /*5550*/  FSEL R115, R115, RZ, !P4 ;  /* 0x000000ff73737208 */ /* 0x000fc40006000000 */
[----:B--2---:R-:W-:Y:S01]  /*5560*/  FSEL R121, R118, RZ, !P6 ;  /* 0x000000ff76797208 */ /* 0x004fe20007000000 */
[----:B-1----:R-:W-:Y:S01]  /*5570*/  FMUL.FTZ R18, R20, R18 ;  /* 0x0000001214127220 */ /* 0x002fe20000410000 */
[----:B------:R-:W-:Y:S01]  /*5580*/  FSEL R114, R114, RZ, !P4 ;  /* 0x000000ff72727208 */ /* 0x000fe20006000000 */
[----:B------:R-:W-:Y:S01]  /*5590*/  LDS.U16 R8, [R4+0x18] ;  /* 0x0000180004087984 */ /* 0x000fe20000000400 */
[----:B------:R-:W-:Y:S01]  /*55a0*/  FSEL R118, R14, 1, !P6 ;  /* 0x3f8000000e767808 */ /* 0x000fe20007000000 */
[----:B0-----:R-:W-:Y:S01]  /*55b0*/  HADD2.F32 R14, -RZ, R21.H0_H0 ;  /* 0x20000015ff0e7230 */ /* 0x001fe20000004100 */
[----:B------:R-:W-:Y:S01]  /*55c0*/  ISETP.GE.U32.AND P4, PT, R120, R35, PT ;  /* 0x000000237800720c */ /* 0x000fe20003f86070 */
[----:B------:R-:W-:Y:S02]  /*55d0*/  FMUL.FTZ R120, R79, R12 ;  /* 0x0000000c4f787220 */ /* 0x000fe40000410000 */
[----:B------:R-:W0:Y:S01]  /*55e0*/  LDS.U16 R12, [R4+0x1e] ;  /* 0x00001e00040c7984 */ /* 0x000e220000000400 */
[----:B------:R-:W-:-:S02]  /*55f0*/  FMUL.RZ R152, R123, 0.15915493667125701904 ;  /* 0x3e22f9837b987820 */ /* 0x000fc4000040c000 */
[----:B------:R-:W-:Y:S02]  /*5600*/  FMUL.FTZ R20, R20, R11 ;  /* 0x0000000b14147220 */ /* 0x000fe40000410000 */
[----:B------:R-:W-:Y:S01]  /*5610*/  FMUL.FTZ R123, R81, R14 ;  /* 0x0000000e517b7220 */ /* 0x000fe20000410000 */
[----:B------:R-:W1:Y:S04]  /*5620*/  LDS.U16 R11, [R4+0x20] ;  /* 0x00002000040b7984 */ /* 0x000e680000000400 */
[----:B------:R-:W2:Y:S01]  /*5630*/  LDS.U16 R14, [R4+0x22] ;  /* 0x00002200040e7984 */ /* 0x000ea20000000400 */
[C---:B------:R-:W-:Y:S02]  /*5640*/  FMUL.FTZ R126, R7.reuse, R64 ;  /* 0x00000040077e7220 */ /* 0x040fe40000410000 */
[----:B------:R-:W-:-:S02]  /*5650*/  FMUL.FTZ R138, R7, R66 ;  /* 0x00000042078a7220 */ /* 0x000fc40000410000 */
[----:B------:R-:W-:Y:S02]  /*5660*/  FMUL.FTZ R139, R7, R68 ;  /* 0x00000044078b7220 */ /* 0x000fe40000410000 */
[----:B------:R-:W5:Y:S01]  /*5670*/  MUFU.EX2 R126, R126 ;  /* 0x0000007e007e7308 */ /* 0x000f620000000800 */
[----:B------:R-:W-:Y:S01]  /*5680*/  HADD2.F32 R122, -RZ, R122.H0_H0 ;  /* 0x2000007aff7a7230 */ /* 0x000fe20000004100 */
[----:B------:R-:W-:-:S06]  /*5690*/  FSEL R125, R18, 1, !P5 ;  /* 0x3f800000127d7808 */ /* 0x000fcc0006800000 */
[----:B------:R-:W0:Y:S01]  /*56a0*/  MUFU.EX2 R138, R138 ;  /* 0x0000008a008a7308 */ /* 0x000e220000000800 */
[----:B---3--:R-:W-:Y:S01]  /*56b0*/  HADD2.F32 R6, -RZ, R6.H0_H0 ;  /* 0x20000006ff067230 */ /* 0x008fe20000004100 */
[----:B------:R-:W-:Y:S01]  /*56c0*/  FSEL R120, R120, RZ, !P6 ;  /* 0x000000ff78787208 */ /* 0x000fe20007000000 */
[----:B----4-:R-:W-:-:S05]  /*56d0*/  HADD2.F32 R18, -RZ, R9.H0_H0 ;  /* 0x20000009ff127230 */ /* 0x010fca0000004100 */
[----:B------:R-:W3:Y:S01]  /*56e0*/  MUFU.EX2 R139, R139 ;  /* 0x0000008b008b7308 */ /* 0x000ee20000000800 */
[----:B------:R-:W-:-:S07]  /*56f0*/  FMUL.FTZ R6, R85, R6 ;  /* 0x0000000655067220 */ /* 0x000fce0000410000 */
[----:B------:R-:W-:Y:S01]  /*5700*/  MUFU.SIN R149, R124 ;  /* 0x0000007c00957308 */ /* 0x000fe20000000400 */
[----:B0-----:R-:W-:-:S07]  /*5710*/  HADD2.F32 R12, -RZ, R12.H0_H0 ;  /* 0x2000000cff0c7230 */ /* 0x001fce0000004100 */
[----:B------:R0:W-:Y:S01]  /*5720*/  MUFU.COS R151, R124 ;  /* 0x0000007c00977308 */ /* 0x0001e20000000000 */
[C---:B------:R-:W-:Y:S01]  /*5730*/  IADD3 R128, R140.reuse, 0xc, RZ ;  /* 0x0000000c8c807810 */ /* 0x040fe20007ffe0ff */
[----:B------:R-:W-:Y:S01]  /*5740*/  FMUL.FTZ R18, R83, R18 ;  /* 0x0000001253127220 */ /* 0x000fe20000410000 */
[----:B0-----:R-:W-:-:S04]  /*5750*/  IADD3 R124, R140, 0xb, RZ ;  /* 0x0000000b8c7c7810 */ /* 0x001fc80007ffe0ff */
[----:B------:R-:W-:Y:S01]  /*5760*/  ISETP.GE.U32.AND P6, PT, R124, R35, PT ;  /* 0x000000237c00720c */ /* 0x000fe20003fc6070 */
[----:B------:R-:W-:Y:S01]  /*5770*/  FMUL.FTZ R124, R81, R122 ;  /* 0x0000007a517c7220 */ /* 0x000fe20000410000 */
[----:B------:R-:W-:Y:S01]  /*5780*/  HADD2.F32 R8, -RZ, R8.H0_H0 ;  /* 0x20000008ff087230 */ /* 0x000fe20000004100 */
[C---:B------:R-:W-:Y:S01]  /*5790*/  FMUL.FTZ R141, R7.reuse, R72 ;  /* 0x00000048078d7220 */ /* 0x040fe20000410000 */
[----:B------:R-:W-:Y:S01]  /*57a0*/  FSEL R137, R6, RZ, !P2 ;  /* 0x000000ff06897208 */ /* 0x000fe20005000000 */
[C---:B-----5:R-:W-:Y:S01]  /*57b0*/  FMUL.FTZ R129, R126.reuse, R127 ;  /* 0x0000007f7e817220 */ /* 0x060fe20000410000 */
[----:B-1----:R-:W-:Y:S01]  /*57c0*/  HADD2.F32 R6, -RZ, R11.H0_H0 ;  /* 0x2000000bff067230 */ /* 0x002fe20000004100 */
[----:B------:R-:W-:Y:S01]  /*57d0*/  FMUL.FTZ R126, R126, R13 ;  /* 0x0000000d7e7e7220 */ /* 0x000fe20000410000 */
[----:B--2---:R-:W-:Y:S01]  /*57e0*/  HADD2.F32 R14, -RZ, R14.H0_H0 ;  /* 0x2000000eff0e7230 */ /* 0x004fe20000004100 */
[C---:B------:R-:W-:Y:S01]  /*57f0*/  FMUL.FTZ R133, R7.reuse, R70 ;  /* 0x0000004607857220 */ /* 0x040fe20000410000 */
[----:B------:R-:W-:Y:S01]  /*5800*/  FSEL R122, R20, RZ, !P5 ;  /* 0x000000ff147a7208 */ /* 0x000fe20006800000 */
[----:B------:R-:W-:Y:S01]  /*5810*/  FMUL.FTZ R146, R7, R74 ;  /* 0x0000004a07927220 */ /* 0x000fe20000410000 */
[----:B------:R-:W-:Y:S01]  /*5820*/  FSEL R123, R123, RZ, !P5 ;  /* 0x000000ff7b7b7208 */ /* 0x000fe20006800000 */
[C---:B------:R-:W-:Y:S01]  /*5830*/  FMUL.FTZ R15, R7.reuse, R78 ;  /* 0x0000004e070f7220 */ /* 0x040fe20000410000 */
[----:B------:R-:W-:Y:S01]  /*5840*/  FSEL R124, R124, RZ, !P5 ;  /* 0x000000ff7c7c7208 */ /* 0x000fe20006800000 */
[C---:B------:R-:W-:Y:S01]  /*5850*/  FMUL.FTZ R9, R7.reuse, R80 ;  /* 0x0000005007097220 */ /* 0x040fe20000410000 */
[----:B------:R-:W-:Y:S01]  /*5860*/  ISETP.GE.U32.AND P5, PT, R128, R35, PT ;  /* 0x000000238000720c */ /* 0x000fe20003fa6070 */
[----:B------:R-:W-:-:S02]  /*5870*/  FMUL.FTZ R13, R7, R82 ;  /* 0x00000052070d7220 */ /* 0x000fc40000410000 */
[----:B------:R-:W-:Y:S01]  /*5880*/  FMUL.FTZ R12, R85, R12 ;  /* 0x0000000c550c7220 */ /* 0x000fe20000410000 */
[----:B------:R-:W-:Y:S01]  /*5890*/  FSEL R128, R18, RZ, !P3 ;  /* 0x000000ff12807208 */ /* 0x000fe20005800000 */
[----:B------:R-:W-:Y:S01]  /*58a0*/  FMUL.FTZ R7, R5, R80 ;  /* 0x0000005005077220 */ /* 0x000fe20000410000 */
[----:B------:R-:W-:Y:S01]  /*58b0*/  IADD3 R18, R140, 0xe, RZ ;  /* 0x0000000e8c127810 */ /* 0x000fe20007ffe0ff */
[C---:B------:R-:W-:Y:S02]  /*58c0*/  FMUL.FTZ R143, R138.reuse, R135 ;  /* 0x000000878a8f7220 */ /* 0x040fe40000410000 */
[----:B------:R-:W-:Y:S01]  /*58d0*/  FMUL.FTZ R19, R138, R19 ;  /* 0x000000138a137220 */ /* 0x000fe20000410000 */
[----:B------:R-:W0:Y:S01]  /*58e0*/  MUFU.EX2 R141, R141 ;  /* 0x0000008d008d7308 */ /* 0x000e220000000800 */
[----:B------:R-:W-:Y:S01]  /*58f0*/  FMUL.FTZ R8, R83, R8 ;  /* 0x0000000853087220 */ /* 0x000fe20000410000 */
[----:B------:R-:W-:Y:S01]  /*5900*/  FSEL R138, R12, RZ, !P2 ;  /* 0x000000ff0c8a7208 */ /* 0x000fe20005000000 */
[----:B---3--:R-:W-:-:S02]  /*5910*/  FMUL.FTZ R142, R139, R142 ;  /* 0x0000008e8b8e7220 */ /* 0x008fc40000410000 */
[----:B------:R-:W-:Y:S02]  /*5920*/  FMUL.FTZ R134, R139, R134 ;  /* 0x000000868b867220 */ /* 0x000fe40000410000 */
[C---:B------:R-:W-:Y:S01]  /*5930*/  FMUL.FTZ R6, R87.reuse, R6 ;  /* 0x0000000657067220 */ /* 0x040fe20000410000 */
[----:B------:R-:W-:Y:S01]  /*5940*/  MUFU.SIN R150, R152 ;  /* 0x0000009800967308 */ /* 0x000fe20000000400 */
[----:B------:R-:W-:Y:S01]  /*5950*/  FMUL.FTZ R14, R87, R14 ;  /* 0x0000000e570e7220 */ /* 0x000fe20000410000 */
[C---:B------:R-:W-:Y:S01]  /*5960*/  IADD3 R12, R140.reuse, 0xf, RZ ;  /* 0x0000000f8c0c7810 */ /* 0x040fe20007ffe0ff */
[----:B------:R-:W-:Y:S01]  /*5970*/  FMUL.RZ R7, R7, 0.15915493667125701904 ;  /* 0x3e22f98307077820 */ /* 0x000fe2000040c000 */
[----:B------:R-:W-:Y:S02]  /*5980*/  FSEL R135, R19, RZ, !P2 ;  /* 0x000000ff13877208 */ /* 0x000fe40005000000 */
[----:B------:R-:W-:Y:S02]  /*5990*/  FSEL R143, R143, 1, !P2 ;  /* 0x3f8000008f8f7808 */ /* 0x000fe40005000000 */
[----:B------:R-:W-:Y:S01]  /*59a0*/  MUFU.COS R152, R152 ;  /* 0x0000009800987308 */ /* 0x000fe20000000000 */
[----:B------:R-:W-:Y:S01]  /*59b0*/  IADD3 R20, R140, 0xd, RZ ;  /* 0x0000000d8c147810 */ /* 0x000fe20007ffe0ff */
[----:B------:R-:W-:Y:S01]  /*59c0*/  FMUL.FTZ R5, R5, R82 ;  /* 0x0000005205057220 */ /* 0x000fe20000410000 */
[----:B------:R-:W-:-:S02]  /*59d0*/  FSEL R127, R8, RZ, !P3 ;  /* 0x000000ff087f7208 */ /* 0x000fc40005800000 */
[----:B------:R-:W-:-:S03]  /*59e0*/  ISETP.GE.U32.AND P2, PT, R18, R35, PT ;  /* 0x000000231200720c */ /* 0x000fc60003f46070 */
[----:B------:R-:W1:Y:S01]  /*59f0*/  MUFU.EX2 R15, R15 ;  /* 0x0000000f000f7308 */ /* 0x000e620000000800 */
[----:B------:R-:W-:Y:S02]  /*5a00*/  FSEL R134, R134, RZ, !P1 ;  /* 0x000000ff86867208 */ /* 0x000fe40004800000 */
[----:B------:R-:W-:Y:S01]  /*5a10*/  FSEL R139, R6, RZ, !P1 ;  /* 0x000000ff068b7208 */ /* 0x000fe20004800000 */
[----:B------:R-:W-:Y:S01]  /*5a20*/  FMUL.FTZ R6, R105, R107 ;  /* 0x0000006b69067220 */ /* 0x000fe20000410000 */
[----:B------:R-:W-:Y:S02]  /*5a30*/  FSEL R140, R14, RZ, !P1 ;  /* 0x000000ff0e8c7208 */ /* 0x000fe40004800000 */
[----:B------:R-:W-:Y:S01]  /*5a40*/  FSEL R142, R142, 1, !P1 ;  /* 0x3f8000008e8e7808 */ /* 0x000fe20004800000 */
[----:B------:R-:W-:Y:S01]  /*5a50*/  MUFU.EX2 R21, R9 ;  /* 0x0000000900157308 */ /* 0x000fe20000000800 */
[----:B------:R-:W-:Y:S01]  /*5a60*/  ISETP.GE.U32.AND P1, PT, R12, R35, PT ;  /* 0x000000230c00720c */ /* 0x000fe20003f26070 */
[----:B------:R-:W-:-:S02]  /*5a70*/  FMUL.FTZ R12, R103, R107 ;  /* 0x0000006b670c7220 */ /* 0x000fc40000410000 */
[----:B------:R-:W-:-:S04]  /*5a80*/  FMUL.RZ R154, R5, 0.15915493667125701904 ;  /* 0x3e22f983059a7820 */ /* 0x000fc8000040c000 */
[----:B------:R-:W-:Y:S01]  /*5a90*/  MUFU.SIN R8, R7 ;  /* 0x0000000700087308 */ /* 0x000fe20000000400 */
[----:B------:R-:W-:-:S07]  /*5aa0*/  FFMA.FTZ R5, R103, R109, -R6 ;  /* 0x0000006d67057223 */ /* 0x000fce0000010806 */
[----:B------:R2:W3:Y:S01]  /*5ab0*/  MUFU.COS R18, R7 ;  /* 0x0000000700127308 */ /* 0x0004e20000000000 */
[----:B------:R-:W-:Y:S02]  /*5ac0*/  FSEL R126, R126, RZ, !P3 ;  /* 0x000000ff7e7e7208 */ /* 0x000fe40005800000 */
[----:B------:R-:W-:Y:S01]  /*5ad0*/  FSEL R129, R129, 1, !P3 ;  /* 0x3f80000081817808 */ /* 0x000fe20005800000 */
[----:B------:R-:W-:Y:S01]  /*5ae0*/  FADD.FTZ R6, R108, R5 ;  /* 0x000000056c067221 */ /* 0x000fe20000010000 */
[----:B------:R-:W-:Y:S01]  /*5af0*/  ISETP.GE.U32.AND P3, PT, R20, R35, PT ;  /* 0x000000231400720c */ /* 0x000fe20003f66070 */
[----:B--2---:R-:W-:Y:S02]  /*5b00*/  FFMA.FTZ R7, R105, R109, R12 ;  /* 0x0000006d69077223 */ /* 0x004fe4000001000c */
[----:B------:R-:W-:Y:S01]  /*5b10*/  MUFU.EX2 R20, R13 ;  /* 0x0000000d00147308 */ /* 0x000fe20000000800 */
[----:B0-----:R-:W-:Y:S02]  /*5b20*/  FMUL.FTZ R136, R141, R136 ;  /* 0x000000888d887220 */ /* 0x001fe40000410000 */
[----:B------:R-:W-:-:S02]  /*5b30*/  FADD.FTZ R14, R106, R7 ;  /* 0x000000076a0e7221 */ /* 0x000fc40000010000 */
[----:B------:R-:W-:-:S03]  /*5b40*/  FMUL.FTZ R141, R141, R130 ;  /* 0x000000828d8d7220 */ /* 0x000fc60000410000 */
[----:B------:R-:W0:Y:S01]  /*5b50*/  MUFU.COS R153, R154 ;  /* 0x0000009a00997308 */ /* 0x000e220000000000 */
[C---:B-1----:R-:W-:Y:S02]  /*5b60*/  FMUL.FTZ R9, R15.reuse, R152 ;  /* 0x000000980f097220 */ /* 0x042fe40000410000 */
[----:B------:R-:W-:-:S05]  /*5b70*/  FMUL.FTZ R12, R15, R150 ;  /* 0x000000960f0c7220 */ /* 0x000fca0000410000 */
[----:B------:R-:W1:Y:S01]  /*5b80*/  MUFU.SIN R19, R154 ;  /* 0x0000009a00137308 */ /* 0x000e620000000400 */
[C---:B------:R-:W-:Y:S02]  /*5b90*/  FMUL.FTZ R130, R112.reuse, R6 ;  /* 0x0000000670827220 */ /* 0x040fe40000410000 */
[----:B------:R-:W-:Y:S02]  /*5ba0*/  FMUL.FTZ R15, R112, R14 ;  /* 0x0000000e700f7220 */ /* 0x000fe40000410000 */
[C---:B---3--:R-:W-:Y:S02]  /*5bb0*/  FMUL.FTZ R5, R21.reuse, R18 ;  /* 0x0000001215057220 */ /* 0x048fe40000410000 */
[----:B------:R-:W-:Y:S02]  /*5bc0*/  FMUL.FTZ R7, R21, R8 ;  /* 0x0000000815077220 */ /* 0x000fe40000410000 */
[C---:B------:R-:W-:Y:S02]  /*5bd0*/  FFMA.FTZ R21, R111.reuse, R14, R130 ;  /* 0x0000000e6f157223 */ /* 0x040fe40000010082 */
[----:B------:R-:W-:Y:S01]  /*5be0*/  FFMA.FTZ R14, R111, R6, -R15 ;  /* 0x000000066f0e7223 */ /* 0x000fe2000001080f */
[----:B------:R-:W2:Y:S01]  /*5bf0*/  MUFU.EX2 R133, R133 ;  /* 0x0000008500857308 */ /* 0x000ea20000000800 */
[----:B------:R-:W-:-:S02]  /*5c00*/  FADD.FTZ R21, R110, R21 ;  /* 0x000000156e157221 */ /* 0x000fc40000010000 */
[----:B------:R-:W-:Y:S02]  /*5c10*/  FADD.FTZ R18, R113, R14 ;  /* 0x0000000e71127221 */ /* 0x000fe40000010000 */
[-C--:B------:R-:W-:Y:S02]  /*5c20*/  FMUL.FTZ R14, R102, R107.reuse ;  /* 0x0000006b660e7220 */ /* 0x080fe40000410000 */
[----:B------:R-:W-:Y:S02]  /*5c30*/  FMUL.FTZ R15, R104, R107 ;  /* 0x0000006b680f7220 */ /* 0x000fe40000410000 */
[C---:B0-----:R-:W-:Y:S02]  /*5c40*/  FMUL.FTZ R6, R20.reuse, R153 ;  /* 0x0000009914067220 */ /* 0x041fe40000410000 */
[----:B-1----:R-:W-:Y:S02]  /*5c50*/  FMUL.FTZ R8, R20, R19 ;  /* 0x0000001314087220 */ /* 0x002fe40000410000 */
[----:B------:R-:W-:-:S02]  /*5c60*/  FMUL.FTZ R20, R117, R18 ;  /* 0x0000001275147220 */ /* 0x000fc40000410000 */
[----:B------:R-:W-:Y:S02]  /*5c70*/  FMUL.FTZ R19, R117, R21 ;  /* 0x0000001575137220 */ /* 0x000fe40000410000 */
[-C--:B------:R-:W-:Y:S02]  /*5c80*/  FFMA.FTZ R14, R104, R109.reuse, -R14 ;  /* 0x0000006d680e7223 */ /* 0x080fe4000001080e */
[----:B------:R-:W-:Y:S02]  /*5c90*/  FFMA.FTZ R15, R102, R109, R15 ;  /* 0x0000006d660f7223 */ /* 0x000fe4000001000f */
[C---:B------:R-:W-:Y:S02]  /*5ca0*/  FFMA.FTZ R21, R116.reuse, R21, R20 ;  /* 0x0000001574157223 */ /* 0x040fe40000010014 */
[----:B------:R-:W-:Y:S02]  /*5cb0*/  FFMA.FTZ R130, R116, R18, -R19 ;  /* 0x0000001274827223 */ /* 0x000fe40000010813 */
[C---:B------:R-:W-:Y:S01]  /*5cc0*/  FMUL.FTZ R20, R112.reuse, R14 ;  /* 0x0000000e70147220 */ /* 0x040fe20000410000 */
[----:B------:R-:W0:Y:S01]  /*5cd0*/  MUFU.EX2 R146, R146 ;  /* 0x0000009200927308 */ /* 0x000e220000000800 */
[----:B------:R-:W-:-:S02]  /*5ce0*/  FMUL.FTZ R18, R112, R15 ;  /* 0x0000000f70127220 */ /* 0x000fc40000410000 */
[----:B------:R-:W-:Y:S02]  /*5cf0*/  FADD.FTZ R21, R114, R21 ;  /* 0x0000001572157221 */ /* 0x000fe40000010000 */
[----:B------:R-:W-:Y:S02]  /*5d00*/  FADD.FTZ R130, R115, R130 ;  /* 0x0000008273827221 */ /* 0x000fe40000010000 */
[C---:B------:R-:W-:Y:S02]  /*5d10*/  FFMA.FTZ R20, R111.reuse, R15, R20 ;  /* 0x0000000f6f147223 */ /* 0x040fe40000010014 */
[----:B------:R-:W-:Y:S02]  /*5d20*/  FFMA.FTZ R18, R111, R14, -R18 ;  /* 0x0000000e6f127223 */ /* 0x000fe40000010812 */
[C---:B--2---:R-:W-:Y:S02]  /*5d30*/  FMUL.FTZ R147, R133.reuse, R132 ;  /* 0x0000008485937220 */ /* 0x044fe40000410000 */
[----:B------:R-:W-:-:S02]  /*5d40*/  FMUL.FTZ R131, R133, R131 ;  /* 0x0000008385837220 */ /* 0x000fc40000410000 */
[CC--:B------:R-:W-:Y:S02]  /*5d50*/  FMUL.FTZ R133, R119.reuse, R21.reuse ;  /* 0x0000001577857220 */ /* 0x0c0fe40000410000 */
[----:B------:R-:W-:Y:S02]  /*5d60*/  FMUL.FTZ R14, R119, R130 ;  /* 0x00000082770e7220 */ /* 0x000fe40000410000 */
[C---:B------:R-:W-:Y:S02]  /*5d70*/  FMUL.FTZ R15, R117.reuse, R20 ;  /* 0x00000014750f7220 */ /* 0x040fe40000410000 */
[----:B------:R-:W-:Y:S02]  /*5d80*/  FMUL.FTZ R19, R117, R18 ;  /* 0x0000001275137220 */ /* 0x000fe40000410000 */
[C---:B------:R-:W-:Y:S02]  /*5d90*/  FFMA.FTZ R130, R118.reuse, R130, -R133 ;  /* 0x0000008276827223 */ /* 0x040fe40000010885 */
[----:B------:R-:W-:-:S02]  /*5da0*/  FFMA.FTZ R21, R118, R21, R14 ;  /* 0x0000001576157223 */ /* 0x000fc4000001000e */
[C---:B------:R-:W-:Y:S02]  /*5db0*/  FFMA.FTZ R15, R116.reuse, R18, -R15 ;  /* 0x00000012740f7223 */ /* 0x040fe4000001080f */
[----:B------:R-:W-:Y:S02]  /*5dc0*/  FFMA.FTZ R19, R116, R20, R19 ;  /* 0x0000001474137223 */ /* 0x000fe40000010013 */
[----:B------:R-:W-:Y:S02]  /*5dd0*/  FADD.FTZ R130, R121, R130 ;  /* 0x0000008279827221 */ /* 0x000fe40000010000 */
[----:B------:R-:W-:Y:S02]  /*5de0*/  FADD.FTZ R21, R120, R21 ;  /* 0x0000001578157221 */ /* 0x000fe40000010000 */
[C---:B------:R-:W-:Y:S02]  /*5df0*/  FMUL.FTZ R18, R119.reuse, R15 ;  /* 0x0000000f77127220 */ /* 0x040fe40000410000 */
[----:B------:R-:W-:-:S02]  /*5e00*/  FMUL.FTZ R14, R119, R19 ;  /* 0x00000013770e7220 */ /* 0x000fc40000410000 */
[C---:B0-----:R-:W-:Y:S02]  /*5e10*/  FMUL.FTZ R145, R146.reuse, R145 ;  /* 0x0000009192917220 */ /* 0x041fe40000410000 */
[----:B------:R-:W-:Y:S02]  /*5e20*/  FMUL.FTZ R144, R146, R144 ;  /* 0x0000009092907220 */ /* 0x000fe40000410000 */
[C---:B------:R-:W-:Y:S02]  /*5e30*/  FMUL.FTZ R146, R122.reuse, R130 ;  /* 0x000000827a927220 */ /* 0x040fe40000410000 */
[----:B------:R-:W-:Y:S02]  /*5e40*/  FMUL.FTZ R20, R122, R21 ;  /* 0x000000157a147220 */ /* 0x000fe40000410000 */
[C---:B------:R-:W-:Y:S02]  /*5e50*/  FFMA.FTZ R19, R118.reuse, R19, R18 ;  /* 0x0000001376137223 */ /* 0x040fe40000010012 */
[----:B------:R-:W-:-:S02]  /*5e60*/  FFMA.FTZ R18, R118, R15, -R14 ;  /* 0x0000000f76127223 */ /* 0x000fc4000001080e */
[C---:B------:R-:W-:Y:S01]  /*5e70*/  FFMA.FTZ R21, R125.reuse, R21, R146 ;  /* 0x000000157d157223 */ /* 0x040fe20000010092 */
[----:B------:R-:W0:Y:S01]  /*5e80*/  LDS.U16 R15, [R4+0x26] ;  /* 0x00002600040f7984 */ /* 0x000e220000000400 */
[----:B------:R-:W-:Y:S02]  /*5e90*/  FFMA.FTZ R132, R125, R130, -R20 ;  /* 0x000000827d847223 */ /* 0x000fe40000010814 */
[C---:B------:R-:W-:Y:S01]  /*5ea0*/  FMUL.FTZ R130, R122.reuse, R18 ;  /* 0x000000127a827220 */ /* 0x040fe20000410000 */
[----:B------:R-:W1:Y:S01]  /*5eb0*/  LDS.U16 R14, [R4+0x24] ;  /* 0x00002400040e7984 */ /* 0x000e620000000400 */
[----:B------:R-:W-:Y:S02]  /*5ec0*/  FMUL.FTZ R20, R122, R19 ;  /* 0x000000137a147220 */ /* 0x000fe40000410000 */
[----:B------:R-:W-:Y:S02]  /*5ed0*/  FADD.FTZ R21, R124, R21 ;  /* 0x000000157c157221 */ /* 0x000fe40000010000 */
[----:B------:R-:W-:-:S02]  /*5ee0*/  FADD.FTZ R132, R123, R132 ;  /* 0x000000847b847221 */ /* 0x000fc40000010000 */
[C---:B------:R-:W-:Y:S02]  /*5ef0*/  FFMA.FTZ R130, R125.reuse, R19, R130 ;  /* 0x000000137d827223 */ /* 0x040fe40000010082 */
[----:B------:R-:W-:Y:S02]  /*5f00*/  FFMA.FTZ R20, R125, R18, -R20 ;  /* 0x000000127d147223 */ /* 0x000fe40000010814 */
[C---:B------:R-:W-:Y:S02]  /*5f10*/  FMUL.FTZ R133, R126.reuse, R21 ;  /* 0x000000157e857220 */ /* 0x040fe40000410000 */
[C---:B------:R-:W-:Y:S02]  /*5f20*/  FMUL.FTZ R146, R126.reuse, R132 ;  /* 0x000000847e927220 */ /* 0x040fe40000410000 */
[C---:B------:R-:W-:Y:S02]  /*5f30*/  FMUL.FTZ R18, R126.reuse, R130 ;  /* 0x000000827e127220 */ /* 0x040fe40000410000 */
[----:B------:R-:W-:-:S02]  /*5f40*/  FMUL.FTZ R19, R126, R20 ;  /* 0x000000147e137220 */ /* 0x000fc40000410000 */
[C---:B------:R-:W-:Y:S02]  /*5f50*/  FFMA.FTZ R132, R129.reuse, R132, -R133 ;  /* 0x0000008481847223 */ /* 0x040fe40000010885 */
[C---:B------:R-:W-:Y:S02]  /*5f60*/  FFMA.FTZ R21, R129.reuse, R21, R146 ;  /* 0x0000001581157223 */ /* 0x040fe40000010092 */
[C---:B------:R-:W-:Y:S02]  /*5f70*/  FFMA.FTZ R18, R129.reuse, R20, -R18 ;  /* 0x0000001481127223 */ /* 0x040fe40000010812 */
[----:B------:R-:W-:Y:S02]  /*5f80*/  FFMA.FTZ R130, R129, R130, R19 ;  /* 0x0000008281827223 */ /* 0x000fe40000010013 */
[----:B------:R-:W-:Y:S02]  /*5f90*/  FADD.FTZ R132, R127, R132 ;  /* 0x000000847f847221 */ /* 0x000fe40000010000 */
[----:B------:R-:W-:-:S02]  /*5fa0*/  FADD.FTZ R20, R128, R21 ;  /* 0x0000001580147221 */ /* 0x000fc40000010000 */
[C---:B------:R-:W-:Y:S02]  /*5fb0*/  FMUL.FTZ R21, R135.reuse, R18 ;  /* 0x0000001287157220 */ /* 0x040fe40000410000 */
[C---:B------:R-:W-:Y:S02]  /*5fc0*/  FMUL.FTZ R11, R148.reuse, R151 ;  /* 0x00000097940b7220 */ /* 0x040fe40000410000 */
[----:B------:R-:W-:Y:S02]  /*5fd0*/  FMUL.FTZ R13, R148, R149 ;  /* 0x00000095940d7220 */ /* 0x000fe40000410000 */
[C---:B------:R-:W-:Y:S02]  /*5fe0*/  FMUL.FTZ R19, R135.reuse, R130 ;  /* 0x0000008287137220 */ /* 0x040fe40000410000 */
[----:B------:R-:W-:Y:S02]  /*5ff0*/  FMUL.FTZ R148, R135, R132 ;  /* 0x0000008487947220 */ /* 0x000fe40000410000 */
[----:B------:R-:W-:-:S02]  /*6000*/  FFMA.FTZ R133, R143, R130, R21 ;  /* 0x000000828f857223 */ /* 0x000fc40000010015 */
[C---:B------:R-:W-:Y:S02]  /*6010*/  FFMA.FTZ R21, R143.reuse, R18, -R19 ;  /* 0x000000128f157223 */ /* 0x040fe40000010813 */
[-C--:B------:R-:W-:Y:S01]  /*6020*/  FFMA.FTZ R19, R143, R20.reuse, R148 ;  /* 0x000000148f137223 */ /* 0x080fe20000010094 */
[----:B------:R-:W2:Y:S01]  /*6030*/  LDS.U16 R18, [R4+0x28] ;  /* 0x0000280004127984 */ /* 0x000ea20000000400 */
[----:B------:R-:W-:Y:S02]  /*6040*/  FMUL.FTZ R146, R135, R20 ;  /* 0x0000001487927220 */ /* 0x000fe40000410000 */
[----:B------:R-:W-:Y:S02]  /*6050*/  FADD.FTZ R151, R138, R19 ;  /* 0x000000138a977221 */ /* 0x000fe40000010000 */
[----:B------:R-:W3:Y:S01]  /*6060*/  LDS.U16 R19, [R4+0x2a] ;  /* 0x00002a0004137984 */ /* 0x000ee20000000400 */
[----:B------:R-:W-:Y:S02]  /*6070*/  FFMA.FTZ R146, R143, R132, -R146 ;  /* 0x000000848f927223 */ /* 0x000fe40000010892 */
[----:B------:R-:W-:-:S02]  /*6080*/  FMUL.FTZ R20, R134, R133 ;  /* 0x0000008586147220 */ /* 0x000fc40000410000 */
[----:B------:R-:W-:Y:S02]  /*6090*/  FADD.FTZ R149, R137, R146 ;  /* 0x0000009289957221 */ /* 0x000fe40000010000 */
[C---:B------:R-:W-:Y:S02]  /*60a0*/  FMUL.FTZ R130, R134.reuse, R21 ;  /* 0x0000001586827220 */ /* 0x040fe40000410000 */
[C---:B------:R-:W-:Y:S02]  /*60b0*/  FMUL.FTZ R152, R134.reuse, R149 ;  /* 0x0000009586987220 */ /* 0x040fe40000410000 */
[----:B------:R-:W-:Y:S02]  /*60c0*/  FMUL.FTZ R132, R134, R151 ;  /* 0x0000009786847220 */ /* 0x000fe40000410000 */
[C---:B------:R-:W-:Y:S02]  /*60d0*/  FFMA.FTZ R146, R142.reuse, R21, -R20 ;  /* 0x000000158e927223 */ /* 0x040fe40000010814 */
[----:B------:R-:W4:Y:S01]  /*60e0*/  LDS.U16 R21, [R4+0x2e] ;  /* 0x00002e0004157984 */ /* 0x000f220000000400 */
[----:B------:R-:W-:-:S03]  /*60f0*/  FFMA.FTZ R151, R142, R151, R152 ;  /* 0x000000978e977223 */ /* 0x000fc60000010098 */
[----:B------:R-:W5:Y:S01]  /*6100*/  LDS.U16 R20, [R4+0x2c] ;  /* 0x00002c0004147984 */ /* 0x000f620000000400 */
[C---:B------:R-:W-:Y:S01]  /*6110*/  FFMA.FTZ R150, R142.reuse, R149, -R132 ;  /* 0x000000958e967223 */ /* 0x040fe20000010884 */
[----:B0-----:R-:W-:Y:S01]  /*6120*/  HADD2.F32 R132, -RZ, R15.H0_H0 ;  /* 0x2000000fff847230 */ /* 0x001fe20000004100 */
[----:B------:R-:W-:Y:S01]  /*6130*/  FFMA.FTZ R148, R142, R133, R130 ;  /* 0x000000858e947223 */ /* 0x000fe20000010082 */
[----:B------:R-:W-:Y:S01]  /*6140*/  FSEL R130, R131, RZ, !P0 ;  /* 0x000000ff83827208 */ /* 0x000fe20004000000 */
[----:B------:R-:W-:Y:S01]  /*6150*/  FADD.FTZ R151, R140, R151 ;  /* 0x000000978c977221 */ /* 0x000fe20000010000 */
[----:B-1----:R-:W-:Y:S01]  /*6160*/  HADD2.F32 R14, -RZ, R14.H0_H0 ;  /* 0x2000000eff0e7230 */ /* 0x002fe20000004100 */
[----:B------:R-:W-:Y:S01]  /*6170*/  FADD.FTZ R150, R139, R150 ;  /* 0x000000968b967221 */ /* 0x000fe20000010000 */
[----:B------:R-:W-:Y:S01]  /*6180*/  FSEL R131, R147, 1, !P0 ;  /* 0x3f80000093837808 */ /* 0x000fe20004000000 */
[----:B------:R-:W-:Y:S02]  /*6190*/  FMUL.FTZ R132, R89, R132 ;  /* 0x0000008459847220 */ /* 0x000fe40000410000 */
[----:B------:R-:W-:-:S02]  /*61a0*/  FMUL.FTZ R15, R130, R151 ;  /* 0x00000097820f7220 */ /* 0x000fc40000410000 */
[----:B------:R-:W-:Y:S02]  /*61b0*/  FMUL.FTZ R154, R130, R150 ;  /* 0x00000096829a7220 */ /* 0x000fe40000410000 */
[----:B------:R-:W-:Y:S01]  /*61c0*/  FMUL.FTZ R14, R89, R14 ;  /* 0x0000000e590e7220 */ /* 0x000fe20000410000 */
[----:B------:R-:W-:Y:S01]  /*61d0*/  FSEL R132, R132, RZ, !P0 ;  /* 0x000000ff84847208 */ /* 0x000fe20004000000 */
[C---:B------:R-:W-:Y:S02]  /*61e0*/  FFMA.FTZ R152, R131.reuse, R150, -R15 ;  /* 0x0000009683987223 */ /* 0x040fe4000001080f */
[----:B------:R-:W-:Y:S02]  /*61f0*/  FFMA.FTZ R151, R131, R151, R154 ;  /* 0x0000009783977223 */ /* 0x000fe4000001009a */
[----:B------:R-:W-:Y:S01]  /*6200*/  FMUL.FTZ R15, R130, R148 ;  /* 0x00000094820f7220 */ /* 0x000fe20000410000 */
[----:B------:R-:W-:Y:S01]  /*6210*/  FSEL R133, R14, RZ, !P0 ;  /* 0x000000ff0e857208 */ /* 0x000fe20004000000 */
[----:B------:R-:W-:Y:S01]  /*6220*/  FADD.FTZ R147, R132, R151 ;  /* 0x0000009784937221 */ /* 0x000fe20000010000 */
[----:B------:R-:W-:Y:S01]  /*6230*/  FSEL R141, R141, RZ, !P4 ;  /* 0x000000ff8d8d7208 */ /* 0x000fe20006000000 */
[-C--:B------:R-:W-:Y:S01]  /*6240*/  FFMA.FTZ R150, R131, R146.reuse, -R15 ;  /* 0x0000009283967223 */ /* 0x080fe2000001080f */
[----:B------:R-:W-:Y:S01]  /*6250*/  FSEL R136, R136, 1, !P4 ;  /* 0x3f80000088887808 */ /* 0x000fe20006000000 */
[----:B------:R-:W-:Y:S01]  /*6260*/  FMUL.FTZ R146, R130, R146 ;  /* 0x0000009282927220 */ /* 0x000fe20000410000 */
[----:B--2---:R-:W-:Y:S01]  /*6270*/  HADD2.F32 R18, -RZ, R18.H0_H0 ;  /* 0x20000012ff127230 */ /* 0x004fe20000004100 */
[----:B------:R-:W-:Y:S01]  /*6280*/  FADD.FTZ R152, R133, R152 ;  /* 0x0000009885987221 */ /* 0x000fe20000010000 */
[----:B------:R-:W0:Y:S01]  /*6290*/  LDS.U16 R14, [R4+0x30] ;  /* 0x00003000040e7984 */ /* 0x000e220000000400 */
[----:B------:R-:W-:-:S02]  /*62a0*/  FMUL.FTZ R149, R141, R147 ;  /* 0x000000938d957220 */ /* 0x000fc40000410000 */
[----:B------:R-:W-:Y:S01]  /*62b0*/  FFMA.FTZ R151, R131, R148, R146 ;  /* 0x0000009483977223 */ /* 0x000fe20000010092 */
[----:B------:R-:W1:Y:S01]  /*62c0*/  LDS.U16 R15, [R4+0x32] ;  /* 0x00003200040f7984 */ /* 0x000e620000000400 */
[CC--:B------:R-:W-:Y:S01]  /*62d0*/  FMUL.FTZ R154, R141.reuse, R152.reuse ;  /* 0x000000988d9a7220 */ /* 0x0c0fe20000410000 */
[----:B---3--:R-:W-:Y:S01]  /*62e0*/  HADD2.F32 R146, -RZ, R19.H0_H0 ;  /* 0x20000013ff927230 */ /* 0x008fe20000004100 */
[----:B------:R-:W-:Y:S01]  /*62f0*/  FFMA.FTZ R153, R136, R152, -R149 ;  /* 0x0000009888997223 */ /* 0x000fe20000010895 */
[----:B------:R-:W-:Y:S01]  /*6300*/  FSEL R144, R144, RZ, !P6 ;  /* 0x000000ff90907208 */ /* 0x000fe20007000000 */
[----:B------:R-:W-:Y:S01]  /*6310*/  FMUL.FTZ R149, R141, R151 ;  /* 0x000000978d957220 */ /* 0x000fe20000410000 */
[----:B----4-:R-:W-:Y:S01]  /*6320*/  HADD2.F32 R148, -RZ, R21.H0_H0 ;  /* 0x20000015ff947230 */ /* 0x010fe20000004100 */
[C---:B------:R-:W-:Y:S01]  /*6330*/  FFMA.FTZ R154, R136.reuse, R147, R154 ;  /* 0x00000093889a7223 */ /* 0x040fe2000001009a */
[----:B-----5:R-:W-:Y:S01]  /*6340*/  HADD2.F32 R20, -RZ, R20.H0_H0 ;  /* 0x20000014ff147230 */ /* 0x020fe20000004100 */
[----:B------:R-:W-:Y:S01]  /*6350*/  FMUL.FTZ R147, R91, R18 ;  /* 0x000000125b937220 */ /* 0x000fe20000410000 */
[----:B------:R-:W2:Y:S01]  /*6360*/  LDS.U16 R19, [R4+0x36] ;  /* 0x0000360004137984 */ /* 0x000ea20000000400 */
[----:B------:R-:W-:-:S02]  /*6370*/  FFMA.FTZ R156, R136, R150, -R149 ;  /* 0x00000096889c7223 */ /* 0x000fc40000010895 */
[----:B------:R-:W-:Y:S01]  /*6380*/  FMUL.FTZ R149, R91, R146 ;  /* 0x000000925b957220 */ /* 0x000fe20000410000 */
[----:B------:R-:W-:Y:S01]  /*6390*/  FSEL R146, R147, RZ, !P4 ;  /* 0x000000ff93927208 */ /* 0x000fe20006000000 */
[----:B------:R-:W3:Y:S03]  /*63a0*/  LDS.U16 R18, [R4+0x34] ;  /* 0x0000340004127984 */ /* 0x000ee60000000400 */
[----:B------:R-:W-:Y:S01]  /*63b0*/  FSEL R147, R149, RZ, !P4 ;  /* 0x000000ff95937208 */ /* 0x000fe20006000000 */
[----:B------:R-:W-:Y:S02]  /*63c0*/  FADD.FTZ R153, R146, R153 ;  /* 0x0000009992997221 */ /* 0x000fe40000010000 */
[----:B------:R-:W-:Y:S01]  /*63d0*/  FMUL.FTZ R150, R141, R150 ;  /* 0x000000968d967220 */ /* 0x000fe20000410000 */
[----:B------:R-:W-:Y:S01]  /*63e0*/  FSEL R145, R145, 1, !P6 ;  /* 0x3f80000091917808 */ /* 0x000fe20007000000 */
[----:B------:R-:W-:-:S02]  /*63f0*/  FADD.FTZ R154, R147, R154 ;  /* 0x0000009a939a7221 */ /* 0x000fc40000010000 */
[C---:B------:R-:W-:Y:S02]  /*6400*/  FMUL.FTZ R148, R93.reuse, R148 ;  /* 0x000000945d947220 */ /* 0x040fe40000410000 */
[----:B------:R-:W-:Y:S02]  /*6410*/  FMUL.FTZ R20, R93, R20 ;  /* 0x000000145d147220 */ /* 0x000fe40000410000 */
[----:B------:R-:W-:Y:S02]  /*6420*/  FMUL.FTZ R149, R144, R153 ;  /* 0x0000009990957220 */ /* 0x000fe40000410000 */
[----:B------:R-:W-:Y:S02]  /*6430*/  FFMA.FTZ R21, R136, R151, R150 ;  /* 0x0000009788157223 */ /* 0x000fe40000010096 */
[-C--:B------:R-:W-:Y:S01]  /*6440*/  FMUL.FTZ R150, R144, R154.reuse ;  /* 0x0000009a90967220 */ /* 0x080fe20000410000 */
[----:B------:R-:W-:Y:S01]  /*6450*/  FSEL R148, R148, RZ, !P6 ;  /* 0x000000ff94947208 */ /* 0x000fe20007000000 */
[C---:B------:R-:W-:Y:S01]  /*6460*/  FFMA.FTZ R151, R145.reuse, R154, R149 ;  /* 0x0000009a91977223 */ /* 0x040fe20000010095 */
[----:B------:R-:W-:Y:S01]  /*6470*/  FSEL R149, R20, RZ, !P6 ;  /* 0x000000ff14957208 */ /* 0x000fe20007000000 */
[----:B------:R-:W-:Y:S01]  /*6480*/  FFMA.FTZ R20, R145, R153, -R150 ;  /* 0x0000009991147223 */ /* 0x000fe20000010896 */
[----:B------:R-:W-:-:S02]  /*6490*/  FSEL R150, R13, RZ, !P5 ;  /* 0x000000ff0d967208 */ /* 0x000fc40006800000 */
[----:B------:R-:W4:Y:S01]  /*64a0*/  LDS.U16 R13, [R4+0x38] ;  /* 0x00003800040d7984 */ /* 0x000f220000000400 */
[----:B------:R-:W-:Y:S01]  /*64b0*/  FADD.FTZ R153, R148, R151 ;  /* 0x0000009794997221 */ /* 0x000fe20000010000 */
[----:B------:R-:W-:Y:S02]  /*64c0*/  FSEL R151, R11, 1, !P5 ;  /* 0x3f8000000b977808 */ /* 0x000fe40006800000 */
[----:B------:R-:W5:Y:S01]  /*64d0*/  LDS.U16 R11, [R4+0x3a] ;  /* 0x00003a00040b7984 */ /* 0x000f620000000400 */
[----:B------:R-:W-:Y:S02]  /*64e0*/  FADD.FTZ R152, R149, R20 ;  /* 0x0000001495987221 */ /* 0x000fe40000010000 */
[CC--:B------:R-:W-:Y:S02]  /*64f0*/  FMUL.FTZ R154, R150.reuse, R153.reuse ;  /* 0x00000099969a7220 */ /* 0x0c0fe40000410000 */
[-C--:B------:R-:W-:Y:S01]  /*6500*/  FMUL.FTZ R160, R150, R152.reuse ;  /* 0x0000009896a07220 */ /* 0x080fe20000410000 */
[----:B0-----:R-:W-:Y:S01]  /*6510*/  HADD2.F32 R14, -RZ, R14.H0_H0 ;  /* 0x2000000eff0e7230 */ /* 0x001fe20000004100 */
[C---:B------:R-:W-:Y:S01]  /*6520*/  FFMA.FTZ R158, R151.reuse, R152, -R154 ;  /* 0x00000098979e7223 */ /* 0x040fe2000001089a */
[----:B------:R-:W-:Y:S01]  /*6530*/  FSEL R152, R12, RZ, !P3 ;  /* 0x000000ff0c987208 */ /* 0x000fe20005800000 */
[----:B------:R-:W-:Y:S01]  /*6540*/  FFMA.FTZ R157, R151, R153, R160 ;  /* 0x00000099979d7223 */ /* 0x000fe200000100a0 */
[----:B------:R-:W-:Y:S01]  /*6550*/  FSEL R153, R9, 1, !P3 ;  /* 0x3f80000009997808 */ /* 0x000fe20005800000 */
[----:B------:R-:W0:Y:S01]  /*6560*/  LDS.U16 R12, [R4+0x3e] ;  /* 0x00003e00040c7984 */ /* 0x000e220000000400 */
[----:B-1----:R-:W-:Y:S01]  /*6570*/  HADD2.F32 R20, -RZ, R15.H0_H0 ;  /* 0x2000000fff147230 */ /* 0x002fe20000004100 */
[----:B------:R-:W-:-:S02]  /*6580*/  FMUL.FTZ R14, R95, R14 ;  /* 0x0000000e5f0e7220 */ /* 0x000fc40000410000 */
[----:B------:R1:W0:Y:S01]  /*6590*/  LDS.U16 R9, [R4+0x3c] ;  /* 0x00003c0004097984 */ /* 0x0002220000000400 */
[-C--:B------:R-:W-:Y:S02]  /*65a0*/  FMUL.FTZ R15, R144, R21.reuse ;  /* 0x00000015900f7220 */ /* 0x080fe40000410000 */
[----:B------:R-:W-:Y:S01]  /*65b0*/  FMUL.FTZ R20, R95, R20 ;  /* 0x000000145f147220 */ /* 0x000fe20000410000 */
[----:B------:R-:W-:Y:S01]  /*65c0*/  FSEL R155, R14, RZ, !P5 ;  /* 0x000000ff0e9b7208 */ /* 0x000fe20006800000 */
[-C--:B------:R-:W-:Y:S01]  /*65d0*/  FFMA.FTZ R15, R145, R156.reuse, -R15 ;  /* 0x0000009c910f7223 */ /* 0x080fe2000001080f */
[----:B--2---:R-:W-:Y:S01]  /*65e0*/  HADD2.F32 R14, -RZ, R19.H0_H0 ;  /* 0x20000013ff0e7230 */ /* 0x004fe20000004100 */
[----:B------:R-:W-:Y:S01]  /*65f0*/  FMUL.FTZ R156, R144, R156 ;  /* 0x0000009c909c7220 */ /* 0x000fe20000410000 */
[----:B------:R-:W-:Y:S01]  /*6600*/  FSEL R154, R20, RZ, !P5 ;  /* 0x000000ff149a7208 */ /* 0x000fe20006800000 */
[----:B------:R-:W-:Y:S01]  /*6610*/  FADD.FTZ R158, R155, R158 ;  /* 0x0000009e9b9e7221 */ /* 0x000fe20000010000 */
[----:B---3--:R-:W-:Y:S01]  /*6620*/  HADD2.F32 R18, -RZ, R18.H0_H0 ;  /* 0x20000012ff127230 */ /* 0x008fe20000004100 */
[----:B------:R-:W-:-:S02]  /*6630*/  FFMA.FTZ R21, R145, R21, R156 ;  /* 0x0000001591157223 */ /* 0x000fc4000001009c */
[----:B------:R-:W-:Y:S02]  /*6640*/  FADD.FTZ R157, R154, R157 ;  /* 0x0000009d9a9d7221 */ /* 0x000fe40000010000 */
[----:B------:R-:W-:Y:S02]  /*6650*/  FMUL.FTZ R20, R152, R158 ;  /* 0x0000009e98147220 */ /* 0x000fe40000410000 */
[C---:B------:R-:W-:Y:S02]  /*6660*/  FMUL.FTZ R14, R97.reuse, R14 ;  /* 0x0000000e610e7220 */ /* 0x040fe40000410000 */
[----:B-1----:R-:W-:Y:S02]  /*6670*/  FMUL.FTZ R4, R150, R21 ;  /* 0x0000001596047220 */ /* 0x002fe40000410000 */
[----:B------:R-:W-:Y:S01]  /*6680*/  FMUL.FTZ R19, R152, R157 ;  /* 0x0000009d98137220 */ /* 0x000fe20000410000 */
[----:B------:R-:W-:Y:S01]  /*6690*/  FSEL R156, R14, RZ, !P3 ;  /* 0x000000ff0e9c7208 */ /* 0x000fe20005800000 */
[----:B------:R-:W-:-:S02]  /*66a0*/  FMUL.FTZ R18, R97, R18 ;  /* 0x0000001261127220 */ /* 0x000fc40000410000 */
[----:B------:R-:W-:Y:S01]  /*66b0*/  FFMA.FTZ R161, R153, R157, R20 ;  /* 0x0000009d99a17223 */ /* 0x000fe20000010014 */
[----:B------:R-:W-:Y:S01]  /*66c0*/  FSEL R157, R7, RZ, !P2 ;  /* 0x000000ff079d7208 */ /* 0x000fe20005000000 */
[-C--:B------:R-:W-:Y:S01]  /*66d0*/  FFMA.FTZ R7, R151, R15.reuse, -R4 ;  /* 0x0000000f97077223 */ /* 0x080fe20000010804 */
[----:B----4-:R-:W-:Y:S01]  /*66e0*/  HADD2.F32 R4, -RZ, R13.H0_H0 ;  /* 0x2000000dff047230 */ /* 0x010fe20000004100 */
[----:B------:R-:W-:Y:S02]  /*66f0*/  FMUL.FTZ R14, R150, R15 ;  /* 0x0000000f960e7220 */ /* 0x000fe40000410000 */
[----:B------:R-:W-:Y:S01]  /*6700*/  FFMA.FTZ R19, R153, R158, -R19 ;  /* 0x0000009e99137223 */ /* 0x000fe20000010813 */
[----:B------:R-:W-:Y:S01]  /*6710*/  FSEL R158, R18, RZ, !P3 ;  /* 0x000000ff129e7208 */ /* 0x000fe20005800000 */
[----:B------:R-:W-:Y:S02]  /*6720*/  FADD.FTZ R20, R156, R161 ;  /* 0x000000a19c147221 */ /* 0x000fe40000010000 */
[----:B------:R-:W-:Y:S01]  /*6730*/  FFMA.FTZ R21, R151, R21, R14 ;  /* 0x0000001597157223 */ /* 0x000fe2000001000e */
[----:B-----5:R-:W-:Y:S01]  /*6740*/  HADD2.F32 R14, -RZ, R11.H0_H0 ;  /* 0x2000000bff0e7230 */ /* 0x020fe20000004100 */
[----:B------:R-:W-:Y:S01]  /*6750*/  FMUL.FTZ R4, R99, R4 ;  /* 0x0000000463047220 */ /* 0x000fe20000410000 */
[----:B------:R-:W-:Y:S01]  /*6760*/  FSEL R159, R5, 1, !P2 ;  /* 0x3f800000059f7808 */ /* 0x000fe20005000000 */
[----:B------:R-:W-:-:S02]  /*6770*/  FADD.FTZ R18, R158, R19 ;  /* 0x000000139e127221 */ /* 0x000fc40000010000 */
[----:B------:R-:W-:Y:S01]  /*6780*/  FMUL.FTZ R5, R157, R20 ;  /* 0x000000149d057220 */ /* 0x000fe20000410000 */
[----:B------:R-:W-:Y:S01]  /*6790*/  FSEL R161, R4, RZ, !P2 ;  /* 0x000000ff04a17208 */ /* 0x000fe20005000000 */
[----:B------:R-:W-:Y:S02]  /*67a0*/  FMUL.FTZ R14, R99, R14 ;  /* 0x0000000e630e7220 */ /* 0x000fe40000410000 */
[-C--:B------:R-:W-:Y:S02]  /*67b0*/  FMUL.FTZ R13, R157, R18.reuse ;  /* 0x000000129d0d7220 */ /* 0x080fe40000410000 */
[C---:B------:R-:W-:Y:S01]  /*67c0*/  FFMA.FTZ R164, R159.reuse, R18, -R5 ;  /* 0x000000129fa47223 */ /* 0x040fe20000010805 */
[----:B------:R-:W-:Y:S01]  /*67d0*/  FSEL R160, R8, RZ, !P1 ;  /* 0x000000ff08a07208 */ /* 0x000fe20004800000 */
[----:B------:R-:W-:Y:S01]  /*67e0*/  FMUL.FTZ R18, R152, R21 ;  /* 0x0000001598127220 */ /* 0x000fe20000410000 */
[----:B------:R-:W-:Y:S01]  /*67f0*/  FSEL R163, R14, RZ, !P2 ;  /* 0x000000ff0ea37208 */ /* 0x000fe20005000000 */
[----:B------:R-:W-:-:S02]  /*6800*/  FFMA.FTZ R20, R159, R20, R13 ;  /* 0x000000149f147223 */ /* 0x000fc4000001000d */
[----:B------:R-:W-:Y:S01]  /*6810*/  FADD.FTZ R11, R161, R164 ;  /* 0x000000a4a10b7221 */ /* 0x000fe20000010000 */
[----:B0-----:R-:W-:Y:S01]  /*6820*/  HADD2.F32 R5, -RZ, R12.H0_H0 ;  /* 0x2000000cff057230 */ /* 0x001fe20000004100 */
[----:B------:R-:W-:Y:S01]  /*6830*/  FSEL R162, R6, 1, !P1 ;  /* 0x3f80000006a27808 */ /* 0x000fe20004800000 */
[----:B------:R-:W-:Y:S01]  /*6840*/  HADD2.F32 R9, -RZ, R9.H0_H0 ;  /* 0x20000009ff097230 */ /* 0x000fe20000004100 */
[-C--:B------:R-:W-:Y:S02]  /*6850*/  FFMA.FTZ R18, R153, R7.reuse, -R18 ;  /* 0x0000000799127223 */ /* 0x080fe40000010812 */
[----:B------:R-:W-:Y:S02]  /*6860*/  FMUL.FTZ R4, R152, R7 ;  /* 0x0000000798047220 */ /* 0x000fe40000410000 */
[----:B------:R-:W-:Y:S02]  /*6870*/  FADD.FTZ R7, R163, R20 ;  /* 0x00000014a3077221 */ /* 0x000fe40000010000 */
[----:B------:R-:W-:-:S02]  /*6880*/  FMUL.FTZ R6, R160, R11 ;  /* 0x0000000ba0067220 */ /* 0x000fc40000410000 */
[C---:B------:R-:W-:Y:S02]  /*6890*/  FMUL.FTZ R5, R100.reuse, R5 ;  /* 0x0000000564057220 */ /* 0x040fe40000410000 */
[----:B------:R-:W-:Y:S02]  /*68a0*/  FMUL.FTZ R9, R100, R9 ;  /* 0x0000000964097220 */ /* 0x000fe40000410000 */
[-C--:B------:R-:W-:Y:S02]  /*68b0*/  FFMA.FTZ R13, R162, R7.reuse, R6 ;  /* 0x00000007a20d7223 */ /* 0x080fe40000010006 */
[----:B------:R-:W-:Y:S01]  /*68c0*/  FMUL.FTZ R7, R160, R7 ;  /* 0x00000007a0077220 */ /* 0x000fe20000410000 */
[----:B------:R-:W-:Y:S01]  /*68d0*/  FSEL R164, R5, RZ, !P1 ;  /* 0x000000ff05a47208 */ /* 0x000fe20004800000 */
[----:B------:R-:W-:Y:S01]  /*68e0*/  FFMA.FTZ R4, R153, R21, R4 ;  /* 0x0000001599047223 */ /* 0x000fe20000010004 */
[----:B------:R-:W-:Y:S01]  /*68f0*/  FSEL R165, R9, RZ, !P1 ;  /* 0x000000ff09a57208 */ /* 0x000fe20004800000 */
[----:B------:R-:W-:-:S02]  /*6900*/  FMUL.FTZ R6, R157, R18 ;  /* 0x000000129d067220 */ /* 0x000fc40000410000 */
[----:B------:R-:W-:Y:S02]  /*6910*/  FFMA.FTZ R8, R162, R11, -R7 ;  /* 0x0000000ba2087223 */ /* 0x000fe40000010807 */
[-C--:B------:R-:W-:Y:S02]  /*6920*/  FFMA.FTZ R9, R159, R4.reuse, R6 ;  /* 0x000000049f097223 */ /* 0x080fe40000010006 */
[----:B------:R-:W-:Y:S02]  /*6930*/  FMUL.FTZ R5, R157, R4 ;  /* 0x000000049d057220 */ /* 0x000fe40000410000 */
[----:B------:R-:W-:Y:S02]  /*6940*/  FADD.FTZ R7, R164, R13 ;  /* 0x0000000da4077221 */ /* 0x000fe40000010000 */
[----:B------:R-:W-:Y:S02]  /*6950*/  FADD.FTZ R6, R165, R8 ;  /* 0x00000008a5067221 */ /* 0x000fe40000010000 */
[----:B------:R-:W-:Y:S01]  /*6960*/  FFMA.FTZ R5, R159, R18, -R5 ;  /* 0x000000129f057223 */ /* 0x000fe20000010805 */
[----:B------:R-:W0:Y:S01]  /*6970*/  SHFL.UP PT, R13, R7, 0x1, RZ ;  /* 0x04200000070d7989 */ /* 0x000e2200000e00ff */
[----:B------:R-:W-:-:S03]  /*6980*/  FMUL.FTZ R4, R160, R9 ;  /* 0x00000009a0047220 */ /* 0x000fc60000410000 */
[----:B------:R-:W1:Y:S01]  /*6990*/  SHFL.UP PT, R12, R6, 0x1, RZ ;  /* 0x04200000060c7989 */ /* 0x000e6200000e00ff */
[-C--:B------:R-:W-:Y:S02]  /*69a0*/  FFMA.FTZ R4, R162, R5.reuse, -R4 ;  /* 0x00000005a2047223 */ /* 0x080fe40000010804 */
[----:B------:R-:W-:-:S04]  /*69b0*/  FMUL.FTZ R5, R160, R5 ;  /* 0x00000005a0057220 */ /* 0x000fc80000410000 */
[----:B------:R-:W-:Y:S01]  /*69c0*/  FFMA.FTZ R5, R162, R9, R5 ;  /* 0x00000009a2057223 */ /* 0x000fe20000010005 */
        /* <DEDUP_REMOVED lines=11> */
[----:B---3--:R-:W-:-:S03]  /*6a80*/  FMUL.FTZ R12, R5, R8 ;  /* 0x00000008050c7220 */ /* 0x008fc60000410000 */
[----:B------:R-:W1:Y:S01]  /*6a90*/  SHFL.UP PT, R15, R7, 0x2, RZ ;  /* 0x04400000070f7989 */ /* 0x000e6200000e00ff */
[C---:B------:R-:W-:Y:S02]  /*6aa0*/  FFMA.FTZ R14, R4.reuse, R8, R9 ;  /* 0x00000008040e7223 */ /* 0x040fe40000010009 */
[----:B------:R-:W-:Y:S02]  /*6ab0*/  IMAD R19, R23, c[0x0][0x1b8], RZ ;  /* 0x00006e0017137a24 */ /* 0x000fe400078e02ff */
[----:B------:R-:W-:Y:S01]  /*6ac0*/  @P0 FFMA.FTZ R4, R4, R11, -R12 ;  /* 0x0000000b04040223 */ /* 0x000fe2000001080c */
[----:B------:R-:W-:Y:S01]  /*6ad0*/  FSEL R14, R5, R14, !P0 ;  /* 0x0000000e050e7208 */ /* 0x000fe20004000000 */
[----:B------:R-:W-:-:S03]  /*6ae0*/  IMAD.WIDE.U32 R8, R0, c[0x0][0x1b8], RZ ;  /* 0x00006e0000087a25 */ /* 0x000fc600078e00ff */
[----:B------:R-:W2:Y:S01]  /*6af0*/  SHFL.UP PT, R5, R4, 0x2, RZ ;  /* 0x0440000004057989 */ /* 0x000ea200000e00ff */
[----:B------:R-:W-:Y:S02]  /*6b00*/  IMAD R19, R0, c[0x0][0x1bc], R19 ;  /* 0x00006f0000137a24 */ /* 0x000fe400078e0213 */
[----:B------:R-:W-:Y:S01]  /*6b10*/  IMAD R10, R10, c[0x0][0x1c0], RZ ;  /* 0x000070000a0a7a24 */ /* 0x000fe200078e02ff */
[----:B------:R-:W3:Y:S02]  /*6b20*/  SHFL.UP PT, R11, R14, 0x2, RZ ;  /* 0x044000000e0b7989 */ /* 0x000ee400000e00ff */
[----:B------:R-:W-:Y:S01]  /*6b30*/  IADD3 R9, R9, R19, RZ ;  /* 0x0000001309097210 */ /* 0x000fe20007ffe0ff */
[----:B------:R-:W-:Y:S01]  /*6b40*/  IMAD R19, R101, c[0x0][0x1c4], R10 ;  /* 0x0000710065137a24 */ /* 0x000fe200078e020a */
[----:B------:R-:W-:-:S03]  /*6b50*/  ISETP.GE.AND P0, PT, R28, 0x2, PT ;  /* 0x000000021c00780c */ /* 0x000fc60003f06270 */
[----:B------:R-:W-:-:S04]  /*6b60*/  IMAD.WIDE.U32 R8, R101, c[0x0][0x1c0], R8 ;  /* 0x0000700065087a25 */ /* 0x000fc800078e0008 */
[C---:B0-----:R-:W-:Y:S01]  /*6b70*/  FMUL.FTZ R10, R14.reuse, R13 ;  /* 0x0000000d0e0a7220 */ /* 0x041fe20000410000 */
[----:B------:R-:W-:Y:S01]  /*6b80*/  IADD3 R19, R9, R19, RZ ;  /* 0x0000001309137210 */ /* 0x000fe20007ffe0ff */
[-C--:B-1----:R-:W-:Y:S02]  /*6b90*/  FMUL.FTZ R9, R14, R15.reuse ;  /* 0x0000000f0e097220 */ /* 0x082fe40000410000 */
[C---:B------:R-:W-:Y:S02]  /*6ba0*/  FFMA.FTZ R10, R4.reuse, R15, R10 ;  /* 0x0000000f040a7223 */ /* 0x040fe4000001000a */
[----:B------:R-:W-:Y:S01]  /*6bb0*/  FFMA.FTZ R9, R4, R13, -R9 ;  /* 0x0000000d04097223 */ /* 0x000fe20000010809 */
[----:B------:R-:W-:Y:S01]  /*6bc0*/  LEA R18, P1, R8, c[0x0][0x230], 0x3 ;  /* 0x00008c0008127a11 */ /* 0x000fe200078218ff */
[----:B------:R-:W-:Y:S02]  /*6bd0*/  @P0 FADD.FTZ R7, R7, R10 ;  /* 0x0000000a07070221 */ /* 0x000fe40000010000 */
[----:B------:R-:W-:-:S02]  /*6be0*/  @P0 FADD.FTZ R6, R6, R9 ;  /* 0x0000000906060221 */ /* 0x000fc40000010000 */
[----:B--2---:R-:W-:Y:S01]  /*6bf0*/  FMUL.FTZ R9, R14, R5 ;  /* 0x000000050e097220 */ /* 0x004fe20000410000 */
[----:B------:R-:W-:Y:S01]  /*6c00*/  LEA.HI.X R19, R8, c[0x0][0x234], R19, 0x3, P1 ;  /* 0x00008d0008137a11 */ /* 0x000fe200008f1c13 */
[----:B------:R-:W0:Y:S01]  /*6c10*/  SHFL.UP PT, R12, R7, 0x4, RZ ;  /* 0x04800000070c7989 */ /* 0x000e2200000e00ff */
[-C--:B---3--:R-:W-:Y:S02]  /*6c20*/  FMUL.FTZ R8, R14, R11.reuse ;  /* 0x0000000b0e087220 */ /* 0x088fe40000410000 */
[C---:B------:R-:W-:Y:S01]  /*6c30*/  FFMA.FTZ R9, R4.reuse, R11, R9 ;  /* 0x0000000b04097223 */ /* 0x040fe20000010009 */
[----:B------:R-:W1:Y:S01]  /*6c40*/  SHFL.UP PT, R10, R6, 0x4, RZ ;  /* 0x04800000060a7989 */ /* 0x000e6200000e00ff */
[----:B------:R-:W-:-:S03]  /*6c50*/  @P0 FFMA.FTZ R4, R4, R5, -R8 ;  /* 0x0000000504040223 */ /* 0x000fc60000010808 */
[----:B------:R-:W-:Y:S01]  /*6c60*/  FSEL R9, R14, R9, !P0 ;  /* 0x000000090e097208 */ /* 0x000fe20004000000 */
[----:B------:R-:W2:Y:S04]  /*6c70*/  LDG.E.64 R18, [R18.64] ;  /* 0x0000000412127981 */ /* 0x000ea8000c1e1b00 */
[----:B------:R-:W3:Y:S04]  /*6c80*/  SHFL.UP PT, R5, R4, 0x4, RZ ;  /* 0x0480000004057989 */ /* 0x000ee800000e00ff */
[----:B------:R-:W4:Y:S01]  /*6c90*/  SHFL.UP PT, R8, R9, 0x4, RZ ;  /* 0x0480000009087989 */ /* 0x000f2200000e00ff */
[----:B------:R-:W-:Y:S01]  /*6ca0*/  ISETP.GE.AND P0, PT, R28, 0x4, PT ;  /* 0x000000041c00780c */ /* 0x000fe20003f06270 */
[----:B0-----:R-:W-:-:S02]  /*6cb0*/  FMUL.FTZ R11, R9, R12 ;  /* 0x0000000c090b7220 */ /* 0x001fc40000410000 */
[-C--:B-1----:R-:W-:Y:S02]  /*6cc0*/  FMUL.FTZ R13, R9, R10.reuse ;  /* 0x0000000a090d7220 */ /* 0x082fe40000410000 */
[C---:B------:R-:W-:Y:S02]  /*6cd0*/  FFMA.FTZ R11, R4.reuse, R10, -R11 ;  /* 0x0000000a040b7223 */ /* 0x040fe4000001080b */
[----:B------:R-:W-:-:S06]  /*6ce0*/  FFMA.FTZ R12, R4, R12, R13 ;  /* 0x0000000c040c7223 */ /* 0x000fcc000001000d */
[----:B------:R-:W-:Y:S02]  /*6cf0*/  @P0 FADD.FTZ R6, R6, R11 ;  /* 0x0000000b06060221 */ /* 0x000fe40000010000 */
[----:B------:R-:W-:Y:S02]  /*6d00*/  @P0 FADD.FTZ R7, R7, R12 ;  /* 0x0000000c07070221 */ /* 0x000fe40000010000 */
[CC--:B---3--:R-:W-:Y:S02]  /*6d10*/  FMUL.FTZ R11, R9.reuse, R5.reuse ;  /* 0x00000005090b7220 */ /* 0x0c8fe40000410000 */
[CC--:B----4-:R-:W-:Y:S01]  /*6d20*/  FMUL.FTZ R10, R9.reuse, R8.reuse ;  /* 0x00000008090a7220 */ /* 0x0d0fe20000410000 */
[----:B------:R-:W0:Y:S01]  /*6d30*/  SHFL.UP PT, R15, R7, 0x8, RZ ;  /* 0x05000000070f7989 */ /* 0x000e2200000e00ff */
        /* <DEDUP_REMOVED lines=10> */
[----:B---3--:R-:W-:Y:S02]  /*6de0*/  FMUL.FTZ R10, R8, R5 ;  /* 0x00000005080a7220 */ /* 0x008fe40000410000 */
[C---:B------:R-:W-:Y:S02]  /*6df0*/  FFMA.FTZ R12, R4.reuse, R15, R11 ;  /* 0x0000000f040c7223 */ /* 0x040fe4000001000b */
[-C--:B----4-:R-:W-:Y:S02]  /*6e00*/  FFMA.FTZ R11, R4, R9.reuse, R10 ;  /* 0x00000009040b7223 */ /* 0x090fe4000001000a */
[----:B------:R-:W-:Y:S02]  /*6e10*/  FMUL.FTZ R9, R8, R9 ;  /* 0x0000000908097220 */ /* 0x000fe40000410000 */
[----:B------:R-:W-:Y:S02]  /*6e20*/  @P1 FADD.FTZ R7, R7, R12 ;  /* 0x0000000c07071221 */ /* 0x000fe40000010000 */
[----:B------:R-:W-:-:S02]  /*6e30*/  @P1 FFMA.FTZ R4, R4, R5, -R9 ;  /* 0x0000000504041223 */ /* 0x000fc40000010809 */
[----:B------:R-:W-:Y:S01]  /*6e40*/  @P1 FADD.FTZ R6, R6, R13 ;  /* 0x0000000d06061221 */ /* 0x000fe20000010000 */
[----:B------:R-:W0:Y:S01]  /*6e50*/  SHFL.UP PT, R10, R7, 0x10, RZ ;  /* 0x06000000070a7989 */ /* 0x000e2200000e00ff */
[----:B------:R-:W-:Y:S02]  /*6e60*/  FSEL R11, R8, R11, !P1 ;  /* 0x0000000b080b7208 */ /* 0x000fe40004800000 */
[----:B------:R-:W-:Y:S01]  /*6e70*/  ISETP.NE.AND P0, PT, R26, RZ, PT ;  /* 0x000000ff1a00720c */ /* 0x000fe20003f05270 */
[----:B------:R-:W1:Y:S04]  /*6e80*/  SHFL.UP PT, R5, R4, 0x10, RZ ;  /* 0x0600000004057989 */ /* 0x000e6800000e00ff */
[----:B------:R-:W3:Y:S01]  /*6e90*/  SHFL.UP PT, R9, R6, 0x10, RZ ;  /* 0x0600000006097989 */ /* 0x000ee200000e00ff */
[----:B------:R-:W-:-:S03]  /*6ea0*/  ISETP.EQ.OR P0, PT, R31, RZ, P0 ;  /* 0x000000ff1f00720c */ /* 0x000fc60000702670 */
[----:B------:R-:W4:Y:S01]  /*6eb0*/  SHFL.UP PT, R8, R11, 0x10, RZ ;  /* 0x060000000b087989 */ /* 0x000f2200000e00ff */
[----:B------:R-:W-:Y:S01]  /*6ec0*/  MOV R13, RZ ;  /* 0x000000ff000d7202 */ /* 0x000fe20000000f00 */
[----:B------:R-:W-:Y:S01]  /*6ed0*/  CS2R R14, SRZ ;  /* 0x00000000000e7805 */ /* 0x000fe2000001ff00 */
[----:B------:R-:W-:-:S07]  /*6ee0*/  MOV R12, 0x3f800000 ;  /* 0x3f800000000c7802 */ /* 0x000fce0000000f00 */
[----:B------:R-:W5:Y:S01]  /*6ef0*/  @!P0 LDS.128 R12, [R101.X16+0x880] ;  /* 0x00088000650c8984 */ /* 0x000f62000000cc00 */
[C---:B------:R-:W-:Y:S01]  /*6f00*/  ISETP.GE.AND P0, PT, R28.reuse, 0x10, PT ;  /* 0x000000101c00780c */ /* 0x040fe20003f06270 */
[C---:B0-----:R-:W-:Y:S01]  /*6f10*/  FMUL.FTZ R20, R11.reuse, R10 ;  /* 0x0000000a0b147220 */ /* 0x041fe20000410000 */
[----:B------:R-:W-:Y:S01]  /*6f20*/  ISETP.NE.AND P1, PT, R28, 0x1f, PT ;  /* 0x0000001f1c00780c */ /* 0x000fe20003f25270 */
[C---:B-1----:R-:W-:Y:S02]  /*6f30*/  FMUL.FTZ R21, R11.reuse, R5 ;  /* 0x000000050b157220 */ /* 0x042fe40000410000 */
[CC--:B---3--:R-:W-:Y:S02]  /*6f40*/  FMUL.FTZ R169, R11.reuse, R9.reuse ;  /* 0x000000090ba97220 */ /* 0x0c8fe40000410000 */
[----:B------:R-:W-:Y:S02]  /*6f50*/  FFMA.FTZ R167, R4, R9, -R20 ;  /* 0x0000000904a77223 */ /* 0x000fe40000010814 */
[----:B----4-:R-:W-:-:S02]  /*6f60*/  FMUL.FTZ R9, R11, R8 ;  /* 0x000000080b097220 */ /* 0x010fc40000410000 */
[C---:B------:R-:W-:Y:S02]  /*6f70*/  FFMA.FTZ R8, R4.reuse, R8, R21 ;  /* 0x0000000804087223 */ /* 0x040fe40000010015 */
[C---:B------:R-:W-:Y:S02]  /*6f80*/  FFMA.FTZ R10, R4.reuse, R10, R169 ;  /* 0x0000000a040a7223 */ /* 0x040fe400000100a9 */
[----:B------:R-:W-:Y:S01]  /*6f90*/  @P0 FFMA.FTZ R4, R4, R5, -R9 ;  /* 0x0000000504040223 */ /* 0x000fe20000010809 */
[----:B------:R-:W-:Y:S01]  /*6fa0*/  FSEL R5, R11, R8, !P0 ;  /* 0x000000080b057208 */ /* 0x000fe20004000000 */
[----:B------:R-:W-:Y:S02]  /*6fb0*/  @P0 FADD.FTZ R6, R6, R167 ;  /* 0x000000a706060221 */ /* 0x000fe40000010000 */
        /* <DEDUP_REMOVED lines=28> */
[----:B------:R-:W-:Y:S02]  /*7180*/  FADD.FTZ R102, R105, R102 ;  /* 0x0000006669667221 */ /* 0x000fe40000010000 */
[C---:B------:R-:W-:Y:S02]  /*7190*/  FMUL.FTZ R6, R107.reuse, R20 ;  /* 0x000000146b067220 */ /* 0x040fe40000410000 */
[-C--:B------:R-:W-:Y:S02]  /*71a0*/  FMUL.FTZ R4, R107, R102.reuse ;  /* 0x000000666b047220 */ /* 0x080fe40000410000 */
[C---:B------:R-:W-:Y:S02]  /*71b0*/  FFMA.FTZ R5, R109.reuse, R102, R6 ;  /* 0x000000666d057223 */ /* 0x040fe40000010006 */
[----:B------:R-:W-:-:S02]  /*71c0*/  FFMA.FTZ R109, R109, R20, -R4 ;  /* 0x000000146d6d7223 */ /* 0x000fc40000010804 */
[----:B------:R-:W-:Y:S02]  /*71d0*/  FADD.FTZ R106, R106, R5 ;  /* 0x000000056a6a7221 */ /* 0x000fe40000010000 */
[----:B------:R-:W-:Y:S02]  /*71e0*/  FADD.FTZ R109, R108, R109 ;  /* 0x0000006d6c6d7221 */ /* 0x000fe40000010000 */
[CC--:B------:R-:W-:Y:S02]  /*71f0*/  FMUL.FTZ R4, R112.reuse, R106.reuse ;  /* 0x0000006a70047220 */ /* 0x0c0fe40000410000 */
        /* <DEDUP_REMOVED lines=37> */
[C---:B------:R-:W-:Y:S01]  /*7450*/  FFMA.FTZ R4, R142.reuse, R137, -R5 ;  /* 0x000000898e047223 */ /* 0x040fe20000010805 */
[----:B------:R-:W-:Y:S01]  /*7460*/  ISETP.NE.AND P0, PT, R53, RZ, PT ;  /* 0x000000ff3500720c */ /* 0x000fe20003f05270 */
[----:B------:R-:W-:-:S02]  /*7470*/  FFMA.FTZ R5, R142, R138, R7 ;  /* 0x0000008a8e057223 */ /* 0x000fc40000010007 */
[C---:B------:R-:W-:Y:S02]  /*7480*/  FMUL.FTZ R7, R9.reuse, R15 ;  /* 0x0000000f09077220 */ /* 0x040fe40000410000 */
[----:B------:R-:W-:Y:S02]  /*7490*/  FADD.FTZ R140, R140, R5 ;  /* 0x000000058c8c7221 */ /* 0x000fe40000010000 */
[-C--:B------:R-:W-:Y:S02]  /*74a0*/  FFMA.FTZ R7, R8, R14.reuse, -R7 ;  /* 0x0000000e08077223 */ /* 0x080fe40000010807 */
[C---:B------:R-:W-:Y:S02]  /*74b0*/  FMUL.FTZ R5, R9.reuse, R13 ;  /* 0x0000000d09057220 */ /* 0x040fe40000410000 */
[C---:B------:R-:W-:Y:S02]  /*74c0*/  FMUL.FTZ R14, R9.reuse, R14 ;  /* 0x0000000e090e7220 */ /* 0x040fe40000410000 */
[----:B------:R-:W-:-:S02]  /*74d0*/  FMUL.FTZ R9, R9, R12 ;  /* 0x0000000c09097220 */ /* 0x000fc40000410000 */
[----:B------:R-:W-:Y:S02]  /*74e0*/  FADD.FTZ R139, R139, R4 ;  /* 0x000000048b8b7221 */ /* 0x000fe40000010000 */
[----:B------:R-:W-:Y:S02]  /*74f0*/  FFMA.FTZ R12, R8, R12, -R5 ;  /* 0x0000000c080c7223 */ /* 0x000fe40000010805 */
[----:B------:R-:W-:Y:S02]  /*7500*/  FMUL.FTZ R4, R130, R140 ;  /* 0x0000008c82047220 */ /* 0x000fe40000410000 */
[----:B------:R-:W-:Y:S01]  /*7510*/  FFMA.FTZ R13, R8, R13, R9 ;  /* 0x0000000d080d7223 */ /* 0x000fe20000010009 */
[----:B------:R-:W-:Y:S01]  /*7520*/  BSSY B0, `(.L_x_1593) ;  /* 0x0000018000007945 */ /* 0x000fe20003800000 */
[----:B------:R-:W-:Y:S02]  /*7530*/  FMUL.FTZ R130, R130, R139 ;  /* 0x0000008b82827220 */ /* 0x000fe40000410000 */
[----:B------:R-:W-:-:S02]  /*7540*/  FFMA.FTZ R8, R8, R15, R14 ;  /* 0x0000000f08087223 */ /* 0x000fc4000001000e */
[C---:B------:R-:W-:Y:S02]  /*7550*/  FFMA.FTZ R6, R131.reuse, R139, -R4 ;  /* 0x0000008b83067223 */ /* 0x040fe40000010804 */
[----:B------:R-:W-:Y:S02]  /*7560*/  FADD.FTZ R14, R10, R7 ;  /* 0x000000070a0e7221 */ /* 0x000fe40000010000 */
[----:B------:R-:W-:Y:S02]  /*7570*/  FFMA.FTZ R131, R131, R140, R130 ;  /* 0x0000008c83837223 */ /* 0x000fe40000010082 */
[----:B--2---:R-:W-:Y:S02]  /*7580*/  FMUL.FTZ R7, R19, R102 ;  /* 0x0000006613077220 */ /* 0x004fe40000410000 */
        /* <DEDUP_REMOVED lines=17> */
.L_x_1594:
[----:B------:R-:W-:Y:S05]  /*76a0*/  BSYNC B0 ;  /* 0x0000000000007941 */ /* 0x000fea0003800000 */
.L_x_1593:
[----:B------:R-:W-:Y:S01]  /*76b0*/  FADD.FTZ R8, R133, R6 ;  /* 0x0000000685087221 */ /* 0x000fe20000010000 */
[----:B-1----:R-:W-:Y:S01]  /*76c0*/  IADD3 R101, R101, 0x1, RZ ;  /* 0x0000000165657810 */ /* 0x002fe20007ffe0ff */
[----:B------:R-:W-:Y:S02]  /*76d0*/  FADD.FTZ R132, R132, R131 ;  /* 0x0000008384847221 */ /* 0x000fe40000010000 */
[----:B------:R-:W-:Y:S01]  /*76e0*/  FFMA.FTZ R4, R18, R20, -R7 ;  /* 0x0000001412047223 */ /* 0x000fe20000010807 */
[----:B------:R-:W-:Y:S01]  /*76f0*/  ISETP.GE.AND P0, PT, R101, c[0x0][0x16c], PT ;  /* 0x00005b0065007a0c */ /* 0x000fe20003f06270 */
[C---:B------:R-:W-:Y:S02]  /*7700*/  FMUL.FTZ R5, R141.reuse, R8 ;  /* 0x000000088d057220 */ /* 0x040fe40000410000 */
[----:B------:R-:W-:Y:S02]  /*7710*/  FMUL.FTZ R141, R141, R132 ;  /* 0x000000848d8d7220 */ /* 0x000fe40000410000 */
[----:B------:R-:W-:-:S02]  /*7720*/  FFMA.FTZ R55, R4, 2, R55 ;  /* 0x4000000004377823 */ /* 0x000fc40000010037 */
[C---:B------:R-:W-:Y:S02]  /*7730*/  FFMA.FTZ R4, R136.reuse, R132, R5 ;  /* 0x0000008488047223 */ /* 0x040fe40000010005 */
[----:B------:R-:W-:Y:S02]  /*7740*/  FFMA.FTZ R141, R136, R8, -R141 ;  /* 0x00000008888d7223 */ /* 0x000fe4000001088d */
[----:B------:R-:W-:Y:S02]  /*7750*/  FADD.FTZ R147, R147, R4 ;  /* 0x0000000493937221 */ /* 0x000fe40000010000 */
[----:B------:R-:W-:Y:S02]  /*7760*/  FADD.FTZ R141, R146, R141 ;  /* 0x0000008d928d7221 */ /* 0x000fe40000010000 */
[----:B------:R-:W-:Y:S02]  /*7770*/  FMUL.FTZ R4, R144, R147 ;  /* 0x0000009390047220 */ /* 0x000fe40000410000 */
[----:B------:R-:W-:-:S02]  /*7780*/  FMUL.FTZ R7, R19, R106 ;  /* 0x0000006a13077220 */ /* 0x000fc40000410000 */
[-C--:B------:R-:W-:Y:S02]  /*7790*/  FMUL.FTZ R144, R144, R141.reuse ;  /* 0x0000008d90907220 */ /* 0x080fe40000410000 */
[----:B------:R-:W-:Y:S02]  /*77a0*/  FMUL.FTZ R5, R19, R114 ;  /* 0x0000007213057220 */ /* 0x000fe40000410000 */
[----:B------:R-:W-:Y:S02]  /*77b0*/  FFMA.FTZ R4, R145, R141, -R4 ;  /* 0x0000008d91047223 */ /* 0x000fe40000010804 */
[----:B------:R-:W-:Y:S02]  /*77c0*/  FFMA.FTZ R7, R18, R109, -R7 ;  /* 0x0000006d12077223 */ /* 0x000fe40000010807 */
[----:B------:R-:W-:Y:S02]  /*77d0*/  FMUL.FTZ R9, R19, R110 ;  /* 0x0000006e13097220 */ /* 0x000fe40000410000 */
[----:B------:R-:W-:-:S02]  /*77e0*/  FFMA.FTZ R145, R145, R147, R144 ;  /* 0x0000009391917223 */ /* 0x000fc40000010090 */
[C---:B------:R-:W-:Y:S02]  /*77f0*/  FFMA.FTZ R5, R18.reuse, R116, -R5 ;  /* 0x0000007412057223 */ /* 0x040fe40000010805 */
[----:B------:R-:W-:Y:S02]  /*7800*/  FADD.FTZ R149, R149, R4 ;  /* 0x0000000495957221 */ /* 0x000fe40000010000 */
[----:B------:R-:W-:Y:S02]  /*7810*/  FFMA.FTZ R84, R7, 2, R84 ;  /* 0x4000000007547823 */ /* 0x000fe40000010054 */
[----:B------:R-:W-:Y:S02]  /*7820*/  FFMA.FTZ R6, R18, R104, -R9 ;  /* 0x0000006812067223 */ /* 0x000fe40000010809 */
[----:B------:R-:W-:Y:S02]  /*7830*/  FADD.FTZ R145, R148, R145 ;  /* 0x0000009194917221 */ /* 0x000fe40000010000 */
[----:B------:R-:W-:-:S02]  /*7840*/  FMUL.FTZ R7, R19, R119 ;  /* 0x0000007713077220 */ /* 0x000fc40000410000 */
[----:B------:R-:W-:Y:S02]  /*7850*/  FFMA.FTZ R86, R5, 2, R86 ;  /* 0x4000000005567823 */ /* 0x000fe40000010056 */
[----:B------:R-:W-:Y:S02]  /*7860*/  FMUL.FTZ R5, R19, R124 ;  /* 0x0000007c13057220 */ /* 0x000fe40000410000 */
[----:B------:R-:W-:Y:S02]  /*7870*/  FMUL.FTZ R4, R150, R149 ;  /* 0x0000009596047220 */ /* 0x000fe40000410000 */
[----:B------:R-:W-:Y:S02]  /*7880*/  FFMA.FTZ R57, R6, 2, R57 ;  /* 0x4000000006397823 */ /* 0x000fe40000010039 */
[----:B------:R-:W-:Y:S02]  /*7890*/  FMUL.FTZ R150, R150, R145 ;  /* 0x0000009196967220 */ /* 0x000fe40000410000 */
[----:B------:R-:W-:-:S02]  /*78a0*/  FFMA.FTZ R6, R18, R121, -R7 ;  /* 0x0000007912067223 */ /* 0x000fc40000010807 */
[C---:B------:R-:W-:Y:S02]  /*78b0*/  FFMA.FTZ R7, R18.reuse, R123, -R5 ;  /* 0x0000007b12077223 */ /* 0x040fe40000010805 */
[----:B------:R-:W-:Y:S02]  /*78c0*/  FMUL.FTZ R9, R19, R128 ;  /* 0x0000008013097220 */ /* 0x000fe40000410000 */
[C---:B------:R-:W-:Y:S02]  /*78d0*/  FFMA.FTZ R5, R151.reuse, R145, R4 ;  /* 0x0000009197057223 */ /* 0x040fe40000010004 */
[----:B------:R-:W-:Y:S02]  /*78e0*/  FFMA.FTZ R150, R151, R149, -R150 ;  /* 0x0000009597967223 */ /* 0x000fe40000010896 */
[----:B------:R-:W-:Y:S02]  /*78f0*/  FFMA.FTZ R4, R18, R108, -R9 ;  /* 0x0000006c12047223 */ /* 0x000fe40000010809 */
[----:B------:R-:W-:-:S02]  /*7900*/  FADD.FTZ R11, R154, R5 ;  /* 0x000000059a0b7221 */ /* 0x000fc40000010000 */
[----:B------:R-:W-:Y:S02]  /*7910*/  FADD.FTZ R155, R155, R150 ;  /* 0x000000969b9b7221 */ /* 0x000fe40000010000 */
[----:B------:R-:W-:Y:S02]  /*7920*/  FMUL.FTZ R5, R19, R138 ;  /* 0x0000008a13057220 */ /* 0x000fe40000410000 */
[----:B------:R-:W-:Y:S02]  /*7930*/  FFMA.FTZ R61, R4, 2, R61 ;  /* 0x40000000043d7823 */ /* 0x000fe4000001003d */
[C---:B------:R-:W-:Y:S02]  /*7940*/  FMUL.FTZ R4, R152.reuse, R11 ;  /* 0x0000000b98047220 */ /* 0x040fe40000410000 */
[----:B------:R-:W-:Y:S02]  /*7950*/  FMUL.FTZ R152, R152, R155 ;  /* 0x0000009b98987220 */ /* 0x000fe40000410000 */
[----:B------:R-:W-:-:S02]  /*7960*/  FFMA.FTZ R88, R7, 2, R88 ;  /* 0x4000000007587823 */ /* 0x000fc40000010058 */
[C---:B------:R-:W-:Y:S02]  /*7970*/  FFMA.FTZ R7, R18.reuse, R137, -R5 ;  /* 0x0000008912077223 */ /* 0x040fe40000010805 */
[----:B------:R-:W-:Y:S02]  /*7980*/  FMUL.FTZ R9, R19, R140 ;  /* 0x0000008c13097220 */ /* 0x000fe40000410000 */
[C---:B------:R-:W-:Y:S02]  /*7990*/  FFMA.FTZ R5, R153.reuse, R155, -R4 ;  /* 0x0000009b99057223 */ /* 0x040fe40000010804 */
[----:B------:R-:W-:Y:S02]  /*79a0*/  FFMA.FTZ R153, R153, R11, R152 ;  /* 0x0000000b99997223 */ /* 0x000fe40000010098 */
[----:B------:R-:W-:Y:S02]  /*79b0*/  FFMA.FTZ R4, R18, R139, -R9 ;  /* 0x0000008b12047223 */ /* 0x000fe40000010809 */
[----:B------:R-:W-:-:S02]  /*79c0*/  FADD.FTZ R156, R156, R153 ;  /* 0x000000999c9c7221 */ /* 0x000fc40000010000 */
[----:B------:R-:W-:Y:S02]  /*79d0*/  FFMA.FTZ R63, R4, 2, R63 ;  /* 0x40000000043f7823 */ /* 0x000fe4000001003f */
[----:B------:R-:W-:Y:S02]  /*79e0*/  FADD.FTZ R158, R158, R5 ;  /* 0x000000059e9e7221 */ /* 0x000fe40000010000 */
[C---:B------:R-:W-:Y:S02]  /*79f0*/  FMUL.FTZ R4, R157.reuse, R156 ;  /* 0x0000009c9d047220 */ /* 0x040fe40000410000 */
[----:B------:R-:W-:Y:S02]  /*7a00*/  FFMA.FTZ R59, R6, 2, R59 ;  /* 0x40000000063b7823 */ /* 0x000fe4000001003b */
[-C--:B------:R-:W-:Y:S02]  /*7a10*/  FMUL.FTZ R6, R157, R158.reuse ;  /* 0x0000009e9d067220 */ /* 0x080fe40000410000 */
[----:B------:R-:W-:-:S02]  /*7a20*/  FFMA.FTZ R4, R159, R158, -R4 ;  /* 0x0000009e9f047223 */ /* 0x000fc40000010804 */
[----:B------:R-:W-:Y:S02]  /*7a30*/  FFMA.FTZ R90, R7, 2, R90 ;  /* 0x40000000075a7823 */ /* 0x000fe4000001005a */
[C---:B------:R-:W-:Y:S02]  /*7a40*/  FMUL.FTZ R5, R19.reuse, R132 ;  /* 0x0000008413057220 */ /* 0x040fe40000410000 */
[----:B------:R-:W-:Y:S02]  /*7a50*/  FMUL.FTZ R7, R19, R147 ;  /* 0x0000009313077220 */ /* 0x000fe40000410000 */
[----:B------:R-:W-:Y:S02]  /*7a60*/  FFMA.FTZ R6, R159, R156, R6 ;  /* 0x0000009c9f067223 */ /* 0x000fe40000010006 */
[----:B------:R-:W-:Y:S02]  /*7a70*/  FADD.FTZ R161, R161, R4 ;  /* 0x00000004a1a17221 */ /* 0x000fe40000010000 */
[----:B------:R-:W-:-:S02]  /*7a80*/  FFMA.FTZ R5, R18, R8, -R5 ;  /* 0x0000000812057223 */ /* 0x000fc40000010805 */
[----:B------:R-:W-:Y:S02]  /*7a90*/  FFMA.FTZ R8, R18, R141, -R7 ;  /* 0x0000008d12087223 */ /* 0x000fe40000010807 */
[----:B------:R-:W-:Y:S02]  /*7aa0*/  FADD.FTZ R163, R163, R6 ;  /* 0x00000006a3a37221 */ /* 0x000fe40000010000 */
[C---:B------:R-:W-:Y:S02]  /*7ab0*/  FMUL.FTZ R7, R160.reuse, R161 ;  /* 0x000000a1a0077220 */ /* 0x040fe40000410000 */
[----:B------:R-:W-:Y:S02]  /*7ac0*/  FFMA.FTZ R92, R5, 2, R92 ;  /* 0x40000000055c7823 */ /* 0x000fe4000001005c */
[-C--:B------:R-:W-:Y:S02]  /*7ad0*/  FMUL.FTZ R5, R160, R163.reuse ;  /* 0x000000a3a0057220 */ /* 0x080fe40000410000 */
[----:B------:R-:W-:-:S02]  /*7ae0*/  FFMA.FTZ R7, R162, R163, R7 ;  /* 0x000000a3a2077223 */ /* 0x000fc40000010007 */
[----:B------:R-:W-:Y:S02]  /*7af0*/  FFMA.FTZ R4, R162, R161, -R5 ;  /* 0x000000a1a2047223 */ /* 0x000fe40000010805 */
[----:B------:R-:W-:Y:S02]  /*7b00*/  FADD.FTZ R164, R164, R7 ;  /* 0x00000007a4a47221 */ /* 0x000fe40000010000 */
[C---:B------:R-:W-:Y:S02]  /*7b10*/  FMUL.FTZ R9, R19.reuse, R145 ;  /* 0x0000009113097220 */ /* 0x040fe40000410000 */
[C---:B------:R-:W-:Y:S02]  /*7b20*/  FMUL.FTZ R11, R19.reuse, R11 ;  /* 0x0000000b130b7220 */ /* 0x040fe40000410000 */
[C---:B------:R-:W-:Y:S02]  /*7b30*/  FMUL.FTZ R5, R19.reuse, R156 ;  /* 0x0000009c13057220 */ /* 0x040fe40000410000 */
[----:B------:R-:W-:-:S02]  /*7b40*/  FMUL.FTZ R7, R19, R163 ;  /* 0x000000a313077220 */ /* 0x000fc40000410000 */
[----:B------:R-:W-:Y:S02]  /*7b50*/  FADD.FTZ R165, R165, R4 ;  /* 0x00000004a5a57221 */ /* 0x000fe40000010000 */
[----:B------:R-:W-:Y:S02]  /*7b60*/  FMUL.FTZ R19, R19, R164 ;  /* 0x000000a413137220 */ /* 0x000fe40000410000 */
        /* <DEDUP_REMOVED lines=13> */
.L_x_1592:
        /* <DEDUP_REMOVED lines=37> */
[----:B------:R-:W-:Y:S01]  /*7e90*/  LDS.U16 R11, [R34] ;  /* 0x00000000220b7984 */ /* 0x000fe20000000400 */
        /* <DEDUP_REMOVED lines=35> */
.L_x_1597:
[----:B------:R-:W-:Y:S05]  /*80d0*/  BSYNC B0 ;  /* 0x0000000000007941 */ /* 0x000fea0003800000 */
.L_x_1596:
        /* <DEDUP_REMOVED lines=67> */
.L_x_1598:
[----:B------:R-:W-:Y:S05]  /*8510*/  EXIT ;  /* 0x000000000000794d */ /* 0x000fea0003800000 */
.L_x_1600:
        /* <DEDUP_REMOVED lines=14> */
.L_x_5356:


//--------------------- .text._Z25selective_scan_fwd_kernelI32Selective_Scan_fwd_kernel_traitsILi32ELi16ELi1ELb0ELb1ELb0ELb1EN3c104HalfENS1_7complexIfEEEEv13SSMParamsBase --------------------------
	.section	.text._Z25selective_scan_fwd_kernelI32Selective_Scan_fwd_kernel_traitsILi32ELi16ELi1ELb0ELb1ELb0ELb1EN3c104HalfENS1_7complexIfEEEEv13SSMParamsBase,"ax",@progbits
	.sectioninfo	@"SHI_REGISTERS=175"
	.align	128
        .global         _Z25selective_scan_fwd_kernelI32Selective_Scan_fwd_kernel_traitsILi32ELi16ELi1ELb0ELb1ELb0ELb1EN3c104HalfENS1_7complexIfEEEEv13SSMParamsBase
        .type           _Z25selective_scan_fwd_kernelI32Selective_Scan_fwd_kernel_traitsILi32ELi16ELi1ELb0ELb1ELb0ELb1EN3c104HalfENS1_7complexIfEEEEv13SSMParamsBase,@function
        .size           _Z25selective_scan_fwd_kernelI32Selective_Scan_fwd_kernel_traitsILi32ELi16ELi1ELb0ELb1ELb0ELb1EN3c104HalfENS1_7complexIfEEEEv13SSMParamsBase,(.L_x_5357 - _Z25selective_scan_fwd_kernelI32Selective_Scan_fwd_kernel_traitsILi32ELi16ELi1ELb0ELb1ELb0ELb1EN3c104HalfENS1_7complexIfEEEEv13SSMParamsBase)
        .other          _Z25selective_scan_fwd_kernelI32Selective_Scan_fwd_kernel_traitsILi32ELi16ELi1ELb0ELb1ELb0ELb1EN3c104HalfENS1_7complexIfEEEEv13SSMParamsBase,@"STO_CUDA_ENTRY STV_DEFAULT"
_Z25selective_scan_fwd_kernelI32Selective_Scan_fwd_kernel_traitsILi32ELi16ELi1ELb0ELb1ELb0ELb1EN3c104HalfENS1_7complexIfEEEEv13SSMParamsBase:
.text._Z25selective_scan_fwd_kernelI32Selective_Scan_fwd_kernel_traitsILi32ELi16ELi1ELb0ELb1ELb0ELb1EN3c104HalfENS1_7complexIfEEEEv13SSMParamsBase:
        /* <DEDUP_REMOVED lines=8> */
[----:B------:R-:W-:-:S03]  /*0080*/  ISETP.NE.AND.EX P1, PT, RZ, c[0x0][0x254], PT, P1 ;  /* 0x00009500ff007a0c */ /* 0x000fc60003f25310 */
[----:B-1----:R-:W1:Y:S01]  /*0090*/  MUFU.RCP R0, R0 ;  /* 0x0000000000007308 */ /* 0x002e620000001000 */
[----:B0-----:R-:W-:Y:S01]  /*00a0*/  MOV R51, UR4 ;  /* 0x0000000400337c02 */ /* 0x001fe20008000f00 */
[----:B------:R-:W0:Y:S01]  /*00b0*/  S2UR UR6, SR_CTAID.X ;  /* 0x00000000000679c3 */ /* 0x000e220000002500 */
[----:B------:R-:W-:Y:S02]  /*00c0*/  ULDC.64 UR4, c[0x0][0x118] ;  /* 0x0000460000047ab9 */ /* 0x000fe40000000a00 */
[----:B------:R-:W-:-:S03]  /*00d0*/  SHF.R.S32.HI R50, RZ, 0x1f, R51 ;  /* 0x0000001fff327819 */ /* 0x000fc60000011433 */
[C---:B------:R-:W-:Y:S02]  /*00e0*/  @P0 LEA R2, P2, R51.reuse, c[0x0][0x238], 0x2 ;  /* 0x00008e0033020a11 */ /* 0x040fe400078410ff */
[C---:B------:R-:W-:Y:S02]  /*00f0*/  @P1 LEA R4, P3, R51.reuse, c[0x0][0x250], 0x2 ;  /* 0x0000940033041a11 */ /* 0x040fe400078610ff */
[C-C-:B------:R-:W-:Y:S02]  /*0100*/  @P0 LEA.HI.X R3, R51.reuse, c[0x0][0x23c], R50.reuse, 0x2, P2 ;  /* 0x00008f0033030a11 */ /* 0x140fe400010f1432 */
        /* <DEDUP_REMOVED lines=20> */
[----:B------:R-:W0:Y:S01]  /*0250*/  S2R R52, SR_TID.X ;  /* 0x0000000000347919 */ /* 0x000e220000002100 */
[-C--:B------:R-:W-:Y:S01]  /*0260*/  @!P2 IADD3 R2, R2, -R9.reuse, RZ ;  /* 0x800000090202a210 */ /* 0x080fe20007ffe0ff */
[----:B------:R-:W-:Y:S01]  /*0270*/  IMAD R4, R166, c[0x0][0x190], RZ ;  /* 0x00006400a6047a24 */ /* 0x000fe200078e02ff */
[----:B------:R-:W-:Y:S01]  /*0280*/  ISETP.GE.AND P3, PT, R3, RZ, PT ;  /* 0x000000ff0300720c */ /* 0x000fe20003f66270 */
[----:B------:R-:W-:Y:S01]  /*0290*/  IMAD R8, R50, c[0x0][0x1d8], RZ ;  /* 0x0000760032087a24 */ /* 0x000fe200078e02ff */
        /* <DEDUP_REMOVED lines=8> */
[----:B------:R-:W-:-:S04]  /*0320*/  IMAD.WIDE.U32 R4, R51, c[0x0][0x1e8], RZ ;  /* 0x00007a0033047a25 */ /* 0x000fc800078e00ff */
[----:B------:R-:W-:Y:S01]  /*0330*/  @P0 IADD3 R0, R0, 0x1, RZ ;  /* 0x0000000100000810 */ /* 0x000fe20007ffe0ff */
[C---:B------:R-:W-:Y:S01]  /*0340*/  IMAD R9, R51.reuse, c[0x0][0x1dc], R8 ;  /* 0x0000770033097a24 */ /* 0x040fe200078e0208 */
[----:B------:R-:W-:Y:S01]  /*0350*/  MOV R8, R4 ;  /* 0x0000000400087202 */ /* 0x000fe20000000f00 */
[----:B------:R-:W-:Y:S01]  /*0360*/  IMAD R11, R51, c[0x0][0x1ec], R10 ;  /* 0x00007b00330b7a24 */ /* 0x000fe200078e020a */
[----:B------:R-:W-:Y:S01]  /*0370*/  @!P3 IADD3 R0, -R0, RZ, RZ ;  /* 0x000000ff0000b210 */ /* 0x000fe20007ffe1ff */
[----:B------:R-:W-:Y:S01]  /*0380*/  IMAD.WIDE.U32 R6, R47, c[0x0][0x190], RZ ;  /* 0x000064002f067a25 */ /* 0x000fe200078e00ff */
[----:B------:R-:W-:Y:S02]  /*0390*/  @!P1 LOP3.LUT R0, RZ, c[0x0][0x178], RZ, 0x33, !PT ;  /* 0x00005e00ff009a12 */ /* 0x000fe400078e33ff */
[----:B0-----:R-:W-:Y:S01]  /*03a0*/  SHF.L.U32 R46, R52, 0x4, RZ ;  /* 0x00000004342e7819 */ /* 0x001fe200000006ff */
[C---:B------:R-:W-:Y:S01]  /*03b0*/  IMAD R4, R166.reuse, c[0x0][0x1d0], RZ ;  /* 0x00007400a6047a24 */ /* 0x040fe200078e02ff */
[----:B------:R-:W-:Y:S01]  /*03c0*/  IADD3 R3, R3, R9, RZ ;  /* 0x0000000903037210 */ /* 0x000fe20007ffe0ff */
[----:B------:R-:W-:Y:S01]  /*03d0*/  IMAD R12, R166, c[0x0][0x1e0], RZ ;  /* 0x00007800a60c7a24 */ /* 0x000fe200078e02ff */
[----:B------:R-:W-:-:S02]  /*03e0*/  IADD3 R9, R5, R11, RZ ;  /* 0x0000000b05097210 */ /* 0x000fc40007ffe0ff */
[----:B------:R-:W-:Y:S01]  /*03f0*/  SHF.R.S32.HI R10, RZ, 0x1f, R0 ;  /* 0x0000001fff0a7819 */ /* 0x000fe20000011400 */
[C---:B------:R-:W-:Y:S01]  /*0400*/  IMAD R15, R47.reuse, c[0x0][0x1e4], R12 ;  /* 0x000079002f0f7a24 */ /* 0x040fe200078e020c */
[----:B------:R-:W-:Y:S01]  /*0410*/  LOP3.LUT R45, R52, 0x1f, RZ, 0xc0, !PT ;  /* 0x0000001f342d7812 */ /* 0x000fe200078ec0ff */
[----:B------:R-:W-:Y:S01]  /*0420*/  IMAD.WIDE.U32 R8, R47, c[0x0][0x1e0], R8 ;  /* 0x000078002f087a25 */ /* 0x000fe200078e0008 */
[----:B------:R-:W-:Y:S02]  /*0430*/  LOP3.LUT R46, R46, 0xfffffe00, RZ, 0xc0, !PT ;  /* 0xfffffe002e2e7812 */ /* 0x000fe400078ec0ff */
[----:B------:R-:W-:Y:S01]  /*0440*/  IADD3 R7, R7, R13, RZ ;  /* 0x0000000d07077210 */ /* 0x000fe20007ffe0ff */
[C---:B------:R-:W-:Y:S01]  /*0450*/  IMAD R13, R47.reuse, c[0x0][0x1d4], R4 ;  /* 0x000075002f0d7a24 */ /* 0x040fe200078e0204 */
        /* <DEDUP_REMOVED lines=13> */
[C---:B------:R-:W-:Y:S02]  /*0530*/  LEA R18, P2, R71.reuse, c[0x0][0x248], 0x1 ;  /* 0x0000920047127a11 */ /* 0x040fe400078408ff */
[----:B------:R-:W-:Y:S02]  /*0540*/  LEA.HI.X R3, R4, c[0x0][0x244], R5, 0x1, P1 ;  /* 0x0000910004037a11 */ /* 0x000fe400008f0c05 */
[----:B------:R-:W-:Y:S02]  /*0550*/  LEA.HI.X R39, R2, c[0x0][0x22c], R39, 0x1, P0 ;  /* 0x00008b0002277a11 */ /* 0x000fe400000f0c27 */
[----:B-1----:R-:W-:-:S02]  /*0560*/  LEA.HI.X R71, R71, c[0x0][0x24c], R8, 0x1, P2 ;  /* 0x0000930047477a11 */ /* 0x002fc400010f0c08 */
.L_x_1642:
[----:B------:R-:W-:Y:S01]  /*0570*/  BAR.SYNC.DEFER_BLOCKING 0x0 ;  /* 0x0000000000007b1d */ /* 0x000fe20000010000 */
[----:B------:R-:W-:-:S02]  /*0580*/  MOV R38, 0xfffffe00 ;  /* 0xfffffe0000267802 */ /* 0x000fc40000000f00 */
[----:B------:R-:W-:Y:S02]  /*0590*/  MOV R2, R0 ;  /* 0x0000000000027202 */ /* 0x000fe40000000f00 */
[----:B------:R-:W-:Y:S01]  /*05a0*/  PRMT R0, RZ, 0x7610, R0 ;  /* 0x00007610ff007816 */ /* 0x000fe20000000000 */
[----:B------:R-:W-:Y:S01]  /*05b0*/  IMAD R38, R41, R38, c[0x0][0x168] ;  /* 0x00005a0029267624 */ /* 0x000fe200078e0226 */
[C-C-:B------:R-:W-:Y:S02]  /*05c0*/  LOP3.LUT R19, R46.reuse, 0x20, R45.reuse, 0xfe, !PT ;  /* 0x000000202e137812 */ /* 0x140fe400078efe2d */
[C-C-:B------:R-:W-:Y:S02]  /*05d0*/  LOP3.LUT R21, R46.reuse, 0x40, R45.reuse, 0xfe, !PT ;  /* 0x000000402e157812 */ /* 0x140fe400078efe2d */
[----:B------:R-:W-:Y:S02]  /*05e0*/  ISETP.GE.AND P0, PT, R43, R38, PT ;  /* 0x000000262b00720c */ /* 0x000fe40003f06270 */
[----:B------:R-:W-:-:S02]  /*05f0*/  LOP3.LUT R23, R46, 0x60, R45, 0xfe, !PT ;  /* 0x000000602e177812 */ /* 0x000fc400078efe2d */
[C-C-:B0-----:R-:W-:Y:S02]  /*0600*/  LOP3.LUT R25, R46.reuse, 0x80, R45.reuse, 0xfe, !PT ;  /* 0x000000802e197812 */ /* 0x141fe400078efe2d */
        /* <DEDUP_REMOVED lines=32> */
[C-C-:B------:R-:W-:Y:S02]  /*0810*/  LOP3.LUT R61, R46.reuse, 0x160, R45.reuse, 0xfe, !PT ;  /* 0x000001602e3d7812 */ /* 0x140fe400078efe2d */
        /* <DEDUP_REMOVED lines=25> */
[-C--:B------:R-:W-:Y:S02]  /*09b0*/  ISETP.GE.AND P0, PT, R21, R38.reuse, PT ;  /* 0x000000261500720c */ /* 0x080fe40003f06270 */
[C---:B------:R-:W-:Y:S02]  /*09c0*/  IADD3 R19, R44.reuse, 0x20, RZ ;  /* 0x000000202c137810 */ /* 0x040fe40007ffe0ff */
[-C--:B------:R-:W-:Y:S02]  /*09d0*/  ISETP.GE.AND P2, PT, R23, R38.reuse, PT ;  /* 0x000000261700720c */ /* 0x080fe40003f46270 */
[C---:B------:R-:W-:Y:S02]  /*09e0*/  IADD3 R21, R44.reuse, 0x40, RZ ;  /* 0x000000402c157810 */ /* 0x040fe40007ffe0ff */
[----:B------:R-:W-:Y:S02]  /*09f0*/  ISETP.GE.AND P4, PT, R25, R38, PT ;  /* 0x000000261900720c */ /* 0x000fe40003f86270 */
[----:B------:R-:W-:-:S02]  /*0a00*/  IADD3 R23, R44, 0x60, RZ ;  /* 0x000000602c177810 */ /* 0x000fc40007ffe0ff */
[C---:B------:R-:W-:Y:S02]  /*0a10*/  LEA.HI.SX32 R37, R44.reuse, R44, 0x1b ;  /* 0x0000002c2c257211 */ /* 0x040fe400078fdaff */
[----:B------:R-:W-:Y:S02]  /*0a20*/  ISETP.GE.AND P6, PT, R27, R38, PT ;  /* 0x000000261b00720c */ /* 0x000fe40003fc6270 */
[C---:B------:R-:W-:Y:S02]  /*0a30*/  IADD3 R25, R44.reuse, 0x80, RZ ;  /* 0x000000802c197810 */ /* 0x040fe40007ffe0ff */
[----:B------:R-:W-:Y:S02]  /*0a40*/  IADD3 R27, R44, 0xa0, RZ ;  /* 0x000000a02c1b7810 */ /* 0x000fe40007ffe0ff */
[-C--:B------:R-:W-:Y:S02]  /*0a50*/  LEA.HI.SX32 R19, R19, R44.reuse, 0x1b ;  /* 0x0000002c13137211 */ /* 0x080fe400078fdaff */
[----:B------:R-:W-:-:S02]  /*0a60*/  LEA.HI.SX32 R21, R21, R44, 0x1b ;  /* 0x0000002c15157211 */ /* 0x000fc400078fdaff */
[-C--:B------:R-:W-:Y:S02]  /*0a70*/  LEA.HI.SX32 R23, R23, R44.reuse, 0x1b ;  /* 0x0000002c17177211 */ /* 0x080fe400078fdaff */
[----:B------:R-:W-:Y:S02]  /*0a80*/  SHF.L.U32 R37, R37, 0x1, RZ ;  /* 0x0000000125257819 */ /* 0x000fe400000006ff */
[-C--:B------:R-:W-:Y:S02]  /*0a90*/  LEA.HI.SX32 R25, R25, R44.reuse, 0x1b ;  /* 0x0000002c19197211 */ /* 0x080fe400078fdaff */
[----:B------:R-:W-:Y:S02]  /*0aa0*/  LEA.HI.SX32 R27, R27, R44, 0x1b ;  /* 0x0000002c1b1b7211 */ /* 0x000fe400078fdaff */
[----:B------:R-:W-:Y:S02]  /*0ab0*/  SHF.L.U32 R36, R19, 0x1, RZ ;  /* 0x0000000113247819 */ /* 0x000fe400000006ff */
[----:B------:R-:W-:-:S02]  /*0ac0*/  SHF.L.U32 R35, R21, 0x1, RZ ;  /* 0x0000000115237819 */ /* 0x000fc400000006ff */
[----:B------:R-:W-:Y:S02]  /*0ad0*/  SHF.L.U32 R34, R23, 0x1, RZ ;  /* 0x0000000117227819 */ /* 0x000fe400000006ff */
[C---:B------:R-:W-:Y:S02]  /*0ae0*/  IADD3 R19, R44.reuse, 0xc0, RZ ;  /* 0x000000c02c137810 */ /* 0x040fe40007ffe0ff */
[----:B------:R-:W-:Y:S02]  /*0af0*/  SHF.L.U32 R33, R25, 0x1, RZ ;  /* 0x0000000119217819 */ /* 0x000fe400000006ff */
[C---:B------:R-:W-:Y:S02]  /*0b00*/  IADD3 R21, R44.reuse, 0xe0, RZ ;  /* 0x000000e02c157810 */ /* 0x040fe40007ffe0ff */
[----:B------:R-:W-:Y:S02]  /*0b10*/  SHF.L.U32 R32, R27, 0x1, RZ ;  /* 0x000000011b207819 */ /* 0x000fe400000006ff */
[----:B------:R-:W-:-:S02]  /*0b20*/  IADD3 R23, R44, 0x100, RZ ;  /* 0x000001002c177810 */ /* 0x000fc40007ffe0ff */
[C---:B------:R-:W-:Y:S02]  /*0b30*/  IADD3 R25, R44.reuse, 0x120, RZ ;  /* 0x000001202c197810 */ /* 0x040fe40007ffe0ff */
[-C--:B------:R-:W-:Y:S02]  /*0b40*/  LEA.HI.SX32 R19, R19, R44.reuse, 0x1b ;  /* 0x0000002c13137211 */ /* 0x080fe400078fdaff */
[----:B------:R-:W-:Y:S02]  /*0b50*/  IADD3 R27, R44, 0x140, RZ ;  /* 0x000001402c1b7810 */ /* 0x000fe40007ffe0ff */
[----:B------:R-:W-:Y:S02]  /*0b60*/  LEA.HI.SX32 R21, R21, R44, 0x1b ;  /* 0x0000002c15157211 */ /* 0x000fe400078fdaff */
[----:B------:R-:W-:Y:S02]  /*0b70*/  ISETP.GE.AND P3, PT, R31, R38, PT ;  /* 0x000000261f00720c */ /* 0x000fe40003f66270 */
[----:B------:R-:W-:-:S02]  /*0b80*/  LEA.HI.SX32 R23, R23, R44, 0x1b ;  /* 0x0000002c17177211 */ /* 0x000fc400078fdaff */
[-C--:B------:R-:W-:Y:S02]  /*0b90*/  LEA.HI.SX32 R25, R25, R44.reuse, 0x1b ;  /* 0x0000002c19197211 */ /* 0x080fe400078fdaff */
[----:B------:R-:W-:Y:S02]  /*0ba0*/  SHF.L.U32 R31, R19, 0x1, RZ ;  /* 0x00000001131f7819 */ /* 0x000fe400000006ff */
[----:B------:R-:W-:Y:S02]  /*0bb0*/  LEA.HI.SX32 R27, R27, R44, 0x1b ;  /* 0x0000002c1b1b7211 */ /* 0x000fe400078fdaff */
[----:B------:R-:W-:Y:S02]  /*0bc0*/  SHF.L.U32 R30, R21, 0x1, RZ ;  /* 0x00000001151e7819 */ /* 0x000fe400000006ff */
[----:B------:R-:W-:Y:S02]  /*0bd0*/  IADD3 R19, R44, 0x1c0, RZ ;  /* 0x000001c02c137810 */ /* 0x000fe40007ffe0ff */
[----:B------:R-:W-:-:S02]  /*0be0*/  ISETP.GE.AND P5, PT, R29, R38, PT ;  /* 0x000000261d00720c */ /* 0x000fc40003fa6270 */
[----:B------:R-:W-:Y:S02]  /*0bf0*/  IADD3 R21, R44, 0x1e0, RZ ;  /* 0x000001e02c157810 */ /* 0x000fe40007ffe0ff */
[----:B------:R-:W-:Y:S02]  /*0c00*/  SHF.L.U32 R29, R23, 0x1, RZ ;  /* 0x00000001171d7819 */ /* 0x000fe400000006ff */
[----:B------:R-:W-:Y:S02]  /*0c10*/  SHF.L.U32 R28, R25, 0x1, RZ ;  /* 0x00000001191c7819 */ /* 0x000fe400000006ff */
[----:B------:R-:W-:Y:S02]  /*0c20*/  SHF.L.U32 R27, R27, 0x1, RZ ;  /* 0x000000011b1b7819 */ /* 0x000fe400000006ff */
[-C--:B------:R-:W-:Y:S02]  /*0c30*/  LEA.HI.SX32 R19, R19, R44.reuse, 0x1b ;  /* 0x0000002c13137211 */ /* 0x080fe400078fdaff */
[----:B------:R-:W-:-:S02]  /*0c40*/  LEA.HI.SX32 R21, R21, R44, 0x1b ;  /* 0x0000002c15157211 */ /* 0x000fc400078fdaff */
[----:B------:R-:W-:Y:S02]  /*0c50*/  SHF.L.U32 R23, R19, 0x1, RZ ;  /* 0x0000000113177819 */ /* 0x000fe400000006ff */
[----:B------:R-:W-:Y:S02]  /*0c60*/  SHF.L.U32 R22, R21, 0x1, RZ ;  /* 0x0000000115167819 */ /* 0x000fe400000006ff */
        /* <DEDUP_REMOVED lines=9> */
[----:B---3--:R0:W-:Y:S04]  /*0d00*/  STS.U16 [R36+0x40], R5 ;  /* 0x0000400524007388 */ /* 0x0081e80000000400 */
[----:B----4-:R-:W-:Y:S04]  /*0d10*/  STS.U16 [R35+0x80], R4 ;  /* 0x0000800423007388 */ /* 0x010fe80000000400 */
[----:B------:R1:W-:Y:S01]  /*0d20*/  STS.U16 [R34+0xc0], R7 ;  /* 0x0000c00722007388 */ /* 0x0003e20000000400 */
[----:B0-----:R-:W-:-:S03]  /*0d30*/  IADD3 R5, R44, 0x160, RZ ;  /* 0x000001602c057810 */ /* 0x001fc60007ffe0ff */
[----:B------:R-:W-:Y:S04]  /*0d40*/  STS.U16 [R33+0x100], R6 ;  /* 0x0001000621007388 */ /* 0x000fe80000000400 */
[----:B------:R0:W-:Y:S01]  /*0d50*/  STS.U16 [R32+0x140], R9 ;  /* 0x0001400920007388 */ /* 0x0001e20000000400 */
[C---:B-1----:R-:W-:Y:S02]  /*0d60*/  IADD3 R7, R44.reuse, 0x180, RZ ;  /* 0x000001802c077810 */ /* 0x042fe40007ffe0ff */
[-C--:B------:R-:W-:Y:S02]  /*0d70*/  LEA.HI.SX32 R5, R5, R44.reuse, 0x1b ;  /* 0x0000002c05057211 */ /* 0x080fe400078fdaff */
[----:B------:R-:W-:Y:S02]  /*0d80*/  LEA.HI.SX32 R7, R7, R44, 0x1b ;  /* 0x0000002c07077211 */ /* 0x000fe400078fdaff */
[----:B0-----:R-:W-:-:S02]  /*0d90*/  IADD3 R9, R44, 0x1a0, RZ ;  /* 0x000001a02c097810 */ /* 0x001fc40007ffe0ff */
[----:B------:R-:W-:Y:S02]  /*0da0*/  SHF.L.U32 R0, R44, 0x4, RZ ;  /* 0x000000042c007819 */ /* 0x000fe400000006ff */
[----:B------:R-:W-:Y:S01]  /*0db0*/  LEA.HI.SX32 R9, R9, R44, 0x1b ;  /* 0x0000002c09097211 */ /* 0x000fe200078fdaff */
[----:B------:R-:W-:Y:S01]  /*0dc0*/  STS.U16 [R31+0x180], R8 ;  /* 0x000180081f007388 */ /* 0x000fe20000000400 */
[----:B------:R-:W-:Y:S02]  /*0dd0*/  SHF.L.U32 R26, R5, 0x1, RZ ;  /* 0x00000001051a7819 */ /* 0x000fe400000006ff */
[----:B------:R-:W-:Y:S01]  /*0de0*/  SHF.L.U32 R25, R7, 0x1, RZ ;  /* 0x0000000107197819 */ /* 0x000fe200000006ff */
[----:B------:R-:W-:Y:S01]  /*0df0*/  STS.U16 [R30+0x1c0], R11 ;  /* 0x0001c00b1e007388 */ /* 0x000fe20000000400 */
[----:B------:R-:W-:Y:S02]  /*0e00*/  SHF.L.U32 R24, R9, 0x1, RZ ;  /* 0x0000000109187819 */ /* 0x000fe400000006ff */
[----:B------:R-:W-:Y:S01]  /*0e10*/  LEA.HI.SX32 R0, R0, R0, 0x1b ;  /* 0x0000000000007211 */ /* 0x000fe200078fdaff */
[----:B------:R-:W-:Y:S04]  /*0e20*/  STS.U16 [R29+0x200], R10 ;  /* 0x0002000a1d007388 */ /* 0x000fe80000000400 */
        /* <DEDUP_REMOVED lines=9> */
[----:B0-----:R-:W-:Y:S01]  /*0ec0*/  MOV R16, R18 ;  /* 0x0000001200107202 */ /* 0x001fe20000000f00 */
        /* <DEDUP_REMOVED lines=16> */
[----:B------:R-:W-:-:S03]  /*0fd0*/  MOV R17, R71 ;  /* 0x0000004700117202 */ /* 0x000fc60000000f00 */
[----:B------:R-:W-:Y:S01]  /*0fe0*/  BAR.SYNC.DEFER_BLOCKING 0x0 ;  /* 0x0000000000007b1d */ /* 0x000fe20000010000 */
[----:B-1----:R-:W-:Y:S02]  /*0ff0*/  PRMT R53, RZ, 0x7610, R53 ;  /* 0x00007610ff357816 */ /* 0x002fe40000000035 */
[----:B------:R-:W-:-:S04]  /*1000*/  PRMT R71, RZ, 0x7610, R71 ;  /* 0x00007610ff477816 */ /* 0x000fc80000000047 */
[----:B------:R-:W2:Y:S01]  /*1010*/  @!P2 LDG.E.U16 R53, [R16.64+0xc0] ;  /* 0x0000c0041035a981 */ /* 0x000ea2000c1e1500 */
[----:B------:R-:W-:-:S03]  /*1020*/  ISETP.GE.AND P2, PT, R43, R38, PT ;  /* 0x000000262b00720c */ /* 0x000fc60003f46270 */
[----:B------:R-:W3:Y:S01]  /*1030*/  @!P1 LDG.E.U16 R71, [R16.64+0x40] ;  /* 0x0000400410479981 */ /* 0x000ee2000c1e1500 */
[-C--:B------:R-:W-:Y:S02]  /*1040*/  ISETP.GE.AND P1, PT, R55, R38.reuse, PT ;  /* 0x000000263700720c */ /* 0x080fe40003f26270 */
[----:B------:R-:W-:Y:S01]  /*1050*/  PRMT R55, RZ, 0x7610, R55 ;  /* 0x00007610ff377816 */ /* 0x000fe20000000037 */
[----:B------:R-:W4:Y:S01]  /*1060*/  @!P0 LDG.E.U16 R56, [R16.64+0x80] ;  /* 0x0000800410388981 */ /* 0x000f22000c1e1500 */
        /* <DEDUP_REMOVED lines=24> */
[----:B------:R-:W4:Y:S01]  /*11f0*/  @!P1 LDG.E.U16 R65, [R16.64+0x3c0] ;  /* 0x0003c00410419981 */ /* 0x000f22000c1e1500 */
[----:B------:R-:W-:-:S04]  /*1200*/  MOV R69, c[0x0][0x16c] ;  /* 0x00005b0000457a02 */ /* 0x000fc80000000f00 */
[----:B------:R-:W-:Y:S01]  /*1210*/  ISETP.GE.AND P6, PT, R69, 0x1, PT ;  /* 0x000000014500780c */ /* 0x000fe20003fc6270 */
[----:B------:R-:W-:Y:S01]  /*1220*/  ULDC.U8 UR6, c[0x0][0x17e] ;  /* 0x00005f8000067ab9 */ /* 0x000fe20000000000 */
        /* <DEDUP_REMOVED lines=88> */
.L_x_1602:
[----:B------:R-:W-:Y:S05]  /*17b0*/  BSYNC B0 ;  /* 0x0000000000007941 */ /* 0x000fea0003800000 */
.L_x_1601:
        /* <DEDUP_REMOVED lines=36> */
.L_x_1604:
[----:B------:R-:W-:Y:S05]  /*1a00*/  BSYNC B0 ;  /* 0x0000000000007941 */ /* 0x000fea0003800000 */
.L_x_1603:
        /* <DEDUP_REMOVED lines=38> */
.L_x_1606:
[----:B------:R-:W-:Y:S05]  /*1c70*/  BSYNC B0 ;  /* 0x0000000000007941 */ /* 0x000fea0003800000 */
.L_x_1605:
        /* <DEDUP_REMOVED lines=36> */
.L_x_1608:
[----:B------:R-:W-:Y:S05]  /*1ec0*/  BSYNC B0 ;  /* 0x0000000000007941 */ /* 0x000fea0003800000 */
.L_x_1607:
        /* <DEDUP_REMOVED lines=38> */
.L_x_1610:
[----:B------:R-:W-:Y:S05]  /*2130*/  BSYNC B0 ;  /* 0x0000000000007941 */ /* 0x000fea0003800000 */
.L_x_1609:
        /* <DEDUP_REMOVED lines=36> */
.L_x_1612:
[----:B------:R-:W-:Y:S05]  /*2380*/  BSYNC B0 ;  /* 0x0000000000007941 */ /* 0x000fea0003800000 */
.L_x_1611:
        /* <DEDUP_REMOVED lines=38> */
.L_x_1614:
[----:B------:R-:W-:Y:S05]  /*25f0*/  BSYNC B0 ;  /* 0x0000000000007941 */ /* 0x000fea0003800000 */
.L_x_1613:
        /* <DEDUP_REMOVED lines=37> */
.L_x_1616:
[----:B------:R-:W-:Y:S05]  /*2850*/  BSYNC B0 ;  /* 0x0000000000007941 */ /* 0x000fea0003800000 */
.L_x_1615:
        /* <DEDUP_REMOVED lines=42> */
.L_x_1618:
[----:B------:R-:W-:Y:S05]  /*2b00*/  BSYNC B0 ;  /* 0x0000000000007941 */ /* 0x000fea0003800000 */
.L_x_1617:
        /* <DEDUP_REMOVED lines=40> */
.L_x_1620:
[----:B------:R-:W-:Y:S05]  /*2d90*/  BSYNC B0 ;  /* 0x0000000000007941 */ /* 0x000fea0003800000 */
.L_x_1619:
        /* <DEDUP_REMOVED lines=46> */
.L_x_1622:
[----:B------:R-:W-:Y:S05]  /*3080*/  BSYNC B0 ;  /* 0x0000000000007941 */ /* 0x000fea0003800000 */
.L_x_1621:
        /* <DEDUP_REMOVED lines=33> */
.L_x_1624:
[----:B------:R-:W-:Y:S05]  /*32a0*/  BSYNC B0 ;  /* 0x0000000000007941 */ /* 0x000fea0003800000 */
.L_x_1623:
        /* <DEDUP_REMOVED lines=33> */
.L_x_1626:
[----:B------:R-:W-:Y:S05]  /*34c0*/  BSYNC B0 ;  /* 0x0000000000007941 */ /* 0x000fea0003800000 */
.L_x_1625:
        /* <DEDUP_REMOVED lines=33> */
.L_x_1628:
[----:B------:R-:W-:Y:S05]  /*36e0*/  BSYNC B0 ;  /* 0x0000000000007941 */ /* 0x000fea0003800000 */
.L_x_1627:
        /* <DEDUP_REMOVED lines=33> */
.L_x_1630:
[----:B------:R-:W-:Y:S05]  /*3900*/  BSYNC B0 ;  /* 0x0000000000007941 */ /* 0x000fea0003800000 */
.L_x_1629:
        /* <DEDUP_REMOVED lines=33> */
.L_x_1632:
[----:B------:R-:W-:Y:S05]  /*3b20*/  BSYNC B0 ;  /* 0x0000000000007941 */ /* 0x000fea0003800000 */
.L_x_1631:
        /* <DEDUP_REMOVED lines=36> */
.L_x_1636:
        /* <DEDUP_REMOVED lines=8> */
[C---:B------:R-:W-:Y:S01]  /*3df0*/  IMAD R7, R101.reuse, c[0x0][0x18c], R6 ;  /* 0x0000630065077a24 */ /* 0x040fe200078e0206 */
[----:B------:R-:W-:Y:S01]  /*3e00*/  IADD3 R6, R46, R43, RZ ;  /* 0x0000002b2e067210 */ /* 0x000fe20007ffe0ff */
[----:B------:R-:W-:Y:S01]  /*3e10*/  IMAD R14, R10, c[0x0][0x1a0], RZ ;  /* 0x000068000a0e7a24 */ /* 0x000fe200078e02ff */
[----:B------:R-:W-:Y:S01]  /*3e20*/  SHF.L.U32 R106, R38, 0x1, RZ ;  /* 0x00000001266a7819 */ /* 0x000fe200000006ff */
[----:B------:R-:W-:Y:S01]  /*3e30*/  IMAD.WIDE.U32 R4, R101, c[0x0][0x188], R4 ;  /* 0x0000620065047a25 */ /* 0x000fe200078e0004 */
[----:B------:R-:W-:-:S02]  /*3e40*/  IADD3 R12, R6, 0x40, RZ ;  /* 0x00000040060c7810 */ /* 0x000fc40007ffe0ff */
[----:B------:R-:W-:Y:S02]  /*3e50*/  IADD3 R11, R6, 0x20, RZ ;  /* 0x00000020060b7810 */ /* 0x000fe40007ffe0ff */
[----:B------:R-:W-:Y:S02]  /*3e60*/  IADD3 R5, R5, R7, RZ ;  /* 0x0000000705057210 */ /* 0x000fe40007ffe0ff */
[C---:B------:R-:W-:Y:S02]  /*3e70*/  LEA R8, P0, R4.reuse, c[0x0][0x220], 0x3 ;  /* 0x0000880004087a11 */ /* 0x040fe400078018ff */
[----:B------:R-:W-:Y:S01]  /*3e80*/  SHF.R.S32.HI R7, RZ, 0x1f, R6 ;  /* 0x0000001fff077819 */ /* 0x000fe20000011406 */
[C---:B------:R-:W-:Y:S01]  /*3e90*/  IMAD R15, R101.reuse, c[0x0][0x1a4], R14 ;  /* 0x00006900650f7a24 */ /* 0x040fe200078e020e */
[----:B------:R-:W-:Y:S02]  /*3ea0*/  LEA.HI.X R9, R4, c[0x0][0x224], R5, 0x3, P0 ;  /* 0x0000890004097a11 */ /* 0x000fe400000f1c05 */
[-C--:B------:R-:W-:Y:S01]  /*3eb0*/  ISETP.GE.AND P5, PT, R12, R106.reuse, PT ;  /* 0x0000006a0c00720c */ /* 0x080fe20003fa6270 */
[----:B------:R-:W-:Y:S01]  /*3ec0*/  IMAD.WIDE.U32 R12, R101, c[0x0][0x1a0], R6 ;  /* 0x00006800650c7a25 */ /* 0x000fe200078e0006 */
[-C--:B------:R-:W-:Y:S01]  /*3ed0*/  ISETP.GE.AND P3, PT, R6, R106.reuse, PT ;  /* 0x0000006a0600720c */ /* 0x080fe20003f66270 */
[----:B------:R0:W2:Y:S01]  /*3ee0*/  LDG.E.64 R4, [R8.64] ;  /* 0x0000000408047981 */ /* 0x0000a2000c1e1b00 */
[----:B------:R-:W-:-:S02]  /*3ef0*/  ISETP.GE.AND P4, PT, R11, R106, PT ;  /* 0x0000006a0b00720c */ /* 0x000fc40003f86270 */
[C---:B------:R-:W-:Y:S02]  /*3f00*/  IADD3 R11, R6.reuse, 0x60, RZ ;  /* 0x00000060060b7810 */ /* 0x040fe40007ffe0ff */
[----:B------:R-:W-:Y:S02]  /*3f10*/  IADD3 R7, R6, 0x80, RZ ;  /* 0x0000008006077810 */ /* 0x000fe40007ffe0ff */
[----:B------:R-:W-:Y:S02]  /*3f20*/  PRMT R14, RZ, 0x7610, R14 ;  /* 0x00007610ff0e7816 */ /* 0x000fe4000000000e */
[----:B------:R-:W-:Y:S02]  /*3f30*/  ISETP.GE.AND P6, PT, R11, R106, PT ;  /* 0x0000006a0b00720c */ /* 0x000fe40003fc6270 */
[----:B0-----:R-:W-:Y:S02]  /*3f40*/  IADD3 R9, R13, R15, RZ ;  /* 0x0000000f0d097210 */ /* 0x001fe40007ffe0ff */
[----:B------:R-:W-:-:S02]  /*3f50*/  LEA R8, P2, R12, R40, 0x1 ;  /* 0x000000280c087211 */ /* 0x000fc400078408ff */
[----:B------:R-:W-:Y:S02]  /*3f60*/  ISETP.GE.AND P0, PT, R7, R106, PT ;  /* 0x0000006a0700720c */ /* 0x000fe40003f06270 */
[----:B------:R-:W-:Y:S02]  /*3f70*/  LEA.HI.X R9, R12, R39, R9, 0x1, P2 ;  /* 0x000000270c097211 */ /* 0x000fe400010f0c09 */
[C---:B------:R-:W-:Y:S02]  /*3f80*/  IADD3 R11, R6.reuse, 0xa0, RZ ;  /* 0x000000a0060b7810 */ /* 0x040fe40007ffe0ff */
[C---:B------:R-:W-:Y:S01]  /*3f90*/  IADD3 R7, R6.reuse, 0xe0, RZ ;  /* 0x000000e006077810 */ /* 0x040fe20007ffe0ff */
[----:B------:R-:W3:Y:S01]  /*3fa0*/  @!P3 LDG.E.U16 R14, [R8.64] ;  /* 0x00000004080eb981 */ /* 0x000ee2000c1e1500 */
[----:B------:R-:W-:Y:S02]  /*3fb0*/  PRMT R18, RZ, 0x7610, R18 ;  /* 0x00007610ff127816 */ /* 0x000fe40000000012 */
[----:B------:R-:W-:-:S02]  /*3fc0*/  IADD3 R13, R6, 0xc0, RZ ;  /* 0x000000c0060d7810 */ /* 0x000fc40007ffe0ff */
[-C--:B------:R-:W-:Y:S02]  /*3fd0*/  ISETP.GE.AND P1, PT, R11, R106.reuse, PT ;  /* 0x0000006a0b00720c */ /* 0x080fe40003f26270 */
[-C--:B------:R-:W-:Y:S01]  /*3fe0*/  ISETP.GE.AND P3, PT, R7, R106.reuse, PT ;  /* 0x0000006a0700720c */ /* 0x080fe20003f66270 */
[----:B------:R-:W4:Y:S01]  /*3ff0*/  @!P5 LDG.E.U16 R18, [R8.64+0x80] ;  /* 0x000080040812d981 */ /* 0x000f22000c1e1500 */
[----:B------:R-:W-:Y:S02]  /*4000*/  PRMT R11, RZ, 0x7610, R11 ;  /* 0x00007610ff0b7816 */ /* 0x000fe4000000000b */
[C---:B------:R-:W-:Y:S02]  /*4010*/  IADD3 R7, R6.reuse, 0x120, RZ ;  /* 0x0000012006077810 */ /* 0x040fe40007ffe0ff */
[----:B------:R-:W-:Y:S02]  /*4020*/  PRMT R20, RZ, 0x7610, R20 ;  /* 0x00007610ff147816 */ /* 0x000fe40000000014 */
[----:B------:R-:W-:Y:S01]  /*4030*/  ISETP.GE.AND P2, PT, R13, R106, PT ;  /* 0x0000006a0d00720c */ /* 0x000fe20003f46270 */
[----:B------:R-:W5:Y:S01]  /*4040*/  @!P4 LDG.E.U16 R11, [R8.64+0x40] ;  /* 0x00004004080bc981 */ /* 0x000f62000c1e1500 */
[----:B------:R-:W-:-:S02]  /*4050*/  IADD3 R12, R6, 0x100, RZ ;  /* 0x00000100060c7810 */ /* 0x000fc40007ffe0ff */
[-C--:B------:R-:W-:Y:S01]  /*4060*/  ISETP.GE.AND P5, PT, R7, R106.reuse, PT ;  /* 0x0000006a0700720c */ /* 0x080fe20003fa6270 */
[----:B------:R-:W4:Y:S01]  /*4070*/  @!P0 LDG.E.U16 R20, [R8.64+0x100] ;  /* 0x0001000408148981 */ /* 0x000f22000c1e1500 */
[----:B------:R-:W-:Y:S02]  /*4080*/  PRMT R13, RZ, 0x7610, R13 ;  /* 0x00007610ff0d7816 */ /* 0x000fe4000000000d */
[----:B------:R-:W-:Y:S02]  /*4090*/  IADD3 R7, R6, 0x160, RZ ;  /* 0x0000016006077810 */ /* 0x000fe40007ffe0ff */
[----:B------:R-:W-:Y:S02]  /*40a0*/  ISETP.GE.AND P4, PT, R12, R106, PT ;  /* 0x0000006a0c00720c */ /* 0x000fe40003f86270 */
[----:B------:R-:W-:Y:S01]  /*40b0*/  PRMT R15, RZ, 0x7610, R15 ;  /* 0x00007610ff0f7816 */ /* 0x000fe2000000000f */
[----:B------:R-:W4:Y:S01]  /*40c0*/  @!P6 LDG.E.U16 R13, [R8.64+0xc0] ;  /* 0x0000c004080de981 */ /* 0x000f22000c1e1500 */
[----:B------:R-:W-:-:S02]  /*40d0*/  IADD3 R12, R6, 0x140, RZ ;  /* 0x00000140060c7810 */ /* 0x000fc40007ffe0ff */
[-C--:B------:R-:W-:Y:S02]  /*40e0*/  ISETP.GE.AND P0, PT, R7, R106.reuse, PT ;  /* 0x0000006a0700720c */ /* 0x080fe40003f06270 */
[----:B------:R-:W-:Y:S01]  /*40f0*/  PRMT R52, RZ, 0x7610, R52 ;  /* 0x00007610ff347816 */ /* 0x000fe20000000034 */
[----:B------:R-:W4:Y:S01]  /*4100*/  @!P1 LDG.E.U16 R15, [R8.64+0x140] ;  /* 0x00014004080f9981 */ /* 0x000f22000c1e1500 */
[----:B------:R-:W-:Y:S02]  /*4110*/  IADD3 R7, R6, 0x180, RZ ;  /* 0x0000018006077810 */ /* 0x000fe40007ffe0ff */
[----:B------:R-:W-:Y:S02]  /*4120*/  ISETP.GE.AND P6, PT, R12, R106, PT ;  /* 0x0000006a0c00720c */ /* 0x000fe40003fc6270 */
[----:B------:R-:W-:Y:S01]  /*4130*/  PRMT R19, RZ, 0x7610, R19 ;  /* 0x00007610ff137816 */ /* 0x000fe20000000013 */
[----:B------:R-:W4:Y:S01]  /*4140*/  @!P2 LDG.E.U16 R52, [R8.64+0x180] ;  /* 0x000180040834a981 */ /* 0x000f22000c1e1500 */
[----:B------:R-:W-:-:S02]  /*4150*/  IADD3 R12, R6, 0x1a0, RZ ;  /* 0x000001a0060c7810 */ /* 0x000fc40007ffe0ff */
[-C--:B------:R-:W-:Y:S02]  /*4160*/  ISETP.GE.AND P1, PT, R7, R106.reuse, PT ;  /* 0x0000006a0700720c */ /* 0x080fe40003f26270 */
[----:B------:R-:W-:Y:S01]  /*4170*/  IADD3 R7, R6, 0x1c0, RZ ;  /* 0x000001c006077810 */ /* 0x000fe20007ffe0ff */
[----:B------:R-:W4:Y:S01]  /*4180*/  @!P3 LDG.E.U16 R19, [R8.64+0x1c0] ;  /* 0x0001c0040813b981 */ /* 0x000f22000c1e1500 */
[-C--:B------:R-:W-:Y:S02]  /*4190*/  ISETP.GE.AND P2, PT, R12, R106.reuse, PT ;  /* 0x0000006a0c00720c */ /* 0x080fe40003f46270 */
[----:B------:R-:W-:Y:S02]  /*41a0*/  PRMT R105, RZ, 0x7610, R105 ;  /* 0x00007610ff697816 */ /* 0x000fe40000000069 */
[----:B------:R-:W-:Y:S02]  /*41b0*/  ISETP.GE.AND P3, PT, R7, R106, PT ;  /* 0x0000006a0700720c */ /* 0x000fe40003f66270 */
[----:B------:R-:W-:-:S02]  /*41c0*/  IADD3 R7, R6, 0x1e0, RZ ;  /* 0x000001e006077810 */ /* 0x000fc40007ffe0ff */
[----:B------:R-:W-:Y:S01]  /*41d0*/  PRMT R114, RZ, 0x7610, R114 ;  /* 0x00007610ff727816 */ /* 0x000fe20000000072 */
[----:B------:R0:W4:Y:S01]  /*41e0*/  @!P0 LDG.E.U16 R105, [R8.64+0x2c0] ;  /* 0x0002c00408698981 */ /* 0x000122000c1e1500 */
[----:B------:R-:W-:Y:S02]  /*41f0*/  PRMT R109, RZ, 0x7610, R109 ;  /* 0x00007610ff6d7816 */ /* 0x000fe4000000006d */
[-C--:B------:R-:W-:Y:S02]  /*4200*/  ISETP.GE.AND P0, PT, R7, R106.reuse, PT ;  /* 0x0000006a0700720c */ /* 0x080fe40003f06270 */
[C---:B------:R-:W-:Y:S01]  /*4210*/  IADD3 R12, R6.reuse, 0x200, RZ ;  /* 0x00000200060c7810 */ /* 0x040fe20007ffe0ff */
[----:B------:R0:W4:Y:S01]  /*4220*/  @!P1 LDG.E.U16 R114, [R8.64+0x300] ;  /* 0x0003000408729981 */ /* 0x000122000c1e1500 */
[----:B------:R-:W-:Y:S02]  /*4230*/  IADD3 R21, R6, 0x220, RZ ;  /* 0x0000022006157810 */ /* 0x000fe40007ffe0ff */
[----:B------:R-:W-:Y:S01]  /*4240*/  ISETP.GE.AND P1, PT, R12, R106, PT ;  /* 0x0000006a0c00720c */ /* 0x000fe20003f26270 */
[----:B------:R0:W4:Y:S01]  /*4250*/  @!P2 LDG.E.U16 R109, [R8.64+0x340] ;  /* 0x00034004086da981 */ /* 0x000122000c1e1500 */
[----:B------:R-:W-:-:S02]  /*4260*/  PRMT R116, RZ, 0x7610, R116 ;  /* 0x00007610ff747816 */ /* 0x000fc40000000074 */
[----:B------:R-:W-:Y:S02]  /*4270*/  ISETP.GE.AND P2, PT, R21, R106, PT ;  /* 0x0000006a1500720c */ /* 0x000fe40003f46270 */
[----:B------:R-:W-:Y:S02]  /*4280*/  PRMT R113, RZ, 0x7610, R113 ;  /* 0x00007610ff717816 */ /* 0x000fe40000000071 */
[C---:B------:R-:W-:Y:S01]  /*4290*/  IADD3 R102, R6.reuse, 0x240, RZ ;  /* 0x0000024006667810 */ /* 0x040fe20007ffe0ff */
[----:B------:R0:W4:Y:S01]  /*42a0*/  @!P3 LDG.E.U16 R116, [R8.64+0x380] ;  /* 0x000380040874b981 */ /* 0x000122000c1e1500 */
[----:B------:R-:W-:Y:S02]  /*42b0*/  IADD3 R7, R6, 0x260, RZ ;  /* 0x0000026006077810 */ /* 0x000fe40007ffe0ff */
[----:B------:R-:W-:Y:S01]  /*42c0*/  PRMT R104, RZ, 0x7610, R104 ;  /* 0x00007610ff687816 */ /* 0x000fe20000000068 */
[----:B------:R0:W4:Y:S01]  /*42d0*/  @!P0 LDG.E.U16 R113, [R8.64+0x3c0] ;  /* 0x0003c00408718981 */ /* 0x000122000c1e1500 */
[----:B------:R-:W-:-:S02]  /*42e0*/  PRMT R115, RZ, 0x7610, R115 ;  /* 0x00007610ff737816 */ /* 0x000fc40000000073 */
[----:B------:R-:W-:Y:S02]  /*42f0*/  PRMT R103, RZ, 0x7610, R103 ;  /* 0x00007610ff677816 */ /* 0x000fe40000000067 */
[-C--:B------:R-:W-:Y:S01]  /*4300*/  ISETP.GE.AND P3, PT, R102, R106.reuse, PT ;  /* 0x0000006a6600720c */ /* 0x080fe20003f66270 */
[----:B------:R0:W4:Y:S01]  /*4310*/  @!P4 LDG.E.U16 R104, [R8.64+0x200] ;  /* 0x000200040868c981 */ /* 0x000122000c1e1500 */
[----:B------:R-:W-:Y:S02]  /*4320*/  PRMT R112, RZ, 0x7610, R112 ;  /* 0x00007610ff707816 */ /* 0x000fe40000000070 */
[----:B------:R-:W-:Y:S01]  /*4330*/  PRMT R117, RZ, 0x7610, R117 ;  /* 0x00007610ff757816 */ /* 0x000fe20000000075 */
[----:B------:R0:W4:Y:S01]  /*4340*/  @!P1 LDG.E.U16 R115, [R8.64+0x400] ;  /* 0x0004000408739981 */ /* 0x000122000c1e1500 */
[----:B------:R-:W-:Y:S02]  /*4350*/  ISETP.GE.AND P0, PT, R7, R106, PT ;  /* 0x0000006a0700720c */ /* 0x000fe40003f06270 */
[C---:B------:R-:W-:Y:S01]  /*4360*/  IADD3 R7, R6.reuse, 0x280, RZ ;  /* 0x0000028006077810 */ /* 0x040fe20007ffe0ff */
[----:B------:R0:W4:Y:S01]  /*4370*/  @!P5 LDG.E.U16 R103, [R8.64+0x240] ;  /* 0x000240040867d981 */ /* 0x000122000c1e1500 */
[----:B------:R-:W-:-:S02]  /*4380*/  IADD3 R12, R6, 0x2a0, RZ ;  /* 0x000002a0060c7810 */ /* 0x000fc40007ffe0ff */
[----:B------:R-:W-:Y:S01]  /*4390*/  ISETP.GE.AND P1, PT, R7, R106, PT ;  /* 0x0000006a0700720c */ /* 0x000fe20003f26270 */
[----:B------:R0:W4:Y:S01]  /*43a0*/  @!P6 LDG.E.U16 R112, [R8.64+0x280] ;  /* 0x000280040870e981 */ /* 0x000122000c1e1500 */
[----:B------:R-:W-:-:S03]  /*43b0*/  PRMT R118, RZ, 0x7610, R118 ;  /* 0x00007610ff767816 */ /* 0x000fc60000000076 */
[----:B------:R0:W4:Y:S01]  /*43c0*/  @!P2 LDG.E.U16 R117, [R8.64+0x440] ;  /* 0x000440040875a981 */ /* 0x000122000c1e1500 */
[-C--:B------:R-:W-:Y:S02]  /*43d0*/  ISETP.GE.AND P2, PT, R12, R106.reuse, PT ;  /* 0x0000006a0c00720c */ /* 0x080fe40003f46270 */
[C---:B------:R-:W-:Y:S01]  /*43e0*/  IADD3 R21, R6.reuse, 0x2c0, RZ ;  /* 0x000002c006157810 */ /* 0x040fe20007ffe0ff */
[----:B------:R0:W4:Y:S01]  /*43f0*/  @!P3 LDG.E.U16 R118, [R8.64+0x480] ;  /* 0x000480040876b981 */ /* 0x000122000c1e1500 */
[----:B------:R-:W-:Y:S02]  /*4400*/  PRMT R119, RZ, 0x7610, R119 ;  /* 0x00007610ff777816 */ /* 0x000fe40000000077 */
[C---:B------:R-:W-:Y:S02]  /*4410*/  IADD3 R102, R6.reuse, 0x2e0, RZ ;  /* 0x000002e006667810 */ /* 0x040fe40007ffe0ff */
[----:B------:R-:W-:Y:S02]  /*4420*/  PRMT R120, RZ, 0x7610, R120 ;  /* 0x00007610ff787816 */ /* 0x000fe40000000078 */
[----:B------:R-:W-:Y:S01]  /*4430*/  IADD3 R7, R6, 0x300, RZ ;  /* 0x0000030006077810 */ /* 0x000fe20007ffe0ff */
[----:B------:R0:W4:Y:S01]  /*4440*/  @!P0 LDG.E.U16 R119, [R8.64+0x4c0] ;  /* 0x0004c00408778981 */ /* 0x000122000c1e1500 */
[----:B------:R-:W-:-:S02]  /*4450*/  ISETP.GE.AND P3, PT, R21, R106, PT ;  /* 0x0000006a1500720c */ /* 0x000fc40003f66270 */
[-C--:B------:R-:W-:Y:S01]  /*4460*/  ISETP.GE.AND P4, PT, R102, R106.reuse, PT ;  /* 0x0000006a6600720c */ /* 0x080fe20003f86270 */
[----:B------:R0:W4:Y:S01]  /*4470*/  @!P1 LDG.E.U16 R120, [R8.64+0x500] ;  /* 0x0005000408789981 */ /* 0x000122000c1e1500 */
[----:B------:R-:W-:Y:S02]  /*4480*/  PRMT R121, RZ, 0x7610, R121 ;  /* 0x00007610ff797816 */ /* 0x000fe40000000079 */
[C---:B------:R-:W-:Y:S02]  /*4490*/  IADD3 R12, R6.reuse, 0x320, RZ ;  /* 0x00000320060c7810 */ /* 0x040fe40007ffe0ff */
[-C--:B------:R-:W-:Y:S02]  /*44a0*/  ISETP.GE.AND P0, PT, R7, R106.reuse, PT ;  /* 0x0000006a0700720c */ /* 0x080fe40003f06270 */
[----:B------:R-:W-:Y:S01]  /*44b0*/  IADD3 R7, R6, 0x340, RZ ;  /* 0x0000034006077810 */ /* 0x000fe20007ffe0ff */
[----:B------:R0:W4:Y:S01]  /*44c0*/  @!P2 LDG.E.U16 R121, [R8.64+0x540] ;  /* 0x000540040879a981 */ /* 0x000122000c1e1500 */
[----:B------:R-:W-:-:S02]  /*44d0*/  ISETP.GE.AND P1, PT, R12, R106, PT ;  /* 0x0000006a0c00720c */ /* 0x000fc40003f26270 */
[----:B------:R-:W-:Y:S02]  /*44e0*/  PRMT R122, RZ, 0x7610, R122 ;  /* 0x00007610ff7a7816 */ /* 0x000fe4000000007a */
[----:B------:R-:W-:Y:S02]  /*44f0*/  PRMT R123, RZ, 0x7610, R123 ;  /* 0x00007610ff7b7816 */ /* 0x000fe4000000007b */
[----:B------:R-:W-:Y:S02]  /*4500*/  ISETP.GE.AND P2, PT, R7, R106, PT ;  /* 0x0000006a0700720c */ /* 0x000fe40003f46270 */
[C---:B------:R-:W-:Y:S01]  /*4510*/  IADD3 R21, R6.reuse, 0x360, RZ ;  /* 0x0000036006157810 */ /* 0x040fe20007ffe0ff */
[----:B------:R0:W4:Y:S01]  /*4520*/  @!P3 LDG.E.U16 R122, [R8.64+0x580] ;  /* 0x00058004087ab981 */ /* 0x000122000c1e1500 */
[----:B------:R-:W-:Y:S02]  /*4530*/  IADD3 R12, R6, 0x380, RZ ;  /* 0x00000380060c7810 */ /* 0x000fe40007ffe0ff */
[----:B------:R-:W-:Y:S01]  /*4540*/  PRMT R124, RZ, 0x7610, R124 ;  /* 0x00007610ff7c7816 */ /* 0x000fe2000000007c */
[----:B------:R0:W4:Y:S01]  /*4550*/  @!P4 LDG.E.U16 R123, [R8.64+0x5c0] ;  /* 0x0005c004087bc981 */ /* 0x000122000c1e1500 */
[----:B------:R-:W-:-:S02]  /*4560*/  PRMT R125, RZ, 0x7610, R125 ;  /* 0x00007610ff7d7816 */ /* 0x000fc4000000007d */
[-C--:B------:R-:W-:Y:S02]  /*4570*/  ISETP.GE.AND P3, PT, R21, R106.reuse, PT ;  /* 0x0000006a1500720c */ /* 0x080fe40003f66270 */
        /* <DEDUP_REMOVED lines=29> */
[----:B---3--:R-:W-:Y:S03]  /*4750*/  STS.U16 [R37], R14 ;  /* 0x0000000e25007388 */ /* 0x008fe60000000400 */
[----:B------:R-:W-:Y:S02]  /*4760*/  FMUL.RZ R127, R4, 0.15915493667125701904 ;  /* 0x3e22f983047f7820 */ /* 0x000fe4000040c000 */
[----:B------:R-:W-:Y:S01]  /*4770*/  FMUL.FTZ R4, R5, R78 ;  /* 0x0000004e05047220 */ /* 0x000fe20000410000 */
[----:B------:R-:W-:Y:S01]  /*4780*/  MUFU.SIN R106, R126 ;  /* 0x0000007e006a7308 */ /* 0x000fe20000000400 */
[----:B-----5:R1:W-:Y:S04]  /*4790*/  STS.U16 [R36+0x40], R11 ;  /* 0x0000400b24007388 */ /* 0x0203e80000000400 */
[----:B----4-:R-:W-:Y:S03]  /*47a0*/  STS.U16 [R35+0x80], R18 ;  /* 0x0000801223007388 */ /* 0x010fe60000000400 */
[----:B------:R2:W-:Y:S01]  /*47b0*/  MUFU.COS R107, R126 ;  /* 0x0000007e006b7308 */ /* 0x0005e20000000000 */
[----:B------:R3:W-:Y:S01]  /*47c0*/  STS.U16 [R34+0xc0], R13 ;  /* 0x0000c00d22007388 */ /* 0x0007e20000000400 */
[----:B-1----:R-:W-:-:S03]  /*47d0*/  IADD3 R11, R44, 0x200, RZ ;  /* 0x000002002c0b7810 */ /* 0x002fc60007ffe0ff */
[----:B------:R-:W-:Y:S04]  /*47e0*/  STS.U16 [R33+0x100], R20 ;  /* 0x0001001421007388 */ /* 0x000fe80000000400 */
[----:B------:R-:W-:Y:S01]  /*47f0*/  STS.U16 [R32+0x140], R15 ;  /* 0x0001400f20007388 */ /* 0x000fe20000000400 */
[----:B--2---:R-:W-:-:S03]  /*4800*/  FMUL.RZ R126, R4, 0.15915493667125701904 ;  /* 0x3e22f983047e7820 */ /* 0x004fc6000040c000 */
[----:B------:R-:W-:Y:S01]  /*4810*/  STS.U16 [R31+0x180], R52 ;  /* 0x000180341f007388 */ /* 0x000fe20000000400 */
[C---:B---3--:R-:W-:Y:S01]  /*4820*/  IADD3 R13, R44.reuse, 0x220, RZ ;  /* 0x000002202c0d7810 */ /* 0x048fe20007ffe0ff */
[----:B------:R-:W-:Y:S02]  /*4830*/  FMUL.FTZ R4, R5, R80 ;  /* 0x0000005005047220 */ /* 0x000fe40000410000 */
[----:B------:R1:W-:Y:S01]  /*4840*/  STS.U16 [R30+0x1c0], R19 ;  /* 0x0001c0131e007388 */ /* 0x0003e20000000400 */
[-C--:B------:R-:W-:Y:S01]  /*4850*/  LEA.HI.SX32 R11, R11, R44.reuse, 0x1b ;  /* 0x0000002c0b0b7211 */ /* 0x080fe200078fdaff */
[----:B------:R-:W-:Y:S01]  /*4860*/  MUFU.SIN R102, R12 ;  /* 0x0000000c00667308 */ /* 0x000fe20000000400 */
[----:B------:R-:W-:Y:S02]  /*4870*/  LEA.HI.SX32 R13, R13, R44, 0x1b ;  /* 0x0000002c0d0d7211 */ /* 0x000fe400078fdaff */
[----:B-1----:R-:W-:-:S05]  /*4880*/  IADD3 R19, R44, 0x240, RZ ;  /* 0x000002402c137810 */ /* 0x002fca0007ffe0ff */
[----:B------:R-:W1:Y:S01]  /*4890*/  MUFU.COS R142, R12 ;  /* 0x0000000c008e7308 */ /* 0x000e620000000000 */
[----:B------:R-:W-:Y:S02]  /*48a0*/  LEA.HI.SX32 R19, R19, R44, 0x1b ;  /* 0x0000002c13137211 */ /* 0x000fe400078fdaff */
[----:B------:R-:W-:-:S05]  /*48b0*/  SHF.L.U32 R52, R13, 0x1, RZ ;  /* 0x000000010d347819 */ /* 0x000fca00000006ff */
[----:B0-----:R-:W-:Y:S01]  /*48c0*/  MUFU.SIN R8, R127 ;  /* 0x0000007f00087308 */ /* 0x001fe20000000400 */
[----:B------:R-:W-:-:S07]  /*48d0*/  IADD3 R13, R44, 0x260, RZ ;  /* 0x000002602c0d7810 */ /* 0x000fce0007ffe0ff */
[----:B------:R0:W-:Y:S01]  /*48e0*/  MUFU.COS R12, R127 ;  /* 0x0000007f000c7308 */ /* 0x0001e20000000000 */
[----:B------:R2:W-:Y:S01]  /*48f0*/  STS.U16 [R29+0x200], R104 ;  /* 0x000200681d007388 */ /* 0x0005e20000000400 */
[----:B0-----:R-:W-:Y:S02]  /*4900*/  SHF.L.U32 R127, R19, 0x1, RZ ;  /* 0x00000001137f7819 */ /* 0x001fe400000006ff */
[----:B------:R-:W-:Y:S01]  /*4910*/  IADD3 R19, R44, 0x280, RZ ;  /* 0x000002802c137810 */ /* 0x000fe20007ffe0ff */
[----:B------:R0:W-:Y:S01]  /*4920*/  STS.U16 [R28+0x240], R103 ;  /* 0x000240671c007388 */ /* 0x0001e20000000400 */
[----:B--2---:R-:W-:Y:S01]  /*4930*/  FMUL.RZ R104, R4, 0.15915493667125701904 ;  /* 0x3e22f98304687820 */ /* 0x004fe2000040c000 */
[----:B------:R-:W-:Y:S02]  /*4940*/  SHF.L.U32 R4, R11, 0x1, RZ ;  /* 0x000000010b047819 */ /* 0x000fe400000006ff */
[----:B------:R-:W-:Y:S04]  /*4950*/  STS.U16 [R27+0x280], R112 ;  /* 0x000280701b007388 */ /* 0x000fe80000000400 */
[----:B------:R2:W-:Y:S01]  /*4960*/  STS.U16 [R26+0x2c0], R105 ;  /* 0x0002c0691a007388 */ /* 0x0005e20000000400 */
[----:B0-----:R-:W-:-:S03]  /*4970*/  IADD3 R103, R44, 0x2a0, RZ ;  /* 0x000002a02c677810 */ /* 0x001fc60007ffe0ff */
[----:B------:R-:W-:Y:S04]  /*4980*/  STS.U16 [R25+0x300], R114 ;  /* 0x0003007219007388 */ /* 0x000fe80000000400 */
[----:B------:R0:W-:Y:S01]  /*4990*/  STS.U16 [R24+0x340], R109 ;  /* 0x0003406d18007388 */ /* 0x0001e20000000400 */
[----:B------:R-:W-:-:S03]  /*49a0*/  LEA.HI.SX32 R19, R19, R44, 0x1b ;  /* 0x0000002c13137211 */ /* 0x000fc600078fdaff */
[----:B------:R-:W-:Y:S01]  /*49b0*/  STS.U16 [R23+0x380], R116 ;  /* 0x0003807417007388 */ /* 0x000fe20000000400 */
[----:B------:R-:W-:-:S03]  /*49c0*/  LEA.HI.SX32 R103, R103, R44, 0x1b ;  /* 0x0000002c67677211 */ /* 0x000fc600078fdaff */
[----:B------:R-:W-:Y:S01]  /*49d0*/  STS.U16 [R22+0x3c0], R113 ;  /* 0x0003c07116007388 */ /* 0x000fe20000000400 */
[----:B------:R-:W-:-:S03]  /*49e0*/  LEA.HI.SX32 R13, R13, R44, 0x1b ;  /* 0x0000002c0d0d7211 */ /* 0x000fc600078fdaff */
[----:B------:R3:W-:Y:S01]  /*49f0*/  STS.U16 [R4+0x400], R115 ;  /* 0x0004007304007388 */ /* 0x0007e20000000400 */
[C---:B--2---:R-:W-:Y:S02]  /*4a00*/  IADD3 R105, R44.reuse, 0x2c0, RZ ;  /* 0x000002c02c697810 */ /* 0x044fe40007ffe0ff */
[C---:B0-----:R-:W-:Y:S01]  /*4a10*/  IADD3 R109, R44.reuse, 0x2e0, RZ ;  /* 0x000002e02c6d7810 */ /* 0x041fe20007ffe0ff */
[----:B------:R0:W-:Y:S01]  /*4a20*/  STS.U16 [R52+0x440], R117 ;  /* 0x0004407534007388 */ /* 0x0001e20000000400 */
[----:B---3--:R-:W-:Y:S01]  /*4a30*/  FMUL.FTZ R4, R5, R82 ;  /* 0x0000005205047220 */ /* 0x008fe20000410000 */
[----:B------:R-:W-:Y:S02]  /*4a40*/  SHF.L.U32 R115, R19, 0x1, RZ ;  /* 0x0000000113737819 */ /* 0x000fe400000006ff */
[----:B------:R-:W-:Y:S01]  /*4a50*/  IADD3 R19, R44, 0x300, RZ ;  /* 0x000003002c137810 */ /* 0x000fe20007ffe0ff */
[----:B------:R-:W-:Y:S01]  /*4a60*/  FMUL.RZ R112, R4, 0.15915493667125701904 ;  /* 0x3e22f98304707820 */ /* 0x000fe2000040c000 */
[----:B------:R-:W-:-:S02]  /*4a70*/  SHF.L.U32 R4, R103, 0x1, RZ ;  /* 0x0000000167047819 */ /* 0x000fc400000006ff */
[----:B0-----:R-:W-:Y:S02]  /*4a80*/  SHF.L.U32 R52, R13, 0x1, RZ ;  /* 0x000000010d347819 */ /* 0x001fe400000006ff */
[----:B------:R-:W-:Y:S02]  /*4a90*/  IADD3 R103, R44, 0x320, RZ ;  /* 0x000003202c677810 */ /* 0x000fe40007ffe0ff */
[-C--:B------:R-:W-:Y:S02]  /*4aa0*/  LEA.HI.SX32 R105, R105, R44.reuse, 0x1b ;  /* 0x0000002c69697211 */ /* 0x080fe400078fdaff */
[-C--:B------:R-:W-:Y:S01]  /*4ab0*/  LEA.HI.SX32 R109, R109, R44.reuse, 0x1b ;  /* 0x0000002c6d6d7211 */ /* 0x080fe200078fdaff */
[----:B------:R-:W-:Y:S01]  /*4ac0*/  STS.U16 [R127+0x480], R118 ;  /* 0x000480767f007388 */ /* 0x000fe20000000400 */
[-C--:B------:R-:W-:Y:S01]  /*4ad0*/  LEA.HI.SX32 R19, R19, R44.reuse, 0x1b ;  /* 0x0000002c13137211 */ /* 0x080fe200078fdaff */
[----:B------:R-:W-:Y:S01]  /*4ae0*/  MUFU.SIN R11, R104 ;  /* 0x00000068000b7308 */ /* 0x000fe20000000400 */
[----:B------:R-:W-:Y:S01]  /*4af0*/  LEA.HI.SX32 R103, R103, R44, 0x1b ;  /* 0x0000002c67677211 */ /* 0x000fe200078fdaff */
[----:B------:R0:W-:Y:S01]  /*4b00*/  STS.U16 [R52+0x4c0], R119 ;  /* 0x0004c07734007388 */ /* 0x0001e20000000400 */
[----:B------:R-:W-:-:S02]  /*4b10*/  SHF.L.U32 R117, R105, 0x1, RZ ;  /* 0x0000000169757819 */ /* 0x000fc400000006ff */
[C---:B------:R-:W-:Y:S01]  /*4b20*/  IADD3 R105, R44.reuse, 0x340, RZ ;  /* 0x000003402c697810 */ /* 0x040fe20007ffe0ff */
[----:B------:R2:W-:Y:S02]  /*4b30*/  STS.U16 [R115+0x500], R120 ;  /* 0x0005007873007388 */ /* 0x0005e40000000400 */
[----:B------:R3:W-:Y:S02]  /*4b40*/  MUFU.COS R18, R104 ;  /* 0x0000006800127308 */ /* 0x0007e40000000000 */
[----:B------:R4:W-:Y:S01]  /*4b50*/  STS.U16 [R4+0x540], R121 ;  /* 0x0005407904007388 */ /* 0x0009e20000000400 */
[----:B------:R-:W-:Y:S02]  /*4b60*/  IADD3 R113, R44, 0x380, RZ ;  /* 0x000003802c717810 */ /* 0x000fe40007ffe0ff */
[----:B0-----:R-:W-:Y:S02]  /*4b70*/  SHF.L.U32 R52, R103, 0x1, RZ ;  /* 0x0000000167347819 */ /* 0x001fe400000006ff */
[----:B--2---:R-:W-:-:S02]  /*4b80*/  SHF.L.U32 R115, R19, 0x1, RZ ;  /* 0x0000000113737819 */ /* 0x004fc400000006ff */
[----:B---3--:R-:W-:Y:S02]  /*4b90*/  SHF.L.U32 R104, R109, 0x1, RZ ;  /* 0x000000016d687819 */ /* 0x008fe400000006ff */
[----:B------:R-:W-:Y:S01]  /*4ba0*/  IADD3 R109, R44, 0x360, RZ ;  /* 0x000003602c6d7810 */ /* 0x000fe20007ffe0ff */
[----:B----4-:R-:W-:Y:S01]  /*4bb0*/  FMUL.FTZ R4, R5, R84 ;  /* 0x0000005405047220 */ /* 0x010fe20000410000 */
[----:B------:R0:W-:Y:S01]  /*4bc0*/  STS.U16 [R117+0x580], R122 ;  /* 0x0005807a75007388 */ /* 0x0001e20000000400 */
[-C--:B------:R-:W-:Y:S01]  /*4bd0*/  LEA.HI.SX32 R105, R105, R44.reuse, 0x1b ;  /* 0x0000002c69697211 */ /* 0x080fe200078fdaff */
[----:B------:R-:W-:Y:S01]  /*4be0*/  MUFU.SIN R13, R112 ;  /* 0x00000070000d7308 */ /* 0x000fe20000000400 */
[-C--:B------:R-:W-:Y:S01]  /*4bf0*/  LEA.HI.SX32 R109, R109, R44.reuse, 0x1b ;  /* 0x0000002c6d6d7211 */ /* 0x080fe200078fdaff */
[----:B------:R2:W-:Y:S01]  /*4c00*/  STS.U16 [R104+0x5c0], R123 ;  /* 0x0005c07b68007388 */ /* 0x0005e20000000400 */
[----:B------:R-:W-:-:S03]  /*4c10*/  LEA.HI.SX32 R113, R113, R44, 0x1b ;  /* 0x0000002c71717211 */ /* 0x000fc600078fdaff */
[----:B------:R-:W-:Y:S02]  /*4c20*/  STS.U16 [R115+0x600], R124 ;  /* 0x0006007c73007388 */ /* 0x000fe40000000400 */
[----:B------:R3:W-:Y:S01]  /*4c30*/  MUFU.COS R127, R112 ;  /* 0x00000070007f7308 */ /* 0x0007e20000000000 */
[----:B0-----:R-:W-:Y:S01]  /*4c40*/  SHF.L.U32 R117, R105, 0x1, RZ ;  /* 0x0000000169757819 */ /* 0x001fe200000006ff */
[----:B------:R0:W-:Y:S01]  /*4c50*/  STS.U16 [R52+0x640], R125 ;  /* 0x0006407d34007388 */ /* 0x0001e20000000400 */
[----:B------:R-:W-:Y:S02]  /*4c60*/  IADD3 R103, R44, 0x3a0, RZ ;  /* 0x000003a02c677810 */ /* 0x000fe40007ffe0ff */
[----:B--2---:R-:W-:Y:S01]  /*4c70*/  SHF.L.U32 R104, R109, 0x1, RZ ;  /* 0x000000016d687819 */ /* 0x004fe200000006ff */
[----:B---3--:R-:W-:Y:S02]  /*4c80*/  FMUL.RZ R112, R4, 0.15915493667125701904 ;  /* 0x3e22f98304707820 */ /* 0x008fe4000040c000 */
[----:B------:R-:W-:Y:S01]  /*4c90*/  FMUL.FTZ R4, R5, R86 ;  /* 0x0000005605047220 */ /* 0x000fe20000410000 */
[----:B0-----:R-:W0:Y:S01]  /*4ca0*/  S2R R52, SR_TID.X ;  /* 0x0000000000347919 */ /* 0x001e220000002100 */
[----:B------:R-:W-:-:S02]  /*4cb0*/  IADD3 R105, R44, 0x3c0, RZ ;  /* 0x000003c02c697810 */ /* 0x000fc40007ffe0ff */
[----:B------:R-:W-:Y:S01]  /*4cc0*/  IADD3 R109, R44, 0x3e0, RZ ;  /* 0x000003e02c6d7810 */ /* 0x000fe20007ffe0ff */
[----:B------:R-:W-:Y:S01]  /*4cd0*/  FMUL.RZ R115, R4, 0.15915493667125701904 ;  /* 0x3e22f98304737820 */ /* 0x000fe2000040c000 */
[----:B------:R-:W-:Y:S02]  /*4ce0*/  SHF.L.U32 R113, R113, 0x1, RZ ;  /* 0x0000000171717819 */ /* 0x000fe400000006ff */
[-C--:B------:R-:W-:Y:S02]  /*4cf0*/  LEA.HI.SX32 R103, R103, R44.reuse, 0x1b ;  /* 0x0000002c67677211 */ /* 0x080fe400078fdaff */
[----:B------:R-:W-:Y:S01]  /*4d00*/  SHF.L.U32 R4, R44, 0x5, RZ ;  /* 0x000000052c047819 */ /* 0x000fe200000006ff */
[----:B------:R-:W-:Y:S01]  /*4d10*/  STS.U16 [R117+0x680], R128 ;  /* 0x0006808075007388 */ /* 0x000fe20000000400 */
[-C--:B------:R-:W-:Y:S01]  /*4d20*/  LEA.HI.SX32 R105, R105, R44.reuse, 0x1b ;  /* 0x0000002c69697211 */ /* 0x080fe200078fdaff */
[----:B------:R-:W-:Y:S01]  /*4d30*/  MUFU.SIN R19, R112 ;  /* 0x0000007000137308 */ /* 0x000fe20000000400 */
[----:B------:R-:W-:Y:S01]  /*4d40*/  LEA.HI.SX32 R109, R109, R44, 0x1b ;  /* 0x0000002c6d6d7211 */ /* 0x000fe200078fdaff */
[----:B------:R-:W-:Y:S01]  /*4d50*/  STS.U16 [R104+0x6c0], R129 ;  /* 0x0006c08168007388 */ /* 0x000fe20000000400 */
[----:B------:R-:W-:-:S03]  /*4d60*/  LEA.HI.SX32 R4, R4, R4, 0x1b ;  /* 0x0000000404047211 */ /* 0x000fc600078fdaff */
[----:B------:R2:W-:Y:S02]  /*4d70*/  STS.U16 [R113+0x700], R130 ;  /* 0x0007008271007388 */ /* 0x0005e40000000400 */
[----:B------:R3:W-:Y:S01]  /*4d80*/  MUFU.COS R135, R112 ;  /* 0x0000007000877308 */ /* 0x0007e20000000000 */
[----:B------:R-:W-:Y:S02]  /*4d90*/  SHF.L.U32 R114, R109, 0x1, RZ ;  /* 0x000000016d727819 */ /* 0x000fe400000006ff */
[----:B------:R-:W-:Y:S02]  /*4da0*/  SHF.L.U32 R4, R4, 0x1, RZ ;  /* 0x0000000104047819 */ /* 0x000fe400000006ff */
[----:B--2---:R-:W-:Y:S02]  /*4db0*/  SHF.L.U32 R113, R105, 0x1, RZ ;  /* 0x0000000169717819 */ /* 0x004fe400000006ff */
[----:B---3--:R-:W-:-:S05]  /*4dc0*/  SHF.L.U32 R112, R103, 0x1, RZ ;  /* 0x0000000167707819 */ /* 0x008fca00000006ff */
[----:B------:R-:W-:Y:S04]  /*4dd0*/  STS.U16 [R112+0x740], R131 ;  /* 0x0007408370007388 */ /* 0x000fe80000000400 */
[----:B------:R2:W-:Y:S04]  /*4de0*/  STS.U16 [R113+0x780], R132 ;  /* 0x0007808471007388 */ /* 0x0005e80000000400 */
[----:B------:R-:W-:Y:S01]  /*4df0*/  STS.U16 [R114+0x7c0], R133 ;  /* 0x0007c08572007388 */ /* 0x000fe20000000400 */
[----:B------:R-:W-:-:S06]  /*4e00*/  NOP ;  /* 0x0000000000007918 */ /* 0x000fcc0000000000 */
[----:B------:R-:W-:Y:S01]  /*4e10*/  LDS.U16 R103, [R4] ;  /* 0x0000000004677984 */ /* 0x000fe20000000400 */
[----:B------:R-:W-:-:S03]  /*4e20*/  FMUL.FTZ R109, R5, R90 ;  /* 0x0000005a056d7220 */ /* 0x000fc60000410000 */
[----:B------:R-:W3:Y:S01]  /*4e30*/  LDS.U16 R104, [R4+0x2] ;  /* 0x0000020004687984 */ /* 0x000ee20000000400 */
[----:B0-----:R-:W-:Y:S01]  /*4e40*/  SHF.L.U32 R139, R52, 0x4, RZ ;  /* 0x00000004348b7819 */ /* 0x001fe200000006ff */
[----:B------:R-:W-:Y:S02]  /*4e50*/  FMUL.RZ R117, R109, 0.15915493667125701904 ;  /* 0x3e22f9836d757820 */ /* 0x000fe4000040c000 */
[----:B------:R-:W-:Y:S01]  /*4e60*/  LDS.U16 R109, [R4+0x4] ;  /* 0x00000400046d7984 */ /* 0x000fe20000000400 */
[----:B--2---:R-:W-:-:S03]  /*4e70*/  IADD3 R113, R139, 0x2, RZ ;  /* 0x000000028b717810 */ /* 0x004fc60007ffe0ff */
[----:B------:R-:W0:Y:S01]  /*4e80*/  LDS.U16 R112, [R4+0x6] ;  /* 0x0000060004707984 */ /* 0x000e220000000400 */
[----:B------:R-:W-:Y:S02]  /*4e90*/  ISETP.GE.U32.AND P0, PT, R113, R38, PT ;  /* 0x000000267100720c */ /* 0x000fe40003f06070 */
[----:B------:R-:W-:Y:S01]  /*4ea0*/  IADD3 R113, R139, 0x5, RZ ;  /* 0x000000058b717810 */ /* 0x000fe20007ffe0ff */
[----:B------:R-:W-:Y:S01]  /*4eb0*/  FMUL.FTZ R108, R7, R72 ;  /* 0x00000048076c7220 */ /* 0x000fe20000410000 */
[----:B------:R-:W-:Y:S01]  /*4ec0*/  MUFU.SIN R134, R115 ;  /* 0x0000007300867308 */ /* 0x000fe20000000400 */
[----:B------:R-:W-:Y:S01]  /*4ed0*/  FMUL.FTZ R105, R5, R88 ;  /* 0x0000005805697220 */ /* 0x000fe20000410000 */
[----:B------:R-:W-:Y:S01]  /*4ee0*/  ISETP.GE.U32.AND P5, PT, R113, R38, PT ;  /* 0x000000267100720c */ /* 0x000fe20003fa6070 */
[----:B------:R-:W-:Y:S01]  /*4ef0*/  FMUL.FTZ R6, R5, R74 ;  /* 0x0000004a05067220 */ /* 0x000fe20000410000 */
[----:B------:R-:W2:Y:S01]  /*4f00*/  LDS.U16 R113, [R4+0x8] ;  /* 0x0000080004717984 */ /* 0x000ea20000000400 */
[----:B------:R-:W-:-:S03]  /*4f10*/  FMUL.RZ R116, R105, 0.15915493667125701904 ;  /* 0x3e22f98369747820 */ /* 0x000fc6000040c000 */
[----:B------:R-:W4:Y:S01]  /*4f20*/  MUFU.EX2 R108, R108 ;  /* 0x0000006c006c7308 */ /* 0x000f220000000800 */
[----:B------:R-:W-:Y:S01]  /*4f30*/  IADD3 R105, R139, 0x1, RZ ;  /* 0x000000018b697810 */ /* 0x000fe20007ffe0ff */
[----:B------:R-:W-:Y:S01]  /*4f40*/  FMUL.FTZ R110, R7, R74 ;  /* 0x0000004a076e7220 */ /* 0x000fe20000410000 */
[----:B------:R-:W5:Y:S02]  /*4f50*/  LDS.U16 R114, [R4+0xa] ;  /* 0x00000a0004727984 */ /* 0x000f640000000400 */
[----:B------:R-:W-:Y:S01]  /*4f60*/  ISETP.GE.U32.AND P1, PT, R105, R38, PT ;  /* 0x000000266900720c */ /* 0x000fe20003f26070 */
[----:B-1----:R-:W-:Y:S01]  /*4f70*/  FMUL.FTZ R142, R137, R142 ;  /* 0x0000008e898e7220 */ /* 0x002fe20000410000 */
[----:B------:R-:W-:Y:S01]  /*4f80*/  LDS.U16 R119, [R4+0x12] ;  /* 0x0000120004777984 */ /* 0x000fe20000000400 */
[----:B------:R1:W-:Y:S01]  /*4f90*/  MUFU.COS R140, R115 ;  /* 0x00000073008c7308 */ /* 0x0003e20000000000 */
[C---:B------:R-:W-:Y:S01]  /*4fa0*/  IADD3 R105, R139.reuse, 0x4, RZ ;  /* 0x000000048b697810 */ /* 0x040fe20007ffe0ff */
[----:B------:R-:W-:Y:S01]  /*4fb0*/  FMUL.RZ R6, R6, 0.15915493667125701904 ;  /* 0x3e22f98306067820 */ /* 0x000fe2000040c000 */
[----:B------:R-:W-:Y:S05]  /*4fc0*/  LDS.U16 R122, [R4+0x16] ;  /* 0x00001600047a7984 */ /* 0x000fea0000000400 */
[----:B------:R-:W-:Y:S01]  /*4fd0*/  MUFU.SIN R131, R116 ;  /* 0x0000007400837308 */ /* 0x000fe20000000400 */
[----:B-1----:R-:W-:Y:S01]  /*4fe0*/  IADD3 R115, R139, 0x3, RZ ;  /* 0x000000038b737810 */ /* 0x002fe20007ffe0ff */
[----:B---3--:R-:W-:-:S06]  /*4ff0*/  HADD2.F32 R104, -RZ, R104.H0_H0 ;  /* 0x20000068ff687230 */ /* 0x008fcc0000004100 */
[----:B------:R1:W-:Y:S01]  /*5000*/  MUFU.COS R132, R116 ;  /* 0x0000007400847308 */ /* 0x0003e20000000000 */
[-C--:B------:R-:W-:Y:S02]  /*5010*/  ISETP.GE.U32.AND P4, PT, R115, R38.reuse, PT ;  /* 0x000000267300720c */ /* 0x080fe40003f86070 */
[----:B------:R-:W-:Y:S01]  /*5020*/  IADD3 R115, R139, 0x6, RZ ;  /* 0x000000068b737810 */ /* 0x000fe20007ffe0ff */
[----:B-1----:R-:W-:Y:S01]  /*5030*/  HADD2.F32 R116, -RZ, R103.H0_H0 ;  /* 0x20000067ff747230 */ /* 0x002fe20000004100 */
[----:B------:R-:W-:-:S03]  /*5040*/  ISETP.GE.U32.AND P6, PT, R105, R38, PT ;  /* 0x000000266900720c */ /* 0x000fc60003fc6070 */
[----:B------:R-:W-:Y:S01]  /*5050*/  MUFU.SIN R21, R6 ;  /* 0x0000000600157308 */ /* 0x000fe20000000400 */
[----:B------:R-:W-:Y:S02]  /*5060*/  FMUL.FTZ R105, R5, R92 ;  /* 0x0000005c05697220 */ /* 0x000fe40000410000 */
[C---:B------:R-:W-:Y:S02]  /*5070*/  FMUL.FTZ R103, R69.reuse, R116 ;  /* 0x0000007445677220 */ /* 0x040fe40000410000 */
[----:B------:R-:W1:Y:S01]  /*5080*/  LDS.U16 R116, [R4+0xe] ;  /* 0x00000e0004747984 */ /* 0x000e620000000400 */
[----:B------:R-:W-:Y:S01]  /*5090*/  FMUL.FTZ R104, R69, R104 ;  /* 0x0000006845687220 */ /* 0x000fe20000410000 */
[----:B------:R-:W-:Y:S01]  /*50a0*/  ISETP.GE.U32.AND P3, PT, R115, R38, PT ;  /* 0x000000267300720c */ /* 0x000fe20003f66070 */
[----:B------:R-:W3:Y:S01]  /*50b0*/  MUFU.EX2 R110, R110 ;  /* 0x0000006e006e7308 */ /* 0x000ee20000000800 */
[----:B------:R-:W-:Y:S01]  /*50c0*/  FMUL.FTZ R102, R137, R102 ;  /* 0x0000006689667220 */ /* 0x000fe20000410000 */
[----:B------:R-:W-:-:S02]  /*50d0*/  ISETP.GE.U32.AND P2, PT, R139, R38, PT ;  /* 0x000000268b00720c */ /* 0x000fc40003f46070 */
[----:B------:R-:W-:-:S04]  /*50e0*/  IADD3 R115, R139, 0x7, RZ ;  /* 0x000000078b737810 */ /* 0x000fc80007ffe0ff */
[----:B------:R-:W-:Y:S01]  /*50f0*/  MUFU.SIN R130, R117 ;  /* 0x0000007500827308 */ /* 0x000fe20000000400 */
[----:B------:R-:W-:Y:S01]  /*5100*/  FMUL.RZ R118, R105, 0.15915493667125701904 ;  /* 0x3e22f98369767820 */ /* 0x000fe2000040c000 */
[----:B0-----:R-:W-:Y:S01]  /*5110*/  HADD2.F32 R112, -RZ, R112.H0_H0 ;  /* 0x20000070ff707230 */ /* 0x001fe20000004100 */
[----:B------:R-:W-:-:S05]  /*5120*/  FSEL R105, R104, RZ, !P2 ;  /* 0x000000ff68697208 */ /* 0x000fca0005000000 */
[----:B------:R4:W-:Y:S01]  /*5130*/  MUFU.COS R136, R117 ;  /* 0x0000007500887308 */ /* 0x0009e20000000000 */
[----:B------:R-:W-:Y:S02]  /*5140*/  FSEL R102, R102, RZ, !P2 ;  /* 0x000000ff66667208 */ /* 0x000fe40005000000 */
[----:B------:R-:W-:Y:S01]  /*5150*/  FSEL R103, R103, RZ, !P2 ;  /* 0x000000ff67677208 */ /* 0x000fe20005000000 */
[C---:B----4-:R-:W-:Y:S02]  /*5160*/  FMUL.FTZ R117, R108.reuse, R107 ;  /* 0x0000006b6c757220 */ /* 0x050fe40000410000 */
[----:B------:R-:W-:Y:S01]  /*5170*/  FMUL.FTZ R107, R108, R106 ;  /* 0x0000006a6c6b7220 */ /* 0x000fe20000410000 */
[----:B------:R-:W-:Y:S01]  /*5180*/  HADD2.F32 R106, -RZ, R109.H0_H0 ;  /* 0x2000006dff6a7230 */ /* 0x000fe20000004100 */
[----:B------:R-:W-:Y:S02]  /*5190*/  FSEL R104, R142, 1, !P2 ;  /* 0x3f8000008e687808 */ /* 0x000fe40005000000 */
[----:B------:R-:W-:Y:S01]  /*51a0*/  ISETP.GE.U32.AND P2, PT, R115, R38, PT ;  /* 0x000000267300720c */ /* 0x000fe20003f46070 */
[----:B------:R-:W-:Y:S01]  /*51b0*/  MUFU.SIN R144, R118 ;  /* 0x0000007600907308 */ /* 0x000fe20000000400 */
[----:B------:R-:W0:Y:S01]  /*51c0*/  LDS.U16 R115, [R4+0xc] ;  /* 0x00000c0004737984 */ /* 0x000e220000000400 */
[----:B------:R-:W-:-:S02]  /*51d0*/  FMUL.FTZ R106, R71, R106 ;  /* 0x0000006a476a7220 */ /* 0x000fc40000410000 */
[----:B------:R-:W-:-:S04]  /*51e0*/  FMUL.FTZ R112, R71, R112 ;  /* 0x0000007047707220 */ /* 0x000fc80000410000 */
[----:B------:R4:W-:Y:S01]  /*51f0*/  MUFU.COS R145, R118 ;  /* 0x0000007600917308 */ /* 0x0009e20000000000 */
[----:B------:R-:W-:Y:S02]  /*5200*/  FSEL R108, R106, RZ, !P1 ;  /* 0x000000ff6a6c7208 */ /* 0x000fe40004800000 */
[----:B------:R-:W-:Y:S01]  /*5210*/  FSEL R106, R112, RZ, !P1 ;  /* 0x000000ff706a7208 */ /* 0x000fe20004800000 */
[----:B--2---:R-:W-:Y:S01]  /*5220*/  HADD2.F32 R112, -RZ, R113.H0_H0 ;  /* 0x20000071ff707230 */ /* 0x004fe20000004100 */
[----:B----4-:R-:W2:Y:S01]  /*5230*/  LDS.U16 R118, [R4+0x10] ;  /* 0x0000100004767984 */ /* 0x010ea20000000400 */
[----:B---3--:R-:W-:Y:S02]  /*5240*/  FMUL.FTZ R21, R110, R21 ;  /* 0x000000156e157220 */ /* 0x008fe40000410000 */
[C---:B------:R-:W-:Y:S02]  /*5250*/  FMUL.FTZ R9, R7.reuse, R76 ;  /* 0x0000004c07097220 */ /* 0x040fe40000410000 */
[----:B------:R-:W-:-:S02]  /*5260*/  FMUL.FTZ R15, R7, R78 ;  /* 0x0000004e070f7220 */ /* 0x000fc40000410000 */
[----:B------:R-:W-:Y:S01]  /*5270*/  FMUL.FTZ R113, R73, R112 ;  /* 0x0000007049717220 */ /* 0x000fe20000410000 */
[----:B------:R-:W-:Y:S01]  /*5280*/  FSEL R112, R21, RZ, !P0 ;  /* 0x000000ff15707208 */ /* 0x000fe20004000000 */
[----:B------:R-:W3:Y:S01]  /*5290*/  MUFU.COS R111, R6 ;  /* 0x00000006006f7308 */ /* 0x000ee20000000000 */
[----:B------:R-:W4:Y:S07]  /*52a0*/  LDS.U16 R21, [R4+0x14] ;  /* 0x0000140004157984 */ /* 0x000f2e0000000400 */
[----:B------:R-:W0:Y:S08]  /*52b0*/  MUFU.EX2 R9, R9 ;  /* 0x0000000900097308 */ /* 0x000e300000000800 */
[----:B------:R-:W-:Y:S08]  /*52c0*/  MUFU.SIN R6, R126 ;  /* 0x0000007e00067308 */ /* 0x000ff00000000400 */
[----:B------:R-:W2:Y:S01]  /*52d0*/  MUFU.EX2 R15, R15 ;  /* 0x0000000f000f7308 */ /* 0x000ea20000000800 */
[----:B------:R-:W-:Y:S01]  /*52e0*/  FMUL.FTZ R20, R7, R80 ;  /* 0x0000005007147220 */ /* 0x000fe20000410000 */
[----:B-----5:R-:W-:Y:S01]  /*52f0*/  HADD2.F32 R114, -RZ, R114.H0_H0 ;  /* 0x20000072ff727230 */ /* 0x020fe20000004100 */
[----:B---3--:R-:W-:Y:S01]  /*5300*/  FMUL.FTZ R111, R110, R111 ;  /* 0x0000006f6e6f7220 */ /* 0x008fe20000410000 */
[----:B-1----:R-:W-:Y:S01]  /*5310*/  HADD2.F32 R116, -RZ, R116.H0_H0 ;  /* 0x20000074ff747230 */ /* 0x002fe20000004100 */
[----:B0-----:R-:W-:Y:S01]  /*5320*/  FMUL.FTZ R12, R9, R12 ;  /* 0x0000000c090c7220 */ /* 0x001fe20000410000 */
[----:B------:R-:W-:Y:S01]  /*5330*/  FSEL R109, R117, 1, !P1 ;  /* 0x3f800000756d7808 */ /* 0x000fe20004800000 */
[----:B------:R-:W-:Y:S01]  /*5340*/  FMUL.FTZ R110, R73, R114 ;  /* 0x00000072496e7220 */ /* 0x000fe20000410000 */
[----:B------:R-:W0:Y:S01]  /*5350*/  MUFU.COS R14, R126 ;  /* 0x0000007e000e7308 */ /* 0x000e220000000000 */
[----:B------:R-:W-:Y:S01]  /*5360*/  IADD3 R117, R139, 0x9, RZ ;  /* 0x000000098b757810 */ /* 0x000fe20007ffe0ff */
[----:B------:R-:W-:Y:S01]  /*5370*/  FMUL.FTZ R114, R75, R116 ;  /* 0x000000744b727220 */ /* 0x000fe20000410000 */
[----:B------:R-:W-:-:S05]  /*5380*/  FSEL R113, R113, RZ, !P0 ;  /* 0x000000ff71717208 */ /* 0x000fca0004000000 */
[----:B------:R-:W1:Y:S01]  /*5390*/  MUFU.EX2 R20, R20 ;  /* 0x0000001400147308 */ /* 0x000e620000000800 */
[----:B--2---:R-:W-:Y:S01]  /*53a0*/  FMUL.FTZ R6, R15, R6 ;  /* 0x000000060f067220 */ /* 0x004fe20000410000 */
[----:B------:R-:W-:Y:S01]  /*53b0*/  FSEL R110, R110, RZ, !P0 ;  /* 0x000000ff6e6e7208 */ /* 0x000fe20004000000 */
[----:B------:R-:W-:Y:S01]  /*53c0*/  FMUL.FTZ R120, R5, R94 ;  /* 0x0000005e05787220 */ /* 0x000fe20000410000 */
[----:B------:R-:W-:Y:S02]  /*53d0*/  FSEL R111, R111, 1, !P0 ;  /* 0x3f8000006f6f7808 */ /* 0x000fe40004000000 */
[----:B------:R-:W-:Y:S01]  /*53e0*/  FSEL R116, R12, 1, !P4 ;  /* 0x3f8000000c747808 */ /* 0x000fe20006000000 */
[----:B------:R-:W-:Y:S01]  /*53f0*/  HADD2.F32 R12, -RZ, R119.H0_H0 ;  /* 0x20000077ff0c7230 */ /* 0x000fe20000004100 */
[----:B------:R-:W-:Y:S01]  /*5400*/  ISETP.GE.U32.AND P0, PT, R117, R38, PT ;  /* 0x000000267500720c */ /* 0x000fe20003f06070 */
[----:B------:R-:W-:Y:S01]  /*5410*/  FMUL.FTZ R117, R9, R8 ;  /* 0x0000000809757220 */ /* 0x000fe20000410000 */
[----:B------:R-:W-:Y:S01]  /*5420*/  FSEL R119, R6, RZ, !P6 ;  /* 0x000000ff06777208 */ /* 0x000fe20007000000 */
[----:B------:R-:W-:Y:S01]  /*5430*/  HADD2.F32 R8, -RZ, R115.H0_H0 ;  /* 0x20000073ff087230 */ /* 0x000fe20000004100 */
[----:B------:R-:W2:Y:S01]  /*5440*/  LDS.U16 R6, [R4+0x1c] ;  /* 0x00001c0004067984 */ /* 0x000ea20000000400 */
[----:B------:R-:W-:Y:S01]  /*5450*/  IADD3 R121, R139, 0x8, RZ ;  /* 0x000000088b797810 */ /* 0x000fe20007ffe0ff */
[----:B------:R-:W-:Y:S01]  /*5460*/  FMUL.RZ R124, R120, 0.15915493667125701904 ;  /* 0x3e22f983787c7820 */ /* 0x000fe2000040c000 */
[----:B------:R-:W-:Y:S01]  /*5470*/  HADD2.F32 R118, -RZ, R118.H0_H0 ;  /* 0x20000076ff767230 */ /* 0x000fe20000004100 */
[----:B------:R-:W-:Y:S01]  /*5480*/  FMUL.FTZ R120, R7, R94 ;  /* 0x0000005e07787220 */ /* 0x000fe20000410000 */
[----:B------:R-:W3:Y:S01]  /*5490*/  LDS.U16 R9, [R4+0x1a] ;  /* 0x00001a0004097984 */ /* 0x000ee20000000400 */
[----:B------:R-:W-:Y:S01]  /*54a0*/  FSEL R107, R107, RZ, !P1 ;  /* 0x000000ff6b6b7208 */ /* 0x000fe20004800000 */
[----:B------:R-:W-:Y:S01]  /*54b0*/  FMUL.FTZ R115, R75, R8 ;  /* 0x000000084b737220 */ /* 0x000fe20000410000 */
[----:B------:R-:W-:Y:S01]  /*54c0*/  ISETP.GE.U32.AND P1, PT, R121, R38, PT ;  /* 0x000000267900720c */ /* 0x000fe20003f26070 */
[----:B------:R5:W-:Y:S01]  /*54d0*/  MUFU.EX2 R148, R120 ;  /* 0x0000007800947308 */ /* 0x000be20000000800 */
[----:B------:R-:W-:Y:S01]  /*54e0*/  IADD3 R121, R139, 0xa, RZ ;  /* 0x0000000a8b797810 */ /* 0x000fe20007ffe0ff */
[----:B------:R-:W-:Y:S01]  /*54f0*/  FMUL.FTZ R118, R77, R118 ;  /* 0x000000764d767220 */ /* 0x000fe20000410000 */
[----:B------:R-:W3:Y:S01]  /*5500*/  LDS.U16 R8, [R4+0x18] ;  /* 0x0000180004087984 */ /* 0x000ee20000000400 */
[----:B0-----:R-:W-:Y:S01]  /*5510*/  FMUL.FTZ R14, R15, R14 ;  /* 0x0000000e0f0e7220 */ /* 0x001fe20000410000 */
[----:B------:R-:W-:Y:S01]  /*5520*/  FSEL R117, R117, RZ, !P4 ;  /* 0x000000ff75757208 */ /* 0x000fe20006000000 */
[----:B-1----:R-:W-:Y:S01]  /*5530*/  FMUL.FTZ R18, R20, R18 ;  /* 0x0000001214127220 */ /* 0x002fe20000410000 */
[----:B------:R-:W-:Y:S01]  /*5540*/  FSEL R115, R115, RZ, !P4 ;  /* 0x000000ff73737208 */ /* 0x000fe20006000000 */
[----:B-----5:R-:W-:Y:S01]  /*5550*/  FMUL.FTZ R120, R77, R12 ;  /* 0x0000000c4d787220 */ /* 0x020fe20000410000 */
[----:B------:R-:W-:Y:S01]  /*5560*/  FSEL R114, R114, RZ, !P4 ;  /* 0x000000ff72727208 */ /* 0x000fe20006000000 */
[----:B------:R-:W0:Y:S01]  /*5570*/  LDS.U16 R12, [R4+0x1e] ;  /* 0x00001e00040c7984 */ /* 0x000e220000000400 */
[----:B------:R-:W-:Y:S01]  /*5580*/  FMUL.FTZ R20, R20, R11 ;  /* 0x0000000b14147220 */ /* 0x000fe20000410000 */
[----:B------:R-:W-:-:S02]  /*5590*/  ISETP.GE.U32.AND P4, PT, R121, R38, PT ;  /* 0x000000267900720c */ /* 0x000fc40003f86070 */
[----:B------:R-:W1:Y:S01]  /*55a0*/  LDS.U16 R11, [R4+0x20] ;  /* 0x00002000040b7984 */ /* 0x000e620000000400 */
[----:B------:R-:W-:Y:S01]  /*55b0*/  FSEL R121, R118, RZ, !P6 ;  /* 0x000000ff76797208 */ /* 0x000fe20007000000 */
[----:B------:R-:W-:Y:S01]  /*55c0*/  FMUL.FTZ R123, R5, R96 ;  /* 0x00000060057b7220 */ /* 0x000fe20000410000 */
[----:B------:R-:W-:Y:S01]  /*55d0*/  FSEL R118, R14, 1, !P6 ;  /* 0x3f8000000e767808 */ /* 0x000fe20007000000 */
[----:B----4-:R-:W-:Y:S02]  /*55e0*/  HADD2.F32 R14, -RZ, R21.H0_H0 ;  /* 0x20000015ff0e7230 */ /* 0x010fe40000004100 */
[----:B------:R-:W-:-:S03]  /*55f0*/  FMUL.RZ R152, R123, 0.15915493667125701904 ;  /* 0x3e22f9837b987820 */ /* 0x000fc6000040c000 */
[----:B------:R-:W-:Y:S02]  /*5600*/  FMUL.FTZ R123, R79, R14 ;  /* 0x0000000e4f7b7220 */ /* 0x000fe40000410000 */
[----:B------:R-:W4:Y:S01]  /*5610*/  LDS.U16 R14, [R4+0x22] ;  /* 0x00002200040e7984 */ /* 0x000f220000000400 */
[C---:B------:R-:W-:Y:S02]  /*5620*/  FMUL.FTZ R126, R7.reuse, R82 ;  /* 0x00000052077e7220 */ /* 0x040fe40000410000 */
[----:B------:R-:W-:-:S04]  /*5630*/  FMUL.FTZ R138, R7, R84 ;  /* 0x00000054078a7220 */ /* 0x000fc80000410000 */
[----:B------:R-:W5:Y:S01]  /*5640*/  MUFU.EX2 R126, R126 ;  /* 0x0000007e007e7308 */ /* 0x000f620000000800 */
[----:B------:R-:W-:Y:S01]  /*5650*/  FMUL.FTZ R141, R7, R86 ;  /* 0x00000056078d7220 */ /* 0x000fe20000410000 */
[----:B--2---:R-:W-:Y:S01]  /*5660*/  HADD2.F32 R6, -RZ, R6.H0_H0 ;  /* 0x20000006ff067230 */ /* 0x004fe20000004100 */
[----:B------:R-:W-:-:S05]  /*5670*/  FSEL R125, R18, 1, !P5 ;  /* 0x3f800000127d7808 */ /* 0x000fca0006800000 */
[----:B------:R-:W2:Y:S01]  /*5680*/  MUFU.EX2 R138, R138 ;  /* 0x0000008a008a7308 */ /* 0x000ea20000000800 */
[----:B------:R-:W-:Y:S01]  /*5690*/  HADD2.F32 R122, -RZ, R122.H0_H0 ;  /* 0x2000007aff7a7230 */ /* 0x000fe20000004100 */
[----:B------:R-:W-:Y:S01]  /*56a0*/  FMUL.FTZ R6, R83, R6 ;  /* 0x0000000653067220 */ /* 0x000fe20000410000 */
[----:B---3--:R-:W-:Y:S02]  /*56b0*/  HADD2.F32 R18, -RZ, R9.H0_H0 ;  /* 0x20000009ff127230 */ /* 0x008fe40000004100 */
[----:B------:R-:W-:-:S03]  /*56c0*/  HADD2.F32 R8, -RZ, R8.H0_H0 ;  /* 0x20000008ff087230 */ /* 0x000fc60000004100 */
[----:B------:R-:W3:Y:S01]  /*56d0*/  MUFU.EX2 R141, R141 ;  /* 0x0000008d008d7308 */ /* 0x000ee20000000800 */
[C---:B-----5:R-:W-:Y:S01]  /*56e0*/  FMUL.FTZ R129, R126.reuse, R127 ;  /* 0x0000007f7e817220 */ /* 0x060fe20000410000 */
[----:B0-----:R-:W-:Y:S01]  /*56f0*/  HADD2.F32 R12, -RZ, R12.H0_H0 ;  /* 0x2000000cff0c7230 */ /* 0x001fe20000004100 */
[----:B------:R-:W-:Y:S01]  /*5700*/  FMUL.FTZ R126, R126, R13 ;  /* 0x0000000d7e7e7220 */ /* 0x000fe20000410000 */
[----:B------:R-:W-:Y:S01]  /*5710*/  IADD3 R15, R139, 0xb, RZ ;  /* 0x0000000b8b0f7810 */ /* 0x000fe20007ffe0ff */
[----:B------:R-:W-:-:S03]  /*5720*/  FMUL.FTZ R18, R81, R18 ;  /* 0x0000001251127220 */ /* 0x000fc60000410000 */
[----:B------:R-:W-:Y:S01]  /*5730*/  MUFU.SIN R149, R124 ;  /* 0x0000007c00957308 */ /* 0x000fe20000000400 */
[C---:B------:R-:W-:Y:S01]  /*5740*/  FMUL.FTZ R133, R7.reuse, R88 ;  /* 0x0000005807857220 */ /* 0x040fe20000410000 */
[----:B------:R-:W-:Y:S01]  /*5750*/  FSEL R137, R6, RZ, !P2 ;  /* 0x000000ff06897208 */ /* 0x000fe20005000000 */
[C---:B------:R-:W-:Y:S01]  /*5760*/  FMUL.FTZ R143, R7.reuse, R90 ;  /* 0x0000005a078f7220 */ /* 0x040fe20000410000 */
[----:B-1----:R-:W-:Y:S01]  /*5770*/  HADD2.F32 R6, -RZ, R11.H0_H0 ;  /* 0x2000000bff067230 */ /* 0x002fe20000004100 */
[----:B------:R-:W-:-:S03]  /*5780*/  FMUL.FTZ R146, R7, R92 ;  /* 0x0000005c07927220 */ /* 0x000fc60000410000 */
[----:B------:R0:W-:Y:S01]  /*5790*/  MUFU.COS R151, R124 ;  /* 0x0000007c00977308 */ /* 0x0001e20000000000 */
[C---:B------:R-:W-:Y:S02]  /*57a0*/  FMUL.FTZ R21, R7.reuse, R96 ;  /* 0x0000006007157220 */ /* 0x040fe40000410000 */
[----:B------:R-:W-:Y:S01]  /*57b0*/  FMUL.FTZ R13, R7, R98 ;  /* 0x00000062070d7220 */ /* 0x000fe20000410000 */
[----:B------:R-:W-:Y:S01]  /*57c0*/  FSEL R120, R120, RZ, !P6 ;  /* 0x000000ff78787208 */ /* 0x000fe20007000000 */
[----:B0-----:R-:W-:Y:S01]  /*57d0*/  FMUL.FTZ R124, R79, R122 ;  /* 0x0000007a4f7c7220 */ /* 0x001fe20000410000 */
[----:B------:R-:W-:Y:S01]  /*57e0*/  FSEL R122, R20, RZ, !P5 ;  /* 0x000000ff147a7208 */ /* 0x000fe20006800000 */
[----:B------:R-:W-:Y:S02]  /*57f0*/  FMUL.FTZ R20, R7, R100 ;  /* 0x0000006407147220 */ /* 0x000fe40000410000 */
[----:B------:R-:W-:Y:S01]  /*5800*/  FMUL.FTZ R7, R5, R98 ;  /* 0x0000006205077220 */ /* 0x000fe20000410000 */
[----:B------:R-:W-:Y:S01]  /*5810*/  ISETP.GE.U32.AND P6, PT, R15, R38, PT ;  /* 0x000000260f00720c */ /* 0x000fe20003fc6070 */
[----:B------:R-:W-:Y:S01]  /*5820*/  FMUL.FTZ R8, R81, R8 ;  /* 0x0000000851087220 */ /* 0x000fe20000410000 */
[----:B------:R-:W-:Y:S01]  /*5830*/  FSEL R128, R18, RZ, !P3 ;  /* 0x000000ff12807208 */ /* 0x000fe20005800000 */
[C---:B--2---:R-:W-:Y:S01]  /*5840*/  FMUL.FTZ R142, R138.reuse, R135 ;  /* 0x000000878a8e7220 */ /* 0x044fe20000410000 */
[C---:B------:R-:W-:Y:S01]  /*5850*/  IADD3 R15, R139.reuse, 0xc, RZ ;  /* 0x0000000c8b0f7810 */ /* 0x040fe20007ffe0ff */
[----:B------:R-:W-:Y:S01]  /*5860*/  FMUL.FTZ R19, R138, R19 ;  /* 0x000000138a137220 */ /* 0x000fe20000410000 */
[----:B------:R-:W-:Y:S01]  /*5870*/  IADD3 R9, R139, 0xd, RZ ;  /* 0x0000000d8b097810 */ /* 0x000fe20007ffe0ff */
[----:B------:R-:W-:Y:S01]  /*5880*/  FMUL.FTZ R12, R83, R12 ;  /* 0x0000000c530c7220 */ /* 0x000fe20000410000 */
[----:B------:R-:W0:Y:S01]  /*5890*/  MUFU.EX2 R143, R143 ;  /* 0x0000008f008f7308 */ /* 0x000e220000000800 */
[----:B------:R-:W-:Y:S01]  /*58a0*/  FMUL.RZ R18, R7, 0.15915493667125701904 ;  /* 0x3e22f98307127820 */ /* 0x000fe2000040c000 */
[----:B------:R-:W-:Y:S01]  /*58b0*/  IADD3 R7, R139, 0xe, RZ ;  /* 0x0000000e8b077810 */ /* 0x000fe20007ffe0ff */
[----:B------:R-:W-:Y:S01]  /*58c0*/  FMUL.FTZ R6, R85, R6 ;  /* 0x0000000655067220 */ /* 0x000fe20000410000 */
[----:B------:R-:W-:Y:S01]  /*58d0*/  FSEL R126, R126, RZ, !P3 ;  /* 0x000000ff7e7e7208 */ /* 0x000fe20005800000 */
[----:B------:R-:W-:Y:S01]  /*58e0*/  FMUL.FTZ R5, R5, R100 ;  /* 0x0000006405057220 */ /* 0x000fe20000410000 */
[----:B------:R-:W-:-:S02]  /*58f0*/  FSEL R127, R8, RZ, !P3 ;  /* 0x000000ff087f7208 */ /* 0x000fc40005800000 */
[----:B------:R-:W-:Y:S01]  /*5900*/  MUFU.SIN R150, R152 ;  /* 0x0000009800967308 */ /* 0x000fe20000000400 */
[----:B------:R-:W-:Y:S01]  /*5910*/  FSEL R129, R129, 1, !P3 ;  /* 0x3f80000081817808 */ /* 0x000fe20005800000 */
[----:B----4-:R-:W-:Y:S01]  /*5920*/  HADD2.F32 R14, -RZ, R14.H0_H0 ;  /* 0x2000000eff0e7230 */ /* 0x010fe20000004100 */
[----:B------:R-:W-:Y:S02]  /*5930*/  FSEL R123, R123, RZ, !P5 ;  /* 0x000000ff7b7b7208 */ /* 0x000fe40006800000 */
[----:B------:R-:W-:Y:S02]  /*5940*/  FSEL R124, R124, RZ, !P5 ;  /* 0x000000ff7c7c7208 */ /* 0x000fe40006800000 */
[----:B------:R-:W-:Y:S01]  /*5950*/  ISETP.GE.U32.AND P3, PT, R9, R38, PT ;  /* 0x000000260900720c */ /* 0x000fe20003f66070 */
[----:B------:R-:W-:Y:S01]  /*5960*/  MUFU.COS R152, R152 ;  /* 0x0000009800987308 */ /* 0x000fe20000000000 */
[----:B------:R-:W-:Y:S02]  /*5970*/  FSEL R135, R19, RZ, !P2 ;  /* 0x000000ff13877208 */ /* 0x000fe40005000000 */
[----:B------:R-:W-:-:S02]  /*5980*/  FSEL R138, R12, RZ, !P2 ;  /* 0x000000ff0c8a7208 */ /* 0x000fc40005000000 */
[----:B------:R-:W-:-:S03]  /*5990*/  FSEL R142, R142, 1, !P2 ;  /* 0x3f8000008e8e7808 */ /* 0x000fc60005000000 */
[----:B------:R-:W1:Y:S01]  /*59a0*/  MUFU.EX2 R21, R21 ;  /* 0x0000001500157308 */ /* 0x000e620000000800 */
[-C--:B------:R-:W-:Y:S01]  /*59b0*/  ISETP.GE.U32.AND P5, PT, R15, R38.reuse, PT ;  /* 0x000000260f00720c */ /* 0x080fe20003fa6070 */
[----:B------:R-:W-:Y:S01]  /*59c0*/  FMUL.RZ R154, R5, 0.15915493667125701904 ;  /* 0x3e22f983059a7820 */ /* 0x000fe2000040c000 */
[----:B------:R-:W-:Y:S01]  /*59d0*/  ISETP.GE.U32.AND P2, PT, R7, R38, PT ;  /* 0x000000260700720c */ /* 0x000fe20003f46070 */
[----:B---3--:R-:W-:Y:S01]  /*59e0*/  FMUL.FTZ R7, R141, R140 ;  /* 0x0000008c8d077220 */ /* 0x008fe20000410000 */
[----:B------:R-:W-:Y:S02]  /*59f0*/  IADD3 R9, R139, 0xf, RZ ;  /* 0x0000000f8b097810 */ /* 0x000fe40007ffe0ff */
[----:B------:R-:W-:Y:S01]  /*5a00*/  FSEL R139, R6, RZ, !P1 ;  /* 0x000000ff068b7208 */ /* 0x000fe20004800000 */
[----:B------:R-:W-:Y:S01]  /*5a10*/  MUFU.SIN R8, R18 ;  /* 0x0000001200087308 */ /* 0x000fe20000000400 */
[-C--:B------:R-:W-:Y:S02]  /*5a20*/  FMUL.FTZ R6, R105, R107.reuse ;  /* 0x0000006b69067220 */ /* 0x080fe40000410000 */
[----:B------:R-:W-:-:S05]  /*5a30*/  FMUL.FTZ R12, R103, R107 ;  /* 0x0000006b670c7220 */ /* 0x000fca0000410000 */
[----:B------:R-:W-:Y:S01]  /*5a40*/  MUFU.EX2 R15, R13 ;  /* 0x0000000d000f7308 */ /* 0x000fe20000000800 */
[----:B------:R-:W-:Y:S01]  /*5a50*/  FMUL.FTZ R134, R141, R134 ;  /* 0x000000868d867220 */ /* 0x000fe20000410000 */
[----:B------:R-:W-:Y:S01]  /*5a60*/  FSEL R141, R7, 1, !P1 ;  /* 0x3f800000078d7808 */ /* 0x000fe20004800000 */
[----:B------:R-:W-:-:S05]  /*5a70*/  FMUL.FTZ R14, R85, R14 ;  /* 0x0000000e550e7220 */ /* 0x000fca0000410000 */
[----:B------:R-:W2:Y:S01]  /*5a80*/  MUFU.COS R18, R18 ;  /* 0x0000001200127308 */ /* 0x000ea20000000000 */
[-C--:B------:R-:W-:Y:S02]  /*5a90*/  FFMA.FTZ R5, R103, R109.reuse, -R6 ;  /* 0x0000006d67057223 */ /* 0x080fe40000010806 */
[----:B------:R-:W-:-:S05]  /*5aa0*/  FFMA.FTZ R7, R105, R109, R12 ;  /* 0x0000006d69077223 */ /* 0x000fca000001000c */
[----:B------:R-:W-:Y:S01]  /*5ab0*/  MUFU.EX2 R20, R20 ;  /* 0x0000001400147308 */ /* 0x000fe20000000800 */
[----:B------:R-:W-:Y:S01]  /*5ac0*/  FSEL R140, R14, RZ, !P1 ;  /* 0x000000ff0e8c7208 */ /* 0x000fe20004800000 */
[----:B------:R-:W-:-:S06]  /*5ad0*/  FADD.FTZ R6, R108, R5 ;  /* 0x000000056c067221 */ /* 0x000fcc0000010000 */
[----:B------:R-:W3:Y:S01]  /*5ae0*/  MUFU.SIN R19, R154 ;  /* 0x0000009a00137308 */ /* 0x000ee20000000400 */
[----:B------:R-:W-:Y:S01]  /*5af0*/  FADD.FTZ R14, R106, R7 ;  /* 0x000000076a0e7221 */ /* 0x000fe20000010000 */
[----:B------:R-:W-:Y:S01]  /*5b00*/  FSEL R134, R134, RZ, !P1 ;  /* 0x000000ff86867208 */ /* 0x000fe20004800000 */
[----:B0-----:R-:W-:Y:S01]  /*5b10*/  FMUL.FTZ R136, R143, R136 ;  /* 0x000000888f887220 */ /* 0x001fe20000410000 */
[----:B------:R-:W-:Y:S01]  /*5b20*/  ISETP.GE.U32.AND P1, PT, R9, R38, PT ;  /* 0x000000260900720c */ /* 0x000fe20003f26070 */
[----:B------:R-:W-:-:S03]  /*5b30*/  FMUL.FTZ R143, R143, R130 ;  /* 0x000000828f8f7220 */ /* 0x000fc60000410000 */
[----:B------:R-:W0:Y:S01]  /*5b40*/  MUFU.COS R153, R154 ;  /* 0x0000009a00997308 */ /* 0x000e220000000000 */
[C---:B-1----:R-:W-:Y:S02]  /*5b50*/  FMUL.FTZ R9, R21.reuse, R152 ;  /* 0x0000009815097220 */ /* 0x042fe40000410000 */
[----:B------:R-:W-:Y:S02]  /*5b60*/  FMUL.FTZ R12, R21, R150 ;  /* 0x00000096150c7220 */ /* 0x000fe40000410000 */
[C---:B------:R-:W-:Y:S02]  /*5b70*/  FMUL.FTZ R130, R112.reuse, R6 ;  /* 0x0000000670827220 */ /* 0x040fe40000410000 */
[----:B------:R-:W-:Y:S02]  /*5b80*/  FMUL.FTZ R21, R112, R14 ;  /* 0x0000000e70157220 */ /* 0x000fe40000410000 */
[C---:B--2---:R-:W-:Y:S02]  /*5b90*/  FMUL.FTZ R5, R15.reuse, R18 ;  /* 0x000000120f057220 */ /* 0x044fe40000410000 */
[----:B------:R-:W-:-:S02]  /*5ba0*/  FMUL.FTZ R7, R15, R8 ;  /* 0x000000080f077220 */ /* 0x000fc40000410000 */
[C---:B------:R-:W-:Y:S02]  /*5bb0*/  FFMA.FTZ R15, R111.reuse, R14, R130 ;  /* 0x0000000e6f0f7223 */ /* 0x040fe40000010082 */
[----:B------:R-:W-:Y:S02]  /*5bc0*/  FFMA.FTZ R14, R111, R6, -R21 ;  /* 0x000000066f0e7223 */ /* 0x000fe40000010815 */
[----:B---3--:R-:W-:Y:S02]  /*5bd0*/  FMUL.FTZ R8, R20, R19 ;  /* 0x0000001314087220 */ /* 0x008fe40000410000 */
[----:B------:R-:W-:Y:S01]  /*5be0*/  FADD.FTZ R19, R110, R15 ;  /* 0x0000000f6e137221 */ /* 0x000fe20000010000 */
[----:B------:R-:W1:Y:S01]  /*5bf0*/  MUFU.EX2 R133, R133 ;  /* 0x0000008500857308 */ /* 0x000e620000000800 */
[----:B------:R-:W-:Y:S02]  /*5c00*/  FADD.FTZ R18, R113, R14 ;  /* 0x0000000e71127221 */ /* 0x000fe40000010000 */
[----:B------:R-:W-:-:S02]  /*5c10*/  FMUL.FTZ R14, R102, R107 ;  /* 0x0000006b660e7220 */ /* 0x000fc40000410000 */
[----:B------:R-:W-:Y:S02]  /*5c20*/  FMUL.FTZ R15, R104, R107 ;  /* 0x0000006b680f7220 */ /* 0x000fe40000410000 */
[----:B0-----:R-:W-:Y:S02]  /*5c30*/  FMUL.FTZ R6, R20, R153 ;  /* 0x0000009914067220 */ /* 0x001fe40000410000 */
[C---:B------:R-:W-:Y:S02]  /*5c40*/  FMUL.FTZ R21, R117.reuse, R19 ;  /* 0x0000001375157220 */ /* 0x040fe40000410000 */
[----:B------:R-:W-:Y:S02]  /*5c50*/  FMUL.FTZ R20, R117, R18 ;  /* 0x0000001275147220 */ /* 0x000fe40000410000 */
[-C--:B------:R-:W-:Y:S02]  /*5c60*/  FFMA.FTZ R14, R104, R109.reuse, -R14 ;  /* 0x0000006d680e7223 */ /* 0x080fe4000001080e */
[----:B------:R-:W-:-:S02]  /*5c70*/  FFMA.FTZ R15, R102, R109, R15 ;  /* 0x0000006d660f7223 */ /* 0x000fc4000001000f */
[C---:B------:R-:W-:Y:S02]  /*5c80*/  FFMA.FTZ R130, R116.reuse, R18, -R21 ;  /* 0x0000001274827223 */ /* 0x040fe40000010815 */
[----:B------:R-:W-:Y:S02]  /*5c90*/  FFMA.FTZ R19, R116, R19, R20 ;  /* 0x0000001374137223 */ /* 0x000fe40000010014 */
[C---:B------:R-:W-:Y:S02]  /*5ca0*/  FMUL.FTZ R20, R112.reuse, R14 ;  /* 0x0000000e70147220 */ /* 0x040fe40000410000 */
[-C--:B------:R-:W-:Y:S02]  /*5cb0*/  FMUL.FTZ R18, R112, R15.reuse ;  /* 0x0000000f70127220 */ /* 0x080fe40000410000 */
[----:B------:R-:W-:Y:S01]  /*5cc0*/  FADD.FTZ R130, R115, R130 ;  /* 0x0000008273827221 */ /* 0x000fe20000010000 */
[----:B------:R-:W0:Y:S01]  /*5cd0*/  MUFU.EX2 R146, R146 ;  /* 0x0000009200927308 */ /* 0x000e220000000800 */
[----:B------:R-:W-:-:S02]  /*5ce0*/  FFMA.FTZ R20, R111, R15, R20 ;  /* 0x0000000f6f147223 */ /* 0x000fc40000010014 */
[----:B------:R-:W-:Y:S02]  /*5cf0*/  FADD.FTZ R21, R114, R19 ;  /* 0x0000001372157221 */ /* 0x000fe40000010000 */
[----:B------:R-:W-:Y:S02]  /*5d00*/  FFMA.FTZ R18, R111, R14, -R18 ;  /* 0x0000000e6f127223 */ /* 0x000fe40000010812 */
[----:B------:R-:W-:Y:S02]  /*5d10*/  FMUL.FTZ R14, R119, R130 ;  /* 0x00000082770e7220 */ /* 0x000fe40000410000 */
[C---:B-1----:R-:W-:Y:S02]  /*5d20*/  FMUL.FTZ R147, R133.reuse, R132 ;  /* 0x0000008485937220 */ /* 0x042fe40000410000 */
        /* <DEDUP_REMOVED lines=8> */
[----:B------:R-:W-:Y:S02]  /*5db0*/  FADD.FTZ R21, R120, R21 ;  /* 0x0000001578157221 */ /* 0x000fe40000010000 */
[----:B------:R-:W-:Y:S02]  /*5dc0*/  FMUL.FTZ R18, R119, R15 ;  /* 0x0000000f77127220 */ /* 0x000fe40000410000 */
[----:B------:R-:W-:Y:S02]  /*5dd0*/  FADD.FTZ R130, R121, R130 ;  /* 0x0000008279827221 */ /* 0x000fe40000010000 */
[----:B------:R-:W-:Y:S02]  /*5de0*/  FMUL.FTZ R14, R119, R19 ;  /* 0x00000013770e7220 */ /* 0x000fe40000410000 */
[----:B------:R-:W-:Y:S02]  /*5df0*/  FMUL.FTZ R20, R122, R21 ;  /* 0x000000157a147220 */ /* 0x000fe40000410000 */
[----:B0-----:R-:W-:-:S02]  /*5e00*/  FMUL.FTZ R145, R146, R145 ;  /* 0x0000009192917220 */ /* 0x001fc40000410000 */
[----:B------:R-:W-:Y:S02]  /*5e10*/  FMUL.FTZ R144, R146, R144 ;  /* 0x0000009092907220 */ /* 0x000fe40000410000 */
[----:B------:R-:W-:Y:S02]  /*5e20*/  FFMA.FTZ R19, R118, R19, R18 ;  /* 0x0000001376137223 */ /* 0x000fe40000010012 */
[-C--:B------:R-:W-:Y:S02]  /*5e30*/  FMUL.FTZ R146, R122, R130.reuse ;  /* 0x000000827a927220 */ /* 0x080fe40000410000 */
[----:B------:R-:W-:Y:S02]  /*5e40*/  FFMA.FTZ R18, R118, R15, -R14 ;  /* 0x0000000f76127223 */ /* 0x000fe4000001080e */
[----:B------:R-:W-:Y:S01]  /*5e50*/  FFMA.FTZ R132, R125, R130, -R20 ;  /* 0x000000827d847223 */ /* 0x000fe20000010814 */
[----:B------:R-:W0:Y:S01]  /*5e60*/  LDS.U16 R15, [R4+0x26] ;  /* 0x00002600040f7984 */ /* 0x000e220000000400 */
[----:B------:R-:W-:-:S02]  /*5e70*/  FMUL.FTZ R20, R122, R19 ;  /* 0x000000137a147220 */ /* 0x000fc40000410000 */
[----:B------:R-:W-:Y:S01]  /*5e80*/  FFMA.FTZ R21, R125, R21, R146 ;  /* 0x000000157d157223 */ /* 0x000fe20000010092 */
[----:B------:R-:W1:Y:S01]  /*5e90*/  LDS.U16 R14, [R4+0x24] ;  /* 0x00002400040e7984 */ /* 0x000e620000000400 */
[-C--:B------:R-:W-:Y:S02]  /*5ea0*/  FMUL.FTZ R130, R122, R18.reuse ;  /* 0x000000127a827220 */ /* 0x080fe40000410000 */
[----:B------:R-:W-:Y:S02]  /*5eb0*/  FADD.FTZ R132, R123, R132 ;  /* 0x000000847b847221 */ /* 0x000fe40000010000 */
[C---:B------:R-:W-:Y:S02]  /*5ec0*/  FFMA.FTZ R20, R125.reuse, R18, -R20 ;  /* 0x000000127d147223 */ /* 0x040fe40000010814 */
[----:B------:R-:W-:Y:S02]  /*5ed0*/  FADD.FTZ R21, R124, R21 ;  /* 0x000000157c157221 */ /* 0x000fe40000010000 */
[----:B------:R-:W-:-:S02]  /*5ee0*/  FFMA.FTZ R130, R125, R19, R130 ;  /* 0x000000137d827223 */ /* 0x000fc40000010082 */
[C---:B------:R-:W-:Y:S02]  /*5ef0*/  FMUL.FTZ R146, R126.reuse, R132 ;  /* 0x000000847e927220 */ /* 0x040fe40000410000 */
[C---:B------:R-:W-:Y:S02]  /*5f00*/  FMUL.FTZ R19, R126.reuse, R20 ;  /* 0x000000147e137220 */ /* 0x040fe40000410000 */
[CC--:B------:R-:W-:Y:S02]  /*5f10*/  FMUL.FTZ R133, R126.reuse, R21.reuse ;  /* 0x000000157e857220 */ /* 0x0c0fe40000410000 */
[-C--:B------:R-:W-:Y:S02]  /*5f20*/  FMUL.FTZ R18, R126, R130.reuse ;  /* 0x000000827e127220 */ /* 0x080fe40000410000 */
[C---:B------:R-:W-:Y:S02]  /*5f30*/  FFMA.FTZ R21, R129.reuse, R21, R146 ;  /* 0x0000001581157223 */ /* 0x040fe40000010092 */
[----:B------:R-:W-:-:S02]  /*5f40*/  FFMA.FTZ R19, R129, R130, R19 ;  /* 0x0000008281137223 */ /* 0x000fc40000010013 */
[C---:B------:R-:W-:Y:S02]  /*5f50*/  FFMA.FTZ R132, R129.reuse, R132, -R133 ;  /* 0x0000008481847223 */ /* 0x040fe40000010885 */
[----:B------:R-:W-:Y:S02]  /*5f60*/  FFMA.FTZ R18, R129, R20, -R18 ;  /* 0x0000001481127223 */ /* 0x000fe40000010812 */
[----:B------:R-:W-:Y:S02]  /*5f70*/  FADD.FTZ R21, R128, R21 ;  /* 0x0000001580157221 */ /* 0x000fe40000010000 */
[----:B------:R-:W-:Y:S02]  /*5f80*/  FMUL.FTZ R133, R135, R19 ;  /* 0x0000001387857220 */ /* 0x000fe40000410000 */
[----:B------:R-:W-:Y:S02]  /*5f90*/  FMUL.FTZ R13, R148, R149 ;  /* 0x00000095940d7220 */ /* 0x000fe40000410000 */
[----:B------:R-:W-:-:S02]  /*5fa0*/  FADD.FTZ R132, R127, R132 ;  /* 0x000000847f847221 */ /* 0x000fc40000010000 */
[CC--:B------:R-:W-:Y:S02]  /*5fb0*/  FMUL.FTZ R20, R135.reuse, R18.reuse ;  /* 0x0000001287147220 */ /* 0x0c0fe40000410000 */
[C---:B------:R-:W-:Y:S02]  /*5fc0*/  FMUL.FTZ R149, R135.reuse, R21 ;  /* 0x0000001587957220 */ /* 0x040fe40000410000 */
[C---:B------:R-:W-:Y:S02]  /*5fd0*/  FFMA.FTZ R133, R142.reuse, R18, -R133 ;  /* 0x000000128e857223 */ /* 0x040fe40000010885 */
[-C--:B------:R-:W-:Y:S01]  /*5fe0*/  FMUL.FTZ R130, R135, R132.reuse ;  /* 0x0000008487827220 */ /* 0x080fe20000410000 */
[----:B------:R-:W2:Y:S01]  /*5ff0*/  LDS.U16 R18, [R4+0x28] ;  /* 0x0000280004127984 */ /* 0x000ea20000000400 */
[C---:B------:R-:W-:Y:S02]  /*6000*/  FFMA.FTZ R20, R142.reuse, R19, R20 ;  /* 0x000000138e147223 */ /* 0x040fe40000010014 */
[C---:B------:R-:W-:Y:S01]  /*6010*/  FFMA.FTZ R132, R142.reuse, R132, -R149 ;  /* 0x000000848e847223 */ /* 0x040fe20000010895 */
[----:B------:R-:W3:Y:S01]  /*6020*/  LDS.U16 R19, [R4+0x2a] ;  /* 0x00002a0004137984 */ /* 0x000ee20000000400 */
[----:B------:R-:W-:-:S02]  /*6030*/  FFMA.FTZ R21, R142, R21, R130 ;  /* 0x000000158e157223 */ /* 0x000fc40000010082 */
[----:B------:R-:W-:Y:S02]  /*6040*/  FADD.FTZ R132, R137, R132 ;  /* 0x0000008489847221 */ /* 0x000fe40000010000 */
[----:B------:R-:W-:Y:S02]  /*6050*/  FMUL.FTZ R11, R148, R151 ;  /* 0x00000097940b7220 */ /* 0x000fe40000410000 */
[----:B------:R-:W-:Y:S02]  /*6060*/  FMUL.FTZ R130, R134, R20 ;  /* 0x0000001486827220 */ /* 0x000fe40000410000 */
[----:B------:R-:W-:Y:S02]  /*6070*/  FADD.FTZ R21, R138, R21 ;  /* 0x000000158a157221 */ /* 0x000fe40000010000 */
[C---:B------:R-:W-:Y:S02]  /*6080*/  FMUL.FTZ R148, R134.reuse, R133 ;  /* 0x0000008586947220 */ /* 0x040fe40000410000 */
[----:B------:R-:W-:-:S02]  /*6090*/  FMUL.FTZ R152, R134, R132 ;  /* 0x0000008486987220 */ /* 0x000fc40000410000 */
[C---:B------:R-:W-:Y:S02]  /*60a0*/  FFMA.FTZ R146, R141.reuse, R133, -R130 ;  /* 0x000000858d927223 */ /* 0x040fe40000010882 */
[-C--:B------:R-:W-:Y:S02]  /*60b0*/  FMUL.FTZ R149, R134, R21.reuse ;  /* 0x0000001586957220 */ /* 0x080fe40000410000 */
[C---:B------:R-:W-:Y:S02]  /*60c0*/  FFMA.FTZ R148, R141.reuse, R20, R148 ;  /* 0x000000148d947223 */ /* 0x040fe40000010094 */
[C---:B------:R-:W-:Y:S01]  /*60d0*/  FFMA.FTZ R133, R141.reuse, R21, R152 ;  /* 0x000000158d857223 */ /* 0x040fe20000010098 */
[----:B------:R-:W4:Y:S01]  /*60e0*/  LDS.U16 R20, [R4+0x2c] ;  /* 0x00002c0004147984 */ /* 0x000f220000000400 */
[----:B------:R-:W-:-:S03]  /*60f0*/  FFMA.FTZ R150, R141, R132, -R149 ;  /* 0x000000848d967223 */ /* 0x000fc60000010895 */
[----:B------:R-:W5:Y:S01]  /*6100*/  LDS.U16 R21, [R4+0x2e] ;  /* 0x00002e0004157984 */ /* 0x000f620000000400 */
[----:B0-----:R-:W-:Y:S01]  /*6110*/  HADD2.F32 R132, -RZ, R15.H0_H0 ;  /* 0x2000000fff847230 */ /* 0x001fe20000004100 */
[----:B------:R-:W-:Y:S01]  /*6120*/  FSEL R130, R131, RZ, !P0 ;  /* 0x000000ff83827208 */ /* 0x000fe20004000000 */
[----:B------:R-:W-:Y:S01]  /*6130*/  FADD.FTZ R133, R140, R133 ;  /* 0x000000858c857221 */ /* 0x000fe20000010000 */
[----:B-1----:R-:W-:Y:S01]  /*6140*/  HADD2.F32 R14, -RZ, R14.H0_H0 ;  /* 0x2000000eff0e7230 */ /* 0x002fe20000004100 */
[----:B------:R-:W-:Y:S01]  /*6150*/  FADD.FTZ R150, R139, R150 ;  /* 0x000000968b967221 */ /* 0x000fe20000010000 */
[----:B------:R-:W-:Y:S01]  /*6160*/  FSEL R131, R147, 1, !P0 ;  /* 0x3f80000093837808 */ /* 0x000fe20004000000 */
[----:B------:R-:W-:Y:S02]  /*6170*/  FMUL.FTZ R132, R87, R132 ;  /* 0x0000008457847220 */ /* 0x000fe40000410000 */
[C---:B------:R-:W-:Y:S02]  /*6180*/  FMUL.FTZ R15, R130.reuse, R133 ;  /* 0x00000085820f7220 */ /* 0x040fe40000410000 */
[----:B------:R-:W-:-:S02]  /*6190*/  FMUL.FTZ R154, R130, R150 ;  /* 0x00000096829a7220 */ /* 0x000fc40000410000 */
        /* <DEDUP_REMOVED lines=52> */
[-C--:B------:R-:W-:Y:S02]  /*64e0*/  FMUL.FTZ R160, R150, R152.reuse ;  /* 0x0000009896a07220 */ /* 0x080fe40000410000 */
[C---:B------:R-:W-:Y:S01]  /*64f0*/  FFMA.FTZ R158, R151.reuse, R152, -R154 ;  /* 0x00000098979e7223 */ /* 0x040fe2000001089a */
[----:B------:R-:W-:Y:S01]  /*6500*/  FSEL R152, R12, RZ, !P3 ;  /* 0x000000ff0c987208 */ /* 0x000fe20005800000 */
[----:B------:R-:W-:Y:S01]  /*6510*/  FFMA.FTZ R157, R151, R153, R160 ;  /* 0x00000099979d7223 */ /* 0x000fe200000100a0 */
[----:B------:R-:W5:Y:S01]  /*6520*/  LDS.U16 R12, [R4+0x3e] ;  /* 0x00003e00040c7984 */ /* 0x000f620000000400 */
[----:B0-----:R-:W-:Y:S01]  /*6530*/  HADD2.F32 R14, -RZ, R14.H0_H0 ;  /* 0x2000000eff0e7230 */ /* 0x001fe20000004100 */
[----:B------:R-:W-:Y:S01]  /*6540*/  FSEL R153, R9, 1, !P3 ;  /* 0x3f80000009997808 */ /* 0x000fe20005800000 */
[----:B-1----:R-:W-:Y:S01]  /*6550*/  HADD2.F32 R20, -RZ, R15.H0_H0 ;  /* 0x2000000fff147230 */ /* 0x002fe20000004100 */
[----:B------:R0:W1:Y:S01]  /*6560*/  LDS.U16 R9, [R4+0x3c] ;  /* 0x00003c0004097984 */ /* 0x0000620000000400 */
[----:B------:R-:W-:-:S02]  /*6570*/  FMUL.FTZ R15, R144, R21 ;  /* 0x00000015900f7220 */ /* 0x000fc40000410000 */
[C---:B------:R-:W-:Y:S02]  /*6580*/  FMUL.FTZ R14, R93.reuse, R14 ;  /* 0x0000000e5d0e7220 */ /* 0x040fe40000410000 */
[----:B------:R-:W-:Y:S02]  /*6590*/  FMUL.FTZ R20, R93, R20 ;  /* 0x000000145d147220 */ /* 0x000fe40000410000 */
[-C--:B------:R-:W-:Y:S01]  /*65a0*/  FFMA.FTZ R15, R145, R156.reuse, -R15 ;  /* 0x0000009c910f7223 */ /* 0x080fe2000001080f */
[----:B------:R-:W-:Y:S01]  /*65b0*/  FSEL R155, R14, RZ, !P5 ;  /* 0x000000ff0e9b7208 */ /* 0x000fe20006800000 */
[----:B------:R-:W-:Y:S01]  /*65c0*/  FMUL.FTZ R156, R144, R156 ;  /* 0x0000009c909c7220 */ /* 0x000fe20000410000 */
[----:B------:R-:W-:Y:S01]  /*65d0*/  FSEL R154, R20, RZ, !P5 ;  /* 0x000000ff149a7208 */ /* 0x000fe20006800000 */
[----:B--2---:R-:W-:Y:S02]  /*65e0*/  HADD2.F32 R14, -RZ, R19.H0_H0 ;  /* 0x20000013ff0e7230 */ /* 0x004fe40000004100 */
[----:B------:R-:W-:Y:S01]  /*65f0*/  FADD.FTZ R158, R155, R158 ;  /* 0x0000009e9b9e7221 */ /* 0x000fe20000010000 */
[----:B---3--:R-:W-:Y:S01]  /*6600*/  HADD2.F32 R18, -RZ, R18.H0_H0 ;  /* 0x20000012ff127230 */ /* 0x008fe20000004100 */
[----:B------:R-:W-:-:S02]  /*6610*/  FFMA.FTZ R21, R145, R21, R156 ;  /* 0x0000001591157223 */ /* 0x000fc4000001009c */
[----:B------:R-:W-:Y:S02]  /*6620*/  FADD.FTZ R157, R154, R157 ;  /* 0x0000009d9a9d7221 */ /* 0x000fe40000010000 */
[----:B------:R-:W-:Y:S02]  /*6630*/  FMUL.FTZ R14, R95, R14 ;  /* 0x0000000e5f0e7220 */ /* 0x000fe40000410000 */
[----:B------:R-:W-:Y:S02]  /*6640*/  FMUL.FTZ R20, R152, R158 ;  /* 0x0000009e98147220 */ /* 0x000fe40000410000 */
[----:B0-----:R-:W-:Y:S01]  /*6650*/  FMUL.FTZ R4, R150, R21 ;  /* 0x0000001596047220 */ /* 0x001fe20000410000 */
[----:B------:R-:W-:Y:S01]  /*6660*/  FSEL R156, R14, RZ, !P3 ;  /* 0x000000ff0e9c7208 */ /* 0x000fe20005800000 */
[----:B------:R-:W-:Y:S01]  /*6670*/  FMUL.FTZ R19, R152, R157 ;  /* 0x0000009d98137220 */ /* 0x000fe20000410000 */
[----:B------:R-:W-:Y:S01]  /*6680*/  FSEL R159, R5, 1, !P2 ;  /* 0x3f800000059f7808 */ /* 0x000fe20005000000 */
[----:B------:R-:W-:-:S02]  /*6690*/  FMUL.FTZ R18, R95, R18 ;  /* 0x000000125f127220 */ /* 0x000fc40000410000 */
[----:B------:R-:W-:Y:S02]  /*66a0*/  FFMA.FTZ R161, R153, R157, R20 ;  /* 0x0000009d99a17223 */ /* 0x000fe40000010014 */
[-C--:B------:R-:W-:Y:S01]  /*66b0*/  FFMA.FTZ R5, R151, R15.reuse, -R4 ;  /* 0x0000000f97057223 */ /* 0x080fe20000010804 */
[----:B----4-:R-:W-:Y:S01]  /*66c0*/  HADD2.F32 R4, -RZ, R13.H0_H0 ;  /* 0x2000000dff047230 */ /* 0x010fe20000004100 */
[----:B------:R-:W-:Y:S01]  /*66d0*/  FMUL.FTZ R14, R150, R15 ;  /* 0x0000000f960e7220 */ /* 0x000fe20000410000 */
[----:B------:R-:W-:Y:S01]  /*66e0*/  FSEL R157, R7, RZ, !P2 ;  /* 0x000000ff079d7208 */ /* 0x000fe20005000000 */
[----:B------:R-:W-:Y:S01]  /*66f0*/  FFMA.FTZ R19, R153, R158, -R19 ;  /* 0x0000009e99137223 */ /* 0x000fe20000010813 */
[----:B------:R-:W-:Y:S01]  /*6700*/  FSEL R158, R18, RZ, !P3 ;  /* 0x000000ff129e7208 */ /* 0x000fe20005800000 */
[----:B------:R-:W-:Y:S02]  /*6710*/  FADD.FTZ R20, R156, R161 ;  /* 0x000000a19c147221 */ /* 0x000fe40000010000 */
[----:B------:R-:W-:Y:S01]  /*6720*/  FFMA.FTZ R21, R151, R21, R14 ;  /* 0x0000001597157223 */ /* 0x000fe2000001000e */
[----:B-----5:R-:W-:Y:S01]  /*6730*/  HADD2.F32 R14, -RZ, R11.H0_H0 ;  /* 0x2000000bff0e7230 */ /* 0x020fe20000004100 */
[----:B------:R-:W-:-:S02]  /*6740*/  FMUL.FTZ R4, R97, R4 ;  /* 0x0000000461047220 */ /* 0x000fc40000410000 */
[----:B------:R-:W-:Y:S02]  /*6750*/  FADD.FTZ R18, R158, R19 ;  /* 0x000000139e127221 */ /* 0x000fe40000010000 */
        /* <DEDUP_REMOVED lines=8> */
[----:B------:R-:W-:Y:S01]  /*67e0*/  FFMA.FTZ R20, R159, R20, R13 ;  /* 0x000000149f147223 */ /* 0x000fe2000001000d */
[----:B------:R-:W-:Y:S01]  /*67f0*/  HADD2.F32 R12, -RZ, R12.H0_H0 ;  /* 0x2000000cff0c7230 */ /* 0x000fe20000004100 */
[----:B------:R-:W-:Y:S01]  /*6800*/  FADD.FTZ R7, R161, R164 ;  /* 0x000000a4a1077221 */ /* 0x000fe20000010000 */
[----:B------:R-:W-:Y:S01]  /*6810*/  FSEL R162, R6, 1, !P1 ;  /* 0x3f80000006a27808 */ /* 0x000fe20004800000 */
[----:B-1----:R-:W-:Y:S01]  /*6820*/  HADD2.F32 R4, -RZ, R9.H0_H0 ;  /* 0x20000009ff047230 */ /* 0x002fe20000004100 */
[----:B------:R-:W-:-:S02]  /*6830*/  FFMA.FTZ R18, R153, R5, -R18 ;  /* 0x0000000599127223 */ /* 0x000fc40000010812 */
[----:B------:R-:W-:Y:S02]  /*6840*/  FMUL.FTZ R6, R152, R5 ;  /* 0x0000000598067220 */ /* 0x000fe40000410000 */
[----:B------:R-:W-:Y:S02]  /*6850*/  FADD.FTZ R5, R163, R20 ;  /* 0x00000014a3057221 */ /* 0x000fe40000010000 */
[----:B------:R-:W-:Y:S02]  /*6860*/  FMUL.FTZ R8, R160, R7 ;  /* 0x00000007a0087220 */ /* 0x000fe40000410000 */
[C---:B------:R-:W-:Y:S02]  /*6870*/  FMUL.FTZ R12, R99.reuse, R12 ;  /* 0x0000000c630c7220 */ /* 0x040fe40000410000 */
[----:B------:R-:W-:Y:S02]  /*6880*/  FMUL.FTZ R4, R99, R4 ;  /* 0x0000000463047220 */ /* 0x000fe40000410000 */
[-C--:B------:R-:W-:Y:S01]  /*6890*/  FFMA.FTZ R9, R162, R5.reuse, R8 ;  /* 0x00000005a2097223 */ /* 0x080fe20000010008 */
[----:B------:R-:W-:Y:S01]  /*68a0*/  FSEL R164, R12, RZ, !P1 ;  /* 0x000000ff0ca47208 */ /* 0x000fe20004800000 */
[----:B------:R-:W-:Y:S01]  /*68b0*/  FMUL.FTZ R8, R160, R5 ;  /* 0x00000005a0087220 */ /* 0x000fe20000410000 */
[----:B------:R-:W-:Y:S01]  /*68c0*/  FSEL R165, R4, RZ, !P1 ;  /* 0x000000ff04a57208 */ /* 0x000fe20004800000 */
[----:B------:R-:W-:-:S02]  /*68d0*/  FFMA.FTZ R6, R153, R21, R6 ;  /* 0x0000001599067223 */ /* 0x000fc40000010006 */
[C---:B------:R-:W-:Y:S02]  /*68e0*/  FMUL.FTZ R5, R157.reuse, R18 ;  /* 0x000000129d057220 */ /* 0x040fe40000410000 */
[----:B------:R-:W-:Y:S02]  /*68f0*/  FFMA.FTZ R8, R162, R7, -R8 ;  /* 0x00000007a2087223 */ /* 0x000fe40000010808 */
[----:B------:R-:W-:Y:S02]  /*6900*/  FADD.FTZ R7, R164, R9 ;  /* 0x00000009a4077221 */ /* 0x000fe40000010000 */
[-C--:B------:R-:W-:Y:S02]  /*6910*/  FMUL.FTZ R4, R157, R6.reuse ;  /* 0x000000069d047220 */ /* 0x080fe40000410000 */
[----:B------:R-:W-:Y:S02]  /*6920*/  FFMA.FTZ R9, R159, R6, R5 ;  /* 0x000000069f097223 */ /* 0x000fe40000010005 */
[----:B------:R-:W-:-:S02]  /*6930*/  FADD.FTZ R6, R165, R8 ;  /* 0x00000008a5067221 */ /* 0x000fc40000010000 */
        /* <DEDUP_REMOVED lines=20> */
[----:B------:R-:W-:Y:S02]  /*6a80*/  FFMA.FTZ R14, R4, R8, R9 ;  /* 0x00000008040e7223 */ /* 0x000fe40000010009 */
        /* <DEDUP_REMOVED lines=153> */
[----:B------:R-:W-:Y:S01]  /*7420*/  FMUL.FTZ R134, R134, R137 ;  /* 0x0000008986867220 */ /* 0x000fe20000410000 */
[----:B------:R-:W-:Y:S01]  /*7430*/  ISETP.NE.AND P0, PT, R52, RZ, PT ;  /* 0x000000ff3400720c */ /* 0x000fe20003f05270 */
[----:B------:R-:W-:Y:S02]  /*7440*/  FMUL.FTZ R7, R9, R15 ;  /* 0x0000000f09077220 */ /* 0x000fe40000410000 */
[----:B------:R-:W-:-:S02]  /*7450*/  FFMA.FTZ R4, R141, R137, -R4 ;  /* 0x000000898d047223 */ /* 0x000fc40000010804 */
[----:B------:R-:W-:Y:S02]  /*7460*/  FFMA.FTZ R141, R141, R138, R134 ;  /* 0x0000008a8d8d7223 */ /* 0x000fe40000010086 */
[-C--:B------:R-:W-:Y:S02]  /*7470*/  FFMA.FTZ R7, R8, R14.reuse, -R7 ;  /* 0x0000000e08077223 */ /* 0x080fe40000010807 */
[C---:B------:R-:W-:Y:S02]  /*7480*/  FMUL.FTZ R5, R9.reuse, R13 ;  /* 0x0000000d09057220 */ /* 0x040fe40000410000 */
[C---:B------:R-:W-:Y:S02]  /*7490*/  FMUL.FTZ R14, R9.reuse, R14 ;  /* 0x0000000e090e7220 */ /* 0x040fe40000410000 */
[----:B------:R-:W-:Y:S02]  /*74a0*/  FADD.FTZ R141, R140, R141 ;  /* 0x0000008d8c8d7221 */ /* 0x000fe40000010000 */
        /* <DEDUP_REMOVED lines=29> */
.L_x_1635:
[----:B------:R-:W-:Y:S05]  /*7680*/  BSYNC B0 ;  /* 0x0000000000007941 */ /* 0x000fea0003800000 */
.L_x_1634:
[----:B------:R-:W-:Y:S01]  /*7690*/  FADD.FTZ R8, R133, R6 ;  /* 0x0000000685087221 */ /* 0x000fe20000010000 */
[----:B-1----:R-:W-:Y:S01]  /*76a0*/  IADD3 R101, R101, 0x1, RZ ;  /* 0x0000000165657810 */ /* 0x002fe20007ffe0ff */
[----:B------:R-:W-:Y:S02]  /*76b0*/  FADD.FTZ R132, R132, R131 ;  /* 0x0000008384847221 */ /* 0x000fe40000010000 */
[----:B------:R-:W-:Y:S01]  /*76c0*/  FMUL.FTZ R5, R143, R8 ;  /* 0x000000088f057220 */ /* 0x000fe20000410000 */
[----:B------:R-:W-:Y:S01]  /*76d0*/  ISETP.GE.AND P0, PT, R101, c[0x0][0x16c], PT ;  /* 0x00005b0065007a0c */ /* 0x000fe20003f06270 */
[-C--:B------:R-:W-:Y:S02]  /*76e0*/  FMUL.FTZ R143, R143, R132.reuse ;  /* 0x000000848f8f7220 */ /* 0x080fe40000410000 */
[C---:B------:R-:W-:Y:S02]  /*76f0*/  FFMA.FTZ R4, R136.reuse, R132, R5 ;  /* 0x0000008488047223 */ /* 0x040fe40000010005 */
[----:B------:R-:W-:-:S02]  /*7700*/  FFMA.FTZ R143, R136, R8, -R143 ;  /* 0x00000008888f7223 */ /* 0x000fc4000001088f */
[----:B------:R-:W-:Y:S02]  /*7710*/  FADD.FTZ R147, R147, R4 ;  /* 0x0000000493937221 */ /* 0x000fe40000010000 */
[----:B------:R-:W-:Y:S02]  /*7720*/  FMUL.FTZ R9, R19, R106 ;  /* 0x0000006a13097220 */ /* 0x000fe40000410000 */
[----:B------:R-:W-:Y:S02]  /*7730*/  FADD.FTZ R143, R146, R143 ;  /* 0x0000008f928f7221 */ /* 0x000fe40000010000 */
[----:B------:R-:W-:Y:S02]  /*7740*/  FMUL.FTZ R4, R144, R147 ;  /* 0x0000009390047220 */ /* 0x000fe40000410000 */
[----:B------:R-:W-:Y:S02]  /*7750*/  FFMA.FTZ R6, R18, R109, -R9 ;  /* 0x0000006d12067223 */ /* 0x000fe40000010809 */
[----:B------:R-:W-:-:S02]  /*7760*/  FMUL.FTZ R144, R144, R143 ;  /* 0x0000008f90907220 */ /* 0x000fc40000410000 */
[----:B------:R-:W-:Y:S02]  /*7770*/  FMUL.FTZ R5, R19, R114 ;  /* 0x0000007213057220 */ /* 0x000fe40000410000 */
[----:B------:R-:W-:Y:S02]  /*7780*/  FFMA.FTZ R7, R18, R20, -R7 ;  /* 0x0000001412077223 */ /* 0x000fe40000010807 */
[C---:B------:R-:W-:Y:S02]  /*7790*/  FFMA.FTZ R4, R145.reuse, R143, -R4 ;  /* 0x0000008f91047223 */ /* 0x040fe40000010804 */
[----:B------:R-:W-:Y:S02]  /*77a0*/  FFMA.FTZ R67, R6, 2, R67 ;  /* 0x4000000006437823 */ /* 0x000fe40000010043 */
[----:B------:R-:W-:Y:S02]  /*77b0*/  FFMA.FTZ R145, R145, R147, R144 ;  /* 0x0000009391917223 */ /* 0x000fe40000010090 */
[----:B------:R-:W-:-:S02]  /*77c0*/  FFMA.FTZ R6, R18, R116, -R5 ;  /* 0x0000007412067223 */ /* 0x000fc40000010805 */
[----:B------:R-:W-:Y:S02]  /*77d0*/  FMUL.FTZ R5, R19, R119 ;  /* 0x0000007713057220 */ /* 0x000fe40000410000 */
[----:B------:R-:W-:Y:S02]  /*77e0*/  FFMA.FTZ R68, R7, 2, R68 ;  /* 0x4000000007447823 */ /* 0x000fe40000010044 */
[----:B------:R-:W-:Y:S02]  /*77f0*/  FADD.FTZ R149, R149, R4 ;  /* 0x0000000495957221 */ /* 0x000fe40000010000 */
[----:B------:R-:W-:Y:S02]  /*7800*/  FMUL.FTZ R7, R19, R110 ;  /* 0x0000006e13077220 */ /* 0x000fe40000410000 */
[----:B------:R-:W-:Y:S02]  /*7810*/  FADD.FTZ R145, R148, R145 ;  /* 0x0000009194917221 */ /* 0x000fe40000010000 */
[----:B------:R-:W-:-:S02]  /*7820*/  FFMA.FTZ R5, R18, R121, -R5 ;  /* 0x0000007912057223 */ /* 0x000fc40000010805 */
[----:B------:R-:W-:Y:S02]  /*7830*/  FMUL.FTZ R4, R150, R149 ;  /* 0x0000009596047220 */ /* 0x000fe40000410000 */
[----:B------:R-:W-:Y:S02]  /*7840*/  FFMA.FTZ R7, R18, R104, -R7 ;  /* 0x0000006812077223 */ /* 0x000fe40000010807 */
[-C--:B------:R-:W-:Y:S02]  /*7850*/  FMUL.FTZ R150, R150, R145.reuse ;  /* 0x0000009196967220 */ /* 0x080fe40000410000 */
[----:B------:R-:W-:Y:S02]  /*7860*/  FFMA.FTZ R64, R5, 2, R64 ;  /* 0x4000000005407823 */ /* 0x000fe40000010040 */
[----:B------:R-:W-:Y:S02]  /*7870*/  FFMA.FTZ R5, R151, R145, R4 ;  /* 0x0000009197057223 */ /* 0x000fe40000010004 */
[----:B------:R-:W-:-:S02]  /*7880*/  FFMA.FTZ R66, R7, 2, R66 ;  /* 0x4000000007427823 */ /* 0x000fc40000010042 */
[----:B------:R-:W-:Y:S02]  /*7890*/  FFMA.FTZ R150, R151, R149, -R150 ;  /* 0x0000009597967223 */ /* 0x000fe40000010896 */
[----:B------:R-:W-:Y:S02]  /*78a0*/  FMUL.FTZ R7, R19, R124 ;  /* 0x0000007c13077220 */ /* 0x000fe40000410000 */
[----:B------:R-:W-:Y:S02]  /*78b0*/  FADD.FTZ R154, R154, R5 ;  /* 0x000000059a9a7221 */ /* 0x000fe40000010000 */
[----:B------:R-:W-:Y:S02]  /*78c0*/  FFMA.FTZ R65, R6, 2, R65 ;  /* 0x4000000006417823 */ /* 0x000fe40000010041 */
[----:B------:R-:W-:Y:S02]  /*78d0*/  FADD.FTZ R155, R155, R150 ;  /* 0x000000969b9b7221 */ /* 0x000fe40000010000 */
[----:B------:R-:W-:-:S02]  /*78e0*/  FFMA.FTZ R6, R18, R123, -R7 ;  /* 0x0000007b12067223 */ /* 0x000fc40000010807 */
[----:B------:R-:W-:Y:S02]  /*78f0*/  FMUL.FTZ R5, R19, R138 ;  /* 0x0000008a13057220 */ /* 0x000fe40000410000 */
[C---:B------:R-:W-:Y:S02]  /*7900*/  FMUL.FTZ R4, R152.reuse, R154 ;  /* 0x0000009a98047220 */ /* 0x040fe40000410000 */
[----:B------:R-:W-:Y:S02]  /*7910*/  FMUL.FTZ R152, R152, R155 ;  /* 0x0000009b98987220 */ /* 0x000fe40000410000 */
[----:B------:R-:W-:Y:S02]  /*7920*/  FFMA.FTZ R63, R6, 2, R63 ;  /* 0x40000000063f7823 */ /* 0x000fe4000001003f */
[----:B------:R-:W-:Y:S02]  /*7930*/  FFMA.FTZ R6, R18, R137, -R5 ;  /* 0x0000008912067223 */ /* 0x000fe40000010805 */
[----:B------:R-:W-:-:S02]  /*7940*/  FFMA.FTZ R5, R153, R155, -R4 ;  /* 0x0000009b99057223 */ /* 0x000fc40000010804 */
[----:B------:R-:W-:Y:S02]  /*7950*/  FFMA.FTZ R153, R153, R154, R152 ;  /* 0x0000009a99997223 */ /* 0x000fe40000010098 */
[----:B------:R-:W-:Y:S02]  /*7960*/  FMUL.FTZ R7, R19, R128 ;  /* 0x0000008013077220 */ /* 0x000fe40000410000 */
[----:B------:R-:W-:Y:S02]  /*7970*/  FADD.FTZ R156, R156, R153 ;  /* 0x000000999c9c7221 */ /* 0x000fe40000010000 */
[----:B------:R-:W-:Y:S02]  /*7980*/  FFMA.FTZ R7, R18, R108, -R7 ;  /* 0x0000006c12077223 */ /* 0x000fe40000010807 */
[----:B------:R-:W-:Y:S02]  /*7990*/  FADD.FTZ R158, R158, R5 ;  /* 0x000000059e9e7221 */ /* 0x000fe40000010000 */
[----:B------:R-:W-:-:S02]  /*79a0*/  FMUL.FTZ R4, R157, R156 ;  /* 0x0000009c9d047220 */ /* 0x000fc40000410000 */
[----:B------:R-:W-:Y:S02]  /*79b0*/  FFMA.FTZ R62, R7, 2, R62 ;  /* 0x40000000073e7823 */ /* 0x000fe4000001003e */
[C---:B------:R-:W-:Y:S02]  /*79c0*/  FMUL.FTZ R5, R19.reuse, R132 ;  /* 0x0000008413057220 */ /* 0x040fe40000410000 */
[----:B------:R-:W-:Y:S02]  /*79d0*/  FMUL.FTZ R7, R19, R141 ;  /* 0x0000008d13077220 */ /* 0x000fe40000410000 */
[----:B------:R-:W-:Y:S02]  /*79e0*/  FFMA.FTZ R61, R6, 2, R61 ;  /* 0x40000000063d7823 */ /* 0x000fe4000001003d */
[-C--:B------:R-:W-:Y:S02]  /*79f0*/  FMUL.FTZ R6, R157, R158.reuse ;  /* 0x0000009e9d067220 */ /* 0x080fe40000410000 */
[----:B------:R-:W-:-:S02]  /*7a00*/  FFMA.FTZ R4, R159, R158, -R4 ;  /* 0x0000009e9f047223 */ /* 0x000fc40000010804 */
[C---:B------:R-:W-:Y:S02]  /*7a10*/  FFMA.FTZ R8, R18.reuse, R8, -R5 ;  /* 0x0000000812087223 */ /* 0x040fe40000010805 */
[----:B------:R-:W-:Y:S02]  /*7a20*/  FFMA.FTZ R7, R18, R139, -R7 ;  /* 0x0000008b12077223 */ /* 0x000fe40000010807 */
[----:B------:R-:W-:Y:S02]  /*7a30*/  FMUL.FTZ R5, R19, R147 ;  /* 0x0000009313057220 */ /* 0x000fe40000410000 */
[----:B------:R-:W-:Y:S02]  /*7a40*/  FFMA.FTZ R6, R159, R156, R6 ;  /* 0x0000009c9f067223 */ /* 0x000fe40000010006 */
[----:B------:R-:W-:Y:S02]  /*7a50*/  FADD.FTZ R161, R161, R4 ;  /* 0x00000004a1a17221 */ /* 0x000fe40000010000 */
[----:B------:R-:W-:-:S02]  /*7a60*/  FFMA.FTZ R60, R7, 2, R60 ;  /* 0x40000000073c7823 */ /* 0x000fc4000001003c */
[----:B------:R-:W-:Y:S02]  /*7a70*/  FFMA.FTZ R5, R18, R143, -R5 ;  /* 0x0000008f12057223 */ /* 0x000fe40000010805 */
[----:B------:R-:W-:Y:S02]  /*7a80*/  FADD.FTZ R163, R163, R6 ;  /* 0x00000006a3a37221 */ /* 0x000fe40000010000 */
[C---:B------:R-:W-:Y:S02]  /*7a90*/  FMUL.FTZ R7, R160.reuse, R161 ;  /* 0x000000a1a0077220 */ /* 0x040fe40000410000 */
[----:B------:R-:W-:Y:S02]  /*7aa0*/  FFMA.FTZ R58, R5, 2, R58 ;  /* 0x40000000053a7823 */ /* 0x000fe4000001003a */
[-C--:B------:R-:W-:Y:S02]  /*7ab0*/  FMUL.FTZ R5, R160, R163.reuse ;  /* 0x000000a3a0057220 */ /* 0x080fe40000410000 */
[----:B------:R-:W-:-:S02]  /*7ac0*/  FFMA.FTZ R7, R162, R163, R7 ;  /* 0x000000a3a2077223 */ /* 0x000fc40000010007 */
[C---:B------:R-:W-:Y:S02]  /*7ad0*/  FMUL.FTZ R9, R19.reuse, R145 ;  /* 0x0000009113097220 */ /* 0x040fe40000410000 */
[----:B------:R-:W-:Y:S02]  /*7ae0*/  FFMA.FTZ R4, R162, R161, -R5 ;  /* 0x000000a1a2047223 */ /* 0x000fe40000010805 */
[----:B------:R-:W-:Y:S02]  /*7af0*/  FADD.FTZ R164, R164, R7 ;  /* 0x00000007a4a47221 */ /* 0x000fe40000010000 */
[----:B------:R-:W-:Y:S02]  /*7b00*/  FFMA.FTZ R6, R18, R149, -R9 ;  /* 0x0000009512067223 */ /* 0x000fe40000010809 */
[C---:B------:R-:W-:Y:S02]  /*7b10*/  FMUL.FTZ R9, R19.reuse, R154 ;  /* 0x0000009a13097220 */ /* 0x040fe40000410000 */
[----:B------:R-:W-:-:S02]  /*7b20*/  FMUL.FTZ R5, R19, R156 ;  /* 0x0000009c13057220 */ /* 0x000fc40000410000 */
[----:B------:R-:W-:Y:S02]  /*7b30*/  FMUL.FTZ R7, R19, R163 ;  /* 0x000000a313077220 */ /* 0x000fe40000410000 */
[----:B------:R-:W-:Y:S02]  /*7b40*/  FADD.FTZ R165, R165, R4 ;  /* 0x00000004a5a57221 */ /* 0x000fe40000010000 */
[----:B------:R-:W-:Y:S02]  /*7b50*/  FMUL.FTZ R19, R19, R164 ;  /* 0x000000a413137220 */ /* 0x000fe40000410000 */
        /* <DEDUP_REMOVED lines=12> */
.L_x_1633:
        /* <DEDUP_REMOVED lines=27> */
[----:B------:R-:W-:Y:S02]  /*7dd0*/  LEA R89, P2, R43, c[0x0][0x258], 0x1 ;  /* 0x000096002b597a11 */ /* 0x000fe400078408ff */
[----:B--2---:R-:W-:Y:S01]  /*7de0*/  PRMT R8, R6, 0x7632, R8 ;  /* 0x0000763206087816 */ /* 0x004fe20000000008 */
[----:B------:R-:W-:Y:S01]  /*7df0*/  STS.U16 [R0+0xa], R11 ;  /* 0x00000a0b00007388 */ /* 0x000fe20000000400 */
[----:B0-----:R-:W-:-:S03]  /*7e00*/  PRMT R9, R4, 0x7632, R9 ;  /* 0x0000763204097816 */ /* 0x001fc60000000009 */
[----:B------:R0:W-:Y:S01]  /*7e10*/  STS.U16 [R0+0xc], R12 ;  /* 0x00000c0c00007388 */ /* 0x0001e20000000400 */
[----:B-1----:R-:W-:-:S03]  /*7e20*/  PRMT R10, R5, 0x7632, R10 ;  /* 0x00007632050a7816 */ /* 0x002fc6000000000a */
[----:B------:R-:W-:Y:S04]  /*7e30*/  STS.U16 [R0+0xe], R7 ;  /* 0x00000e0700007388 */ /* 0x000fe80000000400 */
[----:B------:R-:W-:Y:S01]  /*7e40*/  STS.U16 [R0+0x10], R13 ;  /* 0x0000100d00007388 */ /* 0x000fe20000000400 */
[----:B0-----:R-:W-:-:S03]  /*7e50*/  LEA.HI.X R12, R43, c[0x0][0x25c], R42, 0x1, P2 ;  /* 0x000097002b0c7a11 */ /* 0x001fc600010f0c2a */
[----:B------:R-:W-:Y:S04]  /*7e60*/  STS.U16 [R0+0x12], R14 ;  /* 0x0000120e00007388 */ /* 0x000fe80000000400 */
[----:B------:R0:W-:Y:S04]  /*7e70*/  STS.U16 [R0+0x14], R6 ;  /* 0x0000140600007388 */ /* 0x0001e80000000400 */
[----:B------:R1:W-:Y:S04]  /*7e80*/  STS.U16 [R0+0x16], R8 ;  /* 0x0000160800007388 */ /* 0x0003e80000000400 */
[----:B------:R-:W-:Y:S01]  /*7e90*/  STS.U16 [R0+0x18], R4 ;  /* 0x0000180400007388 */ /* 0x000fe20000000400 */
[----:B0-----:R-:W-:-:S03]  /*7ea0*/  IMAD R6, R166, c[0x0][0x200], RZ ;  /* 0x00008000a6067a24 */ /* 0x001fc600078e02ff */
[----:B------:R-:W-:Y:S01]  /*7eb0*/  STS.U16 [R0+0x1a], R9 ;  /* 0x00001a0900007388 */ /* 0x000fe20000000400 */
[----:B------:R-:W-:-:S03]  /*7ec0*/  IMAD R15, R47, c[0x0][0x204], R6 ;  /* 0x000081002f0f7a24 */ /* 0x000fc600078e0206 */
[----:B------:R0:W-:Y:S01]  /*7ed0*/  STS.U16 [R0+0x1c], R5 ;  /* 0x00001c0500007388 */ /* 0x0001e20000000400 */
[----:B-1----:R-:W-:-:S03]  /*7ee0*/  IMAD R8, R166, c[0x0][0x1f0], RZ ;  /* 0x00007c00a6087a24 */ /* 0x002fc600078e02ff */
[----:B------:R1:W-:Y:S01]  /*7ef0*/  STS.U16 [R0+0x1e], R10 ;  /* 0x00001e0a00007388 */ /* 0x0003e20000000400 */
[----:B------:R-:W-:-:S06]  /*7f00*/  NOP ;  /* 0x0000000000007918 */ /* 0x000fcc0000000000 */
[----:B------:R-:W-:Y:S01]  /*7f10*/  LDS.U16 R19, [R37] ;  /* 0x0000000025137984 */ /* 0x000fe20000000400 */
[----:B0-----:R-:W-:-:S03]  /*7f20*/  IMAD.WIDE.U32 R4, R47, c[0x0][0x200], RZ ;  /* 0x000080002f047a25 */ /* 0x001fc600078e00ff */
[----:B------:R-:W-:Y:S01]  /*7f30*/  LDS.U16 R69, [R36+0x40] ;  /* 0x0000400024457984 */ /* 0x000fe20000000400 */
[----:B-1----:R-:W-:Y:S01]  /*7f40*/  IMAD R10, R50, c[0x0][0x208], RZ ;  /* 0x00008200320a7a24 */ /* 0x002fe200078e02ff */
[----:B------:R-:W-:Y:S01]  /*7f50*/  IADD3 R7, R5, R15, RZ ;  /* 0x0000000f05077210 */ /* 0x000fe20007ffe0ff */
[----:B------:R-:W-:Y:S01]  /*7f60*/  IMAD R79, R47, c[0x0][0x1f4], R8 ;  /* 0x00007d002f4f7a24 */ /* 0x000fe200078e0208 */
        /* <DEDUP_REMOVED lines=14> */
[----:B------:R-:W-:Y:S01]  /*8050*/  LEA R88, P5, R8, R89, 0x1 ;  /* 0x0000005908587211 */ /* 0x000fe200078a08ff */
[----:B------:R-:W-:Y:S01]  /*8060*/  LDS.U16 R91, [R30+0x1c0] ;  /* 0x0001c0001e5b7984 */ /* 0x000fe20000000400 */
[----:B------:R-:W-:Y:S02]  /*8070*/  LOP3.LUT R9, R46, 0x20, R45, 0xfe, !PT ;  /* 0x000000202e097812 */ /* 0x000fe400078efe2d */
[----:B------:R-:W-:Y:S01]  /*8080*/  @!P1 IADD3 R73, R79, R11, RZ ;  /* 0x0000000b4f499210 */ /* 0x000fe20007ffe0ff */
[----:B------:R-:W-:Y:S01]  /*8090*/  LDS.U16 R93, [R29+0x200] ;  /* 0x000200001d5d7984 */ /* 0x000fe20000000400 */
[----:B------:R-:W-:Y:S02]  /*80a0*/  LEA.HI.X R89, R8, R12, R7, 0x1, P5 ;  /* 0x0000000c08597211 */ /* 0x000fe400028f0c07 */
[----:B------:R-:W-:Y:S01]  /*80b0*/  @!P1 MOV R72, R10 ;  /* 0x0000000a00489202 */ /* 0x000fe20000000f00 */
        /* <DEDUP_REMOVED lines=24> */
.L_x_1638:
[----:B------:R-:W-:Y:S05]  /*8240*/  BSYNC B0 ;  /* 0x0000000000007941 */ /* 0x000fea0003800000 */
.L_x_1637:
        /* <DEDUP_REMOVED lines=8> */
[----:B------:R-:W-:Y:S02]  /*82d0*/  MOV R78, R70 ;  /* 0x00000046004e7202 */ /* 0x000fe40000000f00 */
[C-C-:B------:R-:W-:Y:S01]  /*82e0*/  LOP3.LUT R13, R46.reuse, 0x60, R45.reuse, 0xfe, !PT ;  /* 0x000000602e0d7812 */ /* 0x140fe200078efe2d */
[C---:B------:R-:W-:Y:S01]  /*82f0*/  IMAD R113, R51.reuse, c[0x0][0x1fc], R8 ;  /* 0x00007f0033717a24 */ /* 0x040fe200078e0208 */
[C---:B------:R-:W-:Y:S01]  /*8300*/  LOP3.LUT R19, R46.reuse, 0xa0, R45, 0xfe, !PT ;  /* 0x000000a02e137812 */ /* 0x040fe200078efe2d */
[----:B------:R-:W-:Y:S01]  /*8310*/  IMAD.WIDE.U32 R78, R51, c[0x0][0x1f8], R78 ;  /* 0x00007e00334e7a25 */ /* 0x000fe200078e004e */
[----:B------:R-:W-:Y:S01]  /*8320*/  LOP3.LUT R21, R46, 0xc0, R45, 0xfe, !PT ;  /* 0x000000c02e157812 */ /* 0x000fe200078efe2d */
[----:B------:R1:W-:Y:S01]  /*8330*/  @!P5 STG.E.U16 [R88.64+0x80], R75 ;  /* 0x0000804b5800d986 */ /* 0x0003e2000c101504 */
[----:B------:R-:W-:-:S02]  /*8340*/  ISETP.GE.AND P6, PT, R13, R18, PT ;  /* 0x000000120d00720c */ /* 0x000fc40003fc6270 */
[-C--:B------:R-:W-:Y:S01]  /*8350*/  ISETP.GE.AND P3, PT, R19, R18.reuse, PT ;  /* 0x000000121300720c */ /* 0x080fe20003f66270 */
[----:B------:R-:W-:Y:S01]  /*8360*/  @!P2 STG.E.U16 [R88.64+0x100], R83 ;  /* 0x000100535800a986 */ /* 0x000fe2000c101504 */
[----:B------:R-:W-:Y:S02]  /*8370*/  ISETP.GE.AND P4, PT, R21, R18, PT ;  /* 0x000000121500720c */ /* 0x000fe40003f86270 */
[----:B------:R-:W-:Y:S02]  /*8380*/  @!P1 IADD3 R14, P5, R43, R72, RZ ;  /* 0x000000482b0e9210 */ /* 0x000fe40007fbe0ff */
[----:B------:R-:W-:Y:S02]  /*8390*/  IADD3 R109, P2, R4, R78, RZ ;  /* 0x0000004e046d7210 */ /* 0x000fe40007f5e0ff */
[----:B------:R-:W-:Y:S02]  /*83a0*/  @!P1 IADD3.X R111, R42, R73, R113, P5, !PT ;  /* 0x000000492a6f9210 */ /* 0x000fe40002ffe471 */
[----:B------:R-:W-:Y:S01]  /*83b0*/  IADD3.X R78, R5, R113, R79, P2, !PT ;  /* 0x00000071054e7210 */ /* 0x000fe200017fe44f */
[----:B------:R-:W-:Y:S01]  /*83c0*/  @!P6 STG.E.U16 [R88.64+0xc0], R81 ;  /* 0x0000c0515800e986 */ /* 0x000fe2000c101504 */
[----:B0-----:R-:W-:-:S02]  /*83d0*/  LOP3.LUT R69, R46, 0xe0, R45, 0xfe, !PT ;  /* 0x000000e02e457812 */ /* 0x001fc400078efe2d */
[C-C-:B------:R-:W-:Y:S01]  /*83e0*/  LOP3.LUT R73, R46.reuse, 0x100, R45.reuse, 0xfe, !PT ;  /* 0x000001002e497812 */ /* 0x140fe200078efe2d */
[----:B------:R0:W-:Y:S01]  /*83f0*/  @!P3 STG.E.U16 [R88.64+0x140], R85 ;  /* 0x000140555800b986 */ /* 0x0001e2000c101504 */
[C-C-:B------:R-:W-:Y:S02]  /*8400*/  LOP3.LUT R71, R46.reuse, 0x120, R45.reuse, 0xfe, !PT ;  /* 0x000001202e477812 */ /* 0x140fe400078efe2d */
[----:B-1----:R-:W-:Y:S01]  /*8410*/  LOP3.LUT R75, R46, 0x160, R45, 0xfe, !PT ;  /* 0x000001602e4b7812 */ /* 0x002fe200078efe2d */
[----:B------:R-:W-:Y:S01]  /*8420*/  @!P4 STG.E.U16 [R88.64+0x180], R87 ;  /* 0x000180575800c986 */ /* 0x000fe2000c101504 */
[----:B------:R-:W-:Y:S02]  /*8430*/  IADD3 R8, P2, R43, 0x20, RZ ;  /* 0x000000202b087810 */ /* 0x000fe40007f5e0ff */
[-C--:B------:R-:W-:Y:S02]  /*8440*/  ISETP.GE.AND P6, PT, R69, R18.reuse, PT ;  /* 0x000000124500720c */ /* 0x080fe40003fc6270 */
[----:B------:R-:W-:-:S02]  /*8450*/  ISETP.GE.AND P4, PT, R73, R18, PT ;  /* 0x000000124900720c */ /* 0x000fc40003f86270 */
[-C--:B------:R-:W-:Y:S02]  /*8460*/  ISETP.GE.AND P3, PT, R71, R18.reuse, PT ;  /* 0x000000124700720c */ /* 0x080fe40003f66270 */
[----:B------:R-:W-:Y:S02]  /*8470*/  ISETP.GE.AND P5, PT, R75, R18, PT ;  /* 0x000000124b00720c */ /* 0x000fe40003fa6270 */
[----:B------:R-:W-:Y:S02]  /*8480*/  IADD3.X R79, RZ, R42, RZ, P2, !PT ;  /* 0x0000002aff4f7210 */ /* 0x000fe400017fe4ff */
[----:B------:R-:W-:Y:S02]  /*8490*/  LOP3.LUT R77, R46, 0x140, R45, 0xfe, !PT ;  /* 0x000001402e4d7812 */ /* 0x000fe400078efe2d */
[C---:B------:R-:W-:Y:S01]  /*84a0*/  SHF.L.U64.HI R10, R8.reuse, 0x1, R79 ;  /* 0x00000001080a7819 */ /* 0x040fe2000001024f */
[----:B------:R1:W-:Y:S01]  /*84b0*/  @!P6 STG.E.U16 [R88.64+0x1c0], R91 ;  /* 0x0001c05b5800e986 */ /* 0x0003e2000c101504 */
[----:B------:R-:W-:-:S02]  /*84c0*/  SHF.L.U32 R8, R8, 0x1, RZ ;  /* 0x0000000108087819 */ /* 0x000fc400000006ff */
[--C-:B0-----:R-:W-:Y:S01]  /*84d0*/  LOP3.LUT R85, R46, 0x180, R45.reuse, 0xfe, !PT ;  /* 0x000001802e557812 */ /* 0x101fe200078efe2d */
[----:B------:R0:W-:Y:S01]  /*84e0*/  @!P4 STG.E.U16 [R88.64+0x200], R93 ;  /* 0x0002005d5800c986 */ /* 0x0001e2000c101504 */
[----:B------:R-:W-:Y:S02]  /*84f0*/  IADD3 R90, P2, R8, c[0x0][0x268], RZ ;  /* 0x00009a00085a7a10 */ /* 0x000fe40007f5e0ff */
[C-C-:B------:R-:W-:Y:S01]  /*8500*/  LOP3.LUT R83, R46.reuse, 0x1a0, R45.reuse, 0xfe, !PT ;  /* 0x000001a02e537812 */ /* 0x140fe200078efe2d */
[----:B------:R2:W-:Y:S01]  /*8510*/  @!P3 STG.E.U16 [R88.64+0x240], R95 ;  /* 0x0002405f5800b986 */ /* 0x0005e2000c101504 */
[C-C-:B------:R-:W-:Y:S02]  /*8520*/  LOP3.LUT R81, R46.reuse, 0x1c0, R45.reuse, 0xfe, !PT ;  /* 0x000001c02e517812 */ /* 0x140fe400078efe2d */
[----:B------:R-:W-:Y:S01]  /*8530*/  LOP3.LUT R79, R46, 0x1e0, R45, 0xfe, !PT ;  /* 0x000001e02e4f7812 */ /* 0x000fe200078efe2d */
[----:B------:R-:W-:Y:S01]  /*8540*/  @!P5 STG.E.U16 [R88.64+0x2c0], R99 ;  /* 0x0002c0635800d986 */ /* 0x000fe2000c101504 */
[----:B------:R-:W-:-:S02]  /*8550*/  IADD3.X R12, R10, c[0x0][0x26c], RZ, P2, !PT ;  /* 0x00009b000a0c7a10 */ /* 0x000fc400017fe4ff */
[-C--:B------:R-:W-:Y:S02]  /*8560*/  ISETP.GE.AND P6, PT, R77, R18.reuse, PT ;  /* 0x000000124d00720c */ /* 0x080fe40003fc6270 */
[-C--:B------:R-:W-:Y:S02]  /*8570*/  ISETP.GE.AND P4, PT, R85, R18.reuse, PT ;  /* 0x000000125500720c */ /* 0x080fe40003f86270 */
[-C--:B------:R-:W-:Y:S02]  /*8580*/  ISETP.GE.AND P3, PT, R83, R18.reuse, PT ;  /* 0x000000125300720c */ /* 0x080fe40003f66270 */
[-C--:B------:R-:W-:Y:S02]  /*8590*/  ISETP.GE.AND P2, PT, R81, R18.reuse, PT ;  /* 0x000000125100720c */ /* 0x080fe40003f46270 */
[----:B------:R-:W-:-:S05]  /*85a0*/  ISETP.GE.AND P5, PT, R79, R18, PT ;  /* 0x000000124f00720c */ /* 0x000fca0003fa6270 */
[----:B------:R-:W-:Y:S01]  /*85b0*/  @!P6 STG.E.U16 [R88.64+0x280], R97 ;  /* 0x000280615800e986 */ /* 0x000fe2000c101504 */
[----:B------:R-:W-:-:S03]  /*85c0*/  LEA R90, P6, R109, R90, 0x1 ;  /* 0x0000005a6d5a7211 */ /* 0x000fc600078c08ff */
[----:B------:R-:W-:Y:S01]  /*85d0*/  @!P4 STG.E.U16 [R88.64+0x300], R101 ;  /* 0x000300655800c986 */ /* 0x000fe2000c101504 */
[----:B-1----:R-:W-:Y:S02]  /*85e0*/  LEA.HI.X R91, R109, R12, R78, 0x1, P6 ;  /* 0x0000000c6d5b7211 */ /* 0x002fe400030f0c4e */
        /* <DEDUP_REMOVED lines=10> */
[----:B0-----:R-:W-:Y:S02]  /*8690*/  PRMT R93, RZ, 0x7610, R93 ;  /* 0x00007610ff5d7816 */ /* 0x001fe4000000005d */
[----:B--2---:R-:W-:-:S02]  /*86a0*/  PRMT R95, RZ, 0x7610, R95 ;  /* 0x00007610ff5f7816 */ /* 0x004fc4000000005f */
[----:B------:R-:W-:Y:S02]  /*86b0*/  PRMT R18, RZ, 0x7610, R18 ;  /* 0x00007610ff127816 */ /* 0x000fe40000000012 */
[----:B-1----:R-:W-:Y:S01]  /*86c0*/  PRMT R89, RZ, 0x7610, R89 ;  /* 0x00007610ff597816 */ /* 0x002fe20000000059 */
        /* <DEDUP_REMOVED lines=14> */
[----:B0-----:R-:W-:Y:S01]  /*87b0*/  PRMT R87, RZ, 0x7610, R87 ;  /* 0x00007610ff577816 */ /* 0x001fe20000000057 */
[----:B------:R-:W4:Y:S01]  /*87c0*/  @!P4 LDG.E.U16 R20, [R90.64+0x140] ;  /* 0x000140045a14c981 */ /* 0x000f22000c1e1500 */
[----:B------:R-:W-:-:S02]  /*87d0*/  PRMT R97, RZ, 0x7610, R97 ;  /* 0x00007610ff617816 */ /* 0x000fc40000000061 */
[----:B------:R-:W-:Y:S01]  /*87e0*/  PRMT R72, RZ, 0x7610, R72 ;  /* 0x00007610ff487816 */ /* 0x000fe20000000048 */
[----:B------:R-:W4:Y:S01]  /*87f0*/  @!P2 LDG.E.U16 R70, [R90.64+0x1c0] ;  /* 0x0001c0045a46a981 */ /* 0x000f22000c1e1500 */
[----:B------:R-:W-:Y:S02]  /*8800*/  PRMT R14, RZ, 0x7610, R14 ;  /* 0x00007610ff0e7816 */ /* 0x000fe4000000000e */
[-C--:B------:R-:W-:Y:S01]  /*8810*/  ISETP.GE.AND P4, PT, R75, R38.reuse, PT ;  /* 0x000000264b00720c */ /* 0x080fe20003f86270 */
        /* <DEDUP_REMOVED lines=56> */
[----:B------:R-:W5:Y:S01]  /*8ba0*/  LDS.U16 R74, [R0+0x1c] ;  /* 0x00001c00004a7984 */ /* 0x000f620000000400 */
[----:B0-----:R-:W-:-:S03]  /*8bb0*/  HADD2.F32 R96, -RZ, R12.H0_H0 ;  /* 0x2000000cff607230 */ /* 0x001fc60000004100 */
[----:B------:R-:W0:Y:S01]  /*8bc0*/  LDS.U16 R12, [R0+0x1e] ;  /* 0x00001e00000c7984 */ /* 0x000e220000000400 */
[----:B------:R-:W-:Y:S01]  /*8bd0*/  FMUL.FTZ R80, R78, -1.4426950216293334961 ;  /* 0xbfb8aa3b4e507820 */ /* 0x000fe20000410000 */
[----:B------:R-:W-:Y:S01]  /*8be0*/  HADD2.F32 R100, -RZ, R76.H0_H0 ;  /* 0x2000004cff647230 */ /* 0x000fe20000004100 */
[----:B------:R-:W-:Y:S02]  /*8bf0*/  FMUL.FTZ R84, R82, -1.4426950216293334961 ;  /* 0xbfb8aa3b52547820 */ /* 0x000fe40000410000 */
[----:B------:R-:W-:Y:S02]  /*8c00*/  FMUL.FTZ R89, R88, -1.4426950216293334961 ;  /* 0xbfb8aa3b58597820 */ /* 0x000fe40000410000 */
[----:B------:R-:W0:Y:S01]  /*8c10*/  MUFU.EX2 R80, R80 ;  /* 0x0000005000507308 */ /* 0x000e220000000800 */
[----:B------:R-:W-:Y:S01]  /*8c20*/  FMUL.FTZ R91, R90, -1.4426950216293334961 ;  /* 0xbfb8aa3b5a5b7820 */ /* 0x000fe20000410000 */
[----:B-1----:R-:W-:Y:S01]  /*8c30*/  HADD2.F32 R98, -RZ, R18.H0_H0 ;  /* 0x20000012ff627230 */ /* 0x002fe20000004100 */
[----:B------:R-:W-:Y:S01]  /*8c40*/  FMUL.FTZ R93, R92, -1.4426950216293334961 ;  /* 0xbfb8aa3b5c5d7820 */ /* 0x000fe20000410000 */
[----:B--2---:R-:W-:Y:S01]  /*8c50*/  HADD2.F32 R102, -RZ, R72.H0_H0 ;  /* 0x20000048ff667230 */ /* 0x004fe20000004100 */
[----:B------:R-:W-:-:S02]  /*8c60*/  FMUL.FTZ R97, R96, -1.4426950216293334961 ;  /* 0xbfb8aa3b60617820 */ /* 0x000fc40000410000 */
[----:B------:R-:W-:Y:S01]  /*8c70*/  FMUL.FTZ R101, R100, -1.4426950216293334961 ;  /* 0xbfb8aa3b64657820 */ /* 0x000fe20000410000 */
[----:B------:R-:W1:Y:S01]  /*8c80*/  MUFU.EX2 R84, R84 ;  /* 0x0000005400547308 */ /* 0x000e620000000800 */
[----:B------:R-:W-:Y:S01]  /*8c90*/  FMUL.FTZ R87, R86, -1.4426950216293334961 ;  /* 0xbfb8aa3b56577820 */ /* 0x000fe20000410000 */
[----:B---3--:R-:W-:Y:S02]  /*8ca0*/  HADD2.F32 R14, -RZ, R14.H0_H0 ;  /* 0x2000000eff0e7230 */ /* 0x008fe40000004100 */
[----:B----4-:R-:W-:Y:S02]  /*8cb0*/  HADD2.F32 R20, -RZ, R20.H0_H0 ;  /* 0x20000014ff147230 */ /* 0x010fe40000004100 */
[----:B-----5:R-:W-:Y:S02]  /*8cc0*/  HADD2.F32 R70, -RZ, R70.H0_H0 ;  /* 0x20000046ff467230 */ /* 0x020fe40000004100 */
[----:B------:R-:W-:Y:S01]  /*8cd0*/  HADD2.F32 R74, -RZ, R74.H0_H0 ;  /* 0x2000004aff4a7230 */ /* 0x000fe20000004100 */
[----:B------:R-:W2:Y:S01]  /*8ce0*/  MUFU.EX2 R89, R89 ;  /* 0x0000005900597308 */ /* 0x000ea20000000800 */
[----:B------:R-:W-:-:S02]  /*8cf0*/  FMUL.FTZ R95, R94, -1.4426950216293334961 ;  /* 0xbfb8aa3b5e5f7820 */ /* 0x000fc40000410000 */
[----:B------:R-:W-:Y:S02]  /*8d00*/  FMUL.FTZ R99, R98, -1.4426950216293334961 ;  /* 0xbfb8aa3b62637820 */ /* 0x000fe40000410000 */
[----:B------:R-:W-:-:S03]  /*8d10*/  FMUL.FTZ R103, R102, -1.4426950216293334961 ;  /* 0xbfb8aa3b66677820 */ /* 0x000fc60000410000 */
[----:B------:R-:W3:Y:S01]  /*8d20*/  MUFU.EX2 R91, R91 ;  /* 0x0000005b005b7308 */ /* 0x000ee20000000800 */
[----:B------:R-:W-:Y:S01]  /*8d30*/  FMUL.FTZ R18, R14, -1.4426950216293334961 ;  /* 0xbfb8aa3b0e127820 */ /* 0x000fe20000410000 */
[----:B0-----:R-:W-:-:S06]  /*8d40*/  HADD2.F32 R104, -RZ, R12.H0_H0 ;  /* 0x2000000cff687230 */ /* 0x001fcc0000004100 */
[----:B------:R-:W0:Y:S01]  /*8d50*/  MUFU.EX2 R93, R93 ;  /* 0x0000005d005d7308 */ /* 0x000e220000000800 */
[----:B------:R-:W-:Y:S02]  /*8d60*/  FMUL.FTZ R76, R20, -1.4426950216293334961 ;  /* 0xbfb8aa3b144c7820 */ /* 0x000fe40000410000 */
[----:B------:R-:W-:Y:S02]  /*8d70*/  FMUL.FTZ R105, R104, -1.4426950216293334961 ;  /* 0xbfb8aa3b68697820 */ /* 0x000fe40000410000 */
[----:B------:R-:W-:-:S03]  /*8d80*/  FMUL.FTZ R72, R70, -1.4426950216293334961 ;  /* 0xbfb8aa3b46487820 */ /* 0x000fc60000410000 */
[----:B------:R-:W4:Y:S01]  /*8d90*/  MUFU.EX2 R97, R97 ;  /* 0x0000006100617308 */ /* 0x000f220000000800 */
[----:B------:R-:W-:-:S07]  /*8da0*/  FMUL.FTZ R12, R74, -1.4426950216293334961 ;  /* 0xbfb8aa3b4a0c7820 */ /* 0x000fce0000410000 */
[----:B------:R-:W5:Y:S01]  /*8db0*/  MUFU.EX2 R101, R101 ;  /* 0x0000006500657308 */ /* 0x000f620000000800 */
[----:B------:R-:W-:-:S07]  /*8dc0*/  FADD.FTZ R80, R80, 1 ;  /* 0x3f80000050507421 */ /* 0x000fce0000010000 */
[----:B------:R-:W0:Y:S01]  /*8dd0*/  MUFU.EX2 R87, R87 ;  /* 0x0000005700577308 */ /* 0x000e220000000800 */
[----:B-1----:R-:W-:-:S07]  /*8de0*/  FADD.FTZ R84, R84, 1 ;  /* 0x3f80000054547421 */ /* 0x002fce0000010000 */
[----:B------:R-:W1:Y:S08]  /*8df0*/  MUFU.EX2 R95, R95 ;  /* 0x0000005f005f7308 */ /* 0x000e700000000800 */
[----:B------:R-:W0:Y:S08]  /*8e00*/  MUFU.EX2 R99, R99 ;  /* 0x0000006300637308 */ /* 0x000e300000000800 */
[----:B------:R-:W0:Y:S08]  /*8e10*/  MUFU.EX2 R103, R103 ;  /* 0x0000006700677308 */ /* 0x000e300000000800 */
[----:B------:R-:W0:Y:S01]  /*8e20*/  MUFU.EX2 R105, R105 ;  /* 0x0000006900697308 */ /* 0x000e220000000800 */
[----:B--2---:R-:W-:-:S07]  /*8e30*/  FADD.FTZ R89, R89, 1 ;  /* 0x3f80000059597421 */ /* 0x004fce0000010000 */
[----:B------:R-:W2:Y:S08]  /*8e40*/  MUFU.EX2 R18, R18 ;  /* 0x0000001200127308 */ /* 0x000eb00000000800 */
[----:B------:R-:W0:Y:S08]  /*8e50*/  MUFU.EX2 R76, R76 ;  /* 0x0000004c004c7308 */ /* 0x000e300000000800 */
[----:B------:R-:W1:Y:S08]  /*8e60*/  MUFU.EX2 R72, R72 ;  /* 0x0000004800487308 */ /* 0x000e700000000800 */
[----:B------:R-:W1:Y:S01]  /*8e70*/  MUFU.EX2 R12, R12 ;  /* 0x0000000c000c7308 */ /* 0x000e620000000800 */
[----:B---3--:R-:W-:-:S02]  /*8e80*/  FADD.FTZ R91, R91, 1 ;  /* 0x3f8000005b5b7421 */ /* 0x008fc40000010000 */
[----:B0-----:R-:W-:-:S05]  /*8e90*/  FADD.FTZ R93, R93, 1 ;  /* 0x3f8000005d5d7421 */ /* 0x001fca0000010000 */
[----:B------:R-:W0:Y:S01]  /*8ea0*/  MUFU.RCP R107, R80 ;  /* 0x00000050006b7308 */ /* 0x000e220000001000 */
[----:B----4-:R-:W-:Y:S02]  /*8eb0*/  FADD.FTZ R97, R97, 1 ;  /* 0x3f80000061617421 */ /* 0x010fe40000010000 */
[----:B-----5:R-:W-:Y:S02]  /*8ec0*/  FADD.FTZ R101, R101, 1 ;  /* 0x3f80000065657421 */ /* 0x020fe40000010000 */
[----:B------:R-:W-:-:S03]  /*8ed0*/  FADD.FTZ R87, R87, 1 ;  /* 0x3f80000057577421 */ /* 0x000fc60000010000 */
[----:B------:R-:W3:Y:S01]  /*8ee0*/  MUFU.RCP R109, R84 ;  /* 0x00000054006d7308 */ /* 0x000ee20000001000 */
[----:B-1----:R-:W-:Y:S02]  /*8ef0*/  FADD.FTZ R95, R95, 1 ;  /* 0x3f8000005f5f7421 */ /* 0x002fe40000010000 */
[----:B------:R-:W-:Y:S02]  /*8f00*/  FADD.FTZ R99, R99, 1 ;  /* 0x3f80000063637421 */ /* 0x000fe40000010000 */
[----:B------:R-:W-:Y:S02]  /*8f10*/  FADD.FTZ R103, R103, 1 ;  /* 0x3f80000067677421 */ /* 0x000fe40000010000 */
[----:B------:R-:W-:Y:S01]  /*8f20*/  FADD.FTZ R105, R105, 1 ;  /* 0x3f80000069697421 */ /* 0x000fe20000010000 */
[----:B------:R-:W1:Y:S01]  /*8f30*/  MUFU.RCP R89, R89 ;  /* 0x0000005900597308 */ /* 0x000e620000001000 */
[----:B--2---:R-:W-:Y:S02]  /*8f40*/  FADD.FTZ R18, R18, 1 ;  /* 0x3f80000012127421 */ /* 0x004fe40000010000 */
[----:B------:R-:W-:-:S02]  /*8f50*/  FADD.FTZ R76, R76, 1 ;  /* 0x3f8000004c4c7421 */ /* 0x000fc40000010000 */
[----:B------:R-:W-:-:S03]  /*8f60*/  FADD.FTZ R72, R72, 1 ;  /* 0x3f80000048487421 */ /* 0x000fc60000010000 */
[----:B------:R0:W2:Y:S01]  /*8f70*/  MUFU.RCP R111, R87 ;  /* 0x00000057006f7308 */ /* 0x0000a20000001000 */
[----:B------:R-:W-:-:S07]  /*8f80*/  FADD.FTZ R12, R12, 1 ;  /* 0x3f8000000c0c7421 */ /* 0x000fce0000010000 */
[----:B------:R-:W4:Y:S01]  /*8f90*/  MUFU.RCP R91, R91 ;  /* 0x0000005b005b7308 */ /* 0x000f220000001000 */
[----:B0-----:R-:W-:-:S07]  /*8fa0*/  FMUL.FTZ R87, R78, R107 ;  /* 0x0000006b4e577220 */ /* 0x001fce0000410000 */
[----:B------:R-:W0:Y:S08]  /*8fb0*/  MUFU.RCP R93, R93 ;  /* 0x0000005d005d7308 */ /* 0x000e300000001000 */
[----:B------:R-:W5:Y:S08]  /*8fc0*/  MUFU.RCP R97, R97 ;  /* 0x0000006100617308 */ /* 0x000f700000001000 */
[----:B------:R-:W0:Y:S01]  /*8fd0*/  MUFU.RCP R101, R101 ;  /* 0x0000006500657308 */ /* 0x000e220000001000 */
[----:B---3--:R-:W-:-:S07]  /*8fe0*/  FMUL.FTZ R82, R82, R109 ;  /* 0x0000006d52527220 */ /* 0x008fce0000410000 */
[----:B------:R-:W3:Y:S08]  /*8ff0*/  MUFU.RCP R95, R95 ;  /* 0x0000005f005f7308 */ /* 0x000ef00000001000 */
[----:B------:R-:W0:Y:S08]  /*9000*/  MUFU.RCP R113, R18 ;  /* 0x0000001200717308 */ /* 0x000e300000001000 */
[----:B------:R-:W0:Y:S08]  /*9010*/  MUFU.RCP R99, R99 ;  /* 0x0000006300637308 */ /* 0x000e300000001000 */
[----:B------:R-:W0:Y:S08]  /*9020*/  MUFU.RCP R115, R76 ;  /* 0x0000004c00737308 */ /* 0x000e300000001000 */
[----:B------:R-:W0:Y:S08]  /*9030*/  MUFU.RCP R117, R72 ;  /* 0x0000004800757308 */ /* 0x000e300000001000 */
[----:B------:R-:W0:Y:S08]  /*9040*/  MUFU.RCP R103, R103 ;  /* 0x0000006700677308 */ /* 0x000e300000001000 */
[----:B------:R-:W0:Y:S08]  /*9050*/  MUFU.RCP R107, R12 ;  /* 0x0000000c006b7308 */ /* 0x000e300000001000 */
[----:B------:R-:W3:Y:S01]  /*9060*/  MUFU.RCP R105, R105 ;  /* 0x0000006900697308 */ /* 0x000ee20000001000 */
[----:B------:R-:W-:-:S02]  /*9070*/  FMUL.FTZ R82, R82, R67 ;  /* 0x0000004352527220 */ /* 0x000fc40000410000 */
[----:B-1----:R-:W-:Y:S02]  /*9080*/  FMUL.FTZ R88, R88, R89 ;  /* 0x0000005958587220 */ /* 0x002fe40000410000 */
[----:B--2---:R-:W-:Y:S02]  /*9090*/  FMUL.FTZ R67, R86, R111 ;  /* 0x0000006f56437220 */ /* 0x004fe40000410000 */
[----:B----4-:R-:W-:Y:S02]  /*90a0*/  FMUL.FTZ R89, R90, R91 ;  /* 0x0000005b5a597220 */ /* 0x010fe40000410000 */
[----:B0-----:R-:W-:Y:S02]  /*90b0*/  FMUL.FTZ R92, R92, R93 ;  /* 0x0000005d5c5c7220 */ /* 0x001fe40000410000 */
[----:B-----5:R-:W-:Y:S02]  /*90c0*/  FMUL.FTZ R96, R96, R97 ;  /* 0x0000006160607220 */ /* 0x020fe40000410000 */
        /* <DEDUP_REMOVED lines=8> */
[----:B---3--:R-:W-:Y:S02]  /*9150*/  FMUL.FTZ R65, R94, R95 ;  /* 0x0000005f5e417220 */ /* 0x008fe40000410000 */
[----:B------:R-:W-:Y:S02]  /*9160*/  FMUL.FTZ R91, R14, R113 ;  /* 0x000000710e5b7220 */ /* 0x000fe40000410000 */
[----:B------:R-:W-:Y:S02]  /*9170*/  FMUL.FTZ R98, R98, R99 ;  /* 0x0000006362627220 */ /* 0x000fe40000410000 */
[----:B------:R-:W-:Y:S02]  /*9180*/  FMUL.FTZ R61, R20, R115 ;  /* 0x00000073143d7220 */ /* 0x000fe40000410000 */
[----:B------:R-:W-:-:S02]  /*9190*/  FMUL.FTZ R63, R70, R117 ;  /* 0x00000075463f7220 */ /* 0x000fc40000410000 */
[----:B------:R-:W-:Y:S02]  /*91a0*/  FMUL.FTZ R102, R102, R103 ;  /* 0x0000006766667220 */ /* 0x000fe40000410000 */
[----:B------:R-:W-:Y:S02]  /*91b0*/  FMUL.FTZ R57, R74, R107 ;  /* 0x0000006b4a397220 */ /* 0x000fe40000410000 */
[----:B------:R-:W-:Y:S01]  /*91c0*/  FMUL.FTZ R104, R104, R105 ;  /* 0x0000006968687220 */ /* 0x000fe20000410000 */
[----:B------:R-:W-:Y:S01]  /*91d0*/  F2FP.PACK_AB R82, R82, R87 ;  /* 0x000000575252723e */ /* 0x000fe200000000ff */
[----:B------:R-:W-:Y:S01]  /*91e0*/  BAR.SYNC.DEFER_BLOCKING 0x0 ;  /* 0x0000000000007b1d */ /* 0x000fe20000010000 */
[----:B------:R-:W-:Y:S01]  /*91f0*/  F2FP.PACK_AB R67, R88, R67 ;  /* 0x000000435843723e */ /* 0x000fe200000000ff */
        /* <DEDUP_REMOVED lines=8> */
[----:B------:R-:W-:Y:S01]  /*9280*/  FMUL.FTZ R104, R104, R53 ;  /* 0x0000003568687220 */ /* 0x000fe20000410000 */
[----:B------:R-:W-:-:S02]  /*9290*/  PRMT R12, R82, 0x7632, R12 ;  /* 0x00007632520c7816 */ /* 0x000fc4000000000c */
[----:B------:R-:W-:Y:S02]  /*92a0*/  PRMT R14, R67, 0x7632, R14 ;  /* 0x00007632430e7816 */ /* 0x000fe4000000000e */
[----:B------:R-:W-:Y:S02]  /*92b0*/  PRMT R18, R89, 0x7632, R18 ;  /* 0x0000763259127816 */ /* 0x000fe40000000012 */
[----:B------:R-:W-:Y:S02]  /*92c0*/  F2FP.PACK_AB R65, R96, R65 ;  /* 0x000000416041723e */ /* 0x000fe400000000ff */
[----:B------:R-:W-:Y:S02]  /*92d0*/  F2FP.PACK_AB R91, R98, R91 ;  /* 0x0000005b625b723e */ /* 0x000fe400000000ff */
[----:B------:R-:W-:Y:S02]  /*92e0*/  F2FP.PACK_AB R61, R100, R61 ;  /* 0x0000003d643d723e */ /* 0x000fe400000000ff */
[----:B------:R-:W-:-:S02]  /*92f0*/  F2FP.PACK_AB R63, R102, R63 ;  /* 0x0000003f663f723e */ /* 0x000fc400000000ff */
[----:B------:R-:W-:Y:S01]  /*9300*/  F2FP.PACK_AB R57, R104, R57 ;  /* 0x000000396839723e */ /* 0x000fe200000000ff */
[----:B------:R0:W-:Y:S01]  /*9310*/  STS.U16 [R0+0x2], R12 ;  /* 0x0000020c00007388 */ /* 0x0001e20000000400 */
[----:B------:R-:W-:Y:S02]  /*9320*/  PRMT R20, R91, 0x7632, R20 ;  /* 0x000076325b147816 */ /* 0x000fe40000000014 */
[C---:B------:R-:W-:Y:S01]  /*9330*/  PRMT R54, R57.reuse, 0x7610, R54 ;  /* 0x0000761039367816 */ /* 0x040fe20000000036 */
[----:B------:R1:W-:Y:S01]  /*9340*/  STS.U16 [R0+0x6], R14 ;  /* 0x0000060e00007388 */ /* 0x0003e20000000400 */
[----:B------:R-:W-:-:S03]  /*9350*/  PRMT R56, R57, 0x7632, R56 ;  /* 0x0000763239387816 */ /* 0x000fc60000000038 */
        /* <DEDUP_REMOVED lines=8> */
[----:B------:R0:W-:Y:S04]  /*93e0*/  STS.U16 [R0+0xe], R12 ;  /* 0x00000e0c00007388 */ /* 0x0001e80000000400 */
        /* <DEDUP_REMOVED lines=44> */
.L_x_1640:
[----:B------:R-:W-:Y:S05]  /*96b0*/  BSYNC B0 ;  /* 0x0000000000007941 */ /* 0x000fea0003800000 */
.L_x_1639:
[----:B------:R-:W-:Y:S01]  /*96c0*/  MOV R6, R28 ;  /* 0x0000001c00067202 */ /* 0x000fe20000000f00 */
[----:B------:R-:W-:Y:S01]  /*96d0*/  IMAD R12, R50, c[0x0][0x218], RZ ;  /* 0x00008600320c7a24 */ /* 0x000fe200078e02ff */
[----:B------:R-:W-:Y:S02]  /*96e0*/  MOV R7, R91 ;  /* 0x0000005b00077202 */ /* 0x000fe40000000f00 */
[-C--:B------:R-:W-:Y:S01]  /*96f0*/  ISETP.GE.AND P4, PT, R11, R0.reuse, PT ;  /* 0x000000000b00720c */ /* 0x080fe20003f86270 */
[----:B------:R-:W-:Y:S01]  /*9700*/  IMAD R29, R51, c[0x0][0x21c], R12 ;  /* 0x00008700331d7a24 */ /* 0x000fe200078e020c */
[-C--:B------:R-:W-:Y:S01]  /*9710*/  ISETP.GE.AND P5, PT, R13, R0.reuse, PT ;  /* 0x000000000d00720c */ /* 0x080fe20003fa6270 */
[----:B------:R-:W-:Y:S01]  /*9720*/  IMAD.WIDE.U32 R6, R51, c[0x0][0x218], R6 ;  /* 0x0000860033067a25 */ /* 0x000fe200078e0006 */
[-C--:B------:R-:W-:Y:S02]  /*9730*/  ISETP.GE.AND P6, PT, R15, R0.reuse, PT ;  /* 0x000000000f00720c */ /* 0x080fe40003fc6270 */
[----:B------:R-:W-:-:S02]  /*9740*/  ISETP.GE.AND P3, PT, R9, R0, PT ;  /* 0x000000000900720c */ /* 0x000fc40003f66270 */
[----:B0-----:R-:W-:Y:S02]  /*9750*/  IADD3 R23, P0, R4, R6, RZ ;  /* 0x0000000604177210 */ /* 0x001fe40007f1e0ff */
        /* <DEDUP_REMOVED lines=41> */
.L_x_1641:
[----:B------:R-:W-:Y:S05]  /*99f0*/  EXIT ;  /* 0x000000000000794d */ /* 0x000fea0003800000 */
.L_x_1643:
        /* <DEDUP_REMOVED lines=16> */
.L_x_5357:


//--------------------- .text._Z25selective_scan_fwd_kernelI32Selective_Scan_fwd_kernel_traitsILi32ELi16ELi1ELb0ELb1ELb1ELb0EN3c104HalfENS1_7complexIfEEEEv13SSMParamsBase --------------------------
	.section	.text._Z25selective_scan_fwd_kernelI32Selective_Scan_fwd_kernel_traitsILi32ELi16ELi1ELb0ELb1ELb1ELb0EN3c104HalfENS1_7complexIfEEEEv13SSMParamsBase,"ax",@progbits
	.sectioninfo	@"SHI_REGISTERS=215"
	.align	128
        .global         _Z25selective_scan_fwd_kernelI32Selective_Scan_fwd_kernel_traitsILi32ELi16ELi1ELb0ELb1ELb1ELb0EN3c104HalfENS1_7complexIfEEEEv13SSMParamsBase
        .type           _Z25selective_scan_fwd_kernelI32Selective_Scan_fwd_kernel_traitsILi32ELi16ELi1ELb0ELb1ELb1ELb0EN3c104HalfENS1_7complexIfEEEEv13SSMParamsBase,@function
        .size           _Z25selective_scan_fwd_kernelI32Selective_Scan_fwd_kernel_traitsILi32ELi16ELi1ELb0ELb1ELb1ELb0EN3c104HalfENS1_7complexIfEEEEv13SSMParamsBase,(.L_x_5358 - _Z25selective_scan_fwd_kernelI32Selective_Scan_fwd_kernel_traitsILi32ELi16ELi1ELb0ELb1ELb1ELb0EN3c104HalfENS1_7complexIfEEEEv13SSMParamsBase)
        .other          _Z25selective_scan_fwd_kernelI32Selective_Scan_fwd_kernel_traitsILi32ELi16ELi1ELb0ELb1ELb1ELb0EN3c104HalfENS1_7complexIfEEEEv13SSMParamsBase,@"STO_CUDA_ENTRY STV_DEFAULT"
_Z25selective_scan_fwd_kernelI32Selective_Scan_fwd_kernel_traitsILi32ELi16ELi1ELb0ELb1ELb1ELb0EN3c104HalfENS1_7complexIfEEEEv13SSMParamsBase:
.text._Z25selective_scan_fwd_kernelI32Selective_Scan_fwd_kernel_traitsILi32ELi16ELi1ELb0ELb1ELb1ELb0EN3c104HalfENS1_7complexIfEEEEv13SSMParamsBase:
        /* <DEDUP_REMOVED lines=15> */
[----:B------:R-:W-:-:S03]  /*00f0*/  @P0 LEA R2, P2, R0, c[0x0][0x238], 0x2 ;  /* 0x00008e0000020a11 */ /* 0x000fc600078410ff */
[C---:B------:R-:W-:Y:S02]  /*0100*/  @P1 LEA R4, P3, R0.reuse, c[0x0][0x250], 0x2 ;  /* 0x0000940000041a11 */ /* 0x040fe400078610ff */
[--C-:B------:R-:W-:Y:S02]  /*0110*/  @P0 LEA.HI.X R3, R0, c[0x0][0x23c], R21.reuse, 0x2, P2 ;  /* 0x00008f0000030a11 */ /* 0x100fe400010f1415 */
[----:B-1----:R-:W-:Y:S02]  /*0120*/  IADD3 R6, R8, 0xffffffe, RZ ;  /* 0x0ffffffe08067810 */ /* 0x002fe40007ffe0ff */
[----:B--2---:R-:W-:Y:S01]  /*0130*/  MOV R23, UR6 ;  /* 0x0000000600177c02 */ /* 0x004fe20008000f00 */
[----:B------:R0:W5:Y:S01]  /*0140*/  @P0 LDG.E R20, [R2.64] ;  /* 0x0000000402140981 */ /* 0x000162000c1e1900 */
[----:B------:R1:W2:Y:S01]  /*0150*/  F2I.FTZ.U32.TRUNC.NTZ R7, R6 ;  /* 0x0000000600077305 */ /* 0x0002a2000021f000 */
[----:B------:R-:W-:Y:S02]  /*0160*/  @P1 LEA.HI.X R5, R0, c[0x0][0x254], R21, 0x2, P3 ;  /* 0x0000950000051a11 */ /* 0x000fe400018f1415 */
[----:B------:R-:W-:-:S03]  /*0170*/  SHF.R.S32.HI R205, RZ, 0x1f, R23 ;  /* 0x0000001fffcd7819 */ /* 0x000fc60000011417 */
[----:B------:R3:W5:Y:S01]  /*0180*/  @P1 LDG.E R22, [R4.64] ;  /* 0x0000000404161981 */ /* 0x000762000c1e1900 */
[----:B-1----:R-:W-:Y:S01]  /*0190*/  HFMA2.MMA R6, -RZ, RZ, 0, 0 ;  /* 0x00000000ff067435 */ /* 0x002fe200000001ff */
[----:B--2---:R-:W-:-:S05]  /*01a0*/  IADD3 R10, RZ, -R7, RZ ;  /* 0x80000007ff0a7210 */ /* 0x004fca0007ffe0ff */
[----:B0-----:R-:W-:Y:S01]  /*01b0*/  IMAD R3, R10, R15, RZ ;  /* 0x0000000f0a037224 */ /* 0x001fe200078e02ff */
[----:B------:R-:W-:-:S03]  /*01c0*/  IABS R2, R0 ;  /* 0x0000000000027213 */ /* 0x000fc60000000000 */
[----:B------:R-:W-:Y:S01]  /*01d0*/  IMAD.HI.U32 R7, R7, R3, R6 ;  /* 0x0000000307077227 */ /* 0x000fe200078e0006 */
[----:B------:R-:W-:-:S04]  /*01e0*/  MOV R3, c[0x0][0x174] ;  /* 0x00005d0000037a02 */ /* 0x000fc80000000f00 */
[----:B------:R-:W-:Y:S01]  /*01f0*/  ISETP.GE.AND P0, PT, R3, 0x1, PT ;  /* 0x000000010300780c */ /* 0x000fe20003f06270 */
[----:B------:R-:W-:-:S05]  /*0200*/  IMAD.HI.U32 R10, R7, R2, RZ ;  /* 0x00000002070a7227 */ /* 0x000fca00078e00ff */
[----:B------:R-:W-:-:S05]  /*0210*/  IADD3 R8, -R10, RZ, RZ ;  /* 0x000000ff0a087210 */ /* 0x000fca0007ffe1ff */
[----:B------:R-:W-:Y:S01]  /*0220*/  IMAD R8, R15, R8, R2 ;  /* 0x000000080f087224 */ /* 0x000fe200078e0202 */
[----:B------:R-:W-:Y:S01]  /*0230*/  LOP3.LUT R3, R0, c[0x0][0x178], RZ, 0x3c, !PT ;  /* 0x00005e0000037a12 */ /* 0x000fe200078e3cff */
[----:B------:R-:W-:-:S03]  /*0240*/  IMAD R2, R205, c[0x0][0x190], RZ ;  /* 0x00006400cd027a24 */ /* 0x000fc600078e02ff */
[----:B------:R-:W-:Y:S01]  /*0250*/  ISETP.GT.U32.AND P1, PT, R15, R8, PT ;  /* 0x000000080f00720c */ /* 0x000fe20003f24070 */
[----:B------:R-:W-:-:S12]  /*0260*/  @!P0 EXIT ;  /* 0x000000000000894d */ /* 0x000fd80003800000 */
[----:B---3--:R-:W0:Y:S01]  /*0270*/  S2R R55, SR_TID.X ;  /* 0x0000000000377919 */ /* 0x008e220000002100 */
[-C--:B------:R-:W-:Y:S01]  /*0280*/  @!P1 IADD3 R8, R8, -R15.reuse, RZ ;  /* 0x8000000f08089210 */ /* 0x080fe20007ffe0ff */
[----:B------:R-:W-:Y:S01]  /*0290*/  IMAD R11, R21, c[0x0][0x1e8], RZ ;  /* 0x00007a00150b7a24 */ /* 0x000fe200078e02ff */
[----:B------:R-:W-:Y:S01]  /*02a0*/  ISETP.GE.AND P2, PT, R3, RZ, PT ;  /* 0x000000ff0300720c */ /* 0x000fe20003f46270 */
[----:B------:R-:W-:Y:S01]  /*02b0*/  IMAD R9, R21, c[0x0][0x1d8], RZ ;  /* 0x0000760015097a24 */ /* 0x000fe200078e02ff */
[----:B------:R-:W-:Y:S01]  /*02c0*/  ISETP.GE.U32.AND P0, PT, R8, R15, PT ;  /* 0x0000000f0800720c */ /* 0x000fe20003f06070 */
[----:B------:R-:W-:Y:S01]  /*02d0*/  IMAD R13, R23, c[0x0][0x194], R2 ;  /* 0x00006500170d7a24 */ /* 0x000fe200078e0202 */
[----:B------:R-:W-:Y:S01]  /*02e0*/  @!P1 IADD3 R10, R10, 0x1, RZ ;  /* 0x000000010a0a9810 */ /* 0x000fe20007ffe0ff */
[C---:B------:R-:W-:Y:S01]  /*02f0*/  IMAD.WIDE.U32 R4, R0.reuse, c[0x0][0x1e8], RZ ;  /* 0x00007a0000047a25 */ /* 0x040fe200078e00ff */
[----:B------:R-:W-:Y:S01]  /*0300*/  ISETP.NE.AND P1, PT, RZ, c[0x0][0x178], PT ;  /* 0x00005e00ff007a0c */ /* 0x000fe20003f25270 */
[----:B------:R-:W1:Y:S01]  /*0310*/  S2R R28, SR_LANEID ;  /* 0x00000000001c7919 */ /* 0x000e620000000000 */
[----:B------:R-:W-:Y:S01]  /*0320*/  MOV R29, RZ ;  /* 0x000000ff001d7202 */ /* 0x000fe20000000f00 */
[----:B------:R-:W-:-:S02]  /*0330*/  IMAD R11, R0, c[0x0][0x1ec], R11 ;  /* 0x00007b00000b7a24 */ /* 0x000fc400078e020b */
[----:B------:R-:W-:-:S03]  /*0340*/  IMAD.WIDE.U32 R2, R0, c[0x0][0x1d8], RZ ;  /* 0x0000760000027a25 */ /* 0x000fc600078e00ff */
[----:B------:R-:W-:Y:S01]  /*0350*/  IADD3 R5, R5, R11, RZ ;  /* 0x0000000b05057210 */ /* 0x000fe20007ffe0ff */
[----:B------:R-:W-:Y:S01]  /*0360*/  IMAD R9, R0, c[0x0][0x1dc], R9 ;  /* 0x0000770000097a24 */ /* 0x000fe200078e0209 */
[----:B------:R-:W-:Y:S01]  /*0370*/  @P0 IADD3 R10, R10, 0x1, RZ ;  /* 0x000000010a0a0810 */ /* 0x000fe20007ffe0ff */
[----:B------:R-:W-:Y:S02]  /*0380*/  IMAD R12, R205, c[0x0][0x1b0], RZ ;  /* 0x00006c00cd0c7a24 */ /* 0x000fe400078e02ff */
[----:B------:R-:W-:Y:S01]  /*0390*/  IMAD.IADD R3, R3, 0x1, R9 ;  /* 0x0000000103037824 */ /* 0x000fe200078e0209 */
[----:B------:R-:W-:Y:S01]  /*03a0*/  @!P2 IADD3 R10, -R10, RZ, RZ ;  /* 0x000000ff0a0aa210 */ /* 0x000fe20007ffe1ff */
[----:B------:R-:W-:Y:S01]  /*03b0*/  IMAD.WIDE.U32 R6, R23, c[0x0][0x190], RZ ;  /* 0x0000640017067a25 */ /* 0x000fe200078e00ff */
[C---:B0-----:R-:W-:Y:S02]  /*03c0*/  SHF.L.U32 R25, R55.reuse, 0x4, RZ ;  /* 0x0000000437197819 */ /* 0x041fe400000006ff */
[----:B------:R-:W-:Y:S01]  /*03d0*/  LOP3.LUT R24, R55, 0x1f, RZ, 0xc0, !PT ;  /* 0x0000001f37187812 */ /* 0x000fe200078ec0ff */
[----:B------:R-:W-:Y:S01]  /*03e0*/  IMAD.WIDE.U32 R8, R23, c[0x0][0x1b0], RZ ;  /* 0x00006c0017087a25 */ /* 0x000fe200078e00ff */
[----:B------:R-:W-:-:S02]  /*03f0*/  LOP3.LUT R25, R25, 0xfffffe00, RZ, 0xc0, !PT ;  /* 0xfffffe0019197812 */ /* 0x000fc400078ec0ff */
[----:B------:R-:W-:Y:S01]  /*0400*/  @!P1 LOP3.LUT R10, RZ, c[0x0][0x178], RZ, 0x33, !PT ;  /* 0x00005e00ff0a9a12 */ /* 0x000fe200078e33ff */
[----:B------:R-:W-:Y:S01]  /*0410*/  IMAD R11, R23, c[0x0][0x1b4], R12 ;  /* 0x00006d00170b7a24 */ /* 0x000fe200078e020c */
[----:B------:R-:W-:Y:S01]  /*0420*/  LOP3.LUT R26, R25, R24, RZ, 0xfc, !PT ;  /* 0x00000018191a7212 */ /* 0x000fe200078efcff */
[----:B------:R-:W-:Y:S01]  /*0430*/  IMAD R12, R205, c[0x0][0x1d0], RZ ;  /* 0x00007400cd0c7a24 */ /* 0x000fe200078e02ff */
[----:B------:R-:W-:Y:S01]  /*0440*/  IADD3 R7, R7, R13, RZ ;  /* 0x0000000d07077210 */ /* 0x000fe20007ffe0ff */
[----:B------:R-:W-:Y:S01]  /*0450*/  IMAD.WIDE.U32 R2, R23, c[0x0][0x1d0], R2 ;  /* 0x0000740017027a25 */ /* 0x000fe200078e0002 */
[----:B------:R-:W-:Y:S02]  /*0460*/  IADD3 R9, R9, R11, RZ ;  /* 0x0000000b09097210 */ /* 0x000fe40007ffe0ff */
[----:B------:R-:W-:Y:S01]  /*0470*/  SHF.R.S32.HI R27, RZ, 0x1f, R26 ;  /* 0x0000001fff1b7819 */ /* 0x000fe2000001141a */
[----:B------:R-:W-:Y:S01]  /*0480*/  IMAD R14, R205, c[0x0][0x1e0], RZ ;  /* 0x00007800cd0e7a24 */ /* 0x000fe200078e02ff */
[----:B------:R-:W-:Y:S01]  /*0490*/  IADD3 R11, P0, R26, R2, RZ ;  /* 0x000000021a0b7210 */ /* 0x000fe20007f1e0ff */
[----:B------:R-:W-:Y:S01]  /*04a0*/  IMAD.WIDE.U32 R4, R23, c[0x0][0x1e0], R4 ;  /* 0x0000780017047a25 */ /* 0x000fe200078e0004 */
[----:B------:R-:W-:-:S03]  /*04b0*/  SHF.R.S32.HI R2, RZ, 0x1f, R10 ;  /* 0x0000001fff027819 */ /* 0x000fc6000001140a */
[C---:B------:R-:W-:Y:S01]  /*04c0*/  IMAD R12, R23.reuse, c[0x0][0x1d4], R12 ;  /* 0x00007500170c7a24 */ /* 0x040fe200078e020c */
[----:B------:R-:W-:Y:S01]  /*04d0*/  IADD3 R17, P1, R26, R4, RZ ;  /* 0x000000041a117210 */ /* 0x000fe20007f3e0ff */
[----:B------:R-:W-:Y:S02]  /*04e0*/  IMAD R13, R23, c[0x0][0x1e4], R14 ;  /* 0x00007900170d7a24 */ /* 0x000fe400078e020e */
[C---:B------:R-:W-:Y:S01]  /*04f0*/  IMAD R15, R2.reuse, c[0x0][0x1c8], RZ ;  /* 0x00007200020f7a24 */ /* 0x040fe200078e02ff */
[C---:B------:R-:W-:Y:S02]  /*0500*/  IADD3.X R14, R27.reuse, R3, R12, P0, !PT ;  /* 0x000000031b0e7210 */ /* 0x040fe400007fe40c */
[----:B------:R-:W-:Y:S01]  /*0510*/  IADD3.X R12, R27, R5, R13, P1, !PT ;  /* 0x000000051b0c7210 */ /* 0x000fe20000ffe40d */
[----:B------:R-:W-:Y:S01]  /*0520*/  IMAD R13, R2, c[0x0][0x1a8], RZ ;  /* 0x00006a00020d7a24 */ /* 0x000fe200078e02ff */
[----:B------:R-:W-:Y:S01]  /*0530*/  LEA R19, P3, R17, c[0x0][0x248], 0x1 ;  /* 0x0000920011137a11 */ /* 0x000fe200078608ff */
[----:B------:R-:W-:Y:S01]  /*0540*/  IMAD.WIDE.U32 R2, R10, c[0x0][0x1a8], R6 ;  /* 0x00006a000a027a25 */ /* 0x000fe200078e0006 */
[----:B------:R-:W-:-:S02]  /*0550*/  LEA R6, P2, R11, c[0x0][0x240], 0x1 ;  /* 0x000090000b067a11 */ /* 0x000fc400078408ff */
[----:B------:R-:W-:Y:S01]  /*0560*/  LEA.HI.X R17, R17, c[0x0][0x24c], R12, 0x1, P3 ;  /* 0x0000930011117a11 */ /* 0x000fe200018f0c0c */
[----:B------:R-:W-:Y:S01]  /*0570*/  IMAD.WIDE.U32 R4, R10, c[0x0][0x1c8], R8 ;  /* 0x000072000a047a25 */ /* 0x000fe200078e0008 */
[----:B------:R-:W-:-:S03]  /*0580*/  LEA R30, P0, R2, c[0x0][0x228], 0x1 ;  /* 0x00008a00021e7a11 */ /* 0x000fc600078008ff */
[----:B------:R-:W-:Y:S01]  /*0590*/  IMAD R7, R10, c[0x0][0x1ac], R13 ;  /* 0x00006b000a077a24 */ /* 0x000fe200078e020d */
[----:B------:R-:W-:Y:S01]  /*05a0*/  LEA R31, P1, R4, c[0x0][0x230], 0x1 ;  /* 0x00008c00041f7a11 */ /* 0x000fe200078208ff */
[----:B------:R-:W-:-:S03]  /*05b0*/  IMAD R15, R10, c[0x0][0x1cc], R15 ;  /* 0x000073000a0f7a24 */ /* 0x000fc600078e020f */
[----:B------:R-:W-:Y:S02]  /*05c0*/  IADD3 R7, R3, R7, RZ ;  /* 0x0000000703077210 */ /* 0x000fe40007ffe0ff */
[----:B------:R-:W-:Y:S02]  /*05d0*/  IADD3 R33, R5, R15, RZ ;  /* 0x0000000f05217210 */ /* 0x000fe40007ffe0ff */
[----:B------:R-:W-:Y:S02]  /*05e0*/  LEA.HI.X R3, R11, c[0x0][0x244], R14, 0x1, P2 ;  /* 0x000091000b037a11 */ /* 0x000fe400010f0c0e */
[----:B------:R-:W-:Y:S02]  /*05f0*/  LEA.HI.X R32, R2, c[0x0][0x22c], R7, 0x1, P0 ;  /* 0x00008b0002207a11 */ /* 0x000fe400000f0c07 */
[----:B-1----:R-:W-:Y:S02]  /*0600*/  LEA.HI.X R33, R4, c[0x0][0x234], R33, 0x1, P1 ;  /* 0x00008d0004217a11 */ /* 0x002fe400008f0c21 */
.L_x_1683:
[----:B------:R-:W-:Y:S01]  /*0610*/  BAR.SYNC.DEFER_BLOCKING 0x0 ;  /* 0x0000000000007b1d */ /* 0x000fe20000010000 */
[----:B------:R-:W-:Y:S02]  /*0620*/  MOV R2, 0xfffffe00 ;  /* 0xfffffe0000027802 */ /* 0x000fe40000000f00 */
[----:B0-----:R-:W-:-:S02]  /*0630*/  PRMT R4, RZ, 0x7610, R4 ;  /* 0x00007610ff047816 */ /* 0x001fc40000000004 */
[--C-:B------:R-:W-:Y:S01]  /*0640*/  LOP3.LUT R48, R25, 0x20, R24.reuse, 0xfe, !PT ;  /* 0x0000002019307812 */ /* 0x100fe200078efe18 */
[----:B------:R-:W-:Y:S01]  /*0650*/  IMAD R35, R29, R2, c[0x0][0x168] ;  /* 0x00005a001d237624 */ /* 0x000fe200078e0202 */
[----:B------:R-:W-:Y:S02]  /*0660*/  MOV R2, R6 ;  /* 0x0000000600027202 */ /* 0x000fe40000000f00 */
[C-C-:B------:R-:W-:Y:S02]  /*0670*/  LOP3.LUT R50, R25.reuse, 0x40, R24.reuse, 0xfe, !PT ;  /* 0x0000004019327812 */ /* 0x140fe400078efe18 */
[----:B------:R-:W-:Y:S02]  /*0680*/  ISETP.GE.AND P0, PT, R26, R35, PT ;  /* 0x000000231a00720c */ /* 0x000fe40003f06270 */
[C-C-:B------:R-:W-:Y:S02]  /*0690*/  LOP3.LUT R52, R25.reuse, 0x60, R24.reuse, 0xfe, !PT ;  /* 0x0000006019347812 */ /* 0x140fe400078efe18 */
[----:B------:R-:W-:-:S02]  /*06a0*/  LOP3.LUT R54, R25, 0x80, R24, 0xfe, !PT ;  /* 0x0000008019367812 */ /* 0x000fc400078efe18 */
        /* <DEDUP_REMOVED lines=57> */
[----:B------:R-:W-:-:S02]  /*0a40*/  IADD3 R7, R28, 0x20, RZ ;  /* 0x000000201c077810 */ /* 0x000fc40007ffe0ff */
[C---:B------:R-:W-:Y:S02]  /*0a50*/  IADD3 R9, R28.reuse, 0x40, RZ ;  /* 0x000000401c097810 */ /* 0x040fe40007ffe0ff */
[C---:B------:R-:W-:Y:S02]  /*0a60*/  IADD3 R11, R28.reuse, 0x60, RZ ;  /* 0x000000601c0b7810 */ /* 0x040fe40007ffe0ff */
[C---:B------:R-:W-:Y:S02]  /*0a70*/  IADD3 R13, R28.reuse, 0x80, RZ ;  /* 0x000000801c0d7810 */ /* 0x040fe40007ffe0ff */
[-C--:B------:R-:W-:Y:S02]  /*0a80*/  LEA.HI.SX32 R7, R7, R28.reuse, 0x1b ;  /* 0x0000001c07077211 */ /* 0x080fe400078fdaff */
[----:B------:R-:W-:Y:S02]  /*0a90*/  IADD3 R15, R28, 0xa0, RZ ;  /* 0x000000a01c0f7810 */ /* 0x000fe40007ffe0ff */
[----:B------:R-:W-:-:S02]  /*0aa0*/  LEA.HI.SX32 R9, R9, R28, 0x1b ;  /* 0x0000001c09097211 */ /* 0x000fc400078fdaff */
[-C--:B------:R-:W-:Y:S01]  /*0ab0*/  LEA.HI.SX32 R11, R11, R28.reuse, 0x1b ;  /* 0x0000001c0b0b7211 */ /* 0x080fe200078fdaff */
[----:B------:R-:W-:Y:S01]  /*0ac0*/  IMAD.SHL.U32 R39, R7, 0x2, RZ ;  /* 0x0000000207277824 */ /* 0x000fe200078e00ff */
[-C--:B------:R-:W-:Y:S02]  /*0ad0*/  LEA.HI.SX32 R13, R13, R28.reuse, 0x1b ;  /* 0x0000001c0d0d7211 */ /* 0x080fe400078fdaff */
[----:B------:R-:W-:Y:S02]  /*0ae0*/  LEA.HI.SX32 R15, R15, R28, 0x1b ;  /* 0x0000001c0f0f7211 */ /* 0x000fe400078fdaff */
[----:B------:R-:W-:Y:S02]  /*0af0*/  SHF.L.U32 R37, R9, 0x1, RZ ;  /* 0x0000000109257819 */ /* 0x000fe400000006ff */
[----:B------:R-:W-:Y:S02]  /*0b00*/  SHF.L.U32 R43, R11, 0x1, RZ ;  /* 0x000000010b2b7819 */ /* 0x000fe400000006ff */
[----:B------:R-:W-:-:S02]  /*0b10*/  IADD3 R7, R28, 0xc0, RZ ;  /* 0x000000c01c077810 */ /* 0x000fc40007ffe0ff */
[C---:B------:R-:W-:Y:S02]  /*0b20*/  LEA.HI.SX32 R41, R28.reuse, R28, 0x1b ;  /* 0x0000001c1c297211 */ /* 0x040fe400078fdaff */
[C---:B------:R-:W-:Y:S02]  /*0b30*/  IADD3 R9, R28.reuse, 0xe0, RZ ;  /* 0x000000e01c097810 */ /* 0x040fe40007ffe0ff */
[C---:B------:R-:W-:Y:S02]  /*0b40*/  IADD3 R11, R28.reuse, 0x100, RZ ;  /* 0x000001001c0b7810 */ /* 0x040fe40007ffe0ff */
[----:B------:R-:W-:Y:S02]  /*0b50*/  SHF.L.U32 R45, R13, 0x1, RZ ;  /* 0x000000010d2d7819 */ /* 0x000fe400000006ff */
[----:B------:R-:W-:Y:S02]  /*0b60*/  SHF.L.U32 R51, R15, 0x1, RZ ;  /* 0x000000010f337819 */ /* 0x000fe400000006ff */
[----:B------:R-:W-:-:S02]  /*0b70*/  IADD3 R13, R28, 0x120, RZ ;  /* 0x000001201c0d7810 */ /* 0x000fc40007ffe0ff */
[----:B------:R-:W-:Y:S02]  /*0b80*/  IADD3 R15, R28, 0x140, RZ ;  /* 0x000001401c0f7810 */ /* 0x000fe40007ffe0ff */
[-C--:B------:R-:W-:Y:S02]  /*0b90*/  LEA.HI.SX32 R7, R7, R28.reuse, 0x1b ;  /* 0x0000001c07077211 */ /* 0x080fe400078fdaff */
[----:B------:R-:W-:Y:S02]  /*0ba0*/  SHF.L.U32 R41, R41, 0x1, RZ ;  /* 0x0000000129297819 */ /* 0x000fe400000006ff */
[-C--:B------:R-:W-:Y:S02]  /*0bb0*/  LEA.HI.SX32 R9, R9, R28.reuse, 0x1b ;  /* 0x0000001c09097211 */ /* 0x080fe400078fdaff */
[-C--:B------:R-:W-:Y:S02]  /*0bc0*/  LEA.HI.SX32 R11, R11, R28.reuse, 0x1b ;  /* 0x0000001c0b0b7211 */ /* 0x080fe400078fdaff */
[----:B------:R-:W-:-:S02]  /*0bd0*/  LEA.HI.SX32 R13, R13, R28, 0x1b ;  /* 0x0000001c0d0d7211 */ /* 0x000fc400078fdaff */
[----:B------:R-:W-:Y:S02]  /*0be0*/  SHF.L.U32 R49, R7, 0x1, RZ ;  /* 0x0000000107317819 */ /* 0x000fe400000006ff */
[----:B------:R-:W-:Y:S02]  /*0bf0*/  LEA.HI.SX32 R15, R15, R28, 0x1b ;  /* 0x0000001c0f0f7211 */ /* 0x000fe400078fdaff */
[----:B------:R-:W-:Y:S02]  /*0c00*/  SHF.L.U32 R47, R9, 0x1, RZ ;  /* 0x00000001092f7819 */ /* 0x000fe400000006ff */
[----:B------:R-:W-:Y:S02]  /*0c10*/  SHF.L.U32 R53, R11, 0x1, RZ ;  /* 0x000000010b357819 */ /* 0x000fe400000006ff */
[C---:B------:R-:W-:Y:S02]  /*0c20*/  IADD3 R7, R28.reuse, 0x160, RZ ;  /* 0x000001601c077810 */ /* 0x040fe40007ffe0ff */
[----:B------:R-:W-:-:S02]  /*0c30*/  IADD3 R9, R28, 0x180, RZ ;  /* 0x000001801c097810 */ /* 0x000fc40007ffe0ff */
[C---:B------:R-:W-:Y:S02]  /*0c40*/  IADD3 R11, R28.reuse, 0x1a0, RZ ;  /* 0x000001a01c0b7810 */ /* 0x040fe40007ffe0ff */
[----:B------:R-:W-:Y:S02]  /*0c50*/  SHF.L.U32 R57, R13, 0x1, RZ ;  /* 0x000000010d397819 */ /* 0x000fe400000006ff */
[----:B------:R-:W-:Y:S02]  /*0c60*/  SHF.L.U32 R65, R15, 0x1, RZ ;  /* 0x000000010f417819 */ /* 0x000fe400000006ff */
[C---:B------:R-:W-:Y:S02]  /*0c70*/  IADD3 R13, R28.reuse, 0x1c0, RZ ;  /* 0x000001c01c0d7810 */ /* 0x040fe40007ffe0ff */
[----:B------:R-:W-:Y:S02]  /*0c80*/  LEA.HI.SX32 R7, R7, R28, 0x1b ;  /* 0x0000001c07077211 */ /* 0x000fe400078fdaff */
[----:B------:R-:W-:-:S02]  /*0c90*/  IADD3 R15, R28, 0x1e0, RZ ;  /* 0x000001e01c0f7810 */ /* 0x000fc40007ffe0ff */
[-C--:B------:R-:W-:Y:S02]  /*0ca0*/  LEA.HI.SX32 R9, R9, R28.reuse, 0x1b ;  /* 0x0000001c09097211 */ /* 0x080fe400078fdaff */
[-C--:B------:R-:W-:Y:S02]  /*0cb0*/  LEA.HI.SX32 R11, R11, R28.reuse, 0x1b ;  /* 0x0000001c0b0b7211 */ /* 0x080fe400078fdaff */
[-C--:B------:R-:W-:Y:S02]  /*0cc0*/  LEA.HI.SX32 R13, R13, R28.reuse, 0x1b ;  /* 0x0000001c0d0d7211 */ /* 0x080fe400078fdaff */
[----:B------:R-:W-:Y:S02]  /*0cd0*/  SHF.L.U32 R63, R7, 0x1, RZ ;  /* 0x00000001073f7819 */ /* 0x000fe400000006ff */
[----:B------:R-:W-:Y:S01]  /*0ce0*/  LEA.HI.SX32 R15, R15, R28, 0x1b ;  /* 0x0000001c0f0f7211 */ /* 0x000fe200078fdaff */
[----:B------:R-:W-:Y:S01]  /*0cf0*/  IMAD.SHL.U32 R59, R11, 0x2, RZ ;  /* 0x000000020b3b7824 */ /* 0x000fe200078e00ff */
[----:B------:R-:W-:-:S02]  /*0d00*/  SHF.L.U32 R61, R9, 0x1, RZ ;  /* 0x00000001093d7819 */ /* 0x000fc400000006ff */
[----:B------:R-:W-:Y:S02]  /*0d10*/  SHF.L.U32 R68, R13, 0x1, RZ ;  /* 0x000000010d447819 */ /* 0x000fe400000006ff */
[----:B------:R-:W-:Y:S02]  /*0d20*/  SHF.L.U32 R67, R15, 0x1, RZ ;  /* 0x000000010f437819 */ /* 0x000fe400000006ff */
[-C--:B------:R-:W-:Y:S02]  /*0d30*/  ISETP.GE.AND P2, PT, R52, R35.reuse, PT ;  /* 0x000000233400720c */ /* 0x080fe40003f46270 */
[-C--:B------:R-:W-:Y:S02]  /*0d40*/  ISETP.GE.AND P1, PT, R48, R35.reuse, PT ;  /* 0x000000233000720c */ /* 0x080fe40003f26270 */
        /* <DEDUP_REMOVED lines=11> */
[----:B------:R-:W-:Y:S02]  /*0e00*/  PRMT R60, RZ, 0x7610, R60 ;  /* 0x00007610ff3c7816 */ /* 0x000fe4000000003c */
[----:B------:R-:W-:Y:S01]  /*0e10*/  PRMT R69, RZ, 0x7610, R69 ;  /* 0x00007610ff457816 */ /* 0x000fe20000000045 */
[----:B--2---:R0:W-:Y:S02]  /*0e20*/  STS.U16 [R41], R4 ;  /* 0x0000000429007388 */ /* 0x0041e40000000400 */
[----:B0-----:R-:W-:-:S02]  /*0e30*/  SHF.L.U32 R4, R28, 0x4, RZ ;  /* 0x000000041c047819 */ /* 0x001fc400000006ff */
[----:B---3--:R-:W-:Y:S04]  /*0e40*/  STS.U16 [R39+0x40], R6 ;  /* 0x0000400627007388 */ /* 0x008fe80000000400 */
[----:B----4-:R-:W-:Y:S04]  /*0e50*/  STS.U16 [R37+0x80], R8 ;  /* 0x0000800825007388 */ /* 0x010fe80000000400 */
        /* <DEDUP_REMOVED lines=8> */
[----:B0-----:R-:W-:-:S04]  /*0ee0*/  LEA.HI.SX32 R34, R4, R4, 0x1b ;  /* 0x0000000404227211 */ /* 0x001fc800078fdaff */
[----:B------:R-:W-:Y:S02]  /*0ef0*/  SHF.L.U32 R34, R34, 0x1, RZ ;  /* 0x0000000122227819 */ /* 0x000fe400000006ff */
[----:B------:R-:W-:Y:S01]  /*0f00*/  MOV R16, R19 ;  /* 0x0000001300107202 */ /* 0x000fe20000000f00 */
[----:B------:R-:W-:Y:S04]  /*0f10*/  STS.U16 [R63+0x2c0], R40 ;  /* 0x0002c0283f007388 */ /* 0x000fe80000000400 */
        /* <DEDUP_REMOVED lines=24> */
[----:B------:R-:W-:Y:S02]  /*10a0*/  PRMT R40, RZ, 0x7610, R40 ;  /* 0x00007610ff287816 */ /* 0x000fe40000000028 */
[----:B-1----:R-:W-:Y:S02]  /*10b0*/  PRMT R44, RZ, 0x7610, R44 ;  /* 0x00007610ff2c7816 */ /* 0x002fe4000000002c */
[----:B--2---:R-:W-:Y:S02]  /*10c0*/  PRMT R46, RZ, 0x7610, R46 ;  /* 0x00007610ff2e7816 */ /* 0x004fe4000000002e */
        /* <DEDUP_REMOVED lines=119> */
.L_x_1645:
[----:B------:R-:W-:Y:S05]  /*1840*/  BSYNC B0 ;  /* 0x0000000000007941 */ /* 0x000fea0003800000 */
.L_x_1644:
        /* <DEDUP_REMOVED lines=36> */
.L_x_1647:
[----:B------:R-:W-:Y:S05]  /*1a90*/  BSYNC B0 ;  /* 0x0000000000007941 */ /* 0x000fea0003800000 */
.L_x_1646:
        /* <DEDUP_REMOVED lines=38> */
.L_x_1649:
[----:B------:R-:W-:Y:S05]  /*1d00*/  BSYNC B0 ;  /* 0x0000000000007941 */ /* 0x000fea0003800000 */
.L_x_1648:
        /* <DEDUP_REMOVED lines=36> */
.L_x_1651:
[----:B------:R-:W-:Y:S05]  /*1f50*/  BSYNC B0 ;  /* 0x0000000000007941 */ /* 0x000fea0003800000 */
.L_x_1650:
        /* <DEDUP_REMOVED lines=38> */
.L_x_1653:
[----:B------:R-:W-:Y:S05]  /*21c0*/  BSYNC B0 ;  /* 0x0000000000007941 */ /* 0x000fea0003800000 */
.L_x_1652:
        /* <DEDUP_REMOVED lines=36> */
.L_x_1655:
[----:B------:R-:W-:Y:S05]  /*2410*/  BSYNC B0 ;  /* 0x0000000000007941 */ /* 0x000fea0003800000 */
.L_x_1654:
        /* <DEDUP_REMOVED lines=38> */
.L_x_1657:
[----:B------:R-:W-:Y:S05]  /*2680*/  BSYNC B0 ;  /* 0x0000000000007941 */ /* 0x000fea0003800000 */
.L_x_1656:
[----:B------:R-:W-:Y:S01]  /*2690*/  HADD2.F32 R71, -RZ, R70.H0_H0 ;  /* 0x20000046ff477230 */ /* 0x000fe20000004100 */
[----:B------:R-:W-:Y:S01]  /*26a0*/  BSSY B0, `(.L_x_1658) ;  /* 0x0000024000007945 */ /* 0x000fe20003800000 */
[----:B------:R-:W-:Y:S01]  /*26b0*/  HADD2.F32 R85, -RZ, R62.H0_H0 ;  /* 0x2000003eff557230 */ /* 0x000fe20000004100 */
[----:B------:R-:W-:Y:S02]  /*26c0*/  FSETP.GTU.FTZ.AND P4, PT, R60, 20, PT ;  /* 0x41a000003c00780b */ /* 0x000fe40003f9c000 */
        /* <DEDUP_REMOVED lines=33> */
.L_x_1659:
[----:B------:R-:W-:Y:S05]  /*28e0*/  BSYNC B0 ;  /* 0x0000000000007941 */ /* 0x000fea0003800000 */
.L_x_1658:
        /* <DEDUP_REMOVED lines=8> */
[----:B------:R-:W-:Y:S01]  /*2970*/  FADD.FTZ R64, R69, R22 ;  /* 0x0000001645407221 */ /* 0x000fe20000010000 */
        /* <DEDUP_REMOVED lines=33> */
.L_x_1661:
[----:B------:R-:W-:Y:S05]  /*2b90*/  BSYNC B0 ;  /* 0x0000000000007941 */ /* 0x000fea0003800000 */
.L_x_1660:
        /* <DEDUP_REMOVED lines=40> */
.L_x_1663:
[----:B------:R-:W-:Y:S05]  /*2e20*/  BSYNC B0 ;  /* 0x0000000000007941 */ /* 0x000fea0003800000 */
.L_x_1662:
        /* <DEDUP_REMOVED lines=46> */
.L_x_1665:
[----:B------:R-:W-:Y:S05]  /*3110*/  BSYNC B0 ;  /* 0x0000000000007941 */ /* 0x000fea0003800000 */
.L_x_1664:
        /* <DEDUP_REMOVED lines=33> */
.L_x_1667:
[----:B------:R-:W-:Y:S05]  /*3330*/  BSYNC B0 ;  /* 0x0000000000007941 */ /* 0x000fea0003800000 */
.L_x_1666:
        /* <DEDUP_REMOVED lines=33> */
.L_x_1669:
[----:B------:R-:W-:Y:S05]  /*3550*/  BSYNC B0 ;  /* 0x0000000000007941 */ /* 0x000fea0003800000 */
.L_x_1668:
        /* <DEDUP_REMOVED lines=33> */
.L_x_1671:
[----:B------:R-:W-:Y:S05]  /*3770*/  BSYNC B0 ;  /* 0x0000000000007941 */ /* 0x000fea0003800000 */
.L_x_1670:
        /* <DEDUP_REMOVED lines=33> */
.L_x_1673:
[----:B------:R-:W-:Y:S05]  /*3990*/  BSYNC B0 ;  /* 0x0000000000007941 */ /* 0x000fea0003800000 */
.L_x_1672:
        /* <DEDUP_REMOVED lines=33> */
.L_x_1675:
[----:B------:R-:W-:Y:S05]  /*3bb0*/  BSYNC B0 ;  /* 0x0000000000007941 */ /* 0x000fea0003800000 */
.L_x_1674:
        /* <DEDUP_REMOVED lines=36> */
.L_x_1679:
[----:B------:R-:W-:Y:S01]  /*3e00*/  IMAD R7, R21, c[0x0][0x180], RZ ;  /* 0x0000600015077a24 */ /* 0x000fe200078e02ff */
[----:B------:R-:W-:Y:S01]  /*3e10*/  SHF.R.S32.HI R103, RZ, 0x1f, R102 ;  /* 0x0000001fff677819 */ /* 0x000fe20000011466 */
[----:B------:R-:W-:Y:S01]  /*3e20*/  IMAD.IADD R8, R25, 0x1, R26 ;  /* 0x0000000119087824 */ /* 0x000fe200078e021a */
[----:B------:R-:W-:Y:S01]  /*3e30*/  PRMT R108, RZ, 0x7610, R108 ;  /* 0x00007610ff6c7816 */ /* 0x000fe2000000006c */
[C---:B------:R-:W-:Y:S01]  /*3e40*/  IMAD.WIDE.U32 R4, R0.reuse, c[0x0][0x180], RZ ;  /* 0x0000600000047a25 */ /* 0x040fe200078e00ff */
[----:B------:R-:W-:Y:S02]  /*3e50*/  PRMT R106, RZ, 0x7610, R106 ;  /* 0x00007610ff6a7816 */ /* 0x000fe4000000006a */
[--C-:B------:R-:W-:Y:S01]  /*3e60*/  SHF.R.S32.HI R9, RZ, 0x1f, R8.reuse ;  /* 0x0000001fff097819 */ /* 0x100fe20000011408 */
[----:B------:R-:W-:Y:S01]  /*3e70*/  IMAD R7, R0, c[0x0][0x184], R7 ;  /* 0x0000610000077a24 */ /* 0x000fe200078e0207 */
[C---:B------:R-:W-:Y:S01]  /*3e80*/  IADD3 R184, R8.reuse, 0x60, RZ ;  /* 0x0000006008b87810 */ /* 0x040fe20007ffe0ff */
[----:B------:R-:W-:Y:S01]  /*3e90*/  IMAD R11, R103, c[0x0][0x1a0], RZ ;  /* 0x00006800670b7a24 */ /* 0x000fe200078e02ff */
[----:B------:R-:W-:Y:S01]  /*3ea0*/  IADD3 R182, R8, 0x40, RZ ;  /* 0x0000004008b67810 */ /* 0x000fe20007ffe0ff */
[----:B------:R-:W-:Y:S01]  /*3eb0*/  IMAD.WIDE.U32 R12, R102, c[0x0][0x1a0], R8 ;  /* 0x00006800660c7a25 */ /* 0x000fe200078e0008 */
[----:B------:R-:W-:-:S02]  /*3ec0*/  IADD3 R5, R5, R7, RZ ;  /* 0x0000000705057210 */ /* 0x000fc40007ffe0ff */
[----:B------:R-:W-:Y:S01]  /*3ed0*/  PRMT R18, RZ, 0x7610, R18 ;  /* 0x00007610ff127816 */ /* 0x000fe20000000012 */
[----:B------:R-:W-:Y:S01]  /*3ee0*/  IMAD R7, R103, c[0x0][0x188], RZ ;  /* 0x0000620067077a24 */ /* 0x000fe200078e02ff */
[----:B------:R-:W-:Y:S01]  /*3ef0*/  LEA R10, P1, R12, R30, 0x1 ;  /* 0x0000001e0c0a7211 */ /* 0x000fe200078208ff */
[----:B------:R-:W-:Y:S01]  /*3f00*/  IMAD R15, R102, c[0x0][0x1a4], R11 ;  /* 0x00006900660f7a24 */ /* 0x000fe200078e020b */
[----:B------:R-:W-:Y:S01]  /*3f10*/  IADD3 R202, R8, 0x120, RZ ;  /* 0x0000012008ca7810 */ /* 0x000fe20007ffe0ff */
[----:B------:R-:W-:Y:S01]  /*3f20*/  IMAD R11, R102, c[0x0][0x18c], R7 ;  /* 0x00006300660b7a24 */ /* 0x000fe200078e0207 */
[----:B------:R-:W-:Y:S01]  /*3f30*/  IADD3 R200, R8, 0x100, RZ ;  /* 0x0000010008c87810 */ /* 0x000fe20007ffe0ff */
[----:B------:R-:W-:Y:S01]  /*3f40*/  IMAD.WIDE.U32 R6, R102, c[0x0][0x188], R4 ;  /* 0x0000620066067a25 */ /* 0x000fe200078e0004 */
[----:B------:R-:W-:Y:S02]  /*3f50*/  IADD3 R5, R13, R15, RZ ;  /* 0x0000000f0d057210 */ /* 0x000fe40007ffe0ff */
[----:B------:R-:W-:-:S02]  /*3f60*/  IADD3 R192, R8, 0xe0, RZ ;  /* 0x000000e008c07810 */ /* 0x000fc40007ffe0ff */
[----:B------:R-:W-:Y:S02]  /*3f70*/  IADD3 R7, R7, R11, RZ ;  /* 0x0000000b07077210 */ /* 0x000fe40007ffe0ff */
[----:B------:R-:W-:Y:S02]  /*3f80*/  LEA.HI.X R11, R12, R32, R5, 0x1, P1 ;  /* 0x000000200c0b7211 */ /* 0x000fe400008f0c05 */
[----:B------:R-:W-:Y:S02]  /*3f90*/  MOV R12, 0xfffffe00 ;  /* 0xfffffe00000c7802 */ /* 0x000fe40000000f00 */
[C---:B------:R-:W-:Y:S02]  /*3fa0*/  LEA R4, P0, R6.reuse, c[0x0][0x220], 0x3 ;  /* 0x0000880006047a11 */ /* 0x040fe400078018ff */
[----:B------:R-:W-:Y:S01]  /*3fb0*/  PRMT R154, RZ, 0x7610, R154 ;  /* 0x00007610ff9a7816 */ /* 0x000fe2000000009a */
[----:B------:R-:W-:Y:S01]  /*3fc0*/  IMAD R35, R29, R12, c[0x0][0x168] ;  /* 0x00005a001d237624 */ /* 0x000fe200078e020c */
[----:B------:R-:W-:-:S02]  /*3fd0*/  LEA.HI.X R5, R6, c[0x0][0x224], R7, 0x3, P0 ;  /* 0x0000890006057a11 */ /* 0x000fc400000f1c07 */
[----:B------:R-:W-:Y:S02]  /*3fe0*/  PRMT R152, RZ, 0x7610, R152 ;  /* 0x00007610ff987816 */ /* 0x000fe40000000098 */
[----:B------:R-:W-:Y:S02]  /*3ff0*/  SHF.L.U32 R113, R35, 0x1, RZ ;  /* 0x0000000123717819 */ /* 0x000fe400000006ff */
[----:B------:R-:W-:Y:S01]  /*4000*/  PRMT R150, RZ, 0x7610, R150 ;  /* 0x00007610ff967816 */ /* 0x000fe20000000096 */
[----:B------:R-:W2:Y:S01]  /*4010*/  LDG.E.64 R4, [R4.64] ;  /* 0x0000000404047981 */ /* 0x000ea2000c1e1b00 */
[-C--:B------:R-:W-:Y:S02]  /*4020*/  ISETP.GE.AND P0, PT, R184, R113.reuse, PT ;  /* 0x00000071b800720c */ /* 0x080fe40003f06270 */
[-C--:B------:R-:W-:Y:S02]  /*4030*/  ISETP.GE.AND P1, PT, R182, R113.reuse, PT ;  /* 0x00000071b600720c */ /* 0x080fe40003f26270 */
[----:B------:R-:W-:-:S02]  /*4040*/  ISETP.GE.AND P2, PT, R8, R113, PT ;  /* 0x000000710800720c */ /* 0x000fc40003f46270 */
[C---:B------:R-:W-:Y:S02]  /*4050*/  IADD3 R148, R8.reuse, 0x1e0, RZ ;  /* 0x000001e008947810 */ /* 0x040fe40007ffe0ff */
[C---:B------:R-:W-:Y:S02]  /*4060*/  IADD3 R116, R8.reuse, 0x1c0, RZ ;  /* 0x000001c008747810 */ /* 0x040fe40007ffe0ff */
[C---:B------:R-:W-:Y:S02]  /*4070*/  IADD3 R210, R8.reuse, 0x1a0, RZ ;  /* 0x000001a008d27810 */ /* 0x040fe40007ffe0ff */
[----:B------:R-:W-:Y:S01]  /*4080*/  IADD3 R190, R8, 0xc0, RZ ;  /* 0x000000c008be7810 */ /* 0x000fe20007ffe0ff */
[----:B------:R0:W3:Y:S01]  /*4090*/  @!P0 LDG.E.U16 R108, [R10.64+0xc0] ;  /* 0x0000c0040a6c8981 */ /* 0x0000e2000c1e1500 */
[-C--:B------:R-:W-:Y:S02]  /*40a0*/  ISETP.GE.AND P0, PT, R202, R113.reuse, PT ;  /* 0x00000071ca00720c */ /* 0x080fe40003f06270 */
[----:B------:R-:W-:Y:S01]  /*40b0*/  IADD3 R188, R8, 0xa0, RZ ;  /* 0x000000a008bc7810 */ /* 0x000fe20007ffe0ff */
[----:B------:R0:W4:Y:S01]  /*40c0*/  @!P1 LDG.E.U16 R106, [R10.64+0x80] ;  /* 0x000080040a6a9981 */ /* 0x000122000c1e1500 */
[----:B------:R-:W-:-:S02]  /*40d0*/  ISETP.GE.AND P1, PT, R200, R113, PT ;  /* 0x00000071c800720c */ /* 0x000fc40003f26270 */
[----:B------:R-:W-:Y:S01]  /*40e0*/  IADD3 R186, R8, 0x80, RZ ;  /* 0x0000008008ba7810 */ /* 0x000fe20007ffe0ff */
[----:B------:R0:W5:Y:S01]  /*40f0*/  @!P2 LDG.E.U16 R18, [R10.64] ;  /* 0x000000040a12a981 */ /* 0x000162000c1e1500 */
[-C--:B------:R-:W-:Y:S02]  /*4100*/  ISETP.GE.AND P2, PT, R192, R113.reuse, PT ;  /* 0x00000071c000720c */ /* 0x080fe40003f46270 */
[-C--:B------:R-:W-:Y:S02]  /*4110*/  ISETP.GE.AND P3, PT, R190, R113.reuse, PT ;  /* 0x00000071be00720c */ /* 0x080fe40003f66270 */
[----:B------:R-:W-:Y:S01]  /*4120*/  IADD3 R6, R8, 0x20, RZ ;  /* 0x0000002008067810 */ /* 0x000fe20007ffe0ff */
[----:B------:R0:W3:Y:S01]  /*4130*/  @!P0 LDG.E.U16 R154, [R10.64+0x240] ;  /* 0x000240040a9a8981 */ /* 0x0000e2000c1e1500 */
[-C--:B------:R-:W-:Y:S02]  /*4140*/  ISETP.GE.AND P0, PT, R148, R113.reuse, PT ;  /* 0x000000719400720c */ /* 0x080fe40003f06270 */
[-C--:B------:R-:W-:Y:S01]  /*4150*/  ISETP.GE.AND P4, PT, R188, R113.reuse, PT ;  /* 0x00000071bc00720c */ /* 0x080fe20003f86270 */
[----:B------:R0:W3:Y:S01]  /*4160*/  @!P1 LDG.E.U16 R152, [R10.64+0x200] ;  /* 0x000200040a989981 */ /* 0x0000e2000c1e1500 */
[----:B------:R-:W-:-:S02]  /*4170*/  ISETP.GE.AND P1, PT, R116, R113, PT ;  /* 0x000000717400720c */ /* 0x000fc40003f26270 */
[-C--:B------:R-:W-:Y:S01]  /*4180*/  ISETP.GE.AND P5, PT, R186, R113.reuse, PT ;  /* 0x00000071ba00720c */ /* 0x080fe20003fa6270 */
[----:B------:R0:W3:Y:S01]  /*4190*/  @!P2 LDG.E.U16 R150, [R10.64+0x1c0] ;  /* 0x0001c0040a96a981 */ /* 0x0000e2000c1e1500 */
[-C--:B------:R-:W-:Y:S02]  /*41a0*/  ISETP.GE.AND P2, PT, R210, R113.reuse, PT ;  /* 0x00000071d200720c */ /* 0x080fe40003f46270 */
[----:B------:R-:W-:Y:S02]  /*41b0*/  PRMT R164, RZ, 0x7610, R164 ;  /* 0x00007610ffa47816 */ /* 0x000fe400000000a4 */
[----:B------:R-:W-:Y:S02]  /*41c0*/  ISETP.GE.AND P6, PT, R6, R113, PT ;  /* 0x000000710600720c */ /* 0x000fe40003fc6270 */
[----:B------:R-:W-:Y:S02]  /*41d0*/  PRMT R15, RZ, 0x7610, R15 ;  /* 0x00007610ff0f7816 */ /* 0x000fe4000000000f */
[----:B------:R-:W-:Y:S01]  /*41e0*/  PRMT R162, RZ, 0x7610, R162 ;  /* 0x00007610ffa27816 */ /* 0x000fe200000000a2 */
[----:B------:R0:W3:Y:S01]  /*41f0*/  @!P0 LDG.E.U16 R164, [R10.64+0x3c0] ;  /* 0x0003c0040aa48981 */ /* 0x0000e2000c1e1500 */
[----:B------:R-:W-:-:S02]  /*4200*/  PRMT R146, RZ, 0x7610, R146 ;  /* 0x00007610ff927816 */ /* 0x000fc40000000092 */
[C---:B------:R-:W-:Y:S01]  /*4210*/  IADD3 R114, R8.reuse, 0x200, RZ ;  /* 0x0000020008727810 */ /* 0x040fe20007ffe0ff */
[----:B------:R0:W3:Y:S01]  /*4220*/  @!P1 LDG.E.U16 R15, [R10.64+0x380] ;  /* 0x000380040a0f9981 */ /* 0x0000e2000c1e1500 */
[C---:B------:R-:W-:Y:S02]  /*4230*/  IADD3 R118, R8.reuse, 0x220, RZ ;  /* 0x0000022008767810 */ /* 0x040fe40007ffe0ff */
[C---:B------:R-:W-:Y:S01]  /*4240*/  IADD3 R142, R8.reuse, 0x240, RZ ;  /* 0x00000240088e7810 */ /* 0x040fe20007ffe0ff */
[----:B------:R0:W3:Y:S01]  /*4250*/  @!P2 LDG.E.U16 R162, [R10.64+0x340] ;  /* 0x000340040aa2a981 */ /* 0x0000e2000c1e1500 */
[----:B------:R-:W-:Y:S02]  /*4260*/  PRMT R144, RZ, 0x7610, R144 ;  /* 0x00007610ff907816 */ /* 0x000fe40000000090 */
[----:B------:R-:W-:Y:S01]  /*4270*/  IADD3 R208, R8, 0x180, RZ ;  /* 0x0000018008d07810 */ /* 0x000fe20007ffe0ff */
[----:B------:R0:W3:Y:S01]  /*4280*/  @!P3 LDG.E.U16 R146, [R10.64+0x180] ;  /* 0x000180040a92b981 */ /* 0x0000e2000c1e1500 */
[----:B------:R-:W-:-:S02]  /*4290*/  PRMT R110, RZ, 0x7610, R110 ;  /* 0x00007610ff6e7816 */ /* 0x000fc4000000006e */
[-C--:B------:R-:W-:Y:S01]  /*42a0*/  ISETP.GE.AND P0, PT, R114, R113.reuse, PT ;  /* 0x000000717200720c */ /* 0x080fe20003f06270 */
[----:B------:R0:W3:Y:S01]  /*42b0*/  @!P4 LDG.E.U16 R144, [R10.64+0x140] ;  /* 0x000140040a90c981 */ /* 0x0000e2000c1e1500 */
[----:B------:R-:W-:Y:S02]  /*42c0*/  PRMT R104, RZ, 0x7610, R104 ;  /* 0x00007610ff687816 */ /* 0x000fe40000000068 */
[-C--:B------:R-:W-:Y:S01]  /*42d0*/  ISETP.GE.AND P1, PT, R118, R113.reuse, PT ;  /* 0x000000717600720c */ /* 0x080fe20003f26270 */
[----:B------:R0:W3:Y:S01]  /*42e0*/  @!P5 LDG.E.U16 R110, [R10.64+0x100] ;  /* 0x000100040a6ed981 */ /* 0x0000e2000c1e1500 */
[----:B------:R-:W-:Y:S02]  /*42f0*/  IADD3 R206, R8, 0x160, RZ ;  /* 0x0000016008ce7810 */ /* 0x000fe40007ffe0ff */
[----:B------:R-:W-:Y:S01]  /*4300*/  ISETP.GE.AND P2, PT, R142, R113, PT ;  /* 0x000000718e00720c */ /* 0x000fe20003f46270 */
[----:B------:R0:W3:Y:S01]  /*4310*/  @!P6 LDG.E.U16 R104, [R10.64+0x40] ;  /* 0x000040040a68e981 */ /* 0x0000e2000c1e1500 */
[----:B------:R-:W-:-:S02]  /*4320*/  IADD3 R204, R8, 0x140, RZ ;  /* 0x0000014008cc7810 */ /* 0x000fc40007ffe0ff */
        /* <DEDUP_REMOVED lines=8> */
[C---:B------:R-:W-:Y:S02]  /*43b0*/  IADD3 R120, R8.reuse, 0x2a0, RZ ;  /* 0x000002a008787810 */ /* 0x040fe40007ffe0ff */
[C---:B------:R-:W-:Y:S01]  /*43c0*/  IADD3 R138, R8.reuse, 0x2c0, RZ ;  /* 0x000002c0088a7810 */ /* 0x040fe20007ffe0ff */
[----:B------:R0:W4:Y:S01]  /*43d0*/  @!P1 LDG.E.U16 R166, [R10.64+0x440] ;  /* 0x000440040aa69981 */ /* 0x000122000c1e1500 */
[C---:B------:R-:W-:Y:S02]  /*43e0*/  IADD3 R126, R8.reuse, 0x2e0, RZ ;  /* 0x000002e0087e7810 */ /* 0x040fe40007ffe0ff */
[----:B------:R-:W-:Y:S01]  /*43f0*/  PRMT R158, RZ, 0x7610, R158 ;  /* 0x00007610ff9e7816 */ /* 0x000fe2000000009e */
[----:B------:R0:W4:Y:S01]  /*4400*/  @!P2 LDG.E.U16 R168, [R10.64+0x480] ;  /* 0x000480040aa8a981 */ /* 0x000122000c1e1500 */
[----:B------:R-:W-:-:S02]  /*4410*/  IADD3 R140, R8, 0x260, RZ ;  /* 0x00000260088c7810 */ /* 0x000fc40007ffe0ff */
[----:B------:R-:W-:Y:S01]  /*4420*/  PRMT R156, RZ, 0x7610, R156 ;  /* 0x00007610ff9c7816 */ /* 0x000fe2000000009c */
[----:B------:R0:W4:Y:S01]  /*4430*/  @!P3 LDG.E.U16 R160, [R10.64+0x300] ;  /* 0x000300040aa0b981 */ /* 0x000122000c1e1500 */
[-C--:B------:R-:W-:Y:S02]  /*4440*/  ISETP.GE.AND P0, PT, R120, R113.reuse, PT ;  /* 0x000000717800720c */ /* 0x080fe40003f06270 */
[-C--:B------:R-:W-:Y:S01]  /*4450*/  ISETP.GE.AND P1, PT, R138, R113.reuse, PT ;  /* 0x000000718a00720c */ /* 0x080fe20003f26270 */
[----:B------:R0:W4:Y:S01]  /*4460*/  @!P4 LDG.E.U16 R158, [R10.64+0x2c0] ;  /* 0x0002c0040a9ec981 */ /* 0x000122000c1e1500 */
[----:B------:R-:W-:Y:S02]  /*4470*/  IADD3 R112, R8, 0x280, RZ ;  /* 0x0000028008707810 */ /* 0x000fe40007ffe0ff */
[-C--:B------:R-:W-:Y:S01]  /*4480*/  ISETP.GE.AND P2, PT, R126, R113.reuse, PT ;  /* 0x000000717e00720c */ /* 0x080fe20003f46270 */
[----:B------:R0:W4:Y:S01]  /*4490*/  @!P5 LDG.E.U16 R156, [R10.64+0x280] ;  /* 0x000280040a9cd981 */ /* 0x000122000c1e1500 */
[----:B------:R-:W-:-:S02]  /*44a0*/  ISETP.GE.AND P3, PT, R140, R113, PT ;  /* 0x000000718c00720c */ /* 0x000fc40003f66270 */
[----:B------:R-:W-:Y:S02]  /*44b0*/  ISETP.GE.AND P4, PT, R112, R113, PT ;  /* 0x000000717000720c */ /* 0x000fe40003f86270 */
[----:B------:R-:W-:Y:S02]  /*44c0*/  PRMT R101, RZ, 0x7610, R101 ;  /* 0x00007610ff657816 */ /* 0x000fe40000000065 */
[----:B------:R-:W-:Y:S02]  /*44d0*/  PRMT R172, RZ, 0x7610, R172 ;  /* 0x00007610ffac7816 */ /* 0x000fe400000000ac */
[----:B------:R-:W-:Y:S02]  /*44e0*/  PRMT R105, RZ, 0x7610, R105 ;  /* 0x00007610ff697816 */ /* 0x000fe40000000069 */
[----:B------:R-:W-:Y:S01]  /*44f0*/  PRMT R170, RZ, 0x7610, R170 ;  /* 0x00007610ffaa7816 */ /* 0x000fe200000000aa */
[----:B------:R0:W4:Y:S01]  /*4500*/  @!P0 LDG.E.U16 R101, [R10.64+0x540] ;  /* 0x000540040a658981 */ /* 0x000122000c1e1500 */
[----:B------:R-:W-:-:S02]  /*4510*/  IADD3 R134, R8, 0x320, RZ ;  /* 0x0000032008867810 */ /* 0x000fc40007ffe0ff */
[C---:B------:R-:W-:Y:S01]  /*4520*/  IADD3 R132, R8.reuse, 0x340, RZ ;  /* 0x0000034008847810 */ /* 0x040fe20007ffe0ff */
[----:B------:R0:W4:Y:S01]  /*4530*/  @!P1 LDG.E.U16 R172, [R10.64+0x580] ;  /* 0x000580040aac9981 */ /* 0x000122000c1e1500 */
[C---:B------:R-:W-:Y:S02]  /*4540*/  IADD3 R130, R8.reuse, 0x360, RZ ;  /* 0x0000036008827810 */ /* 0x040fe40007ffe0ff */
[----:B------:R-:W-:Y:S01]  /*4550*/  PRMT R55, RZ, 0x7610, R55 ;  /* 0x00007610ff377816 */ /* 0x000fe20000000037 */
[----:B------:R0:W4:Y:S01]  /*4560*/  @!P2 LDG.E.U16 R105, [R10.64+0x5c0] ;  /* 0x0005c0040a69a981 */ /* 0x000122000c1e1500 */
[----:B------:R-:W-:Y:S02]  /*4570*/  IADD3 R136, R8, 0x300, RZ ;  /* 0x0000030008887810 */ /* 0x000fe40007ffe0ff */
[-C--:B------:R-:W-:Y:S01]  /*4580*/  ISETP.GE.AND P0, PT, R134, R113.reuse, PT ;  /* 0x000000718600720c */ /* 0x080fe20003f06270 */
[----:B------:R0:W4:Y:S01]  /*4590*/  @!P3 LDG.E.U16 R170, [R10.64+0x4c0] ;  /* 0x0004c0040aaab981 */ /* 0x000122000c1e1500 */
[----:B------:R-:W-:-:S02]  /*45a0*/  ISETP.GE.AND P1, PT, R132, R113, PT ;  /* 0x000000718400720c */ /* 0x000fc40003f26270 */
[-C--:B------:R-:W-:Y:S01]  /*45b0*/  ISETP.GE.AND P2, PT, R130, R113.reuse, PT ;  /* 0x000000718200720c */ /* 0x080fe20003f46270 */
[----:B------:R0:W4:Y:S01]  /*45c0*/  @!P4 LDG.E.U16 R55, [R10.64+0x500] ;  /* 0x000500040a37c981 */ /* 0x000122000c1e1500 */
        /* <DEDUP_REMOVED lines=10> */
[----:B------:R-:W-:Y:S01]  /*4670*/  IADD3 R14, R8, 0x3e0, RZ ;  /* 0x000003e0080e7810 */ /* 0x000fe20007ffe0ff */
[----:B------:R0:W4:Y:S01]  /*4680*/  @!P2 LDG.E.U16 R109, [R10.64+0x6c0] ;  /* 0x0006c0040a6da981 */ /* 0x000122000c1e1500 */
[-C--:B------:R-:W-:Y:S02]  /*4690*/  ISETP.GE.AND P0, PT, R128, R113.reuse, PT ;  /* 0x000000718000720c */ /* 0x080fe40003f06270 */
        /* <DEDUP_REMOVED lines=8> */
[----:B------:R0:W4:Y:S04]  /*4720*/  @!P0 LDG.E.U16 R111, [R10.64+0x700] ;  /* 0x000700040a6f8981 */ /* 0x000128000c1e1500 */
[----:B------:R0:W4:Y:S04]  /*4730*/  @!P1 LDG.E.U16 R178, [R10.64+0x740] ;  /* 0x000740040ab29981 */ /* 0x000128000c1e1500 */
[----:B------:R0:W4:Y:S04]  /*4740*/  @!P2 LDG.E.U16 R115, [R10.64+0x780] ;  /* 0x000780040a73a981 */ /* 0x000128000c1e1500 */
[----:B------:R0:W4:Y:S01]  /*4750*/  @!P3 LDG.E.U16 R180, [R10.64+0x7c0] ;  /* 0x0007c0040ab4b981 */ /* 0x000122000c1e1500 */
[----:B------:R-:W-:Y:S01]  /*4760*/  IMAD.WIDE.U32 R12, R102, c[0x0][0x1c0], R8 ;  /* 0x00007000660c7a25 */ /* 0x000fe200078e0008 */
[----:B------:R-:W-:-:S03]  /*4770*/  IADD3 R9, R28, 0x200, RZ ;  /* 0x000002001c097810 */ /* 0x000fc60007ffe0ff */
[----:B------:R-:W-:Y:S01]  /*4780*/  IMAD R7, R103, c[0x0][0x1c0], RZ ;  /* 0x0000700067077a24 */ /* 0x000fe200078e02ff */
[----:B------:R-:W-:-:S03]  /*4790*/  LEA.HI.SX32 R9, R9, R28, 0x1b ;  /* 0x0000001c09097211 */ /* 0x000fc600078fdaff */
[----:B------:R-:W-:Y:S01]  /*47a0*/  IMAD R7, R102, c[0x0][0x1c4], R7 ;  /* 0x0000710066077a24 */ /* 0x000fe200078e0207 */
[----:B0-----:R-:W-:Y:S02]  /*47b0*/  SHF.L.U32 R10, R9, 0x1, RZ ;  /* 0x00000001090a7819 */ /* 0x001fe400000006ff */
[----:B------:R-:W-:Y:S02]  /*47c0*/  ISETP.GE.AND P2, PT, R6, R113, PT ;  /* 0x000000710600720c */ /* 0x000fe40003f46270 */
[----:B------:R-:W-:Y:S02]  /*47d0*/  IADD3 R7, R13, R7, RZ ;  /* 0x000000070d077210 */ /* 0x000fe40007ffe0ff */
[----:B------:R-:W-:Y:S02]  /*47e0*/  IADD3 R11, R28, 0x220, RZ ;  /* 0x000002201c0b7810 */ /* 0x000fe40007ffe0ff */
[----:B------:R-:W-:Y:S02]  /*47f0*/  LEA R6, P1, R12, R31, 0x1 ;  /* 0x0000001f0c067211 */ /* 0x000fe400078208ff */
[----:B------:R-:W-:-:S02]  /*4800*/  IADD3 R13, R28, 0x240, RZ ;  /* 0x000002401c0d7810 */ /* 0x000fc40007ffe0ff */
[-C--:B------:R-:W-:Y:S02]  /*4810*/  LEA.HI.SX32 R11, R11, R28.reuse, 0x1b ;  /* 0x0000001c0b0b7211 */ /* 0x080fe400078fdaff */
[----:B------:R-:W-:Y:S02]  /*4820*/  LEA.HI.X R7, R12, R33, R7, 0x1, P1 ;  /* 0x000000210c077211 */ /* 0x000fe400008f0c07 */
[----:B------:R-:W-:Y:S02]  /*4830*/  LEA.HI.SX32 R13, R13, R28, 0x1b ;  /* 0x0000001c0d0d7211 */ /* 0x000fe400078fdaff */
[----:B------:R-:W-:Y:S02]  /*4840*/  ISETP.GE.AND P1, PT, R8, R113, PT ;  /* 0x000000710800720c */ /* 0x000fe40003f26270 */
[----:B------:R-:W-:Y:S02]  /*4850*/  SHF.L.U32 R11, R11, 0x1, RZ ;  /* 0x000000010b0b7819 */ /* 0x000fe400000006ff */
[----:B------:R-:W-:-:S02]  /*4860*/  SHF.L.U32 R13, R13, 0x1, RZ ;  /* 0x000000010d0d7819 */ /* 0x000fc400000006ff */
[----:B------:R-:W-:Y:S02]  /*4870*/  PRMT R194, RZ, 0x7610, R194 ;  /* 0x00007610ffc27816 */ /* 0x000fe400000000c2 */
[-C--:B------:R-:W-:Y:S02]  /*4880*/  ISETP.GE.AND P3, PT, R182, R113.reuse, PT ;  /* 0x00000071b600720c */ /* 0x080fe40003f66270 */
[-C--:B------:R-:W-:Y:S02]  /*4890*/  ISETP.GE.AND P4, PT, R184, R113.reuse, PT ;  /* 0x00000071b800720c */ /* 0x080fe40003f86270 */
[----:B------:R-:W-:Y:S02]  /*48a0*/  ISETP.GE.AND P0, PT, R190, R113, PT ;  /* 0x00000071be00720c */ /* 0x000fe40003f06270 */
[----:B------:R-:W-:Y:S02]  /*48b0*/  PRMT R196, RZ, 0x7610, R196 ;  /* 0x00007610ffc47816 */ /* 0x000fe400000000c4 */
[----:B------:R-:W-:-:S02]  /*48c0*/  PRMT R198, RZ, 0x7610, R198 ;  /* 0x00007610ffc67816 */ /* 0x000fc400000000c6 */
[----:B------:R-:W-:Y:S02]  /*48d0*/  PRMT R190, RZ, 0x7610, R190 ;  /* 0x00007610ffbe7816 */ /* 0x000fe400000000be */
[-C--:B------:R-:W-:Y:S02]  /*48e0*/  ISETP.GE.AND P5, PT, R186, R113.reuse, PT ;  /* 0x00000071ba00720c */ /* 0x080fe40003fa6270 */
[----:B------:R-:W-:Y:S02]  /*48f0*/  PRMT R186, RZ, 0x7610, R186 ;  /* 0x00007610ffba7816 */ /* 0x000fe400000000ba */
[----:B------:R-:W-:Y:S02]  /*4900*/  ISETP.GE.AND P6, PT, R188, R113, PT ;  /* 0x00000071bc00720c */ /* 0x000fe40003fc6270 */
[----:B------:R-:W-:Y:S01]  /*4910*/  PRMT R184, RZ, 0x7610, R184 ;  /* 0x00007610ffb87816 */ /* 0x000fe200000000b8 */
[----:B-----5:R0:W-:Y:S01]  /*4920*/  STS.U16 [R41], R18 ;  /* 0x0000001229007388 */ /* 0x0201e20000000400 */
[----:B--2---:R-:W-:Y:S01]  /*4930*/  FMUL.FTZ R12, R5, R36 ;  /* 0x00000024050c7220 */ /* 0x004fe20000410000 */
[----:B0-----:R-:W-:-:S04]  /*4940*/  IADD3 R41, R28, 0x2e0, RZ ;  /* 0x000002e01c297810 */ /* 0x001fc80007ffe0ff */
[----:B------:R-:W-:Y:S01]  /*4950*/  LEA.HI.SX32 R41, R41, R28, 0x1b ;  /* 0x0000001c29297211 */ /* 0x000fe200078fdaff */
[----:B---3--:R-:W-:Y:S04]  /*4960*/  STS.U16 [R39+0x40], R104 ;  /* 0x0000406827007388 */ /* 0x008fe80000000400 */
[----:B----4-:R0:W-:Y:S04]  /*4970*/  STS.U16 [R37+0x80], R106 ;  /* 0x0000806a25007388 */ /* 0x0101e80000000400 */
[----:B------:R-:W-:Y:S01]  /*4980*/  STS.U16 [R43+0xc0], R108 ;  /* 0x0000c06c2b007388 */ /* 0x000fe20000000400 */
[----:B0-----:R-:W-:-:S03]  /*4990*/  IADD3 R37, R28, 0x260, RZ ;  /* 0x000002601c257810 */ /* 0x001fc60007ffe0ff */
[----:B------:R-:W-:Y:S01]  /*49a0*/  STS.U16 [R45+0x100], R110 ;  /* 0x0001006e2d007388 */ /* 0x000fe20000000400 */
[----:B------:R-:W-:-:S03]  /*49b0*/  LEA.HI.SX32 R37, R37, R28, 0x1b ;  /* 0x0000001c25257211 */ /* 0x000fc600078fdaff */
[----:B------:R-:W-:Y:S01]  /*49c0*/  STS.U16 [R51+0x140], R144 ;  /* 0x0001409033007388 */ /* 0x000fe20000000400 */
[----:B------:R-:W-:-:S03]  /*49d0*/  SHF.L.U32 R9, R37, 0x1, RZ ;  /* 0x0000000125097819 */ /* 0x000fc600000006ff */
[----:B------:R-:W-:Y:S01]  /*49e0*/  STS.U16 [R49+0x180], R146 ;  /* 0x0001809231007388 */ /* 0x000fe20000000400 */
[----:B------:R-:W-:-:S03]  /*49f0*/  IADD3 R37, R28, 0x2a0, RZ ;  /* 0x000002a01c257810 */ /* 0x000fc60007ffe0ff */
[----:B------:R-:W-:Y:S01]  /*4a00*/  STS.U16 [R47+0x1c0], R150 ;  /* 0x0001c0962f007388 */ /* 0x000fe20000000400 */
[----:B------:R-:W-:-:S03]  /*4a10*/  IADD3 R39, R28, 0x280, RZ ;  /* 0x000002801c277810 */ /* 0x000fc60007ffe0ff */
[----:B------:R-:W-:Y:S01]  /*4a20*/  STS.U16 [R53+0x200], R152 ;  /* 0x0002009835007388 */ /* 0x000fe20000000400 */
[----:B------:R-:W-:-:S03]  /*4a30*/  LEA.HI.SX32 R37, R37, R28, 0x1b ;  /* 0x0000001c25257211 */ /* 0x000fc600078fdaff */
[----:B------:R-:W-:Y:S04]  /*4a40*/  STS.U16 [R57+0x240], R154 ;  /* 0x0002409a39007388 */ /* 0x000fe80000000400 */
[----:B------:R-:W-:Y:S01]  /*4a50*/  STS.U16 [R65+0x280], R156 ;  /* 0x0002809c41007388 */ /* 0x000fe20000000400 */
[----:B------:R-:W-:-:S03]  /*4a60*/  LEA.HI.SX32 R8, R39, R28, 0x1b ;  /* 0x0000001c27087211 */ /* 0x000fc600078fdaff */
[----:B------:R-:W-:Y:S04]  /*4a70*/  STS.U16 [R63+0x2c0], R158 ;  /* 0x0002c09e3f007388 */ /* 0x000fe80000000400 */
[----:B------:R-:W-:Y:S04]  /*4a80*/  STS.U16 [R61+0x300], R160 ;  /* 0x000300a03d007388 */ /* 0x000fe80000000400 */
[----:B------:R-:W-:Y:S01]  /*4a90*/  STS.U16 [R59+0x340], R162 ;  /* 0x000340a23b007388 */ /* 0x000fe20000000400 */
[----:B------:R-:W-:-:S03]  /*4aa0*/  IMAD.SHL.U32 R106, R37, 0x2, RZ ;  /* 0x00000002256a7824 */ /* 0x000fc600078e00ff */
[----:B------:R0:W-:Y:S01]  /*4ab0*/  STS.U16 [R68+0x380], R15 ;  /* 0x0003800f44007388 */ /* 0x0001e20000000400 */
[----:B------:R-:W-:-:S03]  /*4ac0*/  SHF.L.U32 R8, R8, 0x1, RZ ;  /* 0x0000000108087819 */ /* 0x000fc600000006ff */
[----:B------:R-:W-:Y:S01]  /*4ad0*/  STS.U16 [R67+0x3c0], R164 ;  /* 0x0003c0a443007388 */ /* 0x000fe20000000400 */
[----:B------:R-:W-:-:S03]  /*4ae0*/  IADD3 R39, R28, 0x2c0, RZ ;  /* 0x000002c01c277810 */ /* 0x000fc60007ffe0ff */
[----:B------:R1:W-:Y:S01]  /*4af0*/  STS.U16 [R10+0x400], R19 ;  /* 0x000400130a007388 */ /* 0x0003e20000000400 */
[----:B------:R-:W-:Y:S01]  /*4b00*/  IADD3 R37, R28, 0x340, RZ ;  /* 0x000003401c257810 */ /* 0x000fe20007ffe0ff */
[----:B0-----:R-:W-:Y:S02]  /*4b10*/  FMUL.FTZ R15, R4, 1.4426950216293334961 ;  /* 0x3fb8aa3b040f7820 */ /* 0x001fe40000410000 */
[----:B------:R-:W-:Y:S01]  /*4b20*/  STS.U16 [R11+0x440], R166 ;  /* 0x000440a60b007388 */ /* 0x000fe20000000400 */
[-C--:B------:R-:W-:Y:S02]  /*4b30*/  LEA.HI.SX32 R39, R39, R28.reuse, 0x1b ;  /* 0x0000001c27277211 */ /* 0x080fe400078fdaff */
[C---:B-1----:R-:W-:Y:S01]  /*4b40*/  IADD3 R19, R28.reuse, 0x320, RZ ;  /* 0x000003201c137810 */ /* 0x042fe20007ffe0ff */
[----:B------:R-:W-:Y:S01]  /*4b50*/  STS.U16 [R13+0x480], R168 ;  /* 0x000480a80d007388 */ /* 0x000fe20000000400 */
[-C--:B------:R-:W-:Y:S02]  /*4b60*/  LEA.HI.SX32 R37, R37, R28.reuse, 0x1b ;  /* 0x0000001c25257211 */ /* 0x080fe400078fdaff */
[----:B------:R-:W-:Y:S01]  /*4b70*/  LEA.HI.SX32 R19, R19, R28, 0x1b ;  /* 0x0000001c13137211 */ /* 0x000fe200078fdaff */
[----:B------:R-:W-:Y:S01]  /*4b80*/  STS.U16 [R9+0x4c0], R170 ;  /* 0x0004c0aa09007388 */ /* 0x000fe20000000400 */
[----:B------:R-:W-:Y:S01]  /*4b90*/  IADD3 R43, R28, 0x300, RZ ;  /* 0x000003001c2b7810 */ /* 0x000fe20007ffe0ff */
[----:B------:R-:W-:-:S02]  /*4ba0*/  FMUL.RZ R45, R12, 0.15915493667125701904 ;  /* 0x3e22f9830c2d7820 */ /* 0x000fc4000040c000 */
[----:B------:R-:W-:Y:S01]  /*4bb0*/  STS.U16 [R8+0x500], R55 ;  /* 0x0005003708007388 */ /* 0x000fe20000000400 */
[----:B------:R-:W-:Y:S01]  /*4bc0*/  FMUL.FTZ R4, R15, R36 ;  /* 0x000000240f047220 */ /* 0x000fe20000410000 */
[----:B------:R-:W-:Y:S02]  /*4bd0*/  SHF.L.U32 R103, R39, 0x1, RZ ;  /* 0x0000000127677819 */ /* 0x000fe400000006ff */
[----:B------:R0:W-:Y:S01]  /*4be0*/  STS.U16 [R106+0x540], R101 ;  /* 0x000540656a007388 */ /* 0x0001e20000000400 */
[----:B------:R-:W-:Y:S01]  /*4bf0*/  FMUL.FTZ R12, R5, R38 ;  /* 0x00000026050c7220 */ /* 0x000fe20000410000 */
[----:B------:R-:W-:Y:S02]  /*4c00*/  IADD3 R39, R28, 0x360, RZ ;  /* 0x000003601c277810 */ /* 0x000fe40007ffe0ff */
[----:B------:R-:W-:Y:S01]  /*4c10*/  LEA.HI.SX32 R18, R43, R28, 0x1b ;  /* 0x0000001c2b127211 */ /* 0x000fe200078fdaff */
[----:B------:R-:W-:Y:S01]  /*4c20*/  MUFU.SIN R47, R45 ;  /* 0x0000002d002f7308 */ /* 0x000fe20000000400 */
[----:B0-----:R-:W-:-:S02]  /*4c30*/  SHF.L.U32 R101, R19, 0x1, RZ ;  /* 0x0000000113657819 */ /* 0x001fc400000006ff */
[----:B------:R-:W-:Y:S01]  /*4c40*/  SHF.L.U32 R19, R37, 0x1, RZ ;  /* 0x0000000125137819 */ /* 0x000fe200000006ff */
[----:B------:R-:W-:-:S04]  /*4c50*/  FMUL.FTZ R37, R5, R40 ;  /* 0x0000002805257220 */ /* 0x000fc80000410000 */
[----:B------:R0:W-:Y:S01]  /*4c60*/  MUFU.COS R121, R45 ;  /* 0x0000002d00797308 */ /* 0x0001e20000000000 */
[----:B------:R-:W-:Y:S01]  /*4c70*/  FMUL.RZ R43, R12, 0.15915493667125701904 ;  /* 0x3e22f9830c2b7820 */ /* 0x000fe2000040c000 */
[----:B------:R-:W-:Y:S02]  /*4c80*/  SHF.L.U32 R104, R41, 0x1, RZ ;  /* 0x0000000129687819 */ /* 0x000fe400000006ff */
[----:B------:R-:W-:-:S04]  /*4c90*/  SHF.L.U32 R18, R18, 0x1, RZ ;  /* 0x0000000112127819 */ /* 0x000fc800000006ff */
[----:B------:R1:W2:Y:S01]  /*4ca0*/  MUFU.EX2 R150, R4 ;  /* 0x0000000400967308 */ /* 0x0002a20000000800 */
[----:B0-----:R-:W-:Y:S01]  /*4cb0*/  FMUL.RZ R45, R37, 0.15915493667125701904 ;  /* 0x3e22f983252d7820 */ /* 0x001fe2000040c000 */
[C---:B------:R-:W-:Y:S01]  /*4cc0*/  IADD3 R37, R28.reuse, 0x380, RZ ;  /* 0x000003801c257810 */ /* 0x040fe20007ffe0ff */
[----:B------:R-:W-:Y:S01]  /*4cd0*/  STS.U16 [R103+0x580], R172 ;  /* 0x000580ac67007388 */ /* 0x000fe20000000400 */
[C---:B------:R-:W-:Y:S02]  /*4ce0*/  IADD3 R41, R28.reuse, 0x3c0, RZ ;  /* 0x000003c01c297810 */ /* 0x040fe40007ffe0ff */
[----:B-1----:R-:W-:Y:S02]  /*4cf0*/  LEA.HI.SX32 R4, R39, R28, 0x1b ;  /* 0x0000001c27047211 */ /* 0x002fe400078fdaff */
[----:B------:R-:W-:Y:S01]  /*4d00*/  MUFU.SIN R63, R43 ;  /* 0x0000002b003f7308 */ /* 0x000fe20000000400 */
[----:B------:R-:W-:Y:S01]  /*4d10*/  IADD3 R39, R28, 0x3a0, RZ ;  /* 0x000003a01c277810 */ /* 0x000fe20007ffe0ff */
[----:B------:R0:W-:Y:S01]  /*4d20*/  STS.U16 [R104+0x5c0], R105 ;  /* 0x0005c06968007388 */ /* 0x0001e20000000400 */
[----:B------:R-:W-:-:S02]  /*4d30*/  SHF.L.U32 R4, R4, 0x1, RZ ;  /* 0x0000000104047819 */ /* 0x000fc400000006ff */
[----:B------:R-:W-:-:S03]  /*4d40*/  LEA.HI.SX32 R37, R37, R28, 0x1b ;  /* 0x0000001c25257211 */ /* 0x000fc600078fdaff */
[----:B------:R1:W-:Y:S01]  /*4d50*/  MUFU.COS R117, R43 ;  /* 0x0000002b00757308 */ /* 0x0003e20000000000 */
[----:B------:R-:W-:Y:S01]  /*4d60*/  STS.U16 [R18+0x600], R107 ;  /* 0x0006006b12007388 */ /* 0x000fe20000000400 */
[-C--:B------:R-:W-:Y:S02]  /*4d70*/  LEA.HI.SX32 R39, R39, R28.reuse, 0x1b ;  /* 0x0000001c27277211 */ /* 0x080fe400078fdaff */
[----:B------:R-:W-:Y:S01]  /*4d80*/  LEA.HI.SX32 R41, R41, R28, 0x1b ;  /* 0x0000001c29297211 */ /* 0x000fe200078fdaff */
[----:B------:R-:W-:Y:S01]  /*4d90*/  STS.U16 [R101+0x640], R174 ;  /* 0x000640ae65007388 */ /* 0x000fe20000000400 */
[----:B-1----:R-:W-:-:S03]  /*4da0*/  IADD3 R43, R28, 0x3e0, RZ ;  /* 0x000003e01c2b7810 */ /* 0x002fc60007ffe0ff */
[----:B------:R-:W-:Y:S01]  /*4db0*/  STS.U16 [R19+0x680], R176 ;  /* 0x000680b013007388 */ /* 0x000fe20000000400 */
[----:B------:R-:W-:Y:S02]  /*4dc0*/  SHF.L.U32 R110, R37, 0x1, RZ ;  /* 0x00000001256e7819 */ /* 0x000fe400000006ff */
[----:B------:R-:W-:Y:S01]  /*4dd0*/  LEA.HI.SX32 R43, R43, R28, 0x1b ;  /* 0x0000001c2b2b7211 */ /* 0x000fe200078fdaff */
[----:B------:R1:W-:Y:S01]  /*4de0*/  STS.U16 [R4+0x6c0], R109 ;  /* 0x0006c06d04007388 */ /* 0x0003e20000000400 */
[----:B------:R-:W-:Y:S02]  /*4df0*/  SHF.L.U32 R108, R41, 0x1, RZ ;  /* 0x00000001296c7819 */ /* 0x000fe400000006ff */
[----:B0-----:R-:W-:Y:S01]  /*4e00*/  SHF.L.U32 R105, R43, 0x1, RZ ;  /* 0x000000012b697819 */ /* 0x001fe200000006ff */
[----:B------:R-:W-:Y:S01]  /*4e10*/  STS.U16 [R110+0x700], R111 ;  /* 0x0007006f6e007388 */ /* 0x000fe20000000400 */
[----:B-1----:R-:W-:-:S05]  /*4e20*/  SHF.L.U32 R109, R39, 0x1, RZ ;  /* 0x00000001276d7819 */ /* 0x002fca00000006ff */
[----:B------:R0:W-:Y:S04]  /*4e30*/  STS.U16 [R109+0x740], R178 ;  /* 0x000740b26d007388 */ /* 0x0001e80000000400 */
[----:B------:R-:W-:Y:S04]  /*4e40*/  STS.U16 [R108+0x780], R115 ;  /* 0x000780736c007388 */ /* 0x000fe80000000400 */
[----:B------:R1:W-:Y:S01]  /*4e50*/  STS.U16 [R105+0x7c0], R180 ;  /* 0x0007c0b469007388 */ /* 0x0003e20000000400 */
[----:B------:R-:W-:-:S06]  /*4e60*/  NOP ;  /* 0x0000000000007918 */ /* 0x000fcc0000000000 */
[----:B------:R3:W4:Y:S01]  /*4e70*/  @!P1 LDG.E.U16 R194, [R6.64] ;  /* 0x0000000406c29981 */ /* 0x000722000c1e1500 */
[-C--:B------:R-:W-:Y:S02]  /*4e80*/  ISETP.GE.AND P1, PT, R192, R113.reuse, PT ;  /* 0x00000071c000720c */ /* 0x080fe40003f26270 */
[----:B0-----:R-:W-:Y:S01]  /*4e90*/  PRMT R178, RZ, 0x7610, R178 ;  /* 0x00007610ffb27816 */ /* 0x001fe200000000b2 */
[----:B------:R3:W5:Y:S01]  /*4ea0*/  @!P2 LDG.E.U16 R196, [R6.64+0x40] ;  /* 0x0000400406c4a981 */ /* 0x000762000c1e1500 */
[----:B------:R-:W-:-:S03]  /*4eb0*/  ISETP.GE.AND P2, PT, R200, R113, PT ;  /* 0x00000071c800720c */ /* 0x000fc60003f46270 */
[----:B------:R3:W4:Y:S01]  /*4ec0*/  @!P3 LDG.E.U16 R198, [R6.64+0x80] ;  /* 0x0000800406c6b981 */ /* 0x000722000c1e1500 */
[----:B------:R-:W-:-:S03]  /*4ed0*/  ISETP.GE.AND P3, PT, R202, R113, PT ;  /* 0x00000071ca00720c */ /* 0x000fc60003f66270 */
[----:B------:R3:W4:Y:S01]  /*4ee0*/  @!P4 LDG.E.U16 R190, [R6.64+0xc0] ;  /* 0x0000c00406bec981 */ /* 0x000722000c1e1500 */
[-C--:B------:R-:W-:Y:S02]  /*4ef0*/  ISETP.GE.AND P4, PT, R204, R113.reuse, PT ;  /* 0x00000071cc00720c */ /* 0x080fe40003f86270 */
[----:B------:R-:W-:Y:S01]  /*4f00*/  PRMT R192, RZ, 0x7610, R192 ;  /* 0x00007610ffc07816 */ /* 0x000fe200000000c0 */
[----:B------:R-:W-:Y:S01]  /*4f10*/  FMUL.FTZ R12, R15, R38 ;  /* 0x000000260f0c7220 */ /* 0x000fe20000410000 */
[----:B------:R3:W4:Y:S01]  /*4f20*/  @!P0 LDG.E.U16 R186, [R6.64+0x180] ;  /* 0x0001800406ba8981 */ /* 0x000722000c1e1500 */
[----:B------:R-:W-:-:S03]  /*4f30*/  ISETP.GE.AND P0, PT, R210, R113, PT ;  /* 0x00000071d200720c */ /* 0x000fc60003f06270 */
[----:B------:R3:W4:Y:S01]  /*4f40*/  @!P1 LDG.E.U16 R178, [R6.64+0x1c0] ;  /* 0x0001c00406b29981 */ /* 0x000722000c1e1500 */
[-C--:B------:R-:W-:Y:S02]  /*4f50*/  ISETP.GE.AND P1, PT, R116, R113.reuse, PT ;  /* 0x000000717400720c */ /* 0x080fe40003f26270 */
[----:B-1----:R-:W-:Y:S01]  /*4f60*/  PRMT R180, RZ, 0x7610, R180 ;  /* 0x00007610ffb47816 */ /* 0x002fe200000000b4 */
[----:B------:R3:W4:Y:S01]  /*4f70*/  @!P5 LDG.E.U16 R192, [R6.64+0x100] ;  /* 0x0001000406c0d981 */ /* 0x000722000c1e1500 */
[----:B------:R-:W-:Y:S02]  /*4f80*/  PRMT R176, RZ, 0x7610, R176 ;  /* 0x00007610ffb07816 */ /* 0x000fe400000000b0 */
[----:B------:R-:W-:Y:S01]  /*4f90*/  PRMT R116, RZ, 0x7610, R116 ;  /* 0x00007610ff747816 */ /* 0x000fe20000000074 */
[----:B------:R0:W1:Y:S01]  /*4fa0*/  MUFU.EX2 R152, R12 ;  /* 0x0000000c00987308 */ /* 0x0000620000000800 */
[----:B------:R-:W-:Y:S01]  /*4fb0*/  ISETP.GE.AND P5, PT, R206, R113, PT ;  /* 0x00000071ce00720c */ /* 0x000fe20003fa6270 */
[----:B------:R3:W4:Y:S01]  /*4fc0*/  @!P6 LDG.E.U16 R184, [R6.64+0x140] ;  /* 0x0001400406b8e981 */ /* 0x000722000c1e1500 */
[----:B------:R-:W-:-:S02]  /*4fd0*/  PRMT R68, RZ, 0x7610, R68 ;  /* 0x00007610ff447816 */ /* 0x000fc40000000044 */
[----:B------:R-:W-:Y:S01]  /*4fe0*/  PRMT R107, RZ, 0x7610, R107 ;  /* 0x00007610ff6b7816 */ /* 0x000fe2000000006b */
[----:B------:R3:W4:Y:S01]  /*4ff0*/  @!P2 LDG.E.U16 R180, [R6.64+0x200] ;  /* 0x0002000406b4a981 */ /* 0x000722000c1e1500 */
[----:B0-----:R-:W-:-:S03]  /*5000*/  FMUL.FTZ R12, R5, R42 ;  /* 0x0000002a050c7220 */ /* 0x001fc60000410000 */
[----:B------:R3:W4:Y:S01]  /*5010*/  @!P3 LDG.E.U16 R176, [R6.64+0x240] ;  /* 0x0002400406b0b981 */ /* 0x000722000c1e1500 */
[-C--:B------:R-:W-:Y:S01]  /*5020*/  ISETP.GE.AND P6, PT, R208, R113.reuse, PT ;  /* 0x00000071d000720c */ /* 0x080fe20003fc6270 */
[----:B------:R-:W-:Y:S02]  /*5030*/  FMUL.RZ R37, R12, 0.15915493667125701904 ;  /* 0x3e22f9830c257820 */ /* 0x000fe4000040c000 */
[----:B------:R3:W4:Y:S01]  /*5040*/  @!P4 LDG.E.U16 R116, [R6.64+0x280] ;  /* 0x000280040674c981 */ /* 0x000722000c1e1500 */
[-C--:B------:R-:W-:Y:S01]  /*5050*/  ISETP.GE.AND P2, PT, R148, R113.reuse, PT ;  /* 0x000000719400720c */ /* 0x080fe20003f46270 */
[-C--:B------:R-:W-:Y:S01]  /*5060*/  FMUL.FTZ R12, R5, R44.reuse ;  /* 0x0000002c050c7220 */ /* 0x080fe20000410000 */
[-C--:B------:R-:W-:Y:S01]  /*5070*/  ISETP.GE.AND P3, PT, R114, R113.reuse, PT ;  /* 0x000000717200720c */ /* 0x080fe20003f66270 */
[----:B------:R3:W4:Y:S01]  /*5080*/  @!P0 LDG.E.U16 R68, [R6.64+0x340] ;  /* 0x0003400406448981 */ /* 0x000722000c1e1500 */
[-C--:B------:R-:W-:Y:S02]  /*5090*/  ISETP.GE.AND P4, PT, R118, R113.reuse, PT ;  /* 0x000000717600720c */ /* 0x080fe40003f86270 */
[----:B------:R-:W-:Y:S01]  /*50a0*/  PRMT R114, RZ, 0x7610, R114 ;  /* 0x00007610ff727816 */ /* 0x000fe20000000072 */
[----:B------:R-:W-:Y:S01]  /*50b0*/  FMUL.RZ R39, R12, 0.15915493667125701904 ;  /* 0x3e22f9830c277820 */ /* 0x000fe2000040c000 */
[----:B------:R3:W4:Y:S01]  /*50c0*/  @!P1 LDG.E.U16 R107, [R6.64+0x380] ;  /* 0x00038004066b9981 */ /* 0x000722000c1e1500 */
[----:B------:R-:W-:Y:S01]  /*50d0*/  FMUL.FTZ R12, R15, R44 ;  /* 0x0000002c0f0c7220 */ /* 0x000fe20000410000 */
[----:B------:R-:W-:-:S02]  /*50e0*/  ISETP.GE.AND P0, PT, R112, R113, PT ;  /* 0x000000717000720c */ /* 0x000fc40003f06270 */
[-C--:B------:R-:W-:Y:S01]  /*50f0*/  ISETP.GE.AND P1, PT, R120, R113.reuse, PT ;  /* 0x000000717800720c */ /* 0x080fe20003f26270 */
[----:B------:R3:W4:Y:S01]  /*5100*/  @!P5 LDG.E.U16 R114, [R6.64+0x2c0] ;  /* 0x0002c0040672d981 */ /* 0x000722000c1e1500 */
[----:B------:R-:W-:Y:S02]  /*5110*/  PRMT R118, RZ, 0x7610, R118 ;  /* 0x00007610ff767816 */ /* 0x000fe40000000076 */
[----:B------:R-:W-:Y:S02]  /*5120*/  PRMT R112, RZ, 0x7610, R112 ;  /* 0x00007610ff707816 */ /* 0x000fe40000000070 */
[----:B------:R-:W-:Y:S02]  /*5130*/  PRMT R111, RZ, 0x7610, R111 ;  /* 0x00007610ff6f7816 */ /* 0x000fe4000000006f */
[----:B------:R-:W-:Y:S01]  /*5140*/  PRMT R120, RZ, 0x7610, R120 ;  /* 0x00007610ff787816 */ /* 0x000fe20000000078 */
[----:B------:R3:W4:Y:S01]  /*5150*/  @!P6 LDG.E.U16 R118, [R6.64+0x300] ;  /* 0x000300040676e981 */ /* 0x000722000c1e1500 */
[----:B------:R-:W-:-:S02]  /*5160*/  ISETP.GE.AND P5, PT, R142, R113, PT ;  /* 0x000000718e00720c */ /* 0x000fc40003fa6270 */
[----:B------:R0:W-:Y:S01]  /*5170*/  MUFU.EX2 R142, R12 ;  /* 0x0000000c008e7308 */ /* 0x0001e20000000800 */
[----:B------:R3:W4:Y:S01]  /*5180*/  @!P2 LDG.E.U16 R112, [R6.64+0x3c0] ;  /* 0x0003c0040670a981 */ /* 0x000722000c1e1500 */
[-C--:B------:R-:W-:Y:S02]  /*5190*/  ISETP.GE.AND P6, PT, R140, R113.reuse, PT ;  /* 0x000000718c00720c */ /* 0x080fe40003fc6270 */
[-C--:B------:R-:W-:Y:S01]  /*51a0*/  ISETP.GE.AND P2, PT, R138, R113.reuse, PT ;  /* 0x000000718a00720c */ /* 0x080fe20003f46270 */
[----:B------:R3:W4:Y:S01]  /*51b0*/  @!P3 LDG.E.U16 R111, [R6.64+0x400] ;  /* 0x00040004066fb981 */ /* 0x000722000c1e1500 */
[-C--:B------:R-:W-:Y:S01]  /*51c0*/  ISETP.GE.AND P3, PT, R126, R113.reuse, PT ;  /* 0x000000717e00720c */ /* 0x080fe20003f66270 */
[----:B0-----:R-:W-:Y:S02]  /*51d0*/  FMUL.FTZ R12, R5, R48 ;  /* 0x00000030050c7220 */ /* 0x001fe40000410000 */
[----:B------:R3:W4:Y:S01]  /*51e0*/  @!P4 LDG.E.U16 R120, [R6.64+0x440] ;  /* 0x000440040678c981 */ /* 0x000722000c1e1500 */
[----:B------:R-:W-:Y:S01]  /*51f0*/  ISETP.GE.AND P4, PT, R136, R113, PT ;  /* 0x000000718800720c */ /* 0x000fe20003f86270 */
[----:B------:R-:W-:Y:S01]  /*5200*/  FMUL.RZ R41, R12, 0.15915493667125701904 ;  /* 0x3e22f9830c297820 */ /* 0x000fe2000040c000 */
[----:B------:R-:W-:-:S02]  /*5210*/  SHF.L.U32 R12, R28, 0x5, RZ ;  /* 0x000000051c0c7819 */ /* 0x000fc400000006ff */
[----:B------:R-:W-:Y:S02]  /*5220*/  PRMT R126, RZ, 0x7610, R126 ;  /* 0x00007610ff7e7816 */ /* 0x000fe4000000007e */
[----:B------:R-:W-:Y:S02]  /*5230*/  LEA.HI.SX32 R136, R12, R12, 0x1b ;  /* 0x0000000c0c887211 */ /* 0x000fe400078fdaff */
[----:B------:R-:W-:Y:S02]  /*5240*/  PRMT R182, RZ, 0x7610, R182 ;  /* 0x00007610ffb67816 */ /* 0x000fe400000000b6 */
[----:B------:R-:W-:Y:S01]  /*5250*/  PRMT R177, RZ, 0x7610, R177 ;  /* 0x00007610ffb17816 */ /* 0x000fe200000000b1 */
[----:B------:R3:W4:Y:S01]  /*5260*/  @!P5 LDG.E.U16 R126, [R6.64+0x480] ;  /* 0x00048004067ed981 */ /* 0x000722000c1e1500 */
[----:B------:R-:W-:Y:S02]  /*5270*/  PRMT R179, RZ, 0x7610, R179 ;  /* 0x00007610ffb37816 */ /* 0x000fe400000000b3 */
[----:B------:R-:W-:-:S02]  /*5280*/  PRMT R188, RZ, 0x7610, R188 ;  /* 0x00007610ffbc7816 */ /* 0x000fc400000000bc */
[----:B------:R-:W-:Y:S02]  /*5290*/  PRMT R181, RZ, 0x7610, R181 ;  /* 0x00007610ffb57816 */ /* 0x000fe400000000b5 */
[----:B------:R-:W-:Y:S01]  /*52a0*/  PRMT R183, RZ, 0x7610, R183 ;  /* 0x00007610ffb77816 */ /* 0x000fe200000000b7 */
[----:B------:R-:W0:Y:S01]  /*52b0*/  S2R R55, SR_TID.X ;  /* 0x0000000000377919 */ /* 0x000e220000002100 */
[----:B------:R-:W-:Y:S02]  /*52c0*/  SHF.L.U32 R136, R136, 0x1, RZ ;  /* 0x0000000188887819 */ /* 0x000fe400000006ff */
[-C--:B------:R-:W-:Y:S01]  /*52d0*/  ISETP.GE.AND P5, PT, R134, R113.reuse, PT ;  /* 0x000000718600720c */ /* 0x080fe20003fa6270 */
        /* <DEDUP_REMOVED lines=12> */
[----:B------:R-:W1:Y:S01]  /*53a0*/  LDS.U16 R113, [R136+0x2] ;  /* 0x0000020088717984 */ /* 0x000e620000000400 */
[----:B0-----:R-:W-:-:S03]  /*53b0*/  IMAD.SHL.U32 R12, R55, 0x10, RZ ;  /* 0x00000010370c7824 */ /* 0x001fc600078e00ff */
[----:B------:R-:W0:Y:S01]  /*53c0*/  LDS.U16 R49, [R136] ;  /* 0x0000000088317984 */ /* 0x000e220000000400 */
[----:B------:R-:W-:Y:S02]  /*53d0*/  PRMT R185, RZ, 0x7610, R185 ;  /* 0x00007610ffb97816 */ /* 0x000fe400000000b9 */
[C---:B------:R-:W-:Y:S01]  /*53e0*/  IADD3 R122, R12.reuse, 0x3, RZ ;  /* 0x000000030c7a7810 */ /* 0x040fe20007ffe0ff */
[----:B------:R-:W0:Y:S01]  /*53f0*/  LDS.U16 R119, [R136+0x4] ;  /* 0x0000040088777984 */ /* 0x000e220000000400 */
[----:B------:R-:W-:Y:S02]  /*5400*/  PRMT R204, RZ, 0x7610, R204 ;  /* 0x00007610ffcc7816 */ /* 0x000fe400000000cc */
[----:B------:R-:W-:Y:S01]  /*5410*/  IADD3 R128, R12, 0x5, RZ ;  /* 0x000000050c807810 */ /* 0x000fe20007ffe0ff */
[----:B------:R3:W4:Y:S01]  /*5420*/  @!P0 LDG.E.U16 R185, [R6.64+0x6c0] ;  /* 0x0006c00406b98981 */ /* 0x000722000c1e1500 */
[----:B------:R-:W-:-:S03]  /*5430*/  ISETP.GE.U32.AND P0, PT, R122, R35, PT ;  /* 0x000000237a00720c */ /* 0x000fc60003f06070 */
[----:B------:R-:W0:Y:S04]  /*5440*/  LDS.U16 R122, [R136+0x6] ;  /* 0x00000600887a7984 */ /* 0x000e280000000400 */
[----:B------:R3:W4:Y:S01]  /*5450*/  @!P2 LDG.E.U16 R204, [R6.64+0x740] ;  /* 0x0007400406cca981 */ /* 0x000722000c1e1500 */
[----:B------:R-:W-:-:S03]  /*5460*/  ISETP.GE.U32.AND P2, PT, R128, R35, PT ;  /* 0x000000238000720c */ /* 0x000fc60003f46070 */
[----:B------:R-:W0:Y:S01]  /*5470*/  LDS.U16 R128, [R136+0xa] ;  /* 0x00000a0088807984 */ /* 0x000e220000000400 */
[----:B--2---:R-:W-:Y:S02]  /*5480*/  FMUL.FTZ R115, R150, R121 ;  /* 0x0000007996737220 */ /* 0x004fe40000410000 */
[----:B------:R-:W-:Y:S01]  /*5490*/  FMUL.FTZ R121, R5, R54 ;  /* 0x0000003605797220 */ /* 0x000fe20000410000 */
[----:B------:R-:W2:Y:S01]  /*54a0*/  LDS.U16 R127, [R136+0x8] ;  /* 0x00000800887f7984 */ /* 0x000ea20000000400 */
[----:B------:R-:W-:Y:S02]  /*54b0*/  PRMT R200, RZ, 0x7610, R200 ;  /* 0x00007610ffc87816 */ /* 0x000fe400000000c8 */
[----:B------:R-:W-:Y:S01]  /*54c0*/  FMUL.RZ R132, R121, 0.15915493667125701904 ;  /* 0x3e22f98379847820 */ /* 0x000fe2000040c000 */
[----:B------:R-:W-:Y:S02]  /*54d0*/  IADD3 R14, R12, 0x1, RZ ;  /* 0x000000010c0e7810 */ /* 0x000fe40007ffe0ff */
[----:B------:R-:W-:Y:S01]  /*54e0*/  PRMT R187, RZ, 0x7610, R187 ;  /* 0x00007610ffbb7816 */ /* 0x000fe200000000bb */
[----:B------:R3:W4:Y:S01]  /*54f0*/  @!P5 LDG.E.U16 R200, [R6.64+0x640] ;  /* 0x0006400406c8d981 */ /* 0x000722000c1e1500 */
[----:B------:R-:W-:Y:S01]  /*5500*/  PRMT R202, RZ, 0x7610, R202 ;  /* 0x00007610ffca7816 */ /* 0x000fe200000000ca */
[----:B------:R-:W-:Y:S01]  /*5510*/  MUFU.SIN R65, R37 ;  /* 0x0000002500417308 */ /* 0x000fe20000000400 */
[----:B------:R-:W-:Y:S01]  /*5520*/  PRMT R189, RZ, 0x7610, R189 ;  /* 0x00007610ffbd7816 */ /* 0x000fe200000000bd */
[----:B------:R-:W-:Y:S01]  /*5530*/  LDS.U16 R131, [R136+0xe] ;  /* 0x00000e0088837984 */ /* 0x000fe20000000400 */
[----:B-1----:R-:W-:Y:S01]  /*5540*/  HADD2.F32 R130, -RZ, R113.H0_H0 ;  /* 0x20000071ff827230 */ /* 0x002fe20000004100 */
[----:B------:R-:W-:-:S02]  /*5550*/  ISETP.GE.U32.AND P5, PT, R14, R35, PT ;  /* 0x000000230e00720c */ /* 0x000fc40003fa6070 */
[----:B------:R-:W-:Y:S01]  /*5560*/  IADD3 R124, R12, 0x4, RZ ;  /* 0x000000040c7c7810 */ /* 0x000fe20007ffe0ff */
[----:B------:R3:W4:Y:S01]  /*5570*/  @!P1 LDG.E.U16 R187, [R6.64+0x700] ;  /* 0x0007000406bb9981 */ /* 0x000722000c1e1500 */
[----:B------:R-:W-:-:S03]  /*5580*/  FMUL.FTZ R121, R85, R130 ;  /* 0x0000008255797220 */ /* 0x000fc60000410000 */
[----:B------:R-:W1:Y:S01]  /*5590*/  LDS.U16 R130, [R136+0xc] ;  /* 0x00000c0088827984 */ /* 0x000e620000000400 */
[----:B------:R3:W-:Y:S01]  /*55a0*/  MUFU.COS R125, R37 ;  /* 0x00000025007d7308 */ /* 0x0007e20000000000 */
[----:B------:R-:W-:Y:S02]  /*55b0*/  IADD3 R14, R12, 0x2, RZ ;  /* 0x000000020c0e7810 */ /* 0x000fe40007ffe0ff */
[----:B------:R0:W4:Y:S01]  /*55c0*/  @!P6 LDG.E.U16 R202, [R6.64+0x680] ;  /* 0x0006800406cae981 */ /* 0x000122000c1e1500 */
[-C--:B------:R-:W-:Y:S02]  /*55d0*/  ISETP.GE.U32.AND P1, PT, R124, R35.reuse, PT ;  /* 0x000000237c00720c */ /* 0x080fe40003f26070 */
[----:B------:R-:W-:Y:S01]  /*55e0*/  ISETP.GE.U32.AND P6, PT, R14, R35, PT ;  /* 0x000000230e00720c */ /* 0x000fe20003fc6070 */
[----:B------:R0:W4:Y:S01]  /*55f0*/  @!P3 LDG.E.U16 R189, [R6.64+0x780] ;  /* 0x0007800406bdb981 */ /* 0x000122000c1e1500 */
[----:B------:R-:W-:Y:S01]  /*5600*/  MUFU.SIN R53, R39 ;  /* 0x0000002700357308 */ /* 0x000fe20000000400 */
[C---:B---3--:R-:W-:Y:S01]  /*5610*/  FMUL.FTZ R37, R5.reuse, R46 ;  /* 0x0000002e05257220 */ /* 0x048fe20000410000 */
[----:B------:R-:W-:Y:S01]  /*5620*/  IADD3 R124, R12, 0x6, RZ ;  /* 0x000000060c7c7810 */ /* 0x000fe20007ffe0ff */
[----:B------:R-:W-:Y:S01]  /*5630*/  FMUL.FTZ R14, R5, R52 ;  /* 0x00000034050e7220 */ /* 0x000fe20000410000 */
[----:B------:R-:W-:Y:S01]  /*5640*/  PRMT R206, RZ, 0x7610, R206 ;  /* 0x00007610ffce7816 */ /* 0x000fe200000000ce */
[----:B------:R-:W-:-:S03]  /*5650*/  FMUL.RZ R37, R37, 0.15915493667125701904 ;  /* 0x3e22f98325257820 */ /* 0x000fc6000040c000 */
[----:B------:R3:W-:Y:S01]  /*5660*/  MUFU.COS R59, R39 ;  /* 0x00000027003b7308 */ /* 0x0007e20000000000 */
[----:B------:R-:W-:Y:S01]  /*5670*/  ISETP.GE.U32.AND P3, PT, R124, R35, PT ;  /* 0x000000237c00720c */ /* 0x000fe20003f66070 */
[----:B------:R-:W-:Y:S01]  /*5680*/  FMUL.FTZ R146, R15, R40 ;  /* 0x000000280f927220 */ /* 0x000fe20000410000 */
[----:B0-----:R-:W-:Y:S01]  /*5690*/  HADD2.F32 R124, -RZ, R49.H0_H0 ;  /* 0x20000031ff7c7230 */ /* 0x001fe20000004100 */
[----:B------:R-:W-:Y:S01]  /*56a0*/  FMUL.RZ R123, R14, 0.15915493667125701904 ;  /* 0x3e22f9830e7b7820 */ /* 0x000fe2000040c000 */
[----:B------:R-:W0:Y:S01]  /*56b0*/  LDS.U16 R139, [R136+0x12] ;  /* 0x00001200888b7984 */ /* 0x000e220000000400 */
[----:B---3--:R-:W-:Y:S02]  /*56c0*/  FMUL.FTZ R39, R5, R50 ;  /* 0x0000003205277220 */ /* 0x008fe40000410000 */
[----:B------:R-:W-:Y:S01]  /*56d0*/  MUFU.SIN R51, R37 ;  /* 0x0000002500337308 */ /* 0x000fe20000000400 */
[----:B------:R-:W-:Y:S01]  /*56e0*/  FMUL.FTZ R144, R15, R42 ;  /* 0x0000002a0f907220 */ /* 0x000fe20000410000 */
[----:B------:R3:W4:Y:S01]  /*56f0*/  @!P4 LDG.E.U16 R206, [R6.64+0x7c0] ;  /* 0x0007c00406cec981 */ /* 0x000722000c1e1500 */
[----:B------:R-:W-:-:S03]  /*5700*/  FMUL.RZ R39, R39, 0.15915493667125701904 ;  /* 0x3e22f98327277820 */ /* 0x000fc6000040c000 */
[----:B------:R-:W0:Y:S02]  /*5710*/  LDS.U16 R137, [R136+0x10] ;  /* 0x0000100088897984 */ /* 0x000e240000000400 */
[----:B------:R-:W-:Y:S01]  /*5720*/  MUFU.COS R57, R37 ;  /* 0x0000002500397308 */ /* 0x000fe20000000000 */
[----:B------:R-:W-:Y:S01]  /*5730*/  FMUL.FTZ R150, R150, R47 ;  /* 0x0000002f96967220 */ /* 0x000fe20000410000 */
[----:B------:R-:W-:-:S06]  /*5740*/  ISETP.GE.U32.AND P4, PT, R12, R35, PT ;  /* 0x000000230c00720c */ /* 0x000fcc0003f86070 */
[----:B------:R-:W-:Y:S08]  /*5750*/  MUFU.SIN R61, R45 ;  /* 0x0000002d003d7308 */ /* 0x000ff00000000400 */
[----:B------:R-:W-:Y:S01]  /*5760*/  MUFU.COS R67, R45 ;  /* 0x0000002d00437308 */ /* 0x000fe20000000000 */
[----:B------:R-:W-:Y:S01]  /*5770*/  FMUL.FTZ R140, R15, R46 ;  /* 0x0000002e0f8c7220 */ /* 0x000fe20000410000 */
[----:B------:R-:W-:Y:S06]  /*5780*/  LDS.U16 R147, [R136+0x1a] ;  /* 0x00001a0088937984 */ /* 0x000fec0000000400 */
[----:B------:R-:W-:Y:S08]  /*5790*/  MUFU.SIN R37, R41 ;  /* 0x0000002900257308 */ /* 0x000ff00000000400 */
[----:B------:R-:W-:Y:S01]  /*57a0*/  MUFU.COS R43, R41 ;  /* 0x00000029002b7308 */ /* 0x000fe20000000000 */
[----:B------:R-:W-:-:S07]  /*57b0*/  FSEL R113, R150, RZ, !P4 ;  /* 0x000000ff96717208 */ /* 0x000fce0006000000 */
[----:B------:R-:W-:Y:S01]  /*57c0*/  MUFU.SIN R41, R39 ;  /* 0x0000002700297308 */ /* 0x000fe20000000400 */
[----:B------:R-:W-:-:S07]  /*57d0*/  FSEL R121, R121, RZ, !P4 ;  /* 0x000000ff79797208 */ /* 0x000fce0006000000 */
[----:B------:R-:W-:Y:S01]  /*57e0*/  MUFU.COS R45, R39 ;  /* 0x00000027002d7308 */ /* 0x000fe20000000000 */
[----:B------:R-:W-:-:S07]  /*57f0*/  FSEL R115, R115, 1, !P4 ;  /* 0x3f80000073737808 */ /* 0x000fce0006000000 */
[----:B------:R-:W-:Y:S08]  /*5800*/  MUFU.SIN R14, R123 ;  /* 0x0000007b000e7308 */ /* 0x000ff00000000400 */
[----:B------:R0:W-:Y:S08]  /*5810*/  MUFU.COS R39, R123 ;  /* 0x0000007b00277308 */ /* 0x0001f00000000000 */
[----:B------:R-:W1:Y:S01]  /*5820*/  MUFU.EX2 R146, R146 ;  /* 0x0000009200927308 */ /* 0x000e620000000800 */
[----:B0-----:R-:W-:Y:S01]  /*5830*/  FMUL.FTZ R123, R85, R124 ;  /* 0x0000007c557b7220 */ /* 0x001fe20000410000 */
[----:B------:R-:W-:-:S04]  /*5840*/  IADD3 R124, R12, 0x7, RZ ;  /* 0x000000070c7c7810 */ /* 0x000fc80007ffe0ff */
[----:B------:R-:W-:Y:S02]  /*5850*/  FSEL R123, R123, RZ, !P4 ;  /* 0x000000ff7b7b7208 */ /* 0x000fe40006000000 */
[----:B------:R-:W0:Y:S01]  /*5860*/  MUFU.EX2 R144, R144 ;  /* 0x0000009000907308 */ /* 0x000e220000000800 */
[----:B------:R-:W-:Y:S01]  /*5870*/  ISETP.GE.U32.AND P4, PT, R124, R35, PT ;  /* 0x000000237c00720c */ /* 0x000fe20003f86070 */
[C---:B------:R-:W-:Y:S01]  /*5880*/  FMUL.FTZ R124, R152.reuse, R117 ;  /* 0x00000075987c7220 */ /* 0x040fe20000410000 */
[----:B------:R-:W-:Y:S01]  /*5890*/  HADD2.F32 R119, -RZ, R119.H0_H0 ;  /* 0x20000077ff777230 */ /* 0x000fe20000004100 */
[----:B------:R-:W-:Y:S01]  /*58a0*/  FMUL.FTZ R152, R152, R63 ;  /* 0x0000003f98987220 */ /* 0x000fe20000410000 */
[----:B------:R-:W-:Y:S01]  /*58b0*/  HADD2.F32 R63, -RZ, R122.H0_H0 ;  /* 0x2000007aff3f7230 */ /* 0x000fe20000004100 */
[----:B------:R-:W-:Y:S01]  /*58c0*/  FMUL.FTZ R117, R5, R56 ;  /* 0x0000003805757220 */ /* 0x000fe20000410000 */
[----:B------:R-:W-:Y:S01]  /*58d0*/  HADD2.F32 R128, -RZ, R128.H0_H0 ;  /* 0x20000080ff807230 */ /* 0x000fe20000004100 */
[----:B------:R-:W-:Y:S02]  /*58e0*/  MUFU.SIN R49, R132 ;  /* 0x0000008400317308 */ /* 0x000fe40000000400 */
[----:B------:R-:W-:-:S02]  /*58f0*/  FMUL.RZ R133, R117, 0.15915493667125701904 ;  /* 0x3e22f98375857820 */ /* 0x000fc4000040c000 */
[C---:B------:R-:W-:Y:S02]  /*5900*/  FMUL.FTZ R117, R86.reuse, R119 ;  /* 0x0000007756757220 */ /* 0x040fe40000410000 */
[----:B------:R-:W-:Y:S01]  /*5910*/  FMUL.FTZ R63, R86, R63 ;  /* 0x0000003f563f7220 */ /* 0x000fe20000410000 */
[----:B------:R-:W-:Y:S01]  /*5920*/  IADD3 R134, R12, 0x8, RZ ;  /* 0x000000080c867810 */ /* 0x000fe20007ffe0ff */
[----:B---3--:R2:W-:Y:S01]  /*5930*/  MUFU.COS R6, R132 ;  /* 0x0000008400067308 */ /* 0x0085e20000000000 */
[----:B------:R-:W-:Y:S02]  /*5940*/  FMUL.FTZ R128, R87, R128 ;  /* 0x0000008057807220 */ /* 0x000fe40000410000 */
[----:B-1----:R-:W-:Y:S01]  /*5950*/  FMUL.FTZ R67, R146, R67 ;  /* 0x0000004392437220 */ /* 0x002fe20000410000 */
[----:B------:R-:W-:Y:S01]  /*5960*/  FSEL R122, R152, RZ, !P5 ;  /* 0x000000ff987a7208 */ /* 0x000fe20006800000 */
[----:B0-----:R-:W-:Y:S01]  /*5970*/  FMUL.FTZ R125, R144, R125 ;  /* 0x0000007d907d7220 */ /* 0x001fe20000410000 */
[----:B------:R-:W-:Y:S01]  /*5980*/  FSEL R117, R117, RZ, !P5 ;  /* 0x000000ff75757208 */ /* 0x000fe20006800000 */
[----:B--2---:R-:W-:Y:S01]  /*5990*/  HADD2.F32 R132, -RZ, R127.H0_H0 ;  /* 0x2000007fff847230 */ /* 0x004fe20000004100 */
[----:B------:R-:W-:-:S02]  /*59a0*/  FSEL R119, R63, RZ, !P5 ;  /* 0x000000ff3f777208 */ /* 0x000fc40006800000 */
[----:B------:R-:W-:Y:S01]  /*59b0*/  FSEL R124, R124, 1, !P5 ;  /* 0x3f8000007c7c7808 */ /* 0x000fe20006800000 */
[----:B------:R-:W-:Y:S01]  /*59c0*/  FMUL.FTZ R144, R144, R65 ;  /* 0x0000004190907220 */ /* 0x000fe20000410000 */
[----:B------:R-:W-:Y:S01]  /*59d0*/  ISETP.GE.U32.AND P5, PT, R134, R35, PT ;  /* 0x000000238600720c */ /* 0x000fe20003fa6070 */
[----:B------:R-:W-:Y:S01]  /*59e0*/  FMUL.FTZ R132, R87, R132 ;  /* 0x0000008457847220 */ /* 0x000fe20000410000 */
[----:B------:R-:W-:Y:S01]  /*59f0*/  FSEL R134, R128, RZ, !P6 ;  /* 0x000000ff80867208 */ /* 0x000fe20007000000 */
[----:B------:R-:W-:Y:S01]  /*5a00*/  HADD2.F32 R65, -RZ, R130.H0_H0 ;  /* 0x20000082ff417230 */ /* 0x000fe20000004100 */
[----:B------:R-:W-:Y:S01]  /*5a10*/  FSEL R128, R67, 1, !P6 ;  /* 0x3f80000043807808 */ /* 0x000fe20007000000 */
[----:B------:R-:W-:Y:S01]  /*5a20*/  LDS.U16 R127, [R136+0x16] ;  /* 0x00001600887f7984 */ /* 0x000fe20000000400 */
[----:B------:R-:W-:Y:S02]  /*5a30*/  FMUL.FTZ R129, R15, R52 ;  /* 0x000000340f817220 */ /* 0x000fe40000410000 */
[----:B------:R-:W-:Y:S01]  /*5a40*/  FMUL.FTZ R61, R146, R61 ;  /* 0x0000003d923d7220 */ /* 0x000fe20000410000 */
[----:B------:R-:W0:Y:S01]  /*5a50*/  LDS.U16 R67, [R136+0x14] ;  /* 0x0000140088437984 */ /* 0x000e220000000400 */
[----:B------:R-:W-:Y:S01]  /*5a60*/  FSEL R135, R132, RZ, !P6 ;  /* 0x000000ff84877208 */ /* 0x000fe20007000000 */
[----:B------:R-:W-:Y:S01]  /*5a70*/  HADD2.F32 R131, -RZ, R131.H0_H0 ;  /* 0x20000083ff837230 */ /* 0x000fe20000004100 */
[----:B------:R-:W-:Y:S01]  /*5a80*/  FMUL.FTZ R141, R5, R58 ;  /* 0x0000003a058d7220 */ /* 0x000fe20000410000 */
[----:B------:R-:W1:Y:S01]  /*5a90*/  MUFU.EX2 R140, R140 ;  /* 0x0000008c008c7308 */ /* 0x000e620000000800 */
[----:B------:R-:W-:Y:S01]  /*5aa0*/  FMUL.FTZ R132, R88, R65 ;  /* 0x0000004158847220 */ /* 0x000fe20000410000 */
[----:B------:R-:W-:Y:S01]  /*5ab0*/  IADD3 R146, R12, 0x9, RZ ;  /* 0x000000090c927810 */ /* 0x000fe20007ffe0ff */
[----:B------:R-:W-:Y:S01]  /*5ac0*/  FMUL.FTZ R53, R142, R53 ;  /* 0x000000358e357220 */ /* 0x000fe20000410000 */
[----:B------:R-:W2:Y:S01]  /*5ad0*/  LDS.U16 R65, [R136+0x18] ;  /* 0x0000180088417984 */ /* 0x000ea20000000400 */
[----:B------:R-:W-:-:S03]  /*5ae0*/  FSEL R130, R125, 1, !P0 ;  /* 0x3f8000007d827808 */ /* 0x000fc60004000000 */
[----:B------:R3:W-:Y:S01]  /*5af0*/  MUFU.EX2 R47, R129 ;  /* 0x00000081002f7308 */ /* 0x0007e20000000800 */
[----:B------:R-:W-:Y:S01]  /*5b00*/  FMUL.RZ R160, R141, 0.15915493667125701904 ;  /* 0x3e22f9838da07820 */ /* 0x000fe2000040c000 */
[----:B------:R-:W-:Y:S01]  /*5b10*/  FSEL R141, R53, RZ, !P1 ;  /* 0x000000ff358d7208 */ /* 0x000fe20004800000 */
[----:B------:R-:W-:Y:S01]  /*5b20*/  FMUL.FTZ R125, R142, R59 ;  /* 0x0000003b8e7d7220 */ /* 0x000fe20000410000 */
[----:B------:R-:W0:Y:S04]  /*5b30*/  LDS.U16 R53, [R136+0x1c] ;  /* 0x00001c0088357984 */ /* 0x000e280000000400 */
[----:B------:R-:W-:Y:S01]  /*5b40*/  MUFU.SIN R63, R133 ;  /* 0x00000085003f7308 */ /* 0x000fe20000000400 */
[----:B---3--:R-:W-:Y:S01]  /*5b50*/  FSEL R129, R61, RZ, !P6 ;  /* 0x000000ff3d817208 */ /* 0x008fe20007000000 */
[----:B------:R-:W3:Y:S01]  /*5b60*/  LDS.U16 R59, [R136+0x1e] ;  /* 0x00001e00883b7984 */ /* 0x000ee20000000400 */
[----:B------:R-:W-:-:S02]  /*5b70*/  ISETP.GE.U32.AND P6, PT, R146, R35, PT ;  /* 0x000000239200720c */ /* 0x000fc40003fc6070 */
[----:B------:R-:W-:-:S03]  /*5b80*/  IADD3 R146, R12, 0xa, RZ ;  /* 0x0000000a0c927810 */ /* 0x000fc60007ffe0ff */
[----:B------:R1:W-:Y:S01]  /*5b90*/  MUFU.COS R61, R133 ;  /* 0x00000085003d7308 */ /* 0x0003e20000000000 */
[----:B------:R-:W-:Y:S01]  /*5ba0*/  FSEL R132, R132, RZ, !P0 ;  /* 0x000000ff84847208 */ /* 0x000fe20004000000 */
[----:B-1----:R-:W-:Y:S01]  /*5bb0*/  FMUL.FTZ R133, R88, R131 ;  /* 0x0000008358857220 */ /* 0x002fe20000410000 */
[----:B------:R-:W-:-:S04]  /*5bc0*/  FSEL R131, R144, RZ, !P0 ;  /* 0x000000ff90837208 */ /* 0x000fc80004000000 */
[----:B------:R-:W-:Y:S02]  /*5bd0*/  FSEL R133, R133, RZ, !P0 ;  /* 0x000000ff85857208 */ /* 0x000fe40004000000 */
[----:B------:R-:W-:Y:S01]  /*5be0*/  ISETP.GE.U32.AND P0, PT, R146, R35, PT ;  /* 0x000000239200720c */ /* 0x000fe20003f06070 */
[----:B------:R-:W-:Y:S01]  /*5bf0*/  HADD2.F32 R146, -RZ, R139.H0_H0 ;  /* 0x2000008bff927230 */ /* 0x000fe20000004100 */
[C---:B------:R-:W-:Y:S02]  /*5c00*/  FMUL.FTZ R145, R140.reuse, R57 ;  /* 0x000000398c917220 */ /* 0x040fe40000410000 */
[----:B------:R-:W-:Y:S02]  /*5c10*/  LDS.U16 R57, [R136+0x22] ;  /* 0x0000220088397984 */ /* 0x000fe40000000400 */
[----:B------:R-:W-:Y:S02]  /*5c20*/  FMUL.FTZ R143, R89, R146 ;  /* 0x00000092598f7220 */ /* 0x000fe40000410000 */
[----:B------:R-:W-:-:S02]  /*5c30*/  FMUL.FTZ R146, R140, R51 ;  /* 0x000000338c927220 */ /* 0x000fc40000410000 */
[----:B------:R-:W1:Y:S01]  /*5c40*/  LDS.U16 R51, [R136+0x20] ;  /* 0x0000200088337984 */ /* 0x000e620000000400 */
[C---:B------:R-:W-:Y:S01]  /*5c50*/  FMUL.FTZ R138, R15.reuse, R48 ;  /* 0x000000300f8a7220 */ /* 0x040fe20000410000 */
[----:B------:R-:W-:Y:S01]  /*5c60*/  HADD2.F32 R144, -RZ, R137.H0_H0 ;  /* 0x20000089ff907230 */ /* 0x000fe20000004100 */
[----:B------:R-:W-:-:S04]  /*5c70*/  FMUL.FTZ R148, R15, R50 ;  /* 0x000000320f947220 */ /* 0x000fc80000410000 */
[----:B------:R-:W2:Y:S01]  /*5c80*/  MUFU.EX2 R138, R138 ;  /* 0x0000008a008a7308 */ /* 0x000ea20000000800 */
[----:B------:R-:W-:Y:S01]  /*5c90*/  FMUL.FTZ R142, R89, R144 ;  /* 0x00000090598e7220 */ /* 0x000fe20000410000 */
[----:B------:R-:W-:Y:S01]  /*5ca0*/  IADD3 R150, R12, 0xb, RZ ;  /* 0x0000000b0c967810 */ /* 0x000fe20007ffe0ff */
[----:B0-----:R-:W-:Y:S02]  /*5cb0*/  HADD2.F32 R67, -RZ, R67.H0_H0 ;  /* 0x20000043ff437230 */ /* 0x001fe40000004100 */
[----:B------:R-:W-:-:S03]  /*5cc0*/  HADD2.F32 R127, -RZ, R127.H0_H0 ;  /* 0x2000007fff7f7230 */ /* 0x000fc60000004100 */
[----:B------:R-:W0:Y:S01]  /*5cd0*/  MUFU.EX2 R148, R148 ;  /* 0x0000009400947308 */ /* 0x000e220000000800 */
[----:B------:R-:W-:Y:S02]  /*5ce0*/  FSEL R142, R142, RZ, !P1 ;  /* 0x000000ff8e8e7208 */ /* 0x000fe40004800000 */
[----:B------:R-:W-:Y:S02]  /*5cf0*/  FSEL R143, R143, RZ, !P1 ;  /* 0x000000ff8f8f7208 */ /* 0x000fe40004800000 */
[----:B------:R-:W-:Y:S01]  /*5d00*/  FSEL R144, R125, 1, !P1 ;  /* 0x3f8000007d907808 */ /* 0x000fe20004800000 */
[----:B------:R-:W-:Y:S01]  /*5d10*/  FMUL.FTZ R125, R5, R60 ;  /* 0x0000003c057d7220 */ /* 0x000fe20000410000 */
[----:B------:R-:W-:Y:S01]  /*5d20*/  ISETP.GE.U32.AND P1, PT, R150, R35, PT ;  /* 0x000000239600720c */ /* 0x000fe20003f26070 */
[C---:B------:R-:W-:Y:S01]  /*5d30*/  FMUL.FTZ R67, R90.reuse, R67 ;  /* 0x000000435a437220 */ /* 0x040fe20000410000 */
[----:B--2---:R-:W-:Y:S01]  /*5d40*/  HADD2.F32 R140, -RZ, R65.H0_H0 ;  /* 0x20000041ff8c7230 */ /* 0x004fe20000004100 */
[----:B------:R-:W-:Y:S01]  /*5d50*/  FMUL.FTZ R127, R90, R127 ;  /* 0x0000007f5a7f7220 */ /* 0x000fe20000410000 */
[----:B------:R-:W-:Y:S01]  /*5d60*/  HADD2.F32 R150, -RZ, R147.H0_H0 ;  /* 0x20000093ff967230 */ /* 0x000fe20000004100 */
[----:B------:R-:W-:Y:S01]  /*5d70*/  IADD3 R152, R12, 0xc, RZ ;  /* 0x0000000c0c987810 */ /* 0x000fe20007ffe0ff */
[----:B------:R-:W-:Y:S01]  /*5d80*/  FMUL.RZ R168, R125, 0.15915493667125701904 ;  /* 0x3e22f9837da87820 */ /* 0x000fe2000040c000 */
[----:B------:R-:W-:Y:S01]  /*5d90*/  FSEL R146, R146, RZ, !P2 ;  /* 0x000000ff92927208 */ /* 0x000fe20005000000 */
[----:B------:R-:W-:Y:S01]  /*5da0*/  FMUL.FTZ R137, R15, R58 ;  /* 0x0000003a0f897220 */ /* 0x000fe20000410000 */
[----:B------:R-:W-:Y:S01]  /*5db0*/  FSEL R125, R67, RZ, !P2 ;  /* 0x000000ff437d7208 */ /* 0x000fe20005000000 */
[C---:B------:R-:W-:Y:S01]  /*5dc0*/  FMUL.FTZ R37, R138.reuse, R37 ;  /* 0x000000258a257220 */ /* 0x040fe20000410000 */
[----:B------:R-:W-:Y:S01]  /*5dd0*/  FSEL R127, R127, RZ, !P2 ;  /* 0x000000ff7f7f7208 */ /* 0x000fe20005000000 */
[----:B------:R-:W-:Y:S01]  /*5de0*/  FMUL.FTZ R139, R91, R140 ;  /* 0x0000008c5b8b7220 */ /* 0x000fe20000410000 */
[----:B------:R-:W-:Y:S01]  /*5df0*/  FSEL R145, R145, 1, !P2 ;  /* 0x3f80000091917808 */ /* 0x000fe20005000000 */
[----:B------:R-:W-:Y:S01]  /*5e00*/  FMUL.FTZ R150, R91, R150 ;  /* 0x000000965b967220 */ /* 0x000fe20000410000 */
[----:B------:R-:W-:Y:S01]  /*5e10*/  HADD2.F32 R53, -RZ, R53.H0_H0 ;  /* 0x20000035ff357230 */ /* 0x000fe20000004100 */
[----:B------:R-:W-:Y:S01]  /*5e20*/  FMUL.FTZ R43, R138, R43 ;  /* 0x0000002b8a2b7220 */ /* 0x000fe20000410000 */
[----:B---3--:R-:W-:Y:S01]  /*5e30*/  HADD2.F32 R59, -RZ, R59.H0_H0 ;  /* 0x2000003bff3b7230 */ /* 0x008fe20000004100 */
[----:B------:R-:W-:Y:S01]  /*5e40*/  ISETP.GE.U32.AND P2, PT, R152, R35, PT ;  /* 0x000000239800720c */ /* 0x000fe20003f46070 */
[----:B------:R-:W-:Y:S01]  /*5e50*/  FMUL.FTZ R7, R15, R54 ;  /* 0x000000360f077220 */ /* 0x000fe20000410000 */
[----:B------:R-:W-:Y:S01]  /*5e60*/  IADD3 R152, R12, 0xd, RZ ;  /* 0x0000000d0c987810 */ /* 0x000fe20007ffe0ff */
[----:B------:R2:W-:Y:S01]  /*5e70*/  MUFU.EX2 R161, R137 ;  /* 0x0000008900a17308 */ /* 0x0005e20000000800 */
[----:B------:R-:W-:Y:S01]  /*5e80*/  FSEL R140, R37, RZ, !P3 ;  /* 0x000000ff258c7208 */ /* 0x000fe20005800000 */
[C---:B0-----:R-:W-:Y:S01]  /*5e90*/  FMUL.FTZ R45, R148.reuse, R45 ;  /* 0x0000002d942d7220 */ /* 0x041fe20000410000 */
[----:B------:R-:W-:Y:S01]  /*5ea0*/  FSEL R139, R139, RZ, !P3 ;  /* 0x000000ff8b8b7208 */ /* 0x000fe20005800000 */
[----:B------:R-:W-:Y:S01]  /*5eb0*/  FMUL.FTZ R41, R148, R41 ;  /* 0x0000002994297220 */ /* 0x000fe20000410000 */
[----:B------:R-:W-:Y:S01]  /*5ec0*/  FSEL R138, R150, RZ, !P3 ;  /* 0x000000ff968a7208 */ /* 0x000fe20005800000 */
[----:B------:R-:W-:-:S02]  /*5ed0*/  FMUL.FTZ R53, R92, R53 ;  /* 0x000000355c357220 */ /* 0x000fc40000410000 */
[----:B------:R-:W-:Y:S01]  /*5ee0*/  FMUL.FTZ R59, R92, R59 ;  /* 0x0000003b5c3b7220 */ /* 0x000fe20000410000 */
[----:B--2---:R-:W-:Y:S01]  /*5ef0*/  FSEL R137, R43, 1, !P3 ;  /* 0x3f8000002b897808 */ /* 0x004fe20005800000 */
[----:B------:R-:W-:Y:S01]  /*5f00*/  FMUL.FTZ R156, R15, R56 ;  /* 0x000000380f9c7220 */ /* 0x000fe20000410000 */
[----:B------:R-:W-:Y:S02]  /*5f10*/  ISETP.GE.U32.AND P3, PT, R152, R35, PT ;  /* 0x000000239800720c */ /* 0x000fe40003f66070 */
[----:B------:R-:W-:Y:S01]  /*5f20*/  IADD3 R152, R12, 0xe, RZ ;  /* 0x0000000e0c987810 */ /* 0x000fe20007ffe0ff */
[----:B------:R-:W0:Y:S01]  /*5f30*/  MUFU.EX2 R7, R7 ;  /* 0x0000000700077308 */ /* 0x000e220000000800 */
[----:B------:R-:W-:Y:S02]  /*5f40*/  FSEL R150, R41, RZ, !P4 ;  /* 0x000000ff29967208 */ /* 0x000fe40006000000 */
[----:B------:R-:W-:Y:S02]  /*5f50*/  FSEL R149, R53, RZ, !P4 ;  /* 0x000000ff35957208 */ /* 0x000fe40006000000 */
[----:B------:R-:W-:-:S02]  /*5f60*/  FSEL R148, R59, RZ, !P4 ;  /* 0x000000ff3b947208 */ /* 0x000fc40006000000 */
[----:B------:R-:W-:Y:S02]  /*5f70*/  FSEL R147, R45, 1, !P4 ;  /* 0x3f8000002d937808 */ /* 0x000fe40006000000 */
[----:B------:R-:W-:Y:S01]  /*5f80*/  ISETP.GE.U32.AND P4, PT, R152, R35, PT ;  /* 0x000000239800720c */ /* 0x000fe20003f86070 */
[----:B-1----:R-:W-:Y:S01]  /*5f90*/  HADD2.F32 R152, -RZ, R51.H0_H0 ;  /* 0x20000033ff987230 */ /* 0x002fe20000004100 */
[----:B------:R-:W1:Y:S01]  /*5fa0*/  MUFU.EX2 R156, R156 ;  /* 0x0000009c009c7308 */ /* 0x000e620000000800 */
[----:B------:R-:W-:Y:S01]  /*5fb0*/  HADD2.F32 R154, -RZ, R57.H0_H0 ;  /* 0x20000039ff9a7230 */ /* 0x000fe20000004100 */
[----:B------:R-:W-:Y:S02]  /*5fc0*/  FMUL.FTZ R14, R47, R14 ;  /* 0x0000000e2f0e7220 */ /* 0x000fe40000410000 */
[----:B------:R-:W-:Y:S02]  /*5fd0*/  FMUL.FTZ R41, R5, R62 ;  /* 0x0000003e05297220 */ /* 0x000fe40000410000 */
[----:B------:R-:W-:Y:S01]  /*5fe0*/  FMUL.FTZ R153, R93, R152 ;  /* 0x000000985d997220 */ /* 0x000fe20000410000 */
[----:B------:R-:W-:Y:S01]  /*5ff0*/  IADD3 R12, R12, 0xf, RZ ;  /* 0x0000000f0c0c7810 */ /* 0x000fe20007ffe0ff */
[----:B------:R-:W-:-:S02]  /*6000*/  FMUL.FTZ R39, R47, R39 ;  /* 0x000000272f277220 */ /* 0x000fc40000410000 */
[----:B------:R-:W-:Y:S02]  /*6010*/  FMUL.FTZ R152, R93, R154 ;  /* 0x0000009a5d987220 */ /* 0x000fe40000410000 */
[----:B------:R-:W-:Y:S01]  /*6020*/  FMUL.FTZ R43, R15, R62 ;  /* 0x0000003e0f2b7220 */ /* 0x000fe20000410000 */
[----:B------:R-:W-:Y:S01]  /*6030*/  FSEL R154, R14, RZ, !P5 ;  /* 0x000000ff0e9a7208 */ /* 0x000fe20006800000 */
[----:B------:R-:W-:Y:S01]  /*6040*/  FMUL.RZ R41, R41, 0.15915493667125701904 ;  /* 0x3e22f98329297820 */ /* 0x000fe2000040c000 */
[----:B------:R-:W-:Y:S01]  /*6050*/  FSEL R153, R153, RZ, !P5 ;  /* 0x000000ff99997208 */ /* 0x000fe20006800000 */
[----:B------:R-:W-:Y:S01]  /*6060*/  FMUL.FTZ R14, R121, R122 ;  /* 0x0000007a790e7220 */ /* 0x000fe20000410000 */
[----:B------:R-:W-:Y:S01]  /*6070*/  FSEL R152, R152, RZ, !P5 ;  /* 0x000000ff98987208 */ /* 0x000fe20006800000 */
[----:B------:R-:W-:Y:S01]  /*6080*/  FMUL.FTZ R37, R15, R60 ;  /* 0x0000003c0f257220 */ /* 0x000fe20000410000 */
[----:B------:R-:W-:Y:S01]  /*6090*/  FSEL R151, R39, 1, !P5 ;  /* 0x3f80000027977808 */ /* 0x000fe20006800000 */
[----:B------:R-:W-:Y:S01]  /*60a0*/  MUFU.EX2 R43, R43 ;  /* 0x0000002b002b7308 */ /* 0x000fe20000000800 */
[----:B------:R-:W-:Y:S01]  /*60b0*/  ISETP.GE.U32.AND P5, PT, R12, R35, PT ;  /* 0x000000230c00720c */ /* 0x000fe20003fa6070 */
[----:B0-----:R-:W-:-:S02]  /*60c0*/  FMUL.FTZ R6, R7, R6 ;  /* 0x0000000607067220 */ /* 0x001fc40000410000 */
[----:B------:R-:W-:Y:S02]  /*60d0*/  FMUL.FTZ R49, R7, R49 ;  /* 0x0000003107317220 */ /* 0x000fe40000410000 */
[C---:B------:R-:W-:Y:S02]  /*60e0*/  FMUL.FTZ R7, R123.reuse, R122 ;  /* 0x0000007a7b077220 */ /* 0x040fe40000410000 */
[----:B------:R-:W0:Y:S01]  /*60f0*/  MUFU.SIN R12, R41 ;  /* 0x00000029000c7308 */ /* 0x000e220000000400 */
[-C--:B------:R-:W-:Y:S02]  /*6100*/  FFMA.FTZ R14, R123, R124.reuse, -R14 ;  /* 0x0000007c7b0e7223 */ /* 0x080fe4000001080e */
[C---:B-1----:R-:W-:Y:S02]  /*6110*/  FMUL.FTZ R61, R156.reuse, R61 ;  /* 0x0000003d9c3d7220 */ /* 0x042fe40000410000 */
[----:B------:R-:W-:Y:S02]  /*6120*/  FMUL.FTZ R63, R156, R63 ;  /* 0x0000003f9c3f7220 */ /* 0x000fe40000410000 */
[----:B------:R-:W-:Y:S01]  /*6130*/  FFMA.FTZ R156, R121, R124, R7 ;  /* 0x0000007c799c7223 */ /* 0x000fe20000010007 */
[----:B------:R-:W-:Y:S01]  /*6140*/  MUFU.SIN R162, R168 ;  /* 0x000000a800a27308 */ /* 0x000fe20000000400 */
[----:B------:R-:W-:-:S02]  /*6150*/  FADD.FTZ R14, R117, R14 ;  /* 0x0000000e750e7221 */ /* 0x000fc40000010000 */
[----:B------:R-:W-:-:S05]  /*6160*/  FADD.FTZ R156, R119, R156 ;  /* 0x0000009c779c7221 */ /* 0x000fca0000010000 */
[----:B------:R1:W2:Y:S01]  /*6170*/  MUFU.COS R174, R41 ;  /* 0x0000002900ae7308 */ /* 0x0002a20000000000 */
[----:B------:R-:W-:-:S07]  /*6180*/  FMUL.FTZ R39, R129, R14 ;  /* 0x0000000e81277220 */ /* 0x000fce0000410000 */
[----:B------:R-:W-:Y:S08]  /*6190*/  MUFU.COS R168, R168 ;  /* 0x000000a800a87308 */ /* 0x000ff00000000000 */
[----:B------:R-:W3:Y:S01]  /*61a0*/  MUFU.EX2 R37, R37 ;  /* 0x0000002500257308 */ /* 0x000ee20000000800 */
[-C--:B------:R-:W-:Y:S02]  /*61b0*/  FMUL.FTZ R7, R129, R156.reuse ;  /* 0x0000009c81077220 */ /* 0x080fe40000410000 */
[----:B------:R-:W-:-:S02]  /*61c0*/  FFMA.FTZ R39, R128, R156, R39 ;  /* 0x0000009c80277223 */ /* 0x000fc40000010027 */
[----:B0-----:R-:W-:Y:S02]  /*61d0*/  FMUL.FTZ R169, R43, R12 ;  /* 0x0000000c2ba97220 */ /* 0x001fe40000410000 */
[----:B------:R-:W-:Y:S02]  /*61e0*/  FFMA.FTZ R12, R128, R14, -R7 ;  /* 0x0000000e800c7223 */ /* 0x000fe40000010807 */
[----:B-1----:R-:W-:Y:S02]  /*61f0*/  FADD.FTZ R41, R134, R39 ;  /* 0x0000002786297221 */ /* 0x002fe40000010000 */
[----:B------:R-:W-:Y:S02]  /*6200*/  FMUL.FTZ R14, R115, R122 ;  /* 0x0000007a730e7220 */ /* 0x000fe40000410000 */
[----:B--2---:R-:W-:Y:S02]  /*6210*/  FMUL.FTZ R174, R43, R174 ;  /* 0x000000ae2bae7220 */ /* 0x004fe40000410000 */
[----:B------:R-:W-:-:S02]  /*6220*/  FADD.FTZ R39, R135, R12 ;  /* 0x0000000c87277221 */ /* 0x000fc40000010000 */
[C---:B---3--:R-:W-:Y:S02]  /*6230*/  FMUL.FTZ R168, R37.reuse, R168 ;  /* 0x000000a825a87220 */ /* 0x048fe40000410000 */
[----:B------:R-:W-:Y:S02]  /*6240*/  FMUL.FTZ R167, R37, R162 ;  /* 0x000000a225a77220 */ /* 0x000fe40000410000 */
[----:B------:R-:W-:Y:S02]  /*6250*/  FMUL.FTZ R43, R131, R41 ;  /* 0x00000029832b7220 */ /* 0x000fe40000410000 */
[C---:B------:R-:W-:Y:S02]  /*6260*/  FMUL.FTZ R12, R113.reuse, R122 ;  /* 0x0000007a710c7220 */ /* 0x040fe40000410000 */
[----:B------:R-:W-:Y:S02]  /*6270*/  FFMA.FTZ R37, R113, R124, R14 ;  /* 0x0000007c71257223 */ /* 0x000fe4000001000e */
[----:B------:R-:W-:-:S02]  /*6280*/  FFMA.FTZ R43, R130, R39, -R43 ;  /* 0x00000027822b7223 */ /* 0x000fc4000001082b */
[----:B------:R-:W-:Y:S02]  /*6290*/  FMUL.FTZ R45, R131, R39 ;  /* 0x00000027832d7220 */ /* 0x000fe40000410000 */
[----:B------:R-:W-:Y:S02]  /*62a0*/  FFMA.FTZ R14, R115, R124, -R12 ;  /* 0x0000007c730e7223 */ /* 0x000fe4000001080c */
[C---:B------:R-:W-:Y:S02]  /*62b0*/  FMUL.FTZ R39, R129.reuse, R37 ;  /* 0x0000002581277220 */ /* 0x040fe40000410000 */
[----:B------:R-:W-:Y:S02]  /*62c0*/  FFMA.FTZ R156, R130, R41, R45 ;  /* 0x00000029829c7223 */ /* 0x000fe4000001002d */
[-C--:B------:R-:W-:Y:S02]  /*62d0*/  FFMA.FTZ R39, R128, R14.reuse, -R39 ;  /* 0x0000000e80277223 */ /* 0x080fe40000010827 */
[----:B------:R-:W-:Y:S01]  /*62e0*/  FMUL.FTZ R14, R129, R14 ;  /* 0x0000000e810e7220 */ /* 0x000fe20000410000 */
[----:B------:R-:W-:Y:S01]  /*62f0*/  MUFU.SIN R158, R160 ;  /* 0x000000a0009e7308 */ /* 0x000fe20000000400 */
[----:B------:R-:W-:-:S02]  /*6300*/  FADD.FTZ R156, R133, R156 ;  /* 0x0000009c859c7221 */ /* 0x000fc40000010000 */
[----:B------:R-:W-:Y:S02]  /*6310*/  FMUL.FTZ R7, R15, R64 ;  /* 0x000000400f077220 */ /* 0x000fe40000410000 */
[----:B------:R-:W-:Y:S02]  /*6320*/  FADD.FTZ R43, R132, R43 ;  /* 0x0000002b842b7221 */ /* 0x000fe40000010000 */
[----:B------:R-:W-:Y:S01]  /*6330*/  FFMA.FTZ R37, R128, R37, R14 ;  /* 0x0000002580257223 */ /* 0x000fe2000001000e */
[----:B------:R-:W0:Y:S01]  /*6340*/  MUFU.COS R160, R160 ;  /* 0x000000a000a07308 */ /* 0x000e220000000000 */
[C---:B------:R-:W-:Y:S02]  /*6350*/  FMUL.FTZ R14, R141.reuse, R156 ;  /* 0x0000009c8d0e7220 */ /* 0x040fe40000410000 */
[-C--:B------:R-:W-:Y:S02]  /*6360*/  FMUL.FTZ R41, R141, R43.reuse ;  /* 0x0000002b8d297220 */ /* 0x080fe40000410000 */
[----:B------:R-:W-:-:S03]  /*6370*/  FFMA.FTZ R43, R144, R43, -R14 ;  /* 0x0000002b902b7223 */ /* 0x000fc6000001080e */
[----:B------:R1:W-:Y:S01]  /*6380*/  MUFU.EX2 R175, R7 ;  /* 0x0000000700af7308 */ /* 0x0003e20000000800 */
[----:B------:R-:W-:Y:S02]  /*6390*/  FFMA.FTZ R156, R144, R156, R41 ;  /* 0x0000009c909c7223 */ /* 0x000fe40000010029 */
[----:B------:R-:W-:Y:S02]  /*63a0*/  FADD.FTZ R43, R142, R43 ;  /* 0x0000002b8e2b7221 */ /* 0x000fe40000010000 */
[----:B-1----:R-:W-:-:S04]  /*63b0*/  FMUL.FTZ R7, R131, R37 ;  /* 0x0000002583077220 */ /* 0x002fc80000410000 */
[CC--:B------:R-:W-:Y:S02]  /*63c0*/  FFMA.FTZ R41, R130.reuse, R39.reuse, -R7 ;  /* 0x0000002782297223 */ /* 0x0c0fe40000010807 */
[----:B------:R-:W-:Y:S02]  /*63d0*/  FMUL.FTZ R39, R131, R39 ;  /* 0x0000002783277220 */ /* 0x000fe40000410000 */
[C---:B------:R-:W-:Y:S02]  /*63e0*/  FMUL.FTZ R12, R5.reuse, R64 ;  /* 0x00000040050c7220 */ /* 0x040fe40000410000 */
[----:B------:R-:W-:Y:S02]  /*63f0*/  FMUL.FTZ R5, R5, R66 ;  /* 0x0000004205057220 */ /* 0x000fe40000410000 */
[----:B------:R-:W-:Y:S02]  /*6400*/  FFMA.FTZ R39, R130, R37, R39 ;  /* 0x0000002582277223 */ /* 0x000fe40000010027 */
[----:B------:R-:W-:-:S02]  /*6410*/  FADD.FTZ R156, R143, R156 ;  /* 0x0000009c8f9c7221 */ /* 0x000fc40000010000 */
[----:B------:R-:W-:Y:S02]  /*6420*/  FMUL.FTZ R7, R146, R43 ;  /* 0x0000002b92077220 */ /* 0x000fe40000410000 */
[----:B0-----:R-:W-:Y:S02]  /*6430*/  FMUL.FTZ R165, R161, R160 ;  /* 0x000000a0a1a57220 */ /* 0x001fe40000410000 */
[----:B------:R-:W-:Y:S02]  /*6440*/  FMUL.RZ R47, R5, 0.15915493667125701904 ;  /* 0x3e22f983052f7820 */ /* 0x000fe4000040c000 */
[----:B------:R-:W-:Y:S02]  /*6450*/  FMUL.FTZ R161, R161, R158 ;  /* 0x0000009ea1a17220 */ /* 0x000fe40000410000 */
[----:B------:R-:W-:Y:S02]  /*6460*/  FMUL.RZ R45, R12, 0.15915493667125701904 ;  /* 0x3e22f9830c2d7820 */ /* 0x000fe4000040c000 */
[----:B------:R-:W-:-:S02]  /*6470*/  FMUL.FTZ R5, R141, R39 ;  /* 0x000000278d057220 */ /* 0x000fc40000410000 */
[-C--:B------:R-:W-:Y:S02]  /*6480*/  FMUL.FTZ R158, R146, R156.reuse ;  /* 0x0000009c929e7220 */ /* 0x080fe40000410000 */
[C---:B------:R-:W-:Y:S01]  /*6490*/  FFMA.FTZ R160, R145.reuse, R156, R7 ;  /* 0x0000009c91a07223 */ /* 0x040fe20000010007 */
[----:B------:R-:W0:Y:S01]  /*64a0*/  MUFU.COS R14, R45 ;  /* 0x0000002d000e7308 */ /* 0x000e220000000000 */
[----:B------:R-:W-:Y:S01]  /*64b0*/  FFMA.FTZ R156, R145, R43, -R158 ;  /* 0x0000002b919c7223 */ /* 0x000fe2000001089e */
[----:B------:R-:W1:Y:S01]  /*64c0*/  LDS.U16 R7, [R136+0x26] ;  /* 0x0000260088077984 */ /* 0x000e620000000400 */
[----:B------:R-:W-:Y:S02]  /*64d0*/  FADD.FTZ R160, R127, R160 ;  /* 0x000000a07fa07221 */ /* 0x000fe40000010000 */
[----:B------:R-:W-:Y:S02]  /*64e0*/  FFMA.FTZ R37, R144, R41, -R5 ;  /* 0x0000002990257223 */ /* 0x000fe40000010805 */
[----:B------:R-:W2:Y:S01]  /*64f0*/  LDS.U16 R5, [R136+0x24] ;  /* 0x0000240088057984 */ /* 0x000ea20000000400 */
[----:B------:R-:W-:-:S02]  /*6500*/  FADD.FTZ R156, R125, R156 ;  /* 0x0000009c7d9c7221 */ /* 0x000fc40000010000 */
[C---:B------:R-:W-:Y:S01]  /*6510*/  FMUL.FTZ R43, R140.reuse, R160 ;  /* 0x000000a08c2b7220 */ /* 0x040fe20000410000 */
[----:B------:R3:W0:Y:S01]  /*6520*/  MUFU.SIN R12, R45 ;  /* 0x0000002d000c7308 */ /* 0x0006220000000400 */
[----:B------:R-:W-:Y:S02]  /*6530*/  FMUL.FTZ R15, R15, R66 ;  /* 0x000000420f0f7220 */ /* 0x000fe40000410000 */
[----:B------:R-:W-:Y:S02]  /*6540*/  FMUL.FTZ R41, R141, R41 ;  /* 0x000000298d297220 */ /* 0x000fe40000410000 */
[-C--:B------:R-:W-:Y:S02]  /*6550*/  FFMA.FTZ R162, R137, R156.reuse, -R43 ;  /* 0x0000009c89a27223 */ /* 0x080fe4000001082b */
[----:B---3--:R-:W-:Y:S01]  /*6560*/  FMUL.FTZ R45, R140, R156 ;  /* 0x0000009c8c2d7220 */ /* 0x008fe20000410000 */
[----:B------:R-:W-:Y:S01]  /*6570*/  MUFU.EX2 R15, R15 ;  /* 0x0000000f000f7308 */ /* 0x000fe20000000800 */
[----:B------:R-:W-:-:S02]  /*6580*/  FFMA.FTZ R41, R144, R39, R41 ;  /* 0x0000002790297223 */ /* 0x000fc40000010029 */
[----:B------:R-:W-:Y:S02]  /*6590*/  FFMA.FTZ R45, R137, R160, R45 ;  /* 0x000000a0892d7223 */ /* 0x000fe4000001002d */
[----:B------:R-:W-:-:S03]  /*65a0*/  FADD.FTZ R162, R139, R162 ;  /* 0x000000a28ba27221 */ /* 0x000fc60000010000 */
[----:B------:R-:W3:Y:S01]  /*65b0*/  MUFU.COS R158, R47 ;  /* 0x0000002f009e7308 */ /* 0x000ee20000000000 */
[----:B0-----:R-:W-:Y:S02]  /*65c0*/  FMUL.FTZ R191, R175, R14 ;  /* 0x0000000eafbf7220 */ /* 0x001fe40000410000 */
[C---:B------:R-:W-:Y:S02]  /*65d0*/  FMUL.FTZ R160, R146.reuse, R37 ;  /* 0x0000002592a07220 */ /* 0x040fe40000410000 */
[----:B------:R-:W-:-:S03]  /*65e0*/  FMUL.FTZ R14, R146, R41 ;  /* 0x00000029920e7220 */ /* 0x000fc60000410000 */
[----:B------:R-:W0:Y:S01]  /*65f0*/  MUFU.SIN R156, R47 ;  /* 0x0000002f009c7308 */ /* 0x000e220000000400 */
[----:B------:R-:W-:Y:S02]  /*6600*/  FADD.FTZ R45, R138, R45 ;  /* 0x0000002d8a2d7221 */ /* 0x000fe40000010000 */
[C---:B------:R-:W-:Y:S02]  /*6610*/  FMUL.FTZ R164, R150.reuse, R162 ;  /* 0x000000a296a47220 */ /* 0x040fe40000410000 */
[C---:B------:R-:W-:Y:S02]  /*6620*/  FFMA.FTZ R160, R145.reuse, R41, R160 ;  /* 0x0000002991a07223 */ /* 0x040fe400000100a0 */
[----:B------:R-:W-:Y:S02]  /*6630*/  FFMA.FTZ R37, R145, R37, -R14 ;  /* 0x0000002591257223 */ /* 0x000fe4000001080e */
[-C--:B------:R-:W-:Y:S01]  /*6640*/  FFMA.FTZ R41, R147, R45.reuse, R164 ;  /* 0x0000002d93297223 */ /* 0x080fe200000100a4 */
[----:B------:R-:W4:Y:S01]  /*6650*/  LDS.U16 R14, [R136+0x2a] ;  /* 0x00002a00880e7984 */ /* 0x000f220000000400 */
[----:B------:R-:W-:-:S02]  /*6660*/  FMUL.FTZ R45, R150, R45 ;  /* 0x0000002d962d7220 */ /* 0x000fc40000410000 */
[----:B------:R-:W-:Y:S02]  /*6670*/  FMUL.FTZ R175, R175, R12 ;  /* 0x0000000cafaf7220 */ /* 0x000fe40000410000 */
[----:B------:R-:W-:Y:S02]  /*6680*/  FMUL.FTZ R12, R140, R37 ;  /* 0x000000258c0c7220 */ /* 0x000fe40000410000 */
[----:B------:R-:W-:Y:S02]  /*6690*/  FFMA.FTZ R162, R147, R162, -R45 ;  /* 0x000000a293a27223 */ /* 0x000fe4000001082d */
[----:B------:R-:W-:Y:S02]  /*66a0*/  FADD.FTZ R41, R148, R41 ;  /* 0x0000002994297221 */ /* 0x000fe40000010000 */
[C---:B---3--:R-:W-:Y:S02]  /*66b0*/  FMUL.FTZ R203, R15.reuse, R158 ;  /* 0x0000009e0fcb7220 */ /* 0x048fe40000410000 */
[----:B0-----:R-:W-:-:S02]  /*66c0*/  FMUL.FTZ R193, R15, R156 ;  /* 0x0000009c0fc17220 */ /* 0x001fc40000410000 */
[-C--:B------:R-:W-:Y:S02]  /*66d0*/  FFMA.FTZ R39, R137, R160.reuse, R12 ;  /* 0x000000a089277223 */ /* 0x080fe4000001000c */
[----:B------:R-:W-:Y:S01]  /*66e0*/  FADD.FTZ R162, R149, R162 ;  /* 0x000000a295a27221 */ /* 0x000fe20000010000 */
[----:B------:R-:W0:Y:S01]  /*66f0*/  LDS.U16 R12, [R136+0x28] ;  /* 0x00002800880c7984 */ /* 0x000e220000000400 */
[----:B------:R-:W-:Y:S02]  /*6700*/  FMUL.FTZ R15, R154, R41 ;  /* 0x000000299a0f7220 */ /* 0x000fe40000410000 */
[----:B------:R-:W-:Y:S02]  /*6710*/  FMUL.FTZ R160, R140, R160 ;  /* 0x000000a08ca07220 */ /* 0x000fe40000410000 */
[-C--:B------:R-:W-:Y:S02]  /*6720*/  FMUL.FTZ R156, R154, R162.reuse ;  /* 0x000000a29a9c7220 */ /* 0x080fe40000410000 */
[----:B------:R-:W-:-:S02]  /*6730*/  FFMA.FTZ R162, R151, R162, -R15 ;  /* 0x000000a297a27223 */ /* 0x000fc4000001080f */
[----:B------:R-:W-:Y:S02]  /*6740*/  FFMA.FTZ R160, R137, R37, -R160 ;  /* 0x0000002589a07223 */ /* 0x000fe400000108a0 */
[----:B------:R-:W-:-:S04]  /*6750*/  FMUL.FTZ R15, R150, R39 ;  /* 0x00000027960f7220 */ /* 0x000fc80000410000 */
[----:B------:R-:W-:Y:S01]  /*6760*/  FFMA.FTZ R37, R147, R160, -R15 ;  /* 0x000000a093257223 */ /* 0x000fe2000001080f */
[----:B-1----:R-:W-:Y:S02]  /*6770*/  HADD2.F32 R15, -RZ, R7.H0_H0 ;  /* 0x20000007ff0f7230 */ /* 0x002fe40000004100 */
[----:B--2---:R-:W-:Y:S02]  /*6780*/  HADD2.F32 R7, -RZ, R5.H0_H0 ;  /* 0x20000005ff077230 */ /* 0x004fe40000004100 */
[----:B------:R-:W1:Y:S01]  /*6790*/  LDS.U16 R5, [R136+0x2c] ;  /* 0x00002c0088057984 */ /* 0x000e620000000400 */
[----:B------:R-:W-:Y:S01]  /*67a0*/  FFMA.FTZ R41, R151, R41, R156 ;  /* 0x0000002997297223 */ /* 0x000fe2000001009c */
[----:B------:R-:W-:Y:S01]  /*67b0*/  FSEL R158, R6, 1, !P6 ;  /* 0x3f800000069e7808 */ /* 0x000fe20007000000 */
[----:B------:R-:W-:Y:S01]  /*67c0*/  FADD.FTZ R162, R153, R162 ;  /* 0x000000a299a27221 */ /* 0x000fe20000010000 */
[----:B------:R-:W-:Y:S01]  /*67d0*/  FSEL R155, R49, RZ, !P6 ;  /* 0x000000ff319b7208 */ /* 0x000fe20007000000 */
[----:B------:R-:W2:Y:S01]  /*67e0*/  LDS.U16 R6, [R136+0x2e] ;  /* 0x00002e0088067984 */ /* 0x000ea20000000400 */
[----:B------:R-:W-:-:S02]  /*67f0*/  FMUL.FTZ R15, R94, R15 ;  /* 0x0000000f5e0f7220 */ /* 0x000fc40000410000 */
[----:B------:R-:W-:Y:S02]  /*6800*/  FADD.FTZ R41, R152, R41 ;  /* 0x0000002998297221 */ /* 0x000fe40000010000 */
[-C--:B------:R-:W-:Y:S02]  /*6810*/  FMUL.FTZ R45, R155, R162.reuse ;  /* 0x000000a29b2d7220 */ /* 0x080fe40000410000 */
[----:B------:R-:W-:Y:S01]  /*6820*/  FMUL.FTZ R7, R94, R7 ;  /* 0x000000075e077220 */ /* 0x000fe20000410000 */
[----:B------:R-:W-:Y:S01]  /*6830*/  FSEL R157, R15, RZ, !P6 ;  /* 0x000000ff0f9d7208 */ /* 0x000fe20007000000 */
[-C--:B------:R-:W-:Y:S02]  /*6840*/  FMUL.FTZ R43, R155, R41.reuse ;  /* 0x000000299b2b7220 */ /* 0x080fe40000410000 */
[C---:B------:R-:W-:Y:S01]  /*6850*/  FFMA.FTZ R164, R158.reuse, R41, R45 ;  /* 0x000000299ea47223 */ /* 0x040fe2000001002d */
[----:B------:R-:W-:Y:S01]  /*6860*/  FSEL R156, R7, RZ, !P6 ;  /* 0x000000ff079c7208 */ /* 0x000fe20007000000 */
[----:B------:R-:W-:Y:S01]  /*6870*/  FFMA.FTZ R43, R158, R162, -R43 ;  /* 0x000000a29e2b7223 */ /* 0x000fe2000001082b */
[----:B------:R-:W-:Y:S01]  /*6880*/  FSEL R159, R63, RZ, !P0 ;  /* 0x000000ff3f9f7208 */ /* 0x000fe20004000000 */
[----:B------:R-:W-:-:S02]  /*6890*/  FMUL.FTZ R160, R150, R160 ;  /* 0x000000a096a07220 */ /* 0x000fc40000410000 */
[----:B------:R-:W-:Y:S02]  /*68a0*/  FADD.FTZ R7, R157, R164 ;  /* 0x000000a49d077221 */ /* 0x000fe40000010000 */
[----:B------:R-:W-:Y:S02]  /*68b0*/  FADD.FTZ R43, R156, R43 ;  /* 0x0000002b9c2b7221 */ /* 0x000fe40000010000 */
[----:B------:R-:W-:Y:S01]  /*68c0*/  FFMA.FTZ R39, R147, R39, R160 ;  /* 0x0000002793277223 */ /* 0x000fe200000100a0 */
[----:B------:R-:W-:Y:S01]  /*68d0*/  FSEL R160, R61, 1, !P0 ;  /* 0x3f8000003da07808 */ /* 0x000fe20004000000 */
[C---:B------:R-:W-:Y:S02]  /*68e0*/  FMUL.FTZ R15, R159.reuse, R7 ;  /* 0x000000079f0f7220 */ /* 0x040fe40000410000 */
[-C--:B------:R-:W-:Y:S01]  /*68f0*/  FMUL.FTZ R41, R159, R43.reuse ;  /* 0x0000002b9f297220 */ /* 0x080fe20000410000 */
[----:B----4-:R-:W-:Y:S01]  /*6900*/  HADD2.F32 R14, -RZ, R14.H0_H0 ;  /* 0x2000000eff0e7230 */ /* 0x010fe20000004100 */
[C---:B------:R-:W-:Y:S01]  /*6910*/  FFMA.FTZ R166, R160.reuse, R43, -R15 ;  /* 0x0000002ba0a67223 */ /* 0x040fe2000001080f */
[----:B0-----:R-:W-:Y:S01]  /*6920*/  HADD2.F32 R12, -RZ, R12.H0_H0 ;  /* 0x2000000cff0c7230 */ /* 0x001fe20000004100 */
[----:B------:R-:W-:Y:S01]  /*6930*/  FFMA.FTZ R43, R160, R7, R41 ;  /* 0x00000007a02b7223 */ /* 0x000fe20000010029 */
[----:B------:R-:W0:Y:S01]  /*6940*/  LDS.U16 R15, [R136+0x32] ;  /* 0x00003200880f7984 */ /* 0x000e220000000400 */
[----:B------:R-:W-:-:S03]  /*6950*/  FMUL.FTZ R164, R154, R37 ;  /* 0x000000259aa47220 */ /* 0x000fc60000410000 */
[----:B------:R-:W3:Y:S01]  /*6960*/  LDS.U16 R7, [R136+0x30] ;  /* 0x0000300088077984 */ /* 0x000ee20000000400 */
[C---:B------:R-:W-:Y:S02]  /*6970*/  FMUL.FTZ R14, R95.reuse, R14 ;  /* 0x0000000e5f0e7220 */ /* 0x040fe40000410000 */
[-C--:B------:R-:W-:Y:S02]  /*6980*/  FMUL.FTZ R162, R154, R39.reuse ;  /* 0x000000279aa27220 */ /* 0x080fe40000410000 */
[----:B------:R-:W-:Y:S02]  /*6990*/  FMUL.FTZ R163, R95, R12 ;  /* 0x0000000c5fa37220 */ /* 0x000fe40000410000 */
[C---:B------:R-:W-:Y:S01]  /*69a0*/  FFMA.FTZ R39, R151.reuse, R39, R164 ;  /* 0x0000002797277223 */ /* 0x040fe200000100a4 */
[----:B------:R-:W-:Y:S01]  /*69b0*/  FSEL R164, R14, RZ, !P0 ;  /* 0x000000ff0ea47208 */ /* 0x000fe20004000000 */
[----:B------:R-:W-:Y:S01]  /*69c0*/  FFMA.FTZ R162, R151, R37, -R162 ;  /* 0x0000002597a27223 */ /* 0x000fe200000108a2 */
[----:B------:R-:W-:Y:S01]  /*69d0*/  FSEL R163, R163, RZ, !P0 ;  /* 0x000000ffa3a37208 */ /* 0x000fe20004000000 */
[----:B------:R-:W-:Y:S01]  /*69e0*/  FMUL.FTZ R37, R155, R39 ;  /* 0x000000279b257220 */ /* 0x000fe20000410000 */
[----:B------:R-:W-:Y:S01]  /*69f0*/  FSEL R161, R161, RZ, !P1 ;  /* 0x000000ffa1a17208 */ /* 0x000fe20004800000 */
[----:B-1----:R-:W-:Y:S01]  /*6a00*/  HADD2.F32 R5, -RZ, R5.H0_H0 ;  /* 0x20000005ff057230 */ /* 0x002fe20000004100 */
[----:B------:R-:W-:Y:S01]  /*6a10*/  FADD.FTZ R14, R164, R43 ;  /* 0x0000002ba40e7221 */ /* 0x000fe20000010000 */
[----:B------:R-:W-:Y:S01]  /*6a20*/  FSEL R165, R165, 1, !P1 ;  /* 0x3f800000a5a57808 */ /* 0x000fe20004800000 */
[-C--:B------:R-:W-:Y:S01]  /*6a30*/  FFMA.FTZ R41, R158, R162.reuse, -R37 ;  /* 0x000000a29e297223 */ /* 0x080fe20000010825 */
[----:B------:R-:W1:Y:S01]  /*6a40*/  LDS.U16 R12, [R136+0x36] ;  /* 0x00003600880c7984 */ /* 0x000e620000000400 */
[----:B------:R-:W-:-:S02]  /*6a50*/  FMUL.FTZ R162, R155, R162 ;  /* 0x000000a29ba27220 */ /* 0x000fc40000410000 */
[----:B------:R-:W-:Y:S01]  /*6a60*/  FADD.FTZ R166, R163, R166 ;  /* 0x000000a6a3a67221 */ /* 0x000fe20000010000 */
[----:B--2---:R-:W-:Y:S01]  /*6a70*/  HADD2.F32 R37, -RZ, R6.H0_H0 ;  /* 0x20000006ff257230 */ /* 0x004fe20000004100 */
[C---:B------:R-:W-:Y:S01]  /*6a80*/  FMUL.FTZ R43, R161.reuse, R14 ;  /* 0x0000000ea12b7220 */ /* 0x040fe20000410000 */
[----:B------:R-:W2:Y:S01]  /*6a90*/  LDS.U16 R6, [R136+0x34] ;  /* 0x0000340088067984 */ /* 0x000ea20000000400 */
[----:B------:R-:W-:Y:S02]  /*6aa0*/  FMUL.FTZ R5, R96, R5 ;  /* 0x0000000560057220 */ /* 0x000fe40000410000 */
[----:B------:R-:W-:Y:S02]  /*6ab0*/  FFMA.FTZ R39, R158, R39, R162 ;  /* 0x000000279e277223 */ /* 0x000fe400000100a2 */
[-C--:B------:R-:W-:Y:S02]  /*6ac0*/  FMUL.FTZ R45, R161, R166.reuse ;  /* 0x000000a6a12d7220 */ /* 0x080fe40000410000 */
[----:B------:R-:W-:Y:S01]  /*6ad0*/  FFMA.FTZ R43, R165, R166, -R43 ;  /* 0x000000a6a52b7223 */ /* 0x000fe2000001082b */
[----:B------:R-:W-:Y:S01]  /*6ae0*/  FSEL R166, R5, RZ, !P1 ;  /* 0x000000ff05a67208 */ /* 0x000fe20004800000 */
[----:B------:R-:W-:-:S02]  /*6af0*/  FFMA.FTZ R45, R165, R14, R45 ;  /* 0x0000000ea52d7223 */ /* 0x000fc4000001002d */
[C---:B------:R-:W-:Y:S02]  /*6b00*/  FMUL.FTZ R5, R159.reuse, R39 ;  /* 0x000000279f057220 */ /* 0x040fe40000410000 */
[----:B------:R-:W-:Y:S02]  /*6b10*/  FMUL.FTZ R14, R159, R41 ;  /* 0x000000299f0e7220 */ /* 0x000fe40000410000 */
[----:B------:R-:W-:Y:S02]  /*6b20*/  FMUL.FTZ R37, R96, R37 ;  /* 0x0000002560257220 */ /* 0x000fe40000410000 */
[C---:B------:R-:W-:Y:S02]  /*6b30*/  FFMA.FTZ R208, R160.reuse, R41, -R5 ;  /* 0x00000029a0d07223 */ /* 0x040fe40000010805 */
[----:B------:R-:W4:Y:S01]  /*6b40*/  LDS.U16 R5, [R136+0x38] ;  /* 0x0000380088057984 */ /* 0x000f220000000400 */
[----:B------:R-:W-:-:S03]  /*6b50*/  FFMA.FTZ R210, R160, R39, R14 ;  /* 0x00000027a0d27223 */ /* 0x000fc6000001000e */
[----:B------:R-:W4:Y:S01]  /*6b60*/  LDS.U16 R14, [R136+0x3a] ;  /* 0x00003a00880e7984 */ /* 0x000f220000000400 */
[----:B------:R-:W-:Y:S02]  /*6b70*/  FSEL R162, R37, RZ, !P1 ;  /* 0x000000ff25a27208 */ /* 0x000fe40004800000 */
[----:B------:R-:W-:Y:S01]  /*6b80*/  FSEL R167, R167, RZ, !P2 ;  /* 0x000000ffa7a77208 */ /* 0x000fe20005000000 */
[----:B0-----:R-:W-:Y:S02]  /*6b90*/  HADD2.F32 R172, -RZ, R15.H0_H0 ;  /* 0x2000000fffac7230 */ /* 0x001fe40000004100 */
[----:B------:R-:W-:Y:S01]  /*6ba0*/  FADD.FTZ R45, R162, R45 ;  /* 0x0000002da22d7221 */ /* 0x000fe20000010000 */
[----:B------:R-:W-:Y:S01]  /*6bb0*/  FSEL R168, R168, 1, !P2 ;  /* 0x3f800000a8a87808 */ /* 0x000fe20005000000 */
[----:B---3--:R-:W-:Y:S01]  /*6bc0*/  HADD2.F32 R170, -RZ, R7.H0_H0 ;  /* 0x20000007ffaa7230 */ /* 0x008fe20000004100 */
[----:B------:R-:W-:Y:S01]  /*6bd0*/  FADD.FTZ R43, R166, R43 ;  /* 0x0000002ba62b7221 */ /* 0x000fe20000010000 */
[----:B------:R-:W0:Y:S01]  /*6be0*/  LDS.U16 R15, [R136+0x3e] ;  /* 0x00003e00880f7984 */ /* 0x000e220000000400 */
[----:B------:R-:W-:-:S03]  /*6bf0*/  FMUL.FTZ R37, R167, R45 ;  /* 0x0000002da7257220 */ /* 0x000fc60000410000 */
[----:B------:R-:W3:Y:S01]  /*6c00*/  LDS.U16 R7, [R136+0x3c] ;  /* 0x00003c0088077984 */ /* 0x000ee20000000400 */
[----:B------:R-:W-:Y:S02]  /*6c10*/  FMUL.FTZ R172, R97, R172 ;  /* 0x000000ac61ac7220 */ /* 0x000fe40000410000 */
[-C--:B------:R-:W-:Y:S02]  /*6c20*/  FFMA.FTZ R47, R168, R43.reuse, -R37 ;  /* 0x0000002ba82f7223 */ /* 0x080fe40000010825 */
[----:B------:R-:W-:Y:S02]  /*6c30*/  FMUL.FTZ R43, R167, R43 ;  /* 0x0000002ba72b7220 */ /* 0x000fe40000410000 */
[----:B------:R-:W-:Y:S01]  /*6c40*/  FMUL.FTZ R170, R97, R170 ;  /* 0x000000aa61aa7220 */ /* 0x000fe20000410000 */
[----:B------:R-:W-:Y:S01]  /*6c50*/  FSEL R173, R172, RZ, !P2 ;  /* 0x000000ffacad7208 */ /* 0x000fe20005000000 */
[----:B------:R-:W-:Y:S02]  /*6c60*/  FFMA.FTZ R212, R168, R45, R43 ;  /* 0x0000002da8d47223 */ /* 0x000fe4000001002b */
[----:B------:R-:W-:Y:S01]  /*6c70*/  FMUL.FTZ R37, R161, R210 ;  /* 0x000000d2a1257220 */ /* 0x000fe20000410000 */
[----:B------:R-:W-:Y:S01]  /*6c80*/  FSEL R172, R170, RZ, !P2 ;  /* 0x000000ffaaac7208 */ /* 0x000fe20005000000 */
[----:B------:R-:W-:Y:S01]  /*6c90*/  FADD.FTZ R212, R173, R212 ;  /* 0x000000d4add47221 */ /* 0x000fe20000010000 */
[----:B------:R-:W-:Y:S01]  /*6ca0*/  FSEL R169, R169, RZ, !P3 ;  /* 0x000000ffa9a97208 */ /* 0x000fe20005800000 */
[-C--:B------:R-:W-:Y:S01]  /*6cb0*/  FFMA.FTZ R41, R165, R208.reuse, -R37 ;  /* 0x000000d0a5297223 */ /* 0x080fe20000010825 */
[----:B-1----:R-:W-:Y:S01]  /*6cc0*/  HADD2.F32 R39, -RZ, R12.H0_H0 ;  /* 0x2000000cff277230 */ /* 0x002fe20000004100 */
[----:B------:R-:W-:Y:S01]  /*6cd0*/  FMUL.FTZ R208, R161, R208 ;  /* 0x000000d0a1d07220 */ /* 0x000fe20000410000 */
[----:B------:R-:W-:Y:S01]  /*6ce0*/  FSEL R174, R174, 1, !P3 ;  /* 0x3f800000aeae7808 */ /* 0x000fe20005800000 */
[----:B------:R-:W-:Y:S01]  /*6cf0*/  FADD.FTZ R47, R172, R47 ;  /* 0x0000002fac2f7221 */ /* 0x000fe20000010000 */
[----:B--2---:R-:W-:Y:S01]  /*6d00*/  HADD2.F32 R37, -RZ, R6.H0_H0 ;  /* 0x20000006ff257230 */ /* 0x004fe20000004100 */
[----:B------:R-:W-:-:S02]  /*6d10*/  FMUL.FTZ R6, R169, R212 ;  /* 0x000000d4a9067220 */ /* 0x000fc40000410000 */
[----:B------:R-:W-:Y:S02]  /*6d20*/  FFMA.FTZ R208, R165, R210, R208 ;  /* 0x000000d2a5d07223 */ /* 0x000fe400000100d0 */
[C---:B------:R-:W-:Y:S02]  /*6d30*/  FMUL.FTZ R39, R98.reuse, R39 ;  /* 0x0000002762277220 */ /* 0x040fe40000410000 */
[----:B------:R-:W-:Y:S02]  /*6d40*/  FMUL.FTZ R43, R169, R47 ;  /* 0x0000002fa92b7220 */ /* 0x000fe40000410000 */
[----:B------:R-:W-:Y:S02]  /*6d50*/  FMUL.FTZ R37, R98, R37 ;  /* 0x0000002562257220 */ /* 0x000fe40000410000 */
[C---:B------:R-:W-:Y:S02]  /*6d60*/  FFMA.FTZ R47, R174.reuse, R47, -R6 ;  /* 0x0000002fae2f7223 */ /* 0x040fe40000010806 */
[----:B------:R-:W-:Y:S01]  /*6d70*/  FMUL.FTZ R6, R167, R208 ;  /* 0x000000d0a7067220 */ /* 0x000fe20000410000 */
[----:B------:R-:W-:Y:S01]  /*6d80*/  FSEL R171, R39, RZ, !P3 ;  /* 0x000000ff27ab7208 */ /* 0x000fe20005800000 */
[----:B------:R-:W-:Y:S01]  /*6d90*/  FFMA.FTZ R212, R174, R212, R43 ;  /* 0x000000d4aed47223 */ /* 0x000fe2000001002b */
[----:B------:R-:W-:Y:S01]  /*6da0*/  FSEL R170, R37, RZ, !P3 ;  /* 0x000000ff25aa7208 */ /* 0x000fe20005800000 */
[----:B------:R-:W-:Y:S01]  /*6db0*/  FFMA.FTZ R12, R168, R41, -R6 ;  /* 0x00000029a80c7223 */ /* 0x000fe20000010806 */
[----:B----4-:R-:W-:Y:S01]  /*6dc0*/  HADD2.F32 R6, -RZ, R5.H0_H0 ;  /* 0x20000005ff067230 */ /* 0x010fe20000004100 */
[----:B------:R-:W-:Y:S01]  /*6dd0*/  FSEL R175, R175, RZ, !P4 ;  /* 0x000000ffafaf7208 */ /* 0x000fe20006000000 */
[----:B------:R-:W-:Y:S01]  /*6de0*/  HADD2.F32 R14, -RZ, R14.H0_H0 ;  /* 0x2000000eff0e7230 */ /* 0x000fe20000004100 */
[----:B------:R-:W-:-:S02]  /*6df0*/  FADD.FTZ R212, R171, R212 ;  /* 0x000000d4abd47221 */ /* 0x000fc40000010000 */
[----:B------:R-:W-:Y:S01]  /*6e00*/  FADD.FTZ R210, R170, R47 ;  /* 0x0000002faad27221 */ /* 0x000fe20000010000 */
[----:B------:R-:W-:Y:S01]  /*6e10*/  FSEL R191, R191, 1, !P4 ;  /* 0x3f800000bfbf7808 */ /* 0x000fe20006000000 */
[C---:B------:R-:W-:Y:S02]  /*6e20*/  FMUL.FTZ R6, R99.reuse, R6 ;  /* 0x0000000663067220 */ /* 0x040fe40000410000 */
[----:B------:R-:W-:Y:S02]  /*6e30*/  FMUL.FTZ R14, R99, R14 ;  /* 0x0000000e630e7220 */ /* 0x000fe40000410000 */
[----:B------:R-:W-:Y:S02]  /*6e40*/  FMUL.FTZ R41, R167, R41 ;  /* 0x00000029a7297220 */ /* 0x000fe40000410000 */
[C---:B------:R-:W-:Y:S02]  /*6e50*/  FMUL.FTZ R37, R175.reuse, R212 ;  /* 0x000000d4af257220 */ /* 0x040fe40000410000 */
[----:B------:R-:W-:Y:S01]  /*6e60*/  FMUL.FTZ R5, R175, R210 ;  /* 0x000000d2af057220 */ /* 0x000fe20000410000 */
[----:B------:R-:W-:Y:S01]  /*6e70*/  FSEL R201, R6, RZ, !P4 ;  /* 0x000000ff06c97208 */ /* 0x000fe20006000000 */
[----:B------:R-:W-:Y:S01]  /*6e80*/  FFMA.FTZ R41, R168, R208, R41 ;  /* 0x000000d0a8297223 */ /* 0x000fe20000010029 */
[----:B------:R-:W-:Y:S01]  /*6e90*/  FSEL R199, R14, RZ, !P4 ;  /* 0x000000ff0ec77208 */ /* 0x000fe20006000000 */
[C---:B------:R-:W-:Y:S01]  /*6ea0*/  FFMA.FTZ R210, R191.reuse, R210, -R37 ;  /* 0x000000d2bfd27223 */ /* 0x040fe20000010825 */
[----:B0-----:R-:W-:Y:S01]  /*6eb0*/  HADD2.F32 R15, -RZ, R15.H0_H0 ;  /* 0x2000000fff0f7230 */ /* 0x001fe20000004100 */
[----:B------:R-:W-:Y:S01]  /*6ec0*/  FFMA.FTZ R212, R191, R212, R5 ;  /* 0x000000d4bfd47223 */ /* 0x000fe20000010005 */
[----:B---3--:R-:W-:Y:S01]  /*6ed0*/  HADD2.F32 R7, -RZ, R7.H0_H0 ;  /* 0x20000007ff077230 */ /* 0x008fe20000004100 */
[----:B------:R-:W-:Y:S01]  /*6ee0*/  FSEL R193, R193, RZ, !P5 ;  /* 0x000000ffc1c17208 */ /* 0x000fe20006800000 */
[----:B------:R-:W-:-:S02]  /*6ef0*/  FMUL.FTZ R5, R169, R41 ;  /* 0x00000029a9057220 */ /* 0x000fc40000410000 */
[----:B------:R-:W-:Y:S02]  /*6f00*/  FADD.FTZ R210, R201, R210 ;  /* 0x000000d2c9d27221 */ /* 0x000fe40000010000 */
[----:B------:R-:W-:Y:S01]  /*6f10*/  FADD.FTZ R212, R199, R212 ;  /* 0x000000d4c7d47221 */ /* 0x000fe20000010000 */
[----:B------:R-:W-:Y:S01]  /*6f20*/  FSEL R203, R203, 1, !P5 ;  /* 0x3f800000cbcb7808 */ /* 0x000fe20006800000 */
[C---:B------:R-:W-:Y:S02]  /*6f30*/  FMUL.FTZ R15, R100.reuse, R15 ;  /* 0x0000000f640f7220 */ /* 0x040fe40000410000 */
[----:B------:R-:W-:Y:S02]  /*6f40*/  FMUL.FTZ R7, R100, R7 ;  /* 0x0000000764077220 */ /* 0x000fe40000410000 */
[----:B------:R-:W-:Y:S02]  /*6f50*/  FFMA.FTZ R6, R174, R12, -R5 ;  /* 0x0000000cae067223 */ /* 0x000fe40000010805 */
[----:B------:R-:W-:-:S02]  /*6f60*/  FMUL.FTZ R14, R193, R210 ;  /* 0x000000d2c10e7220 */ /* 0x000fc40000410000 */
[----:B------:R-:W-:Y:S01]  /*6f70*/  FMUL.FTZ R5, R193, R212 ;  /* 0x000000d4c1057220 */ /* 0x000fe20000410000 */
[----:B------:R-:W-:Y:S01]  /*6f80*/  FSEL R197, R15, RZ, !P5 ;  /* 0x000000ff0fc57208 */ /* 0x000fe20006800000 */
[----:B------:R-:W-:Y:S01]  /*6f90*/  FMUL.FTZ R12, R169, R12 ;  /* 0x0000000ca90c7220 */ /* 0x000fe20000410000 */
[----:B------:R-:W-:Y:S01]  /*6fa0*/  FSEL R195, R7, RZ, !P5 ;  /* 0x000000ff07c37208 */ /* 0x000fe20006800000 */
[C---:B------:R-:W-:Y:S02]  /*6fb0*/  FFMA.FTZ R212, R203.reuse, R212, R14 ;  /* 0x000000d4cbd47223 */ /* 0x040fe4000001000e */
[----:B------:R-:W-:Y:S02]  /*6fc0*/  FFMA.FTZ R14, R203, R210, -R5 ;  /* 0x000000d2cb0e7223 */ /* 0x000fe40000010805 */
[----:B------:R-:W-:Y:S02]  /*6fd0*/  FFMA.FTZ R12, R174, R41, R12 ;  /* 0x00000029ae0c7223 */ /* 0x000fe4000001000c */
[----:B------:R-:W-:-:S02]  /*6fe0*/  FADD.FTZ R15, R197, R212 ;  /* 0x000000d4c50f7221 */ /* 0x000fc40000010000 */
[----:B------:R-:W-:Y:S02]  /*6ff0*/  FADD.FTZ R14, R195, R14 ;  /* 0x0000000ec30e7221 */ /* 0x000fe40000010000 */
[C---:B------:R-:W-:Y:S02]  /*7000*/  FMUL.FTZ R7, R175.reuse, R6 ;  /* 0x00000006af077220 */ /* 0x040fe40000410000 */
[-C--:B------:R-:W-:Y:S01]  /*7010*/  FMUL.FTZ R5, R175, R12.reuse ;  /* 0x0000000caf057220 */ /* 0x080fe20000410000 */
[----:B------:R-:W0:Y:S01]  /*7020*/  SHFL.UP PT, R39, R15, 0x1, RZ ;  /* 0x042000000f277989 */ /* 0x000e2200000e00ff */
[----:B------:R-:W-:-:S03]  /*7030*/  FFMA.FTZ R208, R191, R12, R7 ;  /* 0x0000000cbfd07223 */ /* 0x000fc60000010007 */
[----:B------:R-:W1:Y:S01]  /*7040*/  SHFL.UP PT, R37, R14, 0x1, RZ ;  /* 0x042000000e257989 */ /* 0x000e6200000e00ff */
[----:B------:R-:W-:Y:S02]  /*7050*/  FFMA.FTZ R6, R191, R6, -R5 ;  /* 0x00000006bf067223 */ /* 0x000fe40000010805 */
[C---:B------:R-:W-:Y:S02]  /*7060*/  FMUL.FTZ R12, R193.reuse, R208 ;  /* 0x000000d0c10c7220 */ /* 0x040fe40000410000 */
[-C--:B------:R-:W-:Y:S02]  /*7070*/  FMUL.FTZ R5, R193, R6.reuse ;  /* 0x00000006c1057220 */ /* 0x080fe40000410000 */
[C---:B------:R-:W-:Y:S02]  /*7080*/  FFMA.FTZ R12, R203.reuse, R6, -R12 ;  /* 0x00000006cb0c7223 */ /* 0x040fe4000001080c */
[----:B------:R-:W-:-:S03]  /*7090*/  FFMA.FTZ R5, R203, R208, R5 ;  /* 0x000000d0cb057223 */ /* 0x000fc60000010005 */
        /* <DEDUP_REMOVED lines=10> */
[----:B--2---:R-:W-:-:S03]  /*7140*/  FMUL.FTZ R39, R5, R6 ;  /* 0x0000000605277220 */ /* 0x004fc60000410000 */
[----:B------:R-:W1:Y:S01]  /*7150*/  SHFL.UP PT, R45, R15, 0x2, RZ ;  /* 0x044000000f2d7989 */ /* 0x000e6200000e00ff */
[-C--:B---3--:R-:W-:Y:S02]  /*7160*/  FMUL.FTZ R37, R5, R7.reuse ;  /* 0x0000000705257220 */ /* 0x088fe40000410000 */
        /* <DEDUP_REMOVED lines=9> */
[----:B------:R-:W-:Y:S01]  /*7200*/  FFMA.FTZ R43, R12, R43, -R6 ;  /* 0x0000002b0c2b7223 */ /* 0x000fe20000010806 */
[----:B------:R-:W-:-:S05]  /*7210*/  IADD3 R47, R28, 0x60, RZ ;  /* 0x000000601c2f7810 */ /* 0x000fca0007ffe0ff */
[----:B------:R-:W-:Y:S02]  /*7220*/  @P0 FADD.FTZ R15, R15, R210 ;  /* 0x000000d20f0f0221 */ /* 0x000fe40000010000 */
[----:B------:R-:W-:Y:S01]  /*7230*/  @P0 FADD.FTZ R14, R14, R43 ;  /* 0x0000002b0e0e0221 */ /* 0x000fe20000010000 */
[----:B------:R-:W-:Y:S01]  /*7240*/  LEA.HI.SX32 R47, R47, R28, 0x1b ;  /* 0x0000001c2f2f7211 */ /* 0x000fe200078fdaff */
[----:B--2---:R-:W-:Y:S01]  /*7250*/  FMUL.FTZ R6, R208, R5 ;  /* 0x00000005d0067220 */ /* 0x004fe20000410000 */
[----:B------:R-:W0:Y:S02]  /*7260*/  SHFL.UP PT, R59, R15, 0x4, RZ ;  /* 0x048000000f3b7989 */ /* 0x000e2400000e00ff */
[----:B------:R-:W-:Y:S02]  /*7270*/  SHF.L.U32 R43, R47, 0x1, RZ ;  /* 0x000000012f2b7819 */ /* 0x000fe400000006ff */
[----:B------:R-:W1:Y:S01]  /*7280*/  SHFL.UP PT, R57, R14, 0x4, RZ ;  /* 0x048000000e397989 */ /* 0x000e6200000e00ff */
[----:B---3--:R-:W-:-:S02]  /*7290*/  FFMA.FTZ R47, R12, R7, R6 ;  /* 0x000000070c2f7223 */ /* 0x008fc40000010006 */
[----:B------:R-:W-:-:S04]  /*72a0*/  FMUL.FTZ R7, R208, R7 ;  /* 0x00000007d0077220 */ /* 0x000fc80000410000 */
[----:B------:R-:W-:Y:S01]  /*72b0*/  @P0 FFMA.FTZ R12, R12, R5, -R7 ;  /* 0x000000050c0c0223 */ /* 0x000fe20000010807 */
[----:B------:R-:W-:Y:S02]  /*72c0*/  IADD3 R7, R28, 0xa0, RZ ;  /* 0x000000a01c077810 */ /* 0x000fe40007ffe0ff */
[----:B------:R-:W-:Y:S02]  /*72d0*/  FSEL R208, R208, R47, !P0 ;  /* 0x0000002fd0d07208 */ /* 0x000fe40004000000 */
[C---:B------:R-:W-:Y:S01]  /*72e0*/  IADD3 R39, R28.reuse, 0x20, RZ ;  /* 0x000000201c277810 */ /* 0x040fe20007ffe0ff */
[----:B------:R-:W2:Y:S01]  /*72f0*/  SHFL.UP PT, R5, R12, 0x4, RZ ;  /* 0x048000000c057989 */ /* 0x000ea200000e00ff */
[C---:B------:R-:W-:Y:S02]  /*7300*/  IADD3 R37, R28.reuse, 0x40, RZ ;  /* 0x000000401c257810 */ /* 0x040fe40007ffe0ff */
[C---:B------:R-:W-:Y:S02]  /*7310*/  IADD3 R47, R28.reuse, 0xc0, RZ ;  /* 0x000000c01c2f7810 */ /* 0x040fe40007ffe0ff */
[----:B------:R-:W-:-:S02]  /*7320*/  LEA.HI.SX32 R41, R28, R28, 0x1b ;  /* 0x0000001c1c297211 */ /* 0x000fc400078fdaff */
[C---:B------:R-:W-:Y:S02]  /*7330*/  IADD3 R49, R28.reuse, 0xe0, RZ ;  /* 0x000000e01c317810 */ /* 0x040fe40007ffe0ff */
[-C--:B------:R-:W-:Y:S02]  /*7340*/  LEA.HI.SX32 R51, R7, R28.reuse, 0x1b ;  /* 0x0000001c07337211 */ /* 0x080fe400078fdaff */
[-C--:B------:R-:W-:Y:S01]  /*7350*/  LEA.HI.SX32 R39, R39, R28.reuse, 0x1b ;  /* 0x0000001c27277211 */ /* 0x080fe200078fdaff */
[----:B------:R-:W3:Y:S01]  /*7360*/  SHFL.UP PT, R7, R208, 0x4, RZ ;  /* 0x04800000d0077989 */ /* 0x000ee200000e00ff */
[-C--:B------:R-:W-:Y:S02]  /*7370*/  LEA.HI.SX32 R37, R37, R28.reuse, 0x1b ;  /* 0x0000001c25257211 */ /* 0x080fe400078fdaff */
[----:B------:R-:W-:Y:S02]  /*7380*/  LEA.HI.SX32 R53, R47, R28, 0x1b ;  /* 0x0000001c2f357211 */ /* 0x000fe400078fdaff */
[----:B------:R-:W-:-:S02]  /*7390*/  IADD3 R47, R28, 0x100, RZ ;  /* 0x000001001c2f7810 */ /* 0x000fc40007ffe0ff */
[----:B------:R-:W-:Y:S02]  /*73a0*/  SHF.L.U32 R41, R41, 0x1, RZ ;  /* 0x0000000129297819 */ /* 0x000fe400000006ff */
[----:B------:R-:W-:Y:S02]  /*73b0*/  LEA.HI.SX32 R6, R49, R28, 0x1b ;  /* 0x0000001c31067211 */ /* 0x000fe400078fdaff */
[----:B------:R-:W-:Y:S02]  /*73c0*/  ISETP.GE.AND P0, PT, R28, 0x4, PT ;  /* 0x000000041c00780c */ /* 0x000fe40003f06270 */
[----:B------:R-:W-:Y:S02]  /*73d0*/  SHF.L.U32 R39, R39, 0x1, RZ ;  /* 0x0000000127277819 */ /* 0x000fe400000006ff */
[----:B------:R-:W-:Y:S02]  /*73e0*/  SHF.L.U32 R37, R37, 0x1, RZ ;  /* 0x0000000125257819 */ /* 0x000fe400000006ff */
[----:B------:R-:W-:-:S02]  /*73f0*/  SHF.L.U32 R49, R53, 0x1, RZ ;  /* 0x0000000135317819 */ /* 0x000fc400000006ff */
[----:B------:R-:W-:Y:S01]  /*7400*/  LEA.HI.SX32 R53, R47, R28, 0x1b ;  /* 0x0000001c2f357211 */ /* 0x000fe200078fdaff */
[----:B------:R-:W-:Y:S01]  /*7410*/  STS.U16 [R41+0x840], R194 ;  /* 0x000840c229007388 */ /* 0x000fe20000000400 */
[----:B------:R-:W-:Y:S01]  /*7420*/  SHF.L.U32 R47, R6, 0x1, RZ ;  /* 0x00000001062f7819 */ /* 0x000fe200000006ff */
[C---:B0-----:R-:W-:Y:S02]  /*7430*/  FMUL.FTZ R6, R208.reuse, R59 ;  /* 0x0000003bd0067220 */ /* 0x041fe40000410000 */
[-C--:B-1----:R-:W-:Y:S01]  /*7440*/  FMUL.FTZ R61, R208, R57.reuse ;  /* 0x00000039d03d7220 */ /* 0x082fe20000410000 */
[----:B-----5:R-:W-:Y:S01]  /*7450*/  STS.U16 [R39+0x880], R196 ;  /* 0x000880c427007388 */ /* 0x020fe20000000400 */
[----:B------:R-:W-:-:S03]  /*7460*/  FFMA.FTZ R57, R12, R57, -R6 ;  /* 0x000000390c397223 */ /* 0x000fc60000010806 */
[----:B------:R-:W-:Y:S04]  /*7470*/  STS.U16 [R37+0x8c0], R198 ;  /* 0x0008c0c625007388 */ /* 0x000fe80000000400 */
[----:B------:R0:W-:Y:S01]  /*7480*/  STS.U16 [R43+0x900], R190 ;  /* 0x000900be2b007388 */ /* 0x0001e20000000400 */
[----:B------:R-:W-:Y:S02]  /*7490*/  @P0 FADD.FTZ R14, R14, R57 ;  /* 0x000000390e0e0221 */ /* 0x000fe40000010000 */
[----:B0-----:R-:W-:-:S04]  /*74a0*/  FFMA.FTZ R190, R12, R59, R61 ;  /* 0x0000003b0cbe7223 */ /* 0x001fc8000001003d */
[----:B------:R-:W-:Y:S01]  /*74b0*/  @P0 FADD.FTZ R15, R15, R190 ;  /* 0x000000be0f0f0221 */ /* 0x000fe20000010000 */
[----:B------:R-:W-:Y:S01]  /*74c0*/  SHFL.UP PT, R67, R14, 0x8, RZ ;  /* 0x050000000e437989 */ /* 0x000fe200000e00ff */
[----:B--2---:R-:W-:-:S03]  /*74d0*/  FMUL.FTZ R6, R208, R5 ;  /* 0x00000005d0067220 */ /* 0x004fc60000410000 */
[----:B------:R-:W0:Y:S01]  /*74e0*/  SHFL.UP PT, R207, R15, 0x8, RZ ;  /* 0x050000000fcf7989 */ /* 0x000e2200000e00ff */
[-C--:B---3--:R-:W-:Y:S01]  /*74f0*/  FFMA.FTZ R59, R12, R7.reuse, R6 ;  /* 0x000000070c3b7223 */ /* 0x088fe20000010006 */
[----:B------:R-:W-:Y:S01]  /*7500*/  IADD3 R45, R28, 0x80, RZ ;  /* 0x000000801c2d7810 */ /* 0x000fe20007ffe0ff */
[----:B------:R-:W-:Y:S01]  /*7510*/  FMUL.FTZ R7, R208, R7 ;  /* 0x00000007d0077220 */ /* 0x000fe20000410000 */
[----:B------:R-:W-:Y:S02]  /*7520*/  IADD3 R63, R28, 0x120, RZ ;  /* 0x000001201c3f7810 */ /* 0x000fe40007ffe0ff */
[-C--:B------:R-:W-:Y:S01]  /*7530*/  LEA.HI.SX32 R45, R45, R28.reuse, 0x1b ;  /* 0x0000001c2d2d7211 */ /* 0x080fe200078fdaff */
[----:B------:R-:W-:Y:S01]  /*7540*/  @P0 FFMA.FTZ R12, R12, R5, -R7 ;  /* 0x000000050c0c0223 */ /* 0x000fe20000010807 */
[----:B------:R-:W-:Y:S02]  /*7550*/  LEA.HI.SX32 R63, R63, R28, 0x1b ;  /* 0x0000001c3f3f7211 */ /* 0x000fe400078fdaff */
[----:B------:R-:W-:-:S02]  /*7560*/  IADD3 R5, R28, 0x1a0, RZ ;  /* 0x000001a01c057810 */ /* 0x000fc40007ffe0ff */
[C---:B------:R-:W-:Y:S02]  /*7570*/  IADD3 R61, R28.reuse, 0x160, RZ ;  /* 0x000001601c3d7810 */ /* 0x040fe40007ffe0ff */
[----:B------:R-:W-:Y:S02]  /*7580*/  IADD3 R7, R28, 0x180, RZ ;  /* 0x000001801c077810 */ /* 0x000fe40007ffe0ff */
[----:B------:R-:W-:Y:S02]  /*7590*/  FSEL R208, R208, R59, !P0 ;  /* 0x0000003bd0d07208 */ /* 0x000fe40004000000 */
[----:B------:R-:W-:Y:S02]  /*75a0*/  SHF.L.U32 R45, R45, 0x1, RZ ;  /* 0x000000012d2d7819 */ /* 0x000fe400000006ff */
[----:B------:R-:W-:Y:S02]  /*75b0*/  SHF.L.U32 R57, R63, 0x1, RZ ;  /* 0x000000013f397819 */ /* 0x000fe400000006ff */
[----:B------:R-:W-:-:S02]  /*75c0*/  SHF.L.U32 R51, R51, 0x1, RZ ;  /* 0x0000000133337819 */ /* 0x000fc400000006ff */
[-C--:B------:R-:W-:Y:S02]  /*75d0*/  LEA.HI.SX32 R59, R5, R28.reuse, 0x1b ;  /* 0x0000001c053b7211 */ /* 0x080fe400078fdaff */
[-C--:B------:R-:W-:Y:S01]  /*75e0*/  LEA.HI.SX32 R63, R61, R28.reuse, 0x1b ;  /* 0x0000001c3d3f7211 */ /* 0x080fe200078fdaff */
[----:B------:R-:W-:Y:S01]  /*75f0*/  SHFL.UP PT, R5, R12, 0x8, RZ ;  /* 0x050000000c057989 */ /* 0x000fe200000e00ff */
[----:B------:R-:W-:Y:S02]  /*7600*/  LEA.HI.SX32 R61, R7, R28, 0x1b ;  /* 0x0000001c073d7211 */ /* 0x000fe400078fdaff */
[----:B------:R-:W-:Y:S01]  /*7610*/  SHF.L.U32 R53, R53, 0x1, RZ ;  /* 0x0000000135357819 */ /* 0x000fe200000006ff */
[----:B------:R-:W1:Y:S01]  /*7620*/  SHFL.UP PT, R7, R208, 0x8, RZ ;  /* 0x05000000d0077989 */ /* 0x000e6200000e00ff */
[----:B------:R-:W-:-:S03]  /*7630*/  ISETP.GE.AND P0, PT, R28, 0x8, PT ;  /* 0x000000081c00780c */ /* 0x000fc60003f06270 */
[----:B------:R-:W-:Y:S01]  /*7640*/  STS.U16 [R45+0x940], R192 ;  /* 0x000940c02d007388 */ /* 0x000fe20000000400 */
[----:B------:R-:W-:-:S03]  /*7650*/  IADD3 R65, R28, 0x140, RZ ;  /* 0x000001401c417810 */ /* 0x000fc60007ffe0ff */
[----:B------:R-:W-:Y:S04]  /*7660*/  STS.U16 [R51+0x980], R184 ;  /* 0x000980b833007388 */ /* 0x000fe80000000400 */
[----:B------:R-:W-:Y:S01]  /*7670*/  STS.U16 [R49+0x9c0], R186 ;  /* 0x0009c0ba31007388 */ /* 0x000fe20000000400 */
[----:B------:R-:W-:-:S03]  /*7680*/  LEA.HI.SX32 R65, R65, R28, 0x1b ;  /* 0x0000001c41417211 */ /* 0x000fc600078fdaff */
[----:B------:R-:W-:Y:S01]  /*7690*/  STS.U16 [R47+0xa00], R178 ;  /* 0x000a00b22f007388 */ /* 0x000fe20000000400 */
[----:B0-----:R-:W-:-:S03]  /*76a0*/  FMUL.FTZ R6, R208, R207 ;  /* 0x000000cfd0067220 */ /* 0x001fc60000410000 */
[----:B------:R-:W-:Y:S04]  /*76b0*/  STS.U16 [R53+0xa40], R180 ;  /* 0x000a40b435007388 */ /* 0x000fe80000000400 */
[----:B------:R0:W-:Y:S01]  /*76c0*/  STS.U16 [R57+0xa80], R176 ;  /* 0x000a80b039007388 */ /* 0x0001e20000000400 */
[----:B------:R-:W-:Y:S01]  /*76d0*/  IMAD.SHL.U32 R65, R65, 0x2, RZ ;  /* 0x0000000241417824 */ /* 0x000fe200078e00ff */
[----:B------:R-:W-:Y:S01]  /*76e0*/  SHF.L.U32 R63, R63, 0x1, RZ ;  /* 0x000000013f3f7819 */ /* 0x000fe200000006ff */
[-C--:B0-----:R-:W-:Y:S02]  /*76f0*/  FMUL.FTZ R176, R208, R67.reuse ;  /* 0x00000043d0b07220 */ /* 0x081fe40000410000 */
[C---:B------:R-:W-:Y:S02]  /*7700*/  FFMA.FTZ R67, R12.reuse, R67, -R6 ;  /* 0x000000430c437223 */ /* 0x040fe40000010806 */
[----:B------:R-:W-:Y:S01]  /*7710*/  FFMA.FTZ R176, R12, R207, R176 ;  /* 0x000000cf0cb07223 */ /* 0x000fe200000100b0 */
[----:B------:R-:W-:Y:S01]  /*7720*/  SHF.L.U32 R61, R61, 0x1, RZ ;  /* 0x000000013d3d7819 */ /* 0x000fe200000006ff */
[----:B------:R-:W-:-:S02]  /*7730*/  @P0 FADD.FTZ R14, R14, R67 ;  /* 0x000000430e0e0221 */ /* 0x000fc40000010000 */
[----:B------:R-:W-:Y:S01]  /*7740*/  @P0 FADD.FTZ R15, R15, R176 ;  /* 0x000000b00f0f0221 */ /* 0x000fe20000010000 */
[----:B------:R-:W-:Y:S04]  /*7750*/  STS.U16 [R65+0xac0], R116 ;  /* 0x000ac07441007388 */ /* 0x000fe80000000400 */
[----:B------:R0:W-:Y:S04]  /*7760*/  STS.U16 [R63+0xb00], R114 ;  /* 0x000b00723f007388 */ /* 0x0001e80000000400 */
[----:B------:R-:W-:Y:S01]  /*7770*/  STS.U16 [R61+0xb40], R118 ;  /* 0x000b40763d007388 */ /* 0x000fe20000000400 */
[----:B------:R-:W-:-:S03]  /*7780*/  IADD3 R211, R28, 0x1c0, RZ ;  /* 0x000001c01cd37810 */ /* 0x000fc60007ffe0ff */
[----:B------:R-:W-:Y:S01]  /*7790*/  SHFL.UP PT, R118, R15, 0x10, RZ ;  /* 0x060000000f767989 */ /* 0x000fe200000e00ff */
[----:B-1----:R-:W-:-:S03]  /*77a0*/  FMUL.FTZ R6, R208, R7 ;  /* 0x00000007d0067220 */ /* 0x002fc60000410000 */
[----:B------:R-:W1:Y:S01]  /*77b0*/  SHFL.UP PT, R116, R14, 0x10, RZ ;  /* 0x060000000e747989 */ /* 0x000e6200000e00ff */
[----:B0-----:R-:W-:Y:S01]  /*77c0*/  FMUL.FTZ R114, R208, R5 ;  /* 0x00000005d0727220 */ /* 0x001fe20000410000 */
[----:B------:R-:W-:Y:S02]  /*77d0*/  IADD3 R209, R28, 0x1e0, RZ ;  /* 0x000001e01cd17810 */ /* 0x000fe40007ffe0ff */
[----:B------:R-:W-:Y:S01]  /*77e0*/  SHF.L.U32 R59, R59, 0x1, RZ ;  /* 0x000000013b3b7819 */ /* 0x000fe200000006ff */
[C---:B------:R-:W-:Y:S01]  /*77f0*/  FFMA.FTZ R7, R12.reuse, R7, R114 ;  /* 0x000000070c077223 */ /* 0x040fe20000010072 */
[-C--:B------:R-:W-:Y:S01]  /*7800*/  LEA.HI.SX32 R211, R211, R28.reuse, 0x1b ;  /* 0x0000001cd3d37211 */ /* 0x080fe200078fdaff */
[----:B------:R-:W-:Y:S01]  /*7810*/  @P0 FFMA.FTZ R12, R12, R5, -R6 ;  /* 0x000000050c0c0223 */ /* 0x000fe20000010806 */
[----:B------:R-:W-:Y:S01]  /*7820*/  LEA.HI.SX32 R209, R209, R28, 0x1b ;  /* 0x0000001cd1d17211 */ /* 0x000fe200078fdaff */
[----:B------:R0:W-:Y:S01]  /*7830*/  STS.U16 [R59+0xb80], R68 ;  /* 0x000b80443b007388 */ /* 0x0001e20000000400 */
[----:B------:R-:W-:-:S02]  /*7840*/  FSEL R7, R208, R7, !P0 ;  /* 0x00000007d0077208 */ /* 0x000fc40004000000 */
[----:B------:R-:W-:Y:S01]  /*7850*/  SHF.L.U32 R67, R209, 0x1, RZ ;  /* 0x00000001d1437819 */ /* 0x000fe200000006ff */
[----:B------:R-:W2:Y:S01]  /*7860*/  SHFL.UP PT, R5, R12, 0x10, RZ ;  /* 0x060000000c057989 */ /* 0x000ea200000e00ff */
[----:B0-----:R-:W-:-:S03]  /*7870*/  SHF.L.U32 R68, R211, 0x1, RZ ;  /* 0x00000001d3447819 */ /* 0x001fc600000006ff */
[----:B------:R-:W0:Y:S01]  /*7880*/  SHFL.UP PT, R6, R7, 0x10, RZ ;  /* 0x0600000007067989 */ /* 0x000e2200000e00ff */
[----:B------:R-:W-:-:S03]  /*7890*/  ISETP.NE.AND P0, PT, R24, RZ, PT ;  /* 0x000000ff1800720c */ /* 0x000fc60003f05270 */
[----:B------:R-:W-:Y:S04]  /*78a0*/  STS.U16 [R68+0xbc0], R107 ;  /* 0x000bc06b44007388 */ /* 0x000fe80000000400 */
[----:B------:R-:W-:Y:S04]  /*78b0*/  STS.U16 [R67+0xc00], R112 ;  /* 0x000c007043007388 */ /* 0x000fe80000000400 */
[----:B------:R-:W-:Y:S01]  /*78c0*/  STS.U16 [R10+0xc40], R111 ;  /* 0x000c406f0a007388 */ /* 0x000fe20000000400 */
[----:B------:R-:W-:-:S03]  /*78d0*/  ISETP.EQ.OR P0, PT, R29, RZ, P0 ;  /* 0x000000ff1d00720c */ /* 0x000fc60000702670 */
[----:B------:R1:W-:Y:S04]  /*78e0*/  STS.U16 [R11+0xc80], R120 ;  /* 0x000c80780b007388 */ /* 0x0003e80000000400 */
[----:B------:R-:W-:Y:S04]  /*78f0*/  STS.U16 [R13+0xcc0], R126 ;  /* 0x000cc07e0d007388 */ /* 0x000fe80000000400 */
[----:B------:R3:W-:Y:S01]  /*7900*/  STS.U16 [R9+0xd00], R182 ;  /* 0x000d00b609007388 */ /* 0x0007e20000000400 */
[----:B-1----:R-:W-:-:S03]  /*7910*/  FMUL.FTZ R11, R7, R116 ;  /* 0x00000074070b7220 */ /* 0x002fc60000410000 */
[----:B------:R1:W-:Y:S04]  /*7920*/  STS.U16 [R8+0xd40], R177 ;  /* 0x000d40b108007388 */ /* 0x0003e80000000400 */
[----:B------:R-:W-:Y:S01]  /*7930*/  STS.U16 [R106+0xd80], R179 ;  /* 0x000d80b36a007388 */ /* 0x000fe20000000400 */
[----:B---3--:R-:W-:-:S03]  /*7940*/  FMUL.FTZ R9, R7, R118 ;  /* 0x0000007607097220 */ /* 0x008fc60000410000 */
[----:B------:R3:W-:Y:S01]  /*7950*/  STS.U16 [R103+0xdc0], R188 ;  /* 0x000dc0bc67007388 */ /* 0x0007e20000000400 */
[----:B------:R-:W-:-:S03]  /*7960*/  FFMA.FTZ R118, R12, R118, R11 ;  /* 0x000000760c767223 */ /* 0x000fc6000001000b */
[----:B------:R-:W-:Y:S01]  /*7970*/  STS.U16 [R104+0xe00], R181 ;  /* 0x000e00b568007388 */ /* 0x000fe20000000400 */
[----:B-1----:R-:W-:-:S03]  /*7980*/  MOV R8, 0x3f800000 ;  /* 0x3f80000000087802 */ /* 0x002fc60000000f00 */
[----:B------:R-:W-:Y:S01]  /*7990*/  STS.U16 [R18+0xe40], R183 ;  /* 0x000e40b712007388 */ /* 0x000fe20000000400 */
[----:B------:R-:W-:Y:S01]  /*79a0*/  CS2R R10, SRZ ;  /* 0x00000000000a7805 */ /* 0x000fe2000001ff00 */
[----:B---3--:R-:W-:Y:S02]  /*79b0*/  FFMA.FTZ R103, R12, R116, -R9 ;  /* 0x000000740c677223 */ /* 0x008fe40000010809 */
[----:B------:R-:W-:Y:S01]  /*79c0*/  STS.U16 [R101+0xe80], R200 ;  /* 0x000e80c865007388 */ /* 0x000fe20000000400 */
[----:B------:R-:W-:-:S03]  /*79d0*/  MOV R9, RZ ;  /* 0x000000ff00097202 */ /* 0x000fc60000000f00 */
[----:B------:R-:W-:Y:S01]  /*79e0*/  STS.U16 [R19+0xec0], R202 ;  /* 0x000ec0ca13007388 */ /* 0x000fe20000000400 */
[----:B------:R-:W-:-:S03]  /*79f0*/  ISETP.GE.AND P1, PT, R28, 0x10, PT ;  /* 0x000000101c00780c */ /* 0x000fc60003f26270 */
[----:B------:R0:W-:Y:S04]  /*7a00*/  STS.U16 [R4+0xf00], R185 ;  /* 0x000f00b904007388 */ /* 0x0001e80000000400 */
[----:B------:R-:W-:Y:S04]  /*7a10*/  STS.U16 [R110+0xf40], R187 ;  /* 0x000f40bb6e007388 */ /* 0x000fe80000000400 */
[----:B------:R-:W-:Y:S04]  /*7a20*/  STS.U16 [R109+0xf80], R204 ;  /* 0x000f80cc6d007388 */ /* 0x000fe80000000400 */
[----:B------:R-:W-:Y:S01]  /*7a30*/  STS.U16 [R108+0xfc0], R189 ;  /* 0x000fc0bd6c007388 */ /* 0x000fe20000000400 */
[----:B--2---:R-:W-:-:S03]  /*7a40*/  FMUL.FTZ R13, R7, R5 ;  /* 0x00000005070d7220 */ /* 0x004fc60000410000 */
[----:B------:R-:W-:Y:S01]  /*7a50*/  STS.U16 [R105+0x1000], R206 ;  /* 0x001000ce69007388 */ /* 0x000fe20000000400 */
[----:B------:R-:W-:-:S06]  /*7a60*/  NOP ;  /* 0x0000000000007918 */ /* 0x000fcc0000000000 */
[----:B------:R-:W1:Y:S01]  /*7a70*/  @!P0 LDS.128 R8, [R102.X16+0x10c0] ;  /* 0x0010c00066088984 */ /* 0x000e62000000cc00 */
[----:B------:R-:W-:Y:S01]  /*7a80*/  ISETP.NE.AND P0, PT, R28, 0x1f, PT ;  /* 0x0000001f1c00780c */ /* 0x000fe20003f05270 */
[-C--:B0-----:R-:W-:Y:S02]  /*7a90*/  FFMA.FTZ R4, R12, R6.reuse, R13 ;  /* 0x000000060c047223 */ /* 0x081fe4000001000d */
[C---:B------:R-:W-:Y:S01]  /*7aa0*/  FMUL.FTZ R6, R7.reuse, R6 ;  /* 0x0000000607067220 */ /* 0x040fe20000410000 */
[----:B------:R-:W-:Y:S01]  /*7ab0*/  LDS.U16 R189, [R136+0x840] ;  /* 0x0008400088bd7984 */ /* 0x000fe20000000400 */
[----:B------:R-:W-:Y:S01]  /*7ac0*/  @P1 FADD.FTZ R14, R14, R103 ;  /* 0x000000670e0e1221 */ /* 0x000fe20000010000 */
[----:B------:R-:W-:Y:S01]  /*7ad0*/  FSEL R13, R7, R4, !P1 ;  /* 0x00000004070d7208 */ /* 0x000fe20004800000 */
[----:B------:R-:W-:Y:S01]  /*7ae0*/  @P1 FFMA.FTZ R12, R12, R5, -R6 ;  /* 0x000000050c0c1223 */ /* 0x000fe20000010806 */
[----:B------:R-:W-:Y:S01]  /*7af0*/  LDS.U16 R192, [R136+0x842] ;  /* 0x0008420088c07984 */ /* 0x000fe20000000400 */
[----:B------:R-:W-:-:S03]  /*7b00*/  @P1 FADD.FTZ R15, R15, R118 ;  /* 0x000000760f0f1221 */ /* 0x000fc60000010000 */
        /* <DEDUP_REMOVED lines=34> */
[----:B-1----:R-:W-:Y:S04]  /*7d30*/  @!P1 STS.128 [0x10a0], R8 ;  /* 0x0010a008ff009388 */ /* 0x002fe80000000c00 */
        /* <DEDUP_REMOVED lines=42> */
[-C--:B------:R-:W-:Y:S01]  /*7fe0*/  FMUL.FTZ R141, R141, R132.reuse ;  /* 0x000000848d8d7220 */ /* 0x080fe20000410000 */
[----:B------:R-:W-:Y:S01]  /*7ff0*/  ISETP.NE.AND P0, PT, R55, RZ, PT ;  /* 0x000000ff3700720c */ /* 0x000fe20003f05270 */
[C---:B------:R-:W-:Y:S02]  /*8000*/  FFMA.FTZ R13, R144.reuse, R132, -R13 ;  /* 0x00000084900d7223 */ /* 0x040fe4000001080d */
[----:B------:R-:W-:Y:S02]  /*8010*/  FMUL.FTZ R15, R5, R11 ;  /* 0x0000000b050f7220 */ /* 0x000fe40000410000 */
[----:B------:R-:W-:-:S02]  /*8020*/  FFMA.FTZ R144, R144, R133, R141 ;  /* 0x0000008590907223 */ /* 0x000fc4000001008d */
[----:B------:R-:W-:Y:S02]  /*8030*/  FADD.FTZ R142, R142, R13 ;  /* 0x0000000d8e8e7221 */ /* 0x000fe40000010000 */
[-C--:B------:R-:W-:Y:S02]  /*8040*/  FFMA.FTZ R15, R4, R10.reuse, -R15 ;  /* 0x0000000a040f7223 */ /* 0x080fe4000001080f */
[C---:B------:R-:W-:Y:S02]  /*8050*/  FMUL.FTZ R13, R5.reuse, R9 ;  /* 0x00000009050d7220 */ /* 0x040fe40000410000 */
[----:B------:R-:W-:Y:S02]  /*8060*/  FMUL.FTZ R10, R5, R10 ;  /* 0x0000000a050a7220 */ /* 0x000fe40000410000 */
[----:B------:R-:W-:Y:S02]  /*8070*/  FADD.FTZ R144, R143, R144 ;  /* 0x000000908f907221 */ /* 0x000fe40000010000 */
[----:B------:R-:W-:-:S02]  /*8080*/  FMUL.FTZ R5, R5, R8 ;  /* 0x0000000805057220 */ /* 0x000fc40000410000 */
[----:B------:R-:W-:Y:S02]  /*8090*/  FFMA.FTZ R8, R4, R8, -R13 ;  /* 0x0000000804087223 */ /* 0x000fe4000001080d */
[----:B------:R-:W-:Y:S02]  /*80a0*/  FMUL.FTZ R12, R146, R144 ;  /* 0x00000090920c7220 */ /* 0x000fe40000410000 */
[----:B------:R-:W-:Y:S01]  /*80b0*/  FFMA.FTZ R9, R4, R9, R5 ;  /* 0x0000000904097223 */ /* 0x000fe20000010005 */
[----:B------:R-:W-:Y:S01]  /*80c0*/  BSSY B0, `(.L_x_1677) ;  /* 0x0000018000007945 */ /* 0x000fe20003800000 */
[-C--:B------:R-:W-:Y:S02]  /*80d0*/  FMUL.FTZ R146, R146, R142.reuse ;  /* 0x0000008e92927220 */ /* 0x080fe40000410000 */
[----:B------:R-:W-:Y:S01]  /*80e0*/  FFMA.FTZ R4, R4, R11, R10 ;  /* 0x0000000b04047223 */ /* 0x000fe2000001000a */
[----:B------:R-:W-:Y:S01]  /*80f0*/  HADD2.F32 R192, -RZ, R192.H0_H0 ;  /* 0x200000c0ffc07230 */ /* 0x000fe20000004100 */
[----:B------:R-:W-:-:S02]  /*8100*/  FFMA.FTZ R12, R145, R142, -R12 ;  /* 0x0000008e910c7223 */ /* 0x000fc4000001080c */
[----:B------:R-:W-:Y:S02]  /*8110*/  FFMA.FTZ R146, R145, R144, R146 ;  /* 0x0000009091927223 */ /* 0x000fe40000010092 */
[----:B------:R-:W-:Y:S02]  /*8120*/  FADD.FTZ R10, R6, R15 ;  /* 0x0000000f060a7221 */ /* 0x000fe40000010000 */
[----:B------:R-:W-:Y:S01]  /*8130*/  FADD.FTZ R11, R7, R4 ;  /* 0x00000004070b7221 */ /* 0x000fe20000010000 */
[----:B------:R-:W-:Y:S05]  /*8140*/  @P0 BRA `(.L_x_1678) ;  /* 0x000000f000000947 */ /* 0x000fea0003800000 */
[----:B------:R-:W0:Y:S01]  /*8150*/  S2UR UR7, SR_CTAID.X ;  /* 0x00000000000779c3 */ /* 0x000e220000002500 */
[----:B------:R1:W-:Y:S07]  /*8160*/  STS.128 [R102.X16+0x10c0], R8 ;  /* 0x0010c00866007388 */ /* 0x0003ee000000cc00 */
[----:B------:R-:W2:Y:S01]  /*8170*/  S2UR UR6, SR_CTAID.Y ;  /* 0x00000000000679c3 */ /* 0x000ea20000002600 */
[----:B0-----:R-:W-:Y:S01]  /*8180*/  MOV R23, UR7 ;  /* 0x0000000700177c02 */ /* 0x001fe20008000f00 */
[----:B--2---:R-:W-:-:S04]  /*8190*/  IMAD.U32 R0, RZ, RZ, UR6 ;  /* 0x00000006ff007e24 */ /* 0x004fc8000f8e00ff */
        /* <DEDUP_REMOVED lines=10> */
.L_x_1678:
[----:B------:R-:W-:Y:S05]  /*8240*/  BSYNC B0 ;  /* 0x0000000000007941 */ /* 0x000fea0003800000 */
.L_x_1677:
[----:B------:R-:W-:Y:S01]  /*8250*/  FADD.FTZ R127, R127, R146 ;  /* 0x000000927f7f7221 */ /* 0x000fe20000010000 */
[----:B------:R-:W-:Y:S01]  /*8260*/  HADD2.F32 R190, -RZ, R190.H0_H0 ;  /* 0x200000beffbe7230 */ /* 0x000fe20000004100 */
[----:B------:R-:W-:Y:S01]  /*8270*/  FADD.FTZ R125, R125, R12 ;  /* 0x0000000c7d7d7221 */ /* 0x000fe20000010000 */
[----:B------:R-:W-:Y:S01]  /*8280*/  HADD2.F32 R188, -RZ, R188.H0_H0 ;  /* 0x200000bcffbc7230 */ /* 0x000fe20000004100 */
[C---:B-1----:R-:W-:Y:S01]  /*8290*/  FMUL.FTZ R4, R140.reuse, R127 ;  /* 0x0000007f8c047220 */ /* 0x042fe20000410000 */
[----:B------:R-:W-:Y:S01]  /*82a0*/  HADD2.F32 R186, -RZ, R186.H0_H0 ;  /* 0x200000baffba7230 */ /* 0x000fe20000004100 */
[-C--:B------:R-:W-:Y:S01]  /*82b0*/  FMUL.FTZ R140, R140, R125.reuse ;  /* 0x0000007d8c8c7220 */ /* 0x080fe20000410000 */
[----:B------:R-:W-:Y:S01]  /*82c0*/  HADD2.F32 R184, -RZ, R184.H0_H0 ;  /* 0x200000b8ffb87230 */ /* 0x000fe20000004100 */
[C---:B------:R-:W-:Y:S01]  /*82d0*/  FFMA.FTZ R4, R137.reuse, R125, -R4 ;  /* 0x0000007d89047223 */ /* 0x040fe20000010804 */
[----:B------:R-:W-:Y:S01]  /*82e0*/  HADD2.F32 R187, -RZ, R187.H0_H0 ;  /* 0x200000bbffbb7230 */ /* 0x000fe20000004100 */
[----:B------:R-:W-:Y:S01]  /*82f0*/  FFMA.FTZ R137, R137, R127, R140 ;  /* 0x0000007f89897223 */ /* 0x000fe2000001008c */
[----:B------:R-:W-:Y:S01]  /*8300*/  HADD2.F32 R185, -RZ, R185.H0_H0 ;  /* 0x200000b9ffb97230 */ /* 0x000fe20000004100 */
[----:B------:R-:W-:Y:S01]  /*8310*/  FADD.FTZ R139, R139, R4 ;  /* 0x000000048b8b7221 */ /* 0x000fe20000010000 */
[----:B------:R-:W-:Y:S01]  /*8320*/  HADD2.F32 R182, -RZ, R182.H0_H0 ;  /* 0x200000b6ffb67230 */ /* 0x000fe20000004100 */
[----:B------:R-:W-:Y:S01]  /*8330*/  FADD.FTZ R137, R138, R137 ;  /* 0x000000898a897221 */ /* 0x000fe20000010000 */
[----:B------:R-:W-:Y:S01]  /*8340*/  HADD2.F32 R179, -RZ, R179.H0_H0 ;  /* 0x200000b3ffb37230 */ /* 0x000fe20000004100 */
[----:B------:R-:W-:Y:S01]  /*8350*/  FMUL.FTZ R5, R190, R119 ;  /* 0x00000077be057220 */ /* 0x000fe20000410000 */
[----:B------:R-:W-:Y:S01]  /*8360*/  HADD2.F32 R180, -RZ, R180.H0_H0 ;  /* 0x200000b4ffb47230 */ /* 0x000fe20000004100 */
[C---:B------:R-:W-:Y:S01]  /*8370*/  FMUL.FTZ R4, R150.reuse, R137 ;  /* 0x0000008996047220 */ /* 0x040fe20000410000 */
[----:B------:R-:W-:Y:S01]  /*8380*/  HADD2.F32 R178, -RZ, R178.H0_H0 ;  /* 0x200000b2ffb27230 */ /* 0x000fe20000004100 */
[-C--:B------:R-:W-:Y:S01]  /*8390*/  FMUL.FTZ R150, R150, R139.reuse ;  /* 0x0000008b96967220 */ /* 0x080fe20000410000 */
[----:B------:R-:W-:Y:S01]  /*83a0*/  HADD2.F32 R177, -RZ, R177.H0_H0 ;  /* 0x200000b1ffb17230 */ /* 0x000fe20000004100 */
[C---:B------:R-:W-:Y:S01]  /*83b0*/  FFMA.FTZ R4, R147.reuse, R139, -R4 ;  /* 0x0000008b93047223 */ /* 0x040fe20000010804 */
[----:B------:R-:W-:Y:S01]  /*83c0*/  HADD2.F32 R176, -RZ, R176.H0_H0 ;  /* 0x200000b0ffb07230 */ /* 0x000fe20000004100 */
[----:B------:R-:W-:Y:S01]  /*83d0*/  FFMA.FTZ R147, R147, R137, R150 ;  /* 0x0000008993937223 */ /* 0x000fe20000010096 */
[----:B------:R-:W-:Y:S01]  /*83e0*/  HADD2.F32 R114, -RZ, R114.H0_H0 ;  /* 0x20000072ff727230 */ /* 0x000fe20000004100 */
[----:B------:R-:W-:Y:S01]  /*83f0*/  FFMA.FTZ R5, R188, R124, -R5 ;  /* 0x0000007cbc057223 */ /* 0x000fe20000010805 */
[----:B------:R-:W-:Y:S01]  /*8400*/  HADD2.F32 R111, -RZ, R111.H0_H0 ;  /* 0x2000006fff6f7230 */ /* 0x000fe20000004100 */
[----:B------:R-:W-:Y:S01]  /*8410*/  FADD.FTZ R149, R149, R4 ;  /* 0x0000000495957221 */ /* 0x000fe20000010000 */
[----:B------:R-:W-:Y:S01]  /*8420*/  IADD3 R102, R102, 0x1, RZ ;  /* 0x0000000166667810 */ /* 0x000fe20007ffe0ff */
[----:B------:R-:W-:Y:S01]  /*8430*/  FADD.FTZ R147, R148, R147 ;  /* 0x0000009394937221 */ /* 0x000fe20000010000 */
[----:B------:R-:W-:Y:S01]  /*8440*/  HADD2.F32 R126, -RZ, R126.H0_H0 ;  /* 0x2000007eff7e7230 */ /* 0x000fe20000004100 */
[----:B------:R-:W-:Y:S01]  /*8450*/  FFMA.FTZ R70, R5, 2, R70 ;  /* 0x4000000005467823 */ /* 0x000fe20000010046 */
[----:B------:R-:W-:Y:S01]  /*8460*/  ISETP.GE.AND P0, PT, R102, c[0x0][0x16c], PT ;  /* 0x00005b0066007a0c */ /* 0x000fe20003f06270 */
[----:B------:R-:W-:Y:S01]  /*8470*/  FMUL.FTZ R5, R186, R133 ;  /* 0x00000085ba057220 */ /* 0x000fe20000410000 */
[----:B------:R-:W-:Y:S01]  /*8480*/  HADD2.F32 R118, -RZ, R118.H0_H0 ;  /* 0x20000076ff767230 */ /* 0x000fe20000004100 */
[C---:B------:R-:W-:Y:S01]  /*8490*/  FMUL.FTZ R4, R154.reuse, R149 ;  /* 0x000000959a047220 */ /* 0x040fe20000410000 */
[----:B------:R-:W-:Y:S01]  /*84a0*/  HADD2.F32 R183, -RZ, R183.H0_H0 ;  /* 0x200000b7ffb77230 */ /* 0x000fe20000004100 */
[-C--:B------:R-:W-:Y:S01]  /*84b0*/  FMUL.FTZ R154, R154, R147.reuse ;  /* 0x000000939a9a7220 */ /* 0x080fe20000410000 */
[----:B------:R-:W-:Y:S01]  /*84c0*/  HADD2.F32 R120, -RZ, R120.H0_H0 ;  /* 0x20000078ff787230 */ /* 0x000fe20000004100 */
[----:B------:R-:W-:Y:S01]  /*84d0*/  FFMA.FTZ R7, R184, R132, -R5 ;  /* 0x00000084b8077223 */ /* 0x000fe20000010805 */
[----:B------:R-:W-:Y:S01]  /*84e0*/  HADD2.F32 R112, -RZ, R112.H0_H0 ;  /* 0x20000070ff707230 */ /* 0x000fe20000004100 */
[C---:B------:R-:W-:Y:S01]  /*84f0*/  FFMA.FTZ R5, R151.reuse, R147, R4 ;  /* 0x0000009397057223 */ /* 0x040fe20000010004 */
[----:B------:R-:W-:Y:S01]  /*8500*/  HADD2.F32 R109, -RZ, R109.H0_H0 ;  /* 0x2000006dff6d7230 */ /* 0x000fe20000004100 */
[----:B------:R-:W-:Y:S01]  /*8510*/  FFMA.FTZ R154, R151, R149, -R154 ;  /* 0x00000095979a7223 */ /* 0x000fe2000001089a */
[----:B------:R-:W-:Y:S01]  /*8520*/  HADD2.F32 R107, -RZ, R107.H0_H0 ;  /* 0x2000006bff6b7230 */ /* 0x000fe20000004100 */
[----:B------:R-:W-:Y:S01]  /*8530*/  FADD.FTZ R152, R152, R5 ;  /* 0x0000000598987221 */ /* 0x000fe20000010000 */
[----:B------:R-:W-:Y:S01]  /*8540*/  HADD2.F32 R105, -RZ, R105.H0_H0 ;  /* 0x20000069ff697230 */ /* 0x000fe20000004100 */
[----:B------:R-:W-:Y:S01]  /*8550*/  FADD.FTZ R154, R153, R154 ;  /* 0x0000009a999a7221 */ /* 0x000fe20000010000 */
        /* <DEDUP_REMOVED lines=17> */
[----:B------:R-:W-:-:S02]  /*8670*/  FMUL.FTZ R159, R159, R156 ;  /* 0x0000009c9f9f7220 */ /* 0x000fc40000410000 */
[----:B------:R-:W-:Y:S02]  /*8680*/  FFMA.FTZ R6, R185, R14, -R6 ;  /* 0x0000000eb9067223 */ /* 0x000fe40000010806 */
[C---:B------:R-:W-:Y:S02]  /*8690*/  FFMA.FTZ R4, R160.reuse, R156, -R5 ;  /* 0x0000009ca0047223 */ /* 0x040fe40000010805 */
[----:B------:R-:W-:Y:S02]  /*86a0*/  FFMA.FTZ R72, R7, 2, R72 ;  /* 0x4000000007487823 */ /* 0x000fe40000010048 */
[----:B------:R-:W-:Y:S02]  /*86b0*/  FFMA.FTZ R159, R160, R158, R159 ;  /* 0x0000009ea09f7223 */ /* 0x000fe4000001009f */
[----:B------:R-:W-:Y:S02]  /*86c0*/  FFMA.FTZ R71, R6, 2, R71 ;  /* 0x4000000006477823 */ /* 0x000fe40000010047 */
[----:B------:R-:W-:-:S02]  /*86d0*/  FMUL.FTZ R7, R182, R127 ;  /* 0x0000007fb6077220 */ /* 0x000fc40000410000 */
[----:B------:R-:W-:Y:S02]  /*86e0*/  FMUL.FTZ R6, R179, R137 ;  /* 0x00000089b3067220 */ /* 0x000fe40000410000 */
[----:B------:R-:W-:Y:S02]  /*86f0*/  FADD.FTZ R10, R163, R4 ;  /* 0x00000004a30a7221 */ /* 0x000fe40000010000 */
[----:B------:R-:W-:Y:S02]  /*8700*/  FADD.FTZ R159, R164, R159 ;  /* 0x0000009fa49f7221 */ /* 0x000fe40000010000 */
[----:B------:R-:W-:Y:S02]  /*8710*/  FFMA.FTZ R7, R180, R125, -R7 ;  /* 0x0000007db4077223 */ /* 0x000fe40000010807 */
[----:B------:R-:W-:Y:S02]  /*8720*/  FMUL.FTZ R5, R178, R147 ;  /* 0x00000093b2057220 */ /* 0x000fe40000410000 */
[----:B------:R-:W-:-:S02]  /*8730*/  FFMA.FTZ R8, R177, R139, -R6 ;  /* 0x0000008bb1087223 */ /* 0x000fc40000010806 */
[CC--:B------:R-:W-:Y:S02]  /*8740*/  FMUL.FTZ R6, R161.reuse, R10.reuse ;  /* 0x0000000aa1067220 */ /* 0x0c0fe40000410000 */
[----:B------:R-:W-:Y:S02]  /*8750*/  FMUL.FTZ R4, R161, R159 ;  /* 0x0000009fa1047220 */ /* 0x000fe40000410000 */
[----:B------:R-:W-:Y:S02]  /*8760*/  FFMA.FTZ R74, R7, 2, R74 ;  /* 0x40000000074a7823 */ /* 0x000fe4000001004a */
[----:B------:R-:W-:Y:S02]  /*8770*/  FFMA.FTZ R7, R176, R149, -R5 ;  /* 0x00000095b0077223 */ /* 0x000fe40000010805 */
        /* <DEDUP_REMOVED lines=10> */
[----:B------:R-:W-:Y:S02]  /*8820*/  FMUL.FTZ R114, R114, R159 ;  /* 0x0000009f72727220 */ /* 0x000fe40000410000 */
[C---:B------:R-:W-:Y:S02]  /*8830*/  FMUL.FTZ R5, R169.reuse, R168 ;  /* 0x000000a8a9057220 */ /* 0x040fe40000410000 */
[-C--:B------:R-:W-:Y:S02]  /*8840*/  FMUL.FTZ R169, R169, R172.reuse ;  /* 0x000000aca9a97220 */ /* 0x080fe40000410000 */
[----:B------:R-:W-:-:S02]  /*8850*/  FFMA.FTZ R5, R174, R172, -R5 ;  /* 0x000000acae057223 */ /* 0x000fc40000010805 */
[----:B------:R-:W-:Y:S02]  /*8860*/  FFMA.FTZ R174, R174, R168, R169 ;  /* 0x000000a8aeae7223 */ /* 0x000fe400000100a9 */
[----:B------:R-:W-:Y:S02]  /*8870*/  FADD.FTZ R170, R170, R5 ;  /* 0x00000005aaaa7221 */ /* 0x000fe40000010000 */
[----:B------:R-:W-:Y:S02]  /*8880*/  FADD.FTZ R174, R171, R174 ;  /* 0x000000aeabae7221 */ /* 0x000fe40000010000 */
[C---:B------:R-:W-:Y:S02]  /*8890*/  FMUL.FTZ R6, R175.reuse, R170 ;  /* 0x000000aaaf067220 */ /* 0x040fe40000410000 */
[----:B------:R-:W-:Y:S02]  /*88a0*/  FMUL.FTZ R4, R175, R174 ;  /* 0x000000aeaf047220 */ /* 0x000fe40000410000 */
[----:B------:R-:W-:-:S02]  /*88b0*/  FFMA.FTZ R114, R111, R10, -R114 ;  /* 0x0000000a6f727223 */ /* 0x000fc40000010872 */
[C---:B------:R-:W-:Y:S02]  /*88c0*/  FFMA.FTZ R4, R191.reuse, R170, -R4 ;  /* 0x000000aabf047223 */ /* 0x040fe40000010804 */
[----:B------:R-:W-:Y:S02]  /*88d0*/  FFMA.FTZ R6, R191, R174, R6 ;  /* 0x000000aebf067223 */ /* 0x000fe40000010006 */
[----:B------:R-:W-:Y:S02]  /*88e0*/  FADD.FTZ R10, R201, R4 ;  /* 0x00000004c90a7221 */ /* 0x000fe40000010000 */
[----:B------:R-:W-:Y:S02]  /*88f0*/  FFMA.FTZ R75, R8, 2, R75 ;  /* 0x40000000084b7823 */ /* 0x000fe4000001004b */
[----:B------:R-:W-:Y:S02]  /*8900*/  FADD.FTZ R8, R199, R6 ;  /* 0x00000006c7087221 */ /* 0x000fe40000010000 */
[----:B------:R-:W-:-:S02]  /*8910*/  FMUL.FTZ R6, R193, R10 ;  /* 0x0000000ac1067220 */ /* 0x000fc40000410000 */
[-C--:B------:R-:W-:Y:S02]  /*8920*/  FMUL.FTZ R4, R193, R8.reuse ;  /* 0x00000008c1047220 */ /* 0x080fe40000410000 */
[----:B------:R-:W-:Y:S02]  /*8930*/  FFMA.FTZ R6, R203, R8, R6 ;  /* 0x00000008cb067223 */ /* 0x000fe40000010006 */
[----:B------:R-:W-:Y:S02]  /*8940*/  FFMA.FTZ R76, R7, 2, R76 ;  /* 0x40000000074c7823 */ /* 0x000fe4000001004c */
[----:B------:R-:W-:Y:S02]  /*8950*/  FMUL.FTZ R7, R126, R152 ;  /* 0x000000987e077220 */ /* 0x000fe40000410000 */
[----:B------:R-:W-:Y:S02]  /*8960*/  FFMA.FTZ R4, R203, R10, -R4 ;  /* 0x0000000acb047223 */ /* 0x000fe40000010804 */
[----:B------:R-:W-:-:S02]  /*8970*/  FADD.FTZ R197, R197, R6 ;  /* 0x00000006c5c57221 */ /* 0x000fc40000010000 */
[----:B------:R-:W-:Y:S02]  /*8980*/  FFMA.FTZ R118, R118, R154, -R7 ;  /* 0x0000009a76767223 */ /* 0x000fe40000010807 */
[----:B------:R-:W-:Y:S02]  /*8990*/  FMUL.FTZ R192, R192, R121 ;  /* 0x00000079c0c07220 */ /* 0x000fe40000410000 */
[----:B------:R-:W-:Y:S02]  /*89a0*/  FMUL.FTZ R183, R183, R144 ;  /* 0x00000090b7b77220 */ /* 0x000fe40000410000 */
[----:B------:R-:W-:Y:S02]  /*89b0*/  FMUL.FTZ R9, R120, R158 ;  /* 0x0000009e78097220 */ /* 0x000fe40000410000 */
[----:B------:R-:W-:Y:S02]  /*89c0*/  FMUL.FTZ R7, R112, R162 ;  /* 0x000000a270077220 */ /* 0x000fe40000410000 */
[----:B------:R-:W-:-:S02]  /*89d0*/  FMUL.FTZ R109, R109, R168 ;  /* 0x000000a86d6d7220 */ /* 0x000fc40000410000 */
[----:B------:R-:W-:Y:S02]  /*89e0*/  FMUL.FTZ R107, R107, R174 ;  /* 0x000000ae6b6b7220 */ /* 0x000fe40000410000 */
[----:B------:R-:W-:Y:S02]  /*89f0*/  FMUL.FTZ R8, R105, R8 ;  /* 0x0000000869087220 */ /* 0x000fe40000410000 */
[----:B------:R-:W-:Y:S02]  /*8a00*/  FADD.FTZ R4, R195, R4 ;  /* 0x00000004c3047221 */ /* 0x000fe40000010000 */
        /* <DEDUP_REMOVED lines=21> */
.L_x_1676:
        /* <DEDUP_REMOVED lines=73> */
.L_x_1681:
[----:B------:R-:W-:Y:S05]  /*8ff0*/  BSYNC B0 ;  /* 0x0000000000007941 */ /* 0x000fea0003800000 */
.L_x_1680:
        /* <DEDUP_REMOVED lines=51> */
[-C--:B------:R-:W-:Y:S02]  /*9330*/  ISETP.GE.AND P3, PT, R8, R13.reuse, PT ;  /* 0x0000000d0800720c */ /* 0x080fe40003f66270 */
[----:B------:R-:W-:Y:S01]  /*9340*/  IADD3 R31, P4, R31, 0x800, RZ ;  /* 0x000008001f1f7810 */ /* 0x000fe20007f9e0ff */
[----:B------:R0:W-:Y:S01]  /*9350*/  @!P2 STG.E.U16 [R4.64+0x1c0], R47 ;  /* 0x0001c02f0400a986 */ /* 0x0001e2000c101504 */
[----:B------:R-:W-:Y:S02]  /*9360*/  ISETP.GE.AND P2, PT, R6, R13, PT ;  /* 0x0000000d0600720c */ /* 0x000fe40003f46270 */
[----:B------:R-:W-:Y:S01]  /*9370*/  IADD3.X R33, RZ, R33, RZ, P4, !PT ;  /* 0x00000021ff217210 */ /* 0x000fe200027fe4ff */
        /* <DEDUP_REMOVED lines=13> */
.L_x_1682:
[----:B------:R-:W-:Y:S05]  /*9450*/  EXIT ;  /* 0x000000000000794d */ /* 0x000fea0003800000 */
.L_x_1684:
        /* <DEDUP_REMOVED lines=10> */
.L_x_5358:


//--------------------- .text._Z25selective_scan_fwd_kernelI32Selective_Scan_fwd_kernel_traitsILi32ELi16ELi1ELb0ELb1ELb1ELb1EN3c104HalfENS1_7complexIfEEEEv13SSMParamsBase --------------------------
	.section	.text._Z25selective_scan_fwd_kernelI32Selective_Scan_fwd_kernel_traitsILi32ELi16ELi1ELb0ELb1ELb1ELb1EN3c104HalfENS1_7complexIfEEEEv13SSMParamsBase,"ax",@progbits
	.sectioninfo	@"SHI_REGISTERS=215"
	.align	128
        .global         _Z25selective_scan_fwd_kernelI32Selective_Scan_fwd_kernel_traitsILi32ELi16ELi1ELb0ELb1ELb1ELb1EN3c104HalfENS1_7complexIfEEEEv13SSMParamsBase
        .type           _Z25selective_scan_fwd_kernelI32Selective_Scan_fwd_kernel_traitsILi32ELi16ELi1ELb0ELb1ELb1ELb1EN3c104HalfENS1_7complexIfEEEEv13SSMParamsBase,@function
        .size           _Z25selective_scan_fwd_kernelI32Selective_Scan_fwd_kernel_traitsILi32ELi16ELi1ELb0ELb1ELb1ELb1EN3c104HalfENS1_7complexIfEEEEv13SSMParamsBase,(.L_x_5359 - _Z25selective_scan_fwd_kernelI32Selective_Scan_fwd_kernel_traitsILi32ELi16ELi1ELb0ELb1ELb1ELb1EN3c104HalfENS1_7complexIfEEEEv13SSMParamsBase)
        .other          _Z25selective_scan_fwd_kernelI32Selective_Scan_fwd_kernel_traitsILi32ELi16ELi1ELb0ELb1ELb1ELb1EN3c104HalfENS1_7complexIfEEEEv13SSMParamsBase,@"STO_CUDA_ENTRY STV_DEFAULT"
_Z25selective_scan_fwd_kernelI32Selective_Scan_fwd_kernel_traitsILi32ELi16ELi1ELb0ELb1ELb1ELb1EN3c104HalfENS1_7complexIfEEEEv13SSMParamsBase:
.text._Z25selective_scan_fwd_kernelI32Selective_Scan_fwd_kernel_traitsILi32ELi16ELi1ELb0ELb1ELb1ELb1EN3c104HalfENS1_7complexIfEEEEv13SSMParamsBase:
        /* <DEDUP_REMOVED lines=18> */
[----:B-1----:R-:W-:Y:S01]  /*0120*/  IADD3 R6, R8, 0xffffffe, RZ ;  /* 0x0ffffffe08067810 */ /* 0x002fe20007ffe0ff */
[----:B--2---:R-:W-:Y:S01]  /*0130*/  IMAD.U32 R23, RZ, RZ, UR6 ;  /* 0x00000006ff177e24 */ /* 0x004fe2000f8e00ff */
[----:B------:R-:W-:Y:S01]  /*0140*/  @P1 LEA.HI.X R5, R0, c[0x0][0x254], R21, 0x2, P3 ;  /* 0x0000950000051a11 */ /* 0x000fe200018f1415 */
[----:B------:R0:W5:Y:S01]  /*0150*/  @P0 LDG.E R20, [R2.64] ;  /* 0x0000000402140981 */ /* 0x000162000c1e1900 */
[----:B------:R1:W2:Y:S02]  /*0160*/  F2I.FTZ.U32.TRUNC.NTZ R7, R6 ;  /* 0x0000000600077305 */ /* 0x0002a4000021f000 */
[----:B------:R-:W-:Y:S01]  /*0170*/  SHF.R.S32.HI R205, RZ, 0x1f, R23 ;  /* 0x0000001fffcd7819 */ /* 0x000fe20000011417 */
[----:B------:R3:W5:Y:S01]  /*0180*/  @P1 LDG.E R22, [R4.64] ;  /* 0x0000000404161981 */ /* 0x000762000c1e1900 */
[----:B-1----:R-:W-:Y:S01]  /*0190*/  HFMA2.MMA R6, -RZ, RZ, 0, 0 ;  /* 0x00000000ff067435 */ /* 0x002fe200000001ff */
[----:B0-----:R-:W-:-:S02]  /*01a0*/  IABS R2, R0 ;  /* 0x0000000000027213 */ /* 0x001fc40000000000 */
[----:B--2---:R-:W-:-:S05]  /*01b0*/  IADD3 R10, RZ, -R7, RZ ;  /* 0x80000007ff0a7210 */ /* 0x004fca0007ffe0ff */
[----:B------:R-:W-:-:S04]  /*01c0*/  IMAD R3, R10, R15, RZ ;  /* 0x0000000f0a037224 */ /* 0x000fc800078e02ff */
[----:B------:R-:W-:Y:S01]  /*01d0*/  IMAD.HI.U32 R7, R7, R3, R6 ;  /* 0x0000000307077227 */ /* 0x000fe200078e0006 */
[----:B------:R-:W-:-:S04]  /*01e0*/  MOV R3, c[0x0][0x174] ;  /* 0x00005d0000037a02 */ /* 0x000fc80000000f00 */
[----:B------:R-:W-:Y:S01]  /*01f0*/  ISETP.GE.AND P0, PT, R3, 0x1, PT ;  /* 0x000000010300780c */ /* 0x000fe20003f06270 */
[----:B------:R-:W-:Y:S01]  /*0200*/  IMAD.HI.U32 R10, R7, R2, RZ ;  /* 0x00000002070a7227 */ /* 0x000fe200078e00ff */
[----:B------:R-:W-:-:S04]  /*0210*/  LOP3.LUT R3, R0, c[0x0][0x178], RZ, 0x3c, !PT ;  /* 0x00005e0000037a12 */ /* 0x000fc800078e3cff */
[----:B------:R-:W-:-:S05]  /*0220*/  IADD3 R8, -R10, RZ, RZ ;  /* 0x000000ff0a087210 */ /* 0x000fca0007ffe1ff */
[----:B------:R-:W-:Y:S02]  /*0230*/  IMAD R8, R15, R8, R2 ;  /* 0x000000080f087224 */ /* 0x000fe400078e0202 */
        /* <DEDUP_REMOVED lines=21> */
[----:B------:R-:W-:Y:S01]  /*0390*/  IMAD.WIDE.U32 R6, R23, c[0x0][0x190], RZ ;  /* 0x0000640017067a25 */ /* 0x000fe200078e00ff */
[----:B------:R-:W-:Y:S02]  /*03a0*/  IADD3 R5, R5, R11, RZ ;  /* 0x0000000b05057210 */ /* 0x000fe40007ffe0ff */
[----:B0-----:R-:W-:Y:S01]  /*03b0*/  SHF.L.U32 R25, R55, 0x4, RZ ;  /* 0x0000000437197819 */ /* 0x001fe200000006ff */
[----:B------:R-:W-:Y:S01]  /*03c0*/  IMAD.WIDE.U32 R8, R23, c[0x0][0x1b0], RZ ;  /* 0x00006c0017087a25 */ /* 0x000fe200078e00ff */
[----:B------:R-:W-:-:S02]  /*03d0*/  LOP3.LUT R24, R55, 0x1f, RZ, 0xc0, !PT ;  /* 0x0000001f37187812 */ /* 0x000fc400078ec0ff */
[----:B------:R-:W-:Y:S01]  /*03e0*/  LOP3.LUT R25, R25, 0xfffffe00, RZ, 0xc0, !PT ;  /* 0xfffffe0019197812 */ /* 0x000fe200078ec0ff */
[----:B------:R-:W-:Y:S01]  /*03f0*/  IMAD R11, R23, c[0x0][0x1b4], R12 ;  /* 0x00006d00170b7a24 */ /* 0x000fe200078e020c */
[----:B------:R-:W-:Y:S01]  /*0400*/  IADD3 R7, R7, R13, RZ ;  /* 0x0000000d07077210 */ /* 0x000fe20007ffe0ff */
[----:B------:R-:W-:Y:S01]  /*0410*/  IMAD R12, R205, c[0x0][0x1d0], RZ ;  /* 0x00007400cd0c7a24 */ /* 0x000fe200078e02ff */
[----:B------:R-:W-:Y:S01]  /*0420*/  LOP3.LUT R26, R25, R24, RZ, 0xfc, !PT ;  /* 0x00000018191a7212 */ /* 0x000fe200078efcff */
[----:B------:R-:W-:Y:S01]  /*0430*/  IMAD.WIDE.U32 R2, R23, c[0x0][0x1d0], R2 ;  /* 0x0000740017027a25 */ /* 0x000fe200078e0002 */
[----:B------:R-:W-:Y:S02]  /*0440*/  IADD3 R9, R9, R11, RZ ;  /* 0x0000000b09097210 */ /* 0x000fe40007ffe0ff */
[----:B------:R-:W-:Y:S01]  /*0450*/  SHF.R.S32.HI R27, RZ, 0x1f, R26 ;  /* 0x0000001fff1b7819 */ /* 0x000fe2000001141a */
[----:B------:R-:W-:Y:S01]  /*0460*/  IMAD R14, R205, c[0x0][0x1e0], RZ ;  /* 0x00007800cd0e7a24 */ /* 0x000fe200078e02ff */
[----:B------:R-:W-:Y:S01]  /*0470*/  IADD3 R11, P0, R26, R2, RZ ;  /* 0x000000021a0b7210 */ /* 0x000fe20007f1e0ff */
[----:B------:R-:W-:Y:S01]  /*0480*/  @!P2 IMAD.MOV R10, RZ, RZ, -R10 ;  /* 0x000000ffff0aa224 */ /* 0x000fe200078e0a0a */
[----:B------:R-:W-:Y:S01]  /*0490*/  @!P1 LOP3.LUT R10, RZ, c[0x0][0x178], RZ, 0x33, !PT ;  /* 0x00005e00ff0a9a12 */ /* 0x000fe200078e33ff */
[----:B------:R-:W-:-:S03]  /*04a0*/  IMAD.WIDE.U32 R4, R23, c[0x0][0x1e0], R4 ;  /* 0x0000780017047a25 */ /* 0x000fc600078e0004 */
[----:B------:R-:W-:Y:S01]  /*04b0*/  SHF.R.S32.HI R2, RZ, 0x1f, R10 ;  /* 0x0000001fff027819 */ /* 0x000fe2000001140a */
        /* <DEDUP_REMOVED lines=21> */
.L_x_1726:
        /* <DEDUP_REMOVED lines=71> */
[----:B------:R-:W-:Y:S02]  /*0a80*/  IADD3 R15, R28, 0xa0, RZ ;  /* 0x000000a01c0f7810 */ /* 0x000fe40007ffe0ff */
[-C--:B------:R-:W-:Y:S02]  /*0a90*/  LEA.HI.SX32 R7, R7, R28.reuse, 0x1b ;  /* 0x0000001c07077211 */ /* 0x080fe400078fdaff */
[----:B------:R-:W-:-:S02]  /*0aa0*/  LEA.HI.SX32 R9, R9, R28, 0x1b ;  /* 0x0000001c09097211 */ /* 0x000fc400078fdaff */
[-C--:B------:R-:W-:Y:S02]  /*0ab0*/  LEA.HI.SX32 R11, R11, R28.reuse, 0x1b ;  /* 0x0000001c0b0b7211 */ /* 0x080fe400078fdaff */
[-C--:B------:R-:W-:Y:S02]  /*0ac0*/  LEA.HI.SX32 R13, R13, R28.reuse, 0x1b ;  /* 0x0000001c0d0d7211 */ /* 0x080fe400078fdaff */
[-C--:B------:R-:W-:Y:S01]  /*0ad0*/  LEA.HI.SX32 R15, R15, R28.reuse, 0x1b ;  /* 0x0000001c0f0f7211 */ /* 0x080fe200078fdaff */
[----:B------:R-:W-:Y:S01]  /*0ae0*/  IMAD.SHL.U32 R37, R9, 0x2, RZ ;  /* 0x0000000209257824 */ /* 0x000fe200078e00ff */
[----:B------:R-:W-:Y:S02]  /*0af0*/  SHF.L.U32 R39, R7, 0x1, RZ ;  /* 0x0000000107277819 */ /* 0x000fe400000006ff */
[C---:B------:R-:W-:Y:S02]  /*0b00*/  LEA.HI.SX32 R41, R28.reuse, R28, 0x1b ;  /* 0x0000001c1c297211 */ /* 0x040fe400078fdaff */
[----:B------:R-:W-:-:S02]  /*0b10*/  IADD3 R7, R28, 0xc0, RZ ;  /* 0x000000c01c077810 */ /* 0x000fc40007ffe0ff */
[----:B------:R-:W-:Y:S02]  /*0b20*/  SHF.L.U32 R43, R11, 0x1, RZ ;  /* 0x000000010b2b7819 */ /* 0x000fe400000006ff */
[C---:B------:R-:W-:Y:S02]  /*0b30*/  IADD3 R9, R28.reuse, 0xe0, RZ ;  /* 0x000000e01c097810 */ /* 0x040fe40007ffe0ff */
[----:B------:R-:W-:Y:S02]  /*0b40*/  SHF.L.U32 R45, R13, 0x1, RZ ;  /* 0x000000010d2d7819 */ /* 0x000fe400000006ff */
[----:B------:R-:W-:Y:S02]  /*0b50*/  SHF.L.U32 R51, R15, 0x1, RZ ;  /* 0x000000010f337819 */ /* 0x000fe400000006ff */
[C---:B------:R-:W-:Y:S02]  /*0b60*/  IADD3 R11, R28.reuse, 0x100, RZ ;  /* 0x000001001c0b7810 */ /* 0x040fe40007ffe0ff */
[----:B------:R-:W-:-:S02]  /*0b70*/  IADD3 R13, R28, 0x120, RZ ;  /* 0x000001201c0d7810 */ /* 0x000fc40007ffe0ff */
[----:B------:R-:W-:Y:S02]  /*0b80*/  IADD3 R15, R28, 0x140, RZ ;  /* 0x000001401c0f7810 */ /* 0x000fe40007ffe0ff */
[----:B------:R-:W-:Y:S02]  /*0b90*/  SHF.L.U32 R41, R41, 0x1, RZ ;  /* 0x0000000129297819 */ /* 0x000fe400000006ff */
[-C--:B------:R-:W-:Y:S02]  /*0ba0*/  LEA.HI.SX32 R7, R7, R28.reuse, 0x1b ;  /* 0x0000001c07077211 */ /* 0x080fe400078fdaff */
[-C--:B------:R-:W-:Y:S02]  /*0bb0*/  LEA.HI.SX32 R9, R9, R28.reuse, 0x1b ;  /* 0x0000001c09097211 */ /* 0x080fe400078fdaff */
[-C--:B------:R-:W-:Y:S02]  /*0bc0*/  LEA.HI.SX32 R11, R11, R28.reuse, 0x1b ;  /* 0x0000001c0b0b7211 */ /* 0x080fe400078fdaff */
[----:B------:R-:W-:-:S02]  /*0bd0*/  LEA.HI.SX32 R13, R13, R28, 0x1b ;  /* 0x0000001c0d0d7211 */ /* 0x000fc400078fdaff */
[----:B------:R-:W-:Y:S02]  /*0be0*/  LEA.HI.SX32 R15, R15, R28, 0x1b ;  /* 0x0000001c0f0f7211 */ /* 0x000fe400078fdaff */
[----:B------:R-:W-:Y:S02]  /*0bf0*/  SHF.L.U32 R49, R7, 0x1, RZ ;  /* 0x0000000107317819 */ /* 0x000fe400000006ff */
[----:B------:R-:W-:Y:S02]  /*0c00*/  SHF.L.U32 R47, R9, 0x1, RZ ;  /* 0x00000001092f7819 */ /* 0x000fe400000006ff */
[C---:B------:R-:W-:Y:S02]  /*0c10*/  IADD3 R7, R28.reuse, 0x160, RZ ;  /* 0x000001601c077810 */ /* 0x040fe40007ffe0ff */
[----:B------:R-:W-:Y:S02]  /*0c20*/  SHF.L.U32 R53, R11, 0x1, RZ ;  /* 0x000000010b357819 */ /* 0x000fe400000006ff */
[----:B------:R-:W-:Y:S01]  /*0c30*/  IADD3 R9, R28, 0x180, RZ ;  /* 0x000001801c097810 */ /* 0x000fe20007ffe0ff */
[----:B------:R-:W-:Y:S01]  /*0c40*/  IMAD.SHL.U32 R65, R15, 0x2, RZ ;  /* 0x000000020f417824 */ /* 0x000fe200078e00ff */
[----:B------:R-:W-:-:S02]  /*0c50*/  SHF.L.U32 R57, R13, 0x1, RZ ;  /* 0x000000010d397819 */ /* 0x000fc400000006ff */
[C---:B------:R-:W-:Y:S02]  /*0c60*/  IADD3 R11, R28.reuse, 0x1a0, RZ ;  /* 0x000001a01c0b7810 */ /* 0x040fe40007ffe0ff */
[C---:B------:R-:W-:Y:S02]  /*0c70*/  IADD3 R13, R28.reuse, 0x1c0, RZ ;  /* 0x000001c01c0d7810 */ /* 0x040fe40007ffe0ff */
[-C--:B------:R-:W-:Y:S02]  /*0c80*/  LEA.HI.SX32 R7, R7, R28.reuse, 0x1b ;  /* 0x0000001c07077211 */ /* 0x080fe400078fdaff */
[----:B------:R-:W-:Y:S02]  /*0c90*/  IADD3 R15, R28, 0x1e0, RZ ;  /* 0x000001e01c0f7810 */ /* 0x000fe40007ffe0ff */
[-C--:B------:R-:W-:Y:S02]  /*0ca0*/  LEA.HI.SX32 R9, R9, R28.reuse, 0x1b ;  /* 0x0000001c09097211 */ /* 0x080fe400078fdaff */
[----:B------:R-:W-:-:S02]  /*0cb0*/  LEA.HI.SX32 R11, R11, R28, 0x1b ;  /* 0x0000001c0b0b7211 */ /* 0x000fc400078fdaff */
[-C--:B------:R-:W-:Y:S02]  /*0cc0*/  LEA.HI.SX32 R13, R13, R28.reuse, 0x1b ;  /* 0x0000001c0d0d7211 */ /* 0x080fe400078fdaff */
[----:B------:R-:W-:Y:S02]  /*0cd0*/  SHF.L.U32 R63, R7, 0x1, RZ ;  /* 0x00000001073f7819 */ /* 0x000fe400000006ff */
[----:B------:R-:W-:Y:S02]  /*0ce0*/  LEA.HI.SX32 R15, R15, R28, 0x1b ;  /* 0x0000001c0f0f7211 */ /* 0x000fe400078fdaff */
[----:B------:R-:W-:Y:S02]  /*0cf0*/  SHF.L.U32 R61, R9, 0x1, RZ ;  /* 0x00000001093d7819 */ /* 0x000fe400000006ff */
[----:B------:R-:W-:Y:S02]  /*0d00*/  SHF.L.U32 R59, R11, 0x1, RZ ;  /* 0x000000010b3b7819 */ /* 0x000fe400000006ff */
[----:B------:R-:W-:-:S02]  /*0d10*/  SHF.L.U32 R68, R13, 0x1, RZ ;  /* 0x000000010d447819 */ /* 0x000fc400000006ff */
[----:B------:R-:W-:Y:S02]  /*0d20*/  SHF.L.U32 R67, R15, 0x1, RZ ;  /* 0x000000010f437819 */ /* 0x000fe400000006ff */
[-C--:B------:R-:W-:Y:S02]  /*0d30*/  ISETP.GE.AND P2, PT, R52, R35.reuse, PT ;  /* 0x000000233400720c */ /* 0x080fe40003f46270 */
[-C--:B------:R-:W-:Y:S02]  /*0d40*/  ISETP.GE.AND P1, PT, R48, R35.reuse, PT ;  /* 0x000000233000720c */ /* 0x080fe40003f26270 */
        /* <DEDUP_REMOVED lines=23> */
[----:B------:R-:W-:Y:S01]  /*0ec0*/  STS.U16 [R57+0x240], R36 ;  /* 0x0002402439007388 */ /* 0x000fe20000000400 */
[----:B0-----:R-:W-:-:S03]  /*0ed0*/  LEA.HI.SX32 R34, R4, R4, 0x1b ;  /* 0x0000000404227211 */ /* 0x001fc600078fdaff */
[----:B------:R-:W-:Y:S02]  /*0ee0*/  STS.U16 [R65+0x280], R38 ;  /* 0x0002802641007388 */ /* 0x000fe40000000400 */
[----:B------:R-:W-:Y:S01]  /*0ef0*/  IMAD.SHL.U32 R34, R34, 0x2, RZ ;  /* 0x0000000222227824 */ /* 0x000fe200078e00ff */
        /* <DEDUP_REMOVED lines=148> */
.L_x_1686:
[----:B------:R-:W-:Y:S05]  /*1840*/  BSYNC B0 ;  /* 0x0000000000007941 */ /* 0x000fea0003800000 */
.L_x_1685:
[----:B------:R-:W-:Y:S01]  /*1850*/  HADD2.F32 R71, -RZ, R50.H0_H0 ;  /* 0x20000032ff477230 */ /* 0x000fe20000004100 */
[----:B------:R-:W-:Y:S01]  /*1860*/  BSSY B0, `(.L_x_1687) ;  /* 0x0000023000007945 */ /* 0x000fe20003800000 */
[----:B------:R-:W-:-:S03]  /*1870*/  FSETP.GTU.FTZ.AND P4, PT, R48, 20, PT ;  /* 0x41a000003000780b */ /* 0x000fc60003f9c000 */
[----:B------:R-:W-:Y:S01]  /*1880*/  FADD.FTZ R50, R71, R22 ;  /* 0x0000001647327221 */ /* 0x000fe20000010000 */
        /* <DEDUP_REMOVED lines=32> */
.L_x_1688:
[----:B------:R-:W-:Y:S05]  /*1a90*/  BSYNC B0 ;  /* 0x0000000000007941 */ /* 0x000fea0003800000 */
.L_x_1687:
        /* <DEDUP_REMOVED lines=38> */
.L_x_1690:
[----:B------:R-:W-:Y:S05]  /*1d00*/  BSYNC B0 ;  /* 0x0000000000007941 */ /* 0x000fea0003800000 */
.L_x_1689:
[----:B------:R-:W-:Y:S01]  /*1d10*/  HADD2.F32 R71, -RZ, R54.H0_H0 ;  /* 0x20000036ff477230 */ /* 0x000fe20000004100 */
[----:B------:R-:W-:Y:S01]  /*1d20*/  BSSY B0, `(.L_x_1691) ;  /* 0x0000023000007945 */ /* 0x000fe20003800000 */
[----:B------:R-:W-:-:S03]  /*1d30*/  FSETP.GTU.FTZ.AND P3, PT, R52, 20, PT ;  /* 0x41a000003400780b */ /* 0x000fc60003f7c000 */
[----:B------:R-:W-:Y:S01]  /*1d40*/  FADD.FTZ R54, R71, R22 ;  /* 0x0000001647367221 */ /* 0x000fe20000010000 */
        /* <DEDUP_REMOVED lines=32> */
.L_x_1692:
[----:B------:R-:W-:Y:S05]  /*1f50*/  BSYNC B0 ;  /* 0x0000000000007941 */ /* 0x000fea0003800000 */
.L_x_1691:
        /* <DEDUP_REMOVED lines=38> */
.L_x_1694:
[----:B------:R-:W-:Y:S05]  /*21c0*/  BSYNC B0 ;  /* 0x0000000000007941 */ /* 0x000fea0003800000 */
.L_x_1693:
        /* <DEDUP_REMOVED lines=36> */
.L_x_1696:
[----:B------:R-:W-:Y:S05]  /*2410*/  BSYNC B0 ;  /* 0x0000000000007941 */ /* 0x000fea0003800000 */
.L_x_1695:
        /* <DEDUP_REMOVED lines=38> */
.L_x_1698:
[----:B------:R-:W-:Y:S05]  /*2680*/  BSYNC B0 ;  /* 0x0000000000007941 */ /* 0x000fea0003800000 */
.L_x_1697:
[----:B------:R-:W-:Y:S01]  /*2690*/  HADD2.F32 R71, -RZ, R70.H0_H0 ;  /* 0x20000046ff477230 */ /* 0x000fe20000004100 */
[----:B------:R-:W-:Y:S01]  /*26a0*/  BSSY B0, `(.L_x_1699) ;  /* 0x0000024000007945 */ /* 0x000fe20003800000 */
[----:B------:R-:W-:Y:S01]  /*26b0*/  HADD2.F32 R85, -RZ, R62.H0_H0 ;  /* 0x2000003eff557230 */ /* 0x000fe20000004100 */
[----:B------:R-:W-:Y:S02]  /*26c0*/  FSETP.GTU.FTZ.AND P4, PT, R60, 20, PT ;  /* 0x41a000003c00780b */ /* 0x000fe40003f9c000 */
        /* <DEDUP_REMOVED lines=33> */
.L_x_1700:
[----:B------:R-:W-:Y:S05]  /*28e0*/  BSYNC B0 ;  /* 0x0000000000007941 */ /* 0x000fea0003800000 */
.L_x_1699:
        /* <DEDUP_REMOVED lines=42> */
.L_x_1702:
[----:B------:R-:W-:Y:S05]  /*2b90*/  BSYNC B0 ;  /* 0x0000000000007941 */ /* 0x000fea0003800000 */
.L_x_1701:
        /* <DEDUP_REMOVED lines=40> */
.L_x_1704:
[----:B------:R-:W-:Y:S05]  /*2e20*/  BSYNC B0 ;  /* 0x0000000000007941 */ /* 0x000fea0003800000 */
.L_x_1703:
        /* <DEDUP_REMOVED lines=46> */
.L_x_1706:
[----:B------:R-:W-:Y:S05]  /*3110*/  BSYNC B0 ;  /* 0x0000000000007941 */ /* 0x000fea0003800000 */
.L_x_1705:
        /* <DEDUP_REMOVED lines=33> */
.L_x_1708:
[----:B------:R-:W-:Y:S05]  /*3330*/  BSYNC B0 ;  /* 0x0000000000007941 */ /* 0x000fea0003800000 */
.L_x_1707:
        /* <DEDUP_REMOVED lines=33> */
.L_x_1710:
[----:B------:R-:W-:Y:S05]  /*3550*/  BSYNC B0 ;  /* 0x0000000000007941 */ /* 0x000fea0003800000 */
.L_x_1709:
        /* <DEDUP_REMOVED lines=33> */
.L_x_1712:
[----:B------:R-:W-:Y:S05]  /*3770*/  BSYNC B0 ;  /* 0x0000000000007941 */ /* 0x000fea0003800000 */
.L_x_1711:
        /* <DEDUP_REMOVED lines=33> */
.L_x_1714:
[----:B------:R-:W-:Y:S05]  /*3990*/  BSYNC B0 ;  /* 0x0000000000007941 */ /* 0x000fea0003800000 */
.L_x_1713:
        /* <DEDUP_REMOVED lines=33> */
.L_x_1716:
[----:B------:R-:W-:Y:S05]  /*3bb0*/  BSYNC B0 ;  /* 0x0000000000007941 */ /* 0x000fea0003800000 */
.L_x_1715:
        /* <DEDUP_REMOVED lines=36> */
.L_x_1720:
[----:B------:R-:W-:Y:S01]  /*3e00*/  IMAD R7, R21, c[0x0][0x180], RZ ;  /* 0x0000600015077a24 */ /* 0x000fe200078e02ff */
[----:B------:R-:W-:Y:S01]  /*3e10*/  SHF.R.S32.HI R103, RZ, 0x1f, R102 ;  /* 0x0000001fff677819 */ /* 0x000fe20000011466 */
[C---:B------:R-:W-:Y:S01]  /*3e20*/  IMAD.WIDE.U32 R4, R0.reuse, c[0x0][0x180], RZ ;  /* 0x0000600000047a25 */ /* 0x040fe200078e00ff */
[----:B------:R-:W-:Y:S02]  /*3e30*/  IADD3 R8, R25, R26, RZ ;  /* 0x0000001a19087210 */ /* 0x000fe40007ffe0ff */
[----:B------:R-:W-:Y:S01]  /*3e40*/  PRMT R108, RZ, 0x7610, R108 ;  /* 0x00007610ff6c7816 */ /* 0x000fe2000000006c */
[----:B------:R-:W-:Y:S01]  /*3e50*/  IMAD R7, R0, c[0x0][0x184], R7 ;  /* 0x0000610000077a24 */ /* 0x000fe200078e0207 */
[----:B------:R-:W-:Y:S01]  /*3e60*/  SHF.R.S32.HI R9, RZ, 0x1f, R8 ;  /* 0x0000001fff097819 */ /* 0x000fe20000011408 */
[----:B------:R-:W-:Y:S01]  /*3e70*/  IMAD R11, R103, c[0x0][0x1a0], RZ ;  /* 0x00006800670b7a24 */ /* 0x000fe200078e02ff */
[----:B------:R-:W-:-:S02]  /*3e80*/  IADD3 R184, R8, 0x60, RZ ;  /* 0x0000006008b87810 */ /* 0x000fc40007ffe0ff */
[----:B------:R-:W-:Y:S01]  /*3e90*/  IADD3 R5, R5, R7, RZ ;  /* 0x0000000705057210 */ /* 0x000fe20007ffe0ff */
[----:B------:R-:W-:Y:S01]  /*3ea0*/  IMAD R7, R103, c[0x0][0x188], RZ ;  /* 0x0000620067077a24 */ /* 0x000fe200078e02ff */
[----:B------:R-:W-:Y:S01]  /*3eb0*/  IADD3 R182, R8, 0x40, RZ ;  /* 0x0000004008b67810 */ /* 0x000fe20007ffe0ff */
[C---:B------:R-:W-:Y:S01]  /*3ec0*/  IMAD R15, R102.reuse, c[0x0][0x1a4], R11 ;  /* 0x00006900660f7a24 */ /* 0x040fe200078e020b */
[----:B------:R-:W-:Y:S01]  /*3ed0*/  PRMT R106, RZ, 0x7610, R106 ;  /* 0x00007610ff6a7816 */ /* 0x000fe2000000006a */
[----:B------:R-:W-:Y:S01]  /*3ee0*/  IMAD.WIDE.U32 R12, R102, c[0x0][0x1a0], R8 ;  /* 0x00006800660c7a25 */ /* 0x000fe200078e0008 */
[----:B------:R-:W-:Y:S02]  /*3ef0*/  PRMT R18, RZ, 0x7610, R18 ;  /* 0x00007610ff127816 */ /* 0x000fe40000000012 */
[----:B------:R-:W-:Y:S01]  /*3f00*/  IADD3 R202, R8, 0x120, RZ ;  /* 0x0000012008ca7810 */ /* 0x000fe20007ffe0ff */
[----:B------:R-:W-:Y:S01]  /*3f10*/  IMAD R11, R102, c[0x0][0x18c], R7 ;  /* 0x00006300660b7a24 */ /* 0x000fe200078e0207 */
[----:B------:R-:W-:Y:S01]  /*3f20*/  LEA R10, P1, R12, R30, 0x1 ;  /* 0x0000001e0c0a7211 */ /* 0x000fe200078208ff */
[----:B------:R-:W-:Y:S01]  /*3f30*/  IMAD.WIDE.U32 R6, R102, c[0x0][0x188], R4 ;  /* 0x0000620066067a25 */ /* 0x000fe200078e0004 */
[----:B------:R-:W-:-:S02]  /*3f40*/  IADD3 R5, R13, R15, RZ ;  /* 0x0000000f0d057210 */ /* 0x000fc40007ffe0ff */
[----:B------:R-:W-:Y:S02]  /*3f50*/  IADD3 R200, R8, 0x100, RZ ;  /* 0x0000010008c87810 */ /* 0x000fe40007ffe0ff */
[----:B------:R-:W-:Y:S02]  /*3f60*/  IADD3 R7, R7, R11, RZ ;  /* 0x0000000b07077210 */ /* 0x000fe40007ffe0ff */
[----:B------:R-:W-:Y:S02]  /*3f70*/  LEA.HI.X R11, R12, R32, R5, 0x1, P1 ;  /* 0x000000200c0b7211 */ /* 0x000fe400008f0c05 */
[----:B------:R-:W-:Y:S02]  /*3f80*/  MOV R12, 0xfffffe00 ;  /* 0xfffffe00000c7802 */ /* 0x000fe40000000f00 */
[----:B------:R-:W-:Y:S02]  /*3f90*/  LEA R4, P0, R6, c[0x0][0x220], 0x3 ;  /* 0x0000880006047a11 */ /* 0x000fe400078018ff */
[----:B------:R-:W-:Y:S01]  /*3fa0*/  IADD3 R192, R8, 0xe0, RZ ;  /* 0x000000e008c07810 */ /* 0x000fe20007ffe0ff */
[----:B------:R-:W-:Y:S01]  /*3fb0*/  IMAD R35, R29, R12, c[0x0][0x168] ;  /* 0x00005a001d237624 */ /* 0x000fe200078e020c */
[----:B------:R-:W-:-:S02]  /*3fc0*/  LEA.HI.X R5, R6, c[0x0][0x224], R7, 0x3, P0 ;  /* 0x0000890006057a11 */ /* 0x000fc400000f1c07 */
[----:B------:R-:W-:Y:S01]  /*3fd0*/  PRMT R154, RZ, 0x7610, R154 ;  /* 0x00007610ff9a7816 */ /* 0x000fe2000000009a */
[----:B------:R-:W-:Y:S01]  /*3fe0*/  IMAD.SHL.U32 R113, R35, 0x2, RZ ;  /* 0x0000000223717824 */ /* 0x000fe200078e00ff */
[----:B------:R-:W-:Y:S02]  /*3ff0*/  PRMT R152, RZ, 0x7610, R152 ;  /* 0x00007610ff987816 */ /* 0x000fe40000000098 */
        /* <DEDUP_REMOVED lines=28> */
[----:B------:R-:W-:Y:S02]  /*41c0*/  PRMT R15, RZ, 0x7610, R15 ;  /* 0x00007610ff0f7816 */ /* 0x000fe4000000000f */
[----:B------:R-:W-:Y:S02]  /*41d0*/  ISETP.GE.AND P6, PT, R6, R113, PT ;  /* 0x000000710600720c */ /* 0x000fe40003fc6270 */
        /* <DEDUP_REMOVED lines=14> */
[-C--:B------:R-:W-:Y:S02]  /*42c0*/  ISETP.GE.AND P1, PT, R118, R113.reuse, PT ;  /* 0x000000717600720c */ /* 0x080fe40003f26270 */
[----:B------:R-:W-:Y:S01]  /*42d0*/  PRMT R104, RZ, 0x7610, R104 ;  /* 0x00007610ff687816 */ /* 0x000fe20000000068 */
[----:B------:R0:W3:Y:S01]  /*42e0*/  @!P5 LDG.E.U16 R110, [R10.64+0x100] ;  /* 0x000100040a6ed981 */ /* 0x0000e2000c1e1500 */
[----:B------:R-:W-:Y:S02]  /*42f0*/  IADD3 R206, R8, 0x160, RZ ;  /* 0x0000016008ce7810 */ /* 0x000fe40007ffe0ff */
[-C--:B------:R-:W-:Y:S02]  /*4300*/  ISETP.GE.AND P2, PT, R142, R113.reuse, PT ;  /* 0x000000718e00720c */ /* 0x080fe40003f46270 */
[----:B------:R-:W-:Y:S01]  /*4310*/  IADD3 R204, R8, 0x140, RZ ;  /* 0x0000014008cc7810 */ /* 0x000fe20007ffe0ff */
[----:B------:R0:W3:Y:S01]  /*4320*/  @!P6 LDG.E.U16 R104, [R10.64+0x40] ;  /* 0x000040040a68e981 */ /* 0x0000e2000c1e1500 */
        /* <DEDUP_REMOVED lines=15> */
[----:B------:R-:W-:Y:S01]  /*4420*/  PRMT R156, RZ, 0x7610, R156 ;  /* 0x00007610ff9c7816 */ /* 0x000fe2000000009c */
[----:B------:R0:W4:Y:S01]  /*4430*/  @!P3 LDG.E.U16 R160, [R10.64+0x300] ;  /* 0x000300040aa0b981 */ /* 0x000122000c1e1500 */
[----:B------:R-:W-:-:S02]  /*4440*/  ISETP.GE.AND P0, PT, R120, R113, PT ;  /* 0x000000717800720c */ /* 0x000fc40003f06270 */
[-C--:B------:R-:W-:Y:S01]  /*4450*/  ISETP.GE.AND P1, PT, R138, R113.reuse, PT ;  /* 0x000000718a00720c */ /* 0x080fe20003f26270 */
[----:B------:R0:W4:Y:S01]  /*4460*/  @!P4 LDG.E.U16 R158, [R10.64+0x2c0] ;  /* 0x0002c0040a9ec981 */ /* 0x000122000c1e1500 */
[----:B------:R-:W-:Y:S02]  /*4470*/  IADD3 R112, R8, 0x280, RZ ;  /* 0x0000028008707810 */ /* 0x000fe40007ffe0ff */
[-C--:B------:R-:W-:Y:S01]  /*4480*/  ISETP.GE.AND P2, PT, R126, R113.reuse, PT ;  /* 0x000000717e00720c */ /* 0x080fe20003f46270 */
[----:B------:R0:W4:Y:S01]  /*4490*/  @!P5 LDG.E.U16 R156, [R10.64+0x280] ;  /* 0x000280040a9cd981 */ /* 0x000122000c1e1500 */
[-C--:B------:R-:W-:Y:S02]  /*44a0*/  ISETP.GE.AND P3, PT, R140, R113.reuse, PT ;  /* 0x000000718c00720c */ /* 0x080fe40003f66270 */
[----:B------:R-:W-:Y:S02]  /*44b0*/  ISETP.GE.AND P4, PT, R112, R113, PT ;  /* 0x000000717000720c */ /* 0x000fe40003f86270 */
[----:B------:R-:W-:-:S02]  /*44c0*/  PRMT R101, RZ, 0x7610, R101 ;  /* 0x00007610ff657816 */ /* 0x000fc40000000065 */
[----:B------:R-:W-:Y:S02]  /*44d0*/  PRMT R172, RZ, 0x7610, R172 ;  /* 0x00007610ffac7816 */ /* 0x000fe400000000ac */
[----:B------:R-:W-:Y:S02]  /*44e0*/  PRMT R105, RZ, 0x7610, R105 ;  /* 0x00007610ff697816 */ /* 0x000fe40000000069 */
[----:B------:R-:W-:Y:S01]  /*44f0*/  PRMT R170, RZ, 0x7610, R170 ;  /* 0x00007610ffaa7816 */ /* 0x000fe200000000aa */
[----:B------:R0:W4:Y:S01]  /*4500*/  @!P0 LDG.E.U16 R101, [R10.64+0x540] ;  /* 0x000540040a658981 */ /* 0x000122000c1e1500 */
[C---:B------:R-:W-:Y:S02]  /*4510*/  IADD3 R134, R8.reuse, 0x320, RZ ;  /* 0x0000032008867810 */ /* 0x040fe40007ffe0ff */
[C---:B------:R-:W-:Y:S01]  /*4520*/  IADD3 R132, R8.reuse, 0x340, RZ ;  /* 0x0000034008847810 */ /* 0x040fe20007ffe0ff */
[----:B------:R0:W4:Y:S01]  /*4530*/  @!P1 LDG.E.U16 R172, [R10.64+0x580] ;  /* 0x000580040aac9981 */ /* 0x000122000c1e1500 */
[----:B------:R-:W-:-:S02]  /*4540*/  IADD3 R130, R8, 0x360, RZ ;  /* 0x0000036008827810 */ /* 0x000fc40007ffe0ff */
[----:B------:R-:W-:Y:S01]  /*4550*/  PRMT R55, RZ, 0x7610, R55 ;  /* 0x00007610ff377816 */ /* 0x000fe20000000037 */
[----:B------:R0:W4:Y:S01]  /*4560*/  @!P2 LDG.E.U16 R105, [R10.64+0x5c0] ;  /* 0x0005c0040a69a981 */ /* 0x000122000c1e1500 */
[----:B------:R-:W-:Y:S02]  /*4570*/  IADD3 R136, R8, 0x300, RZ ;  /* 0x0000030008887810 */ /* 0x000fe40007ffe0ff */
[-C--:B------:R-:W-:Y:S01]  /*4580*/  ISETP.GE.AND P0, PT, R134, R113.reuse, PT ;  /* 0x000000718600720c */ /* 0x080fe20003f06270 */
[----:B------:R0:W4:Y:S01]  /*4590*/  @!P3 LDG.E.U16 R170, [R10.64+0x4c0] ;  /* 0x0004c0040aaab981 */ /* 0x000122000c1e1500 */
[-C--:B------:R-:W-:Y:S02]  /*45a0*/  ISETP.GE.AND P1, PT, R132, R113.reuse, PT ;  /* 0x000000718400720c */ /* 0x080fe40003f26270 */
[-C--:B------:R-:W-:Y:S01]  /*45b0*/  ISETP.GE.AND P2, PT, R130, R113.reuse, PT ;  /* 0x000000718200720c */ /* 0x080fe20003f46270 */
[----:B------:R0:W4:Y:S01]  /*45c0*/  @!P4 LDG.E.U16 R55, [R10.64+0x500] ;  /* 0x000500040a37c981 */ /* 0x000122000c1e1500 */
[----:B------:R-:W-:-:S02]  /*45d0*/  ISETP.GE.AND P3, PT, R136, R113, PT ;  /* 0x000000718800720c */ /* 0x000fc40003f66270 */
[----:B------:R-:W-:Y:S02]  /*45e0*/  PRMT R174, RZ, 0x7610, R174 ;  /* 0x00007610ffae7816 */ /* 0x000fe400000000ae */
        /* <DEDUP_REMOVED lines=8> */
[----:B------:R-:W-:Y:S01]  /*4670*/  IADD3 R14, R8, 0x3e0, RZ ;  /* 0x000003e0080e7810 */ /* 0x000fe20007ffe0ff */
[----:B------:R0:W4:Y:S01]  /*4680*/  @!P2 LDG.E.U16 R109, [R10.64+0x6c0] ;  /* 0x0006c0040a6da981 */ /* 0x000122000c1e1500 */
[-C--:B------:R-:W-:Y:S02]  /*4690*/  ISETP.GE.AND P0, PT, R128, R113.reuse, PT ;  /* 0x000000718000720c */ /* 0x080fe40003f06270 */
        /* <DEDUP_REMOVED lines=8> */
[----:B------:R0:W4:Y:S04]  /*4720*/  @!P0 LDG.E.U16 R111, [R10.64+0x700] ;  /* 0x000700040a6f8981 */ /* 0x000128000c1e1500 */
[----:B------:R0:W4:Y:S04]  /*4730*/  @!P1 LDG.E.U16 R178, [R10.64+0x740] ;  /* 0x000740040ab29981 */ /* 0x000128000c1e1500 */
[----:B------:R0:W4:Y:S04]  /*4740*/  @!P2 LDG.E.U16 R115, [R10.64+0x780] ;  /* 0x000780040a73a981 */ /* 0x000128000c1e1500 */
[----:B------:R0:W4:Y:S01]  /*4750*/  @!P3 LDG.E.U16 R180, [R10.64+0x7c0] ;  /* 0x0007c0040ab4b981 */ /* 0x000122000c1e1500 */
[----:B------:R-:W-:-:S02]  /*4760*/  IMAD R7, R103, c[0x0][0x1c0], RZ ;  /* 0x0000700067077a24 */ /* 0x000fc400078e02ff */
[----:B------:R-:W-:Y:S01]  /*4770*/  IMAD.WIDE.U32 R12, R102, c[0x0][0x1c0], R8 ;  /* 0x00007000660c7a25 */ /* 0x000fe200078e0008 */
[----:B------:R-:W-:-:S03]  /*4780*/  IADD3 R9, R28, 0x200, RZ ;  /* 0x000002001c097810 */ /* 0x000fc60007ffe0ff */
[----:B------:R-:W-:Y:S01]  /*4790*/  IMAD R7, R102, c[0x0][0x1c4], R7 ;  /* 0x0000710066077a24 */ /* 0x000fe200078e0207 */
[----:B------:R-:W-:Y:S02]  /*47a0*/  LEA.HI.SX32 R9, R9, R28, 0x1b ;  /* 0x0000001c09097211 */ /* 0x000fe400078fdaff */
[----:B------:R-:W-:Y:S02]  /*47b0*/  ISETP.GE.AND P2, PT, R6, R113, PT ;  /* 0x000000710600720c */ /* 0x000fe40003f46270 */
[----:B------:R-:W-:Y:S02]  /*47c0*/  IADD3 R7, R13, R7, RZ ;  /* 0x000000070d077210 */ /* 0x000fe40007ffe0ff */
[----:B0-----:R-:W-:Y:S02]  /*47d0*/  IADD3 R11, R28, 0x220, RZ ;  /* 0x000002201c0b7810 */ /* 0x001fe40007ffe0ff */
[----:B------:R-:W-:Y:S02]  /*47e0*/  SHF.L.U32 R10, R9, 0x1, RZ ;  /* 0x00000001090a7819 */ /* 0x000fe400000006ff */
[----:B------:R-:W-:-:S02]  /*47f0*/  LEA R6, P1, R12, R31, 0x1 ;  /* 0x0000001f0c067211 */ /* 0x000fc400078208ff */
[----:B------:R-:W-:Y:S02]  /*4800*/  IADD3 R13, R28, 0x240, RZ ;  /* 0x000002401c0d7810 */ /* 0x000fe40007ffe0ff */
[-C--:B------:R-:W-:Y:S02]  /*4810*/  LEA.HI.SX32 R11, R11, R28.reuse, 0x1b ;  /* 0x0000001c0b0b7211 */ /* 0x080fe400078fdaff */
[----:B------:R-:W-:Y:S02]  /*4820*/  LEA.HI.X R7, R12, R33, R7, 0x1, P1 ;  /* 0x000000210c077211 */ /* 0x000fe400008f0c07 */
[----:B------:R-:W-:Y:S02]  /*4830*/  LEA.HI.SX32 R13, R13, R28, 0x1b ;  /* 0x0000001c0d0d7211 */ /* 0x000fe400078fdaff */
[----:B------:R-:W-:Y:S02]  /*4840*/  ISETP.GE.AND P1, PT, R8, R113, PT ;  /* 0x000000710800720c */ /* 0x000fe40003f26270 */
[----:B------:R-:W-:-:S02]  /*4850*/  SHF.L.U32 R11, R11, 0x1, RZ ;  /* 0x000000010b0b7819 */ /* 0x000fc400000006ff */
[----:B------:R-:W-:Y:S02]  /*4860*/  SHF.L.U32 R13, R13, 0x1, RZ ;  /* 0x000000010d0d7819 */ /* 0x000fe400000006ff */
[----:B------:R-:W-:Y:S02]  /*4870*/  PRMT R194, RZ, 0x7610, R194 ;  /* 0x00007610ffc27816 */ /* 0x000fe400000000c2 */
[-C--:B------:R-:W-:Y:S02]  /*4880*/  ISETP.GE.AND P3, PT, R182, R113.reuse, PT ;  /* 0x00000071b600720c */ /* 0x080fe40003f66270 */
[-C--:B------:R-:W-:Y:S02]  /*4890*/  ISETP.GE.AND P4, PT, R184, R113.reuse, PT ;  /* 0x00000071b800720c */ /* 0x080fe40003f86270 */
[----:B------:R-:W-:Y:S02]  /*48a0*/  ISETP.GE.AND P0, PT, R190, R113, PT ;  /* 0x00000071be00720c */ /* 0x000fe40003f06270 */
[----:B------:R-:W-:-:S02]  /*48b0*/  PRMT R196, RZ, 0x7610, R196 ;  /* 0x00007610ffc47816 */ /* 0x000fc400000000c4 */
[----:B------:R-:W-:Y:S02]  /*48c0*/  PRMT R198, RZ, 0x7610, R198 ;  /* 0x00007610ffc67816 */ /* 0x000fe400000000c6 */
        /* <DEDUP_REMOVED lines=15> */
[----:B------:R-:W-:Y:S04]  /*49c0*/  STS.U16 [R51+0x140], R144 ;  /* 0x0001409033007388 */ /* 0x000fe80000000400 */
        /* <DEDUP_REMOVED lines=8> */
[----:B------:R-:W-:Y:S01]  /*4a50*/  STS.U16 [R65+0x280], R156 ;  /* 0x0002809c41007388 */ /* 0x000fe20000000400 */
[----:B------:R-:W-:-:S03]  /*4a60*/  LEA.HI.SX32 R8, R39, R28, 0x1b ;  /* 0x0000001c27087211 */ /* 0x000fc600078fdaff */
[----:B------:R-:W-:Y:S04]  /*4a70*/  STS.U16 [R63+0x2c0], R158 ;  /* 0x0002c09e3f007388 */ /* 0x000fe80000000400 */
[----:B------:R-:W-:Y:S04]  /*4a80*/  STS.U16 [R61+0x300], R160 ;  /* 0x000300a03d007388 */ /* 0x000fe80000000400 */
[----:B------:R-:W-:Y:S01]  /*4a90*/  STS.U16 [R59+0x340], R162 ;  /* 0x000340a23b007388 */ /* 0x000fe20000000400 */
[----:B------:R-:W-:-:S03]  /*4aa0*/  IADD3 R39, R28, 0x2c0, RZ ;  /* 0x000002c01c277810 */ /* 0x000fc60007ffe0ff */
[----:B------:R0:W-:Y:S01]  /*4ab0*/  STS.U16 [R68+0x380], R15 ;  /* 0x0003800f44007388 */ /* 0x0001e20000000400 */
[----:B------:R-:W-:-:S03]  /*4ac0*/  SHF.L.U32 R106, R37, 0x1, RZ ;  /* 0x00000001256a7819 */ /* 0x000fc600000006ff */
[----:B------:R-:W-:Y:S01]  /*4ad0*/  STS.U16 [R67+0x3c0], R164 ;  /* 0x0003c0a443007388 */ /* 0x000fe20000000400 */
[----:B------:R-:W-:-:S03]  /*4ae0*/  SHF.L.U32 R8, R8, 0x1, RZ ;  /* 0x0000000108087819 */ /* 0x000fc600000006ff */
[----:B------:R1:W-:Y:S01]  /*4af0*/  STS.U16 [R10+0x400], R19 ;  /* 0x000400130a007388 */ /* 0x0003e20000000400 */
[----:B------:R-:W-:Y:S01]  /*4b00*/  IADD3 R37, R28, 0x340, RZ ;  /* 0x000003401c257810 */ /* 0x000fe20007ffe0ff */
[----:B0-----:R-:W-:Y:S01]  /*4b10*/  FMUL.FTZ R15, R4, 1.4426950216293334961 ;  /* 0x3fb8aa3b040f7820 */ /* 0x001fe20000410000 */
[-C--:B------:R-:W-:Y:S01]  /*4b20*/  LEA.HI.SX32 R39, R39, R28.reuse, 0x1b ;  /* 0x0000001c27277211 */ /* 0x080fe200078fdaff */
[----:B------:R-:W-:Y:S01]  /*4b30*/  STS.U16 [R11+0x440], R166 ;  /* 0x000440a60b007388 */ /* 0x000fe20000000400 */
[-C--:B------:R-:W-:Y:S02]  /*4b40*/  LEA.HI.SX32 R37, R37, R28.reuse, 0x1b ;  /* 0x0000001c25257211 */ /* 0x080fe400078fdaff */
[C---:B-1----:R-:W-:Y:S01]  /*4b50*/  IADD3 R19, R28.reuse, 0x320, RZ ;  /* 0x000003201c137810 */ /* 0x042fe20007ffe0ff */
[----:B------:R-:W-:Y:S03]  /*4b60*/  STS.U16 [R13+0x480], R168 ;  /* 0x000480a80d007388 */ /* 0x000fe60000000400 */
[----:B------:R-:W-:Y:S01]  /*4b70*/  LEA.HI.SX32 R19, R19, R28, 0x1b ;  /* 0x0000001c13137211 */ /* 0x000fe200078fdaff */
[----:B------:R-:W-:Y:S01]  /*4b80*/  STS.U16 [R9+0x4c0], R170 ;  /* 0x0004c0aa09007388 */ /* 0x000fe20000000400 */
[----:B------:R-:W-:Y:S01]  /*4b90*/  IADD3 R43, R28, 0x300, RZ ;  /* 0x000003001c2b7810 */ /* 0x000fe20007ffe0ff */
[----:B------:R-:W-:-:S02]  /*4ba0*/  FMUL.RZ R45, R12, 0.15915493667125701904 ;  /* 0x3e22f9830c2d7820 */ /* 0x000fc4000040c000 */
[----:B------:R-:W-:Y:S01]  /*4bb0*/  STS.U16 [R8+0x500], R55 ;  /* 0x0005003708007388 */ /* 0x000fe20000000400 */
[----:B------:R-:W-:-:S03]  /*4bc0*/  FMUL.FTZ R4, R15, R36 ;  /* 0x000000240f047220 */ /* 0x000fc60000410000 */
[----:B------:R0:W-:Y:S01]  /*4bd0*/  STS.U16 [R106+0x540], R101 ;  /* 0x000540656a007388 */ /* 0x0001e20000000400 */
[----:B------:R-:W-:Y:S02]  /*4be0*/  FMUL.FTZ R12, R5, R38 ;  /* 0x00000026050c7220 */ /* 0x000fe40000410000 */
[----:B------:R-:W-:Y:S01]  /*4bf0*/  IMAD.SHL.U32 R103, R39, 0x2, RZ ;  /* 0x0000000227677824 */ /* 0x000fe200078e00ff */
[----:B------:R-:W-:Y:S02]  /*4c00*/  IADD3 R39, R28, 0x360, RZ ;  /* 0x000003601c277810 */ /* 0x000fe40007ffe0ff */
[----:B------:R-:W-:Y:S02]  /*4c10*/  LEA.HI.SX32 R18, R43, R28, 0x1b ;  /* 0x0000001c2b127211 */ /* 0x000fe400078fdaff */
[----:B0-----:R-:W-:Y:S02]  /*4c20*/  SHF.L.U32 R101, R19, 0x1, RZ ;  /* 0x0000000113657819 */ /* 0x001fe400000006ff */
[----:B------:R-:W-:Y:S01]  /*4c30*/  SHF.L.U32 R19, R37, 0x1, RZ ;  /* 0x0000000125137819 */ /* 0x000fe200000006ff */
[----:B------:R-:W-:Y:S01]  /*4c40*/  FMUL.FTZ R37, R5, R40 ;  /* 0x0000002805257220 */ /* 0x000fe20000410000 */
[----:B------:R-:W-:Y:S01]  /*4c50*/  MUFU.SIN R47, R45 ;  /* 0x0000002d002f7308 */ /* 0x000fe20000000400 */
[----:B------:R-:W-:Y:S01]  /*4c60*/  FMUL.RZ R43, R12, 0.15915493667125701904 ;  /* 0x3e22f9830c2b7820 */ /* 0x000fe2000040c000 */
[----:B------:R-:W-:-:S02]  /*4c70*/  SHF.L.U32 R104, R41, 0x1, RZ ;  /* 0x0000000129687819 */ /* 0x000fc400000006ff */
[----:B------:R-:W-:-:S04]  /*4c80*/  SHF.L.U32 R18, R18, 0x1, RZ ;  /* 0x0000000112127819 */ /* 0x000fc800000006ff */
[----:B------:R0:W-:Y:S01]  /*4c90*/  MUFU.COS R121, R45 ;  /* 0x0000002d00797308 */ /* 0x0001e20000000000 */
[C---:B------:R-:W-:Y:S01]  /*4ca0*/  IADD3 R41, R28.reuse, 0x3c0, RZ ;  /* 0x000003c01c297810 */ /* 0x040fe20007ffe0ff */
[----:B------:R-:W-:Y:S06]  /*4cb0*/  STS.U16 [R103+0x580], R172 ;  /* 0x000580ac67007388 */ /* 0x000fec0000000400 */
[----:B------:R1:W2:Y:S01]  /*4cc0*/  MUFU.EX2 R150, R4 ;  /* 0x0000000400967308 */ /* 0x0002a20000000800 */
[----:B0-----:R-:W-:Y:S01]  /*4cd0*/  FMUL.RZ R45, R37, 0.15915493667125701904 ;  /* 0x3e22f983252d7820 */ /* 0x001fe2000040c000 */
[----:B------:R-:W-:Y:S01]  /*4ce0*/  IADD3 R37, R28, 0x380, RZ ;  /* 0x000003801c257810 */ /* 0x000fe20007ffe0ff */
[----:B------:R0:W-:Y:S01]  /*4cf0*/  STS.U16 [R104+0x5c0], R105 ;  /* 0x0005c06968007388 */ /* 0x0001e20000000400 */
[----:B-1----:R-:W-:-:S04]  /*4d00*/  LEA.HI.SX32 R4, R39, R28, 0x1b ;  /* 0x0000001c27047211 */ /* 0x002fc800078fdaff */
[----:B------:R-:W-:Y:S01]  /*4d10*/  MUFU.SIN R63, R43 ;  /* 0x0000002b003f7308 */ /* 0x000fe20000000400 */
[----:B------:R-:W-:Y:S02]  /*4d20*/  IADD3 R39, R28, 0x3a0, RZ ;  /* 0x000003a01c277810 */ /* 0x000fe40007ffe0ff */
[----:B------:R-:W-:Y:S01]  /*4d30*/  SHF.L.U32 R4, R4, 0x1, RZ ;  /* 0x0000000104047819 */ /* 0x000fe200000006ff */
[----:B------:R-:W-:Y:S01]  /*4d40*/  STS.U16 [R18+0x600], R107 ;  /* 0x0006006b12007388 */ /* 0x000fe20000000400 */
[----:B------:R-:W-:-:S03]  /*4d50*/  LEA.HI.SX32 R37, R37, R28, 0x1b ;  /* 0x0000001c25257211 */ /* 0x000fc600078fdaff */
[----:B------:R1:W-:Y:S01]  /*4d60*/  MUFU.COS R117, R43 ;  /* 0x0000002b00757308 */ /* 0x0003e20000000000 */
[-C--:B------:R-:W-:Y:S01]  /*4d70*/  LEA.HI.SX32 R39, R39, R28.reuse, 0x1b ;  /* 0x0000001c27277211 */ /* 0x080fe200078fdaff */
[----:B------:R-:W-:Y:S01]  /*4d80*/  STS.U16 [R101+0x640], R174 ;  /* 0x000640ae65007388 */ /* 0x000fe20000000400 */
[-C--:B------:R-:W-:Y:S02]  /*4d90*/  LEA.HI.SX32 R41, R41, R28.reuse, 0x1b ;  /* 0x0000001c29297211 */ /* 0x080fe400078fdaff */
[----:B-1----:R-:W-:Y:S01]  /*4da0*/  IADD3 R43, R28, 0x3e0, RZ ;  /* 0x000003e01c2b7810 */ /* 0x002fe20007ffe0ff */
[----:B------:R-:W-:Y:S01]  /*4db0*/  STS.U16 [R19+0x680], R176 ;  /* 0x000680b013007388 */ /* 0x000fe20000000400 */
[----:B------:R-:W-:Y:S02]  /*4dc0*/  SHF.L.U32 R110, R37, 0x1, RZ ;  /* 0x00000001256e7819 */ /* 0x000fe400000006ff */
[----:B------:R-:W-:Y:S01]  /*4dd0*/  LEA.HI.SX32 R43, R43, R28, 0x1b ;  /* 0x0000001c2b2b7211 */ /* 0x000fe200078fdaff */
[----:B------:R1:W-:Y:S01]  /*4de0*/  STS.U16 [R4+0x6c0], R109 ;  /* 0x0006c06d04007388 */ /* 0x0003e20000000400 */
[----:B------:R-:W-:-:S02]  /*4df0*/  IMAD.SHL.U32 R108, R41, 0x2, RZ ;  /* 0x00000002296c7824 */ /* 0x000fc400078e00ff */
        /* <DEDUP_REMOVED lines=72> */
[----:B------:R-:W-:Y:S01]  /*5280*/  PRMT R188, RZ, 0x7610, R188 ;  /* 0x00007610ffbc7816 */ /* 0x000fe200000000bc */
[----:B------:R3:W4:Y:S01]  /*5290*/  @!P6 LDG.E.U16 R182, [R6.64+0x4c0] ;  /* 0x0004c00406b6e981 */ /* 0x000722000c1e1500 */
[----:B------:R-:W-:-:S02]  /*52a0*/  PRMT R181, RZ, 0x7610, R181 ;  /* 0x00007610ffb57816 */ /* 0x000fc400000000b5 */
[----:B------:R-:W-:Y:S01]  /*52b0*/  PRMT R183, RZ, 0x7610, R183 ;  /* 0x00007610ffb77816 */ /* 0x000fe200000000b7 */
[----:B------:R3:W4:Y:S01]  /*52c0*/  @!P0 LDG.E.U16 R177, [R6.64+0x500] ;  /* 0x0005000406b18981 */ /* 0x000722000c1e1500 */
[----:B------:R-:W-:Y:S02]  /*52d0*/  SHF.L.U32 R136, R136, 0x1, RZ ;  /* 0x0000000188887819 */ /* 0x000fe400000006ff */
[-C--:B------:R-:W-:Y:S01]  /*52e0*/  ISETP.GE.AND P5, PT, R134, R113.reuse, PT ;  /* 0x000000718600720c */ /* 0x080fe20003fa6270 */
[----:B------:R3:W4:Y:S01]  /*52f0*/  @!P1 LDG.E.U16 R179, [R6.64+0x540] ;  /* 0x0005400406b39981 */ /* 0x000722000c1e1500 */
[-C--:B------:R-:W-:Y:S02]  /*5300*/  ISETP.GE.AND P6, PT, R132, R113.reuse, PT ;  /* 0x000000718400720c */ /* 0x080fe40003fc6270 */
[-C--:B------:R-:W-:Y:S01]  /*5310*/  ISETP.GE.AND P0, PT, R130, R113.reuse, PT ;  /* 0x000000718200720c */ /* 0x080fe20003f06270 */
[----:B------:R3:W4:Y:S01]  /*5320*/  @!P2 LDG.E.U16 R188, [R6.64+0x580] ;  /* 0x0005800406bca981 */ /* 0x000722000c1e1500 */
[----:B------:R-:W-:-:S02]  /*5330*/  ISETP.GE.AND P1, PT, R128, R113, PT ;  /* 0x000000718000720c */ /* 0x000fc40003f26270 */
[-C--:B------:R-:W-:Y:S01]  /*5340*/  ISETP.GE.AND P2, PT, R124, R113.reuse, PT ;  /* 0x000000717c00720c */ /* 0x080fe20003f46270 */
[----:B------:R3:W4:Y:S01]  /*5350*/  @!P3 LDG.E.U16 R181, [R6.64+0x5c0] ;  /* 0x0005c00406b5b981 */ /* 0x000722000c1e1500 */
[----:B------:R-:W-:-:S03]  /*5360*/  ISETP.GE.AND P3, PT, R122, R113, PT ;  /* 0x000000717a00720c */ /* 0x000fc60003f66270 */
[----:B------:R3:W4:Y:S01]  /*5370*/  @!P4 LDG.E.U16 R183, [R6.64+0x600] ;  /* 0x0006000406b7c981 */ /* 0x000722000c1e1500 */
[----:B------:R-:W-:-:S03]  /*5380*/  ISETP.GE.AND P4, PT, R14, R113, PT ;  /* 0x000000710e00720c */ /* 0x000fc60003f86270 */
[----:B------:R-:W0:Y:S04]  /*5390*/  S2R R55, SR_TID.X ;  /* 0x0000000000377919 */ /* 0x000e280000002100 */
[----:B------:R-:W1:Y:S04]  /*53a0*/  LDS.U16 R113, [R136+0x2] ;  /* 0x0000020088717984 */ /* 0x000e680000000400 */
[----:B------:R-:W3:Y:S01]  /*53b0*/  LDS.U16 R49, [R136] ;  /* 0x0000000088317984 */ /* 0x000ee20000000400 */
[----:B------:R-:W-:Y:S02]  /*53c0*/  PRMT R185, RZ, 0x7610, R185 ;  /* 0x00007610ffb97816 */ /* 0x000fe400000000b9 */
[----:B------:R-:W-:Y:S01]  /*53d0*/  PRMT R204, RZ, 0x7610, R204 ;  /* 0x00007610ffcc7816 */ /* 0x000fe200000000cc */
[----:B------:R-:W3:Y:S04]  /*53e0*/  LDS.U16 R119, [R136+0x4] ;  /* 0x0000040088777984 */ /* 0x000ee80000000400 */
[----:B------:R1:W4:Y:S04]  /*53f0*/  @!P0 LDG.E.U16 R185, [R6.64+0x6c0] ;  /* 0x0006c00406b98981 */ /* 0x000328000c1e1500 */
[----:B------:R1:W4:Y:S01]  /*5400*/  @!P2 LDG.E.U16 R204, [R6.64+0x740] ;  /* 0x0007400406cca981 */ /* 0x000322000c1e1500 */
[----:B0-----:R-:W-:Y:S01]  /*5410*/  SHF.L.U32 R12, R55, 0x4, RZ ;  /* 0x00000004370c7819 */ /* 0x001fe200000006ff */
[----:B--2---:R-:W-:-:S02]  /*5420*/  FMUL.FTZ R115, R150, R121 ;  /* 0x0000007996737220 */ /* 0x004fc40000410000 */
[----:B------:R-:W-:Y:S01]  /*5430*/  LDS.U16 R127, [R136+0x8] ;  /* 0x00000800887f7984 */ /* 0x000fe20000000400 */
[C---:B------:R-:W-:Y:S02]  /*5440*/  IADD3 R122, R12.reuse, 0x3, RZ ;  /* 0x000000030c7a7810 */ /* 0x040fe40007ffe0ff */
[----:B------:R-:W-:Y:S02]  /*5450*/  IADD3 R128, R12, 0x5, RZ ;  /* 0x000000050c807810 */ /* 0x000fe40007ffe0ff */
[----:B------:R-:W-:Y:S02]  /*5460*/  PRMT R200, RZ, 0x7610, R200 ;  /* 0x00007610ffc87816 */ /* 0x000fe400000000c8 */
[----:B------:R-:W-:Y:S02]  /*5470*/  PRMT R187, RZ, 0x7610, R187 ;  /* 0x00007610ffbb7816 */ /* 0x000fe400000000bb */
[----:B------:R-:W-:Y:S01]  /*5480*/  PRMT R202, RZ, 0x7610, R202 ;  /* 0x00007610ffca7816 */ /* 0x000fe200000000ca */
[----:B------:R-:W-:Y:S01]  /*5490*/  MUFU.SIN R65, R37 ;  /* 0x0000002500417308 */ /* 0x000fe20000000400 */
[-C--:B------:R-:W-:Y:S01]  /*54a0*/  ISETP.GE.U32.AND P0, PT, R122, R35.reuse, PT ;  /* 0x000000237a00720c */ /* 0x080fe20003f06070 */
[----:B------:R-:W-:Y:S01]  /*54b0*/  FMUL.FTZ R121, R5, R54 ;  /* 0x0000003605797220 */ /* 0x000fe20000410000 */
[----:B------:R-:W0:Y:S01]  /*54c0*/  LDS.U16 R122, [R136+0x6] ;  /* 0x00000600887a7984 */ /* 0x000e220000000400 */
[----:B------:R-:W-:-:S03]  /*54d0*/  ISETP.GE.U32.AND P2, PT, R128, R35, PT ;  /* 0x000000238000720c */ /* 0x000fc60003f46070 */
[----:B------:R-:W2:Y:S01]  /*54e0*/  LDS.U16 R128, [R136+0xa] ;  /* 0x00000a0088807984 */ /* 0x000ea20000000400 */
[----:B-1----:R-:W-:Y:S01]  /*54f0*/  HADD2.F32 R130, -RZ, R113.H0_H0 ;  /* 0x20000071ff827230 */ /* 0x002fe20000004100 */
[----:B------:R-:W-:Y:S01]  /*5500*/  FMUL.RZ R132, R121, 0.15915493667125701904 ;  /* 0x3e22f98379847820 */ /* 0x000fe2000040c000 */
[----:B------:R-:W-:Y:S01]  /*5510*/  IADD3 R14, R12, 0x1, RZ ;  /* 0x000000010c0e7810 */ /* 0x000fe20007ffe0ff */
[----:B------:R1:W4:Y:S02]  /*5520*/  @!P5 LDG.E.U16 R200, [R6.64+0x640] ;  /* 0x0006400406c8d981 */ /* 0x000324000c1e1500 */
[----:B------:R-:W-:Y:S02]  /*5530*/  FMUL.FTZ R121, R85, R130 ;  /* 0x0000008255797220 */ /* 0x000fe40000410000 */
[----:B------:R-:W0:Y:S01]  /*5540*/  LDS.U16 R130, [R136+0xc] ;  /* 0x00000c0088827984 */ /* 0x000e220000000400 */
[----:B------:R-:W-:Y:S01]  /*5550*/  ISETP.GE.U32.AND P5, PT, R14, R35, PT ;  /* 0x000000230e00720c */ /* 0x000fe20003fa6070 */
[----:B------:R1:W-:Y:S01]  /*5560*/  MUFU.COS R125, R37 ;  /* 0x00000025007d7308 */ /* 0x0003e20000000000 */
[C---:B------:R-:W-:Y:S01]  /*5570*/  IADD3 R124, R12.reuse, 0x4, RZ ;  /* 0x000000040c7c7810 */ /* 0x040fe20007ffe0ff */
[----:B------:R-:W0:Y:S01]  /*5580*/  LDS.U16 R131, [R136+0xe] ;  /* 0x00000e0088837984 */ /* 0x000e220000000400 */
[----:B------:R-:W-:-:S02]  /*5590*/  IADD3 R14, R12, 0x2, RZ ;  /* 0x000000020c0e7810 */ /* 0x000fc40007ffe0ff */
[----:B------:R-:W-:Y:S01]  /*55a0*/  PRMT R189, RZ, 0x7610, R189 ;  /* 0x00007610ffbd7816 */ /* 0x000fe200000000bd */
[----:B------:R0:W4:Y:S01]  /*55b0*/  @!P1 LDG.E.U16 R187, [R6.64+0x700] ;  /* 0x0007000406bb9981 */ /* 0x000122000c1e1500 */
[-C--:B------:R-:W-:Y:S01]  /*55c0*/  ISETP.GE.U32.AND P1, PT, R124, R35.reuse, PT ;  /* 0x000000237c00720c */ /* 0x080fe20003f26070 */
[----:B------:R-:W-:Y:S01]  /*55d0*/  MUFU.SIN R53, R39 ;  /* 0x0000002700357308 */ /* 0x000fe20000000400 */
[C---:B-1----:R-:W-:Y:S01]  /*55e0*/  FMUL.FTZ R37, R5.reuse, R46 ;  /* 0x0000002e05257220 */ /* 0x042fe20000410000 */
[----:B------:R1:W4:Y:S01]  /*55f0*/  @!P6 LDG.E.U16 R202, [R6.64+0x680] ;  /* 0x0006800406cae981 */ /* 0x000322000c1e1500 */
[----:B------:R-:W-:Y:S01]  /*5600*/  ISETP.GE.U32.AND P6, PT, R14, R35, PT ;  /* 0x000000230e00720c */ /* 0x000fe20003fc6070 */
[----:B------:R-:W-:Y:S01]  /*5610*/  FMUL.FTZ R14, R5, R52 ;  /* 0x00000034050e7220 */ /* 0x000fe20000410000 */
[----:B------:R-:W-:-:S03]  /*5620*/  IADD3 R124, R12, 0x6, RZ ;  /* 0x000000060c7c7810 */ /* 0x000fc60007ffe0ff */
[----:B------:R1:W-:Y:S01]  /*5630*/  MUFU.COS R59, R39 ;  /* 0x00000027003b7308 */ /* 0x0003e20000000000 */
[----:B------:R-:W-:Y:S01]  /*5640*/  FMUL.RZ R37, R37, 0.15915493667125701904 ;  /* 0x3e22f98325257820 */ /* 0x000fe2000040c000 */
[----:B------:R0:W4:Y:S01]  /*5650*/  @!P3 LDG.E.U16 R189, [R6.64+0x780] ;  /* 0x0007800406bdb981 */ /* 0x000122000c1e1500 */
[----:B------:R-:W-:Y:S01]  /*5660*/  ISETP.GE.U32.AND P3, PT, R124, R35, PT ;  /* 0x000000237c00720c */ /* 0x000fe20003f66070 */
[C---:B------:R-:W-:Y:S01]  /*5670*/  FMUL.FTZ R146, R15.reuse, R40 ;  /* 0x000000280f927220 */ /* 0x040fe20000410000 */
[----:B------:R-:W-:Y:S01]  /*5680*/  PRMT R206, RZ, 0x7610, R206 ;  /* 0x00007610ffce7816 */ /* 0x000fe200000000ce */
[----:B------:R-:W-:Y:S01]  /*5690*/  FMUL.FTZ R144, R15, R42 ;  /* 0x0000002a0f907220 */ /* 0x000fe20000410000 */
[----:B------:R-:W0:Y:S01]  /*56a0*/  LDS.U16 R139, [R136+0x12] ;  /* 0x00001200888b7984 */ /* 0x000e220000000400 */
[----:B-1----:R-:W-:Y:S01]  /*56b0*/  FMUL.FTZ R39, R5, R50 ;  /* 0x0000003205277220 */ /* 0x002fe20000410000 */
[----:B---3--:R-:W-:Y:S01]  /*56c0*/  HADD2.F32 R124, -RZ, R49.H0_H0 ;  /* 0x20000031ff7c7230 */ /* 0x008fe20000004100 */
[----:B------:R-:W-:Y:S01]  /*56d0*/  FMUL.RZ R123, R14, 0.15915493667125701904 ;  /* 0x3e22f9830e7b7820 */ /* 0x000fe2000040c000 */
[----:B------:R-:W-:Y:S01]  /*56e0*/  MUFU.SIN R51, R37 ;  /* 0x0000002500337308 */ /* 0x000fe20000000400 */
[----:B------:R-:W-:Y:S01]  /*56f0*/  FMUL.RZ R39, R39, 0.15915493667125701904 ;  /* 0x3e22f98327277820 */ /* 0x000fe2000040c000 */
[----:B------:R1:W3:Y:S01]  /*5700*/  @!P4 LDG.E.U16 R206, [R6.64+0x7c0] ;  /* 0x0007c00406cec981 */ /* 0x0002e2000c1e1500 */
[----:B------:R-:W-:-:S03]  /*5710*/  FMUL.FTZ R150, R150, R47 ;  /* 0x0000002f96967220 */ /* 0x000fc60000410000 */
[----:B------:R-:W0:Y:S02]  /*5720*/  LDS.U16 R137, [R136+0x10] ;  /* 0x0000100088897984 */ /* 0x000e240000000400 */
[----:B------:R-:W-:Y:S01]  /*5730*/  MUFU.COS R57, R37 ;  /* 0x0000002500397308 */ /* 0x000fe20000000000 */
[----:B------:R-:W-:-:S07]  /*5740*/  ISETP.GE.U32.AND P4, PT, R12, R35, PT ;  /* 0x000000230c00720c */ /* 0x000fce0003f86070 */
        /* <DEDUP_REMOVED lines=24> */
[----:B--2---:R-:W-:Y:S01]  /*58d0*/  HADD2.F32 R128, -RZ, R128.H0_H0 ;  /* 0x20000080ff807230 */ /* 0x004fe20000004100 */
[----:B------:R-:W-:Y:S02]  /*58e0*/  MUFU.SIN R49, R132 ;  /* 0x0000008400317308 */ /* 0x000fe40000000400 */
[----:B------:R-:W-:-:S02]  /*58f0*/  FMUL.RZ R133, R117, 0.15915493667125701904 ;  /* 0x3e22f98375857820 */ /* 0x000fc4000040c000 */
[C---:B------:R-:W-:Y:S02]  /*5900*/  FMUL.FTZ R117, R86.reuse, R119 ;  /* 0x0000007756757220 */ /* 0x040fe40000410000 */
[----:B------:R-:W-:Y:S01]  /*5910*/  FMUL.FTZ R63, R86, R63 ;  /* 0x0000003f563f7220 */ /* 0x000fe20000410000 */
[----:B------:R-:W-:Y:S01]  /*5920*/  IADD3 R134, R12, 0x8, RZ ;  /* 0x000000080c867810 */ /* 0x000fe20007ffe0ff */
[----:B-1----:R1:W-:Y:S01]  /*5930*/  MUFU.COS R6, R132 ;  /* 0x0000008400067308 */ /* 0x0023e20000000000 */
[----:B------:R-:W-:Y:S02]  /*5940*/  FMUL.FTZ R128, R87, R128 ;  /* 0x0000008057807220 */ /* 0x000fe40000410000 */
[----:B------:R-:W-:Y:S01]  /*5950*/  FMUL.FTZ R67, R146, R67 ;  /* 0x0000004392437220 */ /* 0x000fe20000410000 */
[----:B------:R-:W-:Y:S01]  /*5960*/  FSEL R122, R152, RZ, !P5 ;  /* 0x000000ff987a7208 */ /* 0x000fe20006800000 */
[----:B0-----:R-:W-:Y:S01]  /*5970*/  FMUL.FTZ R125, R144, R125 ;  /* 0x0000007d907d7220 */ /* 0x001fe20000410000 */
[----:B------:R-:W-:Y:S01]  /*5980*/  FSEL R117, R117, RZ, !P5 ;  /* 0x000000ff75757208 */ /* 0x000fe20006800000 */
[----:B-1----:R-:W-:Y:S01]  /*5990*/  HADD2.F32 R132, -RZ, R127.H0_H0 ;  /* 0x2000007fff847230 */ /* 0x002fe20000004100 */
        /* <DEDUP_REMOVED lines=27> */
[----:B-1----:R-:W-:Y:S01]  /*5b50*/  FSEL R129, R61, RZ, !P6 ;  /* 0x000000ff3d817208 */ /* 0x002fe20007000000 */
[----:B------:R-:W1:Y:S01]  /*5b60*/  LDS.U16 R59, [R136+0x1e] ;  /* 0x00001e00883b7984 */ /* 0x000e620000000400 */
[----:B------:R-:W-:-:S02]  /*5b70*/  ISETP.GE.U32.AND P6, PT, R146, R35, PT ;  /* 0x000000239200720c */ /* 0x000fc40003fc6070 */
[----:B------:R-:W-:-:S03]  /*5b80*/  IADD3 R146, R12, 0xa, RZ ;  /* 0x0000000a0c927810 */ /* 0x000fc60007ffe0ff */
[----:B------:R5:W-:Y:S01]  /*5b90*/  MUFU.COS R61, R133 ;  /* 0x00000085003d7308 */ /* 0x000be20000000000 */
[----:B------:R-:W-:Y:S01]  /*5ba0*/  FSEL R132, R132, RZ, !P0 ;  /* 0x000000ff84847208 */ /* 0x000fe20004000000 */
[----:B-----5:R-:W-:Y:S01]  /*5bb0*/  FMUL.FTZ R133, R88, R131 ;  /* 0x0000008358857220 */ /* 0x020fe20000410000 */
        /* <DEDUP_REMOVED lines=8> */
[----:B------:R-:W5:Y:S01]  /*5c40*/  LDS.U16 R51, [R136+0x20] ;  /* 0x0000200088337984 */ /* 0x000f620000000400 */
[C---:B------:R-:W-:Y:S01]  /*5c50*/  FMUL.FTZ R138, R15.reuse, R48 ;  /* 0x000000300f8a7220 */ /* 0x040fe20000410000 */
[----:B------:R-:W-:Y:S01]  /*5c60*/  HADD2.F32 R144, -RZ, R137.H0_H0 ;  /* 0x20000089ff907230 */ /* 0x000fe20000004100 */
[----:B------:R-:W-:-:S04]  /*5c70*/  FMUL.FTZ R148, R15, R50 ;  /* 0x000000320f947220 */ /* 0x000fc80000410000 */
[----:B------:R-:W1:Y:S01]  /*5c80*/  MUFU.EX2 R138, R138 ;  /* 0x0000008a008a7308 */ /* 0x000e620000000800 */
        /* <DEDUP_REMOVED lines=19> */
[C---:B-1----:R-:W-:Y:S01]  /*5dc0*/  FMUL.FTZ R37, R138.reuse, R37 ;  /* 0x000000258a257220 */ /* 0x042fe20000410000 */
[----:B------:R-:W-:Y:S01]  /*5dd0*/  FSEL R127, R127, RZ, !P2 ;  /* 0x000000ff7f7f7208 */ /* 0x000fe20005000000 */
[----:B------:R-:W-:Y:S01]  /*5de0*/  FMUL.FTZ R139, R91, R140 ;  /* 0x0000008c5b8b7220 */ /* 0x000fe20000410000 */
[----:B------:R-:W-:Y:S01]  /*5df0*/  FSEL R145, R145, 1, !P2 ;  /* 0x3f80000091917808 */ /* 0x000fe20005000000 */
[----:B------:R-:W-:Y:S01]  /*5e00*/  FMUL.FTZ R150, R91, R150 ;  /* 0x000000965b967220 */ /* 0x000fe20000410000 */
[----:B------:R-:W-:Y:S01]  /*5e10*/  HADD2.F32 R53, -RZ, R53.H0_H0 ;  /* 0x20000035ff357230 */ /* 0x000fe20000004100 */
[----:B------:R-:W-:Y:S01]  /*5e20*/  FMUL.FTZ R43, R138, R43 ;  /* 0x0000002b8a2b7220 */ /* 0x000fe20000410000 */
[----:B------:R-:W-:Y:S01]  /*5e30*/  HADD2.F32 R59, -RZ, R59.H0_H0 ;  /* 0x2000003bff3b7230 */ /* 0x000fe20000004100 */
        /* <DEDUP_REMOVED lines=11> */
[----:B-1----:R-:W-:Y:S01]  /*5ef0*/  FSEL R137, R43, 1, !P3 ;  /* 0x3f8000002b897808 */ /* 0x002fe20005800000 */
        /* <DEDUP_REMOVED lines=9> */
[----:B-----5:R-:W-:Y:S01]  /*5f90*/  HADD2.F32 R152, -RZ, R51.H0_H0 ;  /* 0x20000033ff987230 */ /* 0x020fe20000004100 */
        /* <DEDUP_REMOVED lines=32> */
[----:B------:R-:W5:Y:S01]  /*61a0*/  MUFU.EX2 R37, R37 ;  /* 0x0000002500257308 */ /* 0x000f620000000800 */
        /* <DEDUP_REMOVED lines=8> */
[C---:B-----5:R-:W-:Y:S02]  /*6230*/  FMUL.FTZ R168, R37.reuse, R168 ;  /* 0x000000a825a87220 */ /* 0x060fe40000410000 */
        /* <DEDUP_REMOVED lines=50> */
[----:B-----5:R-:W-:Y:S01]  /*6560*/  FMUL.FTZ R45, R140, R156 ;  /* 0x0000009c8c2d7220 */ /* 0x020fe20000410000 */
[----:B------:R-:W-:Y:S01]  /*6570*/  MUFU.EX2 R15, R15 ;  /* 0x0000000f000f7308 */ /* 0x000fe20000000800 */
[----:B------:R-:W-:-:S02]  /*6580*/  FFMA.FTZ R41, R144, R39, R41 ;  /* 0x0000002790297223 */ /* 0x000fc40000010029 */
[----:B------:R-:W-:Y:S02]  /*6590*/  FFMA.FTZ R45, R137, R160, R45 ;  /* 0x000000a0892d7223 */ /* 0x000fe4000001002d */
[----:B------:R-:W-:-:S03]  /*65a0*/  FADD.FTZ R162, R139, R162 ;  /* 0x000000a28ba27221 */ /* 0x000fc60000010000 */
[----:B------:R-:W5:Y:S01]  /*65b0*/  MUFU.COS R158, R47 ;  /* 0x0000002f009e7308 */ /* 0x000f620000000000 */
        /* <DEDUP_REMOVED lines=9> */
[----:B------:R-:W3:Y:S01]  /*6650*/  LDS.U16 R14, [R136+0x2a] ;  /* 0x00002a00880e7984 */ /* 0x000ee20000000400 */
[----:B------:R-:W-:-:S02]  /*6660*/  FMUL.FTZ R45, R150, R45 ;  /* 0x0000002d962d7220 */ /* 0x000fc40000410000 */
[----:B------:R-:W-:Y:S02]  /*6670*/  FMUL.FTZ R175, R175, R12 ;  /* 0x0000000cafaf7220 */ /* 0x000fe40000410000 */
[----:B------:R-:W-:Y:S02]  /*6680*/  FMUL.FTZ R12, R140, R37 ;  /* 0x000000258c0c7220 */ /* 0x000fe40000410000 */
[----:B------:R-:W-:Y:S02]  /*6690*/  FFMA.FTZ R162, R147, R162, -R45 ;  /* 0x000000a293a27223 */ /* 0x000fe4000001082d */
[----:B------:R-:W-:Y:S02]  /*66a0*/  FADD.FTZ R41, R148, R41 ;  /* 0x0000002994297221 */ /* 0x000fe40000010000 */
[C---:B-----5:R-:W-:Y:S02]  /*66b0*/  FMUL.FTZ R203, R15.reuse, R158 ;  /* 0x0000009e0fcb7220 */ /* 0x060fe40000410000 */
        /* <DEDUP_REMOVED lines=36> */
[----:B---3--:R-:W-:Y:S01]  /*6900*/  HADD2.F32 R14, -RZ, R14.H0_H0 ;  /* 0x2000000eff0e7230 */ /* 0x008fe20000004100 */
        /* <DEDUP_REMOVED lines=35> */
[----:B------:R-:W5:Y:S01]  /*6b40*/  LDS.U16 R5, [R136+0x38] ;  /* 0x0000380088057984 */ /* 0x000f620000000400 */
        /* <DEDUP_REMOVED lines=39> */
[----:B-----5:R-:W-:Y:S01]  /*6dc0*/  HADD2.F32 R6, -RZ, R5.H0_H0 ;  /* 0x20000005ff067230 */ /* 0x020fe20000004100 */
[----:B------:R-:W-:Y:S01]  /*6dd0*/  FSEL R175, R175, RZ, !P4 ;  /* 0x000000ffafaf7208 */ /* 0x000fe20006000000 */
[----:B----4-:R-:W-:Y:S01]  /*6de0*/  HADD2.F32 R14, -RZ, R14.H0_H0 ;  /* 0x2000000eff0e7230 */ /* 0x010fe20000004100 */
        /* <DEDUP_REMOVED lines=64> */
[----:B------:R-:W-:Y:S01]  /*71f0*/  FFMA.FTZ R210, R12, R45, R47 ;  /* 0x0000002d0cd27223 */ /* 0x000fe2000001002f */
[----:B------:R-:W-:Y:S01]  /*7200*/  IADD3 R47, R28, 0x60, RZ ;  /* 0x000000601c2f7810 */ /* 0x000fe20007ffe0ff */
[----:B------:R-:W-:-:S06]  /*7210*/  FFMA.FTZ R43, R12, R43, -R6 ;  /* 0x0000002b0c2b7223 */ /* 0x000fcc0000010806 */
[----:B------:R-:W-:Y:S01]  /*7220*/  @P0 FADD.FTZ R15, R15, R210 ;  /* 0x000000d20f0f0221 */ /* 0x000fe20000010000 */
[----:B------:R-:W-:Y:S01]  /*7230*/  LEA.HI.SX32 R47, R47, R28, 0x1b ;  /* 0x0000001c2f2f7211 */ /* 0x000fe200078fdaff */
[----:B------:R-:W-:Y:S02]  /*7240*/  @P0 FADD.FTZ R14, R14, R43 ;  /* 0x0000002b0e0e0221 */ /* 0x000fe40000010000 */
[----:B--2---:R-:W-:Y:S01]  /*7250*/  FMUL.FTZ R6, R208, R5 ;  /* 0x00000005d0067220 */ /* 0x004fe20000410000 */
[----:B------:R-:W0:Y:S01]  /*7260*/  SHFL.UP PT, R59, R15, 0x4, RZ ;  /* 0x048000000f3b7989 */ /* 0x000e2200000e00ff */
[----:B------:R-:W-:-:S03]  /*7270*/  IMAD.SHL.U32 R43, R47, 0x2, RZ ;  /* 0x000000022f2b7824 */ /* 0x000fc600078e00ff */
[----:B------:R-:W1:Y:S01]  /*7280*/  SHFL.UP PT, R57, R14, 0x4, RZ ;  /* 0x048000000e397989 */ /* 0x000e6200000e00ff */
[-C--:B---3--:R-:W-:Y:S02]  /*7290*/  FFMA.FTZ R47, R12, R7.reuse, R6 ;  /* 0x000000070c2f7223 */ /* 0x088fe40000010006 */
        /* <DEDUP_REMOVED lines=27> */
[----:B------:R-:W-:Y:S01]  /*7450*/  STS.U16 [R39+0x880], R196 ;  /* 0x000880c427007388 */ /* 0x000fe20000000400 */
        /* <DEDUP_REMOVED lines=34> */
[----:B0-----:R-:W-:-:S03]  /*7680*/  FMUL.FTZ R6, R208, R207 ;  /* 0x000000cfd0067220 */ /* 0x001fc60000410000 */
[----:B------:R-:W-:Y:S01]  /*7690*/  STS.U16 [R47+0xa00], R178 ;  /* 0x000a00b22f007388 */ /* 0x000fe20000000400 */
[----:B------:R-:W-:-:S03]  /*76a0*/  LEA.HI.SX32 R65, R65, R28, 0x1b ;  /* 0x0000001c41417211 */ /* 0x000fc600078fdaff */
[----:B------:R-:W-:Y:S04]  /*76b0*/  STS.U16 [R53+0xa40], R180 ;  /* 0x000a40b435007388 */ /* 0x000fe80000000400 */
[----:B------:R0:W-:Y:S01]  /*76c0*/  STS.U16 [R57+0xa80], R176 ;  /* 0x000a80b039007388 */ /* 0x0001e20000000400 */
[----:B------:R-:W-:Y:S01]  /*76d0*/  SHF.L.U32 R65, R65, 0x1, RZ ;  /* 0x0000000141417819 */ /* 0x000fe200000006ff */
[----:B------:R-:W-:Y:S01]  /*76e0*/  IMAD.SHL.U32 R63, R63, 0x2, RZ ;  /* 0x000000023f3f7824 */ /* 0x000fe200078e00ff */
[----:B------:R-:W-:Y:S01]  /*76f0*/  SHF.L.U32 R61, R61, 0x1, RZ ;  /* 0x000000013d3d7819 */ /* 0x000fe200000006ff */
[-C--:B0-----:R-:W-:Y:S02]  /*7700*/  FMUL.FTZ R176, R208, R67.reuse ;  /* 0x00000043d0b07220 */ /* 0x081fe40000410000 */
[----:B------:R-:W-:-:S02]  /*7710*/  FFMA.FTZ R67, R12, R67, -R6 ;  /* 0x000000430c437223 */ /* 0x000fc40000010806 */
[----:B------:R-:W-:Y:S02]  /*7720*/  FFMA.FTZ R176, R12, R207, R176 ;  /* 0x000000cf0cb07223 */ /* 0x000fe400000100b0 */
[----:B------:R-:W-:Y:S02]  /*7730*/  @P0 FADD.FTZ R14, R14, R67 ;  /* 0x000000430e0e0221 */ /* 0x000fe40000010000 */
        /* <DEDUP_REMOVED lines=103> */
[----:B0-----:R-:W-:Y:S01]  /*7db0*/  @!P1 MOV R198, R9 ;  /* 0x0000000900c69202 */ /* 0x001fe20000000f00 */
[----:B-1----:R-:W-:Y:S01]  /*7dc0*/  @!P1 IMAD.MOV.U32 R200, RZ, RZ, R8 ;  /* 0x000000ffffc89224 */ /* 0x002fe200078e0008 */
[----:B--2---:R-:W-:-:S03]  /*7dd0*/  @!P1 MOV R194, R11 ;  /* 0x0000000b00c29202 */ /* 0x004fc60000000f00 */
[CC--:B------:R-:W-:Y:S02]  /*7de0*/  @P2 FMUL.FTZ R136, R18.reuse, R198.reuse ;  /* 0x000000c612882220 */ /* 0x0c0fe40000410000 */
[C---:B------:R-:W-:Y:S01]  /*7df0*/  @P2 FMUL.FTZ R207, R19.reuse, R198 ;  /* 0x000000c613cf2220 */ /* 0x040fe20000410000 */
[----:B---3--:R-:W-:Y:S01]  /*7e00*/  @!P1 MOV R196, R10 ;  /* 0x0000000a00c49202 */ /* 0x008fe20000000f00 */
[-C--:B------:R-:W-:Y:S02]  /*7e10*/  @P2 FFMA.FTZ R19, R19, R200.reuse, R136 ;  /* 0x000000c813132223 */ /* 0x080fe40000010088 */
[----:B------:R-:W-:Y:S02]  /*7e20*/  @P2 FFMA.FTZ R207, R18, R200, -R207 ;  /* 0x000000c812cf2223 */ /* 0x000fe400000108cf */
[----:B------:R-:W-:Y:S02]  /*7e30*/  @P2 FADD.FTZ R194, R194, R19 ;  /* 0x00000013c2c22221 */ /* 0x000fe40000010000 */
[----:B------:R-:W-:-:S02]  /*7e40*/  @P2 FADD.FTZ R196, R196, R207 ;  /* 0x000000cfc4c42221 */ /* 0x000fc40000010000 */
[C---:B------:R-:W-:Y:S02]  /*7e50*/  FMUL.FTZ R12, R113.reuse, R194 ;  /* 0x000000c2710c7220 */ /* 0x040fe40000410000 */
[-C--:B------:R-:W-:Y:S02]  /*7e60*/  FMUL.FTZ R113, R113, R196.reuse ;  /* 0x000000c471717220 */ /* 0x080fe40000410000 */
[C---:B------:R-:W-:Y:S02]  /*7e70*/  FFMA.FTZ R12, R115.reuse, R196, -R12 ;  /* 0x000000c4730c7223 */ /* 0x040fe4000001080c */
[----:B------:R-:W-:Y:S02]  /*7e80*/  FFMA.FTZ R194, R115, R194, R113 ;  /* 0x000000c273c27223 */ /* 0x000fe40000010071 */
[----:B------:R-:W-:Y:S02]  /*7e90*/  FADD.FTZ R123, R123, R12 ;  /* 0x0000000c7b7b7221 */ /* 0x000fe40000010000 */
[----:B------:R-:W-:-:S02]  /*7ea0*/  FADD.FTZ R121, R121, R194 ;  /* 0x000000c279797221 */ /* 0x000fc40000010000 */
[C---:B------:R-:W-:Y:S02]  /*7eb0*/  FMUL.FTZ R15, R122.reuse, R123 ;  /* 0x0000007b7a0f7220 */ /* 0x040fe40000410000 */
[-C--:B------:R-:W-:Y:S02]  /*7ec0*/  FMUL.FTZ R13, R122, R121.reuse ;  /* 0x000000797a0d7220 */ /* 0x080fe40000410000 */
[C---:B------:R-:W-:Y:S02]  /*7ed0*/  FFMA.FTZ R12, R124.reuse, R121, R15 ;  /* 0x000000797c0c7223 */ /* 0x040fe4000001000f */
[----:B------:R-:W-:Y:S02]  /*7ee0*/  FFMA.FTZ R124, R124, R123, -R13 ;  /* 0x0000007b7c7c7223 */ /* 0x000fe4000001080d */
[----:B------:R-:W-:Y:S02]  /*7ef0*/  FADD.FTZ R119, R119, R12 ;  /* 0x0000000c77777221 */ /* 0x000fe40000010000 */
[----:B------:R-:W-:-:S02]  /*7f00*/  FADD.FTZ R124, R117, R124 ;  /* 0x0000007c757c7221 */ /* 0x000fc40000010000 */
[CC--:B------:R-:W-:Y:S02]  /*7f10*/  FMUL.FTZ R13, R129.reuse, R119.reuse ;  /* 0x00000077810d7220 */ /* 0x0c0fe40000410000 */
        /* <DEDUP_REMOVED lines=11> */
[C---:B------:R-:W-:Y:S02]  /*7fd0*/  FMUL.FTZ R13, R141.reuse, R133 ;  /* 0x000000858d0d7220 */ /* 0x040fe40000410000 */
[-C--:B------:R-:W-:Y:S01]  /*7fe0*/  FMUL.FTZ R141, R141, R132.reuse ;  /* 0x000000848d8d7220 */ /* 0x080fe20000410000 */
[----:B------:R-:W-:Y:S01]  /*7ff0*/  ISETP.NE.AND P0, PT, R55, RZ, PT ;  /* 0x000000ff3700720c */ /* 0x000fe20003f05270 */
[C---:B------:R-:W-:Y:S02]  /*8000*/  FFMA.FTZ R13, R144.reuse, R132, -R13 ;  /* 0x00000084900d7223 */ /* 0x040fe4000001080d */
[----:B------:R-:W-:Y:S02]  /*8010*/  FMUL.FTZ R15, R5, R11 ;  /* 0x0000000b050f7220 */ /* 0x000fe40000410000 */
[----:B------:R-:W-:Y:S02]  /*8020*/  FFMA.FTZ R144, R144, R133, R141 ;  /* 0x0000008590907223 */ /* 0x000fe4000001008d */
[----:B------:R-:W-:-:S02]  /*8030*/  FADD.FTZ R142, R142, R13 ;  /* 0x0000000d8e8e7221 */ /* 0x000fc40000010000 */
[CC--:B------:R-:W-:Y:S02]  /*8040*/  FFMA.FTZ R15, R4.reuse, R10.reuse, -R15 ;  /* 0x0000000a040f7223 */ /* 0x0c0fe4000001080f */
[C---:B------:R-:W-:Y:S02]  /*8050*/  FMUL.FTZ R13, R5.reuse, R9 ;  /* 0x00000009050d7220 */ /* 0x040fe40000410000 */
[----:B------:R-:W-:Y:S02]  /*8060*/  FMUL.FTZ R10, R5, R10 ;  /* 0x0000000a050a7220 */ /* 0x000fe40000410000 */
[----:B------:R-:W-:Y:S02]  /*8070*/  FADD.FTZ R144, R143, R144 ;  /* 0x000000908f907221 */ /* 0x000fe40000010000 */
[-C--:B------:R-:W-:Y:S02]  /*8080*/  FMUL.FTZ R5, R5, R8.reuse ;  /* 0x0000000805057220 */ /* 0x080fe40000410000 */
[----:B------:R-:W-:-:S02]  /*8090*/  FFMA.FTZ R8, R4, R8, -R13 ;  /* 0x0000000804087223 */ /* 0x000fc4000001080d */
[----:B------:R-:W-:Y:S02]  /*80a0*/  FMUL.FTZ R12, R146, R144 ;  /* 0x00000090920c7220 */ /* 0x000fe40000410000 */
[----:B------:R-:W-:Y:S01]  /*80b0*/  FFMA.FTZ R9, R4, R9, R5 ;  /* 0x0000000904097223 */ /* 0x000fe20000010005 */
[----:B------:R-:W-:Y:S01]  /*80c0*/  BSSY B0, `(.L_x_1718) ;  /* 0x0000018000007945 */ /* 0x000fe20003800000 */
[-C--:B------:R-:W-:Y:S02]  /*80d0*/  FMUL.FTZ R146, R146, R142.reuse ;  /* 0x0000008e92927220 */ /* 0x080fe40000410000 */
[----:B------:R-:W-:Y:S01]  /*80e0*/  FFMA.FTZ R4, R4, R11, R10 ;  /* 0x0000000b04047223 */ /* 0x000fe2000001000a */
[----:B------:R-:W-:Y:S01]  /*80f0*/  HADD2.F32 R192, -RZ, R192.H0_H0 ;  /* 0x200000c0ffc07230 */ /* 0x000fe20000004100 */
[C---:B------:R-:W-:Y:S02]  /*8100*/  FFMA.FTZ R12, R145.reuse, R142, -R12 ;  /* 0x0000008e910c7223 */ /* 0x040fe4000001080c */
[----:B------:R-:W-:-:S02]  /*8110*/  FFMA.FTZ R146, R145, R144, R146 ;  /* 0x0000009091927223 */ /* 0x000fc40000010092 */
        /* <DEDUP_REMOVED lines=18> */
.L_x_1719:
[----:B------:R-:W-:Y:S05]  /*8240*/  BSYNC B0 ;  /* 0x0000000000007941 */ /* 0x000fea0003800000 */
.L_x_1718:
        /* <DEDUP_REMOVED lines=145> */
.L_x_1717:
        /* <DEDUP_REMOVED lines=54> */
[C---:B------:R-:W-:Y:S01]  /*8ec0*/  IMAD R13, R0.reuse, c[0x0][0x20c], R11 ;  /* 0x00008300000d7a24 */ /* 0x040fe200078e020b */
[----:B------:R-:W-:Y:S01]  /*8ed0*/  SHF.L.U32 R4, R29, 0x9, RZ ;  /* 0x000000091d047819 */ /* 0x000fe200000006ff */
[----:B------:R-:W-:Y:S01]  /*8ee0*/  LDS.U16 R93, [R43+0xc0] ;  /* 0x0000c0002b5d7984 */ /* 0x000fe20000000400 */
[----:B------:R-:W-:Y:S01]  /*8ef0*/  LOP3.LUT R8, R25, 0x20, R24, 0xfe, !PT ;  /* 0x0000002019087812 */ /* 0x000fe200078efe18 */
        /* <DEDUP_REMOVED lines=8> */
[----:B------:R-:W-:Y:S01]  /*8f80*/  IADD3.X R7, R5, R13, R7, P3, !PT ;  /* 0x0000000d05077210 */ /* 0x000fe20001ffe407 */
[----:B------:R-:W-:Y:S01]  /*8f90*/  @!P1 IMAD.IADD R89, R121, 0x1, R11 ;  /* 0x0000000179599824 */ /* 0x000fe200078e020b */
[----:B------:R-:W-:Y:S01]  /*8fa0*/  LEA.HI.X R13, R26, c[0x0][0x25c], R27, 0x1, P2 ;  /* 0x000097001a0d7a11 */ /* 0x000fe200010f0c1b */
[----:B------:R-:W-:Y:S01]  /*8fb0*/  LDS.U16 R101, [R47+0x1c0] ;  /* 0x0001c0002f657984 */ /* 0x000fe20000000400 */
[C---:B------:R-:W-:Y:S02]  /*8fc0*/  LEA R90, P5, R12.reuse, R91, 0x1 ;  /* 0x0000005b0c5a7211 */ /* 0x040fe400078a08ff */
[----:B------:R-:W-:Y:S01]  /*8fd0*/  @!P1 MOV R88, R10 ;  /* 0x0000000a00589202 */ /* 0x000fe20000000f00 */
[----:B------:R-:W-:Y:S01]  /*8fe0*/  LDS.U16 R103, [R53+0x200] ;  /* 0x0002000035677984 */ /* 0x000fe20000000400 */
[----:B------:R-:W-:Y:S02]  /*8ff0*/  LEA.HI.X R91, R12, R13, R7, 0x1, P5 ;  /* 0x0000000d0c5b7211 */ /* 0x000fe400028f0c07 */
[----:B------:R-:W-:Y:S01]  /*9000*/  LOP3.LUT R10, R25, 0x40, R24, 0xfe, !PT ;  /* 0x00000040190a7812 */ /* 0x000fe200078efe18 */
        /* <DEDUP_REMOVED lines=23> */
.L_x_1722:
[----:B------:R-:W-:Y:S05]  /*9180*/  BSYNC B0 ;  /* 0x0000000000007941 */ /* 0x000fea0003800000 */
.L_x_1721:
        /* <DEDUP_REMOVED lines=59> */
[----:B------:R-:W-:Y:S02]  /*9540*/  ISETP.GE.AND P3, PT, R8, R35, PT ;  /* 0x000000230800720c */ /* 0x000fe40003f66270 */
[--C-:B------:R-:W-:Y:S01]  /*9550*/  @!P1 LEA.HI.X R87, R19, c[0x0][0x26c], R56.reuse, 0x1, P6 ;  /* 0x00009b0013579a11 */ /* 0x100fe200030f0c38 */
[----:B------:R-:W-:Y:S01]  /*9560*/  @!P2 STG.E.U16 [R90.64+0x380], R115 ;  /* 0x000380735a00a986 */ /* 0x000fe2000c101504 */
[----:B------:R-:W-:-:S03]  /*9570*/  PRMT R56, RZ, 0x7610, R56 ;  /* 0x00007610ff387816 */ /* 0x000fc60000000038 */
        /* <DEDUP_REMOVED lines=16> */
[----:B0-----:R-:W-:Y:S01]  /*9680*/  PRMT R90, RZ, 0x7610, R90 ;  /* 0x00007610ff5a7816 */ /* 0x001fe2000000005a */
[----:B------:R-:W5:Y:S01]  /*9690*/  @!P5 LDG.E.U16 R66, [R88.64+0x100] ;  /* 0x000100045842d981 */ /* 0x000f62000c1e1500 */
[-C--:B------:R-:W-:Y:S02]  /*96a0*/  ISETP.GE.AND P5, PT, R46, R35.reuse, PT ;  /* 0x000000232e00720c */ /* 0x080fe40003fa6270 */
[----:B------:R-:W-:Y:S01]  /*96b0*/  PRMT R60, RZ, 0x7610, R60 ;  /* 0x00007610ff3c7816 */ /* 0x000fe2000000003c */
[----:B------:R-:W4:Y:S01]  /*96c0*/  @!P1 LDG.E.U16 R64, [R88.64+0xc0] ;  /* 0x0000c00458409981 */ /* 0x000f22000c1e1500 */
[----:B------:R-:W-:Y:S02]  /*96d0*/  ISETP.GE.AND P1, PT, R40, R35, PT ;  /* 0x000000232800720c */ /* 0x000fe40003f26270 */
[----:B-1----:R-:W-:Y:S01]  /*96e0*/  PRMT R86, RZ, 0x7610, R86 ;  /* 0x00007610ff567816 */ /* 0x002fe20000000056 */
[----:B------:R-:W4:Y:S01]  /*96f0*/  @!P4 LDG.E.U16 R90, [R88.64+0x140] ;  /* 0x00014004585ac981 */ /* 0x000f22000c1e1500 */
[----:B------:R-:W-:-:S02]  /*9700*/  PRMT R92, RZ, 0x7610, R92 ;  /* 0x00007610ff5c7816 */ /* 0x000fc4000000005c */
[----:B------:R-:W-:Y:S01]  /*9710*/  PRMT R94, RZ, 0x7610, R94 ;  /* 0x00007610ff5e7816 */ /* 0x000fe2000000005e */
[----:B------:R-:W4:Y:S01]  /*9720*/  @!P6 LDG.E.U16 R60, [R88.64+0x40] ;  /* 0x00004004583ce981 */ /* 0x000f22000c1e1500 */
[----:B------:R-:W-:Y:S02]  /*9730*/  PRMT R96, RZ, 0x7610, R96 ;  /* 0x00007610ff607816 */ /* 0x000fe40000000060 */
[-C--:B------:R-:W-:Y:S01]  /*9740*/  ISETP.GE.AND P4, PT, R44, R35.reuse, PT ;  /* 0x000000232c00720c */ /* 0x080fe20003f86270 */
[----:B------:R-:W5:Y:S01]  /*9750*/  @!P3 LDG.E.U16 R86, [R88.64+0x180] ;  /* 0x000180045856b981 */ /* 0x000f62000c1e1500 */
[----:B------:R-:W-:-:S03]  /*9760*/  ISETP.GE.AND P3, PT, R54, R35, PT ;  /* 0x000000233600720c */ /* 0x000fc60003f66270 */
[----:B------:R-:W5:Y:S01]  /*9770*/  @!P2 LDG.E.U16 R92, [R88.64+0x1c0] ;  /* 0x0001c004585ca981 */ /* 0x000f62000c1e1500 */
[----:B------:R-:W-:-:S03]  /*9780*/  ISETP.GE.AND P2, PT, R52, R35, PT ;  /* 0x000000233400720c */ /* 0x000fc60003f46270 */
[----:B------:R-:W5:Y:S01]  /*9790*/  @!P1 LDG.E.U16 R94, [R88.64+0x200] ;  /* 0x00020004585e9981 */ /* 0x000f62000c1e1500 */
[----:B------:R-:W-:-:S03]  /*97a0*/  ISETP.GE.AND P1, PT, R50, R35, PT ;  /* 0x000000233200720c */ /* 0x000fc60003f26270 */
[----:B------:R-:W5:Y:S01]  /*97b0*/  @!P5 LDG.E.U16 R96, [R88.64+0x240] ;  /* 0x000240045860d981 */ /* 0x000f62000c1e1500 */
[----:B------:R-:W-:Y:S02]  /*97c0*/  ISETP.GE.AND P5, PT, R48, R35, PT ;  /* 0x000000233000720c */ /* 0x000fe40003fa6270 */
        /* <DEDUP_REMOVED lines=27> */
[----:B------:R-:W0:Y:S04]  /*9980*/  LDS.U16 R58, [R34+0x6] ;  /* 0x00000600223a7984 */ /* 0x000e280000000400 */
[----:B------:R-:W1:Y:S04]  /*9990*/  LDS.U16 R62, [R34+0xa] ;  /* 0x00000a00223e7984 */ /* 0x000e680000000400 */
[----:B------:R-:W2:Y:S04]  /*99a0*/  LDS.U16 R13, [R34+0xe] ;  /* 0x00000e00220d7984 */ /* 0x000ea80000000400 */
[----:B------:R-:W3:Y:S04]  /*99b0*/  LDS.U16 R15, [R34] ;  /* 0x00000000220f7984 */ /* 0x000ee80000000400 */
[----:B------:R-:W4:Y:S04]  /*99c0*/  LDS.U16 R19, [R34+0x2] ;  /* 0x0000020022137984 */ /* 0x000f280000000400 */
[----:B------:R-:W5:Y:S04]  /*99d0*/  LDS.U16 R56, [R34+0x4] ;  /* 0x0000040022387984 */ /* 0x000f680000000400 */
[----:B------:R-:W5:Y:S04]  /*99e0*/  LDS.U16 R60, [R34+0x8] ;  /* 0x00000800223c7984 */ /* 0x000f680000000400 */
[----:B------:R-:W5:Y:S01]  /*99f0*/  LDS.U16 R64, [R34+0xc] ;  /* 0x00000c0022407984 */ /* 0x000f620000000400 */
        /* <DEDUP_REMOVED lines=14> */
[----:B------:R-:W-:-:S03]  /*9ae0*/  HADD2.F32 R96, -RZ, R64.H0_H0 ;  /* 0x20000040ff607230 */ /* 0x000fc60000004100 */
[----:B------:R-:W5:Y:S01]  /*9af0*/  LDS.U16 R64, [R34+0x1c] ;  /* 0x00001c0022407984 */ /* 0x000f620000000400 */
[----:B------:R-:W-:-:S06]  /*9b00*/  FMUL.FTZ R85, R66, -1.4426950216293334961 ;  /* 0xbfb8aa3b42557820 */ /* 0x000fcc0000410000 */
[----:B------:R-:W3:Y:S01]  /*9b10*/  MUFU.EX2 R85, R85 ;  /* 0x0000005500557308 */ /* 0x000ee20000000800 */
[----:B------:R-:W-:Y:S02]  /*9b20*/  FMUL.FTZ R87, R86, -1.4426950216293334961 ;  /* 0xbfb8aa3b56577820 */ /* 0x000fe40000410000 */
[----:B------:R-:W-:Y:S02]  /*9b30*/  FMUL.FTZ R89, R88, -1.4426950216293334961 ;  /* 0xbfb8aa3b58597820 */ /* 0x000fe40000410000 */
[----:B------:R-:W-:Y:S01]  /*9b40*/  FMUL.FTZ R91, R90, -1.4426950216293334961 ;  /* 0xbfb8aa3b5a5b7820 */ /* 0x000fe20000410000 */
[----:B0-----:R-:W-:Y:S01]  /*9b50*/  HADD2.F32 R102, -RZ, R58.H0_H0 ;  /* 0x2000003aff667230 */ /* 0x001fe20000004100 */
[----:B------:R-:W-:Y:S01]  /*9b60*/  FMUL.FTZ R93, R92, -1.4426950216293334961 ;  /* 0xbfb8aa3b5c5d7820 */ /* 0x000fe20000410000 */
[----:B-1----:R-:W-:Y:S01]  /*9b70*/  HADD2.F32 R104, -RZ, R62.H0_H0 ;  /* 0x2000003eff687230 */ /* 0x002fe20000004100 */
[----:B------:R-:W-:Y:S01]  /*9b80*/  FMUL.FTZ R95, R94, -1.4426950216293334961 ;  /* 0xbfb8aa3b5e5f7820 */ /* 0x000fe20000410000 */
[----:B--2---:R-:W-:Y:S01]  /*9b90*/  HADD2.F32 R107, -RZ, R13.H0_H0 ;  /* 0x2000000dff6b7230 */ /* 0x004fe20000004100 */
[----:B------:R-:W0:Y:S01]  /*9ba0*/  MUFU.EX2 R87, R87 ;  /* 0x0000005700577308 */ /* 0x000e220000000800 */
[----:B---3--:R-:W-:Y:S01]  /*9bb0*/  HADD2.F32 R100, -RZ, R15.H0_H0 ;  /* 0x2000000fff647230 */ /* 0x008fe20000004100 */
[----:B------:R-:W-:Y:S01]  /*9bc0*/  FMUL.FTZ R97, R96, -1.4426950216293334961 ;  /* 0xbfb8aa3b60617820 */ /* 0x000fe20000410000 */
[----:B----4-:R-:W-:-:S05]  /*9bd0*/  HADD2.F32 R101, -RZ, R19.H0_H0 ;  /* 0x20000013ff657230 */ /* 0x010fca0000004100 */
[----:B------:R-:W1:Y:S01]  /*9be0*/  MUFU.EX2 R89, R89 ;  /* 0x0000005900597308 */ /* 0x000e620000000800 */
[----:B-----5:R-:W-:Y:S01]  /*9bf0*/  HADD2.F32 R56, -RZ, R56.H0_H0 ;  /* 0x20000038ff387230 */ /* 0x020fe20000004100 */
[----:B------:R-:W-:Y:S01]  /*9c00*/  FMUL.FTZ R99, R98, -1.4426950216293334961 ;  /* 0xbfb8aa3b62637820 */ /* 0x000fe20000410000 */
[----:B------:R-:W-:-:S05]  /*9c10*/  HADD2.F32 R60, -RZ, R60.H0_H0 ;  /* 0x2000003cff3c7230 */ /* 0x000fca0000004100 */
[----:B------:R-:W2:Y:S01]  /*9c20*/  MUFU.EX2 R91, R91 ;  /* 0x0000005b005b7308 */ /* 0x000ea20000000800 */
[----:B------:R-:W-:Y:S01]  /*9c30*/  FMUL.FTZ R103, R102, -1.4426950216293334961 ;  /* 0xbfb8aa3b66677820 */ /* 0x000fe20000410000 */
[----:B------:R-:W-:Y:S01]  /*9c40*/  HADD2.F32 R64, -RZ, R64.H0_H0 ;  /* 0x20000040ff407230 */ /* 0x000fe20000004100 */
[----:B------:R-:W-:Y:S02]  /*9c50*/  FMUL.FTZ R105, R104, -1.4426950216293334961 ;  /* 0xbfb8aa3b68697820 */ /* 0x000fe40000410000 */
[----:B------:R-:W-:-:S03]  /*9c60*/  FMUL.FTZ R108, R107, -1.4426950216293334961 ;  /* 0xbfb8aa3b6b6c7820 */ /* 0x000fc60000410000 */
[----:B------:R-:W3:Y:S01]  /*9c70*/  MUFU.EX2 R93, R93 ;  /* 0x0000005d005d7308 */ /* 0x000ee20000000800 */
[----:B------:R-:W-:Y:S02]  /*9c80*/  FMUL.FTZ R15, R100, -1.4426950216293334961 ;  /* 0xbfb8aa3b640f7820 */ /* 0x000fe40000410000 */
[----:B------:R-:W-:Y:S02]  /*9c90*/  FMUL.FTZ R19, R101, -1.4426950216293334961 ;  /* 0xbfb8aa3b65137820 */ /* 0x000fe40000410000 */
[----:B------:R-:W-:Y:S02]  /*9ca0*/  FMUL.FTZ R58, R56, -1.4426950216293334961 ;  /* 0xbfb8aa3b383a7820 */ /* 0x000fe40000410000 */
[----:B------:R-:W-:Y:S01]  /*9cb0*/  FMUL.FTZ R62, R60, -1.4426950216293334961 ;  /* 0xbfb8aa3b3c3e7820 */ /* 0x000fe20000410000 */
[----:B------:R-:W4:Y:S01]  /*9cc0*/  MUFU.EX2 R95, R95 ;  /* 0x0000005f005f7308 */ /* 0x000f220000000800 */
[----:B------:R-:W-:Y:S02]  /*9cd0*/  FMUL.FTZ R13, R64, -1.4426950216293334961 ;  /* 0xbfb8aa3b400d7820 */ /* 0x000fe40000410000 */
[----:B------:R-:W-:-:S05]  /*9ce0*/  FADD.FTZ R85, R85, 1 ;  /* 0x3f80000055557421 */ /* 0x000fca0000010000 */
[----:B------:R-:W5:Y:S08]  /*9cf0*/  MUFU.EX2 R97, R97 ;  /* 0x0000006100617308 */ /* 0x000f700000000800 */
[----:B------:R-:W0:Y:S08]  /*9d00*/  MUFU.EX2 R99, R99 ;  /* 0x0000006300637308 */ /* 0x000e300000000800 */
[----:B------:R-:W0:Y:S08]  /*9d10*/  MUFU.EX2 R103, R103 ;  /* 0x0000006700677308 */ /* 0x000e300000000800 */
[----:B------:R-:W0:Y:S08]  /*9d20*/  MUFU.EX2 R105, R105 ;  /* 0x0000006900697308 */ /* 0x000e300000000800 */
[----:B------:R-:W0:Y:S08]  /*9d30*/  MUFU.EX2 R108, R108 ;  /* 0x0000006c006c7308 */ /* 0x000e300000000800 */
[----:B------:R-:W0:Y:S08]  /*9d40*/  MUFU.EX2 R15, R15 ;  /* 0x0000000f000f7308 */ /* 0x000e300000000800 */
[----:B------:R-:W0:Y:S08]  /*9d50*/  MUFU.EX2 R19, R19 ;  /* 0x0000001300137308 */ /* 0x000e300000000800 */
[----:B------:R-:W0:Y:S08]  /*9d60*/  MUFU.EX2 R58, R58 ;  /* 0x0000003a003a7308 */ /* 0x000e300000000800 */
[----:B------:R-:W2:Y:S08]  /*9d70*/  MUFU.EX2 R62, R62 ;  /* 0x0000003e003e7308 */ /* 0x000eb00000000800 */
[----:B------:R-:W5:Y:S01]  /*9d80*/  MUFU.EX2 R106, R13 ;  /* 0x0000000d006a7308 */ /* 0x000f620000000800 */
[----:B0-----:R-:W-:-:S02]  /*9d90*/  FADD.FTZ R87, R87, 1 ;  /* 0x3f80000057577421 */ /* 0x001fc40000010000 */
[----:B-1----:R-:W-:-:S05]  /*9da0*/  FADD.FTZ R89, R89, 1 ;  /* 0x3f80000059597421 */ /* 0x002fca0000010000 */
[----:B------:R-:W0:Y:S01]  /*9db0*/  MUFU.RCP R85, R85 ;  /* 0x0000005500557308 */ /* 0x000e220000001000 */
[----:B--2---:R-:W-:Y:S02]  /*9dc0*/  FADD.FTZ R91, R91, 1 ;  /* 0x3f8000005b5b7421 */ /* 0x004fe40000010000 */
[----:B---3--:R-:W-:Y:S02]  /*9dd0*/  FADD.FTZ R93, R93, 1 ;  /* 0x3f8000005d5d7421 */ /* 0x008fe40000010000 */
[----:B----4-:R-:W-:Y:S02]  /*9de0*/  FADD.FTZ R95, R95, 1 ;  /* 0x3f8000005f5f7421 */ /* 0x010fe40000010000 */
[----:B-----5:R-:W-:Y:S01]  /*9df0*/  FADD.FTZ R97, R97, 1 ;  /* 0x3f80000061617421 */ /* 0x020fe20000010000 */
[----:B------:R-:W1:Y:S01]  /*9e00*/  MUFU.RCP R87, R87 ;  /* 0x0000005700577308 */ /* 0x000e620000001000 */
[----:B------:R-:W-:Y:S02]  /*9e10*/  FADD.FTZ R99, R99, 1 ;  /* 0x3f80000063637421 */ /* 0x000fe40000010000 */
[----:B------:R-:W-:-:S02]  /*9e20*/  FADD.FTZ R103, R103, 1 ;  /* 0x3f80000067677421 */ /* 0x000fc40000010000 */
[----:B------:R-:W-:Y:S02]  /*9e30*/  FADD.FTZ R105, R105, 1 ;  /* 0x3f80000069697421 */ /* 0x000fe40000010000 */
[----:B------:R-:W-:Y:S01]  /*9e40*/  FADD.FTZ R108, R108, 1 ;  /* 0x3f8000006c6c7421 */ /* 0x000fe20000010000 */
[----:B------:R-:W2:Y:S01]  /*9e50*/  MUFU.RCP R89, R89 ;  /* 0x0000005900597308 */ /* 0x000ea20000001000 */
[----:B------:R-:W-:Y:S02]  /*9e60*/  FADD.FTZ R15, R15, 1 ;  /* 0x3f8000000f0f7421 */ /* 0x000fe40000010000 */
[----:B------:R-:W-:Y:S02]  /*9e70*/  FADD.FTZ R19, R19, 1 ;  /* 0x3f80000013137421 */ /* 0x000fe40000010000 */
[----:B------:R-:W-:-:S03]  /*9e80*/  FADD.FTZ R58, R58, 1 ;  /* 0x3f8000003a3a7421 */ /* 0x000fc60000010000 */
[----:B------:R-:W3:Y:S01]  /*9e90*/  MUFU.RCP R91, R91 ;  /* 0x0000005b005b7308 */ /* 0x000ee20000001000 */
[----:B------:R-:W-:Y:S02]  /*9ea0*/  FADD.FTZ R62, R62, 1 ;  /* 0x3f8000003e3e7421 */ /* 0x000fe40000010000 */
[----:B------:R-:W-:-:S05]  /*9eb0*/  FADD.FTZ R106, R106, 1 ;  /* 0x3f8000006a6a7421 */ /* 0x000fca0000010000 */
[----:B------:R-:W4:Y:S01]  /*9ec0*/  MUFU.RCP R93, R93 ;  /* 0x0000005d005d7308 */ /* 0x000f220000001000 */
[----:B0-----:R-:W-:-:S07]  /*9ed0*/  FMUL.FTZ R66, R66, R85 ;  /* 0x0000005542427220 */ /* 0x001fce0000410000 */
[----:B------:R-:W0:Y:S08]  /*9ee0*/  MUFU.RCP R95, R95 ;  /* 0x0000005f005f7308 */ /* 0x000e300000001000 */
[----:B------:R-:W5:Y:S08]  /*9ef0*/  MUFU.RCP R97, R97 ;  /* 0x0000006100617308 */ /* 0x000f700000001000 */
[----:B------:R-:W0:Y:S08]  /*9f00*/  MUFU.RCP R99, R99 ;  /* 0x0000006300637308 */ /* 0x000e300000001000 */
[----:B------:R3:W0:Y:S08]  /*9f10*/  MUFU.RCP R109, R15 ;  /* 0x0000000f006d7308 */ /* 0x0006300000001000 */
[----:B------:R0:W0:Y:S08]  /*9f20*/  MUFU.RCP R110, R19 ;  /* 0x00000013006e7308 */ /* 0x0000300000001000 */
[----:B------:R-:W0:Y:S08]  /*9f30*/  MUFU.RCP R111, R58 ;  /* 0x0000003a006f7308 */ /* 0x000e300000001000 */
[----:B------:R-:W0:Y:S08]  /*9f40*/  MUFU.RCP R103, R103 ;  /* 0x0000006700677308 */ /* 0x000e300000001000 */
[----:B------:R-:W0:Y:S08]  /*9f50*/  MUFU.RCP R113, R62 ;  /* 0x0000003e00717308 */ /* 0x000e300000001000 */
[----:B------:R-:W0:Y:S08]  /*9f60*/  MUFU.RCP R105, R105 ;  /* 0x0000006900697308 */ /* 0x000e300000001000 */
[----:B------:R-:W0:Y:S08]  /*9f70*/  MUFU.RCP R85, R106 ;  /* 0x0000006a00557308 */ /* 0x000e300000001000 */
[----:B------:R-:W0:Y:S01]  /*9f80*/  MUFU.RCP R108, R108 ;  /* 0x0000006c006c7308 */ /* 0x000e220000001000 */
[----:B-1----:R-:W-:-:S02]  /*9f90*/  FMUL.FTZ R13, R86, R87 ;  /* 0x00000057560d7220 */ /* 0x002fc40000410000 */
[----:B--2---:R-:W-:Y:S02]  /*9fa0*/  FMUL.FTZ R88, R88, R89 ;  /* 0x0000005958587220 */ /* 0x004fe40000410000 */
[----:B---3--:R-:W-:Y:S02]  /*9fb0*/  FMUL.FTZ R15, R90, R91 ;  /* 0x0000005b5a0f7220 */ /* 0x008fe40000410000 */
[----:B----4-:R-:W-:Y:S02]  /*9fc0*/  FMUL.FTZ R92, R92, R93 ;  /* 0x0000005d5c5c7220 */ /* 0x010fe40000410000 */
[----:B------:R-:W-:Y:S02]  /*9fd0*/  FMUL.FTZ R66, R66, R69 ;  /* 0x0000004542427220 */ /* 0x000fe40000410000 */
[----:B------:R-:W-:Y:S02]  /*9fe0*/  FMUL.FTZ R13, R13, R70 ;  /* 0x000000460d0d7220 */ /* 0x000fe40000410000 */
[----:B------:R-:W-:-:S02]  /*9ff0*/  FMUL.FTZ R88, R88, R71 ;  /* 0x0000004758587220 */ /* 0x000fc40000410000 */
[----:B------:R-:W-:Y:S02]  /*a000*/  FMUL.FTZ R15, R15, R72 ;  /* 0x000000480f0f7220 */ /* 0x000fe40000410000 */
[----:B0-----:R-:W-:Y:S02]  /*a010*/  FMUL.FTZ R19, R94, R95 ;  /* 0x0000005f5e137220 */ /* 0x001fe40000410000 */
        /* <DEDUP_REMOVED lines=12> */
[----:B------:R-:W-:Y:S01]  /*a0e0*/  BAR.SYNC.DEFER_BLOCKING 0x0 ;  /* 0x0000000000007b1d */ /* 0x000fe20000010000 */
[----:B------:R-:W-:Y:S01]  /*a0f0*/  FMUL.FTZ R19, R19, R74 ;  /* 0x0000004a13137220 */ /* 0x000fe20000410000 */
[----:B------:R-:W-:Y:S01]  /*a100*/  F2FP.PACK_AB R15, R15, R88 ;  /* 0x000000580f0f723e */ /* 0x000fe200000000ff */
        /* <DEDUP_REMOVED lines=11> */
[----:B------:R-:W-:Y:S02]  /*a1c0*/  F2FP.PACK_AB R19, R19, R92 ;  /* 0x0000005c1313723e */ /* 0x000fe400000000ff */
[----:B------:R-:W-:Y:S02]  /*a1d0*/  PRMT R62, R15, 0x7632, R62 ;  /* 0x000076320f3e7816 */ /* 0x000fe4000000003e */
[----:B------:R-:W-:Y:S02]  /*a1e0*/  F2FP.PACK_AB R69, R69, R96 ;  /* 0x000000604545723e */ /* 0x000fe400000000ff */
[----:B------:R-:W-:Y:S02]  /*a1f0*/  F2FP.PACK_AB R100, R101, R100 ;  /* 0x000000646564723e */ /* 0x000fe400000000ff */
[----:B------:R-:W-:Y:S02]  /*a200*/  F2FP.PACK_AB R56, R71, R56 ;  /* 0x000000384738723e */ /* 0x000fe400000000ff */
[----:B------:R-:W-:-:S02]  /*a210*/  F2FP.PACK_AB R60, R73, R60 ;  /* 0x0000003c493c723e */ /* 0x000fc400000000ff */
[----:B------:R-:W-:Y:S01]  /*a220*/  F2FP.PACK_AB R64, R107, R64 ;  /* 0x000000406b40723e */ /* 0x000fe200000000ff */
[----:B------:R0:W-:Y:S01]  /*a230*/  STS.U16 [R34], R13 ;  /* 0x0000000d22007388 */ /* 0x0001e20000000400 */
[----:B------:R-:W-:-:S03]  /*a240*/  PRMT R66, R19, 0x7632, R66 ;  /* 0x0000763213427816 */ /* 0x000fc60000000042 */
        /* <DEDUP_REMOVED lines=40> */
[----:B0-----:R-:W-:Y:S01]  /*a4d0*/  IMAD R34, R205, c[0x0][0x210], RZ ;  /* 0x00008400cd227a24 */ /* 0x001fe200078e02ff */
[----:B------:R-:W-:Y:S01]  /*a4e0*/  BSSY B0, `(.L_x_1723) ;  /* 0x000000f000007945 */ /* 0x000fe20003800000 */
[----:B-1----:R-:W-:-:S04]  /*a4f0*/  IMAD.WIDE.U32 R56, R23, c[0x0][0x210], RZ ;  /* 0x0000840017387a25 */ /* 0x002fc800078e00ff */
[----:B------:R-:W-:-:S04]  /*a500*/  IMAD R71, R23, c[0x0][0x214], R34 ;  /* 0x0000850017477a24 */ /* 0x000fc800078e0222 */
[----:B------:R-:W-:Y:S01]  /*a510*/  IMAD.IADD R69, R57, 0x1, R71 ;  /* 0x0000000139457824 */ /* 0x000fe200078e0247 */
        /* <DEDUP_REMOVED lines=11> */
.L_x_1724:
[----:B------:R-:W-:Y:S05]  /*a5d0*/  BSYNC B0 ;  /* 0x0000000000007941 */ /* 0x000fea0003800000 */
.L_x_1723:
        /* <DEDUP_REMOVED lines=46> */
[----:B------:R-:W-:Y:S01]  /*a8c0*/  IADD3.X R17, RZ, R17, RZ, P1, !PT ;  /* 0x00000011ff117210 */ /* 0x000fe20000ffe4ff */
[----:B------:R0:W-:Y:S01]  /*a8d0*/  @!P3 STG.E.U16 [R4.64+0x380], R67 ;  /* 0x000380430400b986 */ /* 0x0001e2000c101504 */
[----:B------:R-:W-:Y:S02]  /*a8e0*/  IADD3 R30, P3, R30, 0x800, RZ ;  /* 0x000008001e1e7810 */ /* 0x000fe40007f7e0ff */
[----:B------:R-:W-:-:S02]  /*a8f0*/  IADD3.X R3, RZ, R3, RZ, P2, !PT ;  /* 0x00000003ff037210 */ /* 0x000fc400017fe4ff */
[----:B------:R-:W-:Y:S01]  /*a900*/  IADD3.X R32, RZ, R32, RZ, P3, !PT ;  /* 0x00000020ff207210 */ /* 0x000fe20001ffe4ff */
[----:B------:R-:W-:Y:S01]  /*a910*/  @P0 CALL.REL.NOINC `(.L_x_1725) ;  /* 0x0000001000000944 */ /* 0x000fe20003c00000 */
[----:B------:R-:W-:Y:S05]  /*a920*/  BRA `(.L_x_1726) ;  /* 0xffff5ce000007947 */ /* 0x000fea000383ffff */
.L_x_1725:
[----:B------:R-:W-:Y:S05]  /*a930*/  EXIT ;  /* 0x000000000000794d */ /* 0x000fea0003800000 */
.L_x_1727:
        /* <DEDUP_REMOVED lines=12> */
.L_x_5359:


//--------------------- .text._Z25selective_scan_fwd_kernelI32Selective_Scan_fwd_kernel_traitsILi32ELi16ELi1ELb1ELb0ELb0ELb0EN3c104HalfENS1_7complexIfEEEEv13SSMParamsBase --------------------------
	.section	.text._Z25selective_scan_fwd_kernelI32Selective_Scan_fwd_kernel_traitsILi32ELi16ELi1ELb1ELb0ELb0ELb0EN3c104HalfENS1_7complexIfEEEEv13SSMParamsBase,"ax",@progbits
	.sectioninfo	@"SHI_REGISTERS=128"
	.align	128
        .global         _Z25selective_scan_fwd_kernelI32Selective_Scan_fwd_kernel_traitsILi32ELi16ELi1ELb1ELb0ELb0ELb0EN3c104HalfENS1_7complexIfEEEEv13SSMParamsBase
        .type           _Z25selective_scan_fwd_kernelI32Selective_Scan_fwd_kernel_traitsILi32ELi16ELi1ELb1ELb0ELb0ELb0EN3c104HalfENS1_7complexIfEEEEv13SSMParamsBase,@function
        .size           _Z25selective_scan_fwd_kernelI32Selective_Scan_fwd_kernel_traitsILi32ELi16ELi1ELb1ELb0ELb0ELb0EN3c104HalfENS1_7complexIfEEEEv13SSMParamsBase,(.L_x_5360 - _Z25selective_scan_fwd_kernelI32Selective_Scan_fwd_kernel_traitsILi32ELi16ELi1ELb1ELb0ELb0ELb0EN3c104HalfENS1_7complexIfEEEEv13SSMParamsBase)
        .other          _Z25selective_scan_fwd_kernelI32Selective_Scan_fwd_kernel_traitsILi32ELi16ELi1ELb1ELb0ELb0ELb0EN3c104HalfENS1_7complexIfEEEEv13SSMParamsBase,@"STO_CUDA_ENTRY STV_DEFAULT"
_Z25selective_scan_fwd_kernelI32Selective_Scan_fwd_kernel_traitsILi32ELi16ELi1ELb1ELb0ELb0ELb0EN3c104HalfENS1_7complexIfEEEEv13SSMParamsBase:
.text._Z25selective_scan_fwd_kernelI32Selective_Scan_fwd_kernel_traitsILi32ELi16ELi1ELb1ELb0ELb0ELb0EN3c104HalfENS1_7complexIfEEEEv13SSMParamsBase:
[----:B------:R-:W-:Y:S02]  /*0000*/  MOV R1, c[0x0][0x28] ;  /* 0x00000a0000017a02 */ /* 0x000fe40000000f00 */
[----:B------:R-:W0:Y:S01]  /*0010*/  S2R R0, SR_CTAID.Y ;  /* 0x0000000000007919 */ /* 0x000e220000002600 */
[----:B------:R-:W-:Y:S01]  /*0020*/  ISETP.NE.U32.AND P1, PT, RZ, c[0x0][0x250], PT ;  /* 0x00009400ff007a0c */ /* 0x000fe20003f25070 */
[----:B------:R-:W-:Y:S01]  /*0030*/  ULDC.64 UR6, c[0x0][0x118] ;  /* 0x0000460000067ab9 */ /* 0x000fe20000000a00 */
[----:B------:R-:W-:Y:S01]  /*0040*/  MOV R4, RZ ;  /* 0x000000ff00047202 */ /* 0x000fe20000000f00 */
[----:B------:R-:W-:Y:S01]  /*0050*/  HFMA2.MMA R2, -RZ, RZ, 0, 0 ;  /* 0x00000000ff027435 */ /* 0x000fe200000001ff */
[----:B------:R-:W-:Y:S02]  /*0060*/  ISETP.NE.AND.EX P1, PT, RZ, c[0x0][0x254], PT, P1 ;  /* 0x00009500ff007a0c */ /* 0x000fe40003f25310 */
[----:B------:R-:W-:-:S04]  /*0070*/  ISETP.NE.U32.AND P0, PT, RZ, c[0x0][0x238], PT ;  /* 0x00008e00ff007a0c */ /* 0x000fc80003f05070 */
[----:B------:R-:W-:Y:S02]  /*0080*/  ISETP.NE.AND.EX P0, PT, RZ, c[0x0][0x23c], PT, P0 ;  /* 0x00008f00ff007a0c */ /* 0x000fe40003f05300 */
[----:B0-----:R-:W-:-:S05]  /*0090*/  SHF.R.S32.HI R3, RZ, 0x1f, R0 ;  /* 0x0000001fff037819 */ /* 0x001fca0000011400 */
[C---:B------:R-:W-:Y:S01]  /*00a0*/  @P1 LEA R10, P3, R0.reuse, c[0x0][0x250], 0x2 ;  /* 0x00009400000a1a11 */ /* 0x040fe200078610ff */
[----:B------:R-:W0:Y:S05]  /*00b0*/  S2UR UR4, SR_CTAID.X ;  /* 0x00000000000479c3 */ /* 0x000e2a0000002500 */
        /* <DEDUP_REMOVED lines=10> */
[C---:B-1----:R-:W-:Y:S01]  /*0160*/  IMAD R12, R6.reuse, c[0x0][0x1d0], RZ ;  /* 0x00007400060c7a24 */ /* 0x042fe200078e02ff */
[----:B------:R-:W0:Y:S01]  /*0170*/  S2R R7, SR_TID.X ;  /* 0x0000000000077919 */ /* 0x000e220000002100 */
[----:B------:R-:W-:Y:S02]  /*0180*/  IMAD R14, R6, c[0x0][0x1e0], RZ ;  /* 0x00007800060e7a24 */ /* 0x000fe400078e02ff */
[----:B------:R-:W-:-:S04]  /*0190*/  IMAD.WIDE.U32 R8, R5, c[0x0][0x1d0], RZ ;  /* 0x0000740005087a25 */ /* 0x000fc800078e00ff */
[C---:B------:R-:W-:Y:S02]  /*01a0*/  IMAD R13, R5.reuse, c[0x0][0x1d4], R12 ;  /* 0x00007500050d7a24 */ /* 0x040fe400078e020c */
[----:B------:R-:W-:-:S03]  /*01b0*/  IMAD.WIDE.U32 R10, R5, c[0x0][0x1e0], RZ ;  /* 0x00007800050a7a25 */ /* 0x000fc600078e00ff */
[----:B------:R-:W-:Y:S01]  /*01c0*/  IADD3 R9, R9, R13, RZ ;  /* 0x0000000d09097210 */ /* 0x000fe20007ffe0ff */
[----:B------:R-:W-:Y:S01]  /*01d0*/  IMAD R15, R5, c[0x0][0x1e4], R14 ;  /* 0x00007900050f7a24 */ /* 0x000fe200078e020e */
[----:B------:R-:W-:-:S04]  /*01e0*/  MOV R12, R10 ;  /* 0x0000000a000c7202 */ /* 0x000fc80000000f00 */
[----:B------:R-:W-:Y:S01]  /*01f0*/  IADD3 R13, R11, R15, RZ ;  /* 0x0000000f0b0d7210 */ /* 0x000fe20007ffe0ff */
[C---:B------:R-:W-:Y:S02]  /*0200*/  IMAD R11, R3.reuse, c[0x0][0x1d8], RZ ;  /* 0x00007600030b7a24 */ /* 0x040fe400078e02ff */
[----:B------:R-:W-:Y:S02]  /*0210*/  IMAD R15, R3, c[0x0][0x1e8], RZ ;  /* 0x00007a00030f7a24 */ /* 0x000fe400078e02ff */
[C---:B------:R-:W-:Y:S02]  /*0220*/  IMAD R17, R0.reuse, c[0x0][0x1dc], R11 ;  /* 0x0000770000117a24 */ /* 0x040fe400078e020b */
[C---:B------:R-:W-:Y:S01]  /*0230*/  IMAD.WIDE.U32 R10, R0.reuse, c[0x0][0x1d8], R8 ;  /* 0x00007600000a7a25 */ /* 0x040fe200078e0008 */
[----:B0-----:R-:W-:Y:S01]  /*0240*/  SHF.L.U32 R9, R7, 0x1, RZ ;  /* 0x0000000107097819 */ /* 0x001fe200000006ff */
[----:B------:R-:W0:Y:S02]  /*0250*/  S2R R8, SR_LANEID ;  /* 0x0000000000087919 */ /* 0x000e240000000000 */
[C---:B------:R-:W-:Y:S01]  /*0260*/  IMAD R15, R0.reuse, c[0x0][0x1ec], R15 ;  /* 0x00007b00000f7a24 */ /* 0x040fe200078e020f */
[----:B------:R-:W-:Y:S01]  /*0270*/  IADD3 R17, R11, R17, RZ ;  /* 0x000000110b117210 */ /* 0x000fe20007ffe0ff */
[----:B------:R-:W-:Y:S01]  /*0280*/  IMAD.WIDE.U32 R12, R0, c[0x0][0x1e8], R12 ;  /* 0x00007a00000c7a25 */ /* 0x000fe200078e000c */
[----:B------:R-:W-:-:S02]  /*0290*/  LEA R16, P0, R10, c[0x0][0x240], 0x1 ;  /* 0x000090000a107a11 */ /* 0x000fc400078008ff */
[----:B------:R-:W-:Y:S02]  /*02a0*/  LOP3.LUT R14, R9, 0xffffffc0, RZ, 0xc0, !PT ;  /* 0xffffffc0090e7812 */ /* 0x000fe400078ec0ff */
[----:B------:R-:W-:Y:S02]  /*02b0*/  IADD3 R15, R13, R15, RZ ;  /* 0x0000000f0d0f7210 */ /* 0x000fe40007ffe0ff */
[----:B------:R-:W-:Y:S02]  /*02c0*/  LEA R13, P1, R12, c[0x0][0x248], 0x1 ;  /* 0x000092000c0d7a11 */ /* 0x000fe400078208ff */
[----:B------:R-:W-:Y:S02]  /*02d0*/  LEA.HI.X R17, R10, c[0x0][0x244], R17, 0x1, P0 ;  /* 0x000091000a117a11 */ /* 0x000fe400000f0c11 */
[----:B------:R-:W-:Y:S02]  /*02e0*/  LOP3.LUT R11, R14, 0x1f, R7, 0xf8, !PT ;  /* 0x0000001f0e0b7812 */ /* 0x000fe400078ef807 */
[----:B------:R-:W-:-:S02]  /*02f0*/  LEA.HI.X R15, R12, c[0x0][0x24c], R15, 0x1, P1 ;  /* 0x000093000c0f7a11 */ /* 0x000fc400008f0c0f */
[----:B------:R-:W-:Y:S02]  /*0300*/  MOV R14, R13 ;  /* 0x0000000d000e7202 */ /* 0x000fe40000000f00 */
[----:B------:R-:W-:Y:S02]  /*0310*/  MOV R9, RZ ;  /* 0x000000ff00097202 */ /* 0x000fe40000000f00 */
[----:B------:R-:W-:Y:S02]  /*0320*/  LOP3.LUT R10, R7, 0x1f, RZ, 0xc0, !PT ;  /* 0x0000001f070a7812 */ /* 0x000fe400078ec0ff */
[----:B------:R-:W-:Y:S02]  /*0330*/  MOV R12, R16 ;  /* 0x00000010000c7202 */ /* 0x000fe40000000f00 */
[----:B0-----:R-:W-:-:S04]  /*0340*/  MOV R13, R17 ;  /* 0x00000011000d7202 */ /* 0x001fc80000000f00 */
.L_x_1763:
[----:B------:R-:W-:Y:S01]  /*0350*/  BAR.SYNC.DEFER_BLOCKING 0x0 ;  /* 0x0000000000007b1d */ /* 0x000fe20000010000 */
[----:B------:R-:W-:-:S05]  /*0360*/  IMAD.WIDE R18, R11, 0x10, R12 ;  /* 0x000000100b127825 */ /* 0x000fca00078e020c */
[----:B0-----:R-:W2:Y:S04]  /*0370*/  LDG.E.128 R24, [R18.64] ;  /* 0x0000000612187981 */ /* 0x001ea8000c1e1d00 */
[----:B------:R-:W3:Y:S01]  /*0380*/  LDG.E.128 R28, [R18.64+0x200] ;  /* 0x00020006121c7981 */ /* 0x000ee2000c1e1d00 */
[----:B------:R-:W-:Y:S01]  /*0390*/  SHF.L.U32 R16, R8, 0x5, RZ ;  /* 0x0000000508107819 */ /* 0x000fe200000006ff */
[----:B------:R-:W-:Y:S02]  /*03a0*/  IMAD.WIDE R20, R11, 0x10, R14 ;  /* 0x000000100b147825 */ /* 0x000fe400078e020e */
[----:B--2---:R-:W-:Y:S04]  /*03b0*/  STS.128 [R8.X16], R24 ;  /* 0x0000001808007388 */ /* 0x004fe8000000cc00 */
[----:B---3--:R-:W-:Y:S01]  /*03c0*/  STS.128 [R8.X16+0x200], R28 ;  /* 0x0002001c08007388 */ /* 0x008fe2000000cc00 */
[----:B------:R-:W-:-:S06]  /*03d0*/  NOP ;  /* 0x0000000000007918 */ /* 0x000fcc0000000000 */
[----:B------:R-:W-:Y:S04]  /*03e0*/  LDS.128 R36, [R16] ;  /* 0x0000000010247984 */ /* 0x000fe80000000c00 */
[----:B------:R-:W-:Y:S04]  /*03f0*/  LDS.128 R32, [R16+0x10] ;  /* 0x0000100010207984 */ /* 0x000fe80000000c00 */
        /* <DEDUP_REMOVED lines=10> */
[----:B------:R-:W0:Y:S04]  /*04a0*/  LDS.128 R24, [R16] ;  /* 0x0000000010187984 */ /* 0x000e280000000c00 */
[----:B------:R1:W2:Y:S01]  /*04b0*/  LDS.128 R28, [R16+0x10] ;  /* 0x00001000101c7984 */ /* 0x0002a20000000c00 */
        /* <DEDUP_REMOVED lines=54> */
.L_x_1729:
[----:B-12---:R-:W-:Y:S05]  /*0820*/  BSYNC B0 ;  /* 0x0000000000007941 */ /* 0x006fea0003800000 */
.L_x_1728:
        /* <DEDUP_REMOVED lines=36> */
.L_x_1731:
[----:B------:R-:W-:Y:S05]  /*0a70*/  BSYNC B0 ;  /* 0x0000000000007941 */ /* 0x000fea0003800000 */
.L_x_1730:
        /* <DEDUP_REMOVED lines=38> */
.L_x_1733:
[----:B------:R-:W-:Y:S05]  /*0ce0*/  BSYNC B0 ;  /* 0x0000000000007941 */ /* 0x000fea0003800000 */
.L_x_1732:
        /* <DEDUP_REMOVED lines=36> */
.L_x_1735:
[----:B------:R-:W-:Y:S05]  /*0f30*/  BSYNC B0 ;  /* 0x0000000000007941 */ /* 0x000fea0003800000 */
.L_x_1734:
        /* <DEDUP_REMOVED lines=42> */
.L_x_1737:
[----:B------:R-:W-:Y:S05]  /*11e0*/  BSYNC B0 ;  /* 0x0000000000007941 */ /* 0x000fea0003800000 */
.L_x_1736:
        /* <DEDUP_REMOVED lines=40> */
.L_x_1739:
[----:B------:R-:W-:Y:S05]  /*1470*/  BSYNC B0 ;  /* 0x0000000000007941 */ /* 0x000fea0003800000 */
.L_x_1738:
        /* <DEDUP_REMOVED lines=42> */
.L_x_1741:
[----:B------:R-:W-:Y:S05]  /*1720*/  BSYNC B0 ;  /* 0x0000000000007941 */ /* 0x000fea0003800000 */
.L_x_1740:
        /* <DEDUP_REMOVED lines=40> */
.L_x_1743:
[----:B------:R-:W-:Y:S05]  /*19b0*/  BSYNC B0 ;  /* 0x0000000000007941 */ /* 0x000fea0003800000 */
.L_x_1742:
        /* <DEDUP_REMOVED lines=42> */
.L_x_1745:
[----:B------:R-:W-:Y:S05]  /*1c60*/  BSYNC B0 ;  /* 0x0000000000007941 */ /* 0x000fea0003800000 */
.L_x_1744:
        /* <DEDUP_REMOVED lines=40> */
.L_x_1747:
[----:B------:R-:W-:Y:S05]  /*1ef0*/  BSYNC B0 ;  /* 0x0000000000007941 */ /* 0x000fea0003800000 */
.L_x_1746:
        /* <DEDUP_REMOVED lines=46> */
.L_x_1749:
[----:B------:R-:W-:Y:S05]  /*21e0*/  BSYNC B0 ;  /* 0x0000000000007941 */ /* 0x000fea0003800000 */
.L_x_1748:
        /* <DEDUP_REMOVED lines=33> */
.L_x_1751:
[----:B------:R-:W-:Y:S05]  /*2400*/  BSYNC B0 ;  /* 0x0000000000007941 */ /* 0x000fea0003800000 */
.L_x_1750:
        /* <DEDUP_REMOVED lines=33> */
.L_x_1753:
[----:B------:R-:W-:Y:S05]  /*2620*/  BSYNC B0 ;  /* 0x0000000000007941 */ /* 0x000fea0003800000 */
.L_x_1752:
        /* <DEDUP_REMOVED lines=33> */
.L_x_1755:
[----:B------:R-:W-:Y:S05]  /*2840*/  BSYNC B0 ;  /* 0x0000000000007941 */ /* 0x000fea0003800000 */
.L_x_1754:
        /* <DEDUP_REMOVED lines=33> */
.L_x_1757:
[----:B------:R-:W-:Y:S05]  /*2a60*/  BSYNC B0 ;  /* 0x0000000000007941 */ /* 0x000fea0003800000 */
.L_x_1756:
        /* <DEDUP_REMOVED lines=33> */
.L_x_1759:
[----:B------:R-:W-:Y:S05]  /*2c80*/  BSYNC B0 ;  /* 0x0000000000007941 */ /* 0x000fea0003800000 */
.L_x_1758:
        /* <DEDUP_REMOVED lines=19> */
[----:B------:R-:W0:Y:S01]  /*2dc0*/  S2R R0, SR_CTAID.Y ;  /* 0x0000000000007919 */ /* 0x000e220000002600 */
[----:B------:R-:W-:Y:S01]  /*2dd0*/  HFMA2.MMA R35, -RZ, RZ, 0, 9.5367431640625e-07 ;  /* 0x00000010ff237435 */ /* 0x000fe200000001ff */
[C---:B------:R-:W-:Y:S01]  /*2de0*/  IMAD R29, R3.reuse, c[0x0][0x180], RZ ;  /* 0x00006000031d7a24 */ /* 0x040fe200078e02ff */
[----:B------:R-:W-:Y:S01]  /*2df0*/  HFMA2.MMA R87, -RZ, RZ, 0, 0 ;  /* 0x00000000ff577435 */ /* 0x000fe200000001ff */
[----:B------:R-:W1:Y:S01]  /*2e00*/  S2R R5, SR_CTAID.X ;  /* 0x0000000000057919 */ /* 0x000e620000002500 */
[C---:B------:R-:W-:Y:S01]  /*2e10*/  IMAD R31, R3.reuse, c[0x0][0x1b8], RZ ;  /* 0x00006e00031f7a24 */ /* 0x040fe200078e02ff */
[----:B------:R-:W-:Y:S01]  /*2e20*/  UMOV UR4, URZ ;  /* 0x0000003f00047c82 */ /* 0x000fe20008000000 */
[----:B------:R-:W-:-:S02]  /*2e30*/  IMAD R33, R3, c[0x0][0x198], RZ ;  /* 0x0000660003217a24 */ /* 0x000fc400078e02ff */
[----:B------:R-:W-:Y:S02]  /*2e40*/  IMAD R37, R9, c[0x0][0x16c], RZ ;  /* 0x00005b0009257a24 */ /* 0x000fe400078e02ff */
[----:B------:R-:W-:Y:S02]  /*2e50*/  FMUL.FTZ R85, R85, R60 ;  /* 0x0000003c55557220 */ /* 0x000fe40000410000 */
[C---:B0-----:R-:W-:Y:S02]  /*2e60*/  IMAD R89, R0.reuse, c[0x0][0x184], R29 ;  /* 0x0000610000597a24 */ /* 0x041fe400078e021d */
[C---:B------:R-:W-:Y:S02]  /*2e70*/  IMAD R91, R0.reuse, c[0x0][0x1bc], R31 ;  /* 0x00006f00005b7a24 */ /* 0x040fe400078e021f */
[----:B-1----:R-:W-:Y:S02]  /*2e80*/  IMAD R28, R5, c[0x0][0x164], R0 ;  /* 0x00005900051c7a24 */ /* 0x002fe400078e0200 */
[----:B------:R-:W-:-:S02]  /*2e90*/  IMAD R83, R0, c[0x0][0x19c], R33 ;  /* 0x0000670000537a24 */ /* 0x000fc400078e0221 */
[----:B------:R-:W-:Y:S02]  /*2ea0*/  IMAD R28, R28, c[0x0][0x174], RZ ;  /* 0x00005d001c1c7a24 */ /* 0x000fe400078e02ff */
[----:B------:R-:W-:-:S04]  /*2eb0*/  IMAD.WIDE.U32 R32, R0, c[0x0][0x1b8], RZ ;  /* 0x00006e0000207a25 */ /* 0x000fc800078e00ff */
[----:B------:R-:W-:Y:S01]  /*2ec0*/  IMAD R28, R28, c[0x0][0x16c], RZ ;  /* 0x00005b001c1c7a24 */ /* 0x000fe200078e02ff */
[----:B------:R-:W-:Y:S01]  /*2ed0*/  IADD3 R91, R33, R91, RZ ;  /* 0x0000005b215b7210 */ /* 0x000fe20007ffe0ff */
[----:B------:R-:W-:Y:S01]  /*2ee0*/  IMAD.WIDE.U32 R30, R0, c[0x0][0x198], RZ ;  /* 0x00006600001e7a25 */ /* 0x000fe200078e00ff */
[----:B------:R-:W-:-:S03]  /*2ef0*/  LEA R86, P1, R32, c[0x0][0x230], 0x3 ;  /* 0x00008c0020567a11 */ /* 0x000fc600078218ff */
[----:B------:R-:W-:Y:S01]  /*2f00*/  IMAD.WIDE R28, R28, R35, c[0x0][0x260] ;  /* 0x000098001c1c7625 */ /* 0x000fe200078e0223 */
[----:B------:R-:W-:Y:S02]  /*2f10*/  IADD3 R83, R31, R83, RZ ;  /* 0x000000531f537210 */ /* 0x000fe40007ffe0ff */
[----:B------:R-:W-:Y:S01]  /*2f20*/  LEA R58, P2, R30, c[0x0][0x228], 0x3 ;  /* 0x00008a001e3a7a11 */ /* 0x000fe200078418ff */
[----:B------:R-:W-:Y:S01]  /*2f30*/  IMAD.WIDE.U32 R34, R0, c[0x0][0x180], RZ ;  /* 0x0000600000227a25 */ /* 0x000fe200078e00ff */
[----:B------:R-:W-:Y:S02]  /*2f40*/  LEA.HI.X R91, R32, c[0x0][0x234], R91, 0x3, P1 ;  /* 0x00008d00205b7a11 */ /* 0x000fe400008f1c5b */
[----:B------:R-:W-:Y:S01]  /*2f50*/  LEA.HI.X R83, R30, c[0x0][0x22c], R83, 0x3, P2 ;  /* 0x00008b001e537a11 */ /* 0x000fe200010f1c53 */
[----:B------:R-:W-:Y:S01]  /*2f60*/  IMAD.WIDE R28, R37, 0x10, R28 ;  /* 0x00000010251c7825 */ /* 0x000fe200078e021c */
[----:B------:R-:W-:Y:S02]  /*2f70*/  IADD3 R89, R35, R89, RZ ;  /* 0x0000005923597210 */ /* 0x000fe40007ffe0ff */
[----:B------:R-:W-:-:S02]  /*2f80*/  LEA R84, P0, R34, c[0x0][0x220], 0x3 ;  /* 0x0000880022547a11 */ /* 0x000fc400078018ff */
[----:B------:R-:W-:Y:S02]  /*2f90*/  MOV R88, R28 ;  /* 0x0000001c00587202 */ /* 0x000fe40000000f00 */
[----:B------:R-:W-:Y:S02]  /*2fa0*/  LEA.HI.X R89, R34, c[0x0][0x224], R89, 0x3, P0 ;  /* 0x0000890022597a11 */ /* 0x000fe400000f1c59 */
[----:B------:R-:W-:Y:S02]  /*2fb0*/  MOV R61, R29 ;  /* 0x0000001d003d7202 */ /* 0x000fe40000000f00 */
.L_x_1761:
[----:B------:R-:W-:Y:S02]  /*2fc0*/  MOV R28, R84 ;  /* 0x00000054001c7202 */ /* 0x000fe40000000f00 */
[----:B------:R-:W-:-:S06]  /*2fd0*/  MOV R29, R89 ;  /* 0x00000059001d7202 */ /* 0x000fcc0000000f00 */
[----:B------:R-:W2:Y:S01]  /*2fe0*/  LDG.E.64 R28, [R28.64] ;  /* 0x000000061c1c7981 */ /* 0x000ea2000c1e1b00 */
[----:B------:R-:W-:Y:S01]  /*2ff0*/  ISETP.GE.AND P0, PT, R8, 0x1, PT ;  /* 0x000000010800780c */ /* 0x000fe20003f06270 */
[C---:B--2---:R-:W-:Y:S02]  /*3000*/  FMUL.FTZ R30, R29.reuse, R17 ;  /* 0x000000111d1e7220 */ /* 0x044fe40000410000 */
[----:B------:R-:W-:Y:S02]  /*3010*/  FMUL.FTZ R70, R28, 1.4426950216293334961 ;  /* 0x3fb8aa3b1c467820 */ /* 0x000fe40000410000 */
[----:B------:R-:W-:Y:S02]  /*3020*/  FMUL.RZ R32, R30, 0.15915493667125701904 ;  /* 0x3e22f9831e207820 */ /* 0x000fe4000040c000 */
[C---:B------:R-:W-:Y:S02]  /*3030*/  FMUL.FTZ R30, R29.reuse, R18 ;  /* 0x000000121d1e7220 */ /* 0x040fe40000410000 */
[----:B------:R-:W-:Y:S01]  /*3040*/  FMUL.FTZ R28, R29, R19 ;  /* 0x000000131d1c7220 */ /* 0x000fe20000410000 */
[----:B------:R-:W-:Y:S01]  /*3050*/  MUFU.SIN R108, R32 ;  /* 0x00000020006c7308 */ /* 0x000fe20000000400 */
[----:B------:R-:W-:-:S02]  /*3060*/  FMUL.RZ R30, R30, 0.15915493667125701904 ;  /* 0x3e22f9831e1e7820 */ /* 0x000fc4000040c000 */
[----:B------:R-:W-:Y:S02]  /*3070*/  FMUL.RZ R33, R28, 0.15915493667125701904 ;  /* 0x3e22f9831c217820 */ /* 0x000fe4000040c000 */
[----:B------:R-:W-:Y:S02]  /*3080*/  FMUL.FTZ R28, R29, R20 ;  /* 0x000000141d1c7220 */ /* 0x000fe40000410000 */
[C---:B------:R-:W-:Y:S01]  /*3090*/  FMUL.FTZ R94, R70.reuse, R18 ;  /* 0x00000012465e7220 */ /* 0x040fe20000410000 */
[----:B------:R-:W-:Y:S01]  /*30a0*/  MUFU.SIN R121, R30 ;  /* 0x0000001e00797308 */ /* 0x000fe20000000400 */
[C---:B------:R-:W-:Y:S02]  /*30b0*/  FMUL.FTZ R96, R70.reuse, R19 ;  /* 0x0000001346607220 */ /* 0x040fe40000410000 */
        /* <DEDUP_REMOVED lines=8> */
[----:B------:R1:W-:Y:S01]  /*3140*/  MUFU.COS R122, R32 ;  /* 0x00000020007a7308 */ /* 0x0003e20000000000 */
[----:B0-----:R-:W-:-:S04]  /*3150*/  FMUL.FTZ R30, R29, R21 ;  /* 0x000000151d1e7220 */ /* 0x001fc80000410000 */
[----:B------:R-:W-:Y:S02]  /*3160*/  FMUL.RZ R34, R30, 0.15915493667125701904 ;  /* 0x3e22f9831e227820 */ /* 0x000fe4000040c000 */
[----:B------:R-:W-:Y:S01]  /*3170*/  FMUL.FTZ R30, R29, R22 ;  /* 0x000000161d1e7220 */ /* 0x000fe20000410000 */
        /* <DEDUP_REMOVED lines=12> */
[----:B------:R-:W1:Y:S01]  /*3240*/  MUFU.EX2 R94, R94 ;  /* 0x0000005e005e7308 */ /* 0x000e620000000800 */
[----:B0-----:R-:W-:Y:S02]  /*3250*/  FMUL.RZ R34, R30, 0.15915493667125701904 ;  /* 0x3e22f9831e227820 */ /* 0x001fe4000040c000 */
[----:B------:R-:W-:-:S05]  /*3260*/  FMUL.FTZ R30, R29, R25 ;  /* 0x000000191d1e7220 */ /* 0x000fca0000410000 */
[----:B------:R-:W-:Y:S08]  /*3270*/  MUFU.SIN R115, R33 ;  /* 0x0000002100737308 */ /* 0x000ff00000000400 */
[----:B------:R0:W-:Y:S01]  /*3280*/  MUFU.COS R105, R33 ;  /* 0x0000002100697308 */ /* 0x0001e20000000000 */
[C---:B-1----:R-:W-:Y:S02]  /*3290*/  FMUL.FTZ R121, R94.reuse, R121 ;  /* 0x000000795e797220 */ /* 0x042fe40000410000 */
[----:B------:R-:W-:-:S02]  /*32a0*/  FMUL.FTZ R123, R94, R123 ;  /* 0x0000007b5e7b7220 */ /* 0x000fc40000410000 */
[----:B------:R-:W-:-:S03]  /*32b0*/  FMUL.FTZ R94, RZ, R121 ;  /* 0x00000079ff5e7220 */ /* 0x000fc60000410000 */
[----:B------:R-:W-:Y:S01]  /*32c0*/  MUFU.SIN R113, R32 ;  /* 0x0000002000717308 */ /* 0x000fe20000000400 */
[----:B0-----:R-:W-:Y:S02]  /*32d0*/  FMUL.RZ R33, R30, 0.15915493667125701904 ;  /* 0x3e22f9831e217820 */ /* 0x001fe4000040c000 */
[----:B------:R-:W-:Y:S02]  /*32e0*/  FMUL.FTZ R30, R29, R26 ;  /* 0x0000001a1d1e7220 */ /* 0x000fe40000410000 */
[----:B------:R-:W-:-:S03]  /*32f0*/  FFMA.FTZ R94, R62, R123, -R94 ;  /* 0x0000007b3e5e7223 */ /* 0x000fc6000001085e */
[----:B------:R0:W-:Y:S01]  /*3300*/  MUFU.COS R71, R32 ;  /* 0x0000002000477308 */ /* 0x0001e20000000000 */
[----:B------:R-:W-:-:S07]  /*3310*/  FADD.FTZ R94, R63, R94 ;  /* 0x0000005e3f5e7221 */ /* 0x000fce0000010000 */
[----:B------:R-:W1:Y:S01]  /*3320*/  MUFU.EX2 R96, R96 ;  /* 0x0000006000607308 */ /* 0x000e620000000800 */
[----:B0-----:R-:W-:Y:S02]  /*3330*/  FMUL.RZ R32, R30, 0.15915493667125701904 ;  /* 0x3e22f9831e207820 */ /* 0x001fe4000040c000 */
[----:B------:R-:W-:-:S04]  /*3340*/  FMUL.FTZ R30, R29, R27 ;  /* 0x0000001b1d1e7220 */ /* 0x000fc80000410000 */
[----:B------:R-:W-:Y:S01]  /*3350*/  FMUL.RZ R98, R30, 0.15915493667125701904 ;  /* 0x3e22f9831e627820 */ /* 0x000fe2000040c000 */
[----:B------:R-:W0:Y:S01]  /*3360*/  MUFU.EX2 R28, R28 ;  /* 0x0000001c001c7308 */ /* 0x000e220000000800 */
[----:B------:R-:W-:-:S04]  /*3370*/  FMUL.FTZ R30, R29, R40 ;  /* 0x000000281d1e7220 */ /* 0x000fc80000410000 */
[----:B------:R-:W-:Y:S02]  /*3380*/  FMUL.RZ R100, R30, 0.15915493667125701904 ;  /* 0x3e22f9831e647820 */ /* 0x000fe4000040c000 */
[----:B------:R-:W-:Y:S01]  /*3390*/  FMUL.FTZ R30, R29, R41 ;  /* 0x000000291d1e7220 */ /* 0x000fe20000410000 */
[----:B------:R-:W-:Y:S01]  /*33a0*/  MUFU.SIN R95, R98 ;  /* 0x00000062005f7308 */ /* 0x000fe20000000400 */
[----:B-1----:R-:W-:Y:S02]  /*33b0*/  FMUL.FTZ R109, R96, R109 ;  /* 0x0000006d606d7220 */ /* 0x002fe40000410000 */
[----:B------:R-:W-:Y:S02]  /*33c0*/  FMUL.RZ R102, R30, 0.15915493667125701904 ;  /* 0x3e22f9831e667820 */ /* 0x000fe4000040c000 */
[----:B------:R-:W-:Y:S02]  /*33d0*/  FMUL.FTZ R117, R96, R117 ;  /* 0x0000007560757220 */ /* 0x000fe40000410000 */
[----:B------:R-:W-:Y:S01]  /*33e0*/  FMUL.FTZ R30, R70, R41 ;  /* 0x00000029461e7220 */ /* 0x000fe20000410000 */
[----:B------:R1:W-:Y:S01]  /*33f0*/  MUFU.COS R37, R98 ;  /* 0x0000006200257308 */ /* 0x0003e20000000000 */
[----:B0-----:R-:W-:-:S02]  /*3400*/  FMUL.FTZ R120, R28, R125 ;  /* 0x0000007d1c787220 */ /* 0x001fc40000410000 */
[----:B------:R-:W-:Y:S02]  /*3410*/  FMUL.FTZ R119, R28, R119 ;  /* 0x000000771c777220 */ /* 0x000fe40000410000 */
[----:B------:R-:W-:-:S03]  /*3420*/  FMUL.FTZ R96, R70, R42 ;  /* 0x0000002a46607220 */ /* 0x000fc60000410000 */
[----:B------:R-:W-:Y:S01]  /*3430*/  MUFU.SIN R107, R33 ;  /* 0x00000021006b7308 */ /* 0x000fe20000000400 */
[----:B-1----:R-:W-:-:S04]  /*3440*/  FMUL.FTZ R98, R29, R42 ;  /* 0x0000002a1d627220 */ /* 0x002fc80000410000 */
[----:B------:R-:W-:Y:S02]  /*3450*/  FMUL.RZ R104, R98, 0.15915493667125701904 ;  /* 0x3e22f98362687820 */ /* 0x000fe4000040c000 */
[----:B------:R-:W-:Y:S01]  /*3460*/  FMUL.FTZ R98, R62, R121 ;  /* 0x000000793e627220 */ /* 0x000fe20000410000 */
[----:B------:R-:W-:Y:S03]  /*3470*/  MUFU.COS R67, R33 ;  /* 0x0000002100437308 */ /* 0x000fe60000000000 */
[----:B------:R-:W-:-:S05]  /*3480*/  FFMA.FTZ R98, RZ, R123, R98 ;  /* 0x0000007bff627223 */ /* 0x000fca0000010062 */
[----:B------:R-:W-:Y:S08]  /*3490*/  MUFU.SIN R97, R100 ;  /* 0x0000006400617308 */ /* 0x000ff00000000400 */
[----:B------:R0:W-:Y:S08]  /*34a0*/  MUFU.COS R35, R100 ;  /* 0x0000006400237308 */ /* 0x0001f00000000000 */
[----:B------:R-:W-:Y:S01]  /*34b0*/  MUFU.SIN R99, R102 ;  /* 0x0000006600637308 */ /* 0x000fe20000000400 */
[----:B0-----:R-:W-:-:S02]  /*34c0*/  FADD.FTZ R100, RZ, R98 ;  /* 0x00000062ff647221 */ /* 0x001fc40000010000 */
[----:B------:R-:W-:-:S05]  /*34d0*/  FMUL.FTZ R98, R70, R57 ;  /* 0x0000003946627220 */ /* 0x000fca0000410000 */
[----:B------:R0:W-:Y:S08]  /*34e0*/  MUFU.COS R33, R102 ;  /* 0x0000006600217308 */ /* 0x0001f00000000000 */
[----:B------:R-:W1:Y:S01]  /*34f0*/  MUFU.EX2 R68, R68 ;  /* 0x0000004400447308 */ /* 0x000e620000000800 */
[----:B0-----:R-:W-:-:S04]  /*3500*/  FMUL.FTZ R102, R109, R94 ;  /* 0x0000005e6d667220 */ /* 0x001fc80000410000 */
[-C--:B------:R-:W-:Y:S02]  /*3510*/  FFMA.FTZ R102, R117, R100.reuse, R102 ;  /* 0x0000006475667223 */ /* 0x080fe40000010066 */
[----:B------:R-:W-:Y:S01]  /*3520*/  FMUL.FTZ R100, R109, R100 ;  /* 0x000000646d647220 */ /* 0x000fe20000410000 */
[----:B------:R-:W0:Y:S01]  /*3530*/  MUFU.EX2 R92, R92 ;  /* 0x0000005c005c7308 */ /* 0x000e220000000800 */
[----:B------:R-:W-:Y:S02]  /*3540*/  FADD.FTZ R102, RZ, R102 ;  /* 0x00000066ff667221 */ /* 0x000fe40000010000 */
[----:B------:R-:W-:-:S04]  /*3550*/  FFMA.FTZ R125, R117, R94, -R100 ;  /* 0x0000005e757d7223 */ /* 0x000fc80000010864 */
[----:B------:R-:W-:Y:S01]  /*3560*/  FADD.FTZ R125, R64, R125 ;  /* 0x0000007d407d7221 */ /* 0x000fe20000010000 */
[----:B------:R-:W2:Y:S01]  /*3570*/  MUFU.EX2 R103, R103 ;  /* 0x0000006700677308 */ /* 0x000ea20000000800 */
[C---:B-1----:R-:W-:Y:S02]  /*3580*/  FMUL.FTZ R114, R68.reuse, R71 ;  /* 0x0000004744727220 */ /* 0x042fe40000410000 */
[----:B------:R-:W-:Y:S02]  /*3590*/  FMUL.FTZ R71, R119, R125 ;  /* 0x0000007d77477220 */ /* 0x000fe40000410000 */
[----:B------:R-:W-:Y:S02]  /*35a0*/  FMUL.FTZ R113, R68, R113 ;  /* 0x0000007144717220 */ /* 0x000fe40000410000 */
[----:B------:R-:W-:Y:S01]  /*35b0*/  FFMA.FTZ R71, R120, R102, R71 ;  /* 0x0000006678477223 */ /* 0x000fe20000010047 */
[----:B------:R-:W-:Y:S01]  /*35c0*/  MUFU.COS R69, R34 ;  /* 0x0000002200457308 */ /* 0x000fe20000000000 */
[----:B0-----:R-:W-:-:S02]  /*35d0*/  FMUL.FTZ R110, R92, R105 ;  /* 0x000000695c6e7220 */ /* 0x001fc40000410000 */
[----:B------:R-:W-:Y:S02]  /*35e0*/  FMUL.FTZ R115, R92, R115 ;  /* 0x000000735c737220 */ /* 0x000fe40000410000 */
[----:B------:R-:W-:Y:S02]  /*35f0*/  FMUL.FTZ R92, R119, R102 ;  /* 0x00000066775c7220 */ /* 0x000fe40000410000 */
[----:B------:R-:W-:Y:S01]  /*3600*/  FADD.FTZ R71, RZ, R71 ;  /* 0x00000047ff477221 */ /* 0x000fe20000010000 */
[----:B------:R-:W0:Y:S01]  /*3610*/  MUFU.EX2 R66, R66 ;  /* 0x0000004200427308 */ /* 0x000e220000000800 */
[----:B------:R-:W-:Y:S02]  /*3620*/  FFMA.FTZ R92, R120, R125, -R92 ;  /* 0x0000007d785c7223 */ /* 0x000fe4000001085c */
[C---:B--2---:R-:W-:Y:S02]  /*3630*/  FMUL.FTZ R118, R103.reuse, R118 ;  /* 0x0000007667767220 */ /* 0x044fe40000410000 */
[----:B------:R-:W-:-:S02]  /*3640*/  FMUL.FTZ R112, R103, R112 ;  /* 0x0000007067707220 */ /* 0x000fc40000410000 */
[----:B------:R-:W-:Y:S01]  /*3650*/  FMUL.FTZ R105, R70, R60 ;  /* 0x0000003c46697220 */ /* 0x000fe20000410000 */
[----:B------:R-:W1:Y:S08]  /*3660*/  MUFU.EX2 R38, R38 ;  /* 0x0000002600267308 */ /* 0x000e700000000800 */
[----:B------:R-:W-:Y:S01]  /*3670*/  MUFU.SIN R93, R32 ;  /* 0x00000020005d7308 */ /* 0x000fe20000000400 */
[----:B0-----:R-:W-:-:S02]  /*3680*/  FMUL.FTZ R116, R66, R69 ;  /* 0x0000004542747220 */ /* 0x001fc40000410000 */
[----:B------:R-:W-:-:S05]  /*3690*/  FADD.FTZ R69, R65, R92 ;  /* 0x0000005c41457221 */ /* 0x000fca0000010000 */
[----:B------:R0:W-:Y:S01]  /*36a0*/  MUFU.COS R39, R32 ;  /* 0x0000002000277308 */ /* 0x0001e20000000000 */
[C---:B-1----:R-:W-:Y:S02]  /*36b0*/  FMUL.FTZ R106, R38.reuse, R67 ;  /* 0x00000043266a7220 */ /* 0x042fe40000410000 */
[----:B------:R-:W-:Y:S02]  /*36c0*/  FMUL.FTZ R107, R38, R107 ;  /* 0x0000006b266b7220 */ /* 0x000fe40000410000 */
[C---:B------:R-:W-:Y:S02]  /*36d0*/  FMUL.FTZ R38, R118.reuse, R71 ;  /* 0x0000004776267220 */ /* 0x040fe40000410000 */
[-C--:B------:R-:W-:Y:S01]  /*36e0*/  FMUL.FTZ R67, R118, R69.reuse ;  /* 0x0000004576437220 */ /* 0x080fe20000410000 */
[----:B------:R-:W1:Y:S01]  /*36f0*/  MUFU.EX2 R36, R36 ;  /* 0x0000002400247308 */ /* 0x000e620000000800 */
[----:B0-----:R-:W-:Y:S02]  /*3700*/  FMUL.FTZ R32, R70, R40 ;  /* 0x0000002846207220 */ /* 0x001fe40000410000 */
[----:B------:R-:W-:-:S02]  /*3710*/  FFMA.FTZ R69, R112, R69, -R38 ;  /* 0x0000004570457223 */ /* 0x000fc40000010826 */
[----:B------:R-:W-:Y:S02]  /*3720*/  FFMA.FTZ R67, R112, R71, R67 ;  /* 0x0000004770437223 */ /* 0x000fe40000010043 */
[----:B------:R-:W-:Y:S01]  /*3730*/  FADD.FTZ R69, R72, R69 ;  /* 0x0000004548457221 */ /* 0x000fe20000010000 */
[----:B------:R-:W0:Y:S01]  /*3740*/  MUFU.EX2 R31, R31 ;  /* 0x0000001f001f7308 */ /* 0x000e220000000800 */
[----:B------:R-:W-:Y:S02]  /*3750*/  FADD.FTZ R67, RZ, R67 ;  /* 0x00000043ff437221 */ /* 0x000fe40000010000 */
[----:B------:R-:W-:-:S04]  /*3760*/  FMUL.FTZ R38, R115, R69 ;  /* 0x0000004573267220 */ /* 0x000fc80000410000 */
[----:B------:R-:W-:Y:S01]  /*3770*/  FFMA.FTZ R38, R110, R67, R38 ;  /* 0x000000436e267223 */ /* 0x000fe20000010026 */
[----:B------:R-:W2:Y:S01]  /*3780*/  MUFU.EX2 R32, R32 ;  /* 0x0000002000207308 */ /* 0x000ea20000000800 */
[C---:B-1----:R-:W-:Y:S02]  /*3790*/  FMUL.FTZ R92, R36.reuse, R39 ;  /* 0x00000027245c7220 */ /* 0x042fe40000410000 */
[----:B------:R-:W-:Y:S02]  /*37a0*/  FMUL.FTZ R93, R36, R93 ;  /* 0x0000005d245d7220 */ /* 0x000fe40000410000 */
[----:B------:R-:W-:Y:S02]  /*37b0*/  FMUL.FTZ R36, R115, R67 ;  /* 0x0000004373247220 */ /* 0x000fe40000410000 */
[----:B------:R-:W-:Y:S01]  /*37c0*/  FADD.FTZ R38, RZ, R38 ;  /* 0x00000026ff267221 */ /* 0x000fe20000010000 */
[----:B------:R-:W1:Y:S01]  /*37d0*/  MUFU.EX2 R30, R30 ;  /* 0x0000001e001e7308 */ /* 0x000e620000000800 */
[----:B------:R-:W-:-:S02]  /*37e0*/  FFMA.FTZ R36, R110, R69, -R36 ;  /* 0x000000456e247223 */ /* 0x000fc40000010824 */
[C---:B0-----:R-:W-:Y:S02]  /*37f0*/  FMUL.FTZ R122, R31.reuse, R122 ;  /* 0x0000007a1f7a7220 */ /* 0x041fe40000410000 */
[----:B------:R-:W-:Y:S02]  /*3800*/  FMUL.FTZ R108, R31, R108 ;  /* 0x0000006c1f6c7220 */ /* 0x000fe40000410000 */
[----:B------:R-:W-:Y:S01]  /*3810*/  FADD.FTZ R36, R73, R36 ;  /* 0x0000002449247221 */ /* 0x000fe20000010000 */
[----:B------:R0:W3:Y:S01]  /*3820*/  MUFU.SIN R111, R34 ;  /* 0x00000022006f7308 */ /* 0x0000e20000000400 */
[----:B--2---:R-:W-:-:S07]  /*3830*/  FMUL.FTZ R97, R32, R97 ;  /* 0x0000006120617220 */ /* 0x004fce0000410000 */
[----:B------:R-:W-:Y:S01]  /*3840*/  MUFU.COS R31, R104 ;  /* 0x00000068001f7308 */ /* 0x000fe20000000000 */
[----:B0-----:R-:W-:Y:S02]  /*3850*/  FMUL.FTZ R34, R70, R27 ;  /* 0x0000001b46227220 */ /* 0x001fe40000410000 */
[C---:B------:R-:W-:Y:S02]  /*3860*/  FMUL.FTZ R70, R29.reuse, R57 ;  /* 0x000000391d467220 */ /* 0x040fe40000410000 */
[----:B------:R-:W-:Y:S02]  /*3870*/  FMUL.FTZ R29, R29, R60 ;  /* 0x0000003c1d1d7220 */ /* 0x000fe40000410000 */
[----:B-1----:R-:W-:Y:S01]  /*3880*/  FMUL.FTZ R99, R30, R99 ;  /* 0x000000631e637220 */ /* 0x002fe20000410000 */
[----:B------:R0:W1:Y:S01]  /*3890*/  MUFU.EX2 R28, R96 ;  /* 0x00000060001c7308 */ /* 0x0000620000000800 */
[----:B------:R-:W-:Y:S02]  /*38a0*/  FMUL.RZ R29, R29, 0.15915493667125701904 ;  /* 0x3e22f9831d1d7820 */ /* 0x000fe4000040c000 */
[----:B---3--:R-:W-:-:S02]  /*38b0*/  FMUL.FTZ R111, R66, R111 ;  /* 0x0000006f426f7220 */ /* 0x008fc40000410000 */
[----:B------:R-:W-:-:S03]  /*38c0*/  FMUL.RZ R68, R70, 0.15915493667125701904 ;  /* 0x3e22f98346447820 */ /* 0x000fc6000040c000 */
[----:B------:R-:W2:Y:S01]  /*38d0*/  MUFU.SIN R101, R104 ;  /* 0x0000006800657308 */ /* 0x000ea20000000400 */
[----:B0-----:R-:W-:Y:S02]  /*38e0*/  FMUL.FTZ R96, R32, R35 ;  /* 0x0000002320607220 */ /* 0x001fe40000410000 */
[----:B------:R-:W-:-:S04]  /*38f0*/  FMUL.FTZ R35, R113, R36 ;  /* 0x0000002471237220 */ /* 0x000fc80000410000 */
[----:B------:R-:W-:Y:S01]  /*3900*/  FFMA.FTZ R35, R114, R38, R35 ;  /* 0x0000002672237223 */ /* 0x000fe20000010023 */
[----:B------:R0:W-:Y:S01]  /*3910*/  MUFU.EX2 R103, R98 ;  /* 0x0000006200677308 */ /* 0x0001e20000000800 */
[----:B-1----:R-:W-:Y:S02]  /*3920*/  FMUL.FTZ R100, R28, R31 ;  /* 0x0000001f1c647220 */ /* 0x002fe40000410000 */
[----:B------:R-:W-:-:S05]  /*3930*/  FADD.FTZ R35, RZ, R35 ;  /* 0x00000023ff237221 */ /* 0x000fca0000010000 */
[----:B------:R-:W-:Y:S01]  /*3940*/  MUFU.EX2 R105, R105 ;  /* 0x0000006900697308 */ /* 0x000fe20000000800 */
[----:B0-----:R-:W-:Y:S02]  /*3950*/  FMUL.FTZ R98, R30, R33 ;  /* 0x000000211e627220 */ /* 0x001fe40000410000 */
[----:B------:R-:W-:Y:S02]  /*3960*/  FMUL.FTZ R33, R113, R38 ;  /* 0x0000002671217220 */ /* 0x000fe40000410000 */
[----:B--2---:R-:W-:Y:S02]  /*3970*/  FMUL.FTZ R101, R28, R101 ;  /* 0x000000651c657220 */ /* 0x004fe40000410000 */
[----:B------:R-:W-:Y:S01]  /*3980*/  FFMA.FTZ R33, R114, R36, -R33 ;  /* 0x0000002472217223 */ /* 0x000fe20000010821 */
[----:B------:R-:W0:Y:S01]  /*3990*/  MUFU.COS R104, R29 ;  /* 0x0000001d00687308 */ /* 0x000e220000000000 */
[----:B------:R-:W-:Y:S02]  /*39a0*/  FMUL.FTZ R30, R111, R35 ;  /* 0x000000236f1e7220 */ /* 0x000fe40000410000 */
[----:B------:R-:W-:-:S02]  /*39b0*/  FADD.FTZ R33, R74, R33 ;  /* 0x000000214a217221 */ /* 0x000fc40000010000 */
[----:B------:R-:W-:Y:S02]  /*39c0*/  FMUL.FTZ R28, R108, R121 ;  /* 0x000000796c1c7220 */ /* 0x000fe40000410000 */
[----:B------:R-:W-:Y:S01]  /*39d0*/  FMUL.FTZ R31, R111, R33 ;  /* 0x000000216f1f7220 */ /* 0x000fe20000410000 */
[----:B------:R1:W2:Y:S01]  /*39e0*/  MUFU.SIN R32, R29 ;  /* 0x0000001d00207308 */ /* 0x0002a20000000400 */
[----:B------:R-:W-:Y:S02]  /*39f0*/  FFMA.FTZ R28, R122, R123, -R28 ;  /* 0x0000007b7a1c7223 */ /* 0x000fe4000001081c */
[----:B------:R-:W-:-:S05]  /*3a00*/  FFMA.FTZ R31, R116, R35, R31 ;  /* 0x00000023741f7223 */ /* 0x000fca000001001f */
[----:B------:R-:W3:Y:S01]  /*3a10*/  MUFU.EX2 R34, R34 ;  /* 0x0000002200227308 */ /* 0x000ee20000000800 */
[C---:B0-----:R-:W-:Y:S02]  /*3a20*/  FMUL.FTZ R104, R105.reuse, R104 ;  /* 0x0000006869687220 */ /* 0x041fe40000410000 */
[----:B-1----:R-:W-:Y:S02]  /*3a30*/  FMUL.FTZ R29, R122, R121 ;  /* 0x000000797a1d7220 */ /* 0x002fe40000410000 */
[----:B--2---:R-:W-:-:S03]  /*3a40*/  FMUL.FTZ R105, R105, R32 ;  /* 0x0000002069697220 */ /* 0x004fc60000410000 */
[----:B------:R-:W0:Y:S01]  /*3a50*/  MUFU.COS R102, R68 ;  /* 0x0000004400667308 */ /* 0x000e220000000000 */
[----:B------:R-:W-:Y:S02]  /*3a60*/  FFMA.FTZ R32, R116, R33, -R30 ;  /* 0x0000002174207223 */ /* 0x000fe4000001081e */
[----:B------:R-:W-:Y:S02]  /*3a70*/  FFMA.FTZ R30, R108, R123, R29 ;  /* 0x0000007b6c1e7223 */ /* 0x000fe4000001001d */
[----:B------:R-:W-:Y:S02]  /*3a80*/  FADD.FTZ R33, RZ, R31 ;  /* 0x0000001fff217221 */ /* 0x000fe40000010000 */
[----:B------:R-:W-:Y:S01]  /*3a90*/  FADD.FTZ R32, R75, R32 ;  /* 0x000000204b207221 */ /* 0x000fe20000010000 */
[----:B------:R-:W1:Y:S01]  /*3aa0*/  MUFU.SIN R66, R68 ;  /* 0x0000004400427308 */ /* 0x000e620000000400 */
[----:B------:R-:W-:Y:S02]  /*3ab0*/  FMUL.FTZ R31, R109, R28 ;  /* 0x0000001c6d1f7220 */ /* 0x000fe40000410000 */
[----:B---3--:R-:W-:-:S02]  /*3ac0*/  FMUL.FTZ R94, R34, R37 ;  /* 0x00000025225e7220 */ /* 0x008fc40000410000 */
[----:B------:R-:W-:Y:S02]  /*3ad0*/  FMUL.FTZ R95, R34, R95 ;  /* 0x0000005f225f7220 */ /* 0x000fe40000410000 */
[----:B------:R-:W-:Y:S02]  /*3ae0*/  FMUL.FTZ R29, R109, R30 ;  /* 0x0000001e6d1d7220 */ /* 0x000fe40000410000 */
[C---:B------:R-:W-:Y:S02]  /*3af0*/  FMUL.FTZ R35, R107.reuse, R33 ;  /* 0x000000216b237220 */ /* 0x040fe40000410000 */
[----:B------:R-:W-:Y:S02]  /*3b00*/  FMUL.FTZ R34, R107, R32 ;  /* 0x000000206b227220 */ /* 0x000fe40000410000 */
[C---:B------:R-:W-:Y:S02]  /*3b10*/  FFMA.FTZ R31, R117.reuse, R30, R31 ;  /* 0x0000001e751f7223 */ /* 0x040fe4000001001f */
[----:B------:R-:W-:-:S02]  /*3b20*/  FFMA.FTZ R29, R117, R28, -R29 ;  /* 0x0000001c751d7223 */ /* 0x000fc4000001081d */
[C---:B------:R-:W-:Y:S02]  /*3b30*/  FFMA.FTZ R35, R106.reuse, R32, -R35 ;  /* 0x000000206a237223 */ /* 0x040fe40000010823 */
[----:B------:R-:W-:Y:S02]  /*3b40*/  FFMA.FTZ R34, R106, R33, R34 ;  /* 0x000000216a227223 */ /* 0x000fe40000010022 */
[C---:B------:R-:W-:Y:S02]  /*3b50*/  FMUL.FTZ R28, R119.reuse, R31 ;  /* 0x0000001f771c7220 */ /* 0x040fe40000410000 */
[----:B------:R-:W-:Y:S02]  /*3b60*/  FMUL.FTZ R30, R119, R29 ;  /* 0x0000001d771e7220 */ /* 0x000fe40000410000 */
[----:B------:R-:W-:Y:S02]  /*3b70*/  FADD.FTZ R35, R76, R35 ;  /* 0x000000234c237221 */ /* 0x000fe40000010000 */
[----:B------:R-:W-:-:S02]  /*3b80*/  FADD.FTZ R34, RZ, R34 ;  /* 0x00000022ff227221 */ /* 0x000fc40000010000 */
[C---:B------:R-:W-:Y:S02]  /*3b90*/  FFMA.FTZ R29, R120.reuse, R29, -R28 ;  /* 0x0000001d781d7223 */ /* 0x040fe4000001081c */
[----:B------:R-:W-:Y:S02]  /*3ba0*/  FFMA.FTZ R31, R120, R31, R30 ;  /* 0x0000001f781f7223 */ /* 0x000fe4000001001e */
[C---:B------:R-:W-:Y:S02]  /*3bb0*/  FMUL.FTZ R33, R93.reuse, R35 ;  /* 0x000000235d217220 */ /* 0x040fe40000410000 */
[----:B------:R-:W-:Y:S02]  /*3bc0*/  FMUL.FTZ R32, R93, R34 ;  /* 0x000000225d207220 */ /* 0x000fe40000410000 */
[C---:B------:R-:W-:Y:S02]  /*3bd0*/  FMUL.FTZ R30, R118.reuse, R29 ;  /* 0x0000001d761e7220 */ /* 0x040fe40000410000 */
[----:B------:R-:W-:-:S02]  /*3be0*/  FMUL.FTZ R28, R118, R31 ;  /* 0x0000001f761c7220 */ /* 0x000fc40000410000 */
[C---:B------:R-:W-:Y:S02]  /*3bf0*/  FFMA.FTZ R33, R92.reuse, R34, R33 ;  /* 0x000000225c217223 */ /* 0x040fe40000010021 */
[----:B------:R-:W-:Y:S02]  /*3c00*/  FFMA.FTZ R32, R92, R35, -R32 ;  /* 0x000000235c207223 */ /* 0x000fe40000010820 */
[C---:B------:R-:W-:Y:S02]  /*3c10*/  FFMA.FTZ R30, R112.reuse, R31, R30 ;  /* 0x0000001f701e7223 */ /* 0x040fe4000001001e */
[----:B------:R-:W-:Y:S02]  /*3c20*/  FFMA.FTZ R28, R112, R29, -R28 ;  /* 0x0000001d701c7223 */ /* 0x000fe4000001081c */
[----:B------:R-:W-:Y:S02]  /*3c30*/  FADD.FTZ R33, RZ, R33 ;  /* 0x00000021ff217221 */ /* 0x000fe40000010000 */
[----:B------:R-:W-:-:S02]  /*3c40*/  FADD.FTZ R32, R77, R32 ;  /* 0x000000204d207221 */ /* 0x000fc40000010000 */
[C---:B------:R-:W-:Y:S02]  /*3c50*/  FMUL.FTZ R29, R115.reuse, R30 ;  /* 0x0000001e731d7220 */ /* 0x040fe40000410000 */
[----:B------:R-:W-:Y:S02]  /*3c60*/  FMUL.FTZ R31, R115, R28 ;  /* 0x0000001c731f7220 */ /* 0x000fe40000410000 */
[C---:B------:R-:W-:Y:S02]  /*3c70*/  FMUL.FTZ R35, R95.reuse, R33 ;  /* 0x000000215f237220 */ /* 0x040fe40000410000 */
[----:B------:R-:W-:Y:S02]  /*3c80*/  FMUL.FTZ R34, R95, R32 ;  /* 0x000000205f227220 */ /* 0x000fe40000410000 */
[C---:B------:R-:W-:Y:S02]  /*3c90*/  FFMA.FTZ R29, R110.reuse, R28, -R29 ;  /* 0x0000001c6e1d7223 */ /* 0x040fe4000001081d */
[----:B------:R-:W-:-:S02]  /*3ca0*/  FFMA.FTZ R31, R110, R30, R31 ;  /* 0x0000001e6e1f7223 */ /* 0x000fc4000001001f */
[C---:B------:R-:W-:Y:S02]  /*3cb0*/  FFMA.FTZ R35, R94.reuse, R32, -R35 ;  /* 0x000000205e237223 */ /* 0x040fe40000010823 */
[----:B------:R-:W-:Y:S02]  /*3cc0*/  FFMA.FTZ R34, R94, R33, R34 ;  /* 0x000000215e227223 */ /* 0x000fe40000010022 */
[C---:B------:R-:W-:Y:S02]  /*3cd0*/  FMUL.FTZ R30, R113.reuse, R29 ;  /* 0x0000001d711e7220 */ /* 0x040fe40000410000 */
[----:B------:R-:W-:Y:S02]  /*3ce0*/  FMUL.FTZ R28, R113, R31 ;  /* 0x0000001f711c7220 */ /* 0x000fe40000410000 */
[----:B------:R-:W-:Y:S02]  /*3cf0*/  FADD.FTZ R35, R78, R35 ;  /* 0x000000234e237221 */ /* 0x000fe40000010000 */
[----:B------:R-:W-:-:S02]  /*3d00*/  FADD.FTZ R34, RZ, R34 ;  /* 0x00000022ff227221 */ /* 0x000fc40000010000 */
[C---:B------:R-:W-:Y:S02]  /*3d10*/  FFMA.FTZ R30, R114.reuse, R31, R30 ;  /* 0x0000001f721e7223 */ /* 0x040fe4000001001e */
[----:B------:R-:W-:Y:S02]  /*3d20*/  FFMA.FTZ R28, R114, R29, -R28 ;  /* 0x0000001d721c7223 */ /* 0x000fe4000001081c */
[C---:B------:R-:W-:Y:S02]  /*3d30*/  FMUL.FTZ R33, R97.reuse, R35 ;  /* 0x0000002361217220 */ /* 0x040fe40000410000 */
[----:B------:R-:W-:Y:S02]  /*3d40*/  FMUL.FTZ R32, R97, R34 ;  /* 0x0000002261207220 */ /* 0x000fe40000410000 */
[C---:B------:R-:W-:Y:S02]  /*3d50*/  FMUL.FTZ R29, R111.reuse, R30 ;  /* 0x0000001e6f1d7220 */ /* 0x040fe40000410000 */
[----:B------:R-:W-:-:S02]  /*3d60*/  FMUL.FTZ R31, R111, R28 ;  /* 0x0000001c6f1f7220 */ /* 0x000fc40000410000 */
[C---:B------:R-:W-:Y:S02]  /*3d70*/  FFMA.FTZ R33, R96.reuse, R34, R33 ;  /* 0x0000002260217223 */ /* 0x040fe40000010021 */
[----:B------:R-:W-:Y:S02]  /*3d80*/  FFMA.FTZ R32, R96, R35, -R32 ;  /* 0x0000002360207223 */ /* 0x000fe40000010820 */
[C---:B------:R-:W-:Y:S02]  /*3d90*/  FFMA.FTZ R29, R116.reuse, R28, -R29 ;  /* 0x0000001c741d7223 */ /* 0x040fe4000001081d */
[----:B------:R-:W-:Y:S02]  /*3da0*/  FFMA.FTZ R31, R116, R30, R31 ;  /* 0x0000001e741f7223 */ /* 0x000fe4000001001f */
[----:B------:R-:W-:Y:S02]  /*3db0*/  FADD.FTZ R33, RZ, R33 ;  /* 0x00000021ff217221 */ /* 0x000fe40000010000 */
[----:B------:R-:W-:-:S02]  /*3dc0*/  FADD.FTZ R32, R79, R32 ;  /* 0x000000204f207221 */ /* 0x000fc40000010000 */
[C---:B------:R-:W-:Y:S02]  /*3dd0*/  FMUL.FTZ R30, R107.reuse, R29 ;  /* 0x0000001d6b1e7220 */ /* 0x040fe40000410000 */
        /* <DEDUP_REMOVED lines=20> */
[C---:B0-----:R-:W-:Y:S02]  /*3f20*/  FMUL.FTZ R102, R103.reuse, R102 ;  /* 0x0000006667667220 */ /* 0x041fe40000410000 */
[----:B-1----:R-:W-:Y:S02]  /*3f30*/  FMUL.FTZ R103, R103, R66 ;  /* 0x0000004267677220 */ /* 0x002fe40000410000 */
[----:B------:R-:W-:-:S02]  /*3f40*/  FFMA.FTZ R28, R94, R29, -R28 ;  /* 0x0000001d5e1c7223 */ /* 0x000fc4000001081c */
[----:B------:R-:W-:Y:S02]  /*3f50*/  FADD.FTZ R33, RZ, R33 ;  /* 0x00000021ff217221 */ /* 0x000fe40000010000 */
[----:B------:R-:W-:Y:S02]  /*3f60*/  FADD.FTZ R32, R81, R32 ;  /* 0x0000002051207221 */ /* 0x000fe40000010000 */
[C---:B------:R-:W-:Y:S02]  /*3f70*/  FMUL.FTZ R29, R97.reuse, R30 ;  /* 0x0000001e611d7220 */ /* 0x040fe40000410000 */
[----:B------:R-:W-:Y:S02]  /*3f80*/  FMUL.FTZ R31, R97, R28 ;  /* 0x0000001c611f7220 */ /* 0x000fe40000410000 */
[C---:B------:R-:W-:Y:S02]  /*3f90*/  FMUL.FTZ R35, R103.reuse, R33 ;  /* 0x0000002167237220 */ /* 0x040fe40000410000 */
[----:B------:R-:W-:-:S02]  /*3fa0*/  FMUL.FTZ R34, R103, R32 ;  /* 0x0000002067227220 */ /* 0x000fc40000410000 */
[C---:B------:R-:W-:Y:S02]  /*3fb0*/  FFMA.FTZ R29, R96.reuse, R28, -R29 ;  /* 0x0000001c601d7223 */ /* 0x040fe4000001081d */
[----:B------:R-:W-:Y:S02]  /*3fc0*/  FFMA.FTZ R31, R96, R30, R31 ;  /* 0x0000001e601f7223 */ /* 0x000fe4000001001f */
[C---:B------:R-:W-:Y:S02]  /*3fd0*/  FFMA.FTZ R35, R102.reuse, R32, -R35 ;  /* 0x0000002066237223 */ /* 0x040fe40000010823 */
[----:B------:R-:W-:Y:S02]  /*3fe0*/  FFMA.FTZ R34, R102, R33, R34 ;  /* 0x0000002166227223 */ /* 0x000fe40000010022 */
[C---:B------:R-:W-:Y:S02]  /*3ff0*/  FMUL.FTZ R30, R99.reuse, R29 ;  /* 0x0000001d631e7220 */ /* 0x040fe40000410000 */
[----:B------:R-:W-:-:S02]  /*4000*/  FMUL.FTZ R28, R99, R31 ;  /* 0x0000001f631c7220 */ /* 0x000fc40000410000 */
[----:B------:R-:W-:Y:S02]  /*4010*/  FADD.FTZ R35, R82, R35 ;  /* 0x0000002352237221 */ /* 0x000fe40000010000 */
[----:B------:R-:W-:Y:S02]  /*4020*/  FADD.FTZ R34, RZ, R34 ;  /* 0x00000022ff227221 */ /* 0x000fe40000010000 */
[C---:B------:R-:W-:Y:S02]  /*4030*/  FFMA.FTZ R30, R98.reuse, R31, R30 ;  /* 0x0000001f621e7223 */ /* 0x040fe4000001001e */
[----:B------:R-:W-:Y:S02]  /*4040*/  FFMA.FTZ R28, R98, R29, -R28 ;  /* 0x0000001d621c7223 */ /* 0x000fe4000001081c */
[C---:B------:R-:W-:Y:S02]  /*4050*/  FMUL.FTZ R33, R105.reuse, R35 ;  /* 0x0000002369217220 */ /* 0x040fe40000410000 */
[----:B------:R-:W-:-:S02]  /*4060*/  FMUL.FTZ R32, R105, R34 ;  /* 0x0000002269207220 */ /* 0x000fc40000410000 */
[C---:B------:R-:W-:Y:S02]  /*4070*/  FMUL.FTZ R29, R101.reuse, R30 ;  /* 0x0000001e651d7220 */ /* 0x040fe40000410000 */
[----:B------:R-:W-:Y:S02]  /*4080*/  FMUL.FTZ R31, R101, R28 ;  /* 0x0000001c651f7220 */ /* 0x000fe40000410000 */
[C---:B------:R-:W-:Y:S02]  /*4090*/  FFMA.FTZ R33, R104.reuse, R34, R33 ;  /* 0x0000002268217223 */ /* 0x040fe40000010021 */
[----:B------:R-:W-:Y:S02]  /*40a0*/  FFMA.FTZ R32, R104, R35, -R32 ;  /* 0x0000002368207223 */ /* 0x000fe40000010820 */
[C---:B------:R-:W-:Y:S02]  /*40b0*/  FFMA.FTZ R29, R100.reuse, R28, -R29 ;  /* 0x0000001c641d7223 */ /* 0x040fe4000001081d */
[----:B------:R-:W-:-:S02]  /*40c0*/  FFMA.FTZ R31, R100, R30, R31 ;  /* 0x0000001e641f7223 */ /* 0x000fc4000001001f */
[----:B------:R-:W-:Y:S02]  /*40d0*/  FADD.FTZ R35, RZ, R33 ;  /* 0x00000021ff237221 */ /* 0x000fe40000010000 */
[----:B------:R-:W-:Y:S02]  /*40e0*/  FADD.FTZ R34, R85, R32 ;  /* 0x0000002055227221 */ /* 0x000fe40000010000 */
[C---:B------:R-:W-:Y:S01]  /*40f0*/  FMUL.FTZ R30, R103.reuse, R29 ;  /* 0x0000001d671e7220 */ /* 0x040fe20000410000 */
[----:B------:R-:W0:Y:S01]  /*4100*/  SHFL.UP PT, R39, R35, 0x1, RZ ;  /* 0x0420000023277989 */ /* 0x000e2200000e00ff */
[-C--:B------:R-:W-:Y:S02]  /*4110*/  FMUL.FTZ R28, R103, R31.reuse ;  /* 0x0000001f671c7220 */ /* 0x080fe40000410000 */
[C---:B------:R-:W-:Y:S01]  /*4120*/  FFMA.FTZ R30, R102.reuse, R31, R30 ;  /* 0x0000001f661e7223 */ /* 0x040fe2000001001e */
[----:B------:R-:W1:Y:S01]  /*4130*/  SHFL.UP PT, R38, R34, 0x1, RZ ;  /* 0x0420000022267989 */ /* 0x000e6200000e00ff */
[----:B------:R-:W-:Y:S01]  /*4140*/  FFMA.FTZ R28, R102, R29, -R28 ;  /* 0x0000001d661c7223 */ /* 0x000fe2000001081c */
[----:B------:R-:W-:Y:S01]  /*4150*/  MOV R31, R83 ;  /* 0x00000053001f7202 */ /* 0x000fe20000000f00 */
[----:B------:R-:W-:-:S02]  /*4160*/  FMUL.FTZ R29, R105, R30 ;  /* 0x0000001e691d7220 */ /* 0x000fc40000410000 */
[-C--:B------:R-:W-:Y:S02]  /*4170*/  FMUL.FTZ R33, R105, R28.reuse ;  /* 0x0000001c69217220 */ /* 0x080fe40000410000 */
[C---:B------:R-:W-:Y:S02]  /*4180*/  FFMA.FTZ R32, R104.reuse, R28, -R29 ;  /* 0x0000001c68207223 */ /* 0x040fe4000001081d */
[----:B------:R-:W-:Y:S01]  /*4190*/  FFMA.FTZ R33, R104, R30, R33 ;  /* 0x0000001e68217223 */ /* 0x000fe20000010021 */
[----:B------:R-:W-:Y:S02]  /*41a0*/  MOV R30, R58 ;  /* 0x0000003a001e7202 */ /* 0x000fe40000000f00 */
[----:B------:R-:W2:Y:S04]  /*41b0*/  SHFL.UP PT, R37, R32, 0x1, RZ ;  /* 0x0420000020257989 */ /* 0x000ea800000e00ff */
[----:B------:R-:W3:Y:S01]  /*41c0*/  SHFL.UP PT, R36, R33, 0x1, RZ ;  /* 0x0420000021247989 */ /* 0x000ee200000e00ff */
[----:B0-----:R-:W-:-:S03]  /*41d0*/  FMUL.FTZ R29, R33, R39 ;  /* 0x00000027211d7220 */ /* 0x001fc60000410000 */
[----:B------:R0:W4:Y:S01]  /*41e0*/  LDG.E.64 R66, [R30.64] ;  /* 0x000000061e427981 */ /* 0x000122000c1e1b00 */
[-C--:B-1----:R-:W-:Y:S02]  /*41f0*/  FMUL.FTZ R28, R33, R38.reuse ;  /* 0x00000026211c7220 */ /* 0x082fe40000410000 */
[C---:B------:R-:W-:Y:S02]  /*4200*/  FFMA.FTZ R29, R32.reuse, R38, -R29 ;  /* 0x00000026201d7223 */ /* 0x040fe4000001081d */
[----:B------:R-:W-:Y:S02]  /*4210*/  FFMA.FTZ R28, R32, R39, R28 ;  /* 0x00000027201c7223 */ /* 0x000fe4000001001c */
[----:B------:R-:W-:Y:S01]  /*4220*/  @P0 FADD.FTZ R34, R34, R29 ;  /* 0x0000001d22220221 */ /* 0x000fe20000010000 */
[----:B------:R-:W-:Y:S01]  /*4230*/  MOV R29, R91 ;  /* 0x0000005b001d7202 */ /* 0x000fe20000000f00 */
[----:B------:R-:W-:Y:S01]  /*4240*/  @P0 FADD.FTZ R35, R35, R28 ;  /* 0x0000001c23230221 */ /* 0x000fe20000010000 */
[----:B------:R-:W-:-:S02]  /*4250*/  MOV R28, R86 ;  /* 0x00000056001c7202 */ /* 0x000fc40000000f00 */
[----:B------:R-:W1:Y:S01]  /*4260*/  SHFL.UP PT, R39, R34, 0x2, RZ ;  /* 0x0440000022277989 */ /* 0x000e6200000e00ff */
[----:B--2---:R-:W-:-:S03]  /*4270*/  FMUL.FTZ R71, R33, R37 ;  /* 0x0000002521477220 */ /* 0x004fc60000410000 */
[----:B------:R-:W2:Y:S01]  /*4280*/  SHFL.UP PT, R125, R35, 0x2, RZ ;  /* 0x04400000237d7989 */ /* 0x000ea200000e00ff */
[-C--:B---3--:R-:W-:Y:S02]  /*4290*/  FMUL.FTZ R38, R33, R36.reuse ;  /* 0x0000002421267220 */ /* 0x088fe40000410000 */
[C---:B------:R-:W-:Y:S01]  /*42a0*/  FFMA.FTZ R36, R32.reuse, R36, R71 ;  /* 0x0000002420247223 */ /* 0x040fe20000010047 */
[----:B------:R1:W4:Y:S01]  /*42b0*/  LDG.E.64 R68, [R28.64] ;  /* 0x000000061c447981 */ /* 0x000322000c1e1b00 */
[----:B------:R-:W-:-:S03]  /*42c0*/  @P0 FFMA.FTZ R32, R32, R37, -R38 ;  /* 0x0000002520200223 */ /* 0x000fc60000010826 */
[----:B------:R-:W-:Y:S02]  /*42d0*/  FSEL R36, R33, R36, !P0 ;  /* 0x0000002421247208 */ /* 0x000fe40004000000 */
[----:B------:R-:W3:Y:S04]  /*42e0*/  SHFL.UP PT, R33, R32, 0x2, RZ ;  /* 0x0440000020217989 */ /* 0x000ee800000e00ff */
[----:B------:R-:W5:Y:S01]  /*42f0*/  SHFL.UP PT, R37, R36, 0x2, RZ ;  /* 0x0440000024257989 */ /* 0x000f6200000e00ff */
[----:B------:R-:W-:Y:S01]  /*4300*/  ISETP.GE.AND P0, PT, R8, 0x2, PT ;  /* 0x000000020800780c */ /* 0x000fe20003f06270 */
[C---:B-1----:R-:W-:Y:S02]  /*4310*/  FMUL.FTZ R29, R36.reuse, R39 ;  /* 0x00000027241d7220 */ /* 0x042fe40000410000 */
[----:B--2---:R-:W-:-:S02]  /*4320*/  FMUL.FTZ R28, R36, R125 ;  /* 0x0000007d241c7220 */ /* 0x004fc40000410000 */
[C---:B0-----:R-:W-:Y:S02]  /*4330*/  FFMA.FTZ R30, R32.reuse, R125, R29 ;  /* 0x0000007d201e7223 */ /* 0x041fe4000001001d */
[----:B------:R-:W-:-:S06]  /*4340*/  FFMA.FTZ R39, R32, R39, -R28 ;  /* 0x0000002720277223 */ /* 0x000fcc000001081c */
[----:B------:R-:W-:Y:S02]  /*4350*/  @P0 FADD.FTZ R35, R35, R30 ;  /* 0x0000001e23230221 */ /* 0x000fe40000010000 */
[----:B------:R-:W-:Y:S02]  /*4360*/  @P0 FADD.FTZ R34, R34, R39 ;  /* 0x0000002722220221 */ /* 0x000fe40000010000 */
[C---:B---3--:R-:W-:Y:S01]  /*4370*/  FMUL.FTZ R30, R36.reuse, R33 ;  /* 0x00000021241e7220 */ /* 0x048fe20000410000 */
[----:B------:R-:W0:Y:S01]  /*4380*/  SHFL.UP PT, R29, R35, 0x4, RZ ;  /* 0x04800000231d7989 */ /* 0x000e2200000e00ff */
[----:B-----5:R-:W-:-:S03]  /*4390*/  FMUL.FTZ R28, R36, R37 ;  /* 0x00000025241c7220 */ /* 0x020fc60000410000 */
        /* <DEDUP_REMOVED lines=23> */
[----:B0-----:R-:W-:-:S04]  /*4510*/  FMUL.FTZ R30, R36, R29 ;  /* 0x0000001d241e7220 */ /* 0x001fc80000410000 */
[-C--:B-1----:R-:W-:Y:S02]  /*4520*/  FFMA.FTZ R30, R32, R37.reuse, R30 ;  /* 0x00000025201e7223 */ /* 0x082fe4000001001e */
[----:B------:R-:W-:-:S06]  /*4530*/  FMUL.FTZ R28, R36, R37 ;  /* 0x00000025241c7220 */ /* 0x000fcc0000410000 */
[----:B------:R-:W-:Y:S02]  /*4540*/  @P1 FADD.FTZ R35, R35, R30 ;  /* 0x0000001e23231221 */ /* 0x000fe40000010000 */
[----:B--2---:R-:W-:Y:S02]  /*4550*/  FMUL.FTZ R30, R36, R33 ;  /* 0x00000021241e7220 */ /* 0x004fe40000410000 */
[----:B------:R-:W-:Y:S02]  /*4560*/  FFMA.FTZ R29, R32, R29, -R28 ;  /* 0x0000001d201d7223 */ /* 0x000fe4000001081c */
[-C--:B---3--:R-:W-:Y:S02]  /*4570*/  FMUL.FTZ R38, R36, R31.reuse ;  /* 0x0000001f24267220 */ /* 0x088fe40000410000 */
[----:B------:R-:W-:Y:S01]  /*4580*/  FFMA.FTZ R39, R32, R31, R30 ;  /* 0x0000001f20277223 */ /* 0x000fe2000001001e */
[----:B------:R-:W0:Y:S01]  /*4590*/  SHFL.UP PT, R37, R35, 0x10, RZ ;  /* 0x0600000023257989 */ /* 0x000e2200000e00ff */
[----:B------:R-:W-:-:S02]  /*45a0*/  @P1 FADD.FTZ R34, R34, R29 ;  /* 0x0000001d22221221 */ /* 0x000fc40000010000 */
        /* <DEDUP_REMOVED lines=10> */
[----:B------:R-:W5:Y:S01]  /*4650*/  @!P0 LDS.128 R28, [UR4+0x470] ;  /* 0x00047004ff1c8984 */ /* 0x000f620008000c00 */
[----:B------:R-:W-:Y:S01]  /*4660*/  ISETP.GE.AND P0, PT, R8, 0x10, PT ;  /* 0x000000100800780c */ /* 0x000fe20003f06270 */
        /* <DEDUP_REMOVED lines=26> */
[----:B--2---:R-:W-:Y:S02]  /*4810*/  @!P2 MOV R33, R30 ;  /* 0x0000001e0021a202 */ /* 0x004fe40000000f00 */
[----:B---3--:R-:W-:Y:S01]  /*4820*/  @!P2 MOV R35, R31 ;  /* 0x0000001f0023a202 */ /* 0x008fe20000000f00 */
[CC--:B------:R-:W-:Y:S02]  /*4830*/  @P3 FMUL.FTZ R32, R71.reuse, R124.reuse ;  /* 0x0000007c47203220 */ /* 0x0c0fe40000410000 */
[C---:B------:R-:W-:Y:S02]  /*4840*/  @P3 FMUL.FTZ R124, R70.reuse, R124 ;  /* 0x0000007c467c3220 */ /* 0x040fe40000410000 */
[-C--:B------:R-:W-:Y:S02]  /*4850*/  @P3 FFMA.FTZ R70, R70, R125.reuse, -R32 ;  /* 0x0000007d46463223 */ /* 0x080fe40000010820 */
[----:B------:R-:W-:-:S02]  /*4860*/  @P3 FFMA.FTZ R124, R71, R125, R124 ;  /* 0x0000007d477c3223 */ /* 0x000fc4000001007c */
[----:B------:R-:W-:Y:S02]  /*4870*/  @P3 FADD.FTZ R33, R33, R70 ;  /* 0x0000004621213221 */ /* 0x000fe40000010000 */
[----:B------:R-:W-:Y:S02]  /*4880*/  @P3 FADD.FTZ R35, R35, R124 ;  /* 0x0000007c23233221 */ /* 0x000fe40000010000 */
        /* <DEDUP_REMOVED lines=31> */
[-C--:B------:R-:W-:Y:S01]  /*4a80*/  FMUL.FTZ R115, R115, R118.reuse ;  /* 0x0000007673737220 */ /* 0x080fe20000410000 */
[----:B------:R-:W-:Y:S01]  /*4a90*/  MOV R119, c[0x0][0x1a0] ;  /* 0x0000680000777a02 */ /* 0x000fe20000000f00 */
[C---:B------:R-:W-:Y:S02]  /*4aa0*/  FFMA.FTZ R120, R110.reuse, R118, -R33 ;  /* 0x000000766e787223 */ /* 0x040fe40000010821 */
[----:B------:R-:W-:Y:S01]  /*4ab0*/  FFMA.FTZ R110, R110, R112, R115 ;  /* 0x000000706e6e7223 */ /* 0x000fe20000010073 */
[----:B------:R-:W-:Y:S01]  /*4ac0*/  MOV R32, c[0x0][0x1a4] ;  /* 0x0000690000207a02 */ /* 0x000fe20000000f00 */
[----:B------:R-:W-:Y:S01]  /*4ad0*/  FADD.FTZ R115, R73, R120 ;  /* 0x0000007849737221 */ /* 0x000fe20000010000 */
[----:B------:R-:W-:Y:S01]  /*4ae0*/  LEA R58, P0, R119, R58, 0x3 ;  /* 0x0000003a773a7211 */ /* 0x000fe200078018ff */
[----:B------:R-:W-:-:S03]  /*4af0*/  FADD.FTZ R110, RZ, R110 ;  /* 0x0000006eff6e7221 */ /* 0x000fc60000010000 */
[----:B------:R-:W-:Y:S01]  /*4b00*/  LEA.HI.X R83, R119, R83, R32, 0x3, P0 ;  /* 0x0000005377537211 */ /* 0x000fe200000f1c20 */
[CC--:B------:R-:W-:Y:S02]  /*4b10*/  FMUL.FTZ R119, R113.reuse, R115.reuse ;  /* 0x0000007371777220 */ /* 0x0c0fe40000410000 */
[-C--:B------:R-:W-:Y:S01]  /*4b20*/  FMUL.FTZ R113, R113, R110.reuse ;  /* 0x0000006e71717220 */ /* 0x080fe20000410000 */
[----:B------:R-:W-:Y:S01]  /*4b30*/  MOV R33, c[0x0][0x1c0] ;  /* 0x0000700000217a02 */ /* 0x000fe20000000f00 */
[C---:B------:R-:W-:Y:S02]  /*4b40*/  FFMA.FTZ R120, R114.reuse, R110, R119 ;  /* 0x0000006e72787223 */ /* 0x040fe40000010077 */
[----:B------:R-:W-:Y:S01]  /*4b50*/  FFMA.FTZ R119, R114, R115, -R113 ;  /* 0x0000007372777223 */ /* 0x000fe20000010871 */
[----:B------:R-:W-:Y:S01]  /*4b60*/  MOV R32, c[0x0][0x1c4] ;  /* 0x0000710000207a02 */ /* 0x000fe20000000f00 */
[----:B------:R-:W-:Y:S01]  /*4b70*/  FADD.FTZ R113, RZ, R120 ;  /* 0x00000078ff717221 */ /* 0x000fe20000010000 */
[----:B------:R-:W-:Y:S01]  /*4b80*/  LEA R86, P0, R33, R86, 0x3 ;  /* 0x0000005621567211 */ /* 0x000fe200078018ff */
[----:B------:R-:W-:-:S02]  /*4b90*/  FADD.FTZ R114, R74, R119 ;  /* 0x000000774a727221 */ /* 0x000fc40000010000 */
[----:B------:R-:W-:Y:S01]  /*4ba0*/  FMUL.FTZ R119, R111, R113 ;  /* 0x000000716f777220 */ /* 0x000fe20000410000 */
[----:B------:R-:W-:Y:S01]  /*4bb0*/  LEA.HI.X R91, R33, R91, R32, 0x3, P0 ;  /* 0x0000005b215b7211 */ /* 0x000fe200000f1c20 */
[-C--:B----4-:R-:W-:Y:S02]  /*4bc0*/  FMUL.FTZ R33, R67, R69.reuse ;  /* 0x0000004543217220 */ /* 0x090fe40000410000 */
[----:B------:R-:W-:Y:S02]  /*4bd0*/  FMUL.FTZ R111, R111, R114 ;  /* 0x000000726f6f7220 */ /* 0x000fe40000410000 */
[C---:B------:R-:W-:Y:S02]  /*4be0*/  FMUL.FTZ R32, R66.reuse, R69 ;  /* 0x0000004542207220 */ /* 0x040fe40000410000 */
[----:B------:R-:W-:Y:S02]  /*4bf0*/  FFMA.FTZ R69, R66, R68, -R33 ;  /* 0x0000004442457223 */ /* 0x000fe40000010821 */
[----:B------:R-:W-:-:S02]  /*4c00*/  FFMA.FTZ R66, R116, R113, R111 ;  /* 0x0000007174427223 */ /* 0x000fc4000001006f */
[----:B------:R-:W-:Y:S02]  /*4c10*/  FFMA.FTZ R120, R116, R114, -R119 ;  /* 0x0000007274787223 */ /* 0x000fe40000010877 */
[----:B------:R-:W-:Y:S02]  /*4c20*/  FADD.FTZ R66, RZ, R66 ;  /* 0x00000042ff427221 */ /* 0x000fe40000010000 */
[----:B------:R-:W-:Y:S02]  /*4c30*/  FMUL.FTZ R33, R37, R31 ;  /* 0x0000001f25217220 */ /* 0x000fe40000410000 */
[----:B------:R-:W-:Y:S02]  /*4c40*/  FADD.FTZ R116, R75, R120 ;  /* 0x000000784b747221 */ /* 0x000fe40000010000 */
[----:B------:R-:W-:Y:S02]  /*4c50*/  FMUL.FTZ R119, R107, R66 ;  /* 0x000000426b777220 */ /* 0x000fe40000410000 */
[----:B------:R-:W-:-:S02]  /*4c60*/  FFMA.FTZ R33, R36, R30, -R33 ;  /* 0x0000001e24217223 */ /* 0x000fc40000010821 */
[C---:B------:R-:W-:Y:S02]  /*4c70*/  FMUL.FTZ R30, R37.reuse, R30 ;  /* 0x0000001e251e7220 */ /* 0x040fe40000410000 */
[C---:B------:R-:W-:Y:S02]  /*4c80*/  FMUL.FTZ R111, R37.reuse, R29 ;  /* 0x0000001d256f7220 */ /* 0x040fe40000410000 */
[----:B------:R-:W-:Y:S02]  /*4c90*/  FMUL.FTZ R37, R37, R28 ;  /* 0x0000001c25257220 */ /* 0x000fe40000410000 */
[-C--:B------:R-:W-:Y:S02]  /*4ca0*/  FMUL.FTZ R107, R107, R116.reuse ;  /* 0x000000746b6b7220 */ /* 0x080fe40000410000 */
[----:B------:R-:W-:Y:S02]  /*4cb0*/  FFMA.FTZ R119, R106, R116, -R119 ;  /* 0x000000746a777223 */ /* 0x000fe40000010877 */
[----:B------:R-:W-:-:S02]  /*4cc0*/  FFMA.FTZ R28, R36, R28, -R111 ;  /* 0x0000001c241c7223 */ /* 0x000fc4000001086f */
[C---:B------:R-:W-:Y:S02]  /*4cd0*/  FFMA.FTZ R29, R36.reuse, R29, R37 ;  /* 0x0000001d241d7223 */ /* 0x040fe40000010025 */
[----:B------:R-:W-:Y:S02]  /*4ce0*/  FFMA.FTZ R120, R36, R31, R30 ;  /* 0x0000001f24787223 */ /* 0x000fe4000001001e */
[----:B------:R-:W-:Y:S02]  /*4cf0*/  FFMA.FTZ R107, R106, R66, R107 ;  /* 0x000000426a6b7223 */ /* 0x000fe4000001006b */
[----:B------:R-:W-:Y:S02]  /*4d00*/  FADD.FTZ R36, R76, R119 ;  /* 0x000000774c247221 */ /* 0x000fe40000010000 */
[----:B------:R-:W-:Y:S01]  /*4d10*/  FADD.FTZ R30, R38, R33 ;  /* 0x00000021261e7221 */ /* 0x000fe20000010000 */
[----:B------:R-:W-:Y:S01]  /*4d20*/  ISETP.NE.AND P0, PT, R7, RZ, PT ;  /* 0x000000ff0700720c */ /* 0x000fe20003f05270 */
[----:B------:R-:W-:-:S02]  /*4d30*/  FADD.FTZ R38, RZ, R107 ;  /* 0x0000006bff267221 */ /* 0x000fc40000010000 */
[----:B------:R-:W-:Y:S02]  /*4d40*/  FMUL.FTZ R37, R93, R36 ;  /* 0x000000245d257220 */ /* 0x000fe40000410000 */
[----:B------:R-:W-:Y:S02]  /*4d50*/  FFMA.FTZ R67, R67, R68, R32 ;  /* 0x0000004443437223 */ /* 0x000fe40000010020 */
[-C--:B------:R-:W-:Y:S02]  /*4d60*/  FMUL.FTZ R93, R93, R38.reuse ;  /* 0x000000265d5d7220 */ /* 0x080fe40000410000 */
[----:B------:R-:W-:Y:S02]  /*4d70*/  FFMA.FTZ R37, R92, R38, R37 ;  /* 0x000000265c257223 */ /* 0x000fe40000010025 */
[----:B------:R-:W-:Y:S02]  /*4d80*/  FADD.FTZ R31, R39, R120 ;  /* 0x00000078271f7221 */ /* 0x000fe40000010000 */
[----:B------:R-:W-:-:S02]  /*4d90*/  FMUL.FTZ R39, R67, R34 ;  /* 0x0000002243277220 */ /* 0x000fc40000410000 */
[----:B------:R-:W-:Y:S02]  /*4da0*/  FFMA.FTZ R68, R92, R36, -R93 ;  /* 0x000000245c447223 */ /* 0x000fe4000001085d */
[----:B------:R-:W-:Y:S02]  /*4db0*/  FADD.FTZ R34, RZ, R37 ;  /* 0x00000025ff227221 */ /* 0x000fe40000010000 */
[----:B------:R-:W-:Y:S02]  /*4dc0*/  FADD.FTZ R68, R77, R68 ;  /* 0x000000444d447221 */ /* 0x000fe40000010000 */
[C---:B------:R-:W-:Y:S01]  /*4dd0*/  FMUL.FTZ R37, R95.reuse, R34 ;  /* 0x000000225f257220 */ /* 0x040fe20000410000 */
[----:B------:R-:W-:Y:S02]  /*4de0*/  @!P0 MOV R32, R88 ;  /* 0x0000005800208202 */ /* 0x000fe40000000f00 */
[----:B------:R-:W-:Y:S01]  /*4df0*/  @!P0 MOV R33, R61 ;  /* 0x0000003d00218202 */ /* 0x000fe20000000f00 */
[----:B------:R-:W-:-:S02]  /*4e00*/  FMUL.FTZ R95, R95, R68 ;  /* 0x000000445f5f7220 */ /* 0x000fc40000410000 */
[----:B------:R-:W-:Y:S01]  /*4e10*/  FFMA.FTZ R37, R94, R68, -R37 ;  /* 0x000000445e257223 */ /* 0x000fe20000010825 */
[----:B------:R-:W-:Y:S01]  /*4e20*/  @!P0 STS.128 [UR4+0x470], R28 ;  /* 0x0004701cff008988 */ /* 0x000fe20008000c04 */
[----:B------:R-:W-:-:S03]  /*4e30*/  FFMA.FTZ R70, R69, R70, -R39 ;  /* 0x0000004645467223 */ /* 0x000fc60000010827 */
[----:B------:R0:W-:Y:S01]  /*4e40*/  @!P0 STG.E.128 [R32.64], R28 ;  /* 0x0000001c20008986 */ /* 0x0001e2000c101d06 */
[----:B------:R-:W-:Y:S02]  /*4e50*/  FFMA.FTZ R51, R70, 2, R51 ;  /* 0x4000000046337823 */ /* 0x000fe40000010033 */
[----:B------:R-:W-:-:S04]  /*4e60*/  FMUL.FTZ R70, R67, R109 ;  /* 0x0000006d43467220 */ /* 0x000fc80000410000 */
[----:B------:R-:W-:Y:S02]  /*4e70*/  FFMA.FTZ R117, R69, R117, -R70 ;  /* 0x0000007545757223 */ /* 0x000fe40000010846 */
[----:B0-----:R-:W-:Y:S02]  /*4e80*/  FFMA.FTZ R30, R94, R34, R95 ;  /* 0x000000225e1e7223 */ /* 0x001fe4000001005f */
[----:B------:R-:W-:Y:S02]  /*4e90*/  FADD.FTZ R28, R78, R37 ;  /* 0x000000254e1c7221 */ /* 0x000fe40000010000 */
[----:B------:R-:W-:Y:S02]  /*4ea0*/  FMUL.FTZ R32, R67, R35 ;  /* 0x0000002343207220 */ /* 0x000fe40000410000 */
[----:B------:R-:W-:Y:S02]  /*4eb0*/  FADD.FTZ R30, RZ, R30 ;  /* 0x0000001eff1e7221 */ /* 0x000fe40000010000 */
[----:B------:R-:W-:-:S02]  /*4ec0*/  FMUL.FTZ R29, R97, R28 ;  /* 0x0000001c611d7220 */ /* 0x000fc40000410000 */
[----:B------:R-:W-:Y:S02]  /*4ed0*/  FFMA.FTZ R32, R69, R71, -R32 ;  /* 0x0000004745207223 */ /* 0x000fe40000010820 */
[-C--:B------:R-:W-:Y:S02]  /*4ee0*/  FMUL.FTZ R97, R97, R30.reuse ;  /* 0x0000001e61617220 */ /* 0x080fe40000410000 */
[----:B------:R-:W-:Y:S02]  /*4ef0*/  FFMA.FTZ R29, R96, R30, R29 ;  /* 0x0000001e601d7223 */ /* 0x000fe4000001001d */
[----:B------:R-:W-:Y:S02]  /*4f00*/  FFMA.FTZ R53, R32, 2, R53 ;  /* 0x4000000020357823 */ /* 0x000fe40000010035 */
        /* <DEDUP_REMOVED lines=9> */
[----:B------:R-:W-:Y:S02]  /*4fa0*/  FMUL.FTZ R29, R101, R92 ;  /* 0x0000005c651d7220 */ /* 0x000fe40000410000 */
[----:B------:R-:W-:Y:S02]  /*4fb0*/  FMUL.FTZ R66, R67, R66 ;  /* 0x0000004243427220 */ /* 0x000fe40000410000 */
[-C--:B------:R-:W-:Y:S02]  /*4fc0*/  FMUL.FTZ R101, R101, R94.reuse ;  /* 0x0000005e65657220 */ /* 0x080fe40000410000 */
[----:B------:R-:W-:Y:S02]  /*4fd0*/  FFMA.FTZ R29, R100, R94, R29 ;  /* 0x0000005e641d7223 */ /* 0x000fe4000001001d */
[----:B------:R-:W-:-:S02]  /*4fe0*/  FFMA.FTZ R31, R69, R116, -R66 ;  /* 0x00000074451f7223 */ /* 0x000fc40000010842 */
[----:B------:R-:W-:Y:S02]  /*4ff0*/  FFMA.FTZ R100, R100, R92, -R101 ;  /* 0x0000005c64647223 */ /* 0x000fe40000010865 */
[----:B------:R-:W-:Y:S02]  /*5000*/  FADD.FTZ R66, RZ, R29 ;  /* 0x0000001dff427221 */ /* 0x000fe40000010000 */
[----:B------:R-:W-:Y:S02]  /*5010*/  FADD.FTZ R100, R81, R100 ;  /* 0x0000006451647221 */ /* 0x000fe40000010000 */
[----:B------:R-:W-:Y:S02]  /*5020*/  FMUL.FTZ R29, R103, R66 ;  /* 0x00000042671d7220 */ /* 0x000fe40000410000 */
[----:B------:R-:W-:Y:S02]  /*5030*/  FMUL.FTZ R34, R67, R34 ;  /* 0x0000002243227220 */ /* 0x000fe40000410000 */
[----:B------:R-:W-:-:S02]  /*5040*/  FMUL.FTZ R103, R103, R100 ;  /* 0x0000006467677220 */ /* 0x000fc40000410000 */
[C---:B------:R-:W-:Y:S02]  /*5050*/  FFMA.FTZ R29, R102.reuse, R100, -R29 ;  /* 0x00000064661d7223 */ /* 0x040fe4000001081d */
[----:B------:R-:W-:Y:S02]  /*5060*/  FFMA.FTZ R90, R31, 2, R90 ;  /* 0x400000001f5a7823 */ /* 0x000fe4000001005a */
[----:B------:R-:W-:Y:S02]  /*5070*/  FFMA.FTZ R31, R69, R68, -R34 ;  /* 0x00000044451f7223 */ /* 0x000fe40000010822 */
[----:B------:R-:W-:Y:S02]  /*5080*/  FMUL.FTZ R30, R67, R30 ;  /* 0x0000001e431e7220 */ /* 0x000fe40000410000 */
[----:B------:R-:W-:Y:S02]  /*5090*/  FFMA.FTZ R103, R102, R66, R103 ;  /* 0x0000004266677223 */ /* 0x000fe40000010067 */
[----:B------:R-:W-:-:S02]  /*50a0*/  FADD.FTZ R34, R82, R29 ;  /* 0x0000001d52227221 */ /* 0x000fc40000010000 */
[----:B------:R-:W-:Y:S02]  /*50b0*/  FFMA.FTZ R50, R31, 2, R50 ;  /* 0x400000001f327823 */ /* 0x000fe40000010032 */
[----:B------:R-:W-:Y:S02]  /*50c0*/  FFMA.FTZ R31, R69, R28, -R30 ;  /* 0x0000001c451f7223 */ /* 0x000fe4000001081e */
[----:B------:R-:W-:Y:S01]  /*50d0*/  FMUL.FTZ R32, R67, R32 ;  /* 0x0000002043207220 */ /* 0x000fe20000410000 */
[----:B------:R-:W-:Y:S01]  /*50e0*/  IADD3 R87, R87, 0x1, RZ ;  /* 0x0000000157577810 */ /* 0x000fe20007ffe0ff */
[----:B------:R-:W-:Y:S02]  /*50f0*/  FADD.FTZ R30, RZ, R103 ;  /* 0x00000067ff1e7221 */ /* 0x000fe40000010000 */
[----:B------:R-:W-:Y:S02]  /*5100*/  FMUL.FTZ R29, R105, R34 ;  /* 0x00000022691d7220 */ /* 0x000fe40000410000 */
[----:B------:R-:W-:-:S02]  /*5110*/  FFMA.FTZ R44, R31, 2, R44 ;  /* 0x400000001f2c7823 */ /* 0x000fc4000001002c */
[----:B------:R-:W-:Y:S01]  /*5120*/  FFMA.FTZ R32, R69, R70, -R32 ;  /* 0x0000004645207223 */ /* 0x000fe20000010820 */
[----:B------:R-:W-:Y:S01]  /*5130*/  ISETP.GE.AND P0, PT, R87, c[0x0][0x16c], PT ;  /* 0x00005b0057007a0c */ /* 0x000fe20003f06270 */
[-C--:B------:R-:W-:Y:S02]  /*5140*/  FFMA.FTZ R31, R104, R30.reuse, R29 ;  /* 0x0000001e681f7223 */ /* 0x080fe4000001001d */
[----:B------:R-:W-:Y:S01]  /*5150*/  FMUL.FTZ R105, R105, R30 ;  /* 0x0000001e69697220 */ /* 0x000fe20000410000 */
[----:B------:R-:W-:Y:S01]  /*5160*/  MOV R121, c[0x0][0x188] ;  /* 0x0000620000797a02 */ /* 0x000fe20000000f00 */
[----:B------:R-:W-:Y:S02]  /*5170*/  FMUL.FTZ R28, R67, R94 ;  /* 0x0000005e431c7220 */ /* 0x000fe40000410000 */
[----:B------:R-:W-:Y:S02]  /*5180*/  FFMA.FTZ R49, R32, 2, R49 ;  /* 0x4000000020317823 */ /* 0x000fe40000010031 */
[----:B------:R-:W-:-:S02]  /*5190*/  FADD.FTZ R32, RZ, R31 ;  /* 0x0000001fff207221 */ /* 0x000fc40000010000 */
[----:B------:R-:W-:Y:S01]  /*51a0*/  FFMA.FTZ R104, R104, R34, -R105 ;  /* 0x0000002268687223 */ /* 0x000fe20000010869 */
[----:B------:R-:W-:Y:S01]  /*51b0*/  MOV R124, c[0x0][0x18c] ;  /* 0x00006300007c7a02 */ /* 0x000fe20000000f00 */
[----:B------:R-:W-:Y:S01]  /*51c0*/  FFMA.FTZ R29, R69, R92, -R28 ;  /* 0x0000005c451d7223 */ /* 0x000fe2000001081c */
[----:B------:R-:W-:Y:S01]  /*51d0*/  LEA R84, P1, R121, R84, 0x3 ;  /* 0x0000005479547211 */ /* 0x000fe200078218ff */
        /* <DEDUP_REMOVED lines=8> */
[----:B------:R-:W-:Y:S01]  /*5260*/  FADD.FTZ R104, R85, R104 ;  /* 0x0000006855687221 */ /* 0x000fe20000010000 */
[----:B------:R-:W-:Y:S01]  /*5270*/  LEA.HI.X R89, R121, R89, R124, 0x3, P1 ;  /* 0x0000005979597211 */ /* 0x000fe200008f1c7c */
[C---:B------:R-:W-:Y:S01]  /*5280*/  FFMA.FTZ R33, R69.reuse, R122, -R108 ;  /* 0x0000007a45217223 */ /* 0x040fe2000001086c */
[----:B------:R-:W-:Y:S01]  /*5290*/  IADD3 R88, P1, R88, 0x10, RZ ;  /* 0x0000001058587810 */ /* 0x000fe20007f3e0ff */
[C---:B------:R-:W-:Y:S01]  /*52a0*/  FFMA.FTZ R112, R69.reuse, R118, -R112 ;  /* 0x0000007645707223 */ /* 0x040fe20000010870 */
[----:B------:R-:W-:Y:S01]  /*52b0*/  UIADD3 UR4, UR4, 0x10, URZ ;  /* 0x0000001004047890 */ /* 0x000fe2000fffe03f */
[----:B------:R-:W-:-:S02]  /*52c0*/  FFMA.FTZ R115, R69, R115, -R110 ;  /* 0x0000007345737223 */ /* 0x000fc4000001086e */
[C---:B------:R-:W-:Y:S02]  /*52d0*/  FFMA.FTZ R114, R69.reuse, R114, -R113 ;  /* 0x0000007245727223 */ /* 0x040fe40000010871 */
[C---:B------:R-:W-:Y:S02]  /*52e0*/  FFMA.FTZ R38, R69.reuse, R36, -R38 ;  /* 0x0000002445267223 */ /* 0x040fe40000010826 */
[C---:B------:R-:W-:Y:S02]  /*52f0*/  FFMA.FTZ R28, R69.reuse, R100, -R28 ;  /* 0x00000064451c7223 */ /* 0x040fe4000001081c */
[C---:B------:R-:W-:Y:S02]  /*5300*/  FFMA.FTZ R31, R69.reuse, R34, -R30 ;  /* 0x00000022451f7223 */ /* 0x040fe4000001081e */
[----:B------:R-:W-:Y:S01]  /*5310*/  FFMA.FTZ R32, R69, R104, -R32 ;  /* 0x0000006845207223 */ /* 0x000fe20000010820 */
[----:B------:R-:W-:Y:S01]  /*5320*/  IADD3.X R61, RZ, R61, RZ, P1, !PT ;  /* 0x0000003dff3d7210 */ /* 0x000fe20000ffe4ff */
        /* <DEDUP_REMOVED lines=9> */
[----:B------:R-:W-:Y:S01]  /*53c0*/  FFMA.FTZ R47, R32, 2, R47 ;  /* 0x40000000202f7823 */ /* 0x000fe2000001002f */
[----:B------:R-:W-:Y:S01]  /*53d0*/  @P0 CALL.REL.NOINC `(.L_x_1760) ;  /* 0x0000001000000944 */ /* 0x000fe20003c00000 */
[----:B------:R-:W-:Y:S05]  /*53e0*/  BRA `(.L_x_1761) ;  /* 0xffffdbd000007947 */ /* 0x000fea000383ffff */
.L_x_1760:
[----:B------:R-:W-:-:S02]  /*53f0*/  NOP ;  /* 0x0000000000007918 */ /* 0x000fc40000000000 */
[----:B------:R-:W-:Y:S01]  /*5400*/  BAR.SYNC.DEFER_BLOCKING 0x0 ;  /* 0x0000000000007b1d */ /* 0x000fe20000010000 */
[----:B------:R-:W-:Y:S01]  /*5410*/  F2FP.PACK_AB R47, R47, R46 ;  /* 0x0000002e2f2f723e */ /* 0x000fe200000000ff */
[----:B------:R-:W-:Y:S01]  /*5420*/  IMAD R32, R6, c[0x0][0x200], RZ ;  /* 0x0000800006207a24 */ /* 0x000fe200078e02ff */
[----:B------:R-:W-:Y:S02]  /*5430*/  F2FP.PACK_AB R46, R45, R48 ;  /* 0x000000302d2e723e */ /* 0x000fe400000000ff */
[----:B------:R-:W-:Y:S01]  /*5440*/  F2FP.PACK_AB R45, R49, R44 ;  /* 0x0000002c312d723e */ /* 0x000fe200000000ff */
[----:B------:R-:W-:Y:S01]  /*5450*/  IMAD R17, R5, c[0x0][0x204], R32 ;  /* 0x0000810005117a24 */ /* 0x000fe200078e0220 */
[----:B------:R-:W-:-:S02]  /*5460*/  F2FP.PACK_AB R23, R90, R59 ;  /* 0x0000003b5a17723e */ /* 0x000fc400000000ff */
[----:B------:R-:W-:Y:S02]  /*5470*/  F2FP.PACK_AB R22, R56, R55 ;  /* 0x000000373816723e */ /* 0x000fe400000000ff */
[----:B------:R-:W-:Y:S02]  /*5480*/  F2FP.PACK_AB R21, R54, R53 ;  /* 0x000000353615723e */ /* 0x000fe400000000ff */
[----:B------:R-:W-:Y:S02]  /*5490*/  F2FP.PACK_AB R20, R52, R51 ;  /* 0x000000333414723e */ /* 0x000fe400000000ff */
[----:B------:R-:W-:Y:S02]  /*54a0*/  F2FP.PACK_AB R44, R50, R43 ;  /* 0x0000002b322c723e */ /* 0x000fe400000000ff */
[C---:B------:R-:W-:Y:S02]  /*54b0*/  SHF.L.U32 R18, R9.reuse, 0x9, RZ ;  /* 0x0000000909127819 */ /* 0x040fe400000006ff */
[----:B------:R-:W-:-:S02]  /*54c0*/  IADD3 R9, R9, 0x1, RZ ;  /* 0x0000000109097810 */ /* 0x000fc40007ffe0ff */
[--C-:B------:R-:W-:Y:S02]  /*54d0*/  SHF.R.S32.HI R19, RZ, 0x1f, R18.reuse ;  /* 0x0000001fff137819 */ /* 0x100fe40000011412 */
[----:B------:R-:W-:Y:S01]  /*54e0*/  IADD3 R12, P1, R12, 0x400, RZ ;  /* 0x000004000c0c7810 */ /* 0x000fe20007f3e0ff */
[----:B------:R0:W-:Y:S01]  /*54f0*/  STS.128 [R16], R20 ;  /* 0x0000001410007388 */ /* 0x0001e20000000c00 */
[----:B------:R-:W-:Y:S01]  /*5500*/  IADD3 R14, P2, R14, 0x400, RZ ;  /* 0x000004000e0e7810 */ /* 0x000fe20007f5e0ff */
[----:B------:R-:W-:Y:S01]  /*5510*/  IMAD.WIDE.U32 R18, R5, c[0x0][0x200], R18 ;  /* 0x0000800005127a25 */ /* 0x000fe200078e0012 */
[----:B------:R-:W-:Y:S01]  /*5520*/  IADD3.X R13, RZ, R13, RZ, P1, !PT ;  /* 0x0000000dff0d7210 */ /* 0x000fe20000ffe4ff */
[----:B------:R1:W-:Y:S01]  /*5530*/  STS.128 [R16+0x10], R44 ;  /* 0x0000102c10007388 */ /* 0x0003e20000000c00 */
[----:B------:R-:W-:-:S06]  /*5540*/  NOP ;  /* 0x0000000000007918 */ /* 0x000fcc0000000000 */
[----:B------:R-:W2:Y:S01]  /*5550*/  LDS.128 R24, [R8.X16] ;  /* 0x0000000008187984 */ /* 0x000ea2000000cc00 */
[----:B------:R-:W-:Y:S01]  /*5560*/  IADD3 R19, R19, R17, RZ ;  /* 0x0000001113137210 */ /* 0x000fe20007ffe0ff */
[----:B------:R-:W-:Y:S01]  /*5570*/  IMAD R17, R3, c[0x0][0x208], RZ ;  /* 0x0000820003117a24 */ /* 0x000fe200078e02ff */
[----:B------:R-:W-:Y:S01]  /*5580*/  IADD3.X R15, RZ, R15, RZ, P2, !PT ;  /* 0x0000000fff0f7210 */ /* 0x000fe200017fe4ff */
[----:B------:R-:W3:Y:S02]  /*5590*/  LDS.128 R28, [R8.X16+0x200] ;  /* 0x00020000081c7984 */ /* 0x000ee4000000cc00 */
[C---:B0-----:R-:W-:Y:S02]  /*55a0*/  IMAD R21, R0.reuse, c[0x0][0x20c], R17 ;  /* 0x0000830000157a24 */ /* 0x041fe400078e0211 */
[----:B-1----:R-:W-:-:S05]  /*55b0*/  IMAD.WIDE.U32 R16, R0, c[0x0][0x208], R18 ;  /* 0x0000820000107a25 */ /* 0x002fca00078e0012 */
[----:B------:R-:W-:Y:S02]  /*55c0*/  IADD3 R17, R17, R21, RZ ;  /* 0x0000001511117210 */ /* 0x000fe40007ffe0ff */
[----:B------:R-:W-:-:S04]  /*55d0*/  LEA R18, P0, R16, c[0x0][0x258], 0x1 ;  /* 0x0000960010127a11 */ /* 0x000fc800078008ff */
[----:B------:R-:W-:Y:S02]  /*55e0*/  LEA.HI.X R19, R16, c[0x0][0x25c], R17, 0x1, P0 ;  /* 0x0000970010137a11 */ /* 0x000fe400000f0c11 */
[----:B------:R-:W-:-:S03]  /*55f0*/  ISETP.GE.AND P0, PT, R9, c[0x0][0x174], PT ;  /* 0x00005d0009007a0c */ /* 0x000fc60003f06270 */
[----:B------:R-:W-:-:S05]  /*5600*/  IMAD.WIDE R16, R11, 0x10, R18 ;  /* 0x000000100b107825 */ /* 0x000fca00078e0212 */
[----:B--2---:R0:W-:Y:S04]  /*5610*/  STG.E.128 [R16.64], R24 ;  /* 0x0000001810007986 */ /* 0x0041e8000c101d06 */
[----:B---3--:R0:W-:Y:S01]  /*5620*/  STG.E.128 [R16.64+0x200], R28 ;  /* 0x0002001c10007986 */ /* 0x0081e2000c101d06 */
[----:B------:R-:W-:Y:S01]  /*5630*/  @P0 CALL.REL.NOINC `(.L_x_1762) ;  /* 0x0000001000000944 */ /* 0x000fe20003c00000 */
[----:B------:R-:W-:Y:S05]  /*5640*/  BRA `(.L_x_1763) ;  /* 0xffffad0000007947 */ /* 0x000fea000383ffff */
.L_x_1762:
[----:B------:R-:W-:Y:S05]  /*5650*/  EXIT ;  /* 0x000000000000794d */ /* 0x000fea0003800000 */
.L_x_1764:
        /* <DEDUP_REMOVED lines=10> */
.L_x_5360:


//--------------------- .text._Z25selective_scan_fwd_kernelI32Selective_Scan_fwd_kernel_traitsILi32ELi16ELi1ELb1ELb0ELb0ELb1EN3c104HalfENS1_7complexIfEEEEv13SSMParamsBase --------------------------
	.section	.text._Z25selective_scan_fwd_kernelI32Selective_Scan_fwd_kernel_traitsILi32ELi16ELi1ELb1ELb0ELb0ELb1EN3c104HalfENS1_7complexIfEEEEv13SSMParamsBase,"ax",@progbits
	.sectioninfo	@"SHI_REGISTERS=128"
	.align	128
        .global         _Z25selective_scan_fwd_kernelI32Selective_Scan_fwd_kernel_traitsILi32ELi16ELi1ELb1ELb0ELb0ELb1EN3c104HalfENS1_7complexIfEEEEv13SSMParamsBase
        .type           _Z25selective_scan_fwd_kernelI32Selective_Scan_fwd_kernel_traitsILi32ELi16ELi1ELb1ELb0ELb0ELb1EN3c104HalfENS1_7complexIfEEEEv13SSMParamsBase,@function
        .size           _Z25selective_scan_fwd_kernelI32Selective_Scan_fwd_kernel_traitsILi32ELi16ELi1ELb1ELb0ELb0ELb1EN3c104HalfENS1_7complexIfEEEEv13SSMParamsBase,(.L_x_5361 - _Z25selective_scan_fwd_kernelI32Selective_Scan_fwd_kernel_traitsILi32ELi16ELi1ELb1ELb0ELb0ELb1EN3c104HalfENS1_7complexIfEEEEv13SSMParamsBase)
        .other          _Z25selective_scan_fwd_kernelI32Selective_Scan_fwd_kernel_traitsILi32ELi16ELi1ELb1ELb0ELb0ELb1EN3c104HalfENS1_7complexIfEEEEv13SSMParamsBase,@"STO_CUDA_ENTRY STV_DEFAULT"
_Z25selective_scan_fwd_kernelI32Selective_Scan_fwd_kernel_traitsILi32ELi16ELi1ELb1ELb0ELb0ELb1EN3c104HalfENS1_7complexIfEEEEv13SSMParamsBase:
.text._Z25selective_scan_fwd_kernelI32Selective_Scan_fwd_kernel_traitsILi32ELi16ELi1ELb1ELb0ELb0ELb1EN3c104HalfENS1_7complexIfEEEEv13SSMParamsBase:
        /* <DEDUP_REMOVED lines=22> */
[----:B-1----:R-:W-:Y:S01]  /*0160*/  IMAD R9, R11, c[0x0][0x1e0], RZ ;  /* 0x000078000b097a24 */ /* 0x002fe200078e02ff */
[----:B------:R-:W0:Y:S01]  /*0170*/  S2R R10, SR_TID.X ;  /* 0x00000000000a7919 */ /* 0x000e220000002100 */
[----:B------:R-:W-:Y:S01]  /*0180*/  IMAD.WIDE.U32 R4, R12, c[0x0][0x1e0], RZ ;  /* 0x000078000c047a25 */ /* 0x000fe200078e00ff */
[----:B------:R-:W-:-:S03]  /*0190*/  MOV R8, RZ ;  /* 0x000000ff00087202 */ /* 0x000fc60000000f00 */
[C---:B------:R-:W-:Y:S02]  /*01a0*/  IMAD R9, R12.reuse, c[0x0][0x1e4], R9 ;  /* 0x000079000c097a24 */ /* 0x040fe400078e0209 */
[----:B------:R-:W-:Y:S02]  /*01b0*/  IMAD R7, R11, c[0x0][0x1d0], RZ ;  /* 0x000074000b077a24 */ /* 0x000fe400078e02ff */
[----:B------:R-:W-:Y:S01]  /*01c0*/  IMAD.WIDE.U32 R2, R12, c[0x0][0x1d0], RZ ;  /* 0x000074000c027a25 */ /* 0x000fe200078e00ff */
[----:B------:R-:W-:-:S03]  /*01d0*/  IADD3 R5, R5, R9, RZ ;  /* 0x0000000905057210 */ /* 0x000fc60007ffe0ff */
[----:B------:R-:W-:Y:S02]  /*01e0*/  IMAD R9, R15, c[0x0][0x1e8], RZ ;  /* 0x00007a000f097a24 */ /* 0x000fe400078e02ff */
[----:B------:R-:W-:Y:S02]  /*01f0*/  IMAD R7, R12, c[0x0][0x1d4], R7 ;  /* 0x000075000c077a24 */ /* 0x000fe400078e0207 */
[C---:B------:R-:W-:Y:S02]  /*0200*/  IMAD R19, R16.reuse, c[0x0][0x1ec], R9 ;  /* 0x00007b0010137a24 */ /* 0x040fe400078e0209 */
[----:B------:R-:W1:Y:S01]  /*0210*/  S2R R9, SR_LANEID ;  /* 0x0000000000097919 */ /* 0x000e620000000000 */
[----:B------:R-:W-:Y:S01]  /*0220*/  IADD3 R3, R3, R7, RZ ;  /* 0x0000000703037210 */ /* 0x000fe20007ffe0ff */
[----:B------:R-:W-:Y:S02]  /*0230*/  IMAD R7, R15, c[0x0][0x1d8], RZ ;  /* 0x000076000f077a24 */ /* 0x000fe400078e02ff */
[----:B------:R-:W-:Y:S01]  /*0240*/  IMAD.WIDE.U32 R4, R16, c[0x0][0x1e8], R4 ;  /* 0x00007a0010047a25 */ /* 0x000fe200078e0004 */
[----:B0-----:R-:W-:-:S03]  /*0250*/  SHF.L.U32 R0, R10, 0x1, RZ ;  /* 0x000000010a007819 */ /* 0x001fc600000006ff */
[C---:B------:R-:W-:Y:S02]  /*0260*/  IMAD R7, R16.reuse, c[0x0][0x1dc], R7 ;  /* 0x0000770010077a24 */ /* 0x040fe400078e0207 */
[----:B------:R-:W-:-:S05]  /*0270*/  IMAD.WIDE.U32 R2, R16, c[0x0][0x1d8], R2 ;  /* 0x0000760010027a25 */ /* 0x000fca00078e0002 */
[----:B------:R-:W-:Y:S02]  /*0280*/  IADD3 R3, R3, R7, RZ ;  /* 0x0000000703037210 */ /* 0x000fe40007ffe0ff */
[----:B------:R-:W-:Y:S02]  /*0290*/  LEA R17, P0, R2, c[0x0][0x240], 0x1 ;  /* 0x0000900002117a11 */ /* 0x000fe400078008ff */
[----:B------:R-:W-:Y:S02]  /*02a0*/  IADD3 R7, R5, R19, RZ ;  /* 0x0000001305077210 */ /* 0x000fe40007ffe0ff */
[----:B------:R-:W-:Y:S02]  /*02b0*/  LEA R5, P1, R4, c[0x0][0x248], 0x1 ;  /* 0x0000920004057a11 */ /* 0x000fe400078208ff */
[----:B------:R-:W-:Y:S02]  /*02c0*/  LEA.HI.X R18, R2, c[0x0][0x244], R3, 0x1, P0 ;  /* 0x0000910002127a11 */ /* 0x000fe400000f0c03 */
[----:B------:R-:W-:-:S02]  /*02d0*/  LOP3.LUT R3, R0, 0xffffffc0, RZ, 0xc0, !PT ;  /* 0xffffffc000037812 */ /* 0x000fc400078ec0ff */
[----:B------:R-:W-:Y:S02]  /*02e0*/  LEA.HI.X R0, R4, c[0x0][0x24c], R7, 0x1, P1 ;  /* 0x0000930004007a11 */ /* 0x000fe400008f0c07 */
[----:B------:R-:W-:Y:S02]  /*02f0*/  LOP3.LUT R6, R3, 0x1f, R10, 0xf8, !PT ;  /* 0x0000001f03067812 */ /* 0x000fe400078ef80a */
[----:B------:R-:W-:Y:S02]  /*0300*/  MOV R2, R5 ;  /* 0x0000000500027202 */ /* 0x000fe40000000f00 */
[----:B------:R-:W-:Y:S02]  /*0310*/  LOP3.LUT R7, R10, 0x1f, RZ, 0xc0, !PT ;  /* 0x0000001f0a077812 */ /* 0x000fe400078ec0ff */
[----:B------:R-:W-:Y:S02]  /*0320*/  MOV R4, R17 ;  /* 0x0000001100047202 */ /* 0x000fe40000000f00 */
[----:B------:R-:W-:-:S02]  /*0330*/  MOV R5, R18 ;  /* 0x0000001200057202 */ /* 0x000fc40000000f00 */
[----:B-1----:R-:W-:Y:S02]  /*0340*/  MOV R3, R0 ;  /* 0x0000000000037202 */ /* 0x002fe40000000f00 */
.L_x_1800:
[----:B------:R-:W-:Y:S01]  /*0350*/  BAR.SYNC.DEFER_BLOCKING 0x0 ;  /* 0x0000000000007b1d */ /* 0x000fe20000010000 */
[----:B-1----:R-:W-:-:S05]  /*0360*/  IMAD.WIDE R18, R6, 0x10, R4 ;  /* 0x0000001006127825 */ /* 0x002fca00078e0204 */
[----:B------:R-:W2:Y:S04]  /*0370*/  LDG.E.128 R20, [R18.64] ;  /* 0x0000000612147981 */ /* 0x000ea8000c1e1d00 */
        /* <DEDUP_REMOVED lines=74> */
.L_x_1766:
[----:B-12---:R-:W-:Y:S05]  /*0820*/  BSYNC B0 ;  /* 0x0000000000007941 */ /* 0x006fea0003800000 */
.L_x_1765:
        /* <DEDUP_REMOVED lines=36> */
.L_x_1768:
[----:B------:R-:W-:Y:S05]  /*0a70*/  BSYNC B0 ;  /* 0x0000000000007941 */ /* 0x000fea0003800000 */
.L_x_1767:
        /* <DEDUP_REMOVED lines=38> */
.L_x_1770:
[----:B------:R-:W-:Y:S05]  /*0ce0*/  BSYNC B0 ;  /* 0x0000000000007941 */ /* 0x000fea0003800000 */
.L_x_1769:
        /* <DEDUP_REMOVED lines=36> */
.L_x_1772:
[----:B------:R-:W-:Y:S05]  /*0f30*/  BSYNC B0 ;  /* 0x0000000000007941 */ /* 0x000fea0003800000 */
.L_x_1771:
        /* <DEDUP_REMOVED lines=42> */
.L_x_1774:
[----:B------:R-:W-:Y:S05]  /*11e0*/  BSYNC B0 ;  /* 0x0000000000007941 */ /* 0x000fea0003800000 */
.L_x_1773:
        /* <DEDUP_REMOVED lines=40> */
.L_x_1776:
[----:B------:R-:W-:Y:S05]  /*1470*/  BSYNC B0 ;  /* 0x0000000000007941 */ /* 0x000fea0003800000 */
.L_x_1775:
        /* <DEDUP_REMOVED lines=42> */
.L_x_1778:
[----:B------:R-:W-:Y:S05]  /*1720*/  BSYNC B0 ;  /* 0x0000000000007941 */ /* 0x000fea0003800000 */
.L_x_1777:
        /* <DEDUP_REMOVED lines=40> */
.L_x_1780:
[----:B------:R-:W-:Y:S05]  /*19b0*/  BSYNC B0 ;  /* 0x0000000000007941 */ /* 0x000fea0003800000 */
.L_x_1779:
        /* <DEDUP_REMOVED lines=42> */
.L_x_1782:
[----:B------:R-:W-:Y:S05]  /*1c60*/  BSYNC B0 ;  /* 0x0000000000007941 */ /* 0x000fea0003800000 */
.L_x_1781:
        /* <DEDUP_REMOVED lines=40> */
.L_x_1784:
[----:B------:R-:W-:Y:S05]  /*1ef0*/  BSYNC B0 ;  /* 0x0000000000007941 */ /* 0x000fea0003800000 */
.L_x_1783:
        /* <DEDUP_REMOVED lines=46> */
.L_x_1786:
[----:B------:R-:W-:Y:S05]  /*21e0*/  BSYNC B0 ;  /* 0x0000000000007941 */ /* 0x000fea0003800000 */
.L_x_1785:
        /* <DEDUP_REMOVED lines=33> */
.L_x_1788:
[----:B------:R-:W-:Y:S05]  /*2400*/  BSYNC B0 ;  /* 0x0000000000007941 */ /* 0x000fea0003800000 */
.L_x_1787:
        /* <DEDUP_REMOVED lines=33> */
.L_x_1790:
[----:B------:R-:W-:Y:S05]  /*2620*/  BSYNC B0 ;  /* 0x0000000000007941 */ /* 0x000fea0003800000 */
.L_x_1789:
        /* <DEDUP_REMOVED lines=33> */
.L_x_1792:
[----:B------:R-:W-:Y:S05]  /*2840*/  BSYNC B0 ;  /* 0x0000000000007941 */ /* 0x000fea0003800000 */
.L_x_1791:
        /* <DEDUP_REMOVED lines=33> */
.L_x_1794:
[----:B------:R-:W-:Y:S05]  /*2a60*/  BSYNC B0 ;  /* 0x0000000000007941 */ /* 0x000fea0003800000 */
.L_x_1793:
        /* <DEDUP_REMOVED lines=33> */
.L_x_1796:
[----:B------:R-:W-:Y:S05]  /*2c80*/  BSYNC B0 ;  /* 0x0000000000007941 */ /* 0x000fea0003800000 */
.L_x_1795:
        /* <DEDUP_REMOVED lines=22> */
[----:B------:R-:W-:Y:S01]  /*2df0*/  UMOV UR4, URZ ;  /* 0x0000003f00047c82 */ /* 0x000fe20008000000 */
[----:B------:R-:W1:Y:S01]  /*2e00*/  S2R R12, SR_CTAID.X ;  /* 0x00000000000c7919 */ /* 0x000e620000002500 */
[----:B------:R-:W-:-:S02]  /*2e10*/  IMAD R31, R15, c[0x0][0x1b8], RZ ;  /* 0x00006e000f1f7a24 */ /* 0x000fc400078e02ff */
[----:B------:R-:W-:Y:S02]  /*2e20*/  IMAD R33, R15, c[0x0][0x198], RZ ;  /* 0x000066000f217a24 */ /* 0x000fe400078e02ff */
[----:B------:R-:W-:Y:S02]  /*2e30*/  IMAD R35, R8, c[0x0][0x16c], RZ ;  /* 0x00005b0008237a24 */ /* 0x000fe400078e02ff */
[----:B------:R-:W-:Y:S02]  /*2e40*/  FMUL.FTZ R87, R87, R61 ;  /* 0x0000003d57577220 */ /* 0x000fe40000410000 */
[C---:B0-----:R-:W-:Y:S02]  /*2e50*/  IMAD R91, R16.reuse, c[0x0][0x184], R29 ;  /* 0x00006100105b7a24 */ /* 0x041fe400078e021d */
[----:B------:R-:W-:Y:S02]  /*2e60*/  IMAD R93, R16, c[0x0][0x1bc], R31 ;  /* 0x00006f00105d7a24 */ /* 0x000fe400078e021f */
[----:B-1----:R-:W-:-:S02]  /*2e70*/  IMAD R28, R12, c[0x0][0x164], R16 ;  /* 0x000059000c1c7a24 */ /* 0x002fc400078e0210 */
[----:B------:R-:W-:Y:S02]  /*2e80*/  IMAD R85, R16, c[0x0][0x19c], R33 ;  /* 0x0000670010557a24 */ /* 0x000fe400078e0221 */
        /* <DEDUP_REMOVED lines=15> */
[----:B------:R-:W-:Y:S01]  /*2f80*/  MOV R63, R89 ;  /* 0x00000059003f7202 */ /* 0x000fe20000000f00 */
[----:B------:R-:W-:Y:S01]  /*2f90*/  HFMA2.MMA R89, -RZ, RZ, 0, 0 ;  /* 0x00000000ff597435 */ /* 0x000fe200000001ff */
[----:B------:R-:W-:Y:S02]  /*2fa0*/  LEA.HI.X R85, R28, c[0x0][0x22c], R85, 0x3, P2 ;  /* 0x00008b001c557a11 */ /* 0x000fe400010f1c55 */
.L_x_1798:
[----:B------:R-:W-:-:S05]  /*2fb0*/  MOV R90, R84 ;  /* 0x00000054005a7202 */ /* 0x000fca0000000f00 */
[----:B------:R-:W2:Y:S01]  /*2fc0*/  LDG.E.64 R28, [R90.64] ;  /* 0x000000065a1c7981 */ /* 0x000ea2000c1e1b00 */
[----:B------:R-:W-:Y:S01]  /*2fd0*/  ISETP.GE.AND P0, PT, R9, 0x1, PT ;  /* 0x000000010900780c */ /* 0x000fe20003f06270 */
[C---:B--2---:R-:W-:Y:S02]  /*2fe0*/  FMUL.FTZ R30, R29.reuse, R44 ;  /* 0x0000002c1d1e7220 */ /* 0x044fe40000410000 */
[----:B------:R-:W-:Y:S02]  /*2ff0*/  FMUL.FTZ R68, R28, 1.4426950216293334961 ;  /* 0x3fb8aa3b1c447820 */ /* 0x000fe40000410000 */
[----:B------:R-:W-:Y:S02]  /*3000*/  FMUL.RZ R30, R30, 0.15915493667125701904 ;  /* 0x3e22f9831e1e7820 */ /* 0x000fe4000040c000 */
[-C--:B------:R-:W-:Y:S02]  /*3010*/  FMUL.FTZ R28, R29, R45.reuse ;  /* 0x0000002d1d1c7220 */ /* 0x080fe40000410000 */
[----:B------:R-:W-:Y:S01]  /*3020*/  MUFU.SIN R108, R30 ;  /* 0x0000001e006c7308 */ /* 0x000fe20000000400 */
[----:B------:R-:W-:-:S02]  /*3030*/  FMUL.FTZ R94, R68, R45 ;  /* 0x0000002d445e7220 */ /* 0x000fc40000410000 */
[----:B------:R-:W-:Y:S02]  /*3040*/  FMUL.RZ R32, R28, 0.15915493667125701904 ;  /* 0x3e22f9831c207820 */ /* 0x000fe4000040c000 */
[CC--:B------:R-:W-:Y:S02]  /*3050*/  FMUL.FTZ R28, R29.reuse, R46.reuse ;  /* 0x0000002e1d1c7220 */ /* 0x0c0fe40000410000 */
[----:B------:R-:W-:Y:S01]  /*3060*/  FMUL.FTZ R96, R68, R46 ;  /* 0x0000002e44607220 */ /* 0x000fe20000410000 */
[----:B------:R0:W-:Y:S01]  /*3070*/  MUFU.COS R122, R30 ;  /* 0x0000001e007a7308 */ /* 0x0001e20000000000 */
[----:B------:R-:W-:Y:S02]  /*3080*/  FMUL.RZ R33, R28, 0.15915493667125701904 ;  /* 0x3e22f9831c217820 */ /* 0x000fe4000040c000 */
[----:B------:R-:W-:Y:S02]  /*3090*/  FMUL.FTZ R28, R29, R47 ;  /* 0x0000002f1d1c7220 */ /* 0x000fe40000410000 */
[----:B------:R-:W-:-:S02]  /*30a0*/  FMUL.FTZ R66, R68, R50 ;  /* 0x0000003244427220 */ /* 0x000fc40000410000 */
[----:B------:R-:W-:Y:S01]  /*30b0*/  FMUL.RZ R34, R28, 0.15915493667125701904 ;  /* 0x3e22f9831c227820 */ /* 0x000fe2000040c000 */
[----:B------:R-:W-:Y:S01]  /*30c0*/  MUFU.SIN R121, R32 ;  /* 0x0000002000797308 */ /* 0x000fe20000000400 */
[-C--:B0-----:R-:W-:Y:S02]  /*30d0*/  FMUL.FTZ R30, R29, R48.reuse ;  /* 0x000000301d1e7220 */ /* 0x081fe40000410000 */
[C---:B------:R-:W-:Y:S02]  /*30e0*/  FMUL.FTZ R28, R68.reuse, R47 ;  /* 0x0000002f441c7220 */ /* 0x040fe40000410000 */
        /* <DEDUP_REMOVED lines=27> */
[----:B------:R-:W1:Y:S01]  /*32a0*/  MUFU.EX2 R96, R96 ;  /* 0x0000006000607308 */ /* 0x000e620000000800 */
[----:B0-----:R-:W-:Y:S02]  /*32b0*/  FMUL.RZ R33, R30, 0.15915493667125701904 ;  /* 0x3e22f9831e217820 */ /* 0x001fe4000040c000 */
[C---:B------:R-:W-:Y:S02]  /*32c0*/  FMUL.FTZ R30, R29.reuse, R53 ;  /* 0x000000351d1e7220 */ /* 0x040fe40000410000 */
[----:B------:R-:W-:Y:S02]  /*32d0*/  FFMA.FTZ R94, R62, R123, -R94 ;  /* 0x0000007b3e5e7223 */ /* 0x000fe4000001085e */
[----:B------:R-:W-:Y:S01]  /*32e0*/  FMUL.RZ R35, R30, 0.15915493667125701904 ;  /* 0x3e22f9831e237820 */ /* 0x000fe2000040c000 */
[----:B------:R-:W0:Y:S01]  /*32f0*/  MUFU.EX2 R28, R28 ;  /* 0x0000001c001c7308 */ /* 0x000e220000000800 */
[----:B------:R-:W-:Y:S02]  /*3300*/  FMUL.FTZ R30, R29, R54 ;  /* 0x000000361d1e7220 */ /* 0x000fe40000410000 */
[----:B------:R-:W-:-:S02]  /*3310*/  FADD.FTZ R94, R64, R94 ;  /* 0x0000005e405e7221 */ /* 0x000fc40000010000 */
[----:B------:R-:W-:Y:S02]  /*3320*/  FMUL.RZ R98, R30, 0.15915493667125701904 ;  /* 0x3e22f9831e627820 */ /* 0x000fe4000040c000 */
[C---:B------:R-:W-:Y:S01]  /*3330*/  FMUL.FTZ R30, R29.reuse, R55 ;  /* 0x000000371d1e7220 */ /* 0x040fe20000410000 */
[----:B------:R-:W-:Y:S01]  /*3340*/  MUFU.SIN R107, R33 ;  /* 0x00000021006b7308 */ /* 0x000fe20000000400 */
[----:B-1----:R-:W-:Y:S02]  /*3350*/  FMUL.FTZ R109, R96, R109 ;  /* 0x0000006d606d7220 */ /* 0x002fe40000410000 */
[----:B------:R-:W-:Y:S02]  /*3360*/  FMUL.RZ R100, R30, 0.15915493667125701904 ;  /* 0x3e22f9831e647820 */ /* 0x000fe4000040c000 */
[----:B------:R-:W-:Y:S02]  /*3370*/  FMUL.FTZ R30, R29, R57 ;  /* 0x000000391d1e7220 */ /* 0x000fe40000410000 */
[----:B------:R-:W-:Y:S01]  /*3380*/  FMUL.FTZ R117, R96, R117 ;  /* 0x0000007560757220 */ /* 0x000fe20000410000 */
[----:B------:R-:W-:Y:S01]  /*3390*/  MUFU.SIN R95, R98 ;  /* 0x00000062005f7308 */ /* 0x000fe20000000400 */
[----:B------:R-:W-:-:S02]  /*33a0*/  FMUL.RZ R102, R30, 0.15915493667125701904 ;  /* 0x3e22f9831e667820 */ /* 0x000fc4000040c000 */
[C---:B0-----:R-:W-:Y:S02]  /*33b0*/  FMUL.FTZ R119, R28.reuse, R119 ;  /* 0x000000771c777220 */ /* 0x041fe40000410000 */
[----:B------:R-:W-:Y:S02]  /*33c0*/  FMUL.FTZ R120, R28, R125 ;  /* 0x0000007d1c787220 */ /* 0x000fe40000410000 */
[C---:B------:R-:W-:Y:S01]  /*33d0*/  FMUL.FTZ R30, R68.reuse, R57 ;  /* 0x00000039441e7220 */ /* 0x040fe20000410000 */
[----:B------:R0:W-:Y:S01]  /*33e0*/  MUFU.COS R37, R98 ;  /* 0x0000006200257308 */ /* 0x0001e20000000000 */
[----:B------:R-:W-:-:S07]  /*33f0*/  FMUL.FTZ R96, R68, R58 ;  /* 0x0000003a44607220 */ /* 0x000fce0000410000 */
[----:B------:R-:W-:Y:S01]  /*3400*/  MUFU.COS R67, R33 ;  /* 0x0000002100437308 */ /* 0x000fe20000000000 */
[----:B0-----:R-:W-:-:S04]  /*3410*/  FMUL.FTZ R98, R29, R58 ;  /* 0x0000003a1d627220 */ /* 0x001fc80000410000 */
[----:B------:R-:W-:Y:S02]  /*3420*/  FMUL.RZ R104, R98, 0.15915493667125701904 ;  /* 0x3e22f98362687820 */ /* 0x000fe4000040c000 */
[----:B------:R-:W-:Y:S01]  /*3430*/  FMUL.FTZ R98, R62, R121 ;  /* 0x000000793e627220 */ /* 0x000fe20000410000 */
[----:B------:R-:W-:Y:S03]  /*3440*/  MUFU.SIN R92, R35 ;  /* 0x00000023005c7308 */ /* 0x000fe60000000400 */
[----:B------:R-:W-:-:S05]  /*3450*/  FFMA.FTZ R98, RZ, R123, R98 ;  /* 0x0000007bff627223 */ /* 0x000fca0000010062 */
[----:B------:R-:W-:Y:S08]  /*3460*/  MUFU.COS R90, R35 ;  /* 0x00000023005a7308 */ /* 0x000ff00000000000 */
[----:B------:R-:W-:Y:S08]  /*3470*/  MUFU.SIN R97, R100 ;  /* 0x0000006400617308 */ /* 0x000ff00000000400 */
[----:B------:R0:W-:Y:S08]  /*3480*/  MUFU.COS R35, R100 ;  /* 0x0000006400237308 */ /* 0x0001f00000000000 */
[----:B------:R-:W-:Y:S01]  /*3490*/  MUFU.SIN R99, R102 ;  /* 0x0000006600637308 */ /* 0x000fe20000000400 */
[----:B0-----:R-:W-:-:S02]  /*34a0*/  FADD.FTZ R100, RZ, R98 ;  /* 0x00000062ff647221 */ /* 0x001fc40000010000 */
[----:B------:R-:W-:-:S05]  /*34b0*/  FMUL.FTZ R98, R68, R59 ;  /* 0x0000003b44627220 */ /* 0x000fca0000410000 */
[----:B------:R0:W-:Y:S08]  /*34c0*/  MUFU.COS R33, R102 ;  /* 0x0000006600217308 */ /* 0x0001f00000000000 */
[----:B------:R-:W-:Y:S01]  /*34d0*/  MUFU.COS R71, R34 ;  /* 0x0000002200477308 */ /* 0x000fe20000000000 */
[----:B0-----:R-:W-:-:S04]  /*34e0*/  FMUL.FTZ R102, R109, R94 ;  /* 0x0000005e6d667220 */ /* 0x001fc80000410000 */
[-C--:B------:R-:W-:Y:S02]  /*34f0*/  FFMA.FTZ R102, R117, R100.reuse, R102 ;  /* 0x0000006475667223 */ /* 0x080fe40000010066 */
[----:B------:R-:W-:Y:S01]  /*3500*/  FMUL.FTZ R100, R109, R100 ;  /* 0x000000646d647220 */ /* 0x000fe20000410000 */
[----:B------:R-:W0:Y:S01]  /*3510*/  MUFU.EX2 R66, R66 ;  /* 0x0000004200427308 */ /* 0x000e220000000800 */
[----:B------:R-:W-:Y:S02]  /*3520*/  FADD.FTZ R102, RZ, R102 ;  /* 0x00000066ff667221 */ /* 0x000fe40000010000 */
[----:B------:R-:W-:Y:S02]  /*3530*/  FFMA.FTZ R100, R117, R94, -R100 ;  /* 0x0000005e75647223 */ /* 0x000fe40000010864 */
[----:B------:R-:W-:Y:S02]  /*3540*/  FMUL.FTZ R125, R119, R102 ;  /* 0x00000066777d7220 */ /* 0x000fe40000410000 */
[----:B------:R-:W-:Y:S01]  /*3550*/  FADD.FTZ R100, R65, R100 ;  /* 0x0000006441647221 */ /* 0x000fe20000010000 */
[----:B------:R-:W1:Y:S03]  /*3560*/  MUFU.EX2 R103, R103 ;  /* 0x0000006700677308 */ /* 0x000e660000000800 */
[----:B------:R-:W-:-:S04]  /*3570*/  FFMA.FTZ R125, R120, R100, -R125 ;  /* 0x00000064787d7223 */ /* 0x000fc8000001087d */
[----:B------:R-:W-:Y:S01]  /*3580*/  FADD.FTZ R125, R72, R125 ;  /* 0x0000007d487d7221 */ /* 0x000fe20000010000 */
[----:B------:R-:W2:Y:S01]  /*3590*/  MUFU.EX2 R36, R36 ;  /* 0x0000002400247308 */ /* 0x000ea20000000800 */
[----:B0-----:R-:W-:Y:S02]  /*35a0*/  FMUL.FTZ R114, R66, R71 ;  /* 0x0000004742727220 */ /* 0x001fe40000410000 */
[----:B------:R-:W-:-:S04]  /*35b0*/  FMUL.FTZ R71, R119, R100 ;  /* 0x0000006477477220 */ /* 0x000fc80000410000 */
[----:B------:R-:W-:Y:S01]  /*35c0*/  FFMA.FTZ R71, R120, R102, R71 ;  /* 0x0000006678477223 */ /* 0x000fe20000010047 */
[----:B------:R-:W0:Y:S01]  /*35d0*/  MUFU.EX2 R70, R70 ;  /* 0x0000004600467308 */ /* 0x000e220000000800 */
[C---:B-1----:R-:W-:Y:S02]  /*35e0*/  FMUL.FTZ R118, R103.reuse, R118 ;  /* 0x0000007667767220 */ /* 0x042fe40000410000 */
[----:B------:R-:W-:Y:S02]  /*35f0*/  FADD.FTZ R71, RZ, R71 ;  /* 0x00000047ff477221 */ /* 0x000fe40000010000 */
[----:B------:R-:W-:-:S03]  /*3600*/  FMUL.FTZ R112, R103, R112 ;  /* 0x0000007067707220 */ /* 0x000fc60000410000 */
[----:B------:R1:W3:Y:S01]  /*3610*/  MUFU.SIN R113, R34 ;  /* 0x0000002200717308 */ /* 0x0002e20000000400 */
[C---:B--2---:R-:W-:Y:S02]  /*3620*/  FMUL.FTZ R106, R36.reuse, R67 ;  /* 0x00000043246a7220 */ /* 0x044fe40000410000 */
[----:B------:R-:W-:Y:S02]  /*3630*/  FMUL.FTZ R107, R36, R107 ;  /* 0x0000006b246b7220 */ /* 0x000fe40000410000 */
[C---:B------:R-:W-:Y:S02]  /*3640*/  FMUL.FTZ R36, R118.reuse, R71 ;  /* 0x0000004776247220 */ /* 0x040fe40000410000 */
[-C--:B------:R-:W-:Y:S01]  /*3650*/  FMUL.FTZ R67, R118, R125.reuse ;  /* 0x0000007d76437220 */ /* 0x080fe20000410000 */
[----:B------:R-:W-:Y:S01]  /*3660*/  MUFU.SIN R111, R32 ;  /* 0x00000020006f7308 */ /* 0x000fe20000000400 */
[----:B------:R-:W-:Y:S02]  /*3670*/  FFMA.FTZ R36, R112, R125, -R36 ;  /* 0x0000007d70247223 */ /* 0x000fe40000010824 */
[----:B0-----:R-:W-:-:S02]  /*3680*/  FMUL.FTZ R110, R70, R105 ;  /* 0x00000069466e7220 */ /* 0x001fc40000410000 */
[----:B------:R-:W-:Y:S02]  /*3690*/  FFMA.FTZ R67, R112, R71, R67 ;  /* 0x0000004770437223 */ /* 0x000fe40000010043 */
[C---:B-1----:R-:W-:Y:S01]  /*36a0*/  FMUL.FTZ R34, R68.reuse, R54 ;  /* 0x0000003644227220 */ /* 0x042fe20000410000 */
[----:B------:R0:W-:Y:S01]  /*36b0*/  MUFU.COS R69, R32 ;  /* 0x0000002000457308 */ /* 0x0001e20000000000 */
[----:B------:R-:W-:Y:S02]  /*36c0*/  FMUL.FTZ R105, R68, R61 ;  /* 0x0000003d44697220 */ /* 0x000fe40000410000 */
[----:B------:R-:W-:Y:S02]  /*36d0*/  FMUL.FTZ R115, R70, R115 ;  /* 0x0000007346737220 */ /* 0x000fe40000410000 */
[----:B------:R-:W-:Y:S02]  /*36e0*/  FADD.FTZ R36, R73, R36 ;  /* 0x0000002449247221 */ /* 0x000fe40000010000 */
[----:B------:R-:W-:Y:S01]  /*36f0*/  FADD.FTZ R67, RZ, R67 ;  /* 0x00000043ff437221 */ /* 0x000fe20000010000 */
[----:B------:R-:W1:Y:S01]  /*3700*/  MUFU.EX2 R39, R39 ;  /* 0x0000002700277308 */ /* 0x000e620000000800 */
[----:B0-----:R-:W-:-:S02]  /*3710*/  FMUL.FTZ R32, R68, R55 ;  /* 0x0000003744207220 */ /* 0x001fc40000410000 */
[C---:B------:R-:W-:Y:S02]  /*3720*/  FMUL.FTZ R68, R29.reuse, R59 ;  /* 0x0000003b1d447220 */ /* 0x040fe40000410000 */
[----:B---3--:R-:W-:Y:S02]  /*3730*/  FMUL.FTZ R113, R66, R113 ;  /* 0x0000007142717220 */ /* 0x008fe40000410000 */
[----:B------:R-:W-:Y:S01]  /*3740*/  FMUL.FTZ R29, R29, R61 ;  /* 0x0000003d1d1d7220 */ /* 0x000fe20000410000 */
[----:B------:R-:W0:Y:S01]  /*3750*/  MUFU.EX2 R31, R31 ;  /* 0x0000001f001f7308 */ /* 0x000e220000000800 */
[----:B------:R-:W-:Y:S02]  /*3760*/  FMUL.RZ R66, R68, 0.15915493667125701904 ;  /* 0x3e22f98344427820 */ /* 0x000fe4000040c000 */
[----:B------:R-:W-:Y:S02]  /*3770*/  FMUL.FTZ R68, R115, R36 ;  /* 0x0000002473447220 */ /* 0x000fe40000410000 */
[----:B------:R-:W-:-:S02]  /*3780*/  FMUL.RZ R29, R29, 0.15915493667125701904 ;  /* 0x3e22f9831d1d7820 */ /* 0x000fc4000040c000 */
[-C--:B------:R-:W-:Y:S01]  /*3790*/  FFMA.FTZ R68, R110, R67.reuse, R68 ;  /* 0x000000436e447223 */ /* 0x080fe20000010044 */
[----:B------:R-:W2:Y:S01]  /*37a0*/  MUFU.EX2 R32, R32 ;  /* 0x0000002000207308 */ /* 0x000ea20000000800 */
[C---:B-1----:R-:W-:Y:S02]  /*37b0*/  FMUL.FTZ R90, R39.reuse, R90 ;  /* 0x0000005a275a7220 */ /* 0x042fe40000410000 */
[----:B------:R-:W-:Y:S02]  /*37c0*/  FMUL.FTZ R92, R39, R92 ;  /* 0x0000005c275c7220 */ /* 0x000fe40000410000 */
[----:B------:R-:W-:Y:S02]  /*37d0*/  FMUL.FTZ R39, R115, R67 ;  /* 0x0000004373277220 */ /* 0x000fe40000410000 */
[----:B------:R-:W-:Y:S01]  /*37e0*/  FADD.FTZ R68, RZ, R68 ;  /* 0x00000044ff447221 */ /* 0x000fe20000010000 */
[----:B------:R-:W1:Y:S01]  /*37f0*/  MUFU.EX2 R30, R30 ;  /* 0x0000001e001e7308 */ /* 0x000e620000000800 */
[----:B0-----:R-:W-:-:S02]  /*3800*/  FMUL.FTZ R122, R31, R122 ;  /* 0x0000007a1f7a7220 */ /* 0x001fc40000410000 */
[----:B------:R-:W-:Y:S02]  /*3810*/  FMUL.FTZ R108, R31, R108 ;  /* 0x0000006c1f6c7220 */ /* 0x000fe40000410000 */
[----:B------:R-:W-:-:S03]  /*3820*/  FFMA.FTZ R39, R110, R36, -R39 ;  /* 0x000000246e277223 */ /* 0x000fc60000010827 */
[----:B------:R-:W0:Y:S01]  /*3830*/  MUFU.EX2 R38, R38 ;  /* 0x0000002600267308 */ /* 0x000e220000000800 */
[----:B--2---:R-:W-:Y:S02]  /*3840*/  FMUL.FTZ R97, R32, R97 ;  /* 0x0000006120617220 */ /* 0x004fe40000410000 */
[----:B------:R-:W-:-:S05]  /*3850*/  FADD.FTZ R39, R74, R39 ;  /* 0x000000274a277221 */ /* 0x000fca0000010000 */
[----:B------:R-:W-:Y:S01]  /*3860*/  MUFU.SIN R101, R104 ;  /* 0x0000006800657308 */ /* 0x000fe20000000400 */
[----:B-1----:R-:W-:-:S07]  /*3870*/  FMUL.FTZ R99, R30, R99 ;  /* 0x000000631e637220 */ /* 0x002fce0000410000 */
[----:B------:R-:W-:Y:S01]  /*3880*/  MUFU.COS R31, R104 ;  /* 0x00000068001f7308 */ /* 0x000fe20000000000 */
[C---:B0-----:R-:W-:Y:S02]  /*3890*/  FMUL.FTZ R111, R38.reuse, R111 ;  /* 0x0000006f266f7220 */ /* 0x041fe40000410000 */
[----:B------:R-:W-:-:S05]  /*38a0*/  FMUL.FTZ R116, R38, R69 ;  /* 0x0000004526747220 */ /* 0x000fca0000410000 */
[----:B------:R0:W1:Y:S08]  /*38b0*/  MUFU.EX2 R28, R96 ;  /* 0x00000060001c7308 */ /* 0x0000700000000800 */
[----:B------:R-:W-:Y:S01]  /*38c0*/  MUFU.EX2 R105, R105 ;  /* 0x0000006900697308 */ /* 0x000fe20000000800 */
[----:B0-----:R-:W-:-:S07]  /*38d0*/  FMUL.FTZ R96, R32, R35 ;  /* 0x0000002320607220 */ /* 0x001fce0000410000 */
[----:B------:R-:W0:Y:S01]  /*38e0*/  MUFU.COS R104, R29 ;  /* 0x0000001d00687308 */ /* 0x000e220000000000 */
[C---:B-1----:R-:W-:Y:S02]  /*38f0*/  FMUL.FTZ R100, R28.reuse, R31 ;  /* 0x0000001f1c647220 */ /* 0x042fe40000410000 */
[----:B------:R-:W-:Y:S02]  /*3900*/  FMUL.FTZ R101, R28, R101 ;  /* 0x000000651c657220 */ /* 0x000fe40000410000 */
[----:B------:R-:W-:-:S03]  /*3910*/  FMUL.FTZ R28, R108, R121 ;  /* 0x000000796c1c7220 */ /* 0x000fc60000410000 */
[----:B------:R1:W2:Y:S01]  /*3920*/  MUFU.SIN R32, R29 ;  /* 0x0000001d00207308 */ /* 0x0002a20000000400 */
[----:B------:R-:W-:-:S07]  /*3930*/  FFMA.FTZ R28, R122, R123, -R28 ;  /* 0x0000007b7a1c7223 */ /* 0x000fce000001081c */
[----:B------:R3:W-:Y:S01]  /*3940*/  MUFU.EX2 R103, R98 ;  /* 0x0000006200677308 */ /* 0x0007e20000000800 */
[----:B0-----:R-:W-:Y:S02]  /*3950*/  FMUL.FTZ R104, R105, R104 ;  /* 0x0000006869687220 */ /* 0x001fe40000410000 */
[----:B-1----:R-:W-:-:S05]  /*3960*/  FMUL.FTZ R29, R122, R121 ;  /* 0x000000797a1d7220 */ /* 0x002fca0000410000 */
[----:B------:R-:W0:Y:S01]  /*3970*/  MUFU.EX2 R34, R34 ;  /* 0x0000002200227308 */ /* 0x000e220000000800 */
[----:B---3--:R-:W-:Y:S02]  /*3980*/  FMUL.FTZ R98, R30, R33 ;  /* 0x000000211e627220 */ /* 0x008fe40000410000 */
[CC--:B------:R-:W-:Y:S02]  /*3990*/  FMUL.FTZ R30, R113.reuse, R68.reuse ;  /* 0x00000044711e7220 */ /* 0x0c0fe40000410000 */
[-C--:B------:R-:W-:Y:S02]  /*39a0*/  FMUL.FTZ R33, R113, R39.reuse ;  /* 0x0000002771217220 */ /* 0x080fe40000410000 */
[C---:B------:R-:W-:Y:S01]  /*39b0*/  FFMA.FTZ R30, R114.reuse, R39, -R30 ;  /* 0x00000027721e7223 */ /* 0x040fe2000001081e */
[----:B------:R-:W1:Y:S01]  /*39c0*/  MUFU.COS R102, R66 ;  /* 0x0000004200667308 */ /* 0x000e620000000000 */
[----:B------:R-:W-:Y:S02]  /*39d0*/  FFMA.FTZ R33, R114, R68, R33 ;  /* 0x0000004472217223 */ /* 0x000fe40000010021 */
[----:B------:R-:W-:-:S02]  /*39e0*/  FADD.FTZ R30, R75, R30 ;  /* 0x0000001e4b1e7221 */ /* 0x000fc40000010000 */
[----:B------:R-:W-:Y:S02]  /*39f0*/  FADD.FTZ R33, RZ, R33 ;  /* 0x00000021ff217221 */ /* 0x000fe40000010000 */
[----:B--2---:R-:W-:Y:S01]  /*3a00*/  FMUL.FTZ R105, R105, R32 ;  /* 0x0000002069697220 */ /* 0x004fe20000410000 */
[----:B------:R-:W2:Y:S01]  /*3a10*/  MUFU.SIN R38, R66 ;  /* 0x0000004200267308 */ /* 0x000ea20000000400 */
[CC--:B------:R-:W-:Y:S02]  /*3a20*/  FMUL.FTZ R32, R111.reuse, R30.reuse ;  /* 0x0000001e6f207220 */ /* 0x0c0fe40000410000 */
[-C--:B------:R-:W-:Y:S02]  /*3a30*/  FMUL.FTZ R31, R111, R33.reuse ;  /* 0x000000216f1f7220 */ /* 0x080fe40000410000 */
[C---:B------:R-:W-:Y:S02]  /*3a40*/  FFMA.FTZ R32, R116.reuse, R33, R32 ;  /* 0x0000002174207223 */ /* 0x040fe40000010020 */
[----:B------:R-:W-:-:S02]  /*3a50*/  FFMA.FTZ R31, R116, R30, -R31 ;  /* 0x0000001e741f7223 */ /* 0x000fc4000001081f */
[----:B------:R-:W-:Y:S02]  /*3a60*/  FADD.FTZ R33, RZ, R32 ;  /* 0x00000020ff217221 */ /* 0x000fe40000010000 */
[----:B------:R-:W-:Y:S02]  /*3a70*/  FFMA.FTZ R30, R108, R123, R29 ;  /* 0x0000007b6c1e7223 */ /* 0x000fe4000001001d */
[----:B------:R-:W-:Y:S02]  /*3a80*/  FADD.FTZ R32, R76, R31 ;  /* 0x0000001f4c207221 */ /* 0x000fe40000010000 */
[----:B------:R-:W-:Y:S02]  /*3a90*/  FMUL.FTZ R31, R109, R28 ;  /* 0x0000001c6d1f7220 */ /* 0x000fe40000410000 */
[C---:B0-----:R-:W-:Y:S02]  /*3aa0*/  FMUL.FTZ R94, R34.reuse, R37 ;  /* 0x00000025225e7220 */ /* 0x041fe40000410000 */
        /* <DEDUP_REMOVED lines=8> */
[C---:B------:R-:W-:Y:S02]  /*3b30*/  FMUL.FTZ R28, R119.reuse, R31 ;  /* 0x0000001f771c7220 */ /* 0x040fe40000410000 */
[-C--:B------:R-:W-:Y:S02]  /*3b40*/  FMUL.FTZ R30, R119, R29.reuse ;  /* 0x0000001d771e7220 */ /* 0x080fe40000410000 */
[----:B------:R-:W-:Y:S02]  /*3b50*/  FADD.FTZ R33, R77, R32 ;  /* 0x000000204d217221 */ /* 0x000fe40000010000 */
[----:B------:R-:W-:Y:S02]  /*3b60*/  FADD.FTZ R35, RZ, R34 ;  /* 0x00000022ff237221 */ /* 0x000fe40000010000 */
[----:B------:R-:W-:-:S02]  /*3b70*/  FFMA.FTZ R29, R120, R29, -R28 ;  /* 0x0000001d781d7223 */ /* 0x000fc4000001081c */
[----:B------:R-:W-:Y:S02]  /*3b80*/  FFMA.FTZ R31, R120, R31, R30 ;  /* 0x0000001f781f7223 */ /* 0x000fe4000001001e */
[C---:B------:R-:W-:Y:S02]  /*3b90*/  FMUL.FTZ R34, R92.reuse, R33 ;  /* 0x000000215c227220 */ /* 0x040fe40000410000 */
[----:B------:R-:W-:Y:S02]  /*3ba0*/  FMUL.FTZ R32, R92, R35 ;  /* 0x000000235c207220 */ /* 0x000fe40000410000 */
[C---:B------:R-:W-:Y:S02]  /*3bb0*/  FMUL.FTZ R30, R118.reuse, R29 ;  /* 0x0000001d761e7220 */ /* 0x040fe40000410000 */
[----:B------:R-:W-:Y:S02]  /*3bc0*/  FMUL.FTZ R28, R118, R31 ;  /* 0x0000001f761c7220 */ /* 0x000fe40000410000 */
[----:B------:R-:W-:-:S02]  /*3bd0*/  FFMA.FTZ R34, R90, R35, R34 ;  /* 0x000000235a227223 */ /* 0x000fc40000010022 */
[----:B------:R-:W-:Y:S02]  /*3be0*/  FFMA.FTZ R33, R90, R33, -R32 ;  /* 0x000000215a217223 */ /* 0x000fe40000010820 */
[C---:B------:R-:W-:Y:S02]  /*3bf0*/  FFMA.FTZ R30, R112.reuse, R31, R30 ;  /* 0x0000001f701e7223 */ /* 0x040fe4000001001e */
[----:B------:R-:W-:Y:S02]  /*3c00*/  FFMA.FTZ R28, R112, R29, -R28 ;  /* 0x0000001d701c7223 */ /* 0x000fe4000001081c */
[----:B------:R-:W-:Y:S02]  /*3c10*/  FADD.FTZ R34, RZ, R34 ;  /* 0x00000022ff227221 */ /* 0x000fe40000010000 */
[----:B------:R-:W-:Y:S02]  /*3c20*/  FADD.FTZ R33, R78, R33 ;  /* 0x000000214e217221 */ /* 0x000fe40000010000 */
[----:B------:R-:W-:-:S02]  /*3c30*/  FMUL.FTZ R29, R115, R30 ;  /* 0x0000001e731d7220 */ /* 0x000fc40000410000 */
[----:B------:R-:W-:Y:S02]  /*3c40*/  FMUL.FTZ R31, R115, R28 ;  /* 0x0000001c731f7220 */ /* 0x000fe40000410000 */
[C---:B------:R-:W-:Y:S02]  /*3c50*/  FMUL.FTZ R32, R95.reuse, R34 ;  /* 0x000000225f207220 */ /* 0x040fe40000410000 */
[-C--:B------:R-:W-:Y:S02]  /*3c60*/  FMUL.FTZ R35, R95, R33.reuse ;  /* 0x000000215f237220 */ /* 0x080fe40000410000 */
[C---:B------:R-:W-:Y:S02]  /*3c70*/  FFMA.FTZ R29, R110.reuse, R28, -R29 ;  /* 0x0000001c6e1d7223 */ /* 0x040fe4000001081d */
[----:B------:R-:W-:Y:S02]  /*3c80*/  FFMA.FTZ R31, R110, R30, R31 ;  /* 0x0000001e6e1f7223 */ /* 0x000fe4000001001f */
[----:B------:R-:W-:-:S02]  /*3c90*/  FFMA.FTZ R32, R94, R33, -R32 ;  /* 0x000000215e207223 */ /* 0x000fc40000010820 */
[----:B------:R-:W-:Y:S02]  /*3ca0*/  FFMA.FTZ R35, R94, R34, R35 ;  /* 0x000000225e237223 */ /* 0x000fe40000010023 */
[C---:B------:R-:W-:Y:S02]  /*3cb0*/  FMUL.FTZ R30, R113.reuse, R29 ;  /* 0x0000001d711e7220 */ /* 0x040fe40000410000 */
[-C--:B------:R-:W-:Y:S02]  /*3cc0*/  FMUL.FTZ R28, R113, R31.reuse ;  /* 0x0000001f711c7220 */ /* 0x080fe40000410000 */
[----:B------:R-:W-:Y:S02]  /*3cd0*/  FADD.FTZ R32, R79, R32 ;  /* 0x000000204f207221 */ /* 0x000fe40000010000 */
[----:B------:R-:W-:Y:S02]  /*3ce0*/  FADD.FTZ R35, RZ, R35 ;  /* 0x00000023ff237221 */ /* 0x000fe40000010000 */
[----:B------:R-:W-:-:S02]  /*3cf0*/  FFMA.FTZ R30, R114, R31, R30 ;  /* 0x0000001f721e7223 */ /* 0x000fc4000001001e */
        /* <DEDUP_REMOVED lines=26> */
[-C--:B------:R-:W-:Y:S02]  /*3ea0*/  FMUL.FTZ R33, R101, R35.reuse ;  /* 0x0000002365217220 */ /* 0x080fe40000410000 */
[C---:B------:R-:W-:Y:S02]  /*3eb0*/  FMUL.FTZ R31, R95.reuse, R28 ;  /* 0x0000001c5f1f7220 */ /* 0x040fe40000410000 */
[----:B------:R-:W-:Y:S02]  /*3ec0*/  FMUL.FTZ R29, R95, R30 ;  /* 0x0000001e5f1d7220 */ /* 0x000fe40000410000 */
[----:B------:R-:W-:-:S02]  /*3ed0*/  FFMA.FTZ R34, R100, R35, R34 ;  /* 0x0000002364227223 */ /* 0x000fc40000010022 */
[----:B------:R-:W-:Y:S02]  /*3ee0*/  FFMA.FTZ R33, R100, R32, -R33 ;  /* 0x0000002064217223 */ /* 0x000fe40000010821 */
[C---:B------:R-:W-:Y:S02]  /*3ef0*/  FFMA.FTZ R31, R94.reuse, R30, R31 ;  /* 0x0000001e5e1f7223 */ /* 0x040fe4000001001f */
[C---:B-1----:R-:W-:Y:S02]  /*3f00*/  FMUL.FTZ R102, R103.reuse, R102 ;  /* 0x0000006667667220 */ /* 0x042fe40000410000 */
[----:B--2---:R-:W-:Y:S02]  /*3f10*/  FMUL.FTZ R103, R103, R38 ;  /* 0x0000002667677220 */ /* 0x004fe40000410000 */
[----:B------:R-:W-:Y:S02]  /*3f20*/  FFMA.FTZ R29, R94, R28, -R29 ;  /* 0x0000001c5e1d7223 */ /* 0x000fe4000001081d */
[----:B------:R-:W-:-:S02]  /*3f30*/  FADD.FTZ R34, RZ, R34 ;  /* 0x00000022ff227221 */ /* 0x000fc40000010000 */
[----:B------:R-:W-:Y:S02]  /*3f40*/  FADD.FTZ R33, R82, R33 ;  /* 0x0000002152217221 */ /* 0x000fe40000010000 */
[C---:B------:R-:W-:Y:S02]  /*3f50*/  FMUL.FTZ R28, R97.reuse, R31 ;  /* 0x0000001f611c7220 */ /* 0x040fe40000410000 */
[----:B------:R-:W-:Y:S02]  /*3f60*/  FMUL.FTZ R30, R97, R29 ;  /* 0x0000001d611e7220 */ /* 0x000fe40000410000 */
[C---:B------:R-:W-:Y:S02]  /*3f70*/  FMUL.FTZ R32, R103.reuse, R34 ;  /* 0x0000002267207220 */ /* 0x040fe40000410000 */
[----:B------:R-:W-:Y:S02]  /*3f80*/  FMUL.FTZ R35, R103, R33 ;  /* 0x0000002167237220 */ /* 0x000fe40000410000 */
[----:B------:R-:W-:-:S02]  /*3f90*/  FFMA.FTZ R28, R96, R29, -R28 ;  /* 0x0000001d601c7223 */ /* 0x000fc4000001081c */
[----:B------:R-:W-:Y:S02]  /*3fa0*/  FFMA.FTZ R30, R96, R31, R30 ;  /* 0x0000001f601e7223 */ /* 0x000fe4000001001e */
[C---:B------:R-:W-:Y:S02]  /*3fb0*/  FFMA.FTZ R32, R102.reuse, R33, -R32 ;  /* 0x0000002166207223 */ /* 0x040fe40000010820 */
[----:B------:R-:W-:Y:S02]  /*3fc0*/  FFMA.FTZ R35, R102, R34, R35 ;  /* 0x0000002266237223 */ /* 0x000fe40000010023 */
[C---:B------:R-:W-:Y:S02]  /*3fd0*/  FMUL.FTZ R31, R99.reuse, R28 ;  /* 0x0000001c631f7220 */ /* 0x040fe40000410000 */
[----:B------:R-:W-:Y:S02]  /*3fe0*/  FMUL.FTZ R29, R99, R30 ;  /* 0x0000001e631d7220 */ /* 0x000fe40000410000 */
[----:B------:R-:W-:-:S02]  /*3ff0*/  FADD.FTZ R32, R83, R32 ;  /* 0x0000002053207221 */ /* 0x000fc40000010000 */
[----:B------:R-:W-:Y:S02]  /*4000*/  FADD.FTZ R35, RZ, R35 ;  /* 0x00000023ff237221 */ /* 0x000fe40000010000 */
[C---:B------:R-:W-:Y:S02]  /*4010*/  FFMA.FTZ R31, R98.reuse, R30, R31 ;  /* 0x0000001e621f7223 */ /* 0x040fe4000001001f */
[----:B------:R-:W-:Y:S02]  /*4020*/  FFMA.FTZ R29, R98, R28, -R29 ;  /* 0x0000001c621d7223 */ /* 0x000fe4000001081d */
[C---:B------:R-:W-:Y:S02]  /*4030*/  FMUL.FTZ R34, R105.reuse, R32 ;  /* 0x0000002069227220 */ /* 0x040fe40000410000 */
[----:B------:R-:W-:Y:S02]  /*4040*/  FMUL.FTZ R33, R105, R35 ;  /* 0x0000002369217220 */ /* 0x000fe40000410000 */
[----:B------:R-:W-:-:S02]  /*4050*/  FMUL.FTZ R28, R101, R31 ;  /* 0x0000001f651c7220 */ /* 0x000fc40000410000 */
[----:B------:R-:W-:Y:S02]  /*4060*/  FMUL.FTZ R30, R101, R29 ;  /* 0x0000001d651e7220 */ /* 0x000fe40000410000 */
[C---:B------:R-:W-:Y:S02]  /*4070*/  FFMA.FTZ R34, R104.reuse, R35, R34 ;  /* 0x0000002368227223 */ /* 0x040fe40000010022 */
[----:B------:R-:W-:Y:S02]  /*4080*/  FFMA.FTZ R32, R104, R32, -R33 ;  /* 0x0000002068207223 */ /* 0x000fe40000010821 */
[C---:B------:R-:W-:Y:S02]  /*4090*/  FFMA.FTZ R28, R100.reuse, R29, -R28 ;  /* 0x0000001d641c7223 */ /* 0x040fe4000001081c */
[----:B------:R-:W-:Y:S02]  /*40a0*/  FFMA.FTZ R30, R100, R31, R30 ;  /* 0x0000001f641e7223 */ /* 0x000fe4000001001e */
[----:B------:R-:W-:-:S02]  /*40b0*/  FADD.FTZ R35, RZ, R34 ;  /* 0x00000022ff237221 */ /* 0x000fc40000010000 */
        /* <DEDUP_REMOVED lines=157> */
[----:B------:R-:W-:Y:S01]  /*4a90*/  FADD.FTZ R115, R74, R115 ;  /* 0x000000734a737221 */ /* 0x000fe20000010000 */
[----:B------:R-:W-:Y:S01]  /*4aa0*/  MOV R120, c[0x0][0x1a0] ;  /* 0x0000680000787a02 */ /* 0x000fe20000000f00 */
[----:B------:R-:W-:Y:S02]  /*4ab0*/  FADD.FTZ R110, RZ, R110 ;  /* 0x0000006eff6e7221 */ /* 0x000fe40000010000 */
[CC--:B------:R-:W-:Y:S01]  /*4ac0*/  FMUL.FTZ R119, R113.reuse, R115.reuse ;  /* 0x0000007371777220 */ /* 0x0c0fe20000410000 */
[----:B------:R-:W-:Y:S01]  /*4ad0*/  MOV R32, c[0x0][0x1a4] ;  /* 0x0000690000207a02 */ /* 0x000fe20000000f00 */
[----:B------:R-:W-:Y:S01]  /*4ae0*/  FMUL.FTZ R113, R113, R110 ;  /* 0x0000006e71717220 */ /* 0x000fe20000410000 */
[----:B------:R-:W-:Y:S01]  /*4af0*/  LEA R60, P0, R120, R60, 0x3 ;  /* 0x0000003c783c7211 */ /* 0x000fe200078018ff */
[C---:B------:R-:W-:Y:S01]  /*4b00*/  FFMA.FTZ R119, R114.reuse, R110, R119 ;  /* 0x0000006e72777223 */ /* 0x040fe20000010077 */
[----:B------:R-:W-:Y:S01]  /*4b10*/  MOV R33, c[0x0][0x1c0] ;  /* 0x0000700000217a02 */ /* 0x000fe20000000f00 */
[----:B------:R-:W-:Y:S01]  /*4b20*/  FFMA.FTZ R114, R114, R115, -R113 ;  /* 0x0000007372727223 */ /* 0x000fe20000010871 */
[----:B------:R-:W-:Y:S01]  /*4b30*/  LEA.HI.X R85, R120, R85, R32, 0x3, P0 ;  /* 0x0000005578557211 */ /* 0x000fe200000f1c20 */
[----:B------:R-:W-:Y:S01]  /*4b40*/  FADD.FTZ R113, RZ, R119 ;  /* 0x00000077ff717221 */ /* 0x000fe20000010000 */
[----:B------:R-:W-:-:S02]  /*4b50*/  MOV R32, c[0x0][0x1c4] ;  /* 0x0000710000207a02 */ /* 0x000fc40000000f00 */
[----:B------:R-:W-:Y:S01]  /*4b60*/  LEA R86, P0, R33, R86, 0x3 ;  /* 0x0000005621567211 */ /* 0x000fe200078018ff */
[----:B------:R-:W-:Y:S02]  /*4b70*/  FADD.FTZ R114, R75, R114 ;  /* 0x000000724b727221 */ /* 0x000fe40000010000 */
[----:B------:R-:W-:Y:S01]  /*4b80*/  FMUL.FTZ R119, R111, R113 ;  /* 0x000000716f777220 */ /* 0x000fe20000410000 */
[----:B------:R-:W-:Y:S01]  /*4b90*/  LEA.HI.X R93, R33, R93, R32, 0x3, P0 ;  /* 0x0000005d215d7211 */ /* 0x000fe200000f1c20 */
[-C--:B----4-:R-:W-:Y:S02]  /*4ba0*/  FMUL.FTZ R33, R67, R69.reuse ;  /* 0x0000004543217220 */ /* 0x090fe40000410000 */
[----:B------:R-:W-:Y:S02]  /*4bb0*/  FMUL.FTZ R111, R111, R114 ;  /* 0x000000726f6f7220 */ /* 0x000fe40000410000 */
[C---:B------:R-:W-:Y:S02]  /*4bc0*/  FMUL.FTZ R32, R66.reuse, R69 ;  /* 0x0000004542207220 */ /* 0x040fe40000410000 */
[----:B------:R-:W-:-:S02]  /*4bd0*/  FFMA.FTZ R69, R66, R68, -R33 ;  /* 0x0000004442457223 */ /* 0x000fc40000010821 */
[C---:B------:R-:W-:Y:S01]  /*4be0*/  FFMA.FTZ R66, R116.reuse, R113, R111 ;  /* 0x0000007174427223 */ /* 0x040fe2000001006f */
[----:B------:R-:W-:Y:S01]  /*4bf0*/  MOV R120, c[0x0][0x188] ;  /* 0x0000620000787a02 */ /* 0x000fe20000000f00 */
[----:B------:R-:W-:Y:S02]  /*4c00*/  FMUL.FTZ R33, R37, R31 ;  /* 0x0000001f25217220 */ /* 0x000fe40000410000 */
[----:B------:R-:W-:Y:S02]  /*4c10*/  FFMA.FTZ R119, R116, R114, -R119 ;  /* 0x0000007274777223 */ /* 0x000fe40000010877 */
[----:B------:R-:W-:Y:S01]  /*4c20*/  FADD.FTZ R66, RZ, R66 ;  /* 0x00000042ff427221 */ /* 0x000fe20000010000 */
[----:B------:R-:W-:Y:S01]  /*4c30*/  MOV R121, c[0x0][0x18c] ;  /* 0x0000630000797a02 */ /* 0x000fe20000000f00 */
[----:B------:R-:W-:Y:S01]  /*4c40*/  FFMA.FTZ R33, R36, R30, -R33 ;  /* 0x0000001e24217223 */ /* 0x000fe20000010821 */
[----:B------:R-:W-:Y:S01]  /*4c50*/  LEA R84, P1, R120, R84, 0x3 ;  /* 0x0000005478547211 */ /* 0x000fe200078218ff */
[----:B------:R-:W-:-:S02]  /*4c60*/  FADD.FTZ R116, R76, R119 ;  /* 0x000000774c747221 */ /* 0x000fc40000010000 */
[C---:B------:R-:W-:Y:S02]  /*4c70*/  FMUL.FTZ R30, R37.reuse, R30 ;  /* 0x0000001e251e7220 */ /* 0x040fe40000410000 */
[----:B------:R-:W-:Y:S02]  /*4c80*/  FMUL.FTZ R111, R37, R29 ;  /* 0x0000001d256f7220 */ /* 0x000fe40000410000 */
[----:B------:R-:W-:Y:S02]  /*4c90*/  FMUL.FTZ R119, R107, R66 ;  /* 0x000000426b777220 */ /* 0x000fe40000410000 */
[----:B------:R-:W-:Y:S01]  /*4ca0*/  FMUL.FTZ R37, R37, R28 ;  /* 0x0000001c25257220 */ /* 0x000fe20000410000 */
[----:B------:R-:W-:Y:S01]  /*4cb0*/  LEA.HI.X R91, R120, R91, R121, 0x3, P1 ;  /* 0x0000005b785b7211 */ /* 0x000fe200008f1c79 */
[-C--:B------:R-:W-:Y:S02]  /*4cc0*/  FMUL.FTZ R107, R107, R116.reuse ;  /* 0x000000746b6b7220 */ /* 0x080fe40000410000 */
[----:B------:R-:W-:-:S02]  /*4cd0*/  FFMA.FTZ R120, R106, R116, -R119 ;  /* 0x000000746a787223 */ /* 0x000fc40000010877 */
[C---:B------:R-:W-:Y:S02]  /*4ce0*/  FFMA.FTZ R28, R36.reuse, R28, -R111 ;  /* 0x0000001c241c7223 */ /* 0x040fe4000001086f */
[C---:B------:R-:W-:Y:S02]  /*4cf0*/  FFMA.FTZ R29, R36.reuse, R29, R37 ;  /* 0x0000001d241d7223 */ /* 0x040fe40000010025 */
[----:B------:R-:W-:Y:S02]  /*4d00*/  FFMA.FTZ R36, R36, R31, R30 ;  /* 0x0000001f24247223 */ /* 0x000fe4000001001e */
[----:B------:R-:W-:Y:S01]  /*4d10*/  FFMA.FTZ R107, R106, R66, R107 ;  /* 0x000000426a6b7223 */ /* 0x000fe2000001006b */
[----:B------:R-:W-:Y:S01]  /*4d20*/  ISETP.NE.AND P0, PT, R10, RZ, PT ;  /* 0x000000ff0a00720c */ /* 0x000fe20003f05270 */
[----:B------:R-:W-:Y:S02]  /*4d30*/  FADD.FTZ R37, R77, R120 ;  /* 0x000000784d257221 */ /* 0x000fe40000010000 */
[----:B------:R-:W-:-:S02]  /*4d40*/  FADD.FTZ R31, R39, R36 ;  /* 0x00000024271f7221 */ /* 0x000fc40000010000 */
[----:B------:R-:W-:Y:S02]  /*4d50*/  FADD.FTZ R39, RZ, R107 ;  /* 0x0000006bff277221 */ /* 0x000fe40000010000 */
[C---:B------:R-:W-:Y:S02]  /*4d60*/  FMUL.FTZ R36, R92.reuse, R37 ;  /* 0x000000255c247220 */ /* 0x040fe40000410000 */
[----:B------:R-:W-:Y:S02]  /*4d70*/  FFMA.FTZ R67, R67, R68, R32 ;  /* 0x0000004443437223 */ /* 0x000fe40000010020 */
[-C--:B------:R-:W-:Y:S02]  /*4d80*/  FMUL.FTZ R92, R92, R39.reuse ;  /* 0x000000275c5c7220 */ /* 0x080fe40000410000 */
[----:B------:R-:W-:Y:S02]  /*4d90*/  FFMA.FTZ R36, R90, R39, R36 ;  /* 0x000000275a247223 */ /* 0x000fe40000010024 */
[----:B------:R-:W-:-:S02]  /*4da0*/  FADD.FTZ R30, R38, R33 ;  /* 0x00000021261e7221 */ /* 0x000fc40000010000 */
[----:B------:R-:W-:Y:S02]  /*4db0*/  FMUL.FTZ R38, R67, R34 ;  /* 0x0000002243267220 */ /* 0x000fe40000410000 */
[----:B------:R-:W-:Y:S02]  /*4dc0*/  FFMA.FTZ R107, R90, R37, -R92 ;  /* 0x000000255a6b7223 */ /* 0x000fe4000001085c */
[----:B------:R-:W-:Y:S01]  /*4dd0*/  FADD.FTZ R34, RZ, R36 ;  /* 0x00000024ff227221 */ /* 0x000fe20000010000 */
[----:B------:R-:W-:Y:S01]  /*4de0*/  @!P0 MOV R32, R88 ;  /* 0x0000005800208202 */ /* 0x000fe20000000f00 */
[----:B------:R-:W-:Y:S01]  /*4df0*/  FADD.FTZ R36, R78, R107 ;  /* 0x0000006b4e247221 */ /* 0x000fe20000010000 */
[----:B------:R-:W-:Y:S01]  /*4e00*/  @!P0 MOV R33, R63 ;  /* 0x0000003f00218202 */ /* 0x000fe20000000f00 */
[C---:B------:R-:W-:Y:S02]  /*4e10*/  FMUL.FTZ R107, R95.reuse, R34 ;  /* 0x000000225f6b7220 */ /* 0x040fe40000410000 */
[----:B------:R-:W-:-:S02]  /*4e20*/  FMUL.FTZ R95, R95, R36 ;  /* 0x000000245f5f7220 */ /* 0x000fc40000410000 */
[----:B------:R0:W-:Y:S04]  /*4e30*/  @!P0 STG.E.128 [R32.64], R28 ;  /* 0x0000001c20008986 */ /* 0x0001e8000c101d06 */
[----:B------:R1:W-:Y:S01]  /*4e40*/  @!P0 STS.128 [UR4+0x470], R28 ;  /* 0x0004701cff008988 */ /* 0x0003e20008000c04 */
[C---:B0-----:R-:W-:Y:S02]  /*4e50*/  FFMA.FTZ R32, R94.reuse, R36, -R107 ;  /* 0x000000245e207223 */ /* 0x041fe4000001086b */
[----:B-1----:R-:W-:Y:S02]  /*4e60*/  FFMA.FTZ R30, R94, R34, R95 ;  /* 0x000000225e1e7223 */ /* 0x002fe4000001005f */
[----:B------:R-:W-:Y:S02]  /*4e70*/  FADD.FTZ R28, R79, R32 ;  /* 0x000000204f1c7221 */ /* 0x000fe40000010000 */
[----:B------:R-:W-:-:S02]  /*4e80*/  FMUL.FTZ R32, R67, R109 ;  /* 0x0000006d43207220 */ /* 0x000fc40000410000 */
[----:B------:R-:W-:Y:S02]  /*4e90*/  FADD.FTZ R30, RZ, R30 ;  /* 0x0000001eff1e7221 */ /* 0x000fe40000010000 */
[----:B------:R-:W-:Y:S02]  /*4ea0*/  FMUL.FTZ R29, R97, R28 ;  /* 0x0000001c611d7220 */ /* 0x000fe40000410000 */
[----:B------:R-:W-:Y:S02]  /*4eb0*/  FFMA.FTZ R32, R69, R117, -R32 ;  /* 0x0000007545207223 */ /* 0x000fe40000010820 */
[-C--:B------:R-:W-:Y:S02]  /*4ec0*/  FMUL.FTZ R97, R97, R30.reuse ;  /* 0x0000001e61617220 */ /* 0x080fe40000410000 */
[----:B------:R-:W-:Y:S02]  /*4ed0*/  FFMA.FTZ R29, R96, R30, R29 ;  /* 0x0000001e601d7223 */ /* 0x000fe4000001001d */
[----:B------:R-:W-:-:S02]  /*4ee0*/  FFMA.FTZ R111, R69, R70, -R38 ;  /* 0x00000046456f7223 */ /* 0x000fc40000010826 */
[----:B------:R-:W-:Y:S02]  /*4ef0*/  FMUL.FTZ R38, R67, R35 ;  /* 0x0000002343267220 */ /* 0x000fe40000410000 */
[----:B------:R-:W-:Y:S02]  /*4f00*/  FFMA.FTZ R41, R32, 2, R41 ;  /* 0x4000000020297823 */ /* 0x000fe40000010029 */
[----:B------:R-:W-:Y:S02]  /*4f10*/  FFMA.FTZ R97, R96, R28, -R97 ;  /* 0x0000001c60617223 */ /* 0x000fe40000010861 */
[----:B------:R-:W-:Y:S02]  /*4f20*/  FADD.FTZ R32, RZ, R29 ;  /* 0x0000001dff207221 */ /* 0x000fe40000010000 */
[----:B------:R-:W-:Y:S02]  /*4f30*/  FFMA.FTZ R71, R69, R71, -R38 ;  /* 0x0000004745477223 */ /* 0x000fe40000010826 */
[----:B------:R-:W-:-:S02]  /*4f40*/  FADD.FTZ R38, R80, R97 ;  /* 0x0000006150267221 */ /* 0x000fc40000010000 */
[C---:B------:R-:W-:Y:S02]  /*4f50*/  FMUL.FTZ R29, R99.reuse, R32 ;  /* 0x00000020631d7220 */ /* 0x040fe40000410000 */
[-C--:B------:R-:W-:Y:S02]  /*4f60*/  FMUL.FTZ R99, R99, R38.reuse ;  /* 0x0000002663637220 */ /* 0x080fe40000410000 */
[C---:B------:R-:W-:Y:S02]  /*4f70*/  FFMA.FTZ R68, R98.reuse, R38, -R29 ;  /* 0x0000002662447223 */ /* 0x040fe4000001081d */
[----:B------:R-:W-:Y:S02]  /*4f80*/  FFMA.FTZ R99, R98, R32, R99 ;  /* 0x0000002062637223 */ /* 0x000fe40000010063 */
[----:B------:R-:W-:Y:S02]  /*4f90*/  FADD.FTZ R70, R81, R68 ;  /* 0x0000004451467221 */ /* 0x000fe40000010000 */
[----:B------:R-:W-:-:S02]  /*4fa0*/  FADD.FTZ R90, RZ, R99 ;  /* 0x00000063ff5a7221 */ /* 0x000fc40000010000 */
[----:B------:R-:W-:Y:S02]  /*4fb0*/  FMUL.FTZ R29, R101, R70 ;  /* 0x00000046651d7220 */ /* 0x000fe40000410000 */
[----:B------:R-:W-:Y:S02]  /*4fc0*/  FMUL.FTZ R66, R67, R66 ;  /* 0x0000004243427220 */ /* 0x000fe40000410000 */
[-C--:B------:R-:W-:Y:S02]  /*4fd0*/  FMUL.FTZ R101, R101, R90.reuse ;  /* 0x0000005a65657220 */ /* 0x080fe40000410000 */
[C---:B------:R-:W-:Y:S02]  /*4fe0*/  FFMA.FTZ R29, R100.reuse, R90, R29 ;  /* 0x0000005a641d7223 */ /* 0x040fe4000001001d */
[----:B------:R-:W-:Y:S02]  /*4ff0*/  FFMA.FTZ R66, R69, R116, -R66 ;  /* 0x0000007445427223 */ /* 0x000fe40000010842 */
[----:B------:R-:W-:-:S02]  /*5000*/  FFMA.FTZ R101, R100, R70, -R101 ;  /* 0x0000004664657223 */ /* 0x000fc40000010865 */
[----:B------:R-:W-:Y:S02]  /*5010*/  FADD.FTZ R92, RZ, R29 ;  /* 0x0000001dff5c7221 */ /* 0x000fe40000010000 */
[----:B------:R-:W-:Y:S02]  /*5020*/  FFMA.FTZ R25, R66, 2, R25 ;  /* 0x4000000042197823 */ /* 0x000fe40000010019 */
[----:B------:R-:W-:Y:S02]  /*5030*/  FMUL.FTZ R34, R67, R34 ;  /* 0x0000002243227220 */ /* 0x000fe40000410000 */
[----:B------:R-:W-:Y:S02]  /*5040*/  FADD.FTZ R66, R82, R101 ;  /* 0x0000006552427221 */ /* 0x000fe40000010000 */
[----:B------:R-:W-:Y:S02]  /*5050*/  FMUL.FTZ R29, R103, R92 ;  /* 0x0000005c671d7220 */ /* 0x000fe40000410000 */
[----:B------:R-:W-:-:S02]  /*5060*/  FMUL.FTZ R112, R67, R112 ;  /* 0x0000007043707220 */ /* 0x000fc40000410000 */
[----:B------:R-:W-:Y:S02]  /*5070*/  FFMA.FTZ R36, R69, R36, -R34 ;  /* 0x0000002445247223 */ /* 0x000fe40000010822 */
[-C--:B------:R-:W-:Y:S02]  /*5080*/  FMUL.FTZ R103, R103, R66.reuse ;  /* 0x0000004267677220 */ /* 0x080fe40000410000 */
[C---:B------:R-:W-:Y:S02]  /*5090*/  FFMA.FTZ R34, R102.reuse, R66, -R29 ;  /* 0x0000004266227223 */ /* 0x040fe4000001081d */
[----:B------:R-:W-:Y:S02]  /*50a0*/  FFMA.FTZ R31, R69, R118, -R112 ;  /* 0x00000076451f7223 */ /* 0x000fe40000010870 */
[----:B------:R-:W-:Y:S02]  /*50b0*/  FMUL.FTZ R30, R67, R30 ;  /* 0x0000001e431e7220 */ /* 0x000fe40000410000 */
[----:B------:R-:W-:-:S02]  /*50c0*/  FFMA.FTZ R103, R102, R92, R103 ;  /* 0x0000005c66677223 */ /* 0x000fc40000010067 */
[----:B------:R-:W-:Y:S02]  /*50d0*/  FADD.FTZ R34, R83, R34 ;  /* 0x0000002253227221 */ /* 0x000fe40000010000 */
[----:B------:R-:W-:Y:S02]  /*50e0*/  FFMA.FTZ R40, R31, 2, R40 ;  /* 0x400000001f287823 */ /* 0x000fe40000010028 */
[----:B------:R-:W-:Y:S02]  /*50f0*/  FFMA.FTZ R31, R69, R28, -R30 ;  /* 0x0000001c451f7223 */ /* 0x000fe4000001081e */
[----:B------:R-:W-:Y:S01]  /*5100*/  FMUL.FTZ R32, R67, R32 ;  /* 0x0000002043207220 */ /* 0x000fe20000410000 */
[----:B------:R-:W-:Y:S01]  /*5110*/  IADD3 R89, R89, 0x1, RZ ;  /* 0x0000000159597810 */ /* 0x000fe20007ffe0ff */
[----:B------:R-:W-:Y:S02]  /*5120*/  FADD.FTZ R30, RZ, R103 ;  /* 0x00000067ff1e7221 */ /* 0x000fe40000010000 */
[----:B------:R-:W-:-:S02]  /*5130*/  FMUL.FTZ R29, R105, R34 ;  /* 0x00000022691d7220 */ /* 0x000fc40000410000 */
[----:B------:R-:W-:Y:S02]  /*5140*/  FFMA.FTZ R22, R31, 2, R22 ;  /* 0x400000001f167823 */ /* 0x000fe40000010016 */
[----:B------:R-:W-:Y:S01]  /*5150*/  FFMA.FTZ R32, R69, R38, -R32 ;  /* 0x0000002645207223 */ /* 0x000fe20000010820 */
[----:B------:R-:W-:Y:S01]  /*5160*/  ISETP.GE.AND P0, PT, R89, c[0x0][0x16c], PT ;  /* 0x00005b0059007a0c */ /* 0x000fe20003f06270 */
[-C--:B------:R-:W-:Y:S02]  /*5170*/  FFMA.FTZ R31, R104, R30.reuse, R29 ;  /* 0x0000001e681f7223 */ /* 0x080fe4000001001d */
[----:B------:R-:W-:Y:S02]  /*5180*/  FMUL.FTZ R105, R105, R30 ;  /* 0x0000001e69697220 */ /* 0x000fe40000410000 */
[----:B------:R-:W-:Y:S02]  /*5190*/  FMUL.FTZ R28, R67, R90 ;  /* 0x0000005a431c7220 */ /* 0x000fe40000410000 */
[----:B------:R-:W-:-:S02]  /*51a0*/  FFMA.FTZ R21, R32, 2, R21 ;  /* 0x4000000020157823 */ /* 0x000fc40000010015 */
[----:B------:R-:W-:Y:S02]  /*51b0*/  FADD.FTZ R32, RZ, R31 ;  /* 0x0000001fff207221 */ /* 0x000fe40000010000 */
[----:B------:R-:W-:Y:S02]  /*51c0*/  FFMA.FTZ R104, R104, R34, -R105 ;  /* 0x0000002268687223 */ /* 0x000fe40000010869 */
[----:B------:R-:W-:Y:S02]  /*51d0*/  FFMA.FTZ R29, R69, R70, -R28 ;  /* 0x00000046451d7223 */ /* 0x000fe4000001081c */
        /* <DEDUP_REMOVED lines=31> */
.L_x_1797:
[----:B------:R-:W-:Y:S01]  /*53d0*/  BAR.SYNC.DEFER_BLOCKING 0x0 ;  /* 0x0000000000007b1d */ /* 0x000fe20000010000 */
[----:B------:R-:W-:Y:S01]  /*53e0*/  F2FP.PACK_AB R31, R25, R26 ;  /* 0x0000001a191f723e */ /* 0x000fe200000000ff */
[----:B------:R-:W-:Y:S01]  /*53f0*/  IMAD R49, R11, c[0x0][0x200], RZ ;  /* 0x000080000b317a24 */ /* 0x000fe200078e02ff */
        /* <DEDUP_REMOVED lines=10> */
[----:B------:R-:W-:-:S04]  /*54a0*/  SHF.L.U32 R58, R8, 0x9, RZ ;  /* 0x00000009083a7819 */ /* 0x000fc800000006ff */
[--C-:B------:R-:W-:Y:S01]  /*54b0*/  SHF.R.S32.HI R59, RZ, 0x1f, R58.reuse ;  /* 0x0000001fff3b7819 */ /* 0x100fe2000001143a */
[----:B------:R0:W-:Y:S04]  /*54c0*/  STS.128 [R0], R28 ;  /* 0x0000001c00007388 */ /* 0x0001e80000000c00 */
[----:B------:R-:W-:Y:S01]  /*54d0*/  IMAD.WIDE.U32 R48, R12, c[0x0][0x200], R58 ;  /* 0x000080000c307a25 */ /* 0x000fe200078e003a */
[----:B------:R1:W-:Y:S01]  /*54e0*/  STS.128 [R0+0x10], R32 ;  /* 0x0000102000007388 */ /* 0x0003e20000000c00 */
[----:B------:R-:W-:-:S06]  /*54f0*/  NOP ;  /* 0x0000000000007918 */ /* 0x000fcc0000000000 */
[----:B------:R-:W2:Y:S01]  /*5500*/  LDS.128 R36, [R9.X16] ;  /* 0x0000000009247984 */ /* 0x000ea2000000cc00 */
[----:B------:R-:W-:-:S03]  /*5510*/  IADD3 R49, R49, R51, RZ ;  /* 0x0000003331317210 */ /* 0x000fc60007ffe0ff */
[----:B------:R-:W3:Y:S01]  /*5520*/  LDS.128 R44, [R9.X16+0x200] ;  /* 0x00020000092c7984 */ /* 0x000ee2000000cc00 */
[----:B0-----:R-:W-:Y:S02]  /*5530*/  IMAD R29, R15, c[0x0][0x208], RZ ;  /* 0x000082000f1d7a24 */ /* 0x001fe400078e02ff */
[----:B------:R-:W-:-:S04]  /*5540*/  IMAD.WIDE.U32 R30, R12, c[0x0][0x1f0], R58 ;  /* 0x00007c000c1e7a25 */ /* 0x000fc800078e003a */
[C---:B-1----:R-:W-:Y:S01]  /*5550*/  IMAD R33, R16.reuse, c[0x0][0x20c], R29 ;  /* 0x0000830010217a24 */ /* 0x042fe200078e021d */
[----:B------:R-:W-:Y:S01]  /*5560*/  IADD3 R31, R31, R53, RZ ;  /* 0x000000351f1f7210 */ /* 0x000fe20007ffe0ff */
[----:B------:R-:W-:-:S04]  /*5570*/  IMAD.WIDE.U32 R28, R16, c[0x0][0x208], R48 ;  /* 0x00008200101c7a25 */ /* 0x000fc800078e0030 */
[----:B------:R-:W-:Y:S01]  /*5580*/  IMAD R35, R15, c[0x0][0x1f8], RZ ;  /* 0x00007e000f237a24 */ /* 0x000fe200078e02ff */
[----:B------:R-:W-:Y:S01]  /*5590*/  IADD3 R33, R29, R33, RZ ;  /* 0x000000211d217210 */ /* 0x000fe20007ffe0ff */
[----:B------:R-:W-:Y:S01]  /*55a0*/  IMAD.WIDE.U32 R30, R16, c[0x0][0x1f8], R30 ;  /* 0x00007e00101e7a25 */ /* 0x000fe200078e001e */
[----:B------:R-:W-:-:S03]  /*55b0*/  LEA R60, P0, R28, c[0x0][0x258], 0x1 ;  /* 0x000096001c3c7a11 */ /* 0x000fc600078008ff */
        /* <DEDUP_REMOVED lines=21> */
[----:B------:R-:W0:Y:S04]  /*5710*/  LDS.128 R48, [R0] ;  /* 0x0000000000307984 */ /* 0x000e280000000c00 */
[----:B------:R-:W1:Y:S01]  /*5720*/  LDS.128 R52, [R0+0x10] ;  /* 0x0000100000347984 */ /* 0x000e620000000c00 */
[--C-:B0-----:R-:W-:Y:S02]  /*5730*/  HADD2.F32 R38, -RZ, R49.reuse.H0_H0 ;  /* 0x20000031ff267230 */ /* 0x101fe40000004100 */
[----:B------:R-:W-:Y:S02]  /*5740*/  HADD2.F32 R49, -RZ, R49.H1_H1 ;  /* 0x30000031ff317230 */ /* 0x000fe40000004100 */
[--C-:B------:R-:W-:Y:S01]  /*5750*/  HADD2.F32 R32, -RZ, R50.reuse.H0_H0 ;  /* 0x20000032ff207230 */ /* 0x100fe20000004100 */
[----:B------:R-:W-:Y:S01]  /*5760*/  FMUL.FTZ R28, R38, -1.4426950216293334961 ;  /* 0xbfb8aa3b261c7820 */ /* 0x000fe20000410000 */
[--C-:B------:R-:W-:Y:S01]  /*5770*/  HADD2.F32 R35, -RZ, R51.reuse.H0_H0 ;  /* 0x20000033ff237230 */ /* 0x100fe20000004100 */
[----:B------:R-:W-:Y:S01]  /*5780*/  FMUL.FTZ R29, R49, -1.4426950216293334961 ;  /* 0xbfb8aa3b311d7820 */ /* 0x000fe20000410000 */
[----:B------:R-:W-:Y:S01]  /*5790*/  HADD2.F32 R51, -RZ, R51.H1_H1 ;  /* 0x30000033ff337230 */ /* 0x000fe20000004100 */
[----:B------:R0:W-:Y:S01]  /*57a0*/  MUFU.EX2 R30, R28 ;  /* 0x0000001c001e7308 */ /* 0x0001e20000000800 */
[----:B------:R-:W-:Y:S01]  /*57b0*/  HADD2.F32 R50, -RZ, R50.H1_H1 ;  /* 0x30000032ff327230 */ /* 0x000fe20000004100 */
[----:B------:R-:W-:Y:S01]  /*57c0*/  FMUL.FTZ R33, R32, -1.4426950216293334961 ;  /* 0xbfb8aa3b20217820 */ /* 0x000fe20000410000 */
[----:B------:R-:W-:Y:S01]  /*57d0*/  HADD2.F32 R57, -RZ, R48.H0_H0 ;  /* 0x20000030ff397230 */ /* 0x000fe20000004100 */
[----:B------:R-:W-:Y:S01]  /*57e0*/  FMUL.FTZ R44, R51, -1.4426950216293334961 ;  /* 0xbfb8aa3b332c7820 */ /* 0x000fe20000410000 */
[--C-:B-1----:R-:W-:Y:S01]  /*57f0*/  HADD2.F32 R64, -RZ, R55.reuse.H0_H0 ;  /* 0x20000037ff407230 */ /* 0x102fe20000004100 */
[----:B------:R-:W-:Y:S01]  /*5800*/  FMUL.FTZ R34, R50, -1.4426950216293334961 ;  /* 0xbfb8aa3b32227820 */ /* 0x000fe20000410000 */
[----:B------:R-:W-:Y:S01]  /*5810*/  HADD2.F32 R65, -RZ, R55.H1_H1 ;  /* 0x30000037ff417230 */ /* 0x000fe20000004100 */
[----:B------:R1:W-:Y:S01]  /*5820*/  MUFU.EX2 R31, R29 ;  /* 0x0000001d001f7308 */ /* 0x0003e20000000800 */
[----:B0-----:R-:W-:Y:S01]  /*5830*/  HADD2.F32 R28, -RZ, R52.H0_H0 ;  /* 0x20000034ff1c7230 */ /* 0x001fe20000004100 */
[----:B------:R-:W-:Y:S01]  /*5840*/  FMUL.FTZ R39, R35, -1.4426950216293334961 ;  /* 0xbfb8aa3b23277820 */ /* 0x000fe20000410000 */
[----:B------:R-:W-:Y:S01]  /*5850*/  HADD2.F32 R48, -RZ, R48.H1_H1 ;  /* 0x30000030ff307230 */ /* 0x000fe20000004100 */
[----:B------:R-:W-:Y:S01]  /*5860*/  FMUL.FTZ R55, R64, -1.4426950216293334961 ;  /* 0xbfb8aa3b40377820 */ /* 0x000fe20000410000 */
[--C-:B------:R-:W-:Y:S01]  /*5870*/  HADD2.F32 R61, -RZ, R54.reuse.H0_H0 ;  /* 0x20000036ff3d7230 */ /* 0x100fe20000004100 */
[----:B------:R-:W-:Y:S01]  /*5880*/  FMUL.FTZ R45, R28, -1.4426950216293334961 ;  /* 0xbfb8aa3b1c2d7820 */ /* 0x000fe20000410000 */
[----:B------:R-:W-:Y:S01]  /*5890*/  HADD2.F32 R62, -RZ, R54.H1_H1 ;  /* 0x30000036ff3e7230 */ /* 0x000fe20000004100 */
[----:B------:R-:W0:Y:S01]  /*58a0*/  MUFU.EX2 R33, R33 ;  /* 0x0000002100217308 */ /* 0x000e220000000800 */
[--C-:B-1----:R-:W-:Y:S01]  /*58b0*/  HADD2.F32 R29, -RZ, R53.reuse.H0_H0 ;  /* 0x20000035ff1d7230 */ /* 0x102fe20000004100 */
[----:B------:R-:W-:Y:S01]  /*58c0*/  FMUL.FTZ R66, R65, -1.4426950216293334961 ;  /* 0xbfb8aa3b41427820 */ /* 0x000fe20000410000 */
[----:B------:R-:W-:Y:S01]  /*58d0*/  HADD2.F32 R53, -RZ, R53.H1_H1 ;  /* 0x30000035ff357230 */ /* 0x000fe20000004100 */
[----:B------:R-:W-:Y:S01]  /*58e0*/  FMUL.FTZ R36, R57, -1.4426950216293334961 ;  /* 0xbfb8aa3b39247820 */ /* 0x000fe20000410000 */
[----:B------:R-:W-:Y:S01]  /*58f0*/  HADD2.F32 R52, -RZ, R52.H1_H1 ;  /* 0x30000034ff347230 */ /* 0x000fe20000004100 */
[----:B------:R-:W-:-:S02]  /*5900*/  FMUL.FTZ R37, R48, -1.4426950216293334961 ;  /* 0xbfb8aa3b30257820 */ /* 0x000fc40000410000 */
[----:B------:R-:W1:Y:S01]  /*5910*/  MUFU.EX2 R44, R44 ;  /* 0x0000002c002c7308 */ /* 0x000e620000000800 */
[----:B------:R-:W-:Y:S02]  /*5920*/  FMUL.FTZ R60, R53, -1.4426950216293334961 ;  /* 0xbfb8aa3b353c7820 */ /* 0x000fe40000410000 */
[----:B------:R-:W-:Y:S02]  /*5930*/  FMUL.FTZ R54, R61, -1.4426950216293334961 ;  /* 0xbfb8aa3b3d367820 */ /* 0x000fe40000410000 */
[----:B------:R-:W-:Y:S02]  /*5940*/  FMUL.FTZ R63, R62, -1.4426950216293334961 ;  /* 0xbfb8aa3b3e3f7820 */ /* 0x000fe40000410000 */
[----:B------:R-:W-:Y:S01]  /*5950*/  FMUL.FTZ R46, R52, -1.4426950216293334961 ;  /* 0xbfb8aa3b342e7820 */ /* 0x000fe20000410000 */
[----:B------:R-:W2:Y:S01]  /*5960*/  MUFU.EX2 R34, R34 ;  /* 0x0000002200227308 */ /* 0x000ea20000000800 */
[----:B------:R-:W-:Y:S02]  /*5970*/  FMUL.FTZ R47, R29, -1.4426950216293334961 ;  /* 0xbfb8aa3b1d2f7820 */ /* 0x000fe40000410000 */
[----:B0-----:R-:W-:-:S02]  /*5980*/  FADD.FTZ R33, R33, 1 ;  /* 0x3f80000021217421 */ /* 0x001fc40000010000 */
[----:B------:R-:W-:Y:S02]  /*5990*/  FADD.FTZ R30, R30, 1 ;  /* 0x3f8000001e1e7421 */ /* 0x000fe40000010000 */
[----:B------:R-:W-:Y:S01]  /*59a0*/  FADD.FTZ R31, R31, 1 ;  /* 0x3f8000001f1f7421 */ /* 0x000fe20000010000 */
        /* <DEDUP_REMOVED lines=26> */
[----:B------:R-:W1:Y:S01]  /*5b50*/  MUFU.RCP R69, R34 ;  /* 0x0000002200457308 */ /* 0x000e620000001000 */
[----:B--2---:R-:W-:-:S04]  /*5b60*/  FMUL.FTZ R33, R32, R33 ;  /* 0x0000002120217220 */ /* 0x004fc80000410000 */
[----:B------:R-:W-:-:S03]  /*5b70*/  FMUL.FTZ R33, R33, R40 ;  /* 0x0000002821217220 */ /* 0x000fc60000410000 */
[----:B------:R-:W2:Y:S01]  /*5b80*/  MUFU.RCP R70, R39 ;  /* 0x0000002700467308 */ /* 0x000ea20000001000 */
[----:B0-----:R-:W-:-:S04]  /*5b90*/  FMUL.FTZ R32, R51, R44 ;  /* 0x0000002c33207220 */ /* 0x001fc80000410000 */
[----:B------:R-:W-:-:S03]  /*5ba0*/  FMUL.FTZ R32, R32, R25 ;  /* 0x0000001920207220 */ /* 0x000fc60000410000 */
[----:B------:R-:W0:Y:S01]  /*5bb0*/  MUFU.RCP R67, R30 ;  /* 0x0000001e00437308 */ /* 0x000e220000001000 */
[----:B-1----:R-:W-:-:S04]  /*5bc0*/  FMUL.FTZ R50, R50, R69 ;  /* 0x0000004532327220 */ /* 0x002fc80000410000 */
[----:B------:R-:W-:-:S03]  /*5bd0*/  FMUL.FTZ R50, R50, R27 ;  /* 0x0000001b32327220 */ /* 0x000fc60000410000 */
[----:B------:R0:W1:Y:S01]  /*5be0*/  MUFU.RCP R68, R31 ;  /* 0x0000001f00447308 */ /* 0x0000620000001000 */
        /* <DEDUP_REMOVED lines=16> */
[----:B------:R-:W-:Y:S02]  /*5cf0*/  FMUL.FTZ R28, R28, R17 ;  /* 0x000000111c1c7220 */ /* 0x000fe40000410000 */
[----:B------:R-:W-:Y:S01]  /*5d00*/  IMAD R17, R11, c[0x0][0x210], RZ ;  /* 0x000084000b117a24 */ /* 0x000fe200078e02ff */
[----:B------:R-:W1:Y:S01]  /*5d10*/  MUFU.RCP R71, R46 ;  /* 0x0000002e00477308 */ /* 0x000e620000001000 */
[----:B--2---:R-:W-:Y:S02]  /*5d20*/  FMUL.FTZ R57, R57, R36 ;  /* 0x0000002439397220 */ /* 0x004fe40000410000 */
[----:B------:R-:W-:Y:S02]  /*5d30*/  IMAD R17, R12, c[0x0][0x214], R17 ;  /* 0x000085000c117a24 */ /* 0x000fe400078e0211 */
[----:B------:R-:W-:-:S03]  /*5d40*/  FMUL.FTZ R57, R57, R56 ;  /* 0x0000003839397220 */ /* 0x000fc60000410000 */
[----:B------:R-:W2:Y:S01]  /*5d50*/  MUFU.RCP R72, R47 ;  /* 0x0000002f00487308 */ /* 0x000ea20000001000 */
[----:B0-----:R-:W-:Y:S01]  /*5d60*/  FMUL.FTZ R48, R48, R37 ;  /* 0x0000002530307220 */ /* 0x001fe20000410000 */
[----:B------:R-:W-:Y:S01]  /*5d70*/  IADD3 R59, R59, R17, RZ ;  /* 0x000000113b3b7210 */ /* 0x000fe20007ffe0ff */
[----:B------:R-:W-:Y:S02]  /*5d80*/  IMAD R17, R15, c[0x0][0x218], RZ ;  /* 0x000086000f117a24 */ /* 0x000fe400078e02ff */
[----:B------:R-:W-:Y:S02]  /*5d90*/  FMUL.FTZ R48, R48, R43 ;  /* 0x0000002b30307220 */ /* 0x000fe40000410000 */
[----:B------:R-:W-:Y:S01]  /*5da0*/  IMAD R17, R16, c[0x0][0x21c], R17 ;  /* 0x0000870010117a24 */ /* 0x000fe200078e0211 */
[----:B------:R-:W0:Y:S01]  /*5db0*/  MUFU.RCP R60, R60 ;  /* 0x0000003c003c7308 */ /* 0x000e220000001000 */
[----:B-1----:R-:W-:-:S04]  /*5dc0*/  FMUL.FTZ R52, R52, R71 ;  /* 0x0000004734347220 */ /* 0x002fc80000410000 */
[----:B------:R-:W-:Y:S01]  /*5dd0*/  FMUL.FTZ R52, R52, R23 ;  /* 0x0000001734347220 */ /* 0x000fe20000410000 */
[----:B------:R-:W-:Y:S02]  /*5de0*/  F2FP.PACK_AB R23, R32, R35 ;  /* 0x000000232017723e */ /* 0x000fe400000000ff */
[----:B------:R-:W1:Y:S01]  /*5df0*/  MUFU.RCP R54, R54 ;  /* 0x0000003600367308 */ /* 0x000e620000001000 */
[----:B--2---:R-:W-:-:S04]  /*5e00*/  FMUL.FTZ R29, R29, R72 ;  /* 0x000000481d1d7220 */ /* 0x004fc80000410000 */
[----:B------:R-:W-:Y:S01]  /*5e10*/  FMUL.FTZ R29, R29, R22 ;  /* 0x000000161d1d7220 */ /* 0x000fe20000410000 */
[----:B------:R-:W-:Y:S01]  /*5e20*/  F2FP.PACK_AB R22, R50, R33 ;  /* 0x000000213216723e */ /* 0x000fe200000000ff */
[----:B------:R-:W-:Y:S01]  /*5e30*/  BAR.SYNC.DEFER_BLOCKING 0x0 ;  /* 0x0000000000007b1d */ /* 0x000fe20000010000 */
[----:B0-----:R-:W-:-:S04]  /*5e40*/  FMUL.FTZ R26, R53, R60 ;  /* 0x0000003c351a7220 */ /* 0x001fc80000410000 */
[----:B------:R-:W-:Y:S01]  /*5e50*/  FMUL.FTZ R26, R26, R21 ;  /* 0x000000151a1a7220 */ /* 0x000fe20000410000 */
[----:B------:R-:W0:Y:S01]  /*5e60*/  MUFU.RCP R63, R63 ;  /* 0x0000003f003f7308 */ /* 0x000e220000001000 */
[----:B------:R-:W-:Y:S01]  /*5e70*/  F2FP.PACK_AB R21, R30, R31 ;  /* 0x0000001f1e15723e */ /* 0x000fe200000000ff */
[----:B-1----:R-:W-:Y:S01]  /*5e80*/  FMUL.FTZ R61, R61, R54 ;  /* 0x000000363d3d7220 */ /* 0x002fe20000410000 */
[----:B------:R-:W-:Y:S02]  /*5e90*/  F2FP.PACK_AB R31, R28, R27 ;  /* 0x0000001b1c1f723e */ /* 0x000fe400000000ff */
[----:B------:R-:W-:Y:S01]  /*5ea0*/  F2FP.PACK_AB R29, R26, R29 ;  /* 0x0000001d1a1d723e */ /* 0x000fe200000000ff */
[----:B------:R-:W-:Y:S01]  /*5eb0*/  FMUL.FTZ R61, R61, R20 ;  /* 0x000000143d3d7220 */ /* 0x000fe20000410000 */
[----:B------:R-:W-:Y:S02]  /*5ec0*/  F2FP.PACK_AB R20, R48, R57 ;  /* 0x000000393014723e */ /* 0x000fe400000000ff */
[----:B------:R-:W-:Y:S01]  /*5ed0*/  F2FP.PACK_AB R28, R52, R25 ;  /* 0x00000019341c723e */ /* 0x000fe200000000ff */
[----:B0-----:R-:W-:-:S02]  /*5ee0*/  FMUL.FTZ R62, R62, R63 ;  /* 0x0000003f3e3e7220 */ /* 0x001fc40000410000 */
[----:B------:R0:W-:Y:S02]  /*5ef0*/  STS.128 [R0], R20 ;  /* 0x0000001400007388 */ /* 0x0001e40000000c00 */
[----:B------:R-:W-:Y:S02]  /*5f00*/  FMUL.FTZ R62, R62, R19 ;  /* 0x000000133e3e7220 */ /* 0x000fe40000410000 */
[----:B------:R-:W-:-:S03]  /*5f10*/  IMAD.WIDE.U32 R18, R16, c[0x0][0x218], R58 ;  /* 0x0000860010127a25 */ /* 0x000fc600078e003a */
[----:B------:R-:W-:Y:S02]  /*5f20*/  F2FP.PACK_AB R30, R62, R61 ;  /* 0x0000003d3e1e723e */ /* 0x000fe400000000ff */
[----:B------:R-:W-:-:S03]  /*5f30*/  IADD3 R17, R19, R17, RZ ;  /* 0x0000001113117210 */ /* 0x000fc60007ffe0ff */
[----:B------:R-:W-:Y:S01]  /*5f40*/  STS.128 [R0+0x10], R28 ;  /* 0x0000101c00007388 */ /* 0x000fe20000000c00 */
[----:B------:R-:W-:-:S06]  /*5f50*/  NOP ;  /* 0x0000000000007918 */ /* 0x000fcc0000000000 */
[----:B------:R-:W1:Y:S01]  /*5f60*/  LDS.128 R24, [R9.X16] ;  /* 0x0000000009187984 */ /* 0x000e62000000cc00 */
[----:B0-----:R-:W-:-:S03]  /*5f70*/  LEA R20, P0, R18, c[0x0][0x270], 0x1 ;  /* 0x00009c0012147a11 */ /* 0x001fc600078008ff */
[----:B------:R-:W0:Y:S01]  /*5f80*/  LDS.128 R32, [R9.X16+0x200] ;  /* 0x0002000009207984 */ /* 0x000e22000000cc00 */
[----:B------:R-:W-:Y:S02]  /*5f90*/  LEA.HI.X R21, R18, c[0x0][0x274], R17, 0x1, P0 ;  /* 0x00009d0012157a11 */ /* 0x000fe400000f0c11 */
[----:B------:R-:W-:-:S03]  /*5fa0*/  ISETP.GE.AND P0, PT, R8, c[0x0][0x174], PT ;  /* 0x00005d0008007a0c */ /* 0x000fc60003f06270 */
[----:B------:R-:W-:-:S05]  /*5fb0*/  IMAD.WIDE R18, R6, 0x10, R20 ;  /* 0x0000001006127825 */ /* 0x000fca00078e0214 */
[----:B-1----:R1:W-:Y:S04]  /*5fc0*/  STG.E.128 [R18.64], R24 ;  /* 0x0000001812007986 */ /* 0x0023e8000c101d06 */
[----:B0-----:R1:W-:Y:S01]  /*5fd0*/  STG.E.128 [R18.64+0x200], R32 ;  /* 0x0002002012007986 */ /* 0x0013e2000c101d06 */
[----:B------:R-:W-:Y:S01]  /*5fe0*/  @P0 CALL.REL.NOINC `(.L_x_1799) ;  /* 0x0000001000000944 */ /* 0x000fe20003c00000 */
[----:B------:R-:W-:Y:S05]  /*5ff0*/  BRA `(.L_x_1800) ;  /* 0xffffa35000007947 */ /* 0x000fea000383ffff */
.L_x_1799:
[----:B------:R-:W-:Y:S05]  /*6000*/  EXIT ;  /* 0x000000000000794d */ /* 0x000fea0003800000 */
.L_x_1801:
        /* <DEDUP_REMOVED lines=15> */
.L_x_5361:


//--------------------- .text._Z25selective_scan_fwd_kernelI32Selective_Scan_fwd_kernel_traitsILi32ELi16ELi1ELb1ELb0ELb1ELb0EN3c104HalfENS1_7complexIfEEEEv13SSMParamsBase --------------------------
	.section	.text._Z25selective_scan_fwd_kernelI32Selective_Scan_fwd_kernel_traitsILi32ELi16ELi1ELb1ELb0ELb1ELb0EN3c104HalfENS1_7complexIfEEEEv13SSMParamsBase,"ax",@progbits
	.sectioninfo	@"SHI_REGISTERS=159"
	.align	128
        .global         _Z25selective_scan_fwd_kernelI32Selective_Scan_fwd_kernel_traitsILi32ELi16ELi1ELb1ELb0ELb1ELb0EN3c104HalfENS1_7complexIfEEEEv13SSMParamsBase
        .type           _Z25selective_scan_fwd_kernelI32Selective_Scan_fwd_kernel_traitsILi32ELi16ELi1ELb1ELb0ELb1ELb0EN3c104HalfENS1_7complexIfEEEEv13SSMParamsBase,@function
        .size           _Z25selective_scan_fwd_kernelI32Selective_Scan_fwd_kernel_traitsILi32ELi16ELi1ELb1ELb0ELb1ELb0EN3c104HalfENS1_7complexIfEEEEv13SSMParamsBase,(.L_x_5362 - _Z25selective_scan_fwd_kernelI32Selective_Scan_fwd_kernel_traitsILi32ELi16ELi1ELb1ELb0ELb1ELb0EN3c104HalfENS1_7complexIfEEEEv13SSMParamsBase)
        .other          _Z25selective_scan_fwd_kernelI32Selective_Scan_fwd_kernel_traitsILi32ELi16ELi1ELb1ELb0ELb1ELb0EN3c104HalfENS1_7complexIfEEEEv13SSMParamsBase,@"STO_CUDA_ENTRY STV_DEFAULT"
_Z25selective_scan_fwd_kernelI32Selective_Scan_fwd_kernel_traitsILi32ELi16ELi1ELb1ELb0ELb1ELb0EN3c104HalfENS1_7complexIfEEEEv13SSMParamsBase:
.text._Z25selective_scan_fwd_kernelI32Selective_Scan_fwd_kernel_traitsILi32ELi16ELi1ELb1ELb0ELb1ELb0EN3c104HalfENS1_7complexIfEEEEv13SSMParamsBase:
        /* <DEDUP_REMOVED lines=82> */
[----:B------:R-:W-:-:S02]  /*0520*/  LOP3.LUT R130, R81, 0x1f, RZ, 0xc0, !PT ;  /* 0x0000001f51827812 */ /* 0x000fc400078ec0ff */
[----:B-1----:R-:W-:Y:S02]  /*0530*/  LOP3.LUT R75, R100, 0x1f, R81, 0xf8, !PT ;  /* 0x0000001f644b7812 */ /* 0x002fe400078ef851 */
.L_x_1839:
[----:B------:R-:W-:Y:S01]  /*0540*/  BAR.SYNC.DEFER_BLOCKING 0x0 ;  /* 0x0000000000007b1d */ /* 0x000fe20000010000 */
[----:B------:R-:W-:-:S05]  /*0550*/  MOV R72, R98 ;  /* 0x0000006200487202 */ /* 0x000fca0000000f00 */
[----:B0-----:R-:W-:-:S05]  /*0560*/  IMAD.WIDE R2, R75, 0x10, R72 ;  /* 0x000000104b027825 */ /* 0x001fca00078e0248 */
[----:B------:R-:W2:Y:S04]  /*0570*/  LDG.E.128 R4, [R2.64] ;  /* 0x0000000402047981 */ /* 0x000ea8000c1e1d00 */
[----:B------:R-:W3:Y:S01]  /*0580*/  LDG.E.128 R16, [R2.64+0x200] ;  /* 0x0002000402107981 */ /* 0x000ee2000c1e1d00 */
[----:B------:R-:W-:Y:S02]  /*0590*/  SHF.L.U32 R65, R79, 0x5, RZ ;  /* 0x000000054f417819 */ /* 0x000fe400000006ff */
[----:B------:R-:W-:-:S05]  /*05a0*/  MOV R70, R96 ;  /* 0x0000006000467202 */ /* 0x000fca0000000f00 */
[----:B------:R-:W-:Y:S01]  /*05b0*/  IMAD.WIDE R20, R75, 0x10, R70 ;  /* 0x000000104b147825 */ /* 0x000fe200078e0246 */
        /* <DEDUP_REMOVED lines=71> */
.L_x_1803:
[----:B-12---:R-:W-:Y:S05]  /*0a30*/  BSYNC B0 ;  /* 0x0000000000007941 */ /* 0x006fea0003800000 */
.L_x_1802:
        /* <DEDUP_REMOVED lines=36> */
.L_x_1805:
[----:B------:R-:W-:Y:S05]  /*0c80*/  BSYNC B0 ;  /* 0x0000000000007941 */ /* 0x000fea0003800000 */
.L_x_1804:
        /* <DEDUP_REMOVED lines=38> */
.L_x_1807:
[----:B------:R-:W-:Y:S05]  /*0ef0*/  BSYNC B0 ;  /* 0x0000000000007941 */ /* 0x000fea0003800000 */
.L_x_1806:
        /* <DEDUP_REMOVED lines=36> */
.L_x_1809:
[----:B------:R-:W-:Y:S05]  /*1140*/  BSYNC B0 ;  /* 0x0000000000007941 */ /* 0x000fea0003800000 */
.L_x_1808:
        /* <DEDUP_REMOVED lines=42> */
.L_x_1811:
[----:B------:R-:W-:Y:S05]  /*13f0*/  BSYNC B0 ;  /* 0x0000000000007941 */ /* 0x000fea0003800000 */
.L_x_1810:
        /* <DEDUP_REMOVED lines=40> */
.L_x_1813:
[----:B------:R-:W-:Y:S05]  /*1680*/  BSYNC B0 ;  /* 0x0000000000007941 */ /* 0x000fea0003800000 */
.L_x_1812:
        /* <DEDUP_REMOVED lines=42> */
.L_x_1815:
[----:B------:R-:W-:Y:S05]  /*1930*/  BSYNC B0 ;  /* 0x0000000000007941 */ /* 0x000fea0003800000 */
.L_x_1814:
        /* <DEDUP_REMOVED lines=40> */
.L_x_1817:
[----:B------:R-:W-:Y:S05]  /*1bc0*/  BSYNC B0 ;  /* 0x0000000000007941 */ /* 0x000fea0003800000 */
.L_x_1816:
        /* <DEDUP_REMOVED lines=42> */
.L_x_1819:
[----:B------:R-:W-:Y:S05]  /*1e70*/  BSYNC B0 ;  /* 0x0000000000007941 */ /* 0x000fea0003800000 */
.L_x_1818:
        /* <DEDUP_REMOVED lines=40> */
.L_x_1821:
[----:B------:R-:W-:Y:S05]  /*2100*/  BSYNC B0 ;  /* 0x0000000000007941 */ /* 0x000fea0003800000 */
.L_x_1820:
        /* <DEDUP_REMOVED lines=46> */
.L_x_1823:
[----:B------:R-:W-:Y:S05]  /*23f0*/  BSYNC B0 ;  /* 0x0000000000007941 */ /* 0x000fea0003800000 */
.L_x_1822:
        /* <DEDUP_REMOVED lines=33> */
.L_x_1825:
[----:B------:R-:W-:Y:S05]  /*2610*/  BSYNC B0 ;  /* 0x0000000000007941 */ /* 0x000fea0003800000 */
.L_x_1824:
        /* <DEDUP_REMOVED lines=33> */
.L_x_1827:
[----:B------:R-:W-:Y:S05]  /*2830*/  BSYNC B0 ;  /* 0x0000000000007941 */ /* 0x000fea0003800000 */
.L_x_1826:
        /* <DEDUP_REMOVED lines=33> */
.L_x_1829:
[----:B------:R-:W-:Y:S05]  /*2a50*/  BSYNC B0 ;  /* 0x0000000000007941 */ /* 0x000fea0003800000 */
.L_x_1828:
        /* <DEDUP_REMOVED lines=33> */
.L_x_1831:
[----:B------:R-:W-:Y:S05]  /*2c70*/  BSYNC B0 ;  /* 0x0000000000007941 */ /* 0x000fea0003800000 */
.L_x_1830:
        /* <DEDUP_REMOVED lines=33> */
.L_x_1833:
[----:B------:R-:W-:Y:S05]  /*2e90*/  BSYNC B0 ;  /* 0x0000000000007941 */ /* 0x000fea0003800000 */
.L_x_1832:
        /* <DEDUP_REMOVED lines=21> */
.L_x_1837:
        /* <DEDUP_REMOVED lines=22> */
[----:B------:R0:W5:Y:S04]  /*3150*/  LDG.E.128 R12, [R2.64+0x400] ;  /* 0x00040004020c7981 */ /* 0x000168000c1e1d00 */
[----:B------:R0:W5:Y:S01]  /*3160*/  LDG.E.128 R16, [R2.64+0x600] ;  /* 0x0006000402107981 */ /* 0x000162000c1e1d00 */
[----:B------:R-:W-:-:S02]  /*3170*/  IMAD R105, R89, c[0x0][0x198], RZ ;  /* 0x0000660059697a24 */ /* 0x000fc400078e02ff */
[C---:B--2---:R-:W-:Y:S02]  /*3180*/  FMUL.FTZ R23, R21.reuse, R94 ;  /* 0x0000005e15177220 */ /* 0x044fe40000410000 */
[----:B0-----:R-:W-:Y:S02]  /*3190*/  FMUL.FTZ R2, R21, R90 ;  /* 0x0000005a15027220 */ /* 0x001fe40000410000 */
[----:B------:R-:W-:Y:S02]  /*31a0*/  FMUL.RZ R23, R23, 0.15915493667125701904 ;  /* 0x3e22f98317177820 */ /* 0x000fe4000040c000 */
[----:B------:R-:W-:Y:S02]  /*31b0*/  FMUL.FTZ R25, R20, 1.4426950216293334961 ;  /* 0x3fb8aa3b14197820 */ /* 0x000fe40000410000 */
[----:B------:R-:W-:Y:S01]  /*31c0*/  FMUL.RZ R3, R2, 0.15915493667125701904 ;  /* 0x3e22f98302037820 */ /* 0x000fe2000040c000 */
[----:B------:R-:W-:Y:S01]  /*31d0*/  MUFU.SIN R129, R23 ;  /* 0x0000001700817308 */ /* 0x000fe20000000400 */
[----:B------:R-:W-:-:S02]  /*31e0*/  FMUL.FTZ R20, R21, R92 ;  /* 0x0000005c15147220 */ /* 0x000fc40000410000 */
[----:B------:R-:W-:Y:S02]  /*31f0*/  FMUL.FTZ R2, R21, R88 ;  /* 0x0000005815027220 */ /* 0x000fe40000410000 */
[----:B------:R-:W-:Y:S02]  /*3200*/  FMUL.RZ R20, R20, 0.15915493667125701904 ;  /* 0x3e22f98314147820 */ /* 0x000fe4000040c000 */
        /* <DEDUP_REMOVED lines=8> */
[----:B------:R-:W-:Y:S01]  /*3290*/  FMUL.FTZ R2, R21, R86 ;  /* 0x0000005615027220 */ /* 0x000fe20000410000 */
[----:B---3--:R0:W-:Y:S01]  /*32a0*/  STS.128 [R79.X16], R4 ;  /* 0x000000044f007388 */ /* 0x0081e2000000cc00 */
[C---:B------:R-:W-:Y:S02]  /*32b0*/  FMUL.FTZ R121, R25.reuse, R84 ;  /* 0x0000005419797220 */ /* 0x040fe40000410000 */
[C---:B------:R-:W-:Y:S01]  /*32c0*/  FMUL.FTZ R29, R25.reuse, R82 ;  /* 0x00000052191d7220 */ /* 0x040fe20000410000 */
[----:B------:R1:W-:Y:S01]  /*32d0*/  MUFU.COS R112, R20 ;  /* 0x0000001400707308 */ /* 0x0003e20000000000 */
[----:B----4-:R2:W-:Y:S01]  /*32e0*/  STS.128 [R79.X16+0x200], R8 ;  /* 0x000200084f007388 */ /* 0x0105e2000000cc00 */
[----:B------:R-:W-:-:S02]  /*32f0*/  FMUL.FTZ R24, R25, R80 ;  /* 0x0000005019187220 */ /* 0x000fc40000410000 */
[C---:B------:R-:W-:Y:S01]  /*3300*/  FMUL.FTZ R27, R25.reuse, R78 ;  /* 0x0000004e191b7220 */ /* 0x040fe20000410000 */
[----:B-----5:R3:W-:Y:S01]  /*3310*/  STS.128 [R79.X16+0x400], R12 ;  /* 0x0004000c4f007388 */ /* 0x0207e2000000cc00 */
[----:B------:R-:W-:Y:S02]  /*3320*/  FMUL.FTZ R28, R25, R74 ;  /* 0x0000004a191c7220 */ /* 0x000fe40000410000 */
[----:B------:R-:W-:Y:S01]  /*3330*/  MUFU.SIN R113, R3 ;  /* 0x0000000300717308 */ /* 0x000fe20000000400 */
[----:B-1----:R-:W-:Y:S01]  /*3340*/  FMUL.RZ R20, R2, 0.15915493667125701904 ;  /* 0x3e22f98302147820 */ /* 0x002fe2000040c000 */
[----:B------:R-:W-:Y:S01]  /*3350*/  STS.128 [R79.X16+0x600], R16 ;  /* 0x000600104f007388 */ /* 0x000fe2000000cc00 */
[----:B------:R-:W-:Y:S02]  /*3360*/  FMUL.FTZ R2, R21, R84 ;  /* 0x0000005415027220 */ /* 0x000fe40000410000 */
[C---:B0-----:R-:W-:Y:S02]  /*3370*/  FMUL.FTZ R5, R25.reuse, R62 ;  /* 0x0000003e19057220 */ /* 0x041fe40000410000 */
[----:B------:R-:W-:Y:S01]  /*3380*/  FMUL.FTZ R26, R25, R72 ;  /* 0x00000048191a7220 */ /* 0x000fe20000410000 */
[----:B------:R0:W-:Y:S08]  /*3390*/  MUFU.COS R111, R3 ;  /* 0x00000003006f7308 */ /* 0x0001f00000000000 */
[----:B------:R-:W-:Y:S01]  /*33a0*/  MUFU.SIN R116, R23 ;  /* 0x0000001700747308 */ /* 0x000fe20000000400 */
[----:B0-----:R-:W-:-:S02]  /*33b0*/  FMUL.RZ R3, R2, 0.15915493667125701904 ;  /* 0x3e22f98302037820 */ /* 0x001fc4000040c000 */
        /* <DEDUP_REMOVED lines=9> */
[-C--:B------:R-:W-:Y:S02]  /*3450*/  FMUL.FTZ R7, R47, R114.reuse ;  /* 0x000000722f077220 */ /* 0x080fe40000410000 */
[----:B------:R-:W-:Y:S01]  /*3460*/  FMUL.FTZ R6, RZ, R114 ;  /* 0x00000072ff067220 */ /* 0x000fe20000410000 */
[----:B------:R-:W-:Y:S01]  /*3470*/  MUFU.SIN R120, R3 ;  /* 0x0000000300787308 */ /* 0x000fe20000000400 */
[----:B0-----:R-:W-:Y:S02]  /*3480*/  FMUL.RZ R20, R2, 0.15915493667125701904 ;  /* 0x3e22f98302147820 */ /* 0x001fe4000040c000 */
[----:B------:R-:W-:Y:S02]  /*3490*/  FMUL.FTZ R2, R21, R78 ;  /* 0x0000004e15027220 */ /* 0x000fe40000410000 */
[-C--:B--2---:R-:W-:Y:S02]  /*34a0*/  FFMA.FTZ R8, RZ, R112.reuse, R7 ;  /* 0x00000070ff087223 */ /* 0x084fe40000010007 */
[----:B------:R-:W-:Y:S01]  /*34b0*/  FFMA.FTZ R7, R47, R112, -R6 ;  /* 0x000000702f077223 */ /* 0x000fe20000010806 */
[----:B------:R0:W-:Y:S01]  /*34c0*/  MUFU.COS R132, R3 ;  /* 0x0000000300847308 */ /* 0x0001e20000000000 */
[----:B------:R-:W-:-:S02]  /*34d0*/  FMUL.FTZ R6, R21, R62 ;  /* 0x0000003e15067220 */ /* 0x000fc40000410000 */
[----:B------:R-:W-:Y:S02]  /*34e0*/  FADD.FTZ R10, RZ, R8 ;  /* 0x00000008ff0a7221 */ /* 0x000fe40000010000 */
[----:B------:R-:W-:Y:S02]  /*34f0*/  FADD.FTZ R8, R46, R7 ;  /* 0x000000072e087221 */ /* 0x000fe40000010000 */
[----:B------:R-:W-:Y:S01]  /*3500*/  FMUL.RZ R11, R6, 0.15915493667125701904 ;  /* 0x3e22f983060b7820 */ /* 0x000fe2000040c000 */
[----:B------:R-:W1:Y:S01]  /*3510*/  MUFU.EX2 R110, R110 ;  /* 0x0000006e006e7308 */ /* 0x000e620000000800 */
[----:B0-----:R-:W-:Y:S02]  /*3520*/  FMUL.RZ R3, R2, 0.15915493667125701904 ;  /* 0x3e22f98302037820 */ /* 0x001fe4000040c000 */
[----:B------:R-:W-:-:S05]  /*3530*/  FMUL.FTZ R2, R21, R76 ;  /* 0x0000004c15027220 */ /* 0x000fca0000410000 */
[----:B------:R-:W-:Y:S08]  /*3540*/  MUFU.SIN R122, R23 ;  /* 0x00000017007a7308 */ /* 0x000ff00000000400 */
[----:B------:R0:W-:Y:S01]  /*3550*/  MUFU.COS R30, R23 ;  /* 0x00000017001e7308 */ /* 0x0001e20000000000 */
[C---:B-1----:R-:W-:Y:S02]  /*3560*/  FMUL.FTZ R113, R110.reuse, R113 ;  /* 0x000000716e717220 */ /* 0x042fe40000410000 */
[----:B------:R-:W-:-:S02]  /*3570*/  FMUL.FTZ R111, R110, R111 ;  /* 0x0000006f6e6f7220 */ /* 0x000fc40000410000 */
[C---:B------:R-:W-:Y:S02]  /*3580*/  FMUL.FTZ R6, R113.reuse, R10 ;  /* 0x0000000a71067220 */ /* 0x040fe40000410000 */
[----:B------:R-:W-:Y:S01]  /*3590*/  FMUL.FTZ R7, R113, R8 ;  /* 0x0000000871077220 */ /* 0x000fe20000410000 */
[----:B------:R-:W1:Y:S01]  /*35a0*/  MUFU.EX2 R109, R109 ;  /* 0x0000006d006d7308 */ /* 0x000e620000000800 */
[----:B0-----:R-:W-:Y:S02]  /*35b0*/  FMUL.RZ R23, R2, 0.15915493667125701904 ;  /* 0x3e22f98302177820 */ /* 0x001fe4000040c000 */
[----:B------:R-:W-:Y:S02]  /*35c0*/  FMUL.FTZ R2, R21, R74 ;  /* 0x0000004a15027220 */ /* 0x000fe40000410000 */
[----:B------:R-:W-:Y:S02]  /*35d0*/  FFMA.FTZ R6, R111, R8, -R6 ;  /* 0x000000086f067223 */ /* 0x000fe40000010806 */
[----:B------:R-:W-:Y:S01]  /*35e0*/  FMUL.RZ R31, R2, 0.15915493667125701904 ;  /* 0x3e22f983021f7820 */ /* 0x000fe2000040c000 */
[----:B------:R-:W-:Y:S01]  /*35f0*/  MUFU.SIN R126, R3 ;  /* 0x00000003007e7308 */ /* 0x000fe20000000400 */
[----:B------:R-:W-:-:S02]  /*3600*/  FMUL.FTZ R2, R21, R72 ;  /* 0x0000004815027220 */ /* 0x000fc40000410000 */
[----:B------:R-:W-:Y:S02]  /*3610*/  FFMA.FTZ R7, R111, R10, R7 ;  /* 0x0000000a6f077223 */ /* 0x000fe40000010007 */
[----:B------:R-:W-:Y:S02]  /*3620*/  FMUL.RZ R103, R2, 0.15915493667125701904 ;  /* 0x3e22f98302677820 */ /* 0x000fe4000040c000 */
[----:B------:R-:W-:Y:S01]  /*3630*/  FADD.FTZ R8, R45, R6 ;  /* 0x000000062d087221 */ /* 0x000fe20000010000 */
[----:B------:R0:W-:Y:S01]  /*3640*/  MUFU.COS R125, R3 ;  /* 0x00000003007d7308 */ /* 0x0001e20000000000 */
[----:B-1----:R-:W-:Y:S02]  /*3650*/  FMUL.FTZ R116, R109, R116 ;  /* 0x000000746d747220 */ /* 0x002fe40000410000 */
[----:B------:R-:W-:Y:S02]  /*3660*/  FADD.FTZ R7, RZ, R7 ;  /* 0x00000007ff077221 */ /* 0x000fe40000010000 */
[----:B------:R-:W-:-:S02]  /*3670*/  FMUL.FTZ R10, R116, R8 ;  /* 0x00000008740a7220 */ /* 0x000fc40000410000 */
[----:B------:R-:W-:Y:S01]  /*3680*/  FMUL.FTZ R9, R116, R7 ;  /* 0x0000000774097220 */ /* 0x000fe20000410000 */
[----:B------:R-:W-:Y:S01]  /*3690*/  MUFU.SIN R93, R23 ;  /* 0x00000017005d7308 */ /* 0x000fe20000000400 */
[----:B0-----:R-:W-:-:S07]  /*36a0*/  IMAD.WIDE.U32 R2, R102, c[0x0][0x198], RZ ;  /* 0x0000660066027a25 */ /* 0x001fce00078e00ff */
[----:B------:R0:W-:Y:S08]  /*36b0*/  MUFU.COS R91, R23 ;  /* 0x00000017005b7308 */ /* 0x0001f00000000000 */
[----:B------:R-:W-:Y:S01]  /*36c0*/  MUFU.SIN R97, R31 ;  /* 0x0000001f00617308 */ /* 0x000fe20000000400 */
[----:B0-----:R-:W-:-:S07]  /*36d0*/  FMUL.FTZ R23, R21, R70 ;  /* 0x0000004615177220 */ /* 0x001fce0000410000 */
[----:B------:R0:W-:Y:S08]  /*36e0*/  MUFU.COS R95, R31 ;  /* 0x0000001f005f7308 */ /* 0x0001f00000000000 */
[----:B------:R-:W1:Y:S01]  /*36f0*/  MUFU.EX2 R119, R119 ;  /* 0x0000007700777308 */ /* 0x000e620000000800 */
[----:B0-----:R-:W-:Y:S02]  /*3700*/  IMAD R31, R102, c[0x0][0x19c], R105 ;  /* 0x00006700661f7a24 */ /* 0x001fe400078e0269 */
[----:B------:R-:W-:-:S02]  /*3710*/  FMUL.RZ R105, R23, 0.15915493667125701904 ;  /* 0x3e22f98317697820 */ /* 0x000fc4000040c000 */
[----:B------:R-:W-:Y:S01]  /*3720*/  IMAD R23, R22, c[0x0][0x1a0], RZ ;  /* 0x0000680016177a24 */ /* 0x000fe200078e02ff */
[----:B------:R-:W-:Y:S01]  /*3730*/  IADD3 R3, R3, R31, RZ ;  /* 0x0000001f03037210 */ /* 0x000fe20007ffe0ff */
[----:B------:R-:W-:Y:S01]  /*3740*/  FMUL.FTZ R31, R25, R70 ;  /* 0x00000046191f7220 */ /* 0x000fe20000410000 */
[----:B------:R-:W0:Y:S01]  /*3750*/  MUFU.EX2 R108, R108 ;  /* 0x0000006c006c7308 */ /* 0x000e220000000800 */
[C---:B------:R-:W-:Y:S02]  /*3760*/  IMAD R115, R0.reuse, c[0x0][0x1a4], R23 ;  /* 0x0000690000737a24 */ /* 0x040fe400078e0217 */
[----:B------:R-:W-:-:S04]  /*3770*/  IMAD.WIDE.U32 R22, R0, c[0x0][0x1a0], R2 ;  /* 0x0000680000167a25 */ /* 0x000fc800078e0002 */
[----:B------:R-:W-:Y:S01]  /*3780*/  FMUL.FTZ R2, R21, R68 ;  /* 0x0000004415027220 */ /* 0x000fe20000410000 */
[----:B------:R-:W-:Y:S01]  /*3790*/  IADD3 R3, R23, R115, RZ ;  /* 0x0000007317037210 */ /* 0x000fe20007ffe0ff */
[----:B------:R-:W-:Y:S01]  /*37a0*/  FMUL.FTZ R115, R109, R128 ;  /* 0x000000806d737220 */ /* 0x000fe20000410000 */
[----:B------:R-:W2:Y:S01]  /*37b0*/  MUFU.EX2 R121, R121 ;  /* 0x0000007900797308 */ /* 0x000ea20000000800 */
[----:B------:R-:W-:Y:S01]  /*37c0*/  FMUL.RZ R23, R2, 0.15915493667125701904 ;  /* 0x3e22f98302177820 */ /* 0x000fe2000040c000 */
[C---:B------:R-:W-:Y:S01]  /*37d0*/  LEA R2, P0, R22.reuse, c[0x0][0x228], 0x3 ;  /* 0x00008a0016027a11 */ /* 0x040fe200078018ff */
[C---:B------:R-:W-:Y:S02]  /*37e0*/  FFMA.FTZ R10, R115.reuse, R7, R10 ;  /* 0x00000007730a7223 */ /* 0x040fe4000001000a */
[----:B------:R-:W-:Y:S01]  /*37f0*/  FFMA.FTZ R9, R115, R8, -R9 ;  /* 0x0000000873097223 */ /* 0x000fe20000010809 */
[----:B------:R-:W-:Y:S01]  /*3800*/  LEA.HI.X R3, R22, c[0x0][0x22c], R3, 0x3, P0 ;  /* 0x00008b0016037a11 */ /* 0x000fe200000f1c03 */
[----:B------:R-:W-:Y:S01]  /*3810*/  FMUL.FTZ R22, R25, R68 ;  /* 0x0000004419167220 */ /* 0x000fe20000410000 */
[----:B------:R-:W-:Y:S01]  /*3820*/  MUFU.SIN R101, R103 ;  /* 0x0000006700657308 */ /* 0x000fe20000000400 */
[----:B-1----:R-:W-:Y:S01]  /*3830*/  FMUL.FTZ R118, R119, R118 ;  /* 0x0000007677767220 */ /* 0x002fe20000410000 */
[----:B------:R-:W-:-:S06]  /*3840*/  NOP ;  /* 0x0000000000007918 */ /* 0x000fcc0000000000 */
[----:B------:R-:W-:Y:S01]  /*3850*/  MUFU.COS R99, R103 ;  /* 0x0000006700637308 */ /* 0x000fe20000000000 */
[----:B------:R-:W-:Y:S01]  /*3860*/  FADD.FTZ R10, RZ, R10 ;  /* 0x0000000aff0a7221 */ /* 0x000fe20000010000 */
[----:B------:R-:W4:Y:S01]  /*3870*/  LDG.E.64 R2, [R2.64] ;  /* 0x0000000402027981 */ /* 0x000f22000c1e1b00 */
[----:B------:R-:W-:Y:S02]  /*3880*/  FADD.FTZ R9, R44, R9 ;  /* 0x000000092c097221 */ /* 0x000fe40000010000 */
[C---:B0-----:R-:W-:Y:S02]  /*3890*/  FMUL.FTZ R127, R108.reuse, R127 ;  /* 0x0000007f6c7f7220 */ /* 0x041fe40000410000 */
[----:B------:R-:W-:Y:S01]  /*38a0*/  FMUL.FTZ R129, R108, R129 ;  /* 0x000000816c817220 */ /* 0x000fe20000410000 */
[----:B------:R-:W-:Y:S01]  /*38b0*/  MUFU.SIN R104, R105 ;  /* 0x0000006900687308 */ /* 0x000fe20000000400 */
[----:B------:R-:W-:Y:S02]  /*38c0*/  FMUL.FTZ R21, R21, R56 ;  /* 0x0000003815157220 */ /* 0x000fe40000410000 */
[----:B------:R-:W-:-:S02]  /*38d0*/  FMUL.FTZ R117, R119, R117 ;  /* 0x0000007577757220 */ /* 0x000fc40000410000 */
[CC--:B---3--:R-:W-:Y:S02]  /*38e0*/  FMUL.FTZ R12, R118.reuse, R10.reuse ;  /* 0x0000000a760c7220 */ /* 0x0c8fe40000410000 */
[-C--:B------:R-:W-:Y:S01]  /*38f0*/  FMUL.FTZ R7, R118, R9.reuse ;  /* 0x0000000976077220 */ /* 0x080fe20000410000 */
[----:B------:R-:W-:Y:S01]  /*3900*/  MUFU.COS R103, R105 ;  /* 0x0000006900677308 */ /* 0x000fe20000000000 */
[----:B------:R-:W-:Y:S02]  /*3910*/  FMUL.RZ R21, R21, 0.15915493667125701904 ;  /* 0x3e22f98315157820 */ /* 0x000fe4000040c000 */
[C---:B------:R-:W-:Y:S02]  /*3920*/  FFMA.FTZ R12, R117.reuse, R9, -R12 ;  /* 0x00000009750c7223 */ /* 0x040fe4000001080c */
[----:B------:R-:W-:Y:S02]  /*3930*/  FFMA.FTZ R7, R117, R10, R7 ;  /* 0x0000000a75077223 */ /* 0x000fe40000010007 */
[----:B--2---:R-:W-:Y:S01]  /*3940*/  FMUL.FTZ R120, R121, R120 ;  /* 0x0000007879787220 */ /* 0x004fe20000410000 */
[----:B------:R-:W-:Y:S01]  /*3950*/  MUFU.SIN R106, R23 ;  /* 0x00000017006a7308 */ /* 0x000fe20000000400 */
[----:B------:R-:W-:-:S02]  /*3960*/  FADD.FTZ R12, R43, R12 ;  /* 0x0000000c2b0c7221 */ /* 0x000fc40000010000 */
[----:B------:R-:W-:Y:S02]  /*3970*/  FADD.FTZ R7, RZ, R7 ;  /* 0x00000007ff077221 */ /* 0x000fe40000010000 */
[----:B------:R-:W-:Y:S02]  /*3980*/  FMUL.FTZ R119, R121, R132 ;  /* 0x0000008479777220 */ /* 0x000fe40000410000 */
[----:B------:R-:W-:Y:S01]  /*3990*/  FMUL.FTZ R10, R120, R12 ;  /* 0x0000000c780a7220 */ /* 0x000fe20000410000 */
[----:B------:R-:W-:Y:S03]  /*39a0*/  MUFU.COS R105, R23 ;  /* 0x0000001700697308 */ /* 0x000fe60000000000 */
[----:B------:R-:W-:-:S04]  /*39b0*/  FFMA.FTZ R10, R119, R7, R10 ;  /* 0x00000007770a7223 */ /* 0x000fc8000001000a */
[----:B------:R-:W-:Y:S01]  /*39c0*/  FADD.FTZ R10, RZ, R10 ;  /* 0x0000000aff0a7221 */ /* 0x000fe20000010000 */
[----:B------:R-:W0:Y:S08]  /*39d0*/  MUFU.EX2 R4, R22 ;  /* 0x0000001600047308 */ /* 0x000e300000000800 */
[----:B------:R-:W-:Y:S08]  /*39e0*/  MUFU.SIN R124, R20 ;  /* 0x00000014007c7308 */ /* 0x000ff00000000400 */
[----:B------:R1:W-:Y:S01]  /*39f0*/  MUFU.COS R123, R20 ;  /* 0x00000014007b7308 */ /* 0x0003e20000000000 */
[----:B0-----:R-:W-:-:S02]  /*3a00*/  FMUL.FTZ R105, R4, R105 ;  /* 0x0000006904697220 */ /* 0x001fc40000410000 */
[----:B------:R-:W-:Y:S02]  /*3a10*/  FMUL.FTZ R106, R4, R106 ;  /* 0x0000006a046a7220 */ /* 0x000fe40000410000 */
[----:B------:R-:W-:-:S03]  /*3a20*/  FMUL.FTZ R4, R120, R7 ;  /* 0x0000000778047220 */ /* 0x000fc60000410000 */
[----:B------:R-:W-:Y:S01]  /*3a30*/  MUFU.EX2 R5, R5 ;  /* 0x0000000500057308 */ /* 0x000fe20000000800 */
[C---:B-1----:R-:W-:Y:S02]  /*3a40*/  FMUL.FTZ R20, R25.reuse, R76 ;  /* 0x0000004c19147220 */ /* 0x042fe40000410000 */
[----:B------:R-:W-:-:S05]  /*3a50*/  FMUL.FTZ R25, R25, R56 ;  /* 0x0000003819197220 */ /* 0x000fca0000410000 */
[----:B------:R-:W0:Y:S08]  /*3a60*/  MUFU.SIN R108, R11 ;  /* 0x0000000b006c7308 */ /* 0x000e300000000400 */
[----:B------:R-:W1:Y:S08]  /*3a70*/  MUFU.COS R6, R11 ;  /* 0x0000000b00067308 */ /* 0x000e700000000000 */
[----:B------:R-:W2:Y:S01]  /*3a80*/  MUFU.EX2 R29, R29 ;  /* 0x0000001d001d7308 */ /* 0x000ea20000000800 */
[----:B0-----:R-:W-:-:S07]  /*3a90*/  FMUL.FTZ R108, R5, R108 ;  /* 0x0000006c056c7220 */ /* 0x001fce0000410000 */
[----:B------:R-:W-:Y:S01]  /*3aa0*/  MUFU.EX2 R25, R25 ;  /* 0x0000001900197308 */ /* 0x000fe20000000800 */
[----:B-1----:R-:W-:Y:S02]  /*3ab0*/  FMUL.FTZ R107, R5, R6 ;  /* 0x00000006056b7220 */ /* 0x002fe40000410000 */
[----:B------:R-:W-:Y:S02]  /*3ac0*/  FFMA.FTZ R5, R119, R12, -R4 ;  /* 0x0000000c77057223 */ /* 0x000fe40000010804 */
[----:B------:R-:W-:Y:S02]  /*3ad0*/  FMUL.FTZ R4, R129, R114 ;  /* 0x0000007281047220 */ /* 0x000fe40000410000 */
[----:B------:R-:W-:Y:S01]  /*3ae0*/  FADD.FTZ R7, R42, R5 ;  /* 0x000000052a077221 */ /* 0x000fe20000010000 */
[----:B------:R-:W0:Y:S01]  /*3af0*/  MUFU.COS R8, R21 ;  /* 0x0000001500087308 */ /* 0x000e220000000000 */
[C---:B--2---:R-:W-:Y:S02]  /*3b00*/  FMUL.FTZ R122, R29.reuse, R122 ;  /* 0x0000007a1d7a7220 */ /* 0x044fe40000410000 */
[----:B------:R-:W-:-:S02]  /*3b10*/  FMUL.FTZ R121, R29, R30 ;  /* 0x0000001e1d797220 */ /* 0x000fc40000410000 */
[----:B------:R-:W-:Y:S02]  /*3b20*/  FMUL.FTZ R9, R122, R7 ;  /* 0x000000077a097220 */ /* 0x000fe40000410000 */
[----:B------:R-:W-:Y:S01]  /*3b30*/  FMUL.FTZ R5, R127, R114 ;  /* 0x000000727f057220 */ /* 0x000fe20000410000 */
[----:B------:R-:W1:Y:S01]  /*3b40*/  MUFU.EX2 R24, R24 ;  /* 0x0000001800187308 */ /* 0x000e620000000800 */
[----:B------:R-:W-:Y:S02]  /*3b50*/  FFMA.FTZ R9, R121, R10, R9 ;  /* 0x0000000a79097223 */ /* 0x000fe40000010009 */
[-C--:B------:R-:W-:Y:S02]  /*3b60*/  FFMA.FTZ R4, R127, R112.reuse, -R4 ;  /* 0x000000707f047223 */ /* 0x080fe40000010804 */
[----:B------:R-:W-:Y:S02]  /*3b70*/  FADD.FTZ R9, RZ, R9 ;  /* 0x00000009ff097221 */ /* 0x000fe40000010000 */
[----:B------:R-:W-:Y:S01]  /*3b80*/  FFMA.FTZ R6, R129, R112, R5 ;  /* 0x0000007081067223 */ /* 0x000fe20000010005 */
[----:B------:R-:W2:Y:S01]  /*3b90*/  MUFU.EX2 R27, R27 ;  /* 0x0000001b001b7308 */ /* 0x000ea20000000800 */
[----:B0-----:R-:W-:-:S02]  /*3ba0*/  FMUL.FTZ R109, R25, R8 ;  /* 0x00000008196d7220 */ /* 0x001fc40000410000 */
[----:B------:R-:W-:Y:S02]  /*3bb0*/  FMUL.FTZ R8, R122, R10 ;  /* 0x0000000a7a087220 */ /* 0x000fe40000410000 */
[----:B------:R-:W-:Y:S02]  /*3bc0*/  FMUL.FTZ R5, R113, R6 ;  /* 0x0000000671057220 */ /* 0x000fe40000410000 */
[----:B------:R-:W-:Y:S01]  /*3bd0*/  FFMA.FTZ R8, R121, R7, -R8 ;  /* 0x0000000779087223 */ /* 0x000fe20000010808 */
[----:B------:R-:W0:Y:S01]  /*3be0*/  MUFU.EX2 R20, R20 ;  /* 0x0000001400147308 */ /* 0x000e220000000800 */
[C---:B-1----:R-:W-:Y:S02]  /*3bf0*/  FMUL.FTZ R124, R24.reuse, R124 ;  /* 0x0000007c187c7220 */ /* 0x042fe40000410000 */
[----:B------:R-:W-:Y:S02]  /*3c00*/  FADD.FTZ R8, R41, R8 ;  /* 0x0000000829087221 */ /* 0x000fe40000010000 */
[----:B------:R-:W-:-:S02]  /*3c10*/  FMUL.FTZ R123, R24, R123 ;  /* 0x0000007b187b7220 */ /* 0x000fc40000410000 */
[C---:B------:R-:W-:Y:S01]  /*3c20*/  FMUL.FTZ R12, R124.reuse, R8 ;  /* 0x000000087c0c7220 */ /* 0x040fe20000410000 */
[----:B------:R-:W1:Y:S01]  /*3c30*/  MUFU.EX2 R28, R28 ;  /* 0x0000001c001c7308 */ /* 0x000e620000000800 */
[-C--:B------:R-:W-:Y:S02]  /*3c40*/  FMUL.FTZ R10, R124, R9.reuse ;  /* 0x000000097c0a7220 */ /* 0x080fe40000410000 */
[----:B------:R-:W-:Y:S02]  /*3c50*/  FMUL.FTZ R7, R113, R4 ;  /* 0x0000000471077220 */ /* 0x000fe40000410000 */
[C---:B------:R-:W-:Y:S02]  /*3c60*/  FFMA.FTZ R12, R123.reuse, R9, R12 ;  /* 0x000000097b0c7223 */ /* 0x040fe4000001000c */
[----:B------:R-:W-:Y:S01]  /*3c70*/  FFMA.FTZ R9, R123, R8, -R10 ;  /* 0x000000087b097223 */ /* 0x000fe2000001080a */
[----:B------:R-:W3:Y:S01]  /*3c80*/  MUFU.EX2 R26, R26 ;  /* 0x0000001a001a7308 */ /* 0x000ee20000000800 */
[----:B------:R-:W-:-:S02]  /*3c90*/  FFMA.FTZ R7, R111, R6, R7 ;  /* 0x000000066f077223 */ /* 0x000fc40000010007 */
[----:B------:R-:W-:Y:S02]  /*3ca0*/  FFMA.FTZ R5, R111, R4, -R5 ;  /* 0x000000046f057223 */ /* 0x000fe40000010805 */
[----:B--2---:R-:W-:Y:S02]  /*3cb0*/  FMUL.FTZ R126, R27, R126 ;  /* 0x0000007e1b7e7220 */ /* 0x004fe40000410000 */
[----:B------:R-:W-:Y:S01]  /*3cc0*/  FADD.FTZ R9, R40, R9 ;  /* 0x0000000928097221 */ /* 0x000fe20000010000 */
[----:B------:R-:W2:Y:S01]  /*3cd0*/  MUFU.EX2 R31, R31 ;  /* 0x0000001f001f7308 */ /* 0x000ea20000000800 */
[----:B------:R-:W-:Y:S02]  /*3ce0*/  FADD.FTZ R12, RZ, R12 ;  /* 0x0000000cff0c7221 */ /* 0x000fe40000010000 */
[C---:B------:R-:W-:Y:S02]  /*3cf0*/  FMUL.FTZ R4, R116.reuse, R7 ;  /* 0x0000000774047220 */ /* 0x040fe40000410000 */
[----:B------:R-:W-:-:S02]  /*3d00*/  FMUL.FTZ R6, R116, R5 ;  /* 0x0000000574067220 */ /* 0x000fc40000410000 */
[----:B------:R-:W-:Y:S01]  /*3d10*/  FMUL.FTZ R125, R27, R125 ;  /* 0x0000007d1b7d7220 */ /* 0x000fe20000410000 */
[----:B------:R-:W5:Y:S01]  /*3d20*/  MUFU.SIN R110, R21 ;  /* 0x00000015006e7308 */ /* 0x000f620000000400 */
[C---:B------:R-:W-:Y:S02]  /*3d30*/  FMUL.FTZ R10, R126.reuse, R9 ;  /* 0x000000097e0a7220 */ /* 0x040fe40000410000 */
[-C--:B------:R-:W-:Y:S02]  /*3d40*/  FMUL.FTZ R8, R126, R12.reuse ;  /* 0x0000000c7e087220 */ /* 0x080fe40000410000 */
[C---:B------:R-:W-:Y:S02]  /*3d50*/  FFMA.FTZ R4, R115.reuse, R5, -R4 ;  /* 0x0000000573047223 */ /* 0x040fe40000010804 */
[----:B------:R-:W-:Y:S02]  /*3d60*/  FFMA.FTZ R6, R115, R7, R6 ;  /* 0x0000000773067223 */ /* 0x000fe40000010006 */
[----:B------:R-:W-:-:S02]  /*3d70*/  FFMA.FTZ R10, R125, R12, R10 ;  /* 0x0000000c7d0a7223 */ /* 0x000fc4000001000a */
[----:B------:R-:W-:Y:S02]  /*3d80*/  FFMA.FTZ R8, R125, R9, -R8 ;  /* 0x000000097d087223 */ /* 0x000fe40000010808 */
[C---:B------:R-:W-:Y:S02]  /*3d90*/  FMUL.FTZ R7, R118.reuse, R4 ;  /* 0x0000000476077220 */ /* 0x040fe40000410000 */
[----:B------:R-:W-:Y:S02]  /*3da0*/  FMUL.FTZ R5, R118, R6 ;  /* 0x0000000676057220 */ /* 0x000fe40000410000 */
[----:B0-----:R-:W-:Y:S02]  /*3db0*/  FMUL.FTZ R93, R20, R93 ;  /* 0x0000005d145d7220 */ /* 0x001fe40000410000 */
[----:B------:R-:W-:Y:S02]  /*3dc0*/  FADD.FTZ R10, RZ, R10 ;  /* 0x0000000aff0a7221 */ /* 0x000fe40000010000 */
[----:B------:R-:W-:-:S02]  /*3dd0*/  FADD.FTZ R8, R39, R8 ;  /* 0x0000000827087221 */ /* 0x000fc40000010000 */
[C---:B------:R-:W-:Y:S02]  /*3de0*/  FFMA.FTZ R7, R117.reuse, R6, R7 ;  /* 0x0000000675077223 */ /* 0x040fe40000010007 */
[----:B------:R-:W-:Y:S02]  /*3df0*/  FFMA.FTZ R5, R117, R4, -R5 ;  /* 0x0000000475057223 */ /* 0x000fe40000010805 */
[----:B------:R-:W-:Y:S02]  /*3e00*/  FMUL.FTZ R91, R20, R91 ;  /* 0x0000005b145b7220 */ /* 0x000fe40000410000 */
[C---:B------:R-:W-:Y:S02]  /*3e10*/  FMUL.FTZ R9, R93.reuse, R10 ;  /* 0x0000000a5d097220 */ /* 0x040fe40000410000 */
[----:B------:R-:W-:Y:S02]  /*3e20*/  FMUL.FTZ R11, R93, R8 ;  /* 0x000000085d0b7220 */ /* 0x000fe40000410000 */
[----:B------:R-:W-:-:S02]  /*3e30*/  FMUL.FTZ R4, R120, R7 ;  /* 0x0000000778047220 */ /* 0x000fc40000410000 */
[-C--:B------:R-:W-:Y:S02]  /*3e40*/  FMUL.FTZ R6, R120, R5.reuse ;  /* 0x0000000578067220 */ /* 0x080fe40000410000 */
[C---:B------:R-:W-:Y:S02]  /*3e50*/  FFMA.FTZ R9, R91.reuse, R8, -R9 ;  /* 0x000000085b097223 */ /* 0x040fe40000010809 */
[----:B------:R-:W-:Y:S02]  /*3e60*/  FFMA.FTZ R11, R91, R10, R11 ;  /* 0x0000000a5b0b7223 */ /* 0x000fe4000001000b */
[C---:B------:R-:W-:Y:S02]  /*3e70*/  FFMA.FTZ R4, R119.reuse, R5, -R4 ;  /* 0x0000000577047223 */ /* 0x040fe40000010804 */
[----:B------:R-:W-:Y:S02]  /*3e80*/  FFMA.FTZ R6, R119, R7, R6 ;  /* 0x0000000777067223 */ /* 0x000fe40000010006 */
[----:B-1----:R-:W-:-:S02]  /*3e90*/  FMUL.FTZ R97, R28, R97 ;  /* 0x000000611c617220 */ /* 0x002fc40000410000 */
[----:B------:R-:W-:Y:S02]  /*3ea0*/  FADD.FTZ R8, R38, R9 ;  /* 0x0000000926087221 */ /* 0x000fe40000010000 */
[----:B------:R-:W-:Y:S02]  /*3eb0*/  FADD.FTZ R10, RZ, R11 ;  /* 0x0000000bff0a7221 */ /* 0x000fe40000010000 */
[C---:B------:R-:W-:Y:S02]  /*3ec0*/  FMUL.FTZ R7, R122.reuse, R4 ;  /* 0x000000047a077220 */ /* 0x040fe40000410000 */
[----:B------:R-:W-:Y:S02]  /*3ed0*/  FMUL.FTZ R5, R122, R6 ;  /* 0x000000067a057220 */ /* 0x000fe40000410000 */
[----:B------:R-:W-:Y:S02]  /*3ee0*/  FMUL.FTZ R95, R28, R95 ;  /* 0x0000005f1c5f7220 */ /* 0x000fe40000410000 */
[----:B------:R-:W-:-:S02]  /*3ef0*/  FMUL.FTZ R11, R97, R8 ;  /* 0x00000008610b7220 */ /* 0x000fc40000410000 */
[----:B------:R-:W-:Y:S02]  /*3f00*/  FMUL.FTZ R9, R97, R10 ;  /* 0x0000000a61097220 */ /* 0x000fe40000410000 */
[C---:B------:R-:W-:Y:S02]  /*3f10*/  FFMA.FTZ R7, R121.reuse, R6, R7 ;  /* 0x0000000679077223 */ /* 0x040fe40000010007 */
[----:B------:R-:W-:Y:S02]  /*3f20*/  FFMA.FTZ R5, R121, R4, -R5 ;  /* 0x0000000479057223 */ /* 0x000fe40000010805 */
[C---:B------:R-:W-:Y:S02]  /*3f30*/  FFMA.FTZ R11, R95.reuse, R10, R11 ;  /* 0x0000000a5f0b7223 */ /* 0x040fe4000001000b */
[----:B------:R-:W-:Y:S02]  /*3f40*/  FFMA.FTZ R8, R95, R8, -R9 ;  /* 0x000000085f087223 */ /* 0x000fe40000010809 */
[----:B------:R-:W-:-:S02]  /*3f50*/  FMUL.FTZ R4, R124, R7 ;  /* 0x000000077c047220 */ /* 0x000fc40000410000 */
[----:B------:R-:W-:Y:S02]  /*3f60*/  FMUL.FTZ R6, R124, R5 ;  /* 0x000000057c067220 */ /* 0x000fe40000410000 */
[----:B---3--:R-:W-:Y:S02]  /*3f70*/  FMUL.FTZ R101, R26, R101 ;  /* 0x000000651a657220 */ /* 0x008fe40000410000 */
[----:B------:R-:W-:Y:S02]  /*3f80*/  FADD.FTZ R10, RZ, R11 ;  /* 0x0000000bff0a7221 */ /* 0x000fe40000010000 */
[----:B------:R-:W-:Y:S02]  /*3f90*/  FADD.FTZ R8, R37, R8 ;  /* 0x0000000825087221 */ /* 0x000fe40000010000 */
[C---:B------:R-:W-:Y:S02]  /*3fa0*/  FFMA.FTZ R4, R123.reuse, R5, -R4 ;  /* 0x000000057b047223 */ /* 0x040fe40000010804 */
[----:B------:R-:W-:-:S02]  /*3fb0*/  FFMA.FTZ R6, R123, R7, R6 ;  /* 0x000000077b067223 */ /* 0x000fc40000010006 */
[----:B------:R-:W-:Y:S02]  /*3fc0*/  FMUL.FTZ R99, R26, R99 ;  /* 0x000000631a637220 */ /* 0x000fe40000410000 */
[C---:B------:R-:W-:Y:S02]  /*3fd0*/  FMUL.FTZ R9, R101.reuse, R10 ;  /* 0x0000000a65097220 */ /* 0x040fe40000410000 */
[----:B------:R-:W-:Y:S02]  /*3fe0*/  FMUL.FTZ R11, R101, R8 ;  /* 0x00000008650b7220 */ /* 0x000fe40000410000 */
[C---:B------:R-:W-:Y:S02]  /*3ff0*/  FMUL.FTZ R7, R126.reuse, R4 ;  /* 0x000000047e077220 */ /* 0x040fe40000410000 */
[----:B------:R-:W-:Y:S02]  /*4000*/  FMUL.FTZ R5, R126, R6 ;  /* 0x000000067e057220 */ /* 0x000fe40000410000 */
[----:B------:R-:W-:-:S02]  /*4010*/  FFMA.FTZ R9, R99, R8, -R9 ;  /* 0x0000000863097223 */ /* 0x000fc40000010809 */
[----:B------:R-:W-:Y:S02]  /*4020*/  FFMA.FTZ R11, R99, R10, R11 ;  /* 0x0000000a630b7223 */ /* 0x000fe4000001000b */
[C---:B------:R-:W-:Y:S02]  /*4030*/  FFMA.FTZ R6, R125.reuse, R6, R7 ;  /* 0x000000067d067223 */ /* 0x040fe40000010007 */
[----:B------:R-:W-:Y:S02]  /*4040*/  FFMA.FTZ R4, R125, R4, -R5 ;  /* 0x000000047d047223 */ /* 0x000fe40000010805 */
[----:B--2---:R-:W-:Y:S02]  /*4050*/  FMUL.FTZ R104, R31, R104 ;  /* 0x000000681f687220 */ /* 0x004fe40000410000 */
[----:B------:R-:W-:Y:S02]  /*4060*/  FADD.FTZ R9, R36, R9 ;  /* 0x0000000924097221 */ /* 0x000fe40000010000 */
[----:B------:R-:W-:-:S02]  /*4070*/  FADD.FTZ R11, RZ, R11 ;  /* 0x0000000bff0b7221 */ /* 0x000fc40000010000 */
[C---:B------:R-:W-:Y:S02]  /*4080*/  FMUL.FTZ R5, R93.reuse, R6 ;  /* 0x000000065d057220 */ /* 0x040fe40000410000 */
[-C--:B------:R-:W-:Y:S02]  /*4090*/  FMUL.FTZ R7, R93, R4.reuse ;  /* 0x000000045d077220 */ /* 0x080fe40000410000 */
[----:B------:R-:W-:Y:S02]  /*40a0*/  FMUL.FTZ R103, R31, R103 ;  /* 0x000000671f677220 */ /* 0x000fe40000410000 */
[C---:B------:R-:W-:Y:S02]  /*40b0*/  FMUL.FTZ R10, R104.reuse, R9 ;  /* 0x00000009680a7220 */ /* 0x040fe40000410000 */
[----:B------:R-:W-:Y:S02]  /*40c0*/  FMUL.FTZ R8, R104, R11 ;  /* 0x0000000b68087220 */ /* 0x000fe40000410000 */
[----:B------:R-:W-:-:S02]  /*40d0*/  FFMA.FTZ R4, R91, R4, -R5 ;  /* 0x000000045b047223 */ /* 0x000fc40000010805 */
[----:B------:R-:W-:Y:S02]  /*40e0*/  FFMA.FTZ R6, R91, R6, R7 ;  /* 0x000000065b067223 */ /* 0x000fe40000010007 */
[C---:B------:R-:W-:Y:S02]  /*40f0*/  FFMA.FTZ R10, R103.reuse, R11, R10 ;  /* 0x0000000b670a7223 */ /* 0x040fe4000001000a */
[----:B------:R-:W-:Y:S02]  /*4100*/  FFMA.FTZ R8, R103, R9, -R8 ;  /* 0x0000000967087223 */ /* 0x000fe40000010808 */
[C---:B------:R-:W-:Y:S02]  /*4110*/  FMUL.FTZ R7, R97.reuse, R4 ;  /* 0x0000000461077220 */ /* 0x040fe40000410000 */
[----:B------:R-:W-:Y:S02]  /*4120*/  FMUL.FTZ R5, R97, R6 ;  /* 0x0000000661057220 */ /* 0x000fe40000410000 */
[----:B------:R-:W-:-:S02]  /*4130*/  FADD.FTZ R10, RZ, R10 ;  /* 0x0000000aff0a7221 */ /* 0x000fc40000010000 */
[----:B------:R-:W-:Y:S02]  /*4140*/  FADD.FTZ R8, R35, R8 ;  /* 0x0000000823087221 */ /* 0x000fe40000010000 */
[C---:B------:R-:W-:Y:S02]  /*4150*/  FFMA.FTZ R6, R95.reuse, R6, R7 ;  /* 0x000000065f067223 */ /* 0x040fe40000010007 */
[----:B------:R-:W-:Y:S02]  /*4160*/  FFMA.FTZ R4, R95, R4, -R5 ;  /* 0x000000045f047223 */ /* 0x000fe40000010805 */
[C---:B------:R-:W-:Y:S02]  /*4170*/  FMUL.FTZ R9, R106.reuse, R10 ;  /* 0x0000000a6a097220 */ /* 0x040fe40000410000 */
[----:B------:R-:W-:Y:S02]  /*4180*/  FMUL.FTZ R11, R106, R8 ;  /* 0x000000086a0b7220 */ /* 0x000fe40000410000 */
[----:B------:R-:W-:-:S02]  /*4190*/  FMUL.FTZ R5, R101, R6 ;  /* 0x0000000665057220 */ /* 0x000fc40000410000 */
[----:B------:R-:W-:Y:S02]  /*41a0*/  FMUL.FTZ R7, R101, R4 ;  /* 0x0000000465077220 */ /* 0x000fe40000410000 */
[C---:B------:R-:W-:Y:S02]  /*41b0*/  FFMA.FTZ R9, R105.reuse, R8, -R9 ;  /* 0x0000000869097223 */ /* 0x040fe40000010809 */
[----:B------:R-:W-:Y:S02]  /*41c0*/  FFMA.FTZ R11, R105, R10, R11 ;  /* 0x0000000a690b7223 */ /* 0x000fe4000001000b */
[C---:B------:R-:W-:Y:S02]  /*41d0*/  FFMA.FTZ R5, R99.reuse, R4, -R5 ;  /* 0x0000000463057223 */ /* 0x040fe40000010805 */
[----:B------:R-:W-:Y:S02]  /*41e0*/  FFMA.FTZ R7, R99, R6, R7 ;  /* 0x0000000663077223 */ /* 0x000fe40000010007 */
[----:B------:R-:W-:-:S02]  /*41f0*/  FADD.FTZ R9, R34, R9 ;  /* 0x0000000922097221 */ /* 0x000fc40000010000 */
[----:B------:R-:W-:Y:S02]  /*4200*/  FADD.FTZ R11, RZ, R11 ;  /* 0x0000000bff0b7221 */ /* 0x000fe40000010000 */
        /* <DEDUP_REMOVED lines=8> */
[C---:B------:R-:W-:Y:S02]  /*4290*/  FMUL.FTZ R5, R106.reuse, R6 ;  /* 0x000000066a057220 */ /* 0x040fe40000410000 */
[----:B------:R-:W-:Y:S02]  /*42a0*/  FMUL.FTZ R7, R106, R4 ;  /* 0x000000046a077220 */ /* 0x000fe40000410000 */
[----:B-----5:R-:W-:-:S02]  /*42b0*/  FMUL.FTZ R110, R25, R110 ;  /* 0x0000006e196e7220 */ /* 0x020fc40000410000 */
[----:B------:R-:W-:Y:S02]  /*42c0*/  FADD.FTZ R10, RZ, R10 ;  /* 0x0000000aff0a7221 */ /* 0x000fe40000010000 */
[----:B------:R-:W-:Y:S02]  /*42d0*/  FADD.FTZ R8, R33, R8 ;  /* 0x0000000821087221 */ /* 0x000fe40000010000 */
[C---:B------:R-:W-:Y:S02]  /*42e0*/  FFMA.FTZ R5, R105.reuse, R4, -R5 ;  /* 0x0000000469057223 */ /* 0x040fe40000010805 */
[----:B------:R-:W-:Y:S02]  /*42f0*/  FFMA.FTZ R7, R105, R6, R7 ;  /* 0x0000000669077223 */ /* 0x000fe40000010007 */
[C---:B------:R-:W-:Y:S02]  /*4300*/  FMUL.FTZ R9, R110.reuse, R10 ;  /* 0x0000000a6e097220 */ /* 0x040fe40000410000 */
[----:B------:R-:W-:-:S02]  /*4310*/  FMUL.FTZ R11, R110, R8 ;  /* 0x000000086e0b7220 */ /* 0x000fc40000410000 */
[C---:B------:R-:W-:Y:S02]  /*4320*/  FMUL.FTZ R6, R108.reuse, R5 ;  /* 0x000000056c067220 */ /* 0x040fe40000410000 */
[-C--:B------:R-:W-:Y:S02]  /*4330*/  FMUL.FTZ R4, R108, R7.reuse ;  /* 0x000000076c047220 */ /* 0x080fe40000410000 */
[C---:B------:R-:W-:Y:S02]  /*4340*/  FFMA.FTZ R9, R109.reuse, R8, -R9 ;  /* 0x000000086d097223 */ /* 0x040fe40000010809 */
[----:B------:R-:W-:Y:S02]  /*4350*/  FFMA.FTZ R11, R109, R10, R11 ;  /* 0x0000000a6d0b7223 */ /* 0x000fe4000001000b */
[C---:B------:R-:W-:Y:S02]  /*4360*/  FFMA.FTZ R6, R107.reuse, R7, R6 ;  /* 0x000000076b067223 */ /* 0x040fe40000010006 */
[----:B------:R-:W-:-:S02]  /*4370*/  FFMA.FTZ R4, R107, R5, -R4 ;  /* 0x000000056b047223 */ /* 0x000fc40000010804 */
[----:B------:R-:W-:Y:S02]  /*4380*/  FADD.FTZ R30, R32, R9 ;  /* 0x00000009201e7221 */ /* 0x000fe40000010000 */
[----:B------:R-:W-:Y:S02]  /*4390*/  FADD.FTZ R31, RZ, R11 ;  /* 0x0000000bff1f7221 */ /* 0x000fe40000010000 */
[C---:B------:R-:W-:Y:S02]  /*43a0*/  FMUL.FTZ R28, R110.reuse, R6 ;  /* 0x000000066e1c7220 */ /* 0x040fe40000410000 */
[-C--:B------:R-:W-:Y:S01]  /*43b0*/  FMUL.FTZ R5, R110, R4.reuse ;  /* 0x000000046e057220 */ /* 0x080fe20000410000 */
[----:B------:R-:W0:Y:S01]  /*43c0*/  SHFL.UP PT, R7, R30, 0x1, RZ ;  /* 0x042000001e077989 */ /* 0x000e2200000e00ff */
[C---:B------:R-:W-:Y:S02]  /*43d0*/  FFMA.FTZ R28, R109.reuse, R4, -R28 ;  /* 0x000000046d1c7223 */ /* 0x040fe4000001081c */
[----:B------:R-:W-:Y:S01]  /*43e0*/  FFMA.FTZ R5, R109, R6, R5 ;  /* 0x000000066d057223 */ /* 0x000fe20000010005 */
[----:B------:R-:W1:Y:S04]  /*43f0*/  SHFL.UP PT, R8, R31, 0x1, RZ ;  /* 0x042000001f087989 */ /* 0x000e6800000e00ff */
[----:B------:R-:W2:Y:S04]  /*4400*/  SHFL.UP PT, R4, R28, 0x1, RZ ;  /* 0x042000001c047989 */ /* 0x000ea800000e00ff */
[----:B------:R-:W3:Y:S01]  /*4410*/  SHFL.UP PT, R6, R5, 0x1, RZ ;  /* 0x0420000005067989 */ /* 0x000ee200000e00ff */
[----:B------:R-:W-:Y:S01]  /*4420*/  ISETP.GE.AND P0, PT, R79, 0x1, PT ;  /* 0x000000014f00780c */ /* 0x000fe20003f06270 */
[----:B0-----:R-:W-:-:S02]  /*4430*/  FMUL.FTZ R11, R5, R7 ;  /* 0x00000007050b7220 */ /* 0x001fc40000410000 */
[CC--:B-1----:R-:W-:Y:S02]  /*4440*/  FMUL.FTZ R10, R5.reuse, R8.reuse ;  /* 0x00000008050a7220 */ /* 0x0c2fe40000410000 */
[C---:B------:R-:W-:Y:S02]  /*4450*/  FFMA.FTZ R8, R28.reuse, R8, R11 ;  /* 0x000000081c087223 */ /* 0x040fe4000001000b */
[----:B------:R-:W-:Y:S02]  /*4460*/  FFMA.FTZ R11, R28, R7, -R10 ;  /* 0x000000071c0b7223 */ /* 0x000fe4000001080a */
[C---:B--2---:R-:W-:Y:S02]  /*4470*/  FMUL.FTZ R9, R5.reuse, R4 ;  /* 0x0000000405097220 */ /* 0x044fe40000410000 */
[----:B---3--:R-:W-:Y:S02]  /*4480*/  FMUL.FTZ R7, R5, R6 ;  /* 0x0000000605077220 */ /* 0x008fe40000410000 */
[----:B------:R-:W-:-:S02]  /*4490*/  @P0 FADD.FTZ R30, R30, R11 ;  /* 0x0000000b1e1e0221 */ /* 0x000fc40000010000 */
[C---:B------:R-:W-:Y:S02]  /*44a0*/  FFMA.FTZ R6, R28.reuse, R6, R9 ;  /* 0x000000061c067223 */ /* 0x040fe40000010009 */
[----:B------:R-:W-:Y:S02]  /*44b0*/  @P0 FADD.FTZ R31, R31, R8 ;  /* 0x000000081f1f0221 */ /* 0x000fe40000010000 */
[----:B------:R-:W-:Y:S01]  /*44c0*/  @P0 FFMA.FTZ R28, R28, R4, -R7 ;  /* 0x000000041c1c0223 */ /* 0x000fe20000010807 */
[----:B------:R-:W0:Y:S01]  /*44d0*/  SHFL.UP PT, R9, R30, 0x2, RZ ;  /* 0x044000001e097989 */ /* 0x000e2200000e00ff */
[----:B------:R-:W-:-:S03]  /*44e0*/  FSEL R6, R5, R6, !P0 ;  /* 0x0000000605067208 */ /* 0x000fc60004000000 */
[----:B------:R-:W1:Y:S04]  /*44f0*/  SHFL.UP PT, R11, R31, 0x2, RZ ;  /* 0x044000001f0b7989 */ /* 0x000e6800000e00ff */
[----:B------:R-:W2:Y:S04]  /*4500*/  SHFL.UP PT, R5, R28, 0x2, RZ ;  /* 0x044000001c057989 */ /* 0x000ea800000e00ff */
[----:B------:R-:W3:Y:S01]  /*4510*/  SHFL.UP PT, R7, R6, 0x2, RZ ;  /* 0x0440000006077989 */ /* 0x000ee200000e00ff */
[----:B------:R-:W-:Y:S01]  /*4520*/  ISETP.GE.AND P0, PT, R79, 0x2, PT ;  /* 0x000000024f00780c */ /* 0x000fe20003f06270 */
[----:B0-----:R-:W-:-:S02]  /*4530*/  FMUL.FTZ R10, R6, R9 ;  /* 0x00000009060a7220 */ /* 0x001fc40000410000 */
[-C--:B-1----:R-:W-:Y:S02]  /*4540*/  FMUL.FTZ R8, R6, R11.reuse ;  /* 0x0000000b06087220 */ /* 0x082fe40000410000 */
[----:B------:R-:W-:Y:S02]  /*4550*/  FFMA.FTZ R10, R28, R11, R10 ;  /* 0x0000000b1c0a7223 */ /* 0x000fe4000001000a */
[----:B--2---:R-:W-:Y:S02]  /*4560*/  FMUL.FTZ R4, R6, R5 ;  /* 0x0000000506047220 */ /* 0x004fe40000410000 */
[C---:B------:R-:W-:Y:S02]  /*4570*/  FFMA.FTZ R9, R28.reuse, R9, -R8 ;  /* 0x000000091c097223 */ /* 0x040fe40000010808 */
[-C--:B---3--:R-:W-:Y:S02]  /*4580*/  FFMA.FTZ R11, R28, R7.reuse, R4 ;  /* 0x000000071c0b7223 */ /* 0x088fe40000010004 */
[----:B------:R-:W-:-:S02]  /*4590*/  FMUL.FTZ R7, R6, R7 ;  /* 0x0000000706077220 */ /* 0x000fc40000410000 */
[----:B------:R-:W-:Y:S02]  /*45a0*/  @P0 FADD.FTZ R31, R31, R10 ;  /* 0x0000000a1f1f0221 */ /* 0x000fe40000010000 */
[----:B------:R-:W-:Y:S01]  /*45b0*/  @P0 FADD.FTZ R30, R30, R9 ;  /* 0x000000091e1e0221 */ /* 0x000fe20000010000 */
[----:B------:R-:W-:Y:S01]  /*45c0*/  FSEL R11, R6, R11, !P0 ;  /* 0x0000000b060b7208 */ /* 0x000fe20004000000 */
[----:B------:R-:W-:Y:S02]  /*45d0*/  @P0 FFMA.FTZ R28, R28, R5, -R7 ;  /* 0x000000051c1c0223 */ /* 0x000fe40000010807 */
[----:B------:R-:W0:Y:S04]  /*45e0*/  SHFL.UP PT, R7, R31, 0x4, RZ ;  /* 0x048000001f077989 */ /* 0x000e2800000e00ff */
[----:B------:R-:W1:Y:S04]  /*45f0*/  SHFL.UP PT, R6, R30, 0x4, RZ ;  /* 0x048000001e067989 */ /* 0x000e6800000e00ff */
[----:B------:R-:W2:Y:S04]  /*4600*/  SHFL.UP PT, R4, R28, 0x4, RZ ;  /* 0x048000001c047989 */ /* 0x000ea800000e00ff */
[----:B------:R-:W3:Y:S01]  /*4610*/  SHFL.UP PT, R5, R11, 0x4, RZ ;  /* 0x048000000b057989 */ /* 0x000ee200000e00ff */
[----:B------:R-:W-:Y:S01]  /*4620*/  ISETP.GE.AND P0, PT, R79, 0x4, PT ;  /* 0x000000044f00780c */ /* 0x000fe20003f06270 */
[----:B0-----:R-:W-:-:S02]  /*4630*/  FMUL.FTZ R13, R11, R7 ;  /* 0x000000070b0d7220 */ /* 0x001fc40000410000 */
[CC--:B-1----:R-:W-:Y:S02]  /*4640*/  FMUL.FTZ R10, R11.reuse, R6.reuse ;  /* 0x000000060b0a7220 */ /* 0x0c2fe40000410000 */
[C---:B------:R-:W-:Y:S02]  /*4650*/  FFMA.FTZ R13, R28.reuse, R6, -R13 ;  /* 0x000000061c0d7223 */ /* 0x040fe4000001080d */
[C---:B--2---:R-:W-:Y:S02]  /*4660*/  FMUL.FTZ R8, R11.reuse, R4 ;  /* 0x000000040b087220 */ /* 0x044fe40000410000 */
[C---:B------:R-:W-:Y:S02]  /*4670*/  FFMA.FTZ R10, R28.reuse, R7, R10 ;  /* 0x000000071c0a7223 */ /* 0x040fe4000001000a */
[-C--:B---3--:R-:W-:Y:S02]  /*4680*/  FMUL.FTZ R9, R11, R5.reuse ;  /* 0x000000050b097220 */ /* 0x088fe40000410000 */
[----:B------:R-:W-:-:S02]  /*4690*/  FFMA.FTZ R8, R28, R5, R8 ;  /* 0x000000051c087223 */ /* 0x000fc40000010008 */
[----:B------:R-:W-:Y:S02]  /*46a0*/  @P0 FFMA.FTZ R28, R28, R4, -R9 ;  /* 0x000000041c1c0223 */ /* 0x000fe40000010809 */
[----:B------:R-:W-:Y:S02]  /*46b0*/  @P0 FADD.FTZ R30, R30, R13 ;  /* 0x0000000d1e1e0221 */ /* 0x000fe40000010000 */
[----:B------:R-:W-:Y:S01]  /*46c0*/  @P0 FADD.FTZ R31, R31, R10 ;  /* 0x0000000a1f1f0221 */ /* 0x000fe20000010000 */
[----:B------:R-:W-:Y:S01]  /*46d0*/  FSEL R8, R11, R8, !P0 ;  /* 0x000000080b087208 */ /* 0x000fe20004000000 */
[----:B------:R-:W0:Y:S04]  /*46e0*/  SHFL.UP PT, R5, R28, 0x8, RZ ;  /* 0x050000001c057989 */ /* 0x000e2800000e00ff */
[----:B------:R-:W1:Y:S04]  /*46f0*/  SHFL.UP PT, R9, R30, 0x8, RZ ;  /* 0x050000001e097989 */ /* 0x000e6800000e00ff */
[----:B------:R-:W2:Y:S04]  /*4700*/  SHFL.UP PT, R11, R31, 0x8, RZ ;  /* 0x050000001f0b7989 */ /* 0x000ea800000e00ff */
[----:B------:R-:W3:Y:S01]  /*4710*/  SHFL.UP PT, R7, R8, 0x8, RZ ;  /* 0x0500000008077989 */ /* 0x000ee200000e00ff */
[----:B------:R-:W-:Y:S01]  /*4720*/  ISETP.GE.AND P1, PT, R79, 0x8, PT ;  /* 0x000000084f00780c */ /* 0x000fe20003f26270 */
[----:B0-----:R-:W-:-:S02]  /*4730*/  FMUL.FTZ R4, R8, R5 ;  /* 0x0000000508047220 */ /* 0x001fc40000410000 */
[C---:B-1----:R-:W-:Y:S02]  /*4740*/  FMUL.FTZ R10, R8.reuse, R9 ;  /* 0x00000009080a7220 */ /* 0x042fe40000410000 */
[-C--:B--2---:R-:W-:Y:S02]  /*4750*/  FMUL.FTZ R6, R8, R11.reuse ;  /* 0x0000000b08067220 */ /* 0x084fe40000410000 */
[C---:B------:R-:W-:Y:S02]  /*4760*/  FFMA.FTZ R10, R28.reuse, R11, R10 ;  /* 0x0000000b1c0a7223 */ /* 0x040fe4000001000a */
[-C--:B---3--:R-:W-:Y:S02]  /*4770*/  FFMA.FTZ R13, R28, R7.reuse, R4 ;  /* 0x000000071c0d7223 */ /* 0x088fe40000010004 */
[----:B------:R-:W-:Y:S02]  /*4780*/  FMUL.FTZ R7, R8, R7 ;  /* 0x0000000708077220 */ /* 0x000fe40000410000 */
[----:B------:R-:W-:-:S02]  /*4790*/  FFMA.FTZ R9, R28, R9, -R6 ;  /* 0x000000091c097223 */ /* 0x000fc40000010806 */
[----:B------:R-:W-:Y:S02]  /*47a0*/  @P1 FADD.FTZ R31, R31, R10 ;  /* 0x0000000a1f1f1221 */ /* 0x000fe40000010000 */
[----:B------:R-:W-:Y:S02]  /*47b0*/  @P1 FFMA.FTZ R28, R28, R5, -R7 ;  /* 0x000000051c1c1223 */ /* 0x000fe40000010807 */
[----:B------:R-:W-:Y:S01]  /*47c0*/  @P1 FADD.FTZ R30, R30, R9 ;  /* 0x000000091e1e1221 */ /* 0x000fe20000010000 */
[----:B------:R-:W-:Y:S01]  /*47d0*/  FSEL R29, R8, R13, !P1 ;  /* 0x0000000d081d7208 */ /* 0x000fe20004800000 */
[----:B------:R-:W0:Y:S01]  /*47e0*/  SHFL.UP PT, R24, R31, 0x10, RZ ;  /* 0x060000001f187989 */ /* 0x000e2200000e00ff */
[----:B------:R-:W-:-:S03]  /*47f0*/  ISETP.NE.AND P0, PT, R130, RZ, PT ;  /* 0x000000ff8200720c */ /* 0x000fc60003f05270 */
[----:B------:R-:W1:Y:S04]  /*4800*/  SHFL.UP PT, R21, R28, 0x10, RZ ;  /* 0x060000001c157989 */ /* 0x000e6800000e00ff */
[----:B------:R-:W2:Y:S01]  /*4810*/  SHFL.UP PT, R23, R30, 0x10, RZ ;  /* 0x060000001e177989 */ /* 0x000ea200000e00ff */
[----:B------:R-:W-:-:S03]  /*4820*/  ISETP.EQ.OR P0, PT, R77, RZ, P0 ;  /* 0x000000ff4d00720c */ /* 0x000fc60000702670 */
[----:B------:R-:W3:Y:S01]  /*4830*/  SHFL.UP PT, R22, R29, 0x10, RZ ;  /* 0x060000001d167989 */ /* 0x000ee200000e00ff */
[----:B------:R-:W-:Y:S01]  /*4840*/  MOV R9, RZ ;  /* 0x000000ff00097202 */ /* 0x000fe20000000f00 */
[----:B------:R-:W-:Y:S01]  /*4850*/  CS2R R10, SRZ ;  /* 0x00000000000a7805 */ /* 0x000fe2000001ff00 */
[----:B------:R-:W-:-:S07]  /*4860*/  MOV R8, 0x3f800000 ;  /* 0x3f80000000087802 */ /* 0x000fce0000000f00 */
[----:B------:R-:W5:Y:S01]  /*4870*/  @!P0 LDS.128 R8, [R0.X16+0x880] ;  /* 0x0008800000088984 */ /* 0x000f62000000cc00 */
[----:B------:R-:W-:Y:S01]  /*4880*/  ISETP.GE.AND P0, PT, R79, 0x10, PT ;  /* 0x000000104f00780c */ /* 0x000fe20003f06270 */
[----:B0-----:R-:W-:Y:S01]  /*4890*/  FMUL.FTZ R26, R29, R24 ;  /* 0x000000181d1a7220 */ /* 0x001fe20000410000 */
[----:B------:R-:W-:Y:S01]  /*48a0*/  ISETP.NE.AND P1, PT, R79, 0x1f, PT ;  /* 0x0000001f4f00780c */ /* 0x000fe20003f25270 */
[C---:B-1----:R-:W-:Y:S02]  /*48b0*/  FMUL.FTZ R27, R29.reuse, R21 ;  /* 0x000000151d1b7220 */ /* 0x042fe40000410000 */
[-C--:B--2---:R-:W-:Y:S02]  /*48c0*/  FMUL.FTZ R133, R29, R23.reuse ;  /* 0x000000171d857220 */ /* 0x084fe40000410000 */
[C---:B------:R-:W-:Y:S02]  /*48d0*/  FFMA.FTZ R23, R28.reuse, R23, -R26 ;  /* 0x000000171c177223 */ /* 0x040fe4000001081a */
[----:B---3--:R-:W-:-:S02]  /*48e0*/  FFMA.FTZ R26, R28, R22, R27 ;  /* 0x000000161c1a7223 */ /* 0x008fc4000001001b */
[----:B------:R-:W-:Y:S02]  /*48f0*/  FMUL.FTZ R25, R29, R22 ;  /* 0x000000161d197220 */ /* 0x000fe40000410000 */
[C---:B------:R-:W-:Y:S01]  /*4900*/  FFMA.FTZ R24, R28.reuse, R24, R133 ;  /* 0x000000181c187223 */ /* 0x040fe20000010085 */
[----:B------:R-:W-:Y:S01]  /*4910*/  SHF.L.U32 R20, R79, 0x6, RZ ;  /* 0x000000064f147819 */ /* 0x000fe200000006ff */
[----:B------:R-:W-:Y:S01]  /*4920*/  @P0 FFMA.FTZ R28, R28, R21, -R25 ;  /* 0x000000151c1c0223 */ /* 0x000fe20000010819 */
[----:B------:R-:W-:Y:S01]  /*4930*/  FSEL R29, R29, R26, !P0 ;  /* 0x0000001a1d1d7208 */ /* 0x000fe20004000000 */
[----:B------:R-:W-:Y:S02]  /*4940*/  @P0 FADD.FTZ R30, R30, R23 ;  /* 0x000000171e1e0221 */ /* 0x000fe40000010000 */
[----:B------:R-:W-:Y:S01]  /*4950*/  @P0 FADD.FTZ R31, R31, R24 ;  /* 0x000000181f1f0221 */ /* 0x000fe20000010000 */
[----:B------:R-:W0:Y:S04]  /*4960*/  LDS.128 R4, [R20] ;  /* 0x0000000014047984 */ /* 0x000e280000000c00 */
[----:B------:R-:W-:Y:S04]  /*4970*/  LDS.128 R12, [R20+0x10] ;  /* 0x00001000140c7984 */ /* 0x000fe80000000c00 */
[----:B------:R-:W-:Y:S04]  /*4980*/  LDS.128 R16, [R20+0x20] ;  /* 0x0000200014107984 */ /* 0x000fe80000000c00 */
[----:B------:R-:W-:Y:S04]  /*4990*/  LDS.128 R20, [R20+0x30] ;  /* 0x0000300014147984 */ /* 0x000fe80000000c00 */
[----:B------:R-:W-:Y:S04]  /*49a0*/  @!P1 STS.128 [0x840], R28 ;  /* 0x0008401cff009388 */ /* 0x000fe80000000c00 */
[----:B------:R-:W-:Y:S01]  /*49b0*/  BAR.SYNC.DEFER_BLOCKING 0x0 ;  /* 0x0000000000007b1d */ /* 0x000fe20000010000 */
[----:B------:R-:W-:-:S02]  /*49c0*/  ISETP.NE.AND P0, PT, R79, RZ, PT ;  /* 0x000000ff4f00720c */ /* 0x000fc40003f05270 */
[----:B------:R-:W-:-:S11]  /*49d0*/  ISETP.NE.AND P2, PT, R81, RZ, PT ;  /* 0x000000ff5100720c */ /* 0x000fd60003f45270 */
[----:B-----5:R-:W-:Y:S04]  /*49e0*/  @!P0 STS.128 [0x860], R8 ;  /* 0x00086008ff008388 */ /* 0x020fe80000000c00 */
[----:B------:R-:W-:Y:S01]  /*49f0*/  LDS.128 R24, [0x840] ;  /* 0x00084000ff187984 */ /* 0x000fe20000000c00 */
[--C-:B0-----:R-:W-:Y:S02]  /*4a00*/  HADD2.F32 R153, -RZ, R4.reuse.H0_H0 ;  /* 0x20000004ff997230 */ /* 0x101fe40000004100 */
[----:B------:R-:W-:Y:S02]  /*4a10*/  HADD2.F32 R155, -RZ, R4.H1_H1 ;  /* 0x30000004ff9b7230 */ /* 0x000fe40000004100 */
[--C-:B------:R-:W-:Y:S02]  /*4a20*/  HADD2.F32 R151, -RZ, R5.reuse.H0_H0 ;  /* 0x20000005ff977230 */ /* 0x100fe40000004100 */
[----:B------:R-:W-:Y:S01]  /*4a30*/  HADD2.F32 R156, -RZ, R5.H1_H1 ;  /* 0x30000005ff9c7230 */ /* 0x000fe20000004100 */
[----:B------:R-:W-:Y:S06]  /*4a40*/  BAR.SYNC.DEFER_BLOCKING 0x0 ;  /* 0x0000000000007b1d */ /* 0x000fec0000010000 */
[----:B------:R-:W0:Y:S04]  /*4a50*/  SHFL.UP PT, R145, R29, 0x1, RZ ;  /* 0x042000001d917989 */ /* 0x000e2800000e00ff */
[----:B------:R-:W-:Y:S04]  /*4a60*/  @P2 LDS.64 R4, [0x868] ;  /* 0x00086800ff042984 */ /* 0x000fe80000000a00 */
[----:B------:R-:W1:Y:S04]  /*4a70*/  SHFL.UP PT, R141, R28, 0x1, RZ ;  /* 0x042000001c8d7989 */ /* 0x000e6800000e00ff */
[----:B------:R-:W2:Y:S04]  /*4a80*/  SHFL.UP PT, R128, R30, 0x1, RZ ;  /* 0x042000001e807989 */ /* 0x000ea800000e00ff */
[----:B------:R-:W3:Y:S01]  /*4a90*/  SHFL.UP PT, R138, R31, 0x1, RZ ;  /* 0x042000001f8a7989 */ /* 0x000ee200000e00ff */
[----:B------:R-:W-:Y:S01]  /*4aa0*/  HADD2.F32 R154, -RZ, R6.H1_H1 ;  /* 0x30000006ff9a7230 */ /* 0x000fe20000004100 */
[----:B0-----:R-:W-:Y:S01]  /*4ab0*/  @!P0 MOV R145, R9 ;  /* 0x0000000900918202 */ /* 0x001fe20000000f00 */
[----:B------:R-:W-:-:S02]  /*4ac0*/  HADD2.F32 R146, -RZ, R12.H0_H0 ;  /* 0x2000000cff927230 */ /* 0x000fc40000004100 */
[----:B------:R-:W-:Y:S01]  /*4ad0*/  HADD2.F32 R150, -RZ, R12.H1_H1 ;  /* 0x3000000cff967230 */ /* 0x000fe20000004100 */
[C---:B----4-:R-:W-:Y:S01]  /*4ae0*/  FMUL.FTZ R12, R154.reuse, R2 ;  /* 0x000000029a0c7220 */ /* 0x050fe20000410000 */
[--C-:B------:R-:W-:Y:S02]  /*4af0*/  HADD2.F32 R143, -RZ, R13.reuse.H0_H0 ;  /* 0x2000000dff8f7230 */ /* 0x100fe40000004100 */
[----:B------:R-:W-:Y:S01]  /*4b00*/  HADD2.F32 R148, -RZ, R13.H1_H1 ;  /* 0x3000000dff947230 */ /* 0x000fe20000004100 */
[----:B------:R-:W-:Y:S01]  /*4b10*/  FMUL.FTZ R13, R154, R3 ;  /* 0x000000039a0d7220 */ /* 0x000fe20000410000 */
[--C-:B------:R-:W-:Y:S02]  /*4b20*/  HADD2.F32 R133, -RZ, R22.reuse.H0_H0 ;  /* 0x20000016ff857230 */ /* 0x100fe40000004100 */
[----:B------:R-:W-:Y:S01]  /*4b30*/  HADD2.F32 R134, -RZ, R22.H1_H1 ;  /* 0x30000016ff867230 */ /* 0x000fe20000004100 */
[----:B-1----:R-:W-:Y:S01]  /*4b40*/  @!P0 MOV R141, R8 ;  /* 0x00000008008d8202 */ /* 0x002fe20000000f00 */
[----:B------:R-:W-:-:S02]  /*4b50*/  HADD2.F32 R135, -RZ, R23.H0_H0 ;  /* 0x20000017ff877230 */ /* 0x000fc40000004100 */
[----:B------:R-:W-:Y:S01]  /*4b60*/  HADD2.F32 R136, -RZ, R23.H1_H1 ;  /* 0x30000017ff887230 */ /* 0x000fe20000004100 */
        /* <DEDUP_REMOVED lines=15> */
[----:B------:R-:W-:Y:S01]  /*4c60*/  FMUL.FTZ R148, R148, R2 ;  /* 0x0000000294947220 */ /* 0x000fe20000410000 */
[----:B------:R-:W-:Y:S01]  /*4c70*/  HADD2.F32 R144, -RZ, R14.H1_H1 ;  /* 0x3000000eff907230 */ /* 0x000fe20000004100 */
[C---:B------:R-:W-:Y:S02]  /*4c80*/  FMUL.FTZ R138, R114.reuse, R141 ;  /* 0x0000008d728a7220 */ /* 0x040fe40000410000 */
[----:B------:R-:W-:-:S02]  /*4c90*/  FMUL.FTZ R114, R114, R129 ;  /* 0x0000008172727220 */ /* 0x000fc40000410000 */
[C---:B------:R-:W-:Y:S02]  /*4ca0*/  FFMA.FTZ R127, R143.reuse, R2, -R127 ;  /* 0x000000028f7f7223 */ /* 0x040fe4000001087f */
[----:B------:R-:W-:Y:S01]  /*4cb0*/  FFMA.FTZ R128, R143, R3, R148 ;  /* 0x000000038f807223 */ /* 0x000fe20000010094 */
[----:B------:R-:W-:Y:S01]  /*4cc0*/  HADD2.F32 R142, -RZ, R14.H0_H0 ;  /* 0x2000000eff8e7230 */ /* 0x000fe20000004100 */
[C---:B------:R-:W-:Y:S02]  /*4cd0*/  FFMA.FTZ R143, R112.reuse, R129, -R138 ;  /* 0x00000081708f7223 */ /* 0x040fe4000001088a */
[----:B------:R-:W-:Y:S01]  /*4ce0*/  FFMA.FTZ R114, R112, R141, R114 ;  /* 0x0000008d70727223 */ /* 0x000fe20000010072 */
[----:B------:R-:W-:Y:S01]  /*4cf0*/  HADD2.F32 R140, -RZ, R15.H1_H1 ;  /* 0x3000000fff8c7230 */ /* 0x000fe20000004100 */
[-C--:B------:R-:W-:Y:S02]  /*4d00*/  FMUL.FTZ R145, R144, R3.reuse ;  /* 0x0000000390917220 */ /* 0x080fe40000410000 */
[----:B------:R-:W-:-:S02]  /*4d10*/  FMUL.FTZ R23, R150, R3 ;  /* 0x0000000396177220 */ /* 0x000fc40000410000 */
[-C--:B------:R-:W-:Y:S02]  /*4d20*/  FMUL.FTZ R22, R150, R2.reuse ;  /* 0x0000000296167220 */ /* 0x080fe40000410000 */
[-C--:B------:R-:W-:Y:S02]  /*4d30*/  FMUL.FTZ R144, R144, R2.reuse ;  /* 0x0000000290907220 */ /* 0x080fe40000410000 */
[----:B------:R-:W-:Y:S02]  /*4d40*/  FADD.FTZ R138, R46, R143 ;  /* 0x0000008f2e8a7221 */ /* 0x000fe40000010000 */
[----:B------:R-:W-:Y:S02]  /*4d50*/  FADD.FTZ R114, RZ, R114 ;  /* 0x00000072ff727221 */ /* 0x000fe40000010000 */
[-C--:B------:R-:W-:Y:S02]  /*4d60*/  FFMA.FTZ R112, R142, R2.reuse, -R145 ;  /* 0x000000028e707223 */ /* 0x080fe40000010891 */
[----:B------:R-:W-:-:S02]  /*4d70*/  FFMA.FTZ R23, R146, R2, -R23 ;  /* 0x0000000292177223 */ /* 0x000fc40000010817 */
[-C--:B------:R-:W-:Y:S02]  /*4d80*/  FFMA.FTZ R22, R146, R3.reuse, R22 ;  /* 0x0000000392167223 */ /* 0x080fe40000010016 */
[-C--:B------:R-:W-:Y:S01]  /*4d90*/  FFMA.FTZ R142, R142, R3.reuse, R144 ;  /* 0x000000038e8e7223 */ /* 0x080fe20000010090 */
[----:B------:R-:W-:Y:S01]  /*4da0*/  HADD2.F32 R137, -RZ, R15.H0_H0 ;  /* 0x2000000fff897230 */ /* 0x000fe20000004100 */
[C---:B------:R-:W-:Y:S02]  /*4db0*/  FMUL.FTZ R144, R140.reuse, R3 ;  /* 0x000000038c907220 */ /* 0x040fe40000410000 */
[----:B------:R-:W-:Y:S02]  /*4dc0*/  FMUL.FTZ R146, R140, R2 ;  /* 0x000000028c927220 */ /* 0x000fe40000410000 */
[C---:B------:R-:W-:Y:S01]  /*4dd0*/  FMUL.FTZ R143, R113.reuse, R138 ;  /* 0x0000008a718f7220 */ /* 0x040fe20000410000 */
[----:B------:R-:W-:Y:S01]  /*4de0*/  HADD2.F32 R139, -RZ, R16.H1_H1 ;  /* 0x30000010ff8b7230 */ /* 0x000fe20000004100 */
[----:B------:R-:W-:-:S02]  /*4df0*/  FMUL.FTZ R140, R113, R114 ;  /* 0x00000072718c7220 */ /* 0x000fc40000410000 */
[C---:B------:R-:W-:Y:S02]  /*4e00*/  FFMA.FTZ R143, R111.reuse, R114, R143 ;  /* 0x000000726f8f7223 */ /* 0x040fe4000001008f */
[----:B------:R-:W-:Y:S02]  /*4e10*/  FFMA.FTZ R140, R111, R138, -R140 ;  /* 0x0000008a6f8c7223 */ /* 0x000fe4000001088c */
[-C--:B------:R-:W-:Y:S02]  /*4e20*/  FFMA.FTZ R113, R137, R2.reuse, -R144 ;  /* 0x0000000289717223 */ /* 0x080fe40000010890 */
[C---:B------:R-:W-:Y:S02]  /*4e30*/  FMUL.FTZ R111, R139.reuse, R3 ;  /* 0x000000038b6f7220 */ /* 0x040fe40000410000 */
[----:B------:R-:W-:Y:S01]  /*4e40*/  FMUL.FTZ R144, R139, R2 ;  /* 0x000000028b907220 */ /* 0x000fe20000410000 */
[----:B------:R-:W-:Y:S01]  /*4e50*/  HADD2.F32 R149, -RZ, R6.H0_H0 ;  /* 0x20000006ff957230 */ /* 0x000fe20000004100 */
[----:B------:R-:W-:Y:S01]  /*4e60*/  FADD.FTZ R139, RZ, R143 ;  /* 0x0000008fff8b7221 */ /* 0x000fe20000010000 */
[----:B------:R-:W-:Y:S01]  /*4e70*/  HADD2.F32 R6, -RZ, R16.H0_H0 ;  /* 0x20000010ff067230 */ /* 0x000fe20000004100 */
[----:B------:R-:W-:Y:S01]  /*4e80*/  FADD.FTZ R140, R45, R140 ;  /* 0x0000008c2d8c7221 */ /* 0x000fe20000010000 */
[----:B------:R-:W-:Y:S01]  /*4e90*/  HADD2.F32 R28, -RZ, R17.H1_H1 ;  /* 0x30000011ff1c7230 */ /* 0x000fe20000004100 */
[C---:B------:R-:W-:Y:S01]  /*4ea0*/  FMUL.FTZ R143, R116.reuse, R139 ;  /* 0x0000008b748f7220 */ /* 0x040fe20000410000 */
[--C-:B------:R-:W-:Y:S01]  /*4eb0*/  HADD2.F32 R147, -RZ, R7.reuse.H0_H0 ;  /* 0x20000007ff937230 */ /* 0x100fe20000004100 */
[----:B------:R-:W-:Y:S01]  /*4ec0*/  FMUL.FTZ R116, R116, R140 ;  /* 0x0000008c74747220 */ /* 0x000fe20000410000 */
[----:B------:R-:W-:Y:S01]  /*4ed0*/  HADD2.F32 R152, -RZ, R7.H1_H1 ;  /* 0x30000007ff987230 */ /* 0x000fe20000004100 */
[----:B------:R-:W-:Y:S01]  /*4ee0*/  FFMA.FTZ R137, R137, R3, R146 ;  /* 0x0000000389897223 */ /* 0x000fe20000010092 */
[----:B------:R-:W-:Y:S01]  /*4ef0*/  HADD2.F32 R7, -RZ, R17.H0_H0 ;  /* 0x20000011ff077230 */ /* 0x000fe20000004100 */
[----:B------:R-:W-:-:S02]  /*4f00*/  FFMA.FTZ R111, R6, R2, -R111 ;  /* 0x00000002066f7223 */ /* 0x000fc4000001086f */
[-C--:B------:R-:W-:Y:S02]  /*4f10*/  FFMA.FTZ R6, R6, R3.reuse, R144 ;  /* 0x0000000306067223 */ /* 0x080fe40000010090 */
[C---:B------:R-:W-:Y:S02]  /*4f20*/  FMUL.FTZ R145, R28.reuse, R3 ;  /* 0x000000031c917220 */ /* 0x040fe40000410000 */
[----:B------:R-:W-:Y:S02]  /*4f30*/  FMUL.FTZ R146, R28, R2 ;  /* 0x000000021c927220 */ /* 0x000fe40000410000 */
[C---:B------:R-:W-:Y:S02]  /*4f40*/  FFMA.FTZ R143, R115.reuse, R140, -R143 ;  /* 0x0000008c738f7223 */ /* 0x040fe4000001088f */
[----:B------:R-:W-:Y:S01]  /*4f50*/  FFMA.FTZ R144, R115, R139, R116 ;  /* 0x0000008b73907223 */ /* 0x000fe20000010074 */
[--C-:B------:R-:W-:Y:S01]  /*4f60*/  HADD2.F32 R29, -RZ, R18.reuse.H0_H0 ;  /* 0x20000012ff1d7230 */ /* 0x100fe20000004100 */
[C---:B------:R-:W-:Y:S01]  /*4f70*/  FFMA.FTZ R28, R7.reuse, R2, -R145 ;  /* 0x00000002071c7223 */ /* 0x040fe20000010891 */
[----:B------:R-:W-:Y:S01]  /*4f80*/  HADD2.F32 R18, -RZ, R18.H1_H1 ;  /* 0x30000012ff127230 */ /* 0x000fe20000004100 */
[----:B------:R-:W-:-:S02]  /*4f90*/  FFMA.FTZ R115, R7, R3, R146 ;  /* 0x0000000307737223 */ /* 0x000fc40000010092 */
[----:B------:R-:W-:Y:S02]  /*4fa0*/  FADD.FTZ R116, R44, R143 ;  /* 0x0000008f2c747221 */ /* 0x000fe40000010000 */
[----:B------:R-:W-:Y:S01]  /*4fb0*/  FADD.FTZ R7, RZ, R144 ;  /* 0x00000090ff077221 */ /* 0x000fe20000010000 */
[--C-:B------:R-:W-:Y:S01]  /*4fc0*/  HADD2.F32 R30, -RZ, R19.reuse.H0_H0 ;  /* 0x20000013ff1e7230 */ /* 0x100fe20000004100 */
[C---:B------:R-:W-:Y:S01]  /*4fd0*/  FMUL.FTZ R144, R118.reuse, R116 ;  /* 0x0000007476907220 */ /* 0x040fe20000410000 */
[----:B------:R-:W-:Y:S01]  /*4fe0*/  HADD2.F32 R19, -RZ, R19.H1_H1 ;  /* 0x30000013ff137230 */ /* 0x000fe20000004100 */
[----:B------:R-:W-:Y:S02]  /*4ff0*/  FMUL.FTZ R118, R118, R7 ;  /* 0x0000000776767220 */ /* 0x000fe40000410000 */
[----:B------:R-:W-:Y:S02]  /*5000*/  FMUL.FTZ R143, R18, R3 ;  /* 0x00000003128f7220 */ /* 0x000fe40000410000 */
[----:B------:R-:W-:-:S02]  /*5010*/  FFMA.FTZ R144, R117, R7, R144 ;  /* 0x0000000775907223 */ /* 0x000fc40000010090 */
[----:B------:R-:W-:Y:S02]  /*5020*/  FMUL.FTZ R146, R18, R2 ;  /* 0x0000000212927220 */ /* 0x000fe40000410000 */
[----:B------:R-:W-:Y:S02]  /*5030*/  FFMA.FTZ R118, R117, R116, -R118 ;  /* 0x0000007475767223 */ /* 0x000fe40000010876 */
[----:B------:R-:W-:Y:S02]  /*5040*/  FFMA.FTZ R18, R29, R2, -R143 ;  /* 0x000000021d127223 */ /* 0x000fe4000001088f */
[----:B------:R-:W-:Y:S02]  /*5050*/  FMUL.FTZ R143, R19, R3 ;  /* 0x00000003138f7220 */ /* 0x000fe40000410000 */
[----:B------:R-:W-:Y:S02]  /*5060*/  FADD.FTZ R117, RZ, R144 ;  /* 0x00000090ff757221 */ /* 0x000fe40000010000 */
[----:B------:R-:W-:-:S02]  /*5070*/  FADD.FTZ R118, R43, R118 ;  /* 0x000000762b767221 */ /* 0x000fc40000010000 */
[-C--:B------:R-:W-:Y:S02]  /*5080*/  FMUL.FTZ R145, R19, R2.reuse ;  /* 0x0000000213917220 */ /* 0x080fe40000410000 */
[----:B------:R-:W-:Y:S02]  /*5090*/  FFMA.FTZ R19, R30, R2, -R143 ;  /* 0x000000021e137223 */ /* 0x000fe4000001088f */
[CC--:B------:R-:W-:Y:S02]  /*50a0*/  FMUL.FTZ R143, R120.reuse, R117.reuse ;  /* 0x00000075788f7220 */ /* 0x0c0fe40000410000 */
[-C--:B------:R-:W-:Y:S01]  /*50b0*/  FMUL.FTZ R120, R120, R118.reuse ;  /* 0x0000007678787220 */ /* 0x080fe20000410000 */
[--C-:B------:R-:W-:Y:S01]  /*50c0*/  HADD2.F32 R31, -RZ, R20.reuse.H0_H0 ;  /* 0x20000014ff1f7230 */ /* 0x100fe20000004100 */
[C---:B------:R-:W-:Y:S01]  /*50d0*/  FFMA.FTZ R143, R119.reuse, R118, -R143 ;  /* 0x00000076778f7223 */ /* 0x040fe2000001088f */
[----:B------:R-:W-:Y:S01]  /*50e0*/  HADD2.F32 R20, -RZ, R20.H1_H1 ;  /* 0x30000014ff147230 */ /* 0x000fe20000004100 */
[----:B------:R-:W-:Y:S01]  /*50f0*/  FFMA.FTZ R119, R119, R117, R120 ;  /* 0x0000007577777223 */ /* 0x000fe20000010078 */
[----:B------:R-:W-:-:S02]  /*5100*/  HADD2.F32 R132, -RZ, R21.H0_H0 ;  /* 0x20000015ff847230 */ /* 0x000fc40000004100 */
[----:B------:R-:W-:Y:S01]  /*5110*/  HADD2.F32 R21, -RZ, R21.H1_H1 ;  /* 0x30000015ff157230 */ /* 0x000fe20000004100 */
[----:B------:R-:W-:Y:S02]  /*5120*/  FADD.FTZ R119, RZ, R119 ;  /* 0x00000077ff777221 */ /* 0x000fe40000010000 */
[-C--:B------:R-:W-:Y:S02]  /*5130*/  FFMA.FTZ R29, R29, R3.reuse, R146 ;  /* 0x000000031d1d7223 */ /* 0x080fe40000010092 */
[CC--:B------:R-:W-:Y:S02]  /*5140*/  FMUL.FTZ R144, R20.reuse, R3.reuse ;  /* 0x0000000314907220 */ /* 0x0c0fe40000410000 */
[----:B------:R-:W-:Y:S02]  /*5150*/  FMUL.FTZ R146, R20, R2 ;  /* 0x0000000214927220 */ /* 0x000fe40000410000 */
[----:B------:R-:W-:Y:S02]  /*5160*/  FADD.FTZ R120, R42, R143 ;  /* 0x0000008f2a787221 */ /* 0x000fe40000010000 */
[----:B------:R-:W-:-:S02]  /*5170*/  FFMA.FTZ R30, R30, R3, R145 ;  /* 0x000000031e1e7223 */ /* 0x000fc40000010091 */
[C---:B------:R-:W-:Y:S02]  /*5180*/  FMUL.FTZ R143, R122.reuse, R119 ;  /* 0x000000777a8f7220 */ /* 0x040fe40000410000 */
[-C--:B------:R-:W-:Y:S02]  /*5190*/  FMUL.FTZ R145, R21, R3.reuse ;  /* 0x0000000315917220 */ /* 0x080fe40000410000 */
[C---:B------:R-:W-:Y:S02]  /*51a0*/  FFMA.FTZ R20, R31.reuse, R2, -R144 ;  /* 0x000000021f147223 */ /* 0x040fe40000010890 */
[----:B------:R-:W-:Y:S02]  /*51b0*/  FFMA.FTZ R31, R31, R3, R146 ;  /* 0x000000031f1f7223 */ /* 0x000fe40000010092 */
[----:B------:R-:W-:Y:S02]  /*51c0*/  FMUL.FTZ R144, R122, R120 ;  /* 0x000000787a907220 */ /* 0x000fe40000410000 */
[----:B------:R-:W-:-:S02]  /*51d0*/  FMUL.FTZ R146, R21, R2 ;  /* 0x0000000215927220 */ /* 0x000fc40000410000 */
[C---:B------:R-:W-:Y:S02]  /*51e0*/  FFMA.FTZ R122, R121.reuse, R120, -R143 ;  /* 0x00000078797a7223 */ /* 0x040fe4000001088f */
[-C--:B------:R-:W-:Y:S02]  /*51f0*/  FFMA.FTZ R21, R132, R2.reuse, -R145 ;  /* 0x0000000284157223 */ /* 0x080fe40000010891 */
[C---:B------:R-:W-:Y:S02]  /*5200*/  FMUL.FTZ R145, R134.reuse, R3 ;  /* 0x0000000386917220 */ /* 0x040fe40000410000 */
[----:B------:R-:W-:Y:S02]  /*5210*/  FFMA.FTZ R144, R121, R119, R144 ;  /* 0x0000007779907223 */ /* 0x000fe40000010090 */
[----:B------:R-:W-:Y:S02]  /*5220*/  FMUL.FTZ R134, R134, R2 ;  /* 0x0000000286867220 */ /* 0x000fe40000410000 */
[----:B------:R-:W-:-:S02]  /*5230*/  FADD.FTZ R143, R41, R122 ;  /* 0x0000007a298f7221 */ /* 0x000fc40000010000 */
[CC--:B------:R-:W-:Y:S02]  /*5240*/  FFMA.FTZ R121, R133.reuse, R2.reuse, -R145 ;  /* 0x0000000285797223 */ /* 0x0c0fe40000010891 */
[----:B------:R-:W-:Y:S02]  /*5250*/  FADD.FTZ R145, RZ, R144 ;  /* 0x00000090ff917221 */ /* 0x000fe40000010000 */
[----:B------:R-:W-:Y:S02]  /*5260*/  FFMA.FTZ R133, R133, R3, R134 ;  /* 0x0000000385857223 */ /* 0x000fe40000010086 */
[----:B------:R-:W-:Y:S02]  /*5270*/  FMUL.FTZ R134, R124, R143 ;  /* 0x0000008f7c867220 */ /* 0x000fe40000410000 */
[C---:B------:R-:W-:Y:S02]  /*5280*/  FMUL.FTZ R4, R152.reuse, R3 ;  /* 0x0000000398047220 */ /* 0x040fe40000410000 */
[----:B------:R-:W-:-:S02]  /*5290*/  FMUL.FTZ R152, R152, R2 ;  /* 0x0000000298987220 */ /* 0x000fc40000410000 */
[-C--:B------:R-:W-:Y:S02]  /*52a0*/  FMUL.FTZ R124, R124, R145.reuse ;  /* 0x000000917c7c7220 */ /* 0x080fe40000410000 */
[----:B------:R-:W-:Y:S02]  /*52b0*/  FFMA.FTZ R134, R123, R145, R134 ;  /* 0x000000917b867223 */ /* 0x000fe40000010086 */
[C---:B------:R-:W-:Y:S02]  /*52c0*/  FFMA.FTZ R5, R147.reuse, R2, -R4 ;  /* 0x0000000293057223 */ /* 0x040fe40000010804 */
[-C--:B------:R-:W-:Y:S02]  /*52d0*/  FFMA.FTZ R4, R147, R3.reuse, R152 ;  /* 0x0000000393047223 */ /* 0x080fe40000010098 */
[-C--:B------:R-:W-:Y:S02]  /*52e0*/  FMUL.FTZ R17, R155, R3.reuse ;  /* 0x000000039b117220 */ /* 0x080fe40000410000 */
[----:B------:R-:W-:-:S02]  /*52f0*/  FMUL.FTZ R15, R156, R3 ;  /* 0x000000039c0f7220 */ /* 0x000fc40000410000 */
[----:B------:R-:W-:Y:S02]  /*5300*/  FMUL.FTZ R122, R136, R3 ;  /* 0x00000003887a7220 */ /* 0x000fe40000410000 */
[----:B------:R-:W-:Y:S02]  /*5310*/  FFMA.FTZ R147, R123, R143, -R124 ;  /* 0x0000008f7b937223 */ /* 0x000fe4000001087c */
[----:B------:R-:W-:Y:S01]  /*5320*/  FADD.FTZ R124, RZ, R134 ;  /* 0x00000086ff7c7221 */ /* 0x000fe20000010000 */
[----:B------:R-:W-:Y:S01]  /*5330*/  ISETP.NE.AND P0, PT, R81, RZ, PT ;  /* 0x000000ff5100720c */ /* 0x000fe20003f05270 */
[-C--:B------:R-:W-:Y:S02]  /*5340*/  FMUL.FTZ R16, R155, R2.reuse ;  /* 0x000000029b107220 */ /* 0x080fe40000410000 */
[-C--:B------:R-:W-:Y:S02]  /*5350*/  FMUL.FTZ R14, R156, R2.reuse ;  /* 0x000000029c0e7220 */ /* 0x080fe40000410000 */
[----:B------:R-:W-:-:S02]  /*5360*/  FFMA.FTZ R17, R153, R2, -R17 ;  /* 0x0000000299117223 */ /* 0x000fc40000010811 */
[-C--:B------:R-:W-:Y:S02]  /*5370*/  FFMA.FTZ R15, R151, R2.reuse, -R15 ;  /* 0x00000002970f7223 */ /* 0x080fe4000001080f */
[-C--:B------:R-:W-:Y:S02]  /*5380*/  FFMA.FTZ R13, R149, R2.reuse, -R13 ;  /* 0x00000002950d7223 */ /* 0x080fe4000001080d */
[-C--:B------:R-:W-:Y:S02]  /*5390*/  FMUL.FTZ R136, R136, R2.reuse ;  /* 0x0000000288887220 */ /* 0x080fe40000410000 */
[----:B------:R-:W-:Y:S02]  /*53a0*/  FFMA.FTZ R122, R135, R2, -R122 ;  /* 0x00000002877a7223 */ /* 0x000fe4000001087a */
[----:B------:R-:W-:Y:S02]  /*53b0*/  FADD.FTZ R134, R40, R147 ;  /* 0x0000009328867221 */ /* 0x000fe40000010000 */
[----:B------:R-:W-:-:S02]  /*53c0*/  FMUL.FTZ R123, R25, R11 ;  /* 0x0000000b197b7220 */ /* 0x000fc40000410000 */
[C---:B------:R-:W-:Y:S02]  /*53d0*/  FMUL.FTZ R2, R126.reuse, R124 ;  /* 0x0000007c7e027220 */ /* 0x040fe40000410000 */
[----:B------:R-:W-:Y:S02]  /*53e0*/  FMUL.FTZ R126, R126, R134 ;  /* 0x000000867e7e7220 */ /* 0x000fe40000410000 */
[----:B------:R-:W-:Y:S02]  /*53f0*/  FFMA.FTZ R123, R24, R10, -R123 ;  /* 0x0000000a187b7223 */ /* 0x000fe4000001087b */
[----:B------:R-:W-:Y:S02]  /*5400*/  FFMA.FTZ R2, R125, R134, -R2 ;  /* 0x000000867d027223 */ /* 0x000fe40000010802 */
[----:B------:R-:W-:Y:S02]  /*5410*/  FMUL.FTZ R10, R25, R10 ;  /* 0x0000000a190a7220 */ /* 0x000fe40000410000 */
[----:B------:R-:W-:-:S02]  /*5420*/  FFMA.FTZ R16, R153, R3, R16 ;  /* 0x0000000399107223 */ /* 0x000fc40000010010 */
[-C--:B------:R-:W-:Y:S02]  /*5430*/  FFMA.FTZ R14, R151, R3.reuse, R14 ;  /* 0x00000003970e7223 */ /* 0x080fe4000001000e */
[-C--:B------:R-:W-:Y:S02]  /*5440*/  FFMA.FTZ R12, R149, R3.reuse, R12 ;  /* 0x00000003950c7223 */ /* 0x080fe4000001000c */
[-C--:B------:R-:W-:Y:S02]  /*5450*/  FFMA.FTZ R132, R132, R3.reuse, R146 ;  /* 0x0000000384847223 */ /* 0x080fe40000010092 */
[----:B------:R-:W-:Y:S02]  /*5460*/  FFMA.FTZ R135, R135, R3, R136 ;  /* 0x0000000387877223 */ /* 0x000fe40000010088 */
[----:B------:R-:W-:Y:S02]  /*5470*/  FMUL.FTZ R3, R25, R9 ;  /* 0x0000000919037220 */ /* 0x000fe40000410000 */
[----:B------:R-:W-:-:S02]  /*5480*/  FFMA.FTZ R125, R125, R124, R126 ;  /* 0x0000007c7d7d7223 */ /* 0x000fc4000001007e */
[-C--:B------:R-:W-:Y:S02]  /*5490*/  FMUL.FTZ R25, R25, R8.reuse ;  /* 0x0000000819197220 */ /* 0x080fe40000410000 */
[----:B------:R-:W-:Y:S01]  /*54a0*/  FADD.FTZ R126, R39, R2 ;  /* 0x00000002277e7221 */ /* 0x000fe20000010000 */
[----:B------:R-:W-:Y:S01]  /*54b0*/  BSSY B0, `(.L_x_1835) ;  /* 0x0000018000007945 */ /* 0x000fe20003800000 */
[C---:B------:R-:W-:Y:S02]  /*54c0*/  FFMA.FTZ R2, R24.reuse, R11, R10 ;  /* 0x0000000b18027223 */ /* 0x040fe4000001000a */
[C---:B------:R-:W-:Y:S02]  /*54d0*/  FFMA.FTZ R8, R24.reuse, R8, -R3 ;  /* 0x0000000818087223 */ /* 0x040fe40000010803 */
[----:B------:R-:W-:Y:S02]  /*54e0*/  FFMA.FTZ R9, R24, R9, R25 ;  /* 0x0000000918097223 */ /* 0x000fe40000010019 */
[----:B------:R-:W-:-:S02]  /*54f0*/  FADD.FTZ R10, R26, R123 ;  /* 0x0000007b1a0a7221 */ /* 0x000fc40000010000 */
        /* <DEDUP_REMOVED lines=19> */
.L_x_1836:
[----:B------:R-:W-:Y:S05]  /*5630*/  BSYNC B0 ;  /* 0x0000000000007941 */ /* 0x000fea0003800000 */
.L_x_1835:
[-C--:B------:R-:W-:Y:S01]  /*5640*/  FMUL.FTZ R93, R93, R24.reuse ;  /* 0x000000185d5d7220 */ /* 0x080fe20000410000 */
[----:B-1----:R-:W-:Y:S01]  /*5650*/  IADD3 R0, R0, 0x1, RZ ;  /* 0x0000000100007810 */ /* 0x002fe20007ffe0ff */
[C---:B------:R-:W-:Y:S02]  /*5660*/  FFMA.FTZ R2, R91.reuse, R24, R25 ;  /* 0x000000185b027223 */ /* 0x040fe40000010019 */
[----:B------:R-:W-:Y:S01]  /*5670*/  FFMA.FTZ R93, R91, R126, -R93 ;  /* 0x0000007e5b5d7223 */ /* 0x000fe2000001085d */
[----:B------:R-:W-:Y:S01]  /*5680*/  ISETP.GE.AND P0, PT, R0, c[0x0][0x16c], PT ;  /* 0x00005b0000007a0c */ /* 0x000fe20003f06270 */
[----:B------:R-:W-:Y:S02]  /*5690*/  FADD.FTZ R2, RZ, R2 ;  /* 0x00000002ff027221 */ /* 0x000fe40000010000 */
[----:B------:R-:W-:Y:S02]  /*56a0*/  FMUL.FTZ R14, R114, R14 ;  /* 0x0000000e720e7220 */ /* 0x000fe40000410000 */
[----:B------:R-:W-:-:S02]  /*56b0*/  FADD.FTZ R10, R38, R93 ;  /* 0x0000005d260a7221 */ /* 0x000fc40000010000 */
[C---:B------:R-:W-:Y:S02]  /*56c0*/  FMUL.FTZ R8, R97.reuse, R2 ;  /* 0x0000000261087220 */ /* 0x040fe40000410000 */
[----:B------:R-:W-:Y:S02]  /*56d0*/  FFMA.FTZ R14, R138, R15, -R14 ;  /* 0x0000000f8a0e7223 */ /* 0x000fe4000001080e */
[-C--:B------:R-:W-:Y:S02]  /*56e0*/  FMUL.FTZ R97, R97, R10.reuse ;  /* 0x0000000a61617220 */ /* 0x080fe40000410000 */
[----:B------:R-:W-:Y:S02]  /*56f0*/  FFMA.FTZ R8, R95, R10, -R8 ;  /* 0x0000000a5f087223 */ /* 0x000fe40000010808 */
[----:B------:R-:W-:Y:S02]  /*5700*/  FFMA.FTZ R63, R14, 2, R63 ;  /* 0x400000000e3f7823 */ /* 0x000fe4000001003f */
[----:B------:R-:W-:-:S02]  /*5710*/  FMUL.FTZ R12, R139, R12 ;  /* 0x0000000c8b0c7220 */ /* 0x000fc40000410000 */
[----:B------:R-:W-:Y:S02]  /*5720*/  FMUL.FTZ R4, R7, R4 ;  /* 0x0000000407047220 */ /* 0x000fe40000410000 */
[----:B------:R-:W-:Y:S02]  /*5730*/  FFMA.FTZ R97, R95, R2, R97 ;  /* 0x000000025f617223 */ /* 0x000fe40000010061 */
[----:B------:R-:W-:Y:S02]  /*5740*/  FADD.FTZ R14, R37, R8 ;  /* 0x00000008250e7221 */ /* 0x000fe40000010000 */
[----:B------:R-:W-:Y:S02]  /*5750*/  FFMA.FTZ R13, R140, R13, -R12 ;  /* 0x0000000d8c0d7223 */ /* 0x000fe4000001080c */
[----:B------:R-:W-:Y:S02]  /*5760*/  FFMA.FTZ R4, R116, R5, -R4 ;  /* 0x0000000574047223 */ /* 0x000fe40000010804 */
[----:B------:R-:W-:-:S02]  /*5770*/  FADD.FTZ R12, RZ, R97 ;  /* 0x00000061ff0c7221 */ /* 0x000fc40000010000 */
[C---:B------:R-:W-:Y:S02]  /*5780*/  FMUL.FTZ R8, R101.reuse, R14 ;  /* 0x0000000e65087220 */ /* 0x040fe40000410000 */
[----:B------:R-:W-:Y:S02]  /*5790*/  FFMA.FTZ R61, R4, 2, R61 ;  /* 0x40000000043d7823 */ /* 0x000fe4000001003d */
        /* <DEDUP_REMOVED lines=16> */
[----:B------:R-:W-:Y:S02]  /*58a0*/  FMUL.FTZ R115, R2, R115 ;  /* 0x0000007302737220 */ /* 0x000fe40000410000 */
[----:B------:R-:W-:Y:S02]  /*58b0*/  FADD.FTZ R105, R34, R105 ;  /* 0x0000006922697221 */ /* 0x000fe40000010000 */
[C---:B------:R-:W-:Y:S02]  /*58c0*/  FMUL.FTZ R2, R108.reuse, R7 ;  /* 0x000000076c027220 */ /* 0x040fe40000410000 */
[-C--:B------:R-:W-:Y:S02]  /*58d0*/  FMUL.FTZ R108, R108, R105.reuse ;  /* 0x000000696c6c7220 */ /* 0x080fe40000410000 */
[----:B------:R-:W-:Y:S02]  /*58e0*/  FFMA.FTZ R2, R107, R105, -R2 ;  /* 0x000000696b027223 */ /* 0x000fe40000010802 */
[----:B------:R-:W-:-:S02]  /*58f0*/  FMUL.FTZ R30, R3, R30 ;  /* 0x0000001e031e7220 */ /* 0x000fc40000410000 */
[----:B------:R-:W-:Y:S02]  /*5900*/  FFMA.FTZ R108, R107, R7, R108 ;  /* 0x000000076b6c7223 */ /* 0x000fe4000001006c */
[----:B------:R-:W-:Y:S02]  /*5910*/  FADD.FTZ R3, R33, R2 ;  /* 0x0000000221037221 */ /* 0x000fe40000010000 */
[----:B------:R-:W-:Y:S02]  /*5920*/  FADD.FTZ R108, RZ, R108 ;  /* 0x0000006cff6c7221 */ /* 0x000fe40000010000 */
[C---:B------:R-:W-:Y:S02]  /*5930*/  FMUL.FTZ R2, R110.reuse, R3 ;  /* 0x000000036e027220 */ /* 0x040fe40000410000 */
[-C--:B------:R-:W-:Y:S02]  /*5940*/  FMUL.FTZ R110, R110, R108.reuse ;  /* 0x0000006c6e6e7220 */ /* 0x080fe40000410000 */
[----:B------:R-:W-:-:S02]  /*5950*/  FFMA.FTZ R2, R109, R108, R2 ;  /* 0x0000006c6d027223 */ /* 0x000fc40000010002 */
[----:B------:R-:W-:Y:S02]  /*5960*/  FFMA.FTZ R109, R109, R3, -R110 ;  /* 0x000000036d6d7223 */ /* 0x000fe4000001086e */
[----:B------:R-:W-:Y:S02]  /*5970*/  FADD.FTZ R4, RZ, R2 ;  /* 0x00000002ff047221 */ /* 0x000fe40000010000 */
        /* <DEDUP_REMOVED lines=11> */
[----:B------:R-:W-:Y:S02]  /*5a30*/  FADD.FTZ R109, R32, R109 ;  /* 0x0000006d206d7221 */ /* 0x000fe40000010000 */
        /* <DEDUP_REMOVED lines=29> */
.L_x_1834:
        /* <DEDUP_REMOVED lines=10> */
[----:B------:R-:W-:-:S02]  /*5cb0*/  F2FP.PACK_AB R8, R54, R55 ;  /* 0x000000373608723e */ /* 0x000fc400000000ff */
[C---:B------:R-:W-:Y:S02]  /*5cc0*/  SHF.L.U32 R2, R77.reuse, 0x9, RZ ;  /* 0x000000094d027819 */ /* 0x040fe400000006ff */
[----:B------:R-:W-:Y:S02]  /*5cd0*/  IADD3 R77, R77, 0x1, RZ ;  /* 0x000000014d4d7810 */ /* 0x000fe40007ffe0ff */
[--C-:B------:R-:W-:Y:S02]  /*5ce0*/  SHF.R.S32.HI R3, RZ, 0x1f, R2.reuse ;  /* 0x0000001fff037819 */ /* 0x100fe40000011402 */
[----:B------:R-:W-:Y:S01]  /*5cf0*/  IADD3 R69, P1, R69, 0x800, RZ ;  /* 0x0000080045457810 */ /* 0x000fe20007f3e0ff */
[----:B------:R0:W-:Y:S01]  /*5d00*/  STS.128 [R65], R4 ;  /* 0x0000000441007388 */ /* 0x0001e20000000c00 */
[----:B------:R-:W-:Y:S01]  /*5d10*/  IADD3 R98, P2, R98, 0x400, RZ ;  /* 0x0000040062627810 */ /* 0x000fe20007f5e0ff */
[----:B------:R-:W-:Y:S01]  /*5d20*/  IMAD.WIDE.U32 R2, R83, c[0x0][0x200], R2 ;  /* 0x0000800053027a25 */ /* 0x000fe200078e0002 */
[----:B------:R-:W-:Y:S01]  /*5d30*/  IADD3 R96, P3, R96, 0x400, RZ ;  /* 0x0000040060607810 */ /* 0x000fe20007f7e0ff */
[----:B------:R-:W-:Y:S01]  /*5d40*/  STS.128 [R65+0x10], R8 ;  /* 0x0000100841007388 */ /* 0x000fe20000000c00 */
[----:B------:R-:W-:-:S06]  /*5d50*/  NOP ;  /* 0x0000000000007918 */ /* 0x000fcc0000000000 */
[----:B------:R-:W1:Y:S01]  /*5d60*/  LDS.128 R12, [R79.X16] ;  /* 0x000000004f0c7984 */ /* 0x000e62000000cc00 */
[----:B------:R-:W-:Y:S01]  /*5d70*/  IADD3 R3, R3, R21, RZ ;  /* 0x0000001503037210 */ /* 0x000fe20007ffe0ff */
[----:B------:R-:W-:Y:S01]  /*5d80*/  IMAD R21, R89, c[0x0][0x208], RZ ;  /* 0x0000820059157a24 */ /* 0x000fe200078e02ff */
[----:B------:R-:W-:Y:S01]  /*5d90*/  IADD3.X R67, RZ, R67, RZ, P1, !PT ;  /* 0x00000043ff437210 */ /* 0x000fe20000ffe4ff */
[----:B------:R-:W2:Y:S01]  /*5da0*/  LDS.128 R16, [R79.X16+0x200] ;  /* 0x000200004f107984 */ /* 0x000ea2000000cc00 */
[----:B------:R-:W-:Y:S01]  /*5db0*/  IADD3.X R73, RZ, R73, RZ, P2, !PT ;  /* 0x00000049ff497210 */ /* 0x000fe200017fe4ff */
[C---:B------:R-:W-:Y:S01]  /*5dc0*/  IMAD R21, R102.reuse, c[0x0][0x20c], R21 ;  /* 0x0000830066157a24 */ /* 0x040fe200078e0215 */
[----:B------:R-:W-:Y:S01]  /*5dd0*/  IADD3.X R71, RZ, R71, RZ, P3, !PT ;  /* 0x00000047ff477210 */ /* 0x000fe20001ffe4ff */
        /* <DEDUP_REMOVED lines=10> */
.L_x_1838:
[----:B------:R-:W-:Y:S05]  /*5e80*/  EXIT ;  /* 0x000000000000794d */ /* 0x000fea0003800000 */
.L_x_1840:
        /* <DEDUP_REMOVED lines=15> */
.L_x_5362:


//--------------------- .text._Z25selective_scan_fwd_kernelI32Selective_Scan_fwd_kernel_traitsILi32ELi16ELi1ELb1ELb0ELb1ELb1EN3c104HalfENS1_7complexIfEEEEv13SSMParamsBase --------------------------
	.section	.text._Z25selective_scan_fwd_kernelI32Selective_Scan_fwd_kernel_traitsILi32ELi16ELi1ELb1ELb0ELb1ELb1EN3c104HalfENS1_7complexIfEEEEv13SSMParamsBase,"ax",@progbits
	.sectioninfo	@"SHI_REGISTERS=159"
	.align	128
        .global         _Z25selective_scan_fwd_kernelI32Selective_Scan_fwd_kernel_traitsILi32ELi16ELi1ELb1ELb0ELb1ELb1EN3c104HalfENS1_7complexIfEEEEv13SSMParamsBase
        .type           _Z25selective_scan_fwd_kernelI32Selective_Scan_fwd_kernel_traitsILi32ELi16ELi1ELb1ELb0ELb1ELb1EN3c104HalfENS1_7complexIfEEEEv13SSMParamsBase,@function
        .size           _Z25selective_scan_fwd_kernelI32Selective_Scan_fwd_kernel_traitsILi32ELi16ELi1ELb1ELb0ELb1ELb1EN3c104HalfENS1_7complexIfEEEEv13SSMParamsBase,(.L_x_5363 - _Z25selective_scan_fwd_kernelI32Selective_Scan_fwd_kernel_traitsILi32ELi16ELi1ELb1ELb0ELb1ELb1EN3c104HalfENS1_7complexIfEEEEv13SSMParamsBase)
        .other          _Z25selective_scan_fwd_kernelI32Selective_Scan_fwd_kernel_traitsILi32ELi16ELi1ELb1ELb0ELb1ELb1EN3c104HalfENS1_7complexIfEEEEv13SSMParamsBase,@"STO_CUDA_ENTRY STV_DEFAULT"
_Z25selective_scan_fwd_kernelI32Selective_Scan_fwd_kernel_traitsILi32ELi16ELi1ELb1ELb0ELb1ELb1EN3c104HalfENS1_7complexIfEEEEv13SSMParamsBase:
.text._Z25selective_scan_fwd_kernelI32Selective_Scan_fwd_kernel_traitsILi32ELi16ELi1ELb1ELb0ELb1ELb1EN3c104HalfENS1_7complexIfEEEEv13SSMParamsBase:
        /* <DEDUP_REMOVED lines=84> */
.L_x_1878:
        /* <DEDUP_REMOVED lines=79> */
.L_x_1842:
[----:B-12---:R-:W-:Y:S05]  /*0a30*/  BSYNC B0 ;  /* 0x0000000000007941 */ /* 0x006fea0003800000 */
.L_x_1841:
        /* <DEDUP_REMOVED lines=36> */
.L_x_1844:
[----:B------:R-:W-:Y:S05]  /*0c80*/  BSYNC B0 ;  /* 0x0000000000007941 */ /* 0x000fea0003800000 */
.L_x_1843:
        /* <DEDUP_REMOVED lines=38> */
.L_x_1846:
[----:B------:R-:W-:Y:S05]  /*0ef0*/  BSYNC B0 ;  /* 0x0000000000007941 */ /* 0x000fea0003800000 */
.L_x_1845:
        /* <DEDUP_REMOVED lines=36> */
.L_x_1848:
[----:B------:R-:W-:Y:S05]  /*1140*/  BSYNC B0 ;  /* 0x0000000000007941 */ /* 0x000fea0003800000 */
.L_x_1847:
        /* <DEDUP_REMOVED lines=42> */
.L_x_1850:
[----:B------:R-:W-:Y:S05]  /*13f0*/  BSYNC B0 ;  /* 0x0000000000007941 */ /* 0x000fea0003800000 */
.L_x_1849:
        /* <DEDUP_REMOVED lines=40> */
.L_x_1852:
[----:B------:R-:W-:Y:S05]  /*1680*/  BSYNC B0 ;  /* 0x0000000000007941 */ /* 0x000fea0003800000 */
.L_x_1851:
        /* <DEDUP_REMOVED lines=42> */
.L_x_1854:
[----:B------:R-:W-:Y:S05]  /*1930*/  BSYNC B0 ;  /* 0x0000000000007941 */ /* 0x000fea0003800000 */
.L_x_1853:
        /* <DEDUP_REMOVED lines=40> */
.L_x_1856:
[----:B------:R-:W-:Y:S05]  /*1bc0*/  BSYNC B0 ;  /* 0x0000000000007941 */ /* 0x000fea0003800000 */
.L_x_1855:
        /* <DEDUP_REMOVED lines=42> */
.L_x_1858:
[----:B------:R-:W-:Y:S05]  /*1e70*/  BSYNC B0 ;  /* 0x0000000000007941 */ /* 0x000fea0003800000 */
.L_x_1857:
        /* <DEDUP_REMOVED lines=40> */
.L_x_1860:
[----:B------:R-:W-:Y:S05]  /*2100*/  BSYNC B0 ;  /* 0x0000000000007941 */ /* 0x000fea0003800000 */
.L_x_1859:
        /* <DEDUP_REMOVED lines=46> */
.L_x_1862:
[----:B------:R-:W-:Y:S05]  /*23f0*/  BSYNC B0 ;  /* 0x0000000000007941 */ /* 0x000fea0003800000 */
.L_x_1861:
        /* <DEDUP_REMOVED lines=33> */
.L_x_1864:
[----:B------:R-:W-:Y:S05]  /*2610*/  BSYNC B0 ;  /* 0x0000000000007941 */ /* 0x000fea0003800000 */
.L_x_1863:
        /* <DEDUP_REMOVED lines=33> */
.L_x_1866:
[----:B------:R-:W-:Y:S05]  /*2830*/  BSYNC B0 ;  /* 0x0000000000007941 */ /* 0x000fea0003800000 */
.L_x_1865:
        /* <DEDUP_REMOVED lines=33> */
.L_x_1868:
[----:B------:R-:W-:Y:S05]  /*2a50*/  BSYNC B0 ;  /* 0x0000000000007941 */ /* 0x000fea0003800000 */
.L_x_1867:
        /* <DEDUP_REMOVED lines=33> */
.L_x_1870:
[----:B------:R-:W-:Y:S05]  /*2c70*/  BSYNC B0 ;  /* 0x0000000000007941 */ /* 0x000fea0003800000 */
.L_x_1869:
        /* <DEDUP_REMOVED lines=33> */
.L_x_1872:
[----:B------:R-:W-:Y:S05]  /*2e90*/  BSYNC B0 ;  /* 0x0000000000007941 */ /* 0x000fea0003800000 */
.L_x_1871:
        /* <DEDUP_REMOVED lines=21> */
.L_x_1876:
        /* <DEDUP_REMOVED lines=612> */
.L_x_1875:
[----:B------:R-:W-:Y:S05]  /*5630*/  BSYNC B0 ;  /* 0x0000000000007941 */ /* 0x000fea0003800000 */
.L_x_1874:
        /* <DEDUP_REMOVED lines=93> */
.L_x_1873:
[----:B------:R-:W-:Y:S01]  /*5c10*/  BAR.SYNC.DEFER_BLOCKING 0x0 ;  /* 0x0000000000007b1d */ /* 0x000fe20000010000 */
[----:B------:R-:W-:Y:S01]  /*5c20*/  F2FP.PACK_AB R19, R57, R58 ;  /* 0x0000003a3913723e */ /* 0x000fe200000000ff */
        /* <DEDUP_REMOVED lines=18> */
[----:B------:R-:W-:Y:S01]  /*5d50*/  IADD3 R13, R13, R25, RZ ;  /* 0x000000190d0d7210 */ /* 0x000fe20007ffe0ff */
[----:B------:R-:W-:Y:S02]  /*5d60*/  IMAD.WIDE.U32 R14, R83, c[0x0][0x1f0], R2 ;  /* 0x00007c00530e7a25 */ /* 0x000fe400078e0002 */
[----:B------:R-:W3:Y:S02]  /*5d70*/  LDS.128 R4, [R79.X16+0x200] ;  /* 0x000200004f047984 */ /* 0x000ee4000000cc00 */
[----:B0-----:R-:W-:Y:S01]  /*5d80*/  IMAD R17, R89, c[0x0][0x208], RZ ;  /* 0x0000820059117a24 */ /* 0x001fe200078e02ff */
[----:B------:R-:W-:Y:S01]  /*5d90*/  IADD3 R15, R15, R27, RZ ;  /* 0x0000001b0f0f7210 */ /* 0x000fe20007ffe0ff */
[----:B------:R-:W-:-:S04]  /*5da0*/  IMAD.WIDE.U32 R12, R102, c[0x0][0x208], R12 ;  /* 0x00008200660c7a25 */ /* 0x000fc800078e000c */
[----:B------:R-:W-:Y:S01]  /*5db0*/  IMAD R17, R102, c[0x0][0x20c], R17 ;  /* 0x0000830066117a24 */ /* 0x000fe200078e0211 */
[----:B-1----:R-:W-:Y:S01]  /*5dc0*/  LEA R20, P0, R12, c[0x0][0x258], 0x1 ;  /* 0x000096000c147a11 */ /* 0x002fe200078008ff */
        /* <DEDUP_REMOVED lines=26> */
[----:B------:R-:W0:Y:S04]  /*5f70*/  LDS.128 R16, [R65] ;  /* 0x0000000041107984 */ /* 0x000e280000000c00 */
[----:B------:R-:W1:Y:S01]  /*5f80*/  LDS.128 R12, [R65+0x10] ;  /* 0x00001000410c7984 */ /* 0x000e620000000c00 */
        /* <DEDUP_REMOVED lines=8> */
[----:B------:R-:W-:Y:S01]  /*6010*/  HADD2.F32 R20, -RZ, R19.H0_H0 ;  /* 0x20000013ff147230 */ /* 0x000fe20000004100 */
[----:B------:R-:W0:Y:S01]  /*6020*/  MUFU.EX2 R4, R4 ;  /* 0x0000000400047308 */ /* 0x000e220000000800 */
[--C-:B-1----:R-:W-:Y:S01]  /*6030*/  HADD2.F32 R29, -RZ, R14.reuse.H0_H0 ;  /* 0x2000000eff1d7230 */ /* 0x102fe20000004100 */
        /* <DEDUP_REMOVED lines=74> */
[----:B------:R-:W-:Y:S02]  /*64e0*/  IMAD R0, R131, c[0x0][0x210], RZ ;  /* 0x0000840083007a24 */ /* 0x000fe400078e02ff */
[----:B------:R-:W-:Y:S02]  /*64f0*/  FMUL.FTZ R9, R9, R60 ;  /* 0x0000003c09097220 */ /* 0x000fe40000410000 */
[----:B------:R-:W-:Y:S01]  /*6500*/  IMAD R5, R83, c[0x0][0x214], R0 ;  /* 0x0000850053057a24 */ /* 0x000fe200078e0200 */
[----:B------:R-:W2:Y:S01]  /*6510*/  MUFU.RCP R14, R14 ;  /* 0x0000000e000e7308 */ /* 0x000ea20000001000 */
[----:B-1----:R-:W-:Y:S01]  /*6520*/  FMUL.FTZ R11, R20, R19 ;  /* 0x00000013140b7220 */ /* 0x002fe20000410000 */
[----:B------:R-:W-:-:S02]  /*6530*/  F2FP.PACK_AB R18, R18, R9 ;  /* 0x000000091212723e */ /* 0x000fc400000000ff */
[----:B------:R-:W-:Y:S01]  /*6540*/  IADD3 R3, R3, R5, RZ ;  /* 0x0000000503037210 */ /* 0x000fe20007ffe0ff */
[----:B------:R-:W-:Y:S02]  /*6550*/  FMUL.FTZ R11, R11, R58 ;  /* 0x0000003a0b0b7220 */ /* 0x000fe40000410000 */
[----:B------:R-:W-:Y:S01]  /*6560*/  IMAD R5, R89, c[0x0][0x218], RZ ;  /* 0x0000860059057a24 */ /* 0x000fe200078e02ff */
[----:B------:R-:W-:Y:S01]  /*6570*/  MUFU.RCP R31, R31 ;  /* 0x0000001f001f7308 */ /* 0x000fe20000001000 */
[----:B0-----:R-:W-:Y:S02]  /*6580*/  FMUL.FTZ R4, R21, R4 ;  /* 0x0000000415047220 */ /* 0x001fe40000410000 */
[----:B------:R-:W-:Y:S02]  /*6590*/  IMAD R5, R102, c[0x0][0x21c], R5 ;  /* 0x0000870066057a24 */ /* 0x000fe400078e0205 */
[----:B------:R-:W-:Y:S02]  /*65a0*/  FMUL.FTZ R4, R4, R57 ;  /* 0x0000003904047220 */ /* 0x000fe40000410000 */
[----:B------:R-:W-:Y:S01]  /*65b0*/  IMAD.WIDE.U32 R2, R102, c[0x0][0x218], R2 ;  /* 0x0000860066027a25 */ /* 0x000fe200078e0002 */
[----:B------:R-:W0:Y:S02]  /*65c0*/  MUFU.RCP R12, R12 ;  /* 0x0000000c000c7308 */ /* 0x000e240000001000 */
[----:B------:R-:W-:Y:S01]  /*65d0*/  F2FP.PACK_AB R19, R4, R11 ;  /* 0x0000000b0413723e */ /* 0x000fe200000000ff */
[----:B------:R-:W-:Y:S01]  /*65e0*/  BAR.SYNC.DEFER_BLOCKING 0x0 ;  /* 0x0000000000007b1d */ /* 0x000fe20000010000 */
[----:B--2---:R-:W-:Y:S01]  /*65f0*/  FMUL.FTZ R8, R29, R14 ;  /* 0x0000000e1d087220 */ /* 0x004fe20000410000 */
[----:B------:R-:W-:-:S02]  /*6600*/  IADD3 R3, R3, R5, RZ ;  /* 0x0000000503037210 */ /* 0x000fc40007ffe0ff */
[----:B------:R-:W-:Y:S01]  /*6610*/  LEA R4, P0, R2, c[0x0][0x270], 0x1 ;  /* 0x00009c0002047a11 */ /* 0x000fe200078008ff */
[----:B------:R-:W-:Y:S01]  /*6620*/  FMUL.FTZ R8, R8, R51 ;  /* 0x0000003308087220 */ /* 0x000fe20000410000 */
[----:B------:R-:W1:Y:S02]  /*6630*/  MUFU.RCP R25, R25 ;  /* 0x0000001900197308 */ /* 0x000e640000001000 */
[----:B------:R-:W-:Y:S02]  /*6640*/  LEA.HI.X R5, R2, c[0x0][0x274], R3, 0x1, P0 ;  /* 0x00009d0002057a11 */ /* 0x000fe400000f0c03 */
[----:B------:R-:W-:Y:S01]  /*6650*/  ISETP.GE.AND P0, PT, R77, c[0x0][0x174], PT ;  /* 0x00005d004d007a0c */ /* 0x000fe20003f06270 */
[----:B0-----:R-:W-:-:S03]  /*6660*/  FMUL.FTZ R6, R23, R12 ;  /* 0x0000000c17067220 */ /* 0x001fc60000410000 */
[----:B------:R1:W0:Y:S01]  /*6670*/  MUFU.RCP R39, R13 ;  /* 0x0000000d00277308 */ /* 0x0002220000001000 */
[----:B------:R-:W-:-:S04]  /*6680*/  IMAD.WIDE R2, R75, 0x10, R4 ;  /* 0x000000104b027825 */ /* 0x000fc800078e0204 */
[----:B------:R-:W-:-:S03]  /*6690*/  FMUL.FTZ R6, R6, R55 ;  /* 0x0000003706067220 */ /* 0x000fc60000410000 */
[----:B------:R-:W2:Y:S01]  /*66a0*/  MUFU.RCP R28, R28 ;  /* 0x0000001c001c7308 */ /* 0x000ea20000001000 */
[----:B-1----:R-:W-:Y:S01]  /*66b0*/  FMUL.FTZ R13, R24, R25 ;  /* 0x00000019180d7220 */ /* 0x002fe20000410000 */
[----:B------:R-:W-:Y:S03]  /*66c0*/  STS.128 [R65], R16 ;  /* 0x0000001041007388 */ /* 0x000fe60000000c00 */
[----:B------:R-:W-:-:S03]  /*66d0*/  FMUL.FTZ R13, R13, R54 ;  /* 0x000000360d0d7220 */ /* 0x000fc60000410000 */
[----:B------:R1:W3:Y:S01]  /*66e0*/  MUFU.RCP R35, R15 ;  /* 0x0000000f00237308 */ /* 0x0002e20000001000 */
[----:B0-----:R-:W-:-:S04]  /*66f0*/  FMUL.FTZ R26, R26, R39 ;  /* 0x000000271a1a7220 */ /* 0x001fc80000410000 */
[----:B------:R-:W-:-:S03]  /*6700*/  FMUL.FTZ R26, R26, R53 ;  /* 0x000000351a1a7220 */ /* 0x000fc60000410000 */
[----:B------:R-:W0:Y:S01]  /*6710*/  MUFU.RCP R34, R34 ;  /* 0x0000002200227308 */ /* 0x000e220000001000 */
[----:B-1----:R-:W-:Y:S02]  /*6720*/  FMUL.FTZ R15, R30, R31 ;  /* 0x0000001f1e0f7220 */ /* 0x002fe40000410000 */
[----:B--2---:R-:W-:Y:S02]  /*6730*/  FMUL.FTZ R27, R27, R28 ;  /* 0x0000001c1b1b7220 */ /* 0x004fe40000410000 */
[----:B------:R-:W-:Y:S02]  /*6740*/  FMUL.FTZ R15, R15, R50 ;  /* 0x000000320f0f7220 */ /* 0x000fe40000410000 */
[----:B------:R-:W-:Y:S02]  /*6750*/  FMUL.FTZ R27, R27, R52 ;  /* 0x000000341b1b7220 */ /* 0x000fe40000410000 */
[----:B---3--:R-:W-:Y:S01]  /*6760*/  FMUL.FTZ R32, R32, R35 ;  /* 0x0000002320207220 */ /* 0x008fe20000410000 */
[----:B------:R-:W-:-:S02]  /*6770*/  F2FP.PACK_AB R10, R15, R8 ;  /* 0x000000080f0a723e */ /* 0x000fc400000000ff */
[----:B------:R-:W-:Y:S01]  /*6780*/  F2FP.PACK_AB R9, R27, R26 ;  /* 0x0000001a1b09723e */ /* 0x000fe200000000ff */
[----:B------:R-:W-:Y:S01]  /*6790*/  FMUL.FTZ R32, R32, R49 ;  /* 0x0000003120207220 */ /* 0x000fe20000410000 */
[----:B------:R-:W-:Y:S01]  /*67a0*/  F2FP.PACK_AB R8, R13, R6 ;  /* 0x000000060d08723e */ /* 0x000fe200000000ff */
[----:B0-----:R-:W-:-:S04]  /*67b0*/  FMUL.FTZ R33, R33, R34 ;  /* 0x0000002221217220 */ /* 0x001fc80000410000 */
[----:B------:R-:W-:-:S05]  /*67c0*/  FMUL.FTZ R33, R33, R48 ;  /* 0x0000003021217220 */ /* 0x000fca0000410000 */
[----:B------:R-:W-:-:S05]  /*67d0*/  F2FP.PACK_AB R11, R33, R32 ;  /* 0x00000020210b723e */ /* 0x000fca00000000ff */
[----:B------:R-:W-:Y:S01]  /*67e0*/  STS.128 [R65+0x10], R8 ;  /* 0x0000100841007388 */ /* 0x000fe20000000c00 */
[----:B------:R-:W-:-:S06]  /*67f0*/  NOP ;  /* 0x0000000000007918 */ /* 0x000fcc0000000000 */
[----:B------:R-:W0:Y:S04]  /*6800*/  LDS.128 R12, [R79.X16] ;  /* 0x000000004f0c7984 */ /* 0x000e28000000cc00 */
[----:B------:R-:W1:Y:S04]  /*6810*/  LDS.128 R20, [R79.X16+0x200] ;  /* 0x000200004f147984 */ /* 0x000e68000000cc00 */
[----:B0-----:R0:W-:Y:S04]  /*6820*/  STG.E.128 [R2.64], R12 ;  /* 0x0000000c02007986 */ /* 0x0011e8000c101d04 */
[----:B-1----:R0:W-:Y:S01]  /*6830*/  STG.E.128 [R2.64+0x200], R20 ;  /* 0x0002001402007986 */ /* 0x0021e2000c101d04 */
[----:B------:R-:W-:Y:S01]  /*6840*/  @P0 CALL.REL.NOINC `(.L_x_1877) ;  /* 0x0000001000000944 */ /* 0x000fe20003c00000 */
[----:B------:R-:W-:Y:S05]  /*6850*/  BRA `(.L_x_1878) ;  /* 0xffff9ce000007947 */ /* 0x000fea000383ffff */
.L_x_1877:
[----:B------:R-:W-:Y:S05]  /*6860*/  EXIT ;  /* 0x000000000000794d */ /* 0x000fea0003800000 */
.L_x_1879:
        /* <DEDUP_REMOVED lines=9> */
.L_x_5363:


//--------------------- .text._Z25selective_scan_fwd_kernelI32Selective_Scan_fwd_kernel_traitsILi32ELi16ELi1ELb1ELb1ELb0ELb0EN3c104HalfENS1_7complexIfEEEEv13SSMParamsBase --------------------------
	.section	.text._Z25selective_scan_fwd_kernelI32Selective_Scan_fwd_kernel_traitsILi32ELi16ELi1ELb1ELb1ELb0ELb0EN3c104HalfENS1_7complexIfEEEEv13SSMParamsBase,"ax",@progbits
	.sectioninfo	@"SHI_REGISTERS=157"
	.align	128
        .global         _Z25selective_scan_fwd_kernelI32Selective_Scan_fwd_kernel_traitsILi32ELi16ELi1ELb1ELb1ELb0ELb0EN3c104HalfENS1_7complexIfEEEEv13SSMParamsBase
        .type           _Z25selective_scan_fwd_kernelI32Selective_Scan_fwd_kernel_traitsILi32ELi16ELi1ELb1ELb1ELb0ELb0EN3c104HalfENS1_7complexIfEEEEv13SSMParamsBase,@function
        .size           _Z25selective_scan_fwd_kernelI32Selective_Scan_fwd_kernel_traitsILi32ELi16ELi1ELb1ELb1ELb0ELb0EN3c104HalfENS1_7complexIfEEEEv13SSMParamsBase,(.L_x_5364 - _Z25selective_scan_fwd_kernelI32Selective_Scan_fwd_kernel_traitsILi32ELi16ELi1ELb1ELb1ELb0ELb0EN3c104HalfENS1_7complexIfEEEEv13SSMParamsBase)
        .other          _Z25selective_scan_fwd_kernelI32Selective_Scan_fwd_kernel_traitsILi32ELi16ELi1ELb1ELb1ELb0ELb0EN3c104HalfENS1_7complexIfEEEEv13SSMParamsBase,@"STO_CUDA_ENTRY STV_DEFAULT"
_Z25selective_scan_fwd_kernelI32Selective_Scan_fwd_kernel_traitsILi32ELi16ELi1ELb1ELb1ELb0ELb0EN3c104HalfENS1_7complexIfEEEEv13SSMParamsBase:
.text._Z25selective_scan_fwd_kernelI32Selective_Scan_fwd_kernel_traitsILi32ELi16ELi1ELb1ELb1ELb0ELb0EN3c104HalfENS1_7complexIfEEEEv13SSMParamsBase:
        /* <DEDUP_REMOVED lines=84> */
.L_x_1917:
        /* <DEDUP_REMOVED lines=79> */
.L_x_1881:
[----:B-12---:R-:W-:Y:S05]  /*0a30*/  BSYNC B0 ;  /* 0x0000000000007941 */ /* 0x006fea0003800000 */
.L_x_1880:
        /* <DEDUP_REMOVED lines=36> */
.L_x_1883:
[----:B------:R-:W-:Y:S05]  /*0c80*/  BSYNC B0 ;  /* 0x0000000000007941 */ /* 0x000fea0003800000 */
.L_x_1882:
        /* <DEDUP_REMOVED lines=38> */
.L_x_1885:
[----:B------:R-:W-:Y:S05]  /*0ef0*/  BSYNC B0 ;  /* 0x0000000000007941 */ /* 0x000fea0003800000 */
.L_x_1884:
        /* <DEDUP_REMOVED lines=36> */
.L_x_1887:
[----:B------:R-:W-:Y:S05]  /*1140*/  BSYNC B0 ;  /* 0x0000000000007941 */ /* 0x000fea0003800000 */
.L_x_1886:
        /* <DEDUP_REMOVED lines=38> */
.L_x_1889:
[----:B------:R-:W-:Y:S05]  /*13b0*/  BSYNC B0 ;  /* 0x0000000000007941 */ /* 0x000fea0003800000 */
.L_x_1888:
        /* <DEDUP_REMOVED lines=36> */
.L_x_1891:
[----:B------:R-:W-:Y:S05]  /*1600*/  BSYNC B0 ;  /* 0x0000000000007941 */ /* 0x000fea0003800000 */
.L_x_1890:
        /* <DEDUP_REMOVED lines=38> */
.L_x_1893:
[----:B------:R-:W-:Y:S05]  /*1870*/  BSYNC B0 ;  /* 0x0000000000007941 */ /* 0x000fea0003800000 */
.L_x_1892:
        /* <DEDUP_REMOVED lines=37> */
.L_x_1895:
[----:B------:R-:W-:Y:S05]  /*1ad0*/  BSYNC B0 ;  /* 0x0000000000007941 */ /* 0x000fea0003800000 */
.L_x_1894:
        /* <DEDUP_REMOVED lines=42> */
.L_x_1897:
[----:B------:R-:W-:Y:S05]  /*1d80*/  BSYNC B0 ;  /* 0x0000000000007941 */ /* 0x000fea0003800000 */
.L_x_1896:
        /* <DEDUP_REMOVED lines=40> */
.L_x_1899:
[----:B------:R-:W-:Y:S05]  /*2010*/  BSYNC B0 ;  /* 0x0000000000007941 */ /* 0x000fea0003800000 */
.L_x_1898:
        /* <DEDUP_REMOVED lines=46> */
.L_x_1901:
[----:B------:R-:W-:Y:S05]  /*2300*/  BSYNC B0 ;  /* 0x0000000000007941 */ /* 0x000fea0003800000 */
.L_x_1900:
        /* <DEDUP_REMOVED lines=33> */
.L_x_1903:
[----:B------:R-:W-:Y:S05]  /*2520*/  BSYNC B0 ;  /* 0x0000000000007941 */ /* 0x000fea0003800000 */
.L_x_1902:
        /* <DEDUP_REMOVED lines=33> */
.L_x_1905:
[----:B------:R-:W-:Y:S05]  /*2740*/  BSYNC B0 ;  /* 0x0000000000007941 */ /* 0x000fea0003800000 */
.L_x_1904:
        /* <DEDUP_REMOVED lines=33> */
.L_x_1907:
[----:B------:R-:W-:Y:S05]  /*2960*/  BSYNC B0 ;  /* 0x0000000000007941 */ /* 0x000fea0003800000 */
.L_x_1906:
        /* <DEDUP_REMOVED lines=33> */
.L_x_1909:
[----:B------:R-:W-:Y:S05]  /*2b80*/  BSYNC B0 ;  /* 0x0000000000007941 */ /* 0x000fea0003800000 */
.L_x_1908:
        /* <DEDUP_REMOVED lines=33> */
.L_x_1911:
[----:B------:R-:W-:Y:S05]  /*2da0*/  BSYNC B0 ;  /* 0x0000000000007941 */ /* 0x000fea0003800000 */
.L_x_1910:
        /* <DEDUP_REMOVED lines=36> */
.L_x_1915:
        /* <DEDUP_REMOVED lines=22> */
[----:B0-----:R1:W5:Y:S04]  /*3150*/  LDG.E.128 R12, [R20.64+0x400] ;  /* 0x00040004140c7981 */ /* 0x001368000c1e1d00 */
[----:B------:R1:W5:Y:S01]  /*3160*/  LDG.E.128 R16, [R20.64+0x600] ;  /* 0x0006000414107981 */ /* 0x000362000c1e1d00 */
[----:B------:R-:W-:Y:S01]  /*3170*/  ISETP.GE.AND P0, PT, R69, 0x1, PT ;  /* 0x000000014500780c */ /* 0x000fe20003f06270 */
[----:B--2---:R-:W-:-:S02]  /*3180*/  FMUL.FTZ R137, R2, 1.4426950216293334961 ;  /* 0x3fb8aa3b02897820 */ /* 0x004fc40000410000 */
[-C--:B------:R-:W-:Y:S02]  /*3190*/  FMUL.FTZ R22, R3, R86.reuse ;  /* 0x0000005603167220 */ /* 0x080fe40000410000 */
[----:B------:R-:W-:Y:S02]  /*31a0*/  FMUL.FTZ R2, R137, R86 ;  /* 0x0000005689027220 */ /* 0x000fe40000410000 */
[----:B------:R-:W-:Y:S02]  /*31b0*/  FMUL.RZ R23, R22, 0.15915493667125701904 ;  /* 0x3e22f98316177820 */ /* 0x000fe4000040c000 */
[-C--:B------:R-:W-:Y:S01]  /*31c0*/  FMUL.FTZ R22, R3, R84.reuse ;  /* 0x0000005403167220 */ /* 0x080fe20000410000 */
[----:B------:R0:W-:Y:S01]  /*31d0*/  MUFU.EX2 R110, R2 ;  /* 0x00000002006e7308 */ /* 0x0001e20000000800 */
[----:B-1----:R-:W-:Y:S02]  /*31e0*/  FMUL.FTZ R20, R137, R84 ;  /* 0x0000005489147220 */ /* 0x002fe40000410000 */
[----:B------:R-:W-:-:S02]  /*31f0*/  FMUL.RZ R22, R22, 0.15915493667125701904 ;  /* 0x3e22f98316167820 */ /* 0x000fc4000040c000 */
[C---:B------:R-:W-:Y:S02]  /*3200*/  FMUL.FTZ R21, R3.reuse, R82 ;  /* 0x0000005203157220 */ /* 0x040fe40000410000 */
[C---:B------:R-:W-:Y:S01]  /*3210*/  FMUL.FTZ R101, R3.reuse, R62 ;  /* 0x0000003e03657220 */ /* 0x040fe20000410000 */
[----:B------:R-:W1:Y:S01]  /*3220*/  MUFU.SIN R93, R23 ;  /* 0x00000017005d7308 */ /* 0x000e620000000400 */
[----:B0-----:R-:W-:Y:S02]  /*3230*/  FMUL.FTZ R2, R3, R80 ;  /* 0x0000005003027220 */ /* 0x001fe40000410000 */
[----:B------:R-:W-:Y:S02]  /*3240*/  FMUL.RZ R81, R21, 0.15915493667125701904 ;  /* 0x3e22f98315517820 */ /* 0x000fe4000040c000 */
[C---:B------:R-:W-:Y:S02]  /*3250*/  FMUL.FTZ R21, R137.reuse, R82 ;  /* 0x0000005289157220 */ /* 0x040fe40000410000 */
[C---:B------:R-:W-:Y:S01]  /*3260*/  FMUL.FTZ R99, R137.reuse, R66 ;  /* 0x0000004289637220 */ /* 0x040fe20000410000 */
[----:B------:R0:W2:Y:S01]  /*3270*/  MUFU.COS R111, R23 ;  /* 0x00000017006f7308 */ /* 0x0000a20000000000 */
[----:B------:R-:W-:Y:S01]  /*3280*/  FMUL.FTZ R147, R137, R56 ;  /* 0x0000003889937220 */ /* 0x000fe20000410000 */
[----:B---3--:R3:W-:Y:S04]  /*3290*/  STS.128 [R69.X16], R4 ;  /* 0x0000000445007388 */ /* 0x0087e8000000cc00 */
[----:B----4-:R-:W-:Y:S02]  /*32a0*/  STS.128 [R69.X16+0x200], R8 ;  /* 0x0002000845007388 */ /* 0x010fe4000000cc00 */
[----:B------:R4:W-:Y:S01]  /*32b0*/  MUFU.EX2 R83, R20 ;  /* 0x0000001400537308 */ /* 0x0009e20000000800 */
[----:B0-----:R-:W-:-:S02]  /*32c0*/  FMUL.RZ R23, R2, 0.15915493667125701904 ;  /* 0x3e22f98302177820 */ /* 0x001fc4000040c000 */
[----:B------:R-:W-:Y:S01]  /*32d0*/  FMUL.FTZ R2, R137, R80 ;  /* 0x0000005089027220 */ /* 0x000fe20000410000 */
[----:B-----5:R0:W-:Y:S01]  /*32e0*/  STS.128 [R69.X16+0x400], R12 ;  /* 0x0004000c45007388 */ /* 0x0201e2000000cc00 */
[----:B-1----:R-:W-:-:S03]  /*32f0*/  FMUL.FTZ R93, R110, R93 ;  /* 0x0000005d6e5d7220 */ /* 0x002fc60000410000 */
[----:B------:R-:W1:Y:S01]  /*3300*/  MUFU.SIN R98, R22 ;  /* 0x0000001600627308 */ /* 0x000e620000000400 */
[----:B----4-:R-:W-:Y:S01]  /*3310*/  FMUL.FTZ R20, R3, R78 ;  /* 0x0000004e03147220 */ /* 0x010fe20000410000 */
[----:B------:R-:W-:Y:S01]  /*3320*/  STS.128 [R69.X16+0x600], R16 ;  /* 0x0006001045007388 */ /* 0x000fe2000000cc00 */
[----:B---3--:R-:W-:Y:S02]  /*3330*/  FMUL.RZ R6, R101, 0.15915493667125701904 ;  /* 0x3e22f98365067820 */ /* 0x008fe4000040c000 */
[----:B------:R-:W-:Y:S02]  /*3340*/  FMUL.FTZ R4, R137, R62 ;  /* 0x0000003e89047220 */ /* 0x000fe40000410000 */
[----:B------:R-:W-:Y:S01]  /*3350*/  FMUL.FTZ R5, R3, R60 ;  /* 0x0000003c03057220 */ /* 0x000fe20000410000 */
[----:B------:R3:W4:Y:S01]  /*3360*/  MUFU.COS R112, R22 ;  /* 0x0000001600707308 */ /* 0x0007220000000000 */
[----:B--2---:R-:W-:Y:S02]  /*3370*/  FMUL.FTZ R111, R110, R111 ;  /* 0x0000006f6e6f7220 */ /* 0x004fe40000410000 */
[----:B0-----:R-:W-:-:S02]  /*3380*/  FMUL.RZ R15, R5, 0.15915493667125701904 ;  /* 0x3e22f983050f7820 */ /* 0x001fc4000040c000 */
[----:B------:R-:W-:-:S03]  /*3390*/  FMUL.FTZ R13, R137, R60 ;  /* 0x0000003c890d7220 */ /* 0x000fc60000410000 */
[----:B------:R0:W-:Y:S01]  /*33a0*/  MUFU.EX2 R85, R2 ;  /* 0x0000000200557308 */ /* 0x0001e20000000800 */
[----:B---3--:R-:W-:Y:S02]  /*33b0*/  FMUL.RZ R22, R20, 0.15915493667125701904 ;  /* 0x3e22f98314167820 */ /* 0x008fe4000040c000 */
[----:B------:R-:W-:Y:S02]  /*33c0*/  FMUL.FTZ R20, R137, R78 ;  /* 0x0000004e89147220 */ /* 0x000fe40000410000 */
[----:B-1----:R-:W-:-:S03]  /*33d0*/  FMUL.FTZ R98, R83, R98 ;  /* 0x0000006253627220 */ /* 0x002fc60000410000 */
[----:B------:R1:W-:Y:S01]  /*33e0*/  MUFU.EX2 R114, R21 ;  /* 0x0000001500727308 */ /* 0x0003e20000000800 */
[----:B0-----:R-:W-:Y:S02]  /*33f0*/  FMUL.FTZ R2, R3, R74 ;  /* 0x0000004a03027220 */ /* 0x001fe40000410000 */
[----:B----4-:R-:W-:-:S05]  /*3400*/  FMUL.FTZ R112, R83, R112 ;  /* 0x0000007053707220 */ /* 0x010fca0000410000 */
[----:B------:R-:W0:Y:S01]  /*3410*/  MUFU.SIN R100, R23 ;  /* 0x0000001700647308 */ /* 0x000e220000000400 */
[----:B-1----:R-:W-:-:S07]  /*3420*/  FMUL.FTZ R21, R3, R76 ;  /* 0x0000004c03157220 */ /* 0x002fce0000410000 */
[----:B------:R1:W-:Y:S08]  /*3430*/  MUFU.COS R116, R23 ;  /* 0x0000001700747308 */ /* 0x0003f00000000000 */
[----:B------:R2:W-:Y:S01]  /*3440*/  MUFU.EX2 R87, R20 ;  /* 0x0000001400577308 */ /* 0x0005e20000000800 */
[----:B-1----:R-:W-:Y:S02]  /*3450*/  FMUL.RZ R23, R2, 0.15915493667125701904 ;  /* 0x3e22f98302177820 */ /* 0x002fe4000040c000 */
[----:B------:R-:W-:-:S02]  /*3460*/  FMUL.FTZ R2, R137, R74 ;  /* 0x0000004a89027220 */ /* 0x000fc40000410000 */
[----:B0-----:R-:W-:-:S03]  /*3470*/  FMUL.FTZ R100, R85, R100 ;  /* 0x0000006455647220 */ /* 0x001fc60000410000 */
[----:B------:R-:W0:Y:S01]  /*3480*/  MUFU.SIN R97, R81 ;  /* 0x0000005100617308 */ /* 0x000e220000000400 */
[----:B--2---:R-:W-:-:S07]  /*3490*/  FMUL.FTZ R20, R3, R72 ;  /* 0x0000004803147220 */ /* 0x004fce0000410000 */
[----:B------:R1:W2:Y:S08]  /*34a0*/  MUFU.COS R95, R81 ;  /* 0x00000051005f7308 */ /* 0x0002b00000000000 */
[----:B------:R-:W3:Y:S01]  /*34b0*/  MUFU.SIN R102, R22 ;  /* 0x0000001600667308 */ /* 0x000ee20000000400 */
[----:B-1----:R-:W-:Y:S02]  /*34c0*/  FMUL.RZ R81, R21, 0.15915493667125701904 ;  /* 0x3e22f98315517820 */ /* 0x002fe4000040c000 */
[----:B------:R-:W-:-:S02]  /*34d0*/  FMUL.FTZ R21, R137, R76 ;  /* 0x0000004c89157220 */ /* 0x000fc40000410000 */
[----:B0-----:R-:W-:-:S03]  /*34e0*/  FMUL.FTZ R97, R114, R97 ;  /* 0x0000006172617220 */ /* 0x001fc60000410000 */
[----:B------:R0:W1:Y:S01]  /*34f0*/  MUFU.COS R120, R22 ;  /* 0x0000001600787308 */ /* 0x0000620000000000 */
[----:B--2---:R-:W-:-:S07]  /*3500*/  FMUL.FTZ R95, R114, R95 ;  /* 0x0000005f725f7220 */ /* 0x004fce0000410000 */
[----:B------:R2:W-:Y:S01]  /*3510*/  MUFU.EX2 R107, R2 ;  /* 0x00000002006b7308 */ /* 0x0005e20000000800 */
[----:B0-----:R-:W-:Y:S02]  /*3520*/  FMUL.RZ R22, R20, 0.15915493667125701904 ;  /* 0x3e22f98314167820 */ /* 0x001fe4000040c000 */
[----:B------:R-:W-:Y:S02]  /*3530*/  FMUL.FTZ R20, R137, R72 ;  /* 0x0000004889147220 */ /* 0x000fe40000410000 */
[----:B---3--:R-:W-:-:S03]  /*3540*/  FMUL.FTZ R102, R87, R102 ;  /* 0x0000006657667220 */ /* 0x008fc60000410000 */
[----:B------:R0:W-:Y:S01]  /*3550*/  MUFU.EX2 R89, R21 ;  /* 0x0000001500597308 */ /* 0x0001e20000000800 */
[----:B--2---:R-:W-:Y:S02]  /*3560*/  FMUL.FTZ R2, R3, R68 ;  /* 0x0000004403027220 */ /* 0x004fe40000410000 */
[----:B-1----:R-:W-:-:S05]  /*3570*/  FMUL.FTZ R101, R87, R120 ;  /* 0x0000007857657220 */ /* 0x002fca0000410000 */
[----:B------:R-:W1:Y:S01]  /*3580*/  MUFU.SIN R106, R23 ;  /* 0x00000017006a7308 */ /* 0x000e620000000400 */
[----:B0-----:R-:W-:-:S07]  /*3590*/  FMUL.FTZ R21, R3, R70 ;  /* 0x0000004603157220 */ /* 0x001fce0000410000 */
[----:B------:R0:W2:Y:S08]  /*35a0*/  MUFU.COS R124, R23 ;  /* 0x00000017007c7308 */ /* 0x0000b00000000000 */
[----:B------:R3:W-:Y:S01]  /*35b0*/  MUFU.EX2 R109, R20 ;  /* 0x00000014006d7308 */ /* 0x0007e20000000800 */
[----:B0-----:R-:W-:Y:S02]  /*35c0*/  FMUL.RZ R23, R2, 0.15915493667125701904 ;  /* 0x3e22f98302177820 */ /* 0x001fe4000040c000 */
[----:B------:R-:W-:-:S02]  /*35d0*/  FMUL.FTZ R2, R137, R68 ;  /* 0x0000004489027220 */ /* 0x000fc40000410000 */
[----:B-1----:R-:W-:-:S03]  /*35e0*/  FMUL.FTZ R106, R107, R106 ;  /* 0x0000006a6b6a7220 */ /* 0x002fc60000410000 */
[----:B------:R-:W0:Y:S01]  /*35f0*/  MUFU.SIN R104, R81 ;  /* 0x0000005100687308 */ /* 0x000e220000000400 */
[----:B---3--:R-:W-:Y:S02]  /*3600*/  FMUL.FTZ R20, R3, R66 ;  /* 0x0000004203147220 */ /* 0x008fe40000410000 */
[----:B--2---:R-:W-:-:S05]  /*3610*/  FMUL.FTZ R105, R107, R124 ;  /* 0x0000007c6b697220 */ /* 0x004fca0000410000 */
[----:B------:R1:W-:Y:S08]  /*3620*/  MUFU.COS R122, R81 ;  /* 0x00000051007a7308 */ /* 0x0003f00000000000 */
[----:B------:R-:W2:Y:S01]  /*3630*/  MUFU.SIN R108, R22 ;  /* 0x00000016006c7308 */ /* 0x000ea20000000400 */
[----:B-1----:R-:W-:Y:S02]  /*3640*/  FMUL.RZ R81, R21, 0.15915493667125701904 ;  /* 0x3e22f98315517820 */ /* 0x002fe4000040c000 */
[----:B------:R-:W-:-:S02]  /*3650*/  FMUL.FTZ R21, R137, R70 ;  /* 0x0000004689157220 */ /* 0x000fc40000410000 */
[----:B0-----:R-:W-:-:S03]  /*3660*/  FMUL.FTZ R104, R89, R104 ;  /* 0x0000006859687220 */ /* 0x001fc60000410000 */
[----:B------:R0:W1:Y:S08]  /*3670*/  MUFU.COS R126, R22 ;  /* 0x00000016007e7308 */ /* 0x0000700000000000 */
[----:B------:R3:W-:Y:S01]  /*3680*/  MUFU.EX2 R115, R2 ;  /* 0x0000000200737308 */ /* 0x0007e20000000800 */
[----:B0-----:R-:W-:Y:S02]  /*3690*/  FMUL.RZ R22, R20, 0.15915493667125701904 ;  /* 0x3e22f98314167820 */ /* 0x001fe4000040c000 */
[----:B------:R-:W-:-:S02]  /*36a0*/  FMUL.FTZ R20, R3, R64 ;  /* 0x0000004003147220 */ /* 0x000fc40000410000 */
[----:B--2---:R-:W-:Y:S02]  /*36b0*/  FMUL.FTZ R108, R109, R108 ;  /* 0x0000006c6d6c7220 */ /* 0x004fe40000410000 */
[----:B------:R-:W-:Y:S01]  /*36c0*/  FMUL.RZ R103, R20, 0.15915493667125701904 ;  /* 0x3e22f98314677820 */ /* 0x000fe2000040c000 */
[----:B------:R-:W-:Y:S01]  /*36d0*/  MUFU.EX2 R113, R21 ;  /* 0x0000001500717308 */ /* 0x000fe20000000800 */
[----:B---3--:R-:W-:Y:S01]  /*36e0*/  SHF.L.U32 R2, R69, 0x6, RZ ;  /* 0x0000000645027819 */ /* 0x008fe200000006ff */
[----:B-1----:R-:W-:-:S06]  /*36f0*/  FMUL.FTZ R107, R109, R126 ;  /* 0x0000007e6d6b7220 */ /* 0x002fcc0000410000 */
[----:B------:R-:W-:Y:S08]  /*3700*/  MUFU.SIN R132, R23 ;  /* 0x0000001700847308 */ /* 0x000ff00000000400 */
[----:B------:R-:W0:Y:S08]  /*3710*/  MUFU.COS R134, R23 ;  /* 0x0000001700867308 */ /* 0x000e300000000000 */
[----:B------:R-:W-:Y:S08]  /*3720*/  MUFU.SIN R136, R22 ;  /* 0x0000001600887308 */ /* 0x000ff00000000400 */
[----:B------:R1:W-:Y:S01]  /*3730*/  MUFU.COS R138, R22 ;  /* 0x00000016008a7308 */ /* 0x0003e20000000000 */
[----:B------:R-:W-:-:S06]  /*3740*/  NOP ;  /* 0x0000000000007918 */ /* 0x000fcc0000000000 */
[----:B0-----:R-:W-:Y:S01]  /*3750*/  FMUL.FTZ R87, R115, R134 ;  /* 0x0000008673577220 */ /* 0x001fe20000410000 */
[----:B------:R-:W0:Y:S01]  /*3760*/  MUFU.SIN R128, R81 ;  /* 0x0000005100807308 */ /* 0x000e220000000400 */
[----:B-1----:R-:W1:Y:S07]  /*3770*/  LDS.128 R20, [R2] ;  /* 0x0000000002147984 */ /* 0x002e6e0000000c00 */
[----:B------:R-:W2:Y:S08]  /*3780*/  MUFU.COS R130, R81 ;  /* 0x0000005100827308 */ /* 0x000eb00000000000 */
[----:B------:R-:W-:Y:S01]  /*3790*/  MUFU.COS R12, R6 ;  /* 0x00000006000c7308 */ /* 0x000fe20000000000 */
[----:B0-----:R-:W-:-:S07]  /*37a0*/  FMUL.FTZ R110, R113, R128 ;  /* 0x00000080716e7220 */ /* 0x001fce0000410000 */
[----:B------:R-:W-:Y:S01]  /*37b0*/  MUFU.EX2 R11, R4 ;  /* 0x00000004000b7308 */ /* 0x000fe20000000800 */
[----:B--2---:R-:W-:-:S07]  /*37c0*/  FMUL.FTZ R109, R113, R130 ;  /* 0x00000082716d7220 */ /* 0x004fce0000410000 */
[----:B------:R-:W-:Y:S08]  /*37d0*/  MUFU.SIN R81, R103 ;  /* 0x0000006700517308 */ /* 0x000ff00000000400 */
[----:B------:R0:W-:Y:S01]  /*37e0*/  MUFU.COS R121, R103 ;  /* 0x0000006700797308 */ /* 0x0001e20000000000 */
[--C-:B-1----:R-:W-:Y:S02]  /*37f0*/  HADD2.F32 R10, -RZ, R20.reuse.H1_H1 ;  /* 0x30000014ff0a7230 */ /* 0x102fe40000004100 */
[----:B------:R-:W-:-:S02]  /*3800*/  HADD2.F32 R20, -RZ, R20.H0_H0 ;  /* 0x20000014ff147230 */ /* 0x000fc40000004100 */
[--C-:B------:R-:W-:Y:S01]  /*3810*/  HADD2.F32 R9, -RZ, R21.reuse.H0_H0 ;  /* 0x20000015ff097230 */ /* 0x100fe20000004100 */
[----:B------:R-:W-:Y:S01]  /*3820*/  FMUL.FTZ R113, R39, R10 ;  /* 0x0000000a27717220 */ /* 0x000fe20000410000 */
[----:B------:R-:W-:Y:S01]  /*3830*/  HADD2.F32 R21, -RZ, R21.H1_H1 ;  /* 0x30000015ff157230 */ /* 0x000fe20000004100 */
[----:B------:R1:W2:Y:S01]  /*3840*/  MUFU.SIN R8, R6 ;  /* 0x0000000600087308 */ /* 0x0002a20000000400 */
[----:B0-----:R-:W-:Y:S01]  /*3850*/  FMUL.FTZ R103, R89, R122 ;  /* 0x0000007a59677220 */ /* 0x001fe20000410000 */
[----:B------:R-:W-:Y:S01]  /*3860*/  HADD2.F32 R120, -RZ, R22.H1_H1 ;  /* 0x30000016ff787230 */ /* 0x000fe20000004100 */
[----:B------:R-:W-:Y:S01]  /*3870*/  FMUL.FTZ R89, R115, R132 ;  /* 0x0000008473597220 */ /* 0x000fe20000410000 */
[----:B------:R-:W-:Y:S01]  /*3880*/  HADD2.F32 R125, -RZ, R23.H1_H1 ;  /* 0x30000017ff7d7230 */ /* 0x000fe20000004100 */
[----:B------:R-:W-:Y:S02]  /*3890*/  FMUL.FTZ R115, R39, R20 ;  /* 0x0000001427737220 */ /* 0x000fe40000410000 */
[----:B------:R-:W-:Y:S01]  /*38a0*/  FMUL.FTZ R10, R113, R98 ;  /* 0x00000062710a7220 */ /* 0x000fe20000410000 */
[----:B------:R0:W3:Y:S01]  /*38b0*/  MUFU.EX2 R119, R99 ;  /* 0x0000006300777308 */ /* 0x0000e20000000800 */
[----:B-1----:R-:W1:Y:S01]  /*38c0*/  LDS.128 R4, [R2+0x10] ;  /* 0x0000100002047984 */ /* 0x002e620000000c00 */
[----:B------:R-:W-:-:S02]  /*38d0*/  FMUL.FTZ R114, R38, R9 ;  /* 0x0000000926727220 */ /* 0x000fc40000410000 */
[----:B------:R-:W-:Y:S02]  /*38e0*/  FFMA.FTZ R9, R115, R112, -R10 ;  /* 0x0000007073097223 */ /* 0x000fe4000001080a */
[----:B------:R-:W-:Y:S02]  /*38f0*/  FMUL.FTZ R120, R37, R120 ;  /* 0x0000007825787220 */ /* 0x000fe40000410000 */
[----:B------:R-:W-:Y:S01]  /*3900*/  MUFU.SIN R14, R15 ;  /* 0x0000000f000e7308 */ /* 0x000fe20000000400 */
[----:B0-----:R-:W-:Y:S02]  /*3910*/  FMUL.FTZ R99, R137, R64 ;  /* 0x0000004089637220 */ /* 0x001fe40000410000 */
[----:B------:R-:W-:Y:S02]  /*3920*/  FADD.FTZ R10, R114, R9 ;  /* 0x00000009720a7221 */ /* 0x000fe40000010000 */
[----:B--2---:R-:W-:Y:S01]  /*3930*/  FMUL.FTZ R20, R11, R8 ;  /* 0x000000080b147220 */ /* 0x004fe20000410000 */
[----:B------:R-:W-:Y:S01]  /*3940*/  HADD2.F32 R8, -RZ, R22.H0_H0 ;  /* 0x20000016ff087230 */ /* 0x000fe20000004100 */
[----:B------:R-:W-:Y:S01]  /*3950*/  FMUL.FTZ R125, R36, R125 ;  /* 0x0000007d247d7220 */ /* 0x000fe20000410000 */
[----:B------:R0:W2:Y:S01]  /*3960*/  MUFU.EX2 R140, R99 ;  /* 0x00000063008c7308 */ /* 0x0000a20000000800 */
[----:B---3--:R-:W-:-:S02]  /*3970*/  FMUL.FTZ R18, R119, R138 ;  /* 0x0000008a77127220 */ /* 0x008fc40000410000 */
[----:B------:R-:W-:-:S05]  /*3980*/  FMUL.FTZ R19, R119, R136 ;  /* 0x0000008877137220 */ /* 0x000fca0000410000 */
[----:B------:R3:W-:Y:S01]  /*3990*/  MUFU.COS R16, R15 ;  /* 0x0000000f00107308 */ /* 0x0007e20000000000 */
[----:B0-----:R-:W-:Y:S02]  /*39a0*/  FMUL.FTZ R99, R85, R116 ;  /* 0x0000007455637220 */ /* 0x001fe40000410000 */
[----:B------:R-:W-:Y:S02]  /*39b0*/  FMUL.FTZ R116, R38, R21 ;  /* 0x0000001526747220 */ /* 0x000fe40000410000 */
[----:B------:R-:W-:Y:S02]  /*39c0*/  FMUL.FTZ R21, R11, R12 ;  /* 0x0000000c0b157220 */ /* 0x000fe40000410000 */
[----:B------:R-:W-:Y:S01]  /*39d0*/  FMUL.FTZ R12, R97, R10 ;  /* 0x0000000a610c7220 */ /* 0x000fe20000410000 */
[----:B------:R-:W0:Y:S01]  /*39e0*/  MUFU.EX2 R13, R13 ;  /* 0x0000000d000d7308 */ /* 0x000e220000000800 */
[----:B---3--:R-:W-:Y:S02]  /*39f0*/  FMUL.FTZ R15, R115, R98 ;  /* 0x00000062730f7220 */ /* 0x008fe40000410000 */
[----:B--2---:R-:W-:-:S02]  /*3a00*/  FMUL.FTZ R83, R140, R121 ;  /* 0x000000798c537220 */ /* 0x004fc40000410000 */
[----:B------:R-:W-:Y:S02]  /*3a10*/  FFMA.FTZ R15, R113, R112, R15 ;  /* 0x00000070710f7223 */ /* 0x000fe4000001000f */
[----:B------:R-:W-:Y:S01]  /*3a20*/  FMUL.FTZ R121, R37, R8 ;  /* 0x0000000825797220 */ /* 0x000fe20000410000 */
[----:B------:R-:W-:Y:S01]  /*3a30*/  MUFU.EX2 R147, R147 ;  /* 0x0000009300937308 */ /* 0x000fe20000000800 */
[----:B------:R-:W-:Y:S01]  /*3a40*/  FADD.FTZ R122, R116, R15 ;  /* 0x0000000f747a7221 */ /* 0x000fe20000010000 */
[--C-:B-1----:R-:W-:Y:S01]  /*3a50*/  HADD2.F32 R128, -RZ, R4.reuse.H1_H1 ;  /* 0x30000004ff807230 */ /* 0x102fe20000004100 */
[----:B------:R-:W-:Y:S01]  /*3a60*/  FMUL.FTZ R81, R140, R81 ;  /* 0x000000518c517220 */ /* 0x000fe20000410000 */
[----:B------:R-:W-:Y:S01]  /*3a70*/  HADD2.F32 R4, -RZ, R4.H0_H0 ;  /* 0x20000004ff047230 */ /* 0x000fe20000004100 */
[-C--:B------:R-:W-:Y:S01]  /*3a80*/  FMUL.FTZ R9, R97, R122.reuse ;  /* 0x0000007a61097220 */ /* 0x080fe20000410000 */
[----:B------:R-:W-:Y:S01]  /*3a90*/  HADD2.F32 R133, -RZ, R5.H0_H0 ;  /* 0x20000005ff857230 */ /* 0x000fe20000004100 */
[C---:B------:R-:W-:Y:S01]  /*3aa0*/  FFMA.FTZ R11, R95.reuse, R122, R12 ;  /* 0x0000007a5f0b7223 */ /* 0x040fe2000001000c */
[--C-:B------:R-:W-:Y:S01]  /*3ab0*/  HADD2.F32 R134, -RZ, R6.reuse.H0_H0 ;  /* 0x20000006ff867230 */ /* 0x100fe20000004100 */
[----:B------:R-:W-:Y:S01]  /*3ac0*/  FFMA.FTZ R10, R95, R10, -R9 ;  /* 0x0000000a5f0a7223 */ /* 0x000fe20000010809 */
[----:B------:R-:W-:Y:S01]  /*3ad0*/  HADD2.F32 R9, -RZ, R23.H0_H0 ;  /* 0x20000017ff097230 */ /* 0x000fe20000004100 */
[----:B------:R-:W-:Y:S01]  /*3ae0*/  FADD.FTZ R11, R120, R11 ;  /* 0x0000000b780b7221 */ /* 0x000fe20000010000 */
[----:B------:R-:W-:Y:S01]  /*3af0*/  HADD2.F32 R6, -RZ, R6.H1_H1 ;  /* 0x30000006ff067230 */ /* 0x000fe20000004100 */
[----:B------:R-:W-:Y:S01]  /*3b00*/  FADD.FTZ R8, R121, R10 ;  /* 0x0000000a79087221 */ /* 0x000fe20000010000 */
[----:B------:R-:W-:Y:S01]  /*3b10*/  HADD2.F32 R139, -RZ, R7.H0_H0 ;  /* 0x20000007ff8b7230 */ /* 0x000fe20000004100 */
[----:B------:R-:W-:-:S02]  /*3b20*/  FMUL.FTZ R12, R100, R11 ;  /* 0x0000000b640c7220 */ /* 0x000fc40000410000 */
[----:B------:R-:W-:Y:S02]  /*3b30*/  FMUL.FTZ R10, R111, R98 ;  /* 0x000000626f0a7220 */ /* 0x000fe40000410000 */
[C---:B0-----:R-:W-:Y:S02]  /*3b40*/  FMUL.FTZ R85, R13.reuse, R14 ;  /* 0x0000000e0d557220 */ /* 0x041fe40000410000 */
[----:B------:R-:W-:Y:S02]  /*3b50*/  FMUL.FTZ R22, R13, R16 ;  /* 0x000000100d167220 */ /* 0x000fe40000410000 */
[-C--:B------:R-:W-:Y:S02]  /*3b60*/  FMUL.FTZ R14, R100, R8.reuse ;  /* 0x00000008640e7220 */ /* 0x080fe40000410000 */
[----:B------:R-:W-:Y:S02]  /*3b70*/  FFMA.FTZ R13, R99, R8, -R12 ;  /* 0x00000008630d7223 */ /* 0x000fe4000001080c */
[----:B------:R-:W-:-:S02]  /*3b80*/  FMUL.FTZ R8, R93, R98 ;  /* 0x000000625d087220 */ /* 0x000fc40000410000 */
[-C--:B------:R-:W-:Y:S02]  /*3b90*/  FFMA.FTZ R10, R93, R112.reuse, R10 ;  /* 0x000000705d0a7223 */ /* 0x080fe4000001000a */
[----:B------:R-:W-:Y:S02]  /*3ba0*/  FMUL.FTZ R124, R36, R9 ;  /* 0x00000009247c7220 */ /* 0x000fe40000410000 */
[----:B------:R-:W-:Y:S02]  /*3bb0*/  FFMA.FTZ R14, R99, R11, R14 ;  /* 0x0000000b630e7223 */ /* 0x000fe4000001000e */
[----:B------:R-:W-:Y:S02]  /*3bc0*/  FFMA.FTZ R8, R111, R112, -R8 ;  /* 0x000000706f087223 */ /* 0x000fe40000010808 */
[----:B------:R-:W-:Y:S02]  /*3bd0*/  FMUL.FTZ R9, R97, R10 ;  /* 0x0000000a61097220 */ /* 0x000fe40000410000 */
[----:B------:R-:W-:-:S02]  /*3be0*/  FADD.FTZ R13, R124, R13 ;  /* 0x0000000d7c0d7221 */ /* 0x000fc40000010000 */
[----:B------:R-:W-:Y:S02]  /*3bf0*/  FADD.FTZ R14, R125, R14 ;  /* 0x0000000e7d0e7221 */ /* 0x000fe40000010000 */
[-C--:B------:R-:W-:Y:S02]  /*3c00*/  FFMA.FTZ R9, R95, R8.reuse, -R9 ;  /* 0x000000085f097223 */ /* 0x080fe40000010809 */
[----:B------:R-:W-:Y:S02]  /*3c10*/  FMUL.FTZ R8, R97, R8 ;  /* 0x0000000861087220 */ /* 0x000fe40000410000 */
[C---:B------:R-:W-:Y:S02]  /*3c20*/  FMUL.FTZ R11, R102.reuse, R13 ;  /* 0x0000000d660b7220 */ /* 0x040fe40000410000 */
[----:B------:R-:W-:Y:S02]  /*3c30*/  FMUL.FTZ R12, R102, R14 ;  /* 0x0000000e660c7220 */ /* 0x000fe40000410000 */
[----:B------:R-:W-:-:S02]  /*3c40*/  FFMA.FTZ R8, R95, R10, R8 ;  /* 0x0000000a5f087223 */ /* 0x000fc40000010008 */
[----:B------:R-:W-:Y:S02]  /*3c50*/  FFMA.FTZ R11, R101, R14, R11 ;  /* 0x0000000e650b7223 */ /* 0x000fe4000001000b */
[----:B------:R-:W-:Y:S02]  /*3c60*/  FMUL.FTZ R128, R35, R128 ;  /* 0x0000008023807220 */ /* 0x000fe40000410000 */
[----:B------:R-:W-:Y:S02]  /*3c70*/  FFMA.FTZ R12, R101, R13, -R12 ;  /* 0x0000000d650c7223 */ /* 0x000fe4000001080c */
[----:B------:R-:W-:Y:S02]  /*3c80*/  FMUL.FTZ R129, R35, R4 ;  /* 0x0000000423817220 */ /* 0x000fe40000410000 */
[----:B------:R-:W-:Y:S02]  /*3c90*/  FMUL.FTZ R4, R100, R8 ;  /* 0x0000000864047220 */ /* 0x000fe40000410000 */
[----:B------:R-:W-:-:S02]  /*3ca0*/  FADD.FTZ R13, R128, R11 ;  /* 0x0000000b800d7221 */ /* 0x000fc40000010000 */
[-C--:B------:R-:W-:Y:S02]  /*3cb0*/  FMUL.FTZ R10, R100, R9.reuse ;  /* 0x00000009640a7220 */ /* 0x080fe40000410000 */
[----:B------:R-:W-:Y:S02]  /*3cc0*/  FADD.FTZ R11, R129, R12 ;  /* 0x0000000c810b7221 */ /* 0x000fe40000010000 */
[C---:B------:R-:W-:Y:S01]  /*3cd0*/  FFMA.FTZ R4, R99.reuse, R9, -R4 ;  /* 0x0000000963047223 */ /* 0x040fe20000010804 */
[----:B------:R-:W-:Y:S01]  /*3ce0*/  HADD2.F32 R9, -RZ, R5.H1_H1 ;  /* 0x30000005ff097230 */ /* 0x000fe20000004100 */
[----:B------:R-:W-:Y:S02]  /*3cf0*/  FFMA.FTZ R12, R99, R8, R10 ;  /* 0x00000008630c7223 */ /* 0x000fe4000001000a */
[C---:B------:R-:W-:Y:S02]  /*3d00*/  FMUL.FTZ R8, R104.reuse, R11 ;  /* 0x0000000b68087220 */ /* 0x040fe40000410000 */
[----:B------:R-:W-:-:S02]  /*3d10*/  FMUL.FTZ R14, R104, R13 ;  /* 0x0000000d680e7220 */ /* 0x000fc40000410000 */
[C---:B------:R-:W-:Y:S02]  /*3d20*/  FFMA.FTZ R15, R103.reuse, R13, R8 ;  /* 0x0000000d670f7223 */ /* 0x040fe40000010008 */
[----:B------:R-:W-:Y:S02]  /*3d30*/  FFMA.FTZ R14, R103, R11, -R14 ;  /* 0x0000000b670e7223 */ /* 0x000fe4000001080e */
[C---:B------:R-:W-:Y:S02]  /*3d40*/  FMUL.FTZ R132, R34.reuse, R9 ;  /* 0x0000000922847220 */ /* 0x040fe40000410000 */
[----:B------:R-:W0:Y:S01]  /*3d50*/  LDS.128 R8, [R2+0x20] ;  /* 0x0000200002087984 */ /* 0x000e220000000c00 */
[----:B------:R-:W-:Y:S02]  /*3d60*/  FMUL.FTZ R133, R34, R133 ;  /* 0x0000008522857220 */ /* 0x000fe40000410000 */
[----:B------:R-:W-:Y:S02]  /*3d70*/  FADD.FTZ R15, R132, R15 ;  /* 0x0000000f840f7221 */ /* 0x000fe40000010000 */
[----:B------:R-:W-:-:S02]  /*3d80*/  FMUL.FTZ R5, R102, R12 ;  /* 0x0000000c66057220 */ /* 0x000fc40000410000 */
[----:B------:R-:W-:Y:S02]  /*3d90*/  FADD.FTZ R14, R133, R14 ;  /* 0x0000000e850e7221 */ /* 0x000fe40000010000 */
[----:B------:R-:W-:Y:S02]  /*3da0*/  FMUL.FTZ R16, R106, R15 ;  /* 0x0000000f6a107220 */ /* 0x000fe40000410000 */
[-C--:B------:R-:W-:Y:S02]  /*3db0*/  FFMA.FTZ R13, R101, R4.reuse, -R5 ;  /* 0x00000004650d7223 */ /* 0x080fe40000010805 */
[----:B------:R-:W-:Y:S02]  /*3dc0*/  FMUL.FTZ R5, R102, R4 ;  /* 0x0000000466057220 */ /* 0x000fe40000410000 */
[-C--:B------:R-:W-:Y:S02]  /*3dd0*/  FFMA.FTZ R17, R105, R14.reuse, -R16 ;  /* 0x0000000e69117223 */ /* 0x080fe40000010810 */
[----:B------:R-:W-:-:S02]  /*3de0*/  FMUL.FTZ R14, R106, R14 ;  /* 0x0000000e6a0e7220 */ /* 0x000fc40000410000 */
[----:B------:R-:W-:Y:S02]  /*3df0*/  FFMA.FTZ R12, R101, R12, R5 ;  /* 0x0000000c650c7223 */ /* 0x000fe40000010005 */
[----:B------:R-:W-:Y:S02]  /*3e00*/  FFMA.FTZ R16, R105, R15, R14 ;  /* 0x0000000f69107223 */ /* 0x000fe4000001000e */
[----:B------:R-:W-:Y:S02]  /*3e10*/  FMUL.FTZ R135, R33, R6 ;  /* 0x0000000621877220 */ /* 0x000fe40000410000 */
[----:B------:R-:W-:Y:S02]  /*3e20*/  FMUL.FTZ R5, R3, R58 ;  /* 0x0000003a03057220 */ /* 0x000fe40000410000 */
[----:B------:R-:W-:Y:S02]  /*3e30*/  FMUL.FTZ R134, R33, R134 ;  /* 0x0000008621867220 */ /* 0x000fe40000410000 */
[----:B------:R-:W-:-:S02]  /*3e40*/  FMUL.FTZ R14, R104, R12 ;  /* 0x0000000c680e7220 */ /* 0x000fc40000410000 */
[----:B------:R-:W-:Y:S02]  /*3e50*/  FADD.FTZ R16, R135, R16 ;  /* 0x0000001087107221 */ /* 0x000fe40000010000 */
[----:B------:R-:W-:Y:S02]  /*3e60*/  FMUL.FTZ R4, R137, R58 ;  /* 0x0000003a89047220 */ /* 0x000fe40000410000 */
[----:B------:R-:W-:Y:S01]  /*3e70*/  FMUL.RZ R23, R5, 0.15915493667125701904 ;  /* 0x3e22f98305177820 */ /* 0x000fe2000040c000 */
[----:B------:R-:W-:Y:S01]  /*3e80*/  HADD2.F32 R5, -RZ, R7.H1_H1 ;  /* 0x30000007ff057230 */ /* 0x000fe20000004100 */
[----:B------:R-:W-:Y:S02]  /*3e90*/  FADD.FTZ R17, R134, R17 ;  /* 0x0000001186117221 */ /* 0x000fe40000010000 */
[CC--:B------:R-:W-:Y:S01]  /*3ea0*/  FFMA.FTZ R14, R103.reuse, R13.reuse, -R14 ;  /* 0x0000000d670e7223 */ /* 0x0c0fe2000001080e */
[----:B------:R-:W-:Y:S01]  /*3eb0*/  MUFU.COS R119, R23 ;  /* 0x0000001700777308 */ /* 0x000fe20000000000 */
[----:B------:R-:W-:Y:S01]  /*3ec0*/  FMUL.FTZ R13, R104, R13 ;  /* 0x0000000d680d7220 */ /* 0x000fe20000410000 */
[--C-:B0-----:R-:W-:Y:S01]  /*3ed0*/  HADD2.F32 R140, -RZ, R8.reuse.H1_H1 ;  /* 0x30000008ff8c7230 */ /* 0x101fe20000004100 */
[C---:B------:R-:W-:Y:S01]  /*3ee0*/  FMUL.FTZ R6, R108.reuse, R16 ;  /* 0x000000106c067220 */ /* 0x040fe20000410000 */
[----:B------:R-:W-:Y:S01]  /*3ef0*/  HADD2.F32 R8, -RZ, R8.H0_H0 ;  /* 0x20000008ff087230 */ /* 0x000fe20000004100 */
[-C--:B------:R-:W-:Y:S01]  /*3f00*/  FMUL.FTZ R15, R108, R17.reuse ;  /* 0x000000116c0f7220 */ /* 0x080fe20000410000 */
[--C-:B------:R-:W-:Y:S01]  /*3f10*/  HADD2.F32 R123, -RZ, R9.reuse.H1_H1 ;  /* 0x30000009ff7b7230 */ /* 0x100fe20000004100 */
[----:B------:R-:W-:Y:S01]  /*3f20*/  FFMA.FTZ R13, R103, R12, R13 ;  /* 0x0000000c670d7223 */ /* 0x000fe2000001000d */
[----:B------:R-:W0:Y:S01]  /*3f30*/  MUFU.EX2 R4, R4 ;  /* 0x0000000400047308 */ /* 0x000e220000000800 */
[C---:B------:R-:W-:Y:S01]  /*3f40*/  FFMA.FTZ R12, R107.reuse, R17, -R6 ;  /* 0x000000116b0c7223 */ /* 0x040fe20000010806 */
[----:B------:R-:W-:Y:S01]  /*3f50*/  HADD2.F32 R9, -RZ, R9.H0_H0 ;  /* 0x20000009ff097230 */ /* 0x000fe20000004100 */
[C---:B------:R-:W-:Y:S01]  /*3f60*/  FMUL.FTZ R139, R32.reuse, R139 ;  /* 0x0000008b208b7220 */ /* 0x040fe20000410000 */
[----:B------:R-:W-:Y:S01]  /*3f70*/  HADD2.F32 R126, -RZ, R10.H1_H1 ;  /* 0x3000000aff7e7230 */ /* 0x000fe20000004100 */
[----:B------:R-:W-:Y:S01]  /*3f80*/  FFMA.FTZ R15, R107, R16, R15 ;  /* 0x000000106b0f7223 */ /* 0x000fe2000001000f */
[--C-:B------:R-:W-:Y:S01]  /*3f90*/  HADD2.F32 R131, -RZ, R11.reuse.H1_H1 ;  /* 0x3000000bff837230 */ /* 0x100fe20000004100 */
[----:B------:R-:W-:Y:S01]  /*3fa0*/  FMUL.FTZ R138, R32, R5 ;  /* 0x00000005208a7220 */ /* 0x000fe20000410000 */
[----:B------:R-:W1:Y:S01]  /*3fb0*/  MUFU.SIN R23, R23 ;  /* 0x0000001700177308 */ /* 0x000e620000000400 */
[----:B------:R-:W-:Y:S01]  /*3fc0*/  FADD.FTZ R12, R139, R12 ;  /* 0x0000000c8b0c7221 */ /* 0x000fe20000010000 */
[----:B------:R-:W-:Y:S01]  /*3fd0*/  HADD2.F32 R11, -RZ, R11.H0_H0 ;  /* 0x2000000bff0b7230 */ /* 0x000fe20000004100 */
[----:B------:R-:W-:-:S02]  /*3fe0*/  FADD.FTZ R15, R138, R15 ;  /* 0x0000000f8a0f7221 */ /* 0x000fc40000010000 */
[C---:B------:R-:W-:Y:S02]  /*3ff0*/  FMUL.FTZ R6, R106.reuse, R14 ;  /* 0x0000000e6a067220 */ /* 0x040fe40000410000 */
[----:B------:R-:W-:Y:S02]  /*4000*/  FMUL.FTZ R5, R106, R13 ;  /* 0x0000000d6a057220 */ /* 0x000fe40000410000 */
[C---:B------:R-:W-:Y:S02]  /*4010*/  FMUL.FTZ R16, R110.reuse, R12 ;  /* 0x0000000c6e107220 */ /* 0x040fe40000410000 */
[----:B------:R-:W-:Y:S02]  /*4020*/  FMUL.FTZ R7, R110, R15 ;  /* 0x0000000f6e077220 */ /* 0x000fe40000410000 */
[C---:B------:R-:W-:Y:S02]  /*4030*/  FFMA.FTZ R6, R105.reuse, R13, R6 ;  /* 0x0000000d69067223 */ /* 0x040fe40000010006 */
[----:B------:R-:W-:-:S02]  /*4040*/  FFMA.FTZ R5, R105, R14, -R5 ;  /* 0x0000000e69057223 */ /* 0x000fc40000010805 */
[----:B------:R-:W-:Y:S02]  /*4050*/  FFMA.FTZ R15, R109, R15, R16 ;  /* 0x0000000f6d0f7223 */ /* 0x000fe40000010010 */
[----:B------:R-:W-:Y:S02]  /*4060*/  FMUL.FTZ R140, R31, R140 ;  /* 0x0000008c1f8c7220 */ /* 0x000fe40000410000 */
[----:B------:R-:W-:Y:S02]  /*4070*/  FFMA.FTZ R14, R109, R12, -R7 ;  /* 0x0000000c6d0e7223 */ /* 0x000fe40000010807 */
[----:B------:R-:W-:Y:S02]  /*4080*/  FMUL.FTZ R141, R31, R8 ;  /* 0x000000081f8d7220 */ /* 0x000fe40000410000 */
[----:B0-----:R-:W-:Y:S02]  /*4090*/  FMUL.FTZ R119, R4, R119 ;  /* 0x0000007704777220 */ /* 0x001fe40000410000 */
[----:B------:R-:W-:-:S02]  /*40a0*/  FMUL.FTZ R12, R108, R6 ;  /* 0x000000066c0c7220 */ /* 0x000fc40000410000 */
[----:B-1----:R-:W-:Y:S02]  /*40b0*/  FMUL.FTZ R23, R4, R23 ;  /* 0x0000001704177220 */ /* 0x002fe40000410000 */
[----:B------:R-:W-:Y:S02]  /*40c0*/  FADD.FTZ R4, R140, R15 ;  /* 0x0000000f8c047221 */ /* 0x000fe40000010000 */
[----:B------:R-:W-:Y:S02]  /*40d0*/  FADD.FTZ R14, R141, R14 ;  /* 0x0000000e8d0e7221 */ /* 0x000fe40000010000 */
[-C--:B------:R-:W-:Y:S02]  /*40e0*/  FFMA.FTZ R12, R107, R5.reuse, -R12 ;  /* 0x000000056b0c7223 */ /* 0x080fe4000001080c */
[----:B------:R-:W-:Y:S02]  /*40f0*/  FMUL.FTZ R5, R108, R5 ;  /* 0x000000056c057220 */ /* 0x000fe40000410000 */
[----:B------:R-:W-:-:S02]  /*4100*/  FMUL.FTZ R7, R89, R4 ;  /* 0x0000000459077220 */ /* 0x000fc40000410000 */
[-C--:B------:R-:W-:Y:S02]  /*4110*/  FMUL.FTZ R8, R89, R14.reuse ;  /* 0x0000000e59087220 */ /* 0x080fe40000410000 */
[----:B------:R-:W-:Y:S02]  /*4120*/  FFMA.FTZ R15, R87, R14, -R7 ;  /* 0x0000000e570f7223 */ /* 0x000fe40000010807 */
[----:B------:R-:W-:Y:S02]  /*4130*/  FFMA.FTZ R13, R107, R6, R5 ;  /* 0x000000066b0d7223 */ /* 0x000fe40000010005 */
[----:B------:R-:W-:Y:S02]  /*4140*/  FFMA.FTZ R14, R87, R4, R8 ;  /* 0x00000004570e7223 */ /* 0x000fe40000010008 */
[----:B------:R0:W1:Y:S01]  /*4150*/  LDS.128 R4, [R2+0x30] ;  /* 0x0000300002047984 */ /* 0x0000620000000c00 */
[----:B------:R-:W-:Y:S02]  /*4160*/  FMUL.FTZ R123, R30, R123 ;  /* 0x0000007b1e7b7220 */ /* 0x000fe40000410000 */
[----:B------:R-:W-:-:S02]  /*4170*/  FMUL.FTZ R8, R110, R13 ;  /* 0x0000000d6e087220 */ /* 0x000fc40000410000 */
[----:B------:R-:W-:Y:S02]  /*4180*/  FMUL.FTZ R122, R30, R9 ;  /* 0x000000091e7a7220 */ /* 0x000fe40000410000 */
[----:B------:R-:W-:Y:S02]  /*4190*/  FADD.FTZ R9, R123, R14 ;  /* 0x0000000e7b097221 */ /* 0x000fe40000010000 */
[-C--:B------:R-:W-:Y:S01]  /*41a0*/  FFMA.FTZ R14, R109, R12.reuse, -R8 ;  /* 0x0000000c6d0e7223 */ /* 0x080fe20000010808 */
[----:B------:R-:W-:Y:S01]  /*41b0*/  HADD2.F32 R8, -RZ, R10.H0_H0 ;  /* 0x2000000aff087230 */ /* 0x000fe20000004100 */
[----:B------:R-:W-:Y:S02]  /*41c0*/  FADD.FTZ R15, R122, R15 ;  /* 0x0000000f7a0f7221 */ /* 0x000fe40000010000 */
[----:B------:R-:W-:Y:S02]  /*41d0*/  FMUL.FTZ R16, R19, R9 ;  /* 0x0000000913107220 */ /* 0x000fe40000410000 */
[----:B------:R-:W-:-:S02]  /*41e0*/  FMUL.FTZ R12, R110, R12 ;  /* 0x0000000c6e0c7220 */ /* 0x000fc40000410000 */
[-C--:B------:R-:W-:Y:S02]  /*41f0*/  FMUL.FTZ R17, R19, R15.reuse ;  /* 0x0000000f13117220 */ /* 0x080fe40000410000 */
[C---:B------:R-:W-:Y:S02]  /*4200*/  FFMA.FTZ R16, R18.reuse, R15, -R16 ;  /* 0x0000000f12107223 */ /* 0x040fe40000010810 */
[----:B------:R-:W-:Y:S02]  /*4210*/  FMUL.FTZ R127, R29, R8 ;  /* 0x000000081d7f7220 */ /* 0x000fe40000410000 */
[----:B------:R-:W-:Y:S02]  /*4220*/  FFMA.FTZ R12, R109, R13, R12 ;  /* 0x0000000d6d0c7223 */ /* 0x000fe4000001000c */
[----:B------:R-:W-:Y:S02]  /*4230*/  FFMA.FTZ R17, R18, R9, R17 ;  /* 0x0000000912117223 */ /* 0x000fe40000010011 */
[----:B------:R-:W-:-:S02]  /*4240*/  FMUL.FTZ R126, R29, R126 ;  /* 0x0000007e1d7e7220 */ /* 0x000fc40000410000 */
[----:B------:R-:W-:Y:S02]  /*4250*/  FADD.FTZ R16, R127, R16 ;  /* 0x000000107f107221 */ /* 0x000fe40000010000 */
[C---:B------:R-:W-:Y:S02]  /*4260*/  FMUL.FTZ R8, R89.reuse, R14 ;  /* 0x0000000e59087220 */ /* 0x040fe40000410000 */
[----:B0-----:R-:W-:Y:S02]  /*4270*/  FMUL.FTZ R2, R89, R12 ;  /* 0x0000000c59027220 */ /* 0x001fe40000410000 */
[----:B------:R-:W-:Y:S02]  /*4280*/  FADD.FTZ R10, R126, R17 ;  /* 0x000000117e0a7221 */ /* 0x000fe40000010000 */
[----:B------:R-:W-:Y:S02]  /*4290*/  FMUL.FTZ R9, R81, R16 ;  /* 0x0000001051097220 */ /* 0x000fe40000410000 */
[C---:B------:R-:W-:Y:S01]  /*42a0*/  FFMA.FTZ R8, R87.reuse, R12, R8 ;  /* 0x0000000c57087223 */ /* 0x040fe20000010008 */
[----:B-1----:R-:W-:Y:S01]  /*42b0*/  HADD2.F32 R136, -RZ, R4.H1_H1 ;  /* 0x30000004ff887230 */ /* 0x002fe20000004100 */
[----:B------:R-:W-:Y:S01]  /*42c0*/  FFMA.FTZ R2, R87, R14, -R2 ;  /* 0x0000000e57027223 */ /* 0x000fe20000010802 */
[--C-:B------:R-:W-:Y:S01]  /*42d0*/  HADD2.F32 R143, -RZ, R5.reuse.H1_H1 ;  /* 0x30000005ff8f7230 */ /* 0x100fe20000004100 */
[-C--:B------:R-:W-:Y:S01]  /*42e0*/  FMUL.FTZ R12, R81, R10.reuse ;  /* 0x0000000a510c7220 */ /* 0x080fe20000410000 */
[----:B------:R-:W-:Y:S01]  /*42f0*/  HADD2.F32 R5, -RZ, R5.H0_H0 ;  /* 0x20000005ff057230 */ /* 0x000fe20000004100 */
[----:B------:R-:W-:Y:S01]  /*4300*/  FFMA.FTZ R14, R83, R10, R9 ;  /* 0x0000000a530e7223 */ /* 0x000fe20000010009 */
[----:B------:R-:W-:Y:S01]  /*4310*/  HADD2.F32 R145, -RZ, R6.H1_H1 ;  /* 0x30000006ff917230 */ /* 0x000fe20000004100 */
[----:B------:R-:W-:Y:S01]  /*4320*/  FMUL.FTZ R131, R28, R131 ;  /* 0x000000831c837220 */ /* 0x000fe20000410000 */
[--C-:B------:R-:W-:Y:S01]  /*4330*/  HADD2.F32 R149, -RZ, R7.reuse.H1_H1 ;  /* 0x30000007ff957230 */ /* 0x100fe20000004100 */
[----:B------:R-:W-:Y:S01]  /*4340*/  FMUL.FTZ R9, R19, R8 ;  /* 0x0000000813097220 */ /* 0x000fe20000410000 */
[----:B------:R-:W-:Y:S01]  /*4350*/  HADD2.F32 R7, -RZ, R7.H0_H0 ;  /* 0x20000007ff077230 */ /* 0x000fe20000004100 */
[----:B------:R-:W-:-:S02]  /*4360*/  FFMA.FTZ R13, R83, R16, -R12 ;  /* 0x00000010530d7223 */ /* 0x000fc4000001080c */
[----:B------:R-:W-:Y:S02]  /*4370*/  FMUL.FTZ R130, R28, R11 ;  /* 0x0000000b1c827220 */ /* 0x000fe40000410000 */
[----:B------:R-:W-:Y:S02]  /*4380*/  FADD.FTZ R14, R131, R14 ;  /* 0x0000000e830e7221 */ /* 0x000fe40000010000 */
[-C--:B------:R-:W-:Y:S02]  /*4390*/  FFMA.FTZ R10, R18, R2.reuse, -R9 ;  /* 0x00000002120a7223 */ /* 0x080fe40000010809 */
[----:B------:R-:W-:Y:S02]  /*43a0*/  FMUL.FTZ R9, R19, R2 ;  /* 0x0000000213097220 */ /* 0x000fe40000410000 */
[----:B------:R-:W-:Y:S02]  /*43b0*/  FADD.FTZ R13, R130, R13 ;  /* 0x0000000d820d7221 */ /* 0x000fe40000010000 */
[----:B------:R-:W-:-:S02]  /*43c0*/  FMUL.FTZ R2, R20, R14 ;  /* 0x0000000e14027220 */ /* 0x000fc40000410000 */
[----:B------:R-:W-:Y:S02]  /*43d0*/  FMUL.FTZ R3, R3, R56 ;  /* 0x0000003803037220 */ /* 0x000fe40000410000 */
[-C--:B------:R-:W-:Y:S01]  /*43e0*/  FFMA.FTZ R12, R21, R13.reuse, -R2 ;  /* 0x0000000d150c7223 */ /* 0x080fe20000010802 */
[----:B------:R-:W-:Y:S01]  /*43f0*/  HADD2.F32 R2, -RZ, R4.H0_H0 ;  /* 0x20000004ff027230 */ /* 0x000fe20000004100 */
[----:B------:R-:W-:Y:S02]  /*4400*/  FMUL.FTZ R13, R20, R13 ;  /* 0x0000000d140d7220 */ /* 0x000fe40000410000 */
[----:B------:R-:W-:Y:S02]  /*4410*/  FFMA.FTZ R8, R18, R8, R9 ;  /* 0x0000000812087223 */ /* 0x000fe40000010009 */
[----:B------:R-:W-:Y:S02]  /*4420*/  FMUL.FTZ R137, R27, R2 ;  /* 0x000000021b897220 */ /* 0x000fe40000410000 */
[----:B------:R-:W-:-:S02]  /*4430*/  FFMA.FTZ R13, R21, R14, R13 ;  /* 0x0000000e150d7223 */ /* 0x000fc4000001000d */
[----:B------:R-:W-:Y:S02]  /*4440*/  FMUL.FTZ R136, R27, R136 ;  /* 0x000000881b887220 */ /* 0x000fe40000410000 */
[----:B------:R-:W-:Y:S02]  /*4450*/  FMUL.RZ R15, R3, 0.15915493667125701904 ;  /* 0x3e22f983030f7820 */ /* 0x000fe4000040c000 */
[----:B------:R-:W-:Y:S02]  /*4460*/  FADD.FTZ R12, R137, R12 ;  /* 0x0000000c890c7221 */ /* 0x000fe40000010000 */
[----:B------:R-:W-:Y:S01]  /*4470*/  FMUL.FTZ R3, R81, R8 ;  /* 0x0000000851037220 */ /* 0x000fe20000410000 */
[----:B------:R-:W0:Y:S01]  /*4480*/  MUFU.COS R146, R15 ;  /* 0x0000000f00927308 */ /* 0x000e220000000000 */
[----:B------:R-:W-:Y:S02]  /*4490*/  FADD.FTZ R13, R136, R13 ;  /* 0x0000000d880d7221 */ /* 0x000fe40000010000 */
[----:B------:R-:W-:-:S02]  /*44a0*/  FMUL.FTZ R2, R85, R12 ;  /* 0x0000000c55027220 */ /* 0x000fc40000410000 */
[-C--:B------:R-:W-:Y:S02]  /*44b0*/  FFMA.FTZ R3, R83, R10.reuse, -R3 ;  /* 0x0000000a53037223 */ /* 0x080fe40000010803 */
[----:B------:R-:W-:Y:S02]  /*44c0*/  FMUL.FTZ R10, R81, R10 ;  /* 0x0000000a510a7220 */ /* 0x000fe40000410000 */
[-C--:B------:R-:W-:Y:S02]  /*44d0*/  FMUL.FTZ R9, R85, R13.reuse ;  /* 0x0000000d55097220 */ /* 0x080fe40000410000 */
[----:B------:R-:W-:Y:S02]  /*44e0*/  FFMA.FTZ R4, R22, R13, R2 ;  /* 0x0000000d16047223 */ /* 0x000fe40000010002 */
[----:B------:R-:W-:Y:S01]  /*44f0*/  FMUL.FTZ R143, R26, R143 ;  /* 0x0000008f1a8f7220 */ /* 0x000fe20000410000 */
[----:B------:R-:W1:Y:S01]  /*4500*/  MUFU.SIN R2, R15 ;  /* 0x0000000f00027308 */ /* 0x000e620000000400 */
[----:B------:R-:W-:-:S02]  /*4510*/  FFMA.FTZ R10, R83, R8, R10 ;  /* 0x00000008530a7223 */ /* 0x000fc4000001000a */
[----:B------:R-:W-:Y:S02]  /*4520*/  FFMA.FTZ R9, R22, R12, -R9 ;  /* 0x0000000c16097223 */ /* 0x000fe40000010809 */
[----:B------:R-:W-:Y:S02]  /*4530*/  FMUL.FTZ R142, R26, R5 ;  /* 0x000000051a8e7220 */ /* 0x000fe40000410000 */
[----:B------:R-:W-:Y:S02]  /*4540*/  FADD.FTZ R12, R143, R4 ;  /* 0x000000048f0c7221 */ /* 0x000fe40000010000 */
[C---:B------:R-:W-:Y:S02]  /*4550*/  FMUL.FTZ R5, R20.reuse, R3 ;  /* 0x0000000314057220 */ /* 0x040fe40000410000 */
[----:B------:R-:W-:Y:S02]  /*4560*/  FMUL.FTZ R4, R20, R10 ;  /* 0x0000000a14047220 */ /* 0x000fe40000410000 */
[----:B------:R-:W-:-:S02]  /*4570*/  FADD.FTZ R8, R142, R9 ;  /* 0x000000098e087221 */ /* 0x000fc40000010000 */
[----:B------:R-:W-:Y:S02]  /*4580*/  FFMA.FTZ R5, R21, R10, R5 ;  /* 0x0000000a15057223 */ /* 0x000fe40000010005 */
[----:B------:R-:W-:Y:S02]  /*4590*/  FMUL.FTZ R9, R23, R12 ;  /* 0x0000000c17097220 */ /* 0x000fe40000410000 */
[----:B------:R-:W-:Y:S01]  /*45a0*/  FFMA.FTZ R4, R21, R3, -R4 ;  /* 0x0000000315047223 */ /* 0x000fe20000010804 */
[----:B------:R-:W-:Y:S01]  /*45b0*/  HADD2.F32 R3, -RZ, R6.H0_H0 ;  /* 0x20000006ff037230 */ /* 0x000fe20000004100 */
[-C--:B------:R-:W-:Y:S02]  /*45c0*/  FMUL.FTZ R10, R23, R8.reuse ;  /* 0x00000008170a7220 */ /* 0x080fe40000410000 */
[C---:B------:R-:W-:Y:S02]  /*45d0*/  FFMA.FTZ R11, R119.reuse, R8, -R9 ;  /* 0x00000008770b7223 */ /* 0x040fe40000010809 */
[----:B------:R-:W-:-:S02]  /*45e0*/  FFMA.FTZ R10, R119, R12, R10 ;  /* 0x0000000c770a7223 */ /* 0x000fc4000001000a */
[C---:B------:R-:W-:Y:S02]  /*45f0*/  FMUL.FTZ R145, R24.reuse, R145 ;  /* 0x0000009118917220 */ /* 0x040fe40000410000 */
[----:B------:R-:W-:Y:S02]  /*4600*/  FMUL.FTZ R9, R85, R5 ;  /* 0x0000000555097220 */ /* 0x000fe40000410000 */
[----:B------:R-:W-:Y:S02]  /*4610*/  FMUL.FTZ R144, R24, R3 ;  /* 0x0000000318907220 */ /* 0x000fe40000410000 */
[C---:B0-----:R-:W-:Y:S02]  /*4620*/  FMUL.FTZ R146, R147.reuse, R146 ;  /* 0x0000009293927220 */ /* 0x041fe40000410000 */
[----:B-1----:R-:W-:Y:S02]  /*4630*/  FMUL.FTZ R147, R147, R2 ;  /* 0x0000000293937220 */ /* 0x002fe40000410000 */
[----:B------:R-:W-:-:S02]  /*4640*/  FADD.FTZ R10, R145, R10 ;  /* 0x0000000a910a7221 */ /* 0x000fc40000010000 */
[-C--:B------:R-:W-:Y:S02]  /*4650*/  FFMA.FTZ R2, R22, R4.reuse, -R9 ;  /* 0x0000000416027223 */ /* 0x080fe40000010809 */
[----:B------:R-:W-:Y:S02]  /*4660*/  FADD.FTZ R11, R144, R11 ;  /* 0x0000000b900b7221 */ /* 0x000fe40000010000 */
[----:B------:R-:W-:Y:S02]  /*4670*/  FMUL.FTZ R4, R85, R4 ;  /* 0x0000000455047220 */ /* 0x000fe40000410000 */
[C---:B------:R-:W-:Y:S02]  /*4680*/  FMUL.FTZ R3, R147.reuse, R10 ;  /* 0x0000000a93037220 */ /* 0x040fe40000410000 */
[----:B------:R-:W-:Y:S02]  /*4690*/  FMUL.FTZ R9, R147, R11 ;  /* 0x0000000b93097220 */ /* 0x000fe40000410000 */
[----:B------:R-:W-:-:S02]  /*46a0*/  FFMA.FTZ R4, R22, R5, R4 ;  /* 0x0000000516047223 */ /* 0x000fc40000010004 */
[C---:B------:R-:W-:Y:S02]  /*46b0*/  FMUL.FTZ R5, R23.reuse, R2 ;  /* 0x0000000217057220 */ /* 0x040fe40000410000 */
[----:B------:R-:W-:Y:S02]  /*46c0*/  FFMA.FTZ R11, R146, R11, -R3 ;  /* 0x0000000b920b7223 */ /* 0x000fe40000010803 */
[----:B------:R-:W-:Y:S02]  /*46d0*/  FMUL.FTZ R148, R0, R7 ;  /* 0x0000000700947220 */ /* 0x000fe40000410000 */
[----:B------:R-:W-:Y:S02]  /*46e0*/  FFMA.FTZ R10, R146, R10, R9 ;  /* 0x0000000a920a7223 */ /* 0x000fe40000010009 */
[----:B------:R-:W-:Y:S02]  /*46f0*/  FMUL.FTZ R149, R0, R149 ;  /* 0x0000009500957220 */ /* 0x000fe40000410000 */
[----:B------:R-:W-:-:S02]  /*4700*/  FMUL.FTZ R3, R23, R4 ;  /* 0x0000000417037220 */ /* 0x000fc40000410000 */
[----:B------:R-:W-:Y:S02]  /*4710*/  FFMA.FTZ R5, R119, R4, R5 ;  /* 0x0000000477057223 */ /* 0x000fe40000010005 */
[----:B------:R-:W-:Y:S02]  /*4720*/  FADD.FTZ R6, R148, R11 ;  /* 0x0000000b94067221 */ /* 0x000fe40000010000 */
[----:B------:R-:W-:Y:S02]  /*4730*/  FADD.FTZ R7, R149, R10 ;  /* 0x0000000a95077221 */ /* 0x000fe40000010000 */
[----:B------:R-:W-:Y:S01]  /*4740*/  FFMA.FTZ R3, R119, R2, -R3 ;  /* 0x0000000277037223 */ /* 0x000fe20000010803 */
[----:B------:R-:W0:Y:S01]  /*4750*/  SHFL.UP PT, R9, R6, 0x1, RZ ;  /* 0x0420000006097989 */ /* 0x000e2200000e00ff */
[----:B------:R-:W-:-:S03]  /*4760*/  FMUL.FTZ R4, R147, R5 ;  /* 0x0000000593047220 */ /* 0x000fc60000410000 */
[----:B------:R-:W1:Y:S01]  /*4770*/  SHFL.UP PT, R10, R7, 0x1, RZ ;  /* 0x04200000070a7989 */ /* 0x000e6200000e00ff */
[-C--:B------:R-:W-:Y:S02]  /*4780*/  FFMA.FTZ R4, R146, R3.reuse, -R4 ;  /* 0x0000000392047223 */ /* 0x080fe40000010804 */
[----:B------:R-:W-:-:S03]  /*4790*/  FMUL.FTZ R3, R147, R3 ;  /* 0x0000000393037220 */ /* 0x000fc60000410000 */
[----:B------:R-:W2:Y:S01]  /*47a0*/  SHFL.UP PT, R8, R4, 0x1, RZ ;  /* 0x0420000004087989 */ /* 0x000ea200000e00ff */
[----:B------:R-:W-:-:S05]  /*47b0*/  FFMA.FTZ R5, R146, R5, R3 ;  /* 0x0000000592057223 */ /* 0x000fca0000010003 */
[----:B------:R-:W3:Y:S01]  /*47c0*/  SHFL.UP PT, R2, R5, 0x1, RZ ;  /* 0x0420000005027989 */ /* 0x000ee200000e00ff */
[CC--:B0-----:R-:W-:Y:S02]  /*47d0*/  FMUL.FTZ R11, R5.reuse, R9.reuse ;  /* 0x00000009050b7220 */ /* 0x0c1fe40000410000 */
[-C--:B-1----:R-:W-:Y:S02]  /*47e0*/  FMUL.FTZ R3, R5, R10.reuse ;  /* 0x0000000a05037220 */ /* 0x082fe40000410000 */
[C---:B------:R-:W-:Y:S02]  /*47f0*/  FFMA.FTZ R10, R4.reuse, R10, R11 ;  /* 0x0000000a040a7223 */ /* 0x040fe4000001000b */
[----:B------:R-:W-:Y:S02]  /*4800*/  FFMA.FTZ R3, R4, R9, -R3 ;  /* 0x0000000904037223 */ /* 0x000fe40000010803 */
[----:B------:R-:W-:Y:S02]  /*4810*/  @P0 FADD.FTZ R7, R7, R10 ;  /* 0x0000000a07070221 */ /* 0x000fe40000010000 */
[----:B------:R-:W-:-:S02]  /*4820*/  @P0 FADD.FTZ R6, R6, R3 ;  /* 0x0000000306060221 */ /* 0x000fc40000010000 */
[C---:B--2---:R-:W-:Y:S01]  /*4830*/  FMUL.FTZ R3, R5.reuse, R8 ;  /* 0x0000000805037220 */ /* 0x044fe20000410000 */
[----:B------:R-:W0:Y:S01]  /*4840*/  SHFL.UP PT, R15, R7, 0x2, RZ ;  /* 0x04400000070f7989 */ /* 0x000e2200000e00ff */
[-C--:B---3--:R-:W-:Y:S02]  /*4850*/  FMUL.FTZ R9, R5, R2.reuse ;  /* 0x0000000205097220 */ /* 0x088fe40000410000 */
[----:B------:R-:W-:Y:S01]  /*4860*/  IMAD R11, R79, c[0x0][0x1b8], RZ ;  /* 0x00006e004f0b7a24 */ /* 0x000fe200078e02ff */
[----:B------:R-:W1:Y:S01]  /*4870*/  SHFL.UP PT, R13, R6, 0x2, RZ ;  /* 0x04400000060d7989 */ /* 0x000e6200000e00ff */
[C---:B------:R-:W-:Y:S02]  /*4880*/  FFMA.FTZ R10, R4.reuse, R2, R3 ;  /* 0x00000002040a7223 */ /* 0x040fe40000010003 */
[----:B------:R-:W-:Y:S02]  /*4890*/  @P0 FFMA.FTZ R4, R4, R8, -R9 ;  /* 0x0000000804040223 */ /* 0x000fe40000010809 */
[----:B------:R-:W-:Y:S01]  /*48a0*/  IMAD.WIDE.U32 R2, R96, c[0x0][0x1b8], RZ ;  /* 0x00006e0060027a25 */ /* 0x000fe200078e00ff */
[----:B------:R-:W-:-:S02]  /*48b0*/  FSEL R10, R5, R10, !P0 ;  /* 0x0000000a050a7208 */ /* 0x000fc40004000000 */
[----:B------:R-:W2:Y:S01]  /*48c0*/  SHFL.UP PT, R5, R4, 0x2, RZ ;  /* 0x0440000004057989 */ /* 0x000ea200000e00ff */
[----:B------:R-:W-:Y:S01]  /*48d0*/  IMAD R11, R96, c[0x0][0x1bc], R11 ;  /* 0x00006f00600b7a24 */ /* 0x000fe200078e020b */
[----:B------:R-:W-:Y:S01]  /*48e0*/  ISETP.GE.AND P0, PT, R69, 0x2, PT ;  /* 0x000000024500780c */ /* 0x000fe20003f06270 */
[----:B------:R-:W-:-:S03]  /*48f0*/  IMAD R8, R91, c[0x0][0x1c0], RZ ;  /* 0x000070005b087a24 */ /* 0x000fc600078e02ff */
[----:B------:R-:W-:Y:S01]  /*4900*/  IADD3 R3, R3, R11, RZ ;  /* 0x0000000b03037210 */ /* 0x000fe20007ffe0ff */
[C---:B------:R-:W-:Y:S01]  /*4910*/  IMAD R17, R25.reuse, c[0x0][0x1c4], R8 ;  /* 0x0000710019117a24 */ /* 0x040fe200078e0208 */
[----:B------:R-:W3:Y:S03]  /*4920*/  SHFL.UP PT, R11, R10, 0x2, RZ ;  /* 0x044000000a0b7989 */ /* 0x000ee600000e00ff */
[----:B------:R-:W-:-:S05]  /*4930*/  IMAD.WIDE.U32 R2, R25, c[0x0][0x1c0], R2 ;  /* 0x0000700019027a25 */ /* 0x000fca00078e0002 */
[----:B------:R-:W-:Y:S01]  /*4940*/  IADD3 R17, R3, R17, RZ ;  /* 0x0000001103117210 */ /* 0x000fe20007ffe0ff */
[----:B0-----:R-:W-:Y:S01]  /*4950*/  FMUL.FTZ R3, R10, R15 ;  /* 0x0000000f0a037220 */ /* 0x001fe20000410000 */
[----:B------:R-:W-:Y:S01]  /*4960*/  LEA R8, P1, R2, c[0x0][0x230], 0x3 ;  /* 0x00008c0002087a11 */ /* 0x000fe200078218ff */
[-C--:B-1----:R-:W-:Y:S02]  /*4970*/  FMUL.FTZ R9, R10, R13.reuse ;  /* 0x0000000d0a097220 */ /* 0x082fe40000410000 */
[C---:B------:R-:W-:Y:S02]  /*4980*/  FFMA.FTZ R3, R4.reuse, R13, -R3 ;  /* 0x0000000d04037223 */ /* 0x040fe40000010803 */
[----:B------:R-:W-:Y:S01]  /*4990*/  FFMA.FTZ R12, R4, R15, R9 ;  /* 0x0000000f040c7223 */ /* 0x000fe20000010009 */
[----:B------:R-:W-:Y:S01]  /*49a0*/  LEA.HI.X R9, R2, c[0x0][0x234], R17, 0x3, P1 ;  /* 0x00008d0002097a11 */ /* 0x000fe200008f1c11 */
[----:B------:R-:W-:Y:S02]  /*49b0*/  @P0 FADD.FTZ R6, R6, R3 ;  /* 0x0000000306060221 */ /* 0x000fe40000010000 */
[----:B--2---:R-:W-:-:S02]  /*49c0*/  FMUL.FTZ R13, R10, R5 ;  /* 0x000000050a0d7220 */ /* 0x004fc40000410000 */
[----:B------:R-:W-:Y:S01]  /*49d0*/  @P0 FADD.FTZ R7, R7, R12 ;  /* 0x0000000c07070221 */ /* 0x000fe20000010000 */
[----:B------:R-:W0:Y:S01]  /*49e0*/  SHFL.UP PT, R14, R6, 0x4, RZ ;  /* 0x04800000060e7989 */ /* 0x000e2200000e00ff */
[-C--:B---3--:R-:W-:Y:S02]  /*49f0*/  FMUL.FTZ R12, R10, R11.reuse ;  /* 0x0000000b0a0c7220 */ /* 0x088fe40000410000 */
[C---:B------:R-:W-:Y:S01]  /*4a00*/  FFMA.FTZ R13, R4.reuse, R11, R13 ;  /* 0x0000000b040d7223 */ /* 0x040fe2000001000d */
[----:B------:R-:W1:Y:S01]  /*4a10*/  SHFL.UP PT, R15, R7, 0x4, RZ ;  /* 0x04800000070f7989 */ /* 0x000e6200000e00ff */
[----:B------:R-:W-:-:S03]  /*4a20*/  @P0 FFMA.FTZ R4, R4, R5, -R12 ;  /* 0x0000000504040223 */ /* 0x000fc6000001080c */
[----:B------:R-:W-:Y:S01]  /*4a30*/  FSEL R13, R10, R13, !P0 ;  /* 0x0000000d0a0d7208 */ /* 0x000fe20004000000 */
[----:B------:R2:W3:Y:S01]  /*4a40*/  LDG.E.64 R2, [R8.64] ;  /* 0x0000000408027981 */ /* 0x0004e2000c1e1b00 */
[C---:B------:R-:W-:Y:S01]  /*4a50*/  ISETP.GE.AND P0, PT, R69.reuse, 0x4, PT ;  /* 0x000000044500780c */ /* 0x040fe20003f06270 */
[----:B------:R-:W-:Y:S01]  /*4a60*/  BSSY B0, `(.L_x_1913) ;  /* 0x00000a1000007945 */ /* 0x000fe20003800000 */
[C---:B------:R-:W-:Y:S01]  /*4a70*/  ISETP.GE.AND P1, PT, R69.reuse, 0x8, PT ;  /* 0x000000084500780c */ /* 0x040fe20003f26270 */
[----:B------:R-:W2:Y:S01]  /*4a80*/  SHFL.UP PT, R5, R4, 0x4, RZ ;  /* 0x0480000004057989 */ /* 0x000ea200000e00ff */
[----:B------:R-:W-:Y:S02]  /*4a90*/  ISETP.NE.AND P2, PT, R69, RZ, PT ;  /* 0x000000ff4500720c */ /* 0x000fe40003f45270 */
[----:B------:R-:W-:Y:S01]  /*4aa0*/  ISETP.NE.AND P3, PT, R71, RZ, PT ;  /* 0x000000ff4700720c */ /* 0x000fe20003f65270 */
[----:B------:R-:W4:Y:S01]  /*4ab0*/  SHFL.UP PT, R10, R13, 0x4, RZ ;  /* 0x048000000d0a7989 */ /* 0x000f2200000e00ff */
[----:B0-----:R-:W-:-:S02]  /*4ac0*/  FMUL.FTZ R12, R13, R14 ;  /* 0x0000000e0d0c7220 */ /* 0x001fc40000410000 */
[-C--:B-1----:R-:W-:Y:S02]  /*4ad0*/  FMUL.FTZ R11, R13, R15.reuse ;  /* 0x0000000f0d0b7220 */ /* 0x082fe40000410000 */
[C---:B------:R-:W-:Y:S02]  /*4ae0*/  FFMA.FTZ R12, R4.reuse, R15, R12 ;  /* 0x0000000f040c7223 */ /* 0x040fe4000001000c */
[----:B------:R-:W-:Y:S02]  /*4af0*/  FFMA.FTZ R11, R4, R14, -R11 ;  /* 0x0000000e040b7223 */ /* 0x000fe4000001080b */
[----:B------:R-:W-:Y:S02]  /*4b00*/  @P0 FADD.FTZ R7, R7, R12 ;  /* 0x0000000c07070221 */ /* 0x000fe40000010000 */
[----:B------:R-:W-:Y:S02]  /*4b10*/  @P0 FADD.FTZ R6, R6, R11 ;  /* 0x0000000b06060221 */ /* 0x000fe40000010000 */
[C---:B--2---:R-:W-:Y:S01]  /*4b20*/  FMUL.FTZ R9, R13.reuse, R5 ;  /* 0x000000050d097220 */ /* 0x044fe20000410000 */
[----:B------:R-:W0:Y:S01]  /*4b30*/  SHFL.UP PT, R15, R7, 0x8, RZ ;  /* 0x05000000070f7989 */ /* 0x000e2200000e00ff */
[----:B----4-:R-:W-:-:S02]  /*4b40*/  FMUL.FTZ R8, R13, R10 ;  /* 0x0000000a0d087220 */ /* 0x010fc40000410000 */
[C---:B------:R-:W-:Y:S01]  /*4b50*/  FFMA.FTZ R10, R4.reuse, R10, R9 ;  /* 0x0000000a040a7223 */ /* 0x040fe20000010009 */
[----:B------:R-:W1:Y:S01]  /*4b60*/  SHFL.UP PT, R11, R6, 0x8, RZ ;  /* 0x05000000060b7989 */ /* 0x000e6200000e00ff */
[----:B------:R-:W-:-:S03]  /*4b70*/  @P0 FFMA.FTZ R4, R4, R5, -R8 ;  /* 0x0000000504040223 */ /* 0x000fc60000010808 */
[----:B------:R-:W-:Y:S02]  /*4b80*/  FSEL R10, R13, R10, !P0 ;  /* 0x0000000a0d0a7208 */ /* 0x000fe40004000000 */
[----:B------:R-:W2:Y:S01]  /*4b90*/  SHFL.UP PT, R5, R4, 0x8, RZ ;  /* 0x0500000004057989 */ /* 0x000ea200000e00ff */
[----:B------:R-:W-:Y:S02]  /*4ba0*/  ISETP.NE.AND P0, PT, R117, RZ, PT ;  /* 0x000000ff7500720c */ /* 0x000fe40003f05270 */
[----:B------:R-:W-:Y:S01]  /*4bb0*/  MOV R13, RZ ;  /* 0x000000ff000d7202 */ /* 0x000fe20000000f00 */
[----:B------:R-:W4:Y:S01]  /*4bc0*/  SHFL.UP PT, R9, R10, 0x8, RZ ;  /* 0x050000000a097989 */ /* 0x000f2200000e00ff */
[----:B------:R-:W-:Y:S01]  /*4bd0*/  ISETP.EQ.OR P0, PT, R92, RZ, P0 ;  /* 0x000000ff5c00720c */ /* 0x000fe20000702670 */
[C---:B0-----:R-:W-:Y:S02]  /*4be0*/  FMUL.FTZ R8, R10.reuse, R15 ;  /* 0x0000000f0a087220 */ /* 0x041fe40000410000 */
[----:B-1----:R-:W-:-:S02]  /*4bf0*/  FMUL.FTZ R12, R10, R11 ;  /* 0x0000000b0a0c7220 */ /* 0x002fc40000410000 */
[C---:B------:R-:W-:Y:S02]  /*4c00*/  FFMA.FTZ R11, R4.reuse, R11, -R8 ;  /* 0x0000000b040b7223 */ /* 0x040fe40000010808 */
[----:B------:R-:W-:Y:S02]  /*4c10*/  FFMA.FTZ R12, R4, R15, R12 ;  /* 0x0000000f040c7223 */ /* 0x000fe4000001000c */
[----:B--2---:R-:W-:Y:S01]  /*4c20*/  FMUL.FTZ R8, R10, R5 ;  /* 0x000000050a087220 */ /* 0x004fe20000410000 */
[----:B------:R-:W-:Y:S01]  /*4c30*/  CS2R R14, SRZ ;  /* 0x00000000000e7805 */ /* 0x000fe2000001ff00 */
[----:B------:R-:W-:Y:S02]  /*4c40*/  @P1 FADD.FTZ R6, R6, R11 ;  /* 0x0000000b06061221 */ /* 0x000fe40000010000 */
[-C--:B----4-:R-:W-:Y:S02]  /*4c50*/  FFMA.FTZ R11, R4, R9.reuse, R8 ;  /* 0x00000009040b7223 */ /* 0x090fe40000010008 */
[----:B------:R-:W-:-:S02]  /*4c60*/  FMUL.FTZ R9, R10, R9 ;  /* 0x000000090a097220 */ /* 0x000fc40000410000 */
[----:B------:R-:W-:Y:S01]  /*4c70*/  @P1 FADD.FTZ R7, R7, R12 ;  /* 0x0000000c07071221 */ /* 0x000fe20000010000 */
[----:B------:R-:W-:Y:S01]  /*4c80*/  FSEL R11, R10, R11, !P1 ;  /* 0x0000000b0a0b7208 */ /* 0x000fe20004800000 */
[----:B------:R-:W-:Y:S01]  /*4c90*/  @P1 FFMA.FTZ R4, R4, R5, -R9 ;  /* 0x0000000504041223 */ /* 0x000fe20000010809 */
[----:B------:R-:W-:Y:S01]  /*4ca0*/  MOV R12, 0x3f800000 ;  /* 0x3f800000000c7802 */ /* 0x000fe20000000f00 */
[----:B------:R-:W0:Y:S01]  /*4cb0*/  SHFL.UP PT, R9, R6, 0x10, RZ ;  /* 0x0600000006097989 */ /* 0x000e2200000e00ff */
[----:B------:R-:W-:-:S03]  /*4cc0*/  ISETP.NE.AND P1, PT, R69, 0x1f, PT ;  /* 0x0000001f4500780c */ /* 0x000fc60003f25270 */
[----:B------:R-:W1:Y:S04]  /*4cd0*/  SHFL.UP PT, R16, R7, 0x10, RZ ;  /* 0x0600000007107989 */ /* 0x000e6800000e00ff */
[----:B------:R-:W2:Y:S04]  /*4ce0*/  SHFL.UP PT, R5, R4, 0x10, RZ ;  /* 0x0600000004057989 */ /* 0x000ea800000e00ff */
[----:B------:R-:W4:Y:S04]  /*4cf0*/  SHFL.UP PT, R8, R11, 0x10, RZ ;  /* 0x060000000b087989 */ /* 0x000f2800000e00ff */
[----:B------:R-:W-:Y:S01]  /*4d00*/  @!P0 LDS.128 R12, [R25.X16+0x880] ;  /* 0x00088000190c8984 */ /* 0x000fe2000000cc00 */
[----:B------:R-:W-:Y:S01]  /*4d10*/  ISETP.GE.AND P0, PT, R69, 0x10, PT ;  /* 0x000000104500780c */ /* 0x000fe20003f06270 */
[----:B0-----:R-:W-:-:S02]  /*4d20*/  FMUL.FTZ R151, R11, R9 ;  /* 0x000000090b977220 */ /* 0x001fc40000410000 */
[CC--:B-1----:R-:W-:Y:S02]  /*4d30*/  FMUL.FTZ R10, R11.reuse, R16.reuse ;  /* 0x000000100b0a7220 */ /* 0x0c2fe40000410000 */
[C---:B------:R-:W-:Y:S02]  /*4d40*/  FFMA.FTZ R16, R4.reuse, R16, R151 ;  /* 0x0000001004107223 */ /* 0x040fe40000010097 */
[C---:B--2---:R-:W-:Y:S02]  /*4d50*/  FMUL.FTZ R17, R11.reuse, R5 ;  /* 0x000000050b117220 */ /* 0x044fe40000410000 */
[C---:B------:R-:W-:Y:S02]  /*4d60*/  FFMA.FTZ R91, R4.reuse, R9, -R10 ;  /* 0x00000009045b7223 */ /* 0x040fe4000001080a */
[-C--:B----4-:R-:W-:Y:S02]  /*4d70*/  FMUL.FTZ R9, R11, R8.reuse ;  /* 0x000000080b097220 */ /* 0x090fe40000410000 */
[----:B------:R-:W-:-:S02]  /*4d80*/  FFMA.FTZ R8, R4, R8, R17 ;  /* 0x0000000804087223 */ /* 0x000fc40000010011 */
[----:B------:R-:W-:Y:S02]  /*4d90*/  @P0 FFMA.FTZ R4, R4, R5, -R9 ;  /* 0x0000000504040223 */ /* 0x000fe40000010809 */
[----:B------:R-:W-:Y:S01]  /*4da0*/  @P0 FADD.FTZ R6, R6, R91 ;  /* 0x0000005b06060221 */ /* 0x000fe20000010000 */
[----:B------:R-:W-:Y:S01]  /*4db0*/  FSEL R5, R11, R8, !P0 ;  /* 0x000000080b057208 */ /* 0x000fe20004000000 */
[----:B------:R-:W-:Y:S01]  /*4dc0*/  @P0 FADD.FTZ R7, R7, R16 ;  /* 0x0000001007070221 */ /* 0x000fe20000010000 */
[----:B------:R-:W0:Y:S01]  /*4dd0*/  SHFL.UP PT, R151, R4, 0x1, RZ ;  /* 0x0420000004977989 */ /* 0x000e2200000e00ff */
[----:B------:R-:W-:-:S03]  /*4de0*/  ISETP.NE.AND P0, PT, R71, RZ, PT ;  /* 0x000000ff4700720c */ /* 0x000fc60003f05270 */
[----:B------:R-:W-:Y:S04]  /*4df0*/  @!P1 STS.128 [0x840], R4 ;  /* 0x00084004ff009388 */ /* 0x000fe80000000c00 */
[----:B------:R-:W-:Y:S06]  /*4e00*/  BAR.SYNC.DEFER_BLOCKING 0x0 ;  /* 0x0000000000007b1d */ /* 0x000fec0000010000 */
[----:B------:R-:W1:Y:S04]  /*4e10*/  SHFL.UP PT, R91, R5, 0x1, RZ ;  /* 0x04200000055b7989 */ /* 0x000e6800000e00ff */
[----:B------:R-:W2:Y:S04]  /*4e20*/  SHFL.UP PT, R150, R7, 0x1, RZ ;  /* 0x0420000007967989 */ /* 0x000ea800000e00ff */
[----:B------:R-:W4:Y:S01]  /*4e30*/  SHFL.UP PT, R152, R6, 0x1, RZ ;  /* 0x0420000006987989 */ /* 0x000f2200000e00ff */
[----:B0-----:R-:W-:-:S03]  /*4e40*/  @!P2 MOV R151, R12 ;  /* 0x0000000c0097a202 */ /* 0x001fc60000000f00 */
[----:B------:R-:W-:Y:S04]  /*4e50*/  @!P2 STS.128 [0x860], R12 ;  /* 0x0008600cff00a388 */ /* 0x000fe80000000c00 */
[----:B------:R-:W-:Y:S01]  /*4e60*/  LDS.128 R8, [0x840] ;  /* 0x00084000ff087984 */ /* 0x000fe20000000c00 */
[----:B-1----:R-:W-:-:S03]  /*4e70*/  @!P2 MOV R91, R13 ;  /* 0x0000000d005ba202 */ /* 0x002fc60000000f00 */
[----:B------:R-:W-:Y:S01]  /*4e80*/  BAR.SYNC.DEFER_BLOCKING 0x0 ;  /* 0x0000000000007b1d */ /* 0x000fe20000010000 */
[----:B--2---:R-:W-:Y:S02]  /*4e90*/  @!P2 MOV R150, R15 ;  /* 0x0000000f0096a202 */ /* 0x004fe40000000f00 */
[----:B----4-:R-:W-:-:S03]  /*4ea0*/  @!P2 MOV R152, R14 ;  /* 0x0000000e0098a202 */ /* 0x010fc60000000f00 */
[----:B------:R-:W0:Y:S02]  /*4eb0*/  @P3 LDS.64 R16, [0x868] ;  /* 0x00086800ff103984 */ /* 0x000e240000000a00 */
[CC--:B0-----:R-:W-:Y:S02]  /*4ec0*/  @P3 FMUL.FTZ R154, R16.reuse, R91.reuse ;  /* 0x0000005b109a3220 */ /* 0x0c1fe40000410000 */
[C---:B------:R-:W-:Y:S02]  /*4ed0*/  @P3 FMUL.FTZ R91, R17.reuse, R91 ;  /* 0x0000005b115b3220 */ /* 0x040fe40000410000 */
        /* <DEDUP_REMOVED lines=53> */
[----:B------:R-:W-:Y:S02]  /*5230*/  FMUL.FTZ R110, R110, R139 ;  /* 0x0000008b6e6e7220 */ /* 0x000fe40000410000 */
[----:B------:R-:W-:Y:S02]  /*5240*/  FMUL.FTZ R91, R9, R15 ;  /* 0x0000000f095b7220 */ /* 0x000fe40000410000 */
[C---:B------:R-:W-:Y:S02]  /*5250*/  FFMA.FTZ R4, R109.reuse, R139, -R4 ;  /* 0x0000008b6d047223 */ /* 0x040fe40000010804 */
[----:B------:R-:W-:-:S02]  /*5260*/  FFMA.FTZ R109, R109, R138, R110 ;  /* 0x0000008a6d6d7223 */ /* 0x000fc4000001006e */
[-C--:B------:R-:W-:Y:S02]  /*5270*/  FFMA.FTZ R91, R8, R14.reuse, -R91 ;  /* 0x0000000e085b7223 */ /* 0x080fe4000001085b */
[C---:B------:R-:W-:Y:S02]  /*5280*/  FMUL.FTZ R5, R9.reuse, R13 ;  /* 0x0000000d09057220 */ /* 0x040fe40000410000 */
[C---:B------:R-:W-:Y:S02]  /*5290*/  FMUL.FTZ R14, R9.reuse, R14 ;  /* 0x0000000e090e7220 */ /* 0x040fe40000410000 */
[----:B------:R-:W-:Y:S02]  /*52a0*/  FADD.FTZ R140, R140, R109 ;  /* 0x0000006d8c8c7221 */ /* 0x000fe40000010000 */
[----:B------:R-:W-:Y:S02]  /*52b0*/  FMUL.FTZ R9, R9, R12 ;  /* 0x0000000c09097220 */ /* 0x000fe40000410000 */
[----:B------:R-:W-:-:S02]  /*52c0*/  FADD.FTZ R98, R141, R4 ;  /* 0x000000048d627221 */ /* 0x000fc40000010000 */
[C---:B------:R-:W-:Y:S02]  /*52d0*/  FFMA.FTZ R12, R8.reuse, R12, -R5 ;  /* 0x0000000c080c7223 */ /* 0x040fe40000010805 */
[C---:B------:R-:W-:Y:S02]  /*52e0*/  FMUL.FTZ R4, R89.reuse, R140 ;  /* 0x0000008c59047220 */ /* 0x040fe40000410000 */
[C---:B------:R-:W-:Y:S02]  /*52f0*/  FFMA.FTZ R13, R8.reuse, R13, R9 ;  /* 0x0000000d080d7223 */ /* 0x040fe40000010009 */
[-C--:B------:R-:W-:Y:S02]  /*5300*/  FMUL.FTZ R89, R89, R98.reuse ;  /* 0x0000006259597220 */ /* 0x080fe40000410000 */
[----:B------:R-:W-:Y:S02]  /*5310*/  FFMA.FTZ R8, R8, R15, R14 ;  /* 0x0000000f08087223 */ /* 0x000fe4000001000e */
[----:B------:R-:W-:-:S02]  /*5320*/  FFMA.FTZ R9, R87, R98, -R4 ;  /* 0x0000006257097223 */ /* 0x000fc40000010804 */
[----:B------:R-:W-:Y:S02]  /*5330*/  FFMA.FTZ R100, R87, R140, R89 ;  /* 0x0000008c57647223 */ /* 0x000fe40000010059 */
[----:B------:R-:W-:Y:S02]  /*5340*/  FADD.FTZ R14, R10, R91 ;  /* 0x0000005b0a0e7221 */ /* 0x000fe40000010000 */
[----:B---3--:R-:W-:Y:S02]  /*5350*/  FMUL.FTZ R113, R3, R113 ;  /* 0x0000007103717220 */ /* 0x008fe40000410000 */
        /* <DEDUP_REMOVED lines=17> */
.L_x_1914:
[----:B------:R-:W-:Y:S05]  /*5470*/  BSYNC B0 ;  /* 0x0000000000007941 */ /* 0x000fea0003800000 */
.L_x_1913:
        /* <DEDUP_REMOVED lines=8> */
[----:B------:R-:W-:Y:S02]  /*5500*/  FFMA.FTZ R4, R2, R115, -R113 ;  /* 0x0000007302047223 */ /* 0x000fe40000010871 */
[----:B------:R-:W-:Y:S02]  /*5510*/  FADD.FTZ R126, R126, R5 ;  /* 0x000000057e7e7221 */ /* 0x000fe40000010000 */
[----:B------:R-:W-:Y:S02]  /*5520*/  FADD.FTZ R18, R127, R18 ;  /* 0x000000127f127221 */ /* 0x000fe40000010000 */
[C---:B------:R-:W-:Y:S02]  /*5530*/  FMUL.FTZ R9, R3.reuse, R116 ;  /* 0x0000007403097220 */ /* 0x040fe40000410000 */
[----:B------:R-:W-:Y:S02]  /*5540*/  FFMA.FTZ R55, R4, 2, R55 ;  /* 0x4000000004377823 */ /* 0x000fe40000010037 */
[----:B------:R-:W-:-:S02]  /*5550*/  FMUL.FTZ R5, R3, R6 ;  /* 0x0000000603057220 */ /* 0x000fc40000410000 */
[C---:B------:R-:W-:Y:S02]  /*5560*/  FMUL.FTZ R4, R81.reuse, R126 ;  /* 0x0000007e51047220 */ /* 0x040fe40000410000 */
[----:B------:R-:W-:Y:S02]  /*5570*/  FMUL.FTZ R6, R81, R18 ;  /* 0x0000001251067220 */ /* 0x000fe40000410000 */
[C---:B------:R-:W-:Y:S02]  /*5580*/  FFMA.FTZ R9, R2.reuse, R114, -R9 ;  /* 0x0000007202097223 */ /* 0x040fe40000010809 */
[----:B------:R-:W-:Y:S02]  /*5590*/  FFMA.FTZ R7, R2, R7, -R5 ;  /* 0x0000000702077223 */ /* 0x000fe40000010805 */
[C---:B------:R-:W-:Y:S02]  /*55a0*/  FFMA.FTZ R5, R83.reuse, R18, -R4 ;  /* 0x0000001253057223 */ /* 0x040fe40000010804 */
[----:B------:R-:W-:-:S02]  /*55b0*/  FFMA.FTZ R6, R83, R126, R6 ;  /* 0x0000007e53067223 */ /* 0x000fc40000010006 */
[----:B------:R-:W-:Y:S02]  /*55c0*/  FFMA.FTZ R54, R9, 2, R54 ;  /* 0x4000000009367823 */ /* 0x000fe40000010036 */
[----:B------:R-:W-:Y:S02]  /*55d0*/  FADD.FTZ R9, R130, R5 ;  /* 0x0000000582097221 */ /* 0x000fe40000010000 */
[----:B------:R-:W-:Y:S02]  /*55e0*/  FADD.FTZ R131, R131, R6 ;  /* 0x0000000683837221 */ /* 0x000fe40000010000 */
[C---:B------:R-:W-:Y:S02]  /*55f0*/  FMUL.FTZ R4, R20.reuse, R9 ;  /* 0x0000000914047220 */ /* 0x040fe40000410000 */
[-C--:B------:R-:W-:Y:S02]  /*5600*/  FMUL.FTZ R20, R20, R131.reuse ;  /* 0x0000008314147220 */ /* 0x080fe40000410000 */
[----:B------:R-:W-:-:S02]  /*5610*/  FFMA.FTZ R5, R21, R131, R4 ;  /* 0x0000008315057223 */ /* 0x000fc40000010004 */
[----:B------:R-:W-:Y:S02]  /*5620*/  FFMA.FTZ R20, R21, R9, -R20 ;  /* 0x0000000915147223 */ /* 0x000fe40000010814 */
[----:B------:R-:W-:Y:S02]  /*5630*/  FADD.FTZ R136, R136, R5 ;  /* 0x0000000588887221 */ /* 0x000fe40000010000 */
[----:B------:R-:W-:Y:S02]  /*5640*/  FADD.FTZ R20, R137, R20 ;  /* 0x0000001489147221 */ /* 0x000fe40000010000 */
        /* <DEDUP_REMOVED lines=8> */
[----:B------:R-:W-:-:S02]  /*56d0*/  FMUL.FTZ R5, R3, R100 ;  /* 0x0000006403057220 */ /* 0x000fc40000410000 */
[----:B------:R-:W-:Y:S02]  /*56e0*/  FFMA.FTZ R52, R7, 2, R52 ;  /* 0x4000000007347823 */ /* 0x000fe40000010034 */
[----:B------:R-:W-:Y:S02]  /*56f0*/  FFMA.FTZ R6, R119, R22, R6 ;  /* 0x0000001677067223 */ /* 0x000fe40000010006 */
[----:B------:R-:W-:Y:S02]  /*5700*/  FMUL.FTZ R7, R3, R140 ;  /* 0x0000008c03077220 */ /* 0x000fe40000410000 */
[----:B------:R-:W-:Y:S02]  /*5710*/  FFMA.FTZ R119, R119, R142, -R4 ;  /* 0x0000008e77777223 */ /* 0x000fe40000010804 */
[----:B------:R-:W-:Y:S02]  /*5720*/  FFMA.FTZ R5, R2, R122, -R5 ;  /* 0x0000007a02057223 */ /* 0x000fe40000010805 */
[----:B------:R-:W-:-:S02]  /*5730*/  FADD.FTZ R8, R145, R6 ;  /* 0x0000000691087221 */ /* 0x000fc40000010000 */
[----:B------:R-:W-:Y:S02]  /*5740*/  FFMA.FTZ R98, R2, R98, -R7 ;  /* 0x0000006202627223 */ /* 0x000fe40000010807 */
[----:B------:R-:W-:Y:S02]  /*5750*/  FADD.FTZ R6, R144, R119 ;  /* 0x0000007790067221 */ /* 0x000fe40000010000 */
[----:B------:R-:W-:Y:S02]  /*5760*/  FMUL.FTZ R7, R3, R126 ;  /* 0x0000007e03077220 */ /* 0x000fe40000410000 */
[----:B------:R-:W-:Y:S02]  /*5770*/  FFMA.FTZ R46, R5, 2, R46 ;  /* 0x40000000052e7823 */ /* 0x000fe4000001002e */
[C---:B------:R-:W-:Y:S02]  /*5780*/  FMUL.FTZ R5, R147.reuse, R8 ;  /* 0x0000000893057220 */ /* 0x040fe40000410000 */
[----:B------:R-:W-:-:S02]  /*5790*/  FMUL.FTZ R147, R147, R6 ;  /* 0x0000000693937220 */ /* 0x000fc40000410000 */
[----:B------:R-:W-:Y:S02]  /*57a0*/  FFMA.FTZ R4, R2, R18, -R7 ;  /* 0x0000001202047223 */ /* 0x000fe40000010807 */
        /* <DEDUP_REMOVED lines=16> */
[----:B------:R-:W-:-:S02]  /*58b0*/  FFMA.FTZ R45, R4, 2, R45 ;  /* 0x40000000042d7823 */ /* 0x000fc4000001002d */
        /* <DEDUP_REMOVED lines=21> */
.L_x_1912:
[----:B------:R-:W-:Y:S01]  /*5a10*/  BAR.SYNC.DEFER_BLOCKING 0x0 ;  /* 0x0000000000007b1d */ /* 0x000fe20000010000 */
[----:B------:R-:W-:Y:S01]  /*5a20*/  F2FP.PACK_AB R7, R48, R49 ;  /* 0x000000313007723e */ /* 0x000fe200000000ff */
[----:B------:R-:W-:Y:S01]  /*5a30*/  IMAD R0, R118, c[0x0][0x200], RZ ;  /* 0x0000800076007a24 */ /* 0x000fe200078e02ff */
[----:B------:R-:W-:Y:S02]  /*5a40*/  F2FP.PACK_AB R6, R50, R51 ;  /* 0x000000333206723e */ /* 0x000fe400000000ff */
[----:B------:R-:W-:Y:S01]  /*5a50*/  F2FP.PACK_AB R5, R52, R53 ;  /* 0x000000353405723e */ /* 0x000fe200000000ff */
[----:B------:R-:W-:Y:S01]  /*5a60*/  IMAD R21, R73, c[0x0][0x204], R0 ;  /* 0x0000810049157a24 */ /* 0x000fe200078e0200 */
[----:B------:R-:W-:Y:S02]  /*5a70*/  F2FP.PACK_AB R4, R54, R55 ;  /* 0x000000373604723e */ /* 0x000fe400000000ff */
[----:B------:R-:W-:-:S02]  /*5a80*/  F2FP.PACK_AB R11, R40, R41 ;  /* 0x00000029280b723e */ /* 0x000fc400000000ff */
[----:B------:R-:W-:Y:S02]  /*5a90*/  F2FP.PACK_AB R10, R42, R43 ;  /* 0x0000002b2a0a723e */ /* 0x000fe400000000ff */
[----:B------:R-:W-:Y:S02]  /*5aa0*/  F2FP.PACK_AB R9, R44, R45 ;  /* 0x0000002d2c09723e */ /* 0x000fe400000000ff */
[----:B------:R-:W-:Y:S02]  /*5ab0*/  F2FP.PACK_AB R8, R46, R47 ;  /* 0x0000002f2e08723e */ /* 0x000fe400000000ff */
[C---:B------:R-:W-:Y:S02]  /*5ac0*/  SHF.L.U32 R2, R92.reuse, 0x9, RZ ;  /* 0x000000095c027819 */ /* 0x040fe400000006ff */
[----:B------:R-:W-:Y:S02]  /*5ad0*/  IADD3 R92, R92, 0x1, RZ ;  /* 0x000000015c5c7810 */ /* 0x000fe40007ffe0ff */
[----:B------:R-:W-:-:S02]  /*5ae0*/  SHF.R.S32.HI R3, RZ, 0x1f, R2 ;  /* 0x0000001fff037819 */ /* 0x000fc40000011402 */
        /* <DEDUP_REMOVED lines=25> */
.L_x_1916:
[----:B------:R-:W-:Y:S05]  /*5c80*/  EXIT ;  /* 0x000000000000794d */ /* 0x000fea0003800000 */
.L_x_1918:
        /* <DEDUP_REMOVED lines=15> */
.L_x_5364:


//--------------------- .text._Z25selective_scan_fwd_kernelI32Selective_Scan_fwd_kernel_traitsILi32ELi16ELi1ELb1ELb1ELb0ELb1EN3c104HalfENS1_7complexIfEEEEv13SSMParamsBase --------------------------
	.section	.text._Z25selective_scan_fwd_kernelI32Selective_Scan_fwd_kernel_traitsILi32ELi16ELi1ELb1ELb1ELb0ELb1EN3c104HalfENS1_7complexIfEEEEv13SSMParamsBase,"ax",@progbits
	.sectioninfo	@"SHI_REGISTERS=157"
	.align	128
        .global         _Z25selective_scan_fwd_kernelI32Selective_Scan_fwd_kernel_traitsILi32ELi16ELi1ELb1ELb1ELb0ELb1EN3c104HalfENS1_7complexIfEEEEv13SSMParamsBase
        .type           _Z25selective_scan_fwd_kernelI32Selective_Scan_fwd_kernel_traitsILi32ELi16ELi1ELb1ELb1ELb0ELb1EN3c104HalfENS1_7complexIfEEEEv13SSMParamsBase,@function
        .size           _Z25selective_scan_fwd_kernelI32Selective_Scan_fwd_kernel_traitsILi32ELi16ELi1ELb1ELb1ELb0ELb1EN3c104HalfENS1_7complexIfEEEEv13SSMParamsBase,(.L_x_5365 - _Z25selective_scan_fwd_kernelI32Selective_Scan_fwd_kernel_traitsILi32ELi16ELi1ELb1ELb1ELb0ELb1EN3c104HalfENS1_7complexIfEEEEv13SSMParamsBase)
        .other          _Z25selective_scan_fwd_kernelI32Selective_Scan_fwd_kernel_traitsILi32ELi16ELi1ELb1ELb1ELb0ELb1EN3c104HalfENS1_7complexIfEEEEv13SSMParamsBase,@"STO_CUDA_ENTRY STV_DEFAULT"
_Z25selective_scan_fwd_kernelI32Selective_Scan_fwd_kernel_traitsILi32ELi16ELi1ELb1ELb1ELb0ELb1EN3c104HalfENS1_7complexIfEEEEv13SSMParamsBase:
.text._Z25selective_scan_fwd_kernelI32Selective_Scan_fwd_kernel_traitsILi32ELi16ELi1ELb1ELb1ELb0ELb1EN3c104HalfENS1_7complexIfEEEEv13SSMParamsBase:
        /* <DEDUP_REMOVED lines=84> */
.L_x_1956:
        /* <DEDUP_REMOVED lines=79> */
.L_x_1920:
[----:B-12---:R-:W-:Y:S05]  /*0a30*/  BSYNC B0 ;  /* 0x0000000000007941 */ /* 0x006fea0003800000 */
.L_x_1919:
        /* <DEDUP_REMOVED lines=36> */
.L_x_1922:
[----:B------:R-:W-:Y:S05]  /*0c80*/  BSYNC B0 ;  /* 0x0000000000007941 */ /* 0x000fea0003800000 */
.L_x_1921:
        /* <DEDUP_REMOVED lines=38> */
.L_x_1924:
[----:B------:R-:W-:Y:S05]  /*0ef0*/  BSYNC B0 ;  /* 0x0000000000007941 */ /* 0x000fea0003800000 */
.L_x_1923:
        /* <DEDUP_REMOVED lines=36> */
.L_x_1926:
[----:B------:R-:W-:Y:S05]  /*1140*/  BSYNC B0 ;  /* 0x0000000000007941 */ /* 0x000fea0003800000 */
.L_x_1925:
        /* <DEDUP_REMOVED lines=38> */
.L_x_1928:
[----:B------:R-:W-:Y:S05]  /*13b0*/  BSYNC B0 ;  /* 0x0000000000007941 */ /* 0x000fea0003800000 */
.L_x_1927:
        /* <DEDUP_REMOVED lines=36> */
.L_x_1930:
[----:B------:R-:W-:Y:S05]  /*1600*/  BSYNC B0 ;  /* 0x0000000000007941 */ /* 0x000fea0003800000 */
.L_x_1929:
        /* <DEDUP_REMOVED lines=38> */
.L_x_1932:
[----:B------:R-:W-:Y:S05]  /*1870*/  BSYNC B0 ;  /* 0x0000000000007941 */ /* 0x000fea0003800000 */
.L_x_1931:
        /* <DEDUP_REMOVED lines=37> */
.L_x_1934:
[----:B------:R-:W-:Y:S05]  /*1ad0*/  BSYNC B0 ;  /* 0x0000000000007941 */ /* 0x000fea0003800000 */
.L_x_1933:
        /* <DEDUP_REMOVED lines=42> */
.L_x_1936:
[----:B------:R-:W-:Y:S05]  /*1d80*/  BSYNC B0 ;  /* 0x0000000000007941 */ /* 0x000fea0003800000 */
.L_x_1935:
        /* <DEDUP_REMOVED lines=40> */
.L_x_1938:
[----:B------:R-:W-:Y:S05]  /*2010*/  BSYNC B0 ;  /* 0x0000000000007941 */ /* 0x000fea0003800000 */
.L_x_1937:
        /* <DEDUP_REMOVED lines=46> */
.L_x_1940:
[----:B------:R-:W-:Y:S05]  /*2300*/  BSYNC B0 ;  /* 0x0000000000007941 */ /* 0x000fea0003800000 */
.L_x_1939:
        /* <DEDUP_REMOVED lines=33> */
.L_x_1942:
[----:B------:R-:W-:Y:S05]  /*2520*/  BSYNC B0 ;  /* 0x0000000000007941 */ /* 0x000fea0003800000 */
.L_x_1941:
        /* <DEDUP_REMOVED lines=33> */
.L_x_1944:
[----:B------:R-:W-:Y:S05]  /*2740*/  BSYNC B0 ;  /* 0x0000000000007941 */ /* 0x000fea0003800000 */
.L_x_1943:
        /* <DEDUP_REMOVED lines=33> */
.L_x_1946:
[----:B------:R-:W-:Y:S05]  /*2960*/  BSYNC B0 ;  /* 0x0000000000007941 */ /* 0x000fea0003800000 */
.L_x_1945:
        /* <DEDUP_REMOVED lines=33> */
.L_x_1948:
[----:B------:R-:W-:Y:S05]  /*2b80*/  BSYNC B0 ;  /* 0x0000000000007941 */ /* 0x000fea0003800000 */
.L_x_1947:
        /* <DEDUP_REMOVED lines=33> */
.L_x_1950:
[----:B------:R-:W-:Y:S05]  /*2da0*/  BSYNC B0 ;  /* 0x0000000000007941 */ /* 0x000fea0003800000 */
.L_x_1949:
        /* <DEDUP_REMOVED lines=36> */
.L_x_1954:
        /* <DEDUP_REMOVED lines=584> */
.L_x_1953:
[----:B------:R-:W-:Y:S05]  /*5470*/  BSYNC B0 ;  /* 0x0000000000007941 */ /* 0x000fea0003800000 */
.L_x_1952:
        /* <DEDUP_REMOVED lines=89> */
.L_x_1951:
        /* <DEDUP_REMOVED lines=58> */
[----:B------:R-:W-:Y:S01]  /*5db0*/  HADD2.F32 R9, -RZ, R18.H0_H0 ;  /* 0x20000012ff097230 */ /* 0x000fe20000004100 */
        /* <DEDUP_REMOVED lines=27> */
[----:B------:R-:W0:Y:S01]  /*5f70*/  MUFU.EX2 R7, R7 ;  /* 0x0000000700077308 */ /* 0x000e220000000800 */
[----:B------:R-:W-:-:S02]  /*5f80*/  FMUL.FTZ R15, R32, -1.4426950216293334961 ;  /* 0xbfb8aa3b200f7820 */ /* 0x000fc40000410000 */
[----:B------:R-:W-:-:S05]  /*5f90*/  FMUL.FTZ R34, R33, -1.4426950216293334961 ;  /* 0xbfb8aa3b21227820 */ /* 0x000fca0000410000 */
        /* <DEDUP_REMOVED lines=28> */
[----:B-1----:R-:W-:Y:S02]  /*6160*/  FADD.FTZ R15, R15, 1 ;  /* 0x3f8000000f0f7421 */ /* 0x002fe40000010000 */
[----:B--2---:R-:W-:-:S05]  /*6170*/  FADD.FTZ R34, R34, 1 ;  /* 0x3f80000022227421 */ /* 0x004fca0000010000 */
[----:B------:R-:W1:Y:S01]  /*6180*/  MUFU.RCP R7, R7 ;  /* 0x0000000700077308 */ /* 0x000e620000001000 */
[----:B0-----:R-:W-:-:S07]  /*6190*/  FADD.FTZ R4, R4, 1 ;  /* 0x3f80000004047421 */ /* 0x001fce0000010000 */
[----:B------:R-:W0:Y:S08]  /*61a0*/  MUFU.RCP R5, R5 ;  /* 0x0000000500057308 */ /* 0x000e300000001000 */
        /* <DEDUP_REMOVED lines=13> */
[----:B------:R-:W-:-:S03]  /*6280*/  FMUL.FTZ R17, R17, R52 ;  /* 0x0000003411117220 */ /* 0x000fc60000410000 */
[----:B------:R-:W1:Y:S01]  /*6290*/  MUFU.RCP R19, R19 ;  /* 0x0000001300137308 */ /* 0x000e620000001000 */
[----:B0-----:R-:W-:Y:S01]  /*62a0*/  FMUL.FTZ R4, R9, R10 ;  /* 0x0000000a09047220 */ /* 0x001fe20000410000 */
[----:B------:R-:W-:-:S03]  /*62b0*/  F2FP.PACK_AB R17, R17, R6 ;  /* 0x000000061111723e */ /* 0x000fc600000000ff */
        /* <DEDUP_REMOVED lines=9> */
[----:B0-----:R-:W-:-:S04]  /*6350*/  FMUL.FTZ R21, R21, R22 ;  /* 0x0000001615157220 */ /* 0x001fc80000410000 */
[----:B------:R-:W-:-:S03]  /*6360*/  FMUL.FTZ R21, R21, R48 ;  /* 0x0000003015157220 */ /* 0x000fc60000410000 */
[----:B------:R-:W0:Y:S01]  /*6370*/  MUFU.RCP R13, R13 ;  /* 0x0000000d000d7308 */ /* 0x000e220000001000 */
[----:B--2---:R-:W-:Y:S01]  /*6380*/  FMUL.FTZ R8, R23, R12 ;  /* 0x0000000c17087220 */ /* 0x004fe20000410000 */
[----:B------:R-:W-:Y:S01]  /*6390*/  F2FP.PACK_AB R19, R21, R20 ;  /* 0x000000141513723e */ /* 0x000fe200000000ff */
[----:B------:R-:W-:Y:S01]  /*63a0*/  BAR.SYNC.DEFER_BLOCKING 0x0 ;  /* 0x0000000000007b1d */ /* 0x000fe20000010000 */
[----:B------:R-:W-:Y:S02]  /*63b0*/  IMAD R21, R73, c[0x0][0x214], R0 ;  /* 0x0000850049157a24 */ /* 0x000fe400078e0200 */
[----:B------:R-:W-:Y:S02]  /*63c0*/  FMUL.FTZ R8, R8, R47 ;  /* 0x0000002f08087220 */ /* 0x000fe40000410000 */
[----:B-1----:R-:W-:Y:S01]  /*63d0*/  FMUL.FTZ R9, R24, R25 ;  /* 0x0000001918097220 */ /* 0x002fe20000410000 */
[----:B------:R-:W1:Y:S01]  /*63e0*/  MUFU.RCP R28, R28 ;  /* 0x0000001c001c7308 */ /* 0x000e620000001000 */
[----:B------:R-:W-:Y:S01]  /*63f0*/  IADD3 R3, R3, R21, RZ ;  /* 0x0000001503037210 */ /* 0x000fe20007ffe0ff */
[----:B------:R-:W-:-:S02]  /*6400*/  IMAD R21, R79, c[0x0][0x218], RZ ;  /* 0x000086004f157a24 */ /* 0x000fc400078e02ff */
[----:B------:R-:W-:Y:S02]  /*6410*/  FMUL.FTZ R9, R9, R46 ;  /* 0x0000002e09097220 */ /* 0x000fe40000410000 */
[----:B------:R-:W-:Y:S02]  /*6420*/  IMAD R21, R96, c[0x0][0x21c], R21 ;  /* 0x0000870060157a24 */ /* 0x000fe400078e0215 */
[----:B------:R-:W2:Y:S01]  /*6430*/  MUFU.RCP R14, R14 ;  /* 0x0000000e000e7308 */ /* 0x000ea20000001000 */
[----:B0-----:R-:W-:Y:S01]  /*6440*/  FMUL.FTZ R26, R26, R13 ;  /* 0x0000000d1a1a7220 */ /* 0x001fe20000410000 */
[----:B------:R-:W-:Y:S01]  /*6450*/  F2FP.PACK_AB R4, R9, R8 ;  /* 0x000000080904723e */ /* 0x000fe200000000ff */
[----:B------:R-:W-:-:S04]  /*6460*/  IMAD.WIDE.U32 R2, R96, c[0x0][0x218], R2 ;  /* 0x0000860060027a25 */ /* 0x000fc800078e0002 */
[----:B------:R-:W-:Y:S01]  /*6470*/  FMUL.FTZ R26, R26, R45 ;  /* 0x0000002d1a1a7220 */ /* 0x000fe20000410000 */
[----:B------:R-:W0:Y:S01]  /*6480*/  MUFU.RCP R31, R31 ;  /* 0x0000001f001f7308 */ /* 0x000e220000001000 */
[----:B-1----:R-:W-:Y:S01]  /*6490*/  FMUL.FTZ R27, R27, R28 ;  /* 0x0000001c1b1b7220 */ /* 0x002fe20000410000 */
[----:B------:R-:W-:Y:S01]  /*64a0*/  STS.128 [R57], R16 ;  /* 0x0000001039007388 */ /* 0x000fe20000000c00 */
[----:B------:R-:W-:Y:S02]  /*64b0*/  IADD3 R3, R3, R21, RZ ;  /* 0x0000001503037210 */ /* 0x000fe40007ffe0ff */
[----:B------:R-:W-:-:S03]  /*64c0*/  FMUL.FTZ R27, R27, R44 ;  /* 0x0000002c1b1b7220 */ /* 0x000fc60000410000 */
[----:B------:R-:W1:Y:S01]  /*64d0*/  MUFU.RCP R15, R15 ;  /* 0x0000000f000f7308 */ /* 0x000e620000001000 */
[----:B--2---:R-:W-:Y:S01]  /*64e0*/  FMUL.FTZ R10, R29, R14 ;  /* 0x0000000e1d0a7220 */ /* 0x004fe20000410000 */
[----:B------:R-:W-:-:S03]  /*64f0*/  F2FP.PACK_AB R5, R27, R26 ;  /* 0x0000001a1b05723e */ /* 0x000fc600000000ff */
[----:B------:R-:W-:-:S03]  /*6500*/  FMUL.FTZ R10, R10, R43 ;  /* 0x0000002b0a0a7220 */ /* 0x000fc60000410000 */
[----:B------:R-:W2:Y:S01]  /*6510*/  MUFU.RCP R34, R34 ;  /* 0x0000002200227308 */ /* 0x000ea20000001000 */
[----:B0-----:R-:W-:-:S04]  /*6520*/  FMUL.FTZ R11, R30, R31 ;  /* 0x0000001f1e0b7220 */ /* 0x001fc80000410000 */
[----:B------:R-:W-:Y:S02]  /*6530*/  FMUL.FTZ R11, R11, R42 ;  /* 0x0000002a0b0b7220 */ /* 0x000fe40000410000 */
[----:B-1----:R-:W-:-:S03]  /*6540*/  FMUL.FTZ R32, R32, R15 ;  /* 0x0000000f20207220 */ /* 0x002fc60000410000 */
[----:B------:R-:W-:Y:S01]  /*6550*/  F2FP.PACK_AB R6, R11, R10 ;  /* 0x0000000a0b06723e */ /* 0x000fe200000000ff */
[----:B------:R-:W-:Y:S02]  /*6560*/  FMUL.FTZ R32, R32, R41 ;  /* 0x0000002920207220 */ /* 0x000fe40000410000 */
[----:B--2---:R-:W-:-:S04]  /*6570*/  FMUL.FTZ R33, R33, R34 ;  /* 0x0000002221217220 */ /* 0x004fc80000410000 */
[----:B------:R-:W-:-:S05]  /*6580*/  FMUL.FTZ R33, R33, R40 ;  /* 0x0000002821217220 */ /* 0x000fca0000410000 */
[----:B------:R-:W-:-:S05]  /*6590*/  F2FP.PACK_AB R7, R33, R32 ;  /* 0x000000202107723e */ /* 0x000fca00000000ff */
[----:B------:R0:W-:Y:S01]  /*65a0*/  STS.128 [R57+0x10], R4 ;  /* 0x0000100439007388 */ /* 0x0001e20000000c00 */
[----:B------:R-:W-:-:S06]  /*65b0*/  NOP ;  /* 0x0000000000007918 */ /* 0x000fcc0000000000 */
[----:B------:R-:W1:Y:S04]  /*65c0*/  LDS.128 R8, [R69.X16] ;  /* 0x0000000045087984 */ /* 0x000e68000000cc00 */
[----:B------:R-:W2:Y:S01]  /*65d0*/  LDS.128 R12, [R69.X16+0x200] ;  /* 0x00020000450c7984 */ /* 0x000ea2000000cc00 */
        /* <DEDUP_REMOVED lines=8> */
.L_x_1955:
[----:B------:R-:W-:Y:S05]  /*6660*/  EXIT ;  /* 0x000000000000794d */ /* 0x000fea0003800000 */
.L_x_1957:
        /* <DEDUP_REMOVED lines=9> */
.L_x_5365:


//--------------------- .text._Z25selective_scan_fwd_kernelI32Selective_Scan_fwd_kernel_traitsILi32ELi16ELi1ELb1ELb1ELb1ELb0EN3c104HalfENS1_7complexIfEEEEv13SSMParamsBase --------------------------
	.section	.text._Z25selective_scan_fwd_kernelI32Selective_Scan_fwd_kernel_traitsILi32ELi16ELi1ELb1ELb1ELb1ELb0EN3c104HalfENS1_7complexIfEEEEv13SSMParamsBase,"ax",@progbits
	.sectioninfo	@"SHI_REGISTERS=168"
	.align	128
        .global         _Z25selective_scan_fwd_kernelI32Selective_Scan_fwd_kernel_traitsILi32ELi16ELi1ELb1ELb1ELb1ELb0EN3c104HalfENS1_7complexIfEEEEv13SSMParamsBase
        .type           _Z25selective_scan_fwd_kernelI32Selective_Scan_fwd_kernel_traitsILi32ELi16ELi1ELb1ELb1ELb1ELb0EN3c104HalfENS1_7complexIfEEEEv13SSMParamsBase,@function
        .size           _Z25selective_scan_fwd_kernelI32Selective_Scan_fwd_kernel_traitsILi32ELi16ELi1ELb1ELb1ELb1ELb0EN3c104HalfENS1_7complexIfEEEEv13SSMParamsBase,(.L_x_5366 - _Z25selective_scan_fwd_kernelI32Selective_Scan_fwd_kernel_traitsILi32ELi16ELi1ELb1ELb1ELb1ELb0EN3c104HalfENS1_7complexIfEEEEv13SSMParamsBase)
        .other          _Z25selective_scan_fwd_kernelI32Selective_Scan_fwd_kernel_traitsILi32ELi16ELi1ELb1ELb1ELb1ELb0EN3c104HalfENS1_7complexIfEEEEv13SSMParamsBase,@"STO_CUDA_ENTRY STV_DEFAULT"
_Z25selective_scan_fwd_kernelI32Selective_Scan_fwd_kernel_traitsILi32ELi16ELi1ELb1ELb1ELb1ELb0EN3c104HalfENS1_7complexIfEEEEv13SSMParamsBase:
.text._Z25selective_scan_fwd_kernelI32Selective_Scan_fwd_kernel_traitsILi32ELi16ELi1ELb1ELb1ELb1ELb0EN3c104HalfENS1_7complexIfEEEEv13SSMParamsBase:
        /* <DEDUP_REMOVED lines=17> */
[C-C-:B------:R-:W-:Y:S02]  /*0110*/  @P0 LEA.HI.X R7, R0.reuse, c[0x0][0x23c], R3.reuse, 0x2, P2 ;  /* 0x00008f0000070a11 */ /* 0x140fe400010f1403 */
[----:B-1----:R-:W-:Y:S02]  /*0120*/  IADD3 R10, R5, 0xffffffe, RZ ;  /* 0x0ffffffe050a7810 */ /* 0x002fe40007ffe0ff */
[----:B------:R-:W-:Y:S01]  /*0130*/  @P1 LEA.HI.X R9, R0, c[0x0][0x254], R3, 0x2, P3 ;  /* 0x0000950000091a11 */ /* 0x000fe200018f1403 */
[----:B------:R0:W5:Y:S01]  /*0140*/  @P0 LDG.E R2, [R6.64] ;  /* 0x0000000406020981 */ /* 0x000162000c1e1900 */
[----:B------:R1:W3:Y:S01]  /*0150*/  F2I.FTZ.U32.TRUNC.NTZ R11, R10 ;  /* 0x0000000a000b7305 */ /* 0x0002e2000021f000 */
[----:B--2---:R-:W-:Y:S02]  /*0160*/  MOV R5, UR6 ;  /* 0x0000000600057c02 */ /* 0x004fe40008000f00 */
[----:B------:R2:W5:Y:S01]  /*0170*/  @P1 LDG.E R4, [R8.64] ;  /* 0x0000000408041981 */ /* 0x000562000c1e1900 */
[----:B------:R-:W-:-:S02]  /*0180*/  ISETP.NE.AND P1, PT, RZ, c[0x0][0x178], PT ;  /* 0x00005e00ff007a0c */ /* 0x000fc40003f25270 */
[C---:B------:R-:W-:Y:S01]  /*0190*/  IMAD.WIDE.U32 R14, R5.reuse, c[0x0][0x1b0], RZ ;  /* 0x00006c00050e7a25 */ /* 0x040fe200078e00ff */
[----:B-1----:R-:W-:Y:S01]  /*01a0*/  HFMA2.MMA R10, -RZ, RZ, 0, 0 ;  /* 0x00000000ff0a7435 */ /* 0x002fe200000001ff */
[----:B0-----:R-:W-:Y:S02]  /*01b0*/  IABS R6, R0 ;  /* 0x0000000000067213 */ /* 0x001fe40000000000 */
[----:B--2---:R-:W-:Y:S01]  /*01c0*/  IMAD.WIDE.U32 R8, R5, c[0x0][0x1d0], RZ ;  /* 0x0000740005087a25 */ /* 0x004fe200078e00ff */
[----:B---3--:R-:W-:-:S05]  /*01d0*/  IADD3 R13, RZ, -R11, RZ ;  /* 0x8000000bff0d7210 */ /* 0x008fca0007ffe0ff */
[----:B------:R-:W-:Y:S01]  /*01e0*/  IMAD R7, R13, R12, RZ ;  /* 0x0000000c0d077224 */ /* 0x000fe200078e02ff */
[----:B------:R-:W-:-:S03]  /*01f0*/  MOV R13, c[0x0][0x174] ;  /* 0x00005d00000d7a02 */ /* 0x000fc60000000f00 */
[----:B------:R-:W-:Y:S01]  /*0200*/  IMAD.HI.U32 R11, R11, R7, R10 ;  /* 0x000000070b0b7227 */ /* 0x000fe200078e000a */
[----:B------:R-:W-:Y:S02]  /*0210*/  MOV R7, R6 ;  /* 0x0000000600077202 */ /* 0x000fe40000000f00 */
[----:B------:R-:W-:-:S03]  /*0220*/  ISETP.GE.AND P4, PT, R13, 0x1, PT ;  /* 0x000000010d00780c */ /* 0x000fc60003f86270 */
[----:B------:R-:W-:-:S05]  /*0230*/  IMAD.HI.U32 R16, R11, R7, RZ ;  /* 0x000000070b107227 */ /* 0x000fca00078e00ff */
[----:B------:R-:W-:-:S05]  /*0240*/  IADD3 R6, -R16, RZ, RZ ;  /* 0x000000ff10067210 */ /* 0x000fca0007ffe1ff */
[----:B------:R-:W-:Y:S01]  /*0250*/  IMAD R7, R12, R6, R7 ;  /* 0x000000060c077224 */ /* 0x000fe200078e0207 */
[----:B------:R-:W-:-:S04]  /*0260*/  SHF.R.S32.HI R6, RZ, 0x1f, R5 ;  /* 0x0000001fff067819 */ /* 0x000fc80000011405 */
[----:B------:R-:W-:Y:S01]  /*0270*/  ISETP.GT.U32.AND P2, PT, R12, R7, PT ;  /* 0x000000070c00720c */ /* 0x000fe20003f44070 */
[C---:B------:R-:W-:Y:S02]  /*0280*/  IMAD R10, R6.reuse, c[0x0][0x1d0], RZ ;  /* 0x00007400060a7a24 */ /* 0x040fe400078e02ff */
[----:B------:R-:W-:Y:S02]  /*0290*/  IMAD R20, R6, c[0x0][0x190], RZ ;  /* 0x0000640006147a24 */ /* 0x000fe400078e02ff */
[----:B------:R-:W-:Y:S01]  /*02a0*/  IMAD R11, R5, c[0x0][0x1d4], R10 ;  /* 0x00007500050b7a24 */ /* 0x000fe200078e020a */
[----:B------:R-:W-:Y:S01]  /*02b0*/  LOP3.LUT R10, R0, c[0x0][0x178], RZ, 0x3c, !PT ;  /* 0x00005e00000a7a12 */ /* 0x000fe200078e3cff */
[C---:B------:R-:W-:Y:S02]  /*02c0*/  IMAD R22, R6.reuse, c[0x0][0x1b0], RZ ;  /* 0x00006c0006167a24 */ /* 0x040fe400078e02ff */
[----:B------:R-:W-:Y:S01]  /*02d0*/  IMAD R18, R6, c[0x0][0x1e0], RZ ;  /* 0x0000780006127a24 */ /* 0x000fe200078e02ff */
[----:B------:R-:W-:Y:S01]  /*02e0*/  IADD3 R9, R9, R11, RZ ;  /* 0x0000000b09097210 */ /* 0x000fe20007ffe0ff */
[C---:B------:R-:W-:Y:S01]  /*02f0*/  IMAD R17, R5.reuse, c[0x0][0x194], R20 ;  /* 0x0000650005117a24 */ /* 0x040fe200078e0214 */
[----:B------:R-:W-:Y:S01]  /*0300*/  ISETP.GE.AND P3, PT, R10, RZ, PT ;  /* 0x000000ff0a00720c */ /* 0x000fe20003f66270 */
[----:B------:R-:W-:Y:S01]  /*0310*/  IMAD.WIDE.U32 R10, R5, c[0x0][0x1e0], RZ ;  /* 0x00007800050a7a25 */ /* 0x000fe200078e00ff */
[----:B------:R-:W-:-:S02]  /*0320*/  @!P2 IADD3 R7, R7, -R12, RZ ;  /* 0x8000000c0707a210 */ /* 0x000fc40007ffe0ff */
[----:B------:R-:W-:Y:S01]  /*0330*/  @!P2 IADD3 R16, R16, 0x1, RZ ;  /* 0x000000011010a810 */ /* 0x000fe20007ffe0ff */
[----:B------:R-:W-:Y:S01]  /*0340*/  IMAD R19, R5, c[0x0][0x1b4], R22 ;  /* 0x00006d0005137a24 */ /* 0x000fe200078e0216 */
[----:B------:R-:W-:Y:S01]  /*0350*/  ISETP.GE.U32.AND P0, PT, R7, R12, PT ;  /* 0x0000000c0700720c */ /* 0x000fe20003f06070 */
[----:B------:R-:W-:Y:S02]  /*0360*/  IMAD R7, R3, c[0x0][0x1d8], RZ ;  /* 0x0000760003077a24 */ /* 0x000fe400078e02ff */
[----:B------:R-:W-:-:S04]  /*0370*/  IMAD.WIDE.U32 R12, R5, c[0x0][0x190], RZ ;  /* 0x00006400050c7a25 */ /* 0x000fc800078e00ff */
[----:B------:R-:W-:-:S06]  /*0380*/  IMAD R23, R0, c[0x0][0x1dc], R7 ;  /* 0x0000770000177a24 */ /* 0x000fcc00078e0207 */
[----:B------:R-:W-:Y:S01]  /*0390*/  @P0 IADD3 R16, R16, 0x1, RZ ;  /* 0x0000000110100810 */ /* 0x000fe20007ffe0ff */
[----:B------:R-:W-:Y:S06]  /*03a0*/  @!P4 EXIT ;  /* 0x000000000000c94d */ /* 0x000fec0003800000 */
[----:B------:R-:W0:Y:S01]  /*03b0*/  S2R R7, SR_TID.X ;  /* 0x0000000000077919 */ /* 0x000e220000002100 */
[----:B------:R-:W-:Y:S01]  /*03c0*/  IMAD.WIDE.U32 R8, R0, c[0x0][0x1d8], R8 ;  /* 0x0000760000087a25 */ /* 0x000fe200078e0008 */
[----:B------:R-:W-:Y:S02]  /*03d0*/  IADD3 R13, R13, R17, RZ ;  /* 0x000000110d0d7210 */ /* 0x000fe40007ffe0ff */
[----:B------:R-:W-:Y:S01]  /*03e0*/  @!P3 IADD3 R16, -R16, RZ, RZ ;  /* 0x000000ff1010b210 */ /* 0x000fe20007ffe1ff */
[----:B------:R-:W-:Y:S01]  /*03f0*/  IMAD R17, R5, c[0x0][0x1e4], R18 ;  /* 0x0000790005117a24 */ /* 0x000fe200078e0212 */
[----:B------:R-:W-:Y:S02]  /*0400*/  @!P1 LOP3.LUT R16, RZ, c[0x0][0x178], RZ, 0x33, !PT ;  /* 0x00005e00ff109a12 */ /* 0x000fe400078e33ff */
[----:B------:R-:W-:Y:S02]  /*0410*/  IADD3 R23, R9, R23, RZ ;  /* 0x0000001709177210 */ /* 0x000fe40007ffe0ff */
[----:B------:R-:W-:Y:S01]  /*0420*/  LEA R22, P0, R8, c[0x0][0x240], 0x1 ;  /* 0x0000900008167a11 */ /* 0x000fe200078008ff */
[----:B------:R-:W-:Y:S01]  /*0430*/  IMAD.WIDE.U32 R12, R16, c[0x0][0x1a8], R12 ;  /* 0x00006a00100c7a25 */ /* 0x000fe200078e000c */
[----:B------:R-:W-:-:S02]  /*0440*/  SHF.R.S32.HI R9, RZ, 0x1f, R16 ;  /* 0x0000001fff097819 */ /* 0x000fc40000011410 */
[----:B------:R-:W-:Y:S02]  /*0450*/  LEA.HI.X R23, R8, c[0x0][0x244], R23, 0x1, P0 ;  /* 0x0000910008177a11 */ /* 0x000fe400000f0c17 */
[----:B------:R-:W-:Y:S01]  /*0460*/  IADD3 R11, R11, R17, RZ ;  /* 0x000000110b0b7210 */ /* 0x000fe20007ffe0ff */
[----:B------:R-:W1:Y:S01]  /*0470*/  S2R R8, SR_LANEID ;  /* 0x0000000000087919 */ /* 0x000e620000000000 */
[----:B------:R-:W-:Y:S01]  /*0480*/  IMAD R17, R3, c[0x0][0x1e8], RZ ;  /* 0x00007a0003117a24 */ /* 0x000fe200078e02ff */
[----:B------:R-:W-:Y:S01]  /*0490*/  IADD3 R15, R15, R19, RZ ;  /* 0x000000130f0f7210 */ /* 0x000fe20007ffe0ff */
[----:B------:R-:W-:Y:S02]  /*04a0*/  IMAD R19, R9, c[0x0][0x1a8], RZ ;  /* 0x00006a0009137a24 */ /* 0x000fe400078e02ff */
[C---:B------:R-:W-:Y:S02]  /*04b0*/  IMAD R17, R0.reuse, c[0x0][0x1ec], R17 ;  /* 0x00007b0000117a24 */ /* 0x040fe400078e0211 */
[----:B------:R-:W-:-:S04]  /*04c0*/  IMAD.WIDE.U32 R10, R0, c[0x0][0x1e8], R10 ;  /* 0x00007a00000a7a25 */ /* 0x000fc800078e000a */
[----:B------:R-:W-:Y:S01]  /*04d0*/  IMAD R9, R9, c[0x0][0x1c8], RZ ;  /* 0x0000720009097a24 */ /* 0x000fe200078e02ff */
[----:B------:R-:W-:Y:S01]  /*04e0*/  IADD3 R21, R11, R17, RZ ;  /* 0x000000110b157210 */ /* 0x000fe20007ffe0ff */
[----:B------:R-:W-:Y:S01]  /*04f0*/  IMAD.WIDE.U32 R14, R16, c[0x0][0x1c8], R14 ;  /* 0x00007200100e7a25 */ /* 0x000fe200078e000e */
[----:B------:R-:W-:-:S03]  /*0500*/  LEA R17, P0, R10, c[0x0][0x248], 0x1 ;  /* 0x000092000a117a11 */ /* 0x000fc600078008ff */
[C---:B------:R-:W-:Y:S01]  /*0510*/  IMAD R25, R16.reuse, c[0x0][0x1cc], R9 ;  /* 0x0000730010197a24 */ /* 0x040fe200078e0209 */
[----:B0-----:R-:W-:Y:S01]  /*0520*/  SHF.L.U32 R9, R7, 0x1, RZ ;  /* 0x0000000107097819 */ /* 0x001fe200000006ff */
[----:B------:R-:W-:Y:S01]  /*0530*/  IMAD R19, R16, c[0x0][0x1ac], R19 ;  /* 0x00006b0010137a24 */ /* 0x000fe200078e0213 */
[----:B------:R-:W-:Y:S02]  /*0540*/  LEA R18, P2, R14, c[0x0][0x230], 0x1 ;  /* 0x00008c000e127a11 */ /* 0x000fe400078408ff */
[----:B------:R-:W-:Y:S02]  /*0550*/  IADD3 R11, R15, R25, RZ ;  /* 0x000000190f0b7210 */ /* 0x000fe40007ffe0ff */
[----:B------:R-:W-:Y:S02]  /*0560*/  LEA R16, P1, R12, c[0x0][0x228], 0x1 ;  /* 0x00008a000c107a11 */ /* 0x000fe400078208ff */
[----:B------:R-:W-:Y:S02]  /*0570*/  IADD3 R19, R13, R19, RZ ;  /* 0x000000130d137210 */ /* 0x000fe40007ffe0ff */
[----:B------:R-:W-:-:S02]  /*0580*/  LEA.HI.X R21, R10, c[0x0][0x24c], R21, 0x1, P0 ;  /* 0x000093000a157a11 */ /* 0x000fc400000f0c15 */
[----:B------:R-:W-:Y:S02]  /*0590*/  LOP3.LUT R10, R9, 0xffffffc0, RZ, 0xc0, !PT ;  /* 0xffffffc0090a7812 */ /* 0x000fe400078ec0ff */
[----:B------:R-:W-:Y:S02]  /*05a0*/  LEA.HI.X R20, R14, c[0x0][0x234], R11, 0x1, P2 ;  /* 0x00008d000e147a11 */ /* 0x000fe400010f0c0b */
[----:B------:R-:W-:Y:S02]  /*05b0*/  LEA.HI.X R19, R12, c[0x0][0x22c], R19, 0x1, P1 ;  /* 0x00008b000c137a11 */ /* 0x000fe400008f0c13 */
[----:B------:R-:W-:Y:S02]  /*05c0*/  MOV R14, R17 ;  /* 0x00000011000e7202 */ /* 0x000fe40000000f00 */
[----:B------:R-:W-:Y:S02]  /*05d0*/  MOV R9, RZ ;  /* 0x000000ff00097202 */ /* 0x000fe40000000f00 */
[----:B------:R-:W-:-:S02]  /*05e0*/  LOP3.LUT R11, R7, 0x1f, RZ, 0xc0, !PT ;  /* 0x0000001f070b7812 */ /* 0x000fc400078ec0ff */
[----:B------:R-:W-:Y:S02]  /*05f0*/  LOP3.LUT R13, R10, 0x1f, R7, 0xf8, !PT ;  /* 0x0000001f0a0d7812 */ /* 0x000fe400078ef807 */
[----:B------:R-:W-:Y:S02]  /*0600*/  MOV R12, R22 ;  /* 0x00000016000c7202 */ /* 0x000fe40000000f00 */
[----:B------:R-:W-:Y:S02]  /*0610*/  MOV R15, R23 ;  /* 0x00000017000f7202 */ /* 0x000fe40000000f00 */
[----:B-1----:R-:W-:Y:S02]  /*0620*/  MOV R17, R21 ;  /* 0x0000001500117202 */ /* 0x002fe40000000f00 */
.L_x_1995:
[----:B------:R-:W-:Y:S01]  /*0630*/  BAR.SYNC.DEFER_BLOCKING 0x0 ;  /* 0x0000000000007b1d */ /* 0x000fe20000010000 */
[----:B0-----:R-:W-:Y:S02]  /*0640*/  MOV R22, R12 ;  /* 0x0000000c00167202 */ /* 0x001fe40000000f00 */
[----:B------:R-:W-:-:S05]  /*0650*/  MOV R23, R15 ;  /* 0x0000000f00177202 */ /* 0x000fca0000000f00 */
[----:B------:R-:W-:-:S05]  /*0660*/  IMAD.WIDE R22, R13, 0x10, R22 ;  /* 0x000000100d167825 */ /* 0x000fca00078e0216 */
[----:B------:R0:W2:Y:S04]  /*0670*/  LDG.E.128 R28, [R22.64] ;  /* 0x00000004161c7981 */ /* 0x0000a8000c1e1d00 */
[----:B------:R0:W3:Y:S01]  /*0680*/  LDG.E.128 R32, [R22.64+0x200] ;  /* 0x0002000416207981 */ /* 0x0000e2000c1e1d00 */
[----:B------:R-:W-:Y:S02]  /*0690*/  SHF.L.U32 R21, R8, 0x5, RZ ;  /* 0x0000000508157819 */ /* 0x000fe400000006ff */
[----:B0-----:R-:W-:Y:S02]  /*06a0*/  MOV R22, R14 ;  /* 0x0000000e00167202 */ /* 0x001fe40000000f00 */
        /* <DEDUP_REMOVED lines=73> */
.L_x_1959:
[----:B-12---:R-:W-:Y:S05]  /*0b40*/  BSYNC B0 ;  /* 0x0000000000007941 */ /* 0x006fea0003800000 */
.L_x_1958:
        /* <DEDUP_REMOVED lines=36> */
.L_x_1961:
[----:B------:R-:W-:Y:S05]  /*0d90*/  BSYNC B0 ;  /* 0x0000000000007941 */ /* 0x000fea0003800000 */
.L_x_1960:
        /* <DEDUP_REMOVED lines=38> */
.L_x_1963:
[----:B------:R-:W-:Y:S05]  /*1000*/  BSYNC B0 ;  /* 0x0000000000007941 */ /* 0x000fea0003800000 */
.L_x_1962:
        /* <DEDUP_REMOVED lines=36> */
.L_x_1965:
[----:B------:R-:W-:Y:S05]  /*1250*/  BSYNC B0 ;  /* 0x0000000000007941 */ /* 0x000fea0003800000 */
.L_x_1964:
        /* <DEDUP_REMOVED lines=38> */
.L_x_1967:
[----:B------:R-:W-:Y:S05]  /*14c0*/  BSYNC B0 ;  /* 0x0000000000007941 */ /* 0x000fea0003800000 */
.L_x_1966:
        /* <DEDUP_REMOVED lines=36> */
.L_x_1969:
[----:B------:R-:W-:Y:S05]  /*1710*/  BSYNC B0 ;  /* 0x0000000000007941 */ /* 0x000fea0003800000 */
.L_x_1968:
        /* <DEDUP_REMOVED lines=38> */
.L_x_1971:
[----:B------:R-:W-:Y:S05]  /*1980*/  BSYNC B0 ;  /* 0x0000000000007941 */ /* 0x000fea0003800000 */
.L_x_1970:
        /* <DEDUP_REMOVED lines=37> */
.L_x_1973:
[----:B------:R-:W-:Y:S05]  /*1be0*/  BSYNC B0 ;  /* 0x0000000000007941 */ /* 0x000fea0003800000 */
.L_x_1972:
[----:B------:R-:W-:Y:S01]  /*1bf0*/  ISETP.EQ.OR P3, PT, RZ, UR6, P3 ;  /* 0x00000006ff007c0c */ /* 0x000fe20009f62670 */
[----:B------:R-:W-:Y:S01]  /*1c00*/  BSSY B0, `(.L_x_1974) ;  /* 0x0000029000007945 */ /* 0x000fe20003800000 */
[----:B------:R-:W-:Y:S01]  /*1c10*/  HADD2.F32 R65, -RZ, R47.H1_H1 ;  /* 0x3000002fff417230 */ /* 0x000fe20000004100 */
[----:B------:R-:W-:Y:S01]  /*1c20*/  FSETP.GTU.FTZ.AND P5, PT, R35, 20, PT ;  /* 0x41a000002300780b */ /* 0x000fe20003fbc000 */
[--C-:B------:R-:W-:Y:S01]  /*1c30*/  HADD2.F32 R47, -RZ, R40.reuse.H0_H0 ;  /* 0x20000028ff2f7230 */ /* 0x100fe20000004100 */
[----:B------:R-:W-:Y:S01]  /*1c40*/  ISETP.EQ.OR P2, PT, RZ, UR6, P2 ;  /* 0x00000006ff007c0c */ /* 0x000fe20009742670 */
[--C-:B------:R-:W-:Y:S01]  /*1c50*/  HADD2.F32 R45, -RZ, R41.reuse.H0_H0 ;  /* 0x20000029ff2d7230 */ /* 0x100fe20000004100 */
        /* <DEDUP_REMOVED lines=35> */
.L_x_1975:
[----:B------:R-:W-:Y:S05]  /*1e90*/  BSYNC B0 ;  /* 0x0000000000007941 */ /* 0x000fea0003800000 */
.L_x_1974:
        /* <DEDUP_REMOVED lines=40> */
.L_x_1977:
[----:B------:R-:W-:Y:S05]  /*2120*/  BSYNC B0 ;  /* 0x0000000000007941 */ /* 0x000fea0003800000 */
.L_x_1976:
[----:B------:R-:W-:Y:S01]  /*2130*/  ISETP.EQ.OR P1, PT, RZ, UR6, P1 ;  /* 0x00000006ff007c0c */ /* 0x000fe20008f22670 */
[----:B------:R-:W-:Y:S01]  /*2140*/  BSSY B0, `(.L_x_1978) ;  /* 0x000002d000007945 */ /* 0x000fe20003800000 */
[----:B------:R-:W-:Y:S01]  /*2150*/  FSETP.GTU.FTZ.AND P2, PT, R65, 20, PT ;  /* 0x41a000004100780b */ /* 0x000fe20003f5c000 */
[--C-:B------:R-:W-:Y:S01]  /*2160*/  HADD2.F32 R55, -RZ, R37.reuse.H0_H0 ;  /* 0x20000025ff377230 */ /* 0x100fe20000004100 */
[----:B------:R-:W-:Y:S01]  /*2170*/  ISETP.EQ.OR P0, PT, RZ, UR6, P0 ;  /* 0x00000006ff007c0c */ /* 0x000fe20008702670 */
[----:B------:R-:W-:Y:S01]  /*2180*/  HADD2.F32 R93, -RZ, R37.H1_H1 ;  /* 0x30000025ff5d7230 */ /* 0x000fe20000004100 */
[----:B------:R-:W-:Y:S01]  /*2190*/  ISETP.EQ.OR P4, PT, RZ, UR6, P4 ;  /* 0x00000006ff007c0c */ /* 0x000fe2000a782670 */
[----:B------:R-:W-:Y:S01]  /*21a0*/  HADD2.F32 R53, -RZ, R38.H0_H0 ;  /* 0x20000026ff357230 */ /* 0x000fe20000004100 */
        /* <DEDUP_REMOVED lines=38> */
.L_x_1979:
[----:B------:R-:W-:Y:S05]  /*2410*/  BSYNC B0 ;  /* 0x0000000000007941 */ /* 0x000fea0003800000 */
.L_x_1978:
        /* <DEDUP_REMOVED lines=33> */
.L_x_1981:
[----:B------:R-:W-:Y:S05]  /*2630*/  BSYNC B0 ;  /* 0x0000000000007941 */ /* 0x000fea0003800000 */
.L_x_1980:
        /* <DEDUP_REMOVED lines=33> */
.L_x_1983:
[----:B------:R-:W-:Y:S05]  /*2850*/  BSYNC B0 ;  /* 0x0000000000007941 */ /* 0x000fea0003800000 */
.L_x_1982:
        /* <DEDUP_REMOVED lines=33> */
.L_x_1985:
[----:B------:R-:W-:Y:S05]  /*2a70*/  BSYNC B0 ;  /* 0x0000000000007941 */ /* 0x000fea0003800000 */
.L_x_1984:
        /* <DEDUP_REMOVED lines=33> */
.L_x_1987:
[----:B------:R-:W-:Y:S05]  /*2c90*/  BSYNC B0 ;  /* 0x0000000000007941 */ /* 0x000fea0003800000 */
.L_x_1986:
        /* <DEDUP_REMOVED lines=33> */
.L_x_1989:
[----:B------:R-:W-:Y:S05]  /*2eb0*/  BSYNC B0 ;  /* 0x0000000000007941 */ /* 0x000fea0003800000 */
.L_x_1988:
        /* <DEDUP_REMOVED lines=36> */
.L_x_1993:
        /* <DEDUP_REMOVED lines=12> */
[----:B------:R-:W-:Y:S01]  /*31c0*/  IMAD R39, R52, c[0x0][0x1a0], RZ ;  /* 0x0000680034277a24 */ /* 0x000fe200078e02ff */
[----:B------:R-:W-:Y:S01]  /*31d0*/  IADD3 R109, R10, R13, RZ ;  /* 0x0000000d0a6d7210 */ /* 0x000fe20007ffe0ff */
[----:B------:R-:W-:-:S04]  /*31e0*/  IMAD.WIDE.U32 R36, R100, c[0x0][0x1a0], RZ ;  /* 0x0000680064247a25 */ /* 0x000fc800078e00ff */
[----:B------:R-:W-:Y:S01]  /*31f0*/  IMAD R39, R100, c[0x0][0x1a4], R39 ;  /* 0x0000690064277a24 */ /* 0x000fe200078e0227 */
[----:B------:R-:W-:-:S04]  /*3200*/  LEA R54, P0, R36, R16, 0x1 ;  /* 0x0000001024367211 */ /* 0x000fc800078008ff */
[----:B------:R-:W-:-:S04]  /*3210*/  IADD3 R37, R37, R39, RZ ;  /* 0x0000002725257210 */ /* 0x000fc80007ffe0ff */
[----:B------:R-:W-:-:S05]  /*3220*/  LEA.HI.X R55, R36, R19, R37, 0x1, P0 ;  /* 0x0000001324377211 */ /* 0x000fca00000f0c25 */
[----:B------:R-:W-:-:S05]  /*3230*/  IMAD.WIDE R54, R109, 0x10, R54 ;  /* 0x000000106d367825 */ /* 0x000fca00078e0236 */
[----:B------:R0:W3:Y:S04]  /*3240*/  LDG.E.128 R36, [R54.64] ;  /* 0x0000000436247981 */ /* 0x0000e8000c1e1d00 */
[----:B------:R0:W4:Y:S04]  /*3250*/  LDG.E.128 R40, [R54.64+0x200] ;  /* 0x0002000436287981 */ /* 0x000128000c1e1d00 */
[----:B------:R0:W5:Y:S04]  /*3260*/  LDG.E.128 R44, [R54.64+0x400] ;  /* 0x00040004362c7981 */ /* 0x000168000c1e1d00 */
[----:B------:R0:W5:Y:S01]  /*3270*/  LDG.E.128 R48, [R54.64+0x600] ;  /* 0x0006000436307981 */ /* 0x000162000c1e1d00 */
[----:B------:R-:W-:Y:S01]  /*3280*/  IMAD R61, R52, c[0x0][0x1c0], RZ ;  /* 0x00007000343d7a24 */ /* 0x000fe200078e02ff */
[----:B------:R-:W-:-:S03]  /*3290*/  SHF.L.U32 R159, R8, 0x6, RZ ;  /* 0x00000006089f7819 */ /* 0x000fc600000006ff */
[----:B------:R-:W-:Y:S02]  /*32a0*/  IMAD R61, R100, c[0x0][0x1c4], R61 ;  /* 0x00007100643d7a24 */ /* 0x000fe400078e023d */
[-C--:B--2---:R-:W-:Y:S02]  /*32b0*/  FMUL.FTZ R53, R57, R22.reuse ;  /* 0x0000001639357220 */ /* 0x084fe40000410000 */
[----:B------:R-:W-:Y:S02]  /*32c0*/  FMUL.FTZ R63, R56, 1.4426950216293334961 ;  /* 0x3fb8aa3b383f7820 */ /* 0x000fe40000410000 */
[----:B------:R-:W-:Y:S02]  /*32d0*/  FMUL.RZ R58, R53, 0.15915493667125701904 ;  /* 0x3e22f983353a7820 */ /* 0x000fe4000040c000 */
[----:B------:R-:W-:Y:S02]  /*32e0*/  FMUL.FTZ R53, R57, R23 ;  /* 0x0000001739357220 */ /* 0x000fe40000410000 */
[----:B------:R-:W-:Y:S01]  /*32f0*/  FMUL.FTZ R120, R63, R22 ;  /* 0x000000163f787220 */ /* 0x000fe20000410000 */
[----:B------:R-:W-:Y:S01]  /*3300*/  MUFU.SIN R123, R58 ;  /* 0x0000003a007b7308 */ /* 0x000fe20000000400 */
[----:B------:R-:W-:-:S02]  /*3310*/  FMUL.RZ R56, R53, 0.15915493667125701904 ;  /* 0x3e22f98335387820 */ /* 0x000fc4000040c000 */
[-C--:B------:R-:W-:Y:S02]  /*3320*/  FMUL.FTZ R53, R57, R24.reuse ;  /* 0x0000001839357220 */ /* 0x080fe40000410000 */
[----:B------:R-:W-:Y:S02]  /*3330*/  FMUL.FTZ R135, R63, R23 ;  /* 0x000000173f877220 */ /* 0x000fe40000410000 */
[----:B0-----:R-:W-:Y:S01]  /*3340*/  FMUL.RZ R54, R53, 0.15915493667125701904 ;  /* 0x3e22f98335367820 */ /* 0x001fe2000040c000 */
[----:B------:R-:W-:Y:S01]  /*3350*/  MUFU.SIN R122, R56 ;  /* 0x00000038007a7308 */ /* 0x000fe20000000400 */
[----:B------:R-:W-:Y:S02]  /*3360*/  FMUL.FTZ R53, R57, R25 ;  /* 0x0000001939357220 */ /* 0x000fe40000410000 */
[----:B------:R-:W-:Y:S02]  /*3370*/  FMUL.FTZ R128, R63, R24 ;  /* 0x000000183f807220 */ /* 0x000fe40000410000 */
[----:B------:R-:W-:-:S02]  /*3380*/  FMUL.RZ R55, R53, 0.15915493667125701904 ;  /* 0x3e22f98335377820 */ /* 0x000fc4000040c000 */
[-C--:B------:R-:W-:Y:S01]  /*3390*/  FMUL.FTZ R53, R57, R26.reuse ;  /* 0x0000001a39357220 */ /* 0x080fe20000410000 */
[----:B------:R0:W-:Y:S01]  /*33a0*/  MUFU.COS R124, R56 ;  /* 0x00000038007c7308 */ /* 0x0001e20000000000 */
[----:B---3--:R1:W-:Y:S01]  /*33b0*/  STS.128 [R8.X16], R36 ;  /* 0x0000002408007388 */ /* 0x0083e2000000cc00 */
[C---:B------:R-:W-:Y:S02]  /*33c0*/  FMUL.FTZ R116, R63.reuse, R26 ;  /* 0x0000001a3f747220 */ /* 0x040fe40000410000 */
[C---:B------:R-:W-:Y:S01]  /*33d0*/  FMUL.FTZ R136, R63.reuse, R35 ;  /* 0x000000233f887220 */ /* 0x040fe20000410000 */
[----:B----4-:R-:W-:Y:S01]  /*33e0*/  STS.128 [R8.X16+0x200], R40 ;  /* 0x0002002808007388 */ /* 0x010fe2000000cc00 */
[----:B------:R-:W-:Y:S02]  /*33f0*/  FMUL.FTZ R113, R63, R29 ;  /* 0x0000001d3f717220 */ /* 0x000fe40000410000 */
[----:B------:R-:W-:Y:S01]  /*3400*/  MUFU.SIN R125, R54 ;  /* 0x00000036007d7308 */ /* 0x000fe20000000400 */
[----:B0-----:R-:W-:Y:S01]  /*3410*/  FMUL.RZ R56, R53, 0.15915493667125701904 ;  /* 0x3e22f98335387820 */ /* 0x001fe2000040c000 */
[----:B-----5:R-:W-:Y:S01]  /*3420*/  STS.128 [R8.X16+0x400], R44 ;  /* 0x0004002c08007388 */ /* 0x020fe2000000cc00 */
[----:B------:R-:W-:-:S02]  /*3430*/  FMUL.FTZ R53, R57, R27 ;  /* 0x0000001b39357220 */ /* 0x000fc40000410000 */
[C---:B------:R-:W-:Y:S01]  /*3440*/  FMUL.FTZ R117, R63.reuse, R25 ;  /* 0x000000193f757220 */ /* 0x040fe20000410000 */
[----:B------:R-:W-:Y:S01]  /*3450*/  STS.128 [R8.X16+0x600], R48 ;  /* 0x0006003008007388 */ /* 0x000fe2000000cc00 */
[----:B------:R-:W-:Y:S01]  /*3460*/  FMUL.FTZ R118, R63, R27 ;  /* 0x0000001b3f767220 */ /* 0x000fe20000410000 */
[----:B------:R0:W-:Y:S01]  /*3470*/  MUFU.COS R137, R54 ;  /* 0x0000003600897308 */ /* 0x0001e20000000000 */
[-C--:B-1----:R-:W-:Y:S02]  /*3480*/  FMUL.FTZ R37, R57, R64.reuse ;  /* 0x0000004039257220 */ /* 0x082fe40000410000 */
[C---:B------:R-:W-:Y:S02]  /*3490*/  FMUL.FTZ R114, R63.reuse, R31 ;  /* 0x0000001f3f727220 */ /* 0x040fe40000410000 */
        /* <DEDUP_REMOVED lines=35> */
[----:B------:R-:W-:-:S05]  /*36d0*/  IMAD.WIDE.U32 R52, R100, c[0x0][0x1c0], RZ ;  /* 0x0000700064347a25 */ /* 0x000fca00078e00ff */
[----:B------:R0:W-:Y:S01]  /*36e0*/  MUFU.COS R59, R54 ;  /* 0x00000036003b7308 */ /* 0x0001e20000000000 */
[----:B------:R-:W-:Y:S02]  /*36f0*/  IADD3 R53, R53, R61, RZ ;  /* 0x0000003d35357210 */ /* 0x000fe40007ffe0ff */
[----:B------:R-:W-:-:S04]  /*3700*/  LEA R60, P0, R52, R18, 0x1 ;  /* 0x00000012343c7211 */ /* 0x000fc800078008ff */
[----:B------:R-:W-:Y:S01]  /*3710*/  LEA.HI.X R61, R52, R20, R53, 0x1, P0 ;  /* 0x00000014343d7211 */ /* 0x000fe200000f0c35 */
[----:B------:R-:W-:Y:S01]  /*3720*/  MUFU.SIN R107, R55 ;  /* 0x00000037006b7308 */ /* 0x000fe20000000400 */
[C---:B0-----:R-:W-:Y:S02]  /*3730*/  FMUL.FTZ R54, R57.reuse, R35 ;  /* 0x0000002339367220 */ /* 0x041fe40000410000 */
[----:B------:R-:W-:Y:S02]  /*3740*/  FMUL.FTZ R57, R57, R65 ;  /* 0x0000004139397220 */ /* 0x000fe40000410000 */
[----:B------:R-:W-:Y:S02]  /*3750*/  FMUL.RZ R138, R54, 0.15915493667125701904 ;  /* 0x3e22f983368a7820 */ /* 0x000fe4000040c000 */
[----:B------:R-:W-:Y:S01]  /*3760*/  IMAD.WIDE R60, R109, 0x10, R60 ;  /* 0x000000106d3c7825 */ /* 0x000fe200078e023c */
[----:B------:R0:W-:Y:S01]  /*3770*/  MUFU.COS R108, R55 ;  /* 0x00000037006c7308 */ /* 0x0001e20000000000 */
[----:B------:R-:W-:-:S06]  /*3780*/  NOP ;  /* 0x0000000000007918 */ /* 0x000fcc0000000000 */
[----:B------:R-:W-:Y:S01]  /*3790*/  FMUL.RZ R57, R57, 0.15915493667125701904 ;  /* 0x3e22f98339397820 */ /* 0x000fe2000040c000 */
[----:B------:R1:W-:Y:S01]  /*37a0*/  MUFU.COS R119, R58 ;  /* 0x0000003a00777308 */ /* 0x0003e20000000000 */
[----:B0-----:R-:W0:Y:S07]  /*37b0*/  LDS.128 R52, [R159] ;  /* 0x000000009f347984 */ /* 0x001e2e0000000c00 */
[----:B------:R-:W2:Y:S01]  /*37c0*/  MUFU.EX2 R120, R120 ;  /* 0x0000007800787308 */ /* 0x000ea20000000800 */
[----:B-1----:R-:W-:-:S07]  /*37d0*/  FMUL.FTZ R58, R63, R33 ;  /* 0x000000213f3a7220 */ /* 0x002fce0000410000 */
[----:B------:R-:W1:Y:S08]  /*37e0*/  MUFU.EX2 R135, R135 ;  /* 0x0000008700877308 */ /* 0x000e700000000800 */
[----:B------:R-:W3:Y:S01]  /*37f0*/  MUFU.EX2 R128, R128 ;  /* 0x0000008000807308 */ /* 0x000ee20000000800 */
[C---:B--2---:R-:W-:Y:S02]  /*3800*/  FMUL.FTZ R119, R120.reuse, R119 ;  /* 0x0000007778777220 */ /* 0x044fe40000410000 */
[----:B------:R-:W-:-:S05]  /*3810*/  FMUL.FTZ R123, R120, R123 ;  /* 0x0000007b787b7220 */ /* 0x000fca0000410000 */
[----:B------:R-:W2:Y:S01]  /*3820*/  MUFU.EX2 R116, R116 ;  /* 0x0000007400747308 */ /* 0x000ea20000000800 */
[C---:B-1----:R-:W-:Y:S02]  /*3830*/  FMUL.FTZ R120, R135.reuse, R124 ;  /* 0x0000007c87787220 */ /* 0x042fe40000410000 */
[----:B------:R-:W-:-:S05]  /*3840*/  FMUL.FTZ R122, R135, R122 ;  /* 0x0000007a877a7220 */ /* 0x000fca0000410000 */
[----:B------:R-:W-:Y:S01]  /*3850*/  MUFU.COS R134, R138 ;  /* 0x0000008a00867308 */ /* 0x000fe20000000000 */
[C---:B---3--:R-:W-:Y:S01]  /*3860*/  FMUL.FTZ R124, R128.reuse, R137 ;  /* 0x00000089807c7220 */ /* 0x048fe20000410000 */
[--C-:B0-----:R-:W-:Y:S01]  /*3870*/  HADD2.F32 R137, -RZ, R52.reuse.H1_H1 ;  /* 0x30000034ff897230 */ /* 0x101fe20000004100 */
[----:B------:R-:W-:Y:S01]  /*3880*/  FMUL.FTZ R125, R128, R125 ;  /* 0x0000007d807d7220 */ /* 0x000fe20000410000 */
[--C-:B------:R-:W-:Y:S02]  /*3890*/  HADD2.F32 R40, -RZ, R53.reuse.H1_H1 ;  /* 0x30000035ff287230 */ /* 0x100fe40000004100 */
[----:B------:R-:W-:Y:S01]  /*38a0*/  HADD2.F32 R38, -RZ, R53.H0_H0 ;  /* 0x20000035ff267230 */ /* 0x000fe20000004100 */
[----:B------:R-:W-:Y:S01]  /*38b0*/  FMUL.FTZ R137, R82, R137 ;  /* 0x0000008952897220 */ /* 0x000fe20000410000 */
[----:B------:R-:W0:Y:S01]  /*38c0*/  MUFU.EX2 R136, R136 ;  /* 0x0000008800887308 */ /* 0x000e220000000800 */
[C---:B--2---:R-:W-:Y:S01]  /*38d0*/  FMUL.FTZ R128, R116.reuse, R133 ;  /* 0x0000008574807220 */ /* 0x044fe20000410000 */
[----:B------:R-:W-:Y:S01]  /*38e0*/  HADD2.F32 R133, -RZ, R52.H0_H0 ;  /* 0x20000034ff857230 */ /* 0x000fe20000004100 */
[----:B------:R-:W-:Y:S01]  /*38f0*/  FMUL.FTZ R129, R116, R129 ;  /* 0x0000008174817220 */ /* 0x000fe20000410000 */
[----:B------:R-:W-:Y:S01]  /*3900*/  HADD2.F32 R140, -RZ, R55.H0_H0 ;  /* 0x20000037ff8c7230 */ /* 0x000fe20000004100 */
[----:B------:R-:W-:-:S02]  /*3910*/  FMUL.FTZ R135, R83, R38 ;  /* 0x0000002653877220 */ /* 0x000fc40000410000 */
[----:B------:R-:W-:Y:S01]  /*3920*/  FMUL.FTZ R133, R82, R133 ;  /* 0x0000008552857220 */ /* 0x000fe20000410000 */
[----:B------:R-:W1:Y:S01]  /*3930*/  MUFU.EX2 R113, R113 ;  /* 0x0000007100717308 */ /* 0x000e620000000800 */
[----:B------:R-:W-:Y:S02]  /*3940*/  FMUL.FTZ R140, R85, R140 ;  /* 0x0000008c558c7220 */ /* 0x000fe40000410000 */
[----:B------:R-:W-:-:S04]  /*3950*/  FMUL.FTZ R41, R133, R122 ;  /* 0x0000007a85297220 */ /* 0x000fc80000410000 */
[----:B------:R-:W-:Y:S01]  /*3960*/  FFMA.FTZ R41, R137, R120, R41 ;  /* 0x0000007889297223 */ /* 0x000fe20000010029 */
[----:B------:R-:W2:Y:S01]  /*3970*/  MUFU.EX2 R117, R117 ;  /* 0x0000007500757308 */ /* 0x000ea20000000800 */
[----:B0-----:R-:W-:Y:S02]  /*3980*/  FMUL.FTZ R116, R136, R134 ;  /* 0x0000008688747220 */ /* 0x001fe40000410000 */
[----:B------:R-:W-:-:S04]  /*3990*/  FMUL.FTZ R134, R83, R40 ;  /* 0x0000002853867220 */ /* 0x000fc80000410000 */
[----:B------:R-:W-:Y:S01]  /*39a0*/  FADD.FTZ R44, R134, R41 ;  /* 0x00000029862c7221 */ /* 0x000fe20000010000 */
[----:B------:R-:W0:Y:S01]  /*39b0*/  MUFU.EX2 R118, R118 ;  /* 0x0000007600767308 */ /* 0x000e220000000800 */
[C---:B-1----:R-:W-:Y:S01]  /*39c0*/  FMUL.FTZ R109, R113.reuse, R96 ;  /* 0x00000060716d7220 */ /* 0x042fe20000410000 */
[----:B------:R-:W1:Y:S01]  /*39d0*/  LDS.128 R40, [R159+0x10] ;  /* 0x000010009f287984 */ /* 0x000e620000000c00 */
[----:B------:R-:W-:Y:S02]  /*39e0*/  FMUL.FTZ R110, R113, R110 ;  /* 0x0000006e716e7220 */ /* 0x000fe40000410000 */
[----:B------:R-:W-:-:S03]  /*39f0*/  FMUL.FTZ R45, R125, R44 ;  /* 0x0000002c7d2d7220 */ /* 0x000fc60000410000 */
[----:B------:R-:W3:Y:S01]  /*3a00*/  MUFU.EX2 R114, R114 ;  /* 0x0000007200727308 */ /* 0x000ee20000000800 */
[C---:B--2---:R-:W-:Y:S02]  /*3a10*/  FMUL.FTZ R126, R117.reuse, R126 ;  /* 0x0000007e757e7220 */ /* 0x044fe40000410000 */
[----:B------:R-:W-:Y:S02]  /*3a20*/  FMUL.FTZ R127, R117, R127 ;  /* 0x0000007f757f7220 */ /* 0x000fe40000410000 */
[----:B------:R-:W-:-:S03]  /*3a30*/  FMUL.FTZ R117, R63, R65 ;  /* 0x000000413f757220 */ /* 0x000fc60000410000 */
[----:B------:R-:W-:Y:S01]  /*3a40*/  MUFU.EX2 R36, R36 ;  /* 0x0000002400247308 */ /* 0x000fe20000000800 */
[C---:B0-----:R-:W-:Y:S02]  /*3a50*/  FMUL.FTZ R130, R118.reuse, R130 ;  /* 0x0000008276827220 */ /* 0x041fe40000410000 */
[----:B------:R-:W-:-:S05]  /*3a60*/  FMUL.FTZ R131, R118, R131 ;  /* 0x0000008376837220 */ /* 0x000fca0000410000 */
[----:B------:R-:W0:Y:S01]  /*3a70*/  MUFU.COS R37, R39 ;  /* 0x0000002700257308 */ /* 0x000e220000000000 */
[C---:B---3--:R-:W-:Y:S02]  /*3a80*/  FMUL.FTZ R106, R114.reuse, R106 ;  /* 0x0000006a726a7220 */ /* 0x048fe40000410000 */
[----:B------:R-:W-:-:S05]  /*3a90*/  FMUL.FTZ R105, R114, R105 ;  /* 0x0000006972697220 */ /* 0x000fca0000410000 */
[----:B------:R2:W3:Y:S08]  /*3aa0*/  MUFU.SIN R113, R39 ;  /* 0x0000002700717308 */ /* 0x0004f00000000400 */
[----:B------:R-:W4:Y:S01]  /*3ab0*/  MUFU.SIN R115, R138 ;  /* 0x0000008a00737308 */ /* 0x000f220000000400 */
[----:B--2---:R-:W-:Y:S01]  /*3ac0*/  FMUL.FTZ R39, R137, R122 ;  /* 0x0000007a89277220 */ /* 0x004fe20000410000 */
[----:B-1----:R-:W-:Y:S01]  /*3ad0*/  HADD2.F32 R143, -RZ, R40.H1_H1 ;  /* 0x30000028ff8f7230 */ /* 0x002fe20000004100 */
[----:B0-----:R-:W-:-:S02]  /*3ae0*/  FMUL.FTZ R114, R36, R37 ;  /* 0x0000002524727220 */ /* 0x001fc40000410000 */
[----:B------:R-:W-:Y:S02]  /*3af0*/  FFMA.FTZ R38, R133, R120, -R39 ;  /* 0x0000007885267223 */ /* 0x000fe40000010827 */
[----:B------:R-:W-:Y:S01]  /*3b00*/  FMUL.FTZ R37, R119, R122 ;  /* 0x0000007a77257220 */ /* 0x000fe20000410000 */
[----:B------:R-:W-:Y:S01]  /*3b10*/  MUFU.EX2 R117, R117 ;  /* 0x0000007500757308 */ /* 0x000fe20000000800 */
[----:B------:R-:W-:Y:S02]  /*3b20*/  FADD.FTZ R39, R135, R38 ;  /* 0x0000002687277221 */ /* 0x000fe40000010000 */
[----:B---3--:R-:W-:Y:S02]  /*3b30*/  FMUL.FTZ R113, R36, R113 ;  /* 0x0000007124717220 */ /* 0x008fe40000410000 */
[-C--:B------:R-:W-:Y:S02]  /*3b40*/  FMUL.FTZ R49, R125, R39.reuse ;  /* 0x000000277d317220 */ /* 0x080fe40000410000 */
[C---:B------:R-:W-:Y:S01]  /*3b50*/  FFMA.FTZ R47, R124.reuse, R39, -R45 ;  /* 0x000000277c2f7223 */ /* 0x040fe2000001082d */
[----:B------:R-:W0:Y:S01]  /*3b60*/  MUFU.COS R118, R57 ;  /* 0x0000003900767308 */ /* 0x000e220000000000 */
[----:B------:R-:W-:Y:S01]  /*3b70*/  HADD2.F32 R39, -RZ, R54.H1_H1 ;  /* 0x30000036ff277230 */ /* 0x000fe20000004100 */
[----:B------:R-:W-:-:S02]  /*3b80*/  FFMA.FTZ R49, R124, R44, R49 ;  /* 0x0000002c7c317223 */ /* 0x000fc40000010031 */
[C---:B------:R-:W-:Y:S01]  /*3b90*/  FFMA.FTZ R44, R123.reuse, R120, R37 ;  /* 0x000000787b2c7223 */ /* 0x040fe20000010025 */
[----:B------:R-:W-:Y:S01]  /*3ba0*/  HADD2.F32 R37, -RZ, R54.H0_H0 ;  /* 0x20000036ff257230 */ /* 0x000fe20000004100 */
[----:B----4-:R-:W-:Y:S02]  /*3bb0*/  FMUL.FTZ R115, R136, R115 ;  /* 0x0000007388737220 */ /* 0x010fe40000410000 */
[----:B------:R-:W1:Y:S01]  /*3bc0*/  MUFU.SIN R38, R57 ;  /* 0x0000003900267308 */ /* 0x000e620000000400 */
[C---:B------:R-:W-:Y:S02]  /*3bd0*/  FMUL.FTZ R136, R84.reuse, R39 ;  /* 0x0000002754887220 */ /* 0x040fe40000410000 */
[----:B------:R-:W-:Y:S02]  /*3be0*/  FMUL.FTZ R36, R123, R122 ;  /* 0x0000007a7b247220 */ /* 0x000fe40000410000 */
[----:B------:R-:W-:Y:S02]  /*3bf0*/  FMUL.FTZ R138, R84, R37 ;  /* 0x00000025548a7220 */ /* 0x000fe40000410000 */
[----:B------:R-:W-:Y:S01]  /*3c00*/  FADD.FTZ R49, R136, R49 ;  /* 0x0000003188317221 */ /* 0x000fe20000010000 */
[----:B------:R-:W2:Y:S01]  /*3c10*/  MUFU.EX2 R104, R104 ;  /* 0x0000006800687308 */ /* 0x000ea20000000800 */
[----:B0-----:R-:W-:-:S02]  /*3c20*/  FMUL.FTZ R118, R117, R118 ;  /* 0x0000007675767220 */ /* 0x001fc40000410000 */
[----:B------:R-:W-:Y:S02]  /*3c30*/  FFMA.FTZ R36, R119, R120, -R36 ;  /* 0x0000007877247223 */ /* 0x000fe40000010824 */
[----:B------:R-:W-:Y:S02]  /*3c40*/  FMUL.FTZ R45, R125, R44 ;  /* 0x0000002c7d2d7220 */ /* 0x000fe40000410000 */
[----:B------:R-:W-:Y:S01]  /*3c50*/  FADD.FTZ R47, R138, R47 ;  /* 0x0000002f8a2f7221 */ /* 0x000fe20000010000 */
[----:B------:R-:W-:Y:S01]  /*3c60*/  MUFU.SIN R103, R56 ;  /* 0x0000003800677308 */ /* 0x000fe20000000400 */
[----:B-1----:R-:W-:Y:S02]  /*3c70*/  FMUL.FTZ R117, R117, R38 ;  /* 0x0000002675757220 */ /* 0x002fe40000410000 */
[----:B------:R-:W-:Y:S02]  /*3c80*/  FMUL.FTZ R38, R127, R49 ;  /* 0x000000317f267220 */ /* 0x000fe40000410000 */
[----:B------:R-:W-:-:S02]  /*3c90*/  FFMA.FTZ R45, R124, R36, -R45 ;  /* 0x000000247c2d7223 */ /* 0x000fc4000001082d */
[----:B------:R-:W-:Y:S01]  /*3ca0*/  FMUL.FTZ R37, R125, R36 ;  /* 0x000000247d257220 */ /* 0x000fe20000410000 */
[----:B------:R-:W-:Y:S01]  /*3cb0*/  HADD2.F32 R36, -RZ, R55.H1_H1 ;  /* 0x30000037ff247230 */ /* 0x000fe20000004100 */
[-C--:B------:R-:W-:Y:S01]  /*3cc0*/  FMUL.FTZ R39, R127, R47.reuse ;  /* 0x0000002f7f277220 */ /* 0x080fe20000410000 */
[----:B------:R-:W-:Y:S01]  /*3cd0*/  MUFU.COS R97, R56 ;  /* 0x0000003800617308 */ /* 0x000fe20000000000 */
[----:B------:R-:W-:-:S07]  /*3ce0*/  FFMA.FTZ R47, R126, R47, -R38 ;  /* 0x0000002f7e2f7223 */ /* 0x000fce0000010826 */
[----:B------:R-:W0:Y:S01]  /*3cf0*/  MUFU.EX2 R62, R62 ;  /* 0x0000003e003e7308 */ /* 0x000e220000000800 */
[----:B------:R-:W-:-:S07]  /*3d00*/  FFMA.FTZ R37, R124, R44, R37 ;  /* 0x0000002c7c257223 */ /* 0x000fce0000010025 */
[----:B------:R-:W1:Y:S01]  /*3d10*/  MUFU.EX2 R102, R102 ;  /* 0x0000006600667308 */ /* 0x000e620000000800 */
[----:B------:R-:W-:Y:S01]  /*3d20*/  FFMA.FTZ R44, R126, R49, R39 ;  /* 0x000000317e2c7223 */ /* 0x000fe20000010027 */
[----:B------:R-:W-:Y:S01]  /*3d30*/  HADD2.F32 R150, -RZ, R41.H0_H0 ;  /* 0x20000029ff967230 */ /* 0x000fe20000004100 */
[----:B------:R-:W-:Y:S01]  /*3d40*/  FMUL.FTZ R139, R85, R36 ;  /* 0x00000024558b7220 */ /* 0x000fe20000410000 */
[----:B------:R3:W4:Y:S01]  /*3d50*/  LDG.E.128 R52, [R60.64+0x200] ;  /* 0x000200043c347981 */ /* 0x000722000c1e1d00 */
[----:B------:R-:W-:Y:S02]  /*3d60*/  FADD.FTZ R47, R140, R47 ;  /* 0x0000002f8c2f7221 */ /* 0x000fe40000010000 */
[----:B------:R-:W-:Y:S01]  /*3d70*/  FMUL.FTZ R39, R127, R45 ;  /* 0x0000002d7f277220 */ /* 0x000fe20000410000 */
[----:B------:R-:W5:Y:S01]  /*3d80*/  MUFU.EX2 R58, R58 ;  /* 0x0000003a003a7308 */ /* 0x000f620000000800 */
[----:B------:R-:W-:Y:S02]  /*3d90*/  FADD.FTZ R44, R139, R44 ;  /* 0x0000002c8b2c7221 */ /* 0x000fe40000010000 */
[----:B------:R-:W-:-:S02]  /*3da0*/  FMUL.FTZ R49, R129, R47 ;  /* 0x0000002f81317220 */ /* 0x000fc40000410000 */
[-C--:B------:R-:W-:Y:S02]  /*3db0*/  FMUL.FTZ R38, R127, R37.reuse ;  /* 0x000000257f267220 */ /* 0x080fe40000410000 */
[----:B------:R-:W-:Y:S01]  /*3dc0*/  FFMA.FTZ R39, R126, R37, R39 ;  /* 0x000000257e277223 */ /* 0x000fe20000010027 */
[----:B------:R-:W-:Y:S01]  /*3dd0*/  HADD2.F32 R37, -RZ, R40.H0_H0 ;  /* 0x20000028ff257230 */ /* 0x000fe20000004100 */
[-C--:B------:R-:W-:Y:S02]  /*3de0*/  FFMA.FTZ R36, R128, R44.reuse, R49 ;  /* 0x0000002c80247223 */ /* 0x080fe40000010031 */
[----:B------:R-:W-:Y:S01]  /*3df0*/  FMUL.FTZ R44, R129, R44 ;  /* 0x0000002c812c7220 */ /* 0x000fe20000410000 */
[----:B------:R3:W4:Y:S01]  /*3e00*/  LDG.E.128 R48, [R60.64] ;  /* 0x000000043c307981 */ /* 0x000722000c1e1d00 */
[----:B------:R-:W-:Y:S02]  /*3e10*/  FMUL.FTZ R143, R86, R143 ;  /* 0x0000008f568f7220 */ /* 0x000fe40000410000 */
[----:B------:R-:W-:-:S02]  /*3e20*/  FFMA.FTZ R47, R128, R47, -R44 ;  /* 0x0000002f802f7223 */ /* 0x000fc4000001082c */
[----:B------:R-:W-:Y:S02]  /*3e30*/  FMUL.FTZ R144, R86, R37 ;  /* 0x0000002556907220 */ /* 0x000fe40000410000 */
[----:B------:R-:W-:Y:S02]  /*3e40*/  FADD.FTZ R96, R143, R36 ;  /* 0x000000248f607221 */ /* 0x000fe40000010000 */
[----:B------:R-:W-:Y:S02]  /*3e50*/  FFMA.FTZ R38, R126, R45, -R38 ;  /* 0x0000002d7e267223 */ /* 0x000fe40000010826 */
[----:B------:R-:W-:Y:S02]  /*3e60*/  FMUL.FTZ R45, R129, R39 ;  /* 0x00000027812d7220 */ /* 0x000fe40000410000 */
[----:B------:R-:W-:Y:S02]  /*3e70*/  FADD.FTZ R47, R144, R47 ;  /* 0x0000002f902f7221 */ /* 0x000fe40000010000 */
[----:B------:R-:W-:-:S02]  /*3e80*/  FMUL.FTZ R36, R131, R96 ;  /* 0x0000006083247220 */ /* 0x000fc40000410000 */
[C---:B--2---:R-:W-:Y:S02]  /*3e90*/  FMUL.FTZ R111, R104.reuse, R111 ;  /* 0x0000006f686f7220 */ /* 0x044fe40000410000 */
[----:B------:R-:W-:Y:S02]  /*3ea0*/  FMUL.FTZ R112, R104, R112 ;  /* 0x0000007068707220 */ /* 0x000fe40000410000 */
[C---:B0-----:R-:W-:Y:S02]  /*3eb0*/  FMUL.FTZ R104, R62.reuse, R97 ;  /* 0x000000613e687220 */ /* 0x041fe40000410000 */
[----:B------:R-:W-:Y:S02]  /*3ec0*/  FMUL.FTZ R103, R62, R103 ;  /* 0x000000673e677220 */ /* 0x000fe40000410000 */
[----:B------:R-:W-:Y:S02]  /*3ed0*/  FFMA.FTZ R62, R128, R38, -R45 ;  /* 0x00000026803e7223 */ /* 0x000fe4000001082d */
[----:B------:R-:W-:-:S02]  /*3ee0*/  FFMA.FTZ R97, R130, R47, -R36 ;  /* 0x0000002f82617223 */ /* 0x000fc40000010824 */
[----:B------:R-:W-:Y:S02]  /*3ef0*/  FMUL.FTZ R141, R131, R47 ;  /* 0x0000002f838d7220 */ /* 0x000fe40000410000 */
[----:B------:R-:W-:Y:S01]  /*3f00*/  FMUL.FTZ R56, R63, R34 ;  /* 0x000000223f387220 */ /* 0x000fe20000410000 */
[----:B------:R3:W2:Y:S01]  /*3f10*/  LDG.E.128 R44, [R60.64+0x600] ;  /* 0x000600043c2c7981 */ /* 0x0006a2000c1e1d00 */
[----:B------:R-:W-:Y:S02]  /*3f20*/  FMUL.FTZ R38, R129, R38 ;  /* 0x0000002681267220 */ /* 0x000fe40000410000 */
[----:B------:R-:W-:Y:S02]  /*3f30*/  FMUL.FTZ R150, R87, R150 ;  /* 0x0000009657967220 */ /* 0x000fe40000410000 */
[----:B------:R-:W0:Y:S01]  /*3f40*/  MUFU.EX2 R56, R56 ;  /* 0x0000003800387308 */ /* 0x000e220000000800 */
[----:B------:R-:W-:Y:S02]  /*3f50*/  FFMA.FTZ R63, R128, R39, R38 ;  /* 0x00000027803f7223 */ /* 0x000fe40000010026 */
[----:B------:R-:W3:Y:S01]  /*3f60*/  LDS.128 R36, [R159+0x20] ;  /* 0x000020009f247984 */ /* 0x000ee20000000c00 */
[----:B------:R-:W-:Y:S01]  /*3f70*/  HADD2.F32 R40, -RZ, R41.H1_H1 ;  /* 0x30000029ff287230 */ /* 0x000fe20000004100 */
[----:B------:R-:W-:-:S02]  /*3f80*/  FFMA.FTZ R96, R130, R96, R141 ;  /* 0x0000006082607223 */ /* 0x000fc4000001008d */
[----:B------:R-:W-:Y:S02]  /*3f90*/  FMUL.FTZ R41, R131, R63 ;  /* 0x0000003f83297220 */ /* 0x000fe40000410000 */
[----:B------:R-:W-:Y:S02]  /*3fa0*/  FMUL.FTZ R149, R87, R40 ;  /* 0x0000002857957220 */ /* 0x000fe40000410000 */
[C---:B-1----:R-:W-:Y:S02]  /*3fb0*/  FMUL.FTZ R121, R102.reuse, R121 ;  /* 0x0000007966797220 */ /* 0x042fe40000410000 */
[----:B------:R-:W-:Y:S02]  /*3fc0*/  FMUL.FTZ R132, R102, R132 ;  /* 0x0000008466847220 */ /* 0x000fe40000410000 */
[----:B------:R-:W-:Y:S02]  /*3fd0*/  FADD.FTZ R97, R150, R97 ;  /* 0x0000006196617221 */ /* 0x000fe40000010000 */
[----:B-----5:R-:W-:-:S02]  /*3fe0*/  FMUL.FTZ R102, R58, R59 ;  /* 0x0000003b3a667220 */ /* 0x020fc40000410000 */
[----:B------:R-:W-:Y:S02]  /*3ff0*/  FMUL.FTZ R101, R58, R101 ;  /* 0x000000653a657220 */ /* 0x000fe40000410000 */
[C---:B0-----:R-:W-:Y:S02]  /*4000*/  FMUL.FTZ R108, R56.reuse, R108 ;  /* 0x0000006c386c7220 */ /* 0x041fe40000410000 */
[----:B------:R-:W-:Y:S02]  /*4010*/  FMUL.FTZ R107, R56, R107 ;  /* 0x0000006b386b7220 */ /* 0x000fe40000410000 */
[----:B------:R-:W-:Y:S01]  /*4020*/  FADD.FTZ R40, R149, R96 ;  /* 0x0000006095287221 */ /* 0x000fe20000010000 */
[----:B------:R3:W5:Y:S01]  /*4030*/  LDG.E.128 R56, [R60.64+0x400] ;  /* 0x000400043c387981 */ /* 0x000762000c1e1d00 */
[-C--:B------:R-:W-:Y:S01]  /*4040*/  FFMA.FTZ R96, R130, R62.reuse, -R41 ;  /* 0x0000003e82607223 */ /* 0x080fe20000010829 */
[--C-:B------:R-:W-:Y:S01]  /*4050*/  HADD2.F32 R141, -RZ, R42.reuse.H1_H1 ;  /* 0x3000002aff8d7230 */ /* 0x100fe20000004100 */
[----:B------:R-:W-:Y:S01]  /*4060*/  FMUL.FTZ R62, R131, R62 ;  /* 0x0000003e833e7220 */ /* 0x000fe20000410000 */
[----:B------:R-:W-:-:S03]  /*4070*/  HADD2.F32 R41, -RZ, R42.H0_H0 ;  /* 0x2000002aff297230 */ /* 0x000fc60000004100 */
[----:B------:R-:W-:Y:S02]  /*4080*/  FFMA.FTZ R62, R130, R63, R62 ;  /* 0x0000003f823e7223 */ /* 0x000fe4000001003e */
[C---:B---3--:R-:W-:Y:S02]  /*4090*/  FMUL.FTZ R61, R132.reuse, R97 ;  /* 0x00000061843d7220 */ /* 0x048fe40000410000 */
[-C--:B------:R-:W-:Y:S02]  /*40a0*/  FMUL.FTZ R60, R132, R40.reuse ;  /* 0x00000028843c7220 */ /* 0x080fe40000410000 */
[C---:B------:R-:W-:Y:S02]  /*40b0*/  FFMA.FTZ R42, R121.reuse, R40, R61 ;  /* 0x00000028792a7223 */ /* 0x040fe4000001003d */
[----:B------:R-:W-:Y:S02]  /*40c0*/  FMUL.FTZ R141, R88, R141 ;  /* 0x0000008d588d7220 */ /* 0x000fe40000410000 */
[----:B------:R-:W-:-:S02]  /*40d0*/  FFMA.FTZ R97, R121, R97, -R60 ;  /* 0x0000006179617223 */ /* 0x000fc4000001083c */
[----:B------:R-:W-:Y:S02]  /*40e0*/  FMUL.FTZ R142, R88, R41 ;  /* 0x00000029588e7220 */ /* 0x000fe40000410000 */
[----:B------:R-:W-:Y:S02]  /*40f0*/  FMUL.FTZ R41, R132, R62 ;  /* 0x0000003e84297220 */ /* 0x000fe40000410000 */
[----:B------:R-:W-:Y:S02]  /*4100*/  FADD.FTZ R42, R141, R42 ;  /* 0x0000002a8d2a7221 */ /* 0x000fe40000010000 */
[----:B------:R-:W-:Y:S01]  /*4110*/  FADD.FTZ R97, R142, R97 ;  /* 0x000000618e617221 */ /* 0x000fe20000010000 */
[----:B------:R-:W-:Y:S01]  /*4120*/  HADD2.F32 R40, -RZ, R43.H1_H1 ;  /* 0x3000002bff287230 */ /* 0x000fe20000004100 */
[-C--:B------:R-:W-:Y:S02]  /*4130*/  FFMA.FTZ R41, R121, R96.reuse, -R41 ;  /* 0x0000006079297223 */ /* 0x080fe40000010829 */
[----:B------:R-:W-:-:S02]  /*4140*/  FMUL.FTZ R96, R132, R96 ;  /* 0x0000006084607220 */ /* 0x000fc40000410000 */
[C---:B------:R-:W-:Y:S02]  /*4150*/  FMUL.FTZ R60, R110.reuse, R42 ;  /* 0x0000002a6e3c7220 */ /* 0x040fe40000410000 */
[-C--:B------:R-:W-:Y:S01]  /*4160*/  FMUL.FTZ R61, R110, R97.reuse ;  /* 0x000000616e3d7220 */ /* 0x080fe20000410000 */
[----:B------:R-:W-:Y:S01]  /*4170*/  HADD2.F32 R148, -RZ, R43.H0_H0 ;  /* 0x2000002bff947230 */ /* 0x000fe20000004100 */
[----:B------:R-:W-:Y:S02]  /*4180*/  FFMA.FTZ R96, R121, R62, R96 ;  /* 0x0000003e79607223 */ /* 0x000fe40000010060 */
[C---:B------:R-:W-:Y:S02]  /*4190*/  FFMA.FTZ R97, R109.reuse, R97, -R60 ;  /* 0x000000616d617223 */ /* 0x040fe4000001083c */
[----:B------:R-:W-:Y:S02]  /*41a0*/  FFMA.FTZ R60, R109, R42, R61 ;  /* 0x0000002a6d3c7223 */ /* 0x000fe4000001003d */
[----:B------:R-:W-:-:S02]  /*41b0*/  FMUL.FTZ R147, R89, R40 ;  /* 0x0000002859937220 */ /* 0x000fc40000410000 */
[----:B------:R-:W-:Y:S02]  /*41c0*/  FMUL.FTZ R148, R89, R148 ;  /* 0x0000009459947220 */ /* 0x000fe40000410000 */
[C---:B------:R-:W-:Y:S02]  /*41d0*/  FMUL.FTZ R40, R110.reuse, R96 ;  /* 0x000000606e287220 */ /* 0x040fe40000410000 */
[----:B------:R-:W-:Y:S02]  /*41e0*/  FADD.FTZ R43, R147, R60 ;  /* 0x0000003c932b7221 */ /* 0x000fe40000010000 */
[-C--:B------:R-:W-:Y:S01]  /*41f0*/  FMUL.FTZ R42, R110, R41.reuse ;  /* 0x000000296e2a7220 */ /* 0x080fe20000410000 */
[----:B------:R-:W-:Y:S01]  /*4200*/  HADD2.F32 R61, -RZ, R36.H0_H0 ;  /* 0x20000024ff3d7230 */ /* 0x000fe20000004100 */
[----:B------:R-:W-:Y:S02]  /*4210*/  FADD.FTZ R97, R148, R97 ;  /* 0x0000006194617221 */ /* 0x000fe40000010000 */
[----:B------:R-:W-:-:S02]  /*4220*/  FFMA.FTZ R60, R109, R41, -R40 ;  /* 0x000000296d3c7223 */ /* 0x000fc40000010828 */
[C---:B------:R-:W-:Y:S01]  /*4230*/  FMUL.FTZ R40, R112.reuse, R43 ;  /* 0x0000002b70287220 */ /* 0x040fe20000410000 */
[----:B------:R-:W-:Y:S01]  /*4240*/  HADD2.F32 R153, -RZ, R36.H1_H1 ;  /* 0x30000024ff997230 */ /* 0x000fe20000004100 */
[----:B------:R-:W-:Y:S02]  /*4250*/  FFMA.FTZ R96, R109, R96, R42 ;  /* 0x000000606d607223 */ /* 0x000fe4000001002a */
[-C--:B------:R-:W-:Y:S02]  /*4260*/  FMUL.FTZ R42, R112, R97.reuse ;  /* 0x00000061702a7220 */ /* 0x080fe40000410000 */
[----:B------:R-:W-:Y:S02]  /*4270*/  FFMA.FTZ R97, R111, R97, -R40 ;  /* 0x000000616f617223 */ /* 0x000fe40000010828 */
[----:B------:R-:W-:Y:S02]  /*4280*/  FMUL.FTZ R154, R90, R61 ;  /* 0x0000003d5a9a7220 */ /* 0x000fe40000410000 */
[----:B------:R-:W-:-:S02]  /*4290*/  FMUL.FTZ R61, R112, R96 ;  /* 0x00000060703d7220 */ /* 0x000fc40000410000 */
[C---:B------:R-:W-:Y:S02]  /*42a0*/  FFMA.FTZ R62, R111.reuse, R43, R42 ;  /* 0x0000002b6f3e7223 */ /* 0x040fe4000001002a */
[----:B------:R-:W-:Y:S01]  /*42b0*/  FMUL.FTZ R153, R90, R153 ;  /* 0x000000995a997220 */ /* 0x000fe20000410000 */
[----:B------:R-:W0:Y:S01]  /*42c0*/  LDS.128 R40, [R159+0x30] ;  /* 0x000030009f287984 */ /* 0x000e220000000c00 */
[----:B------:R-:W-:Y:S02]  /*42d0*/  FADD.FTZ R97, R154, R97 ;  /* 0x000000619a617221 */ /* 0x000fe40000010000 */
[-C--:B------:R-:W-:Y:S02]  /*42e0*/  FFMA.FTZ R61, R111, R60.reuse, -R61 ;  /* 0x0000003c6f3d7223 */ /* 0x080fe4000001083d */
[----:B------:R-:W-:Y:S01]  /*42f0*/  FMUL.FTZ R60, R112, R60 ;  /* 0x0000003c703c7220 */ /* 0x000fe20000410000 */
[----:B------:R-:W-:Y:S01]  /*4300*/  HADD2.F32 R36, -RZ, R37.H1_H1 ;  /* 0x30000025ff247230 */ /* 0x000fe20000004100 */
[----:B------:R-:W-:-:S02]  /*4310*/  FADD.FTZ R62, R153, R62 ;  /* 0x0000003e993e7221 */ /* 0x000fc40000010000 */
[----:B------:R-:W-:Y:S02]  /*4320*/  FMUL.FTZ R145, R105, R97 ;  /* 0x0000006169917220 */ /* 0x000fe40000410000 */
[----:B------:R-:W-:Y:S01]  /*4330*/  FFMA.FTZ R60, R111, R96, R60 ;  /* 0x000000606f3c7223 */ /* 0x000fe2000001003c */
[----:B------:R-:W-:Y:S01]  /*4340*/  HADD2.F32 R146, -RZ, R37.H0_H0 ;  /* 0x20000025ff927230 */ /* 0x000fe20000004100 */
[-C--:B------:R-:W-:Y:S02]  /*4350*/  FMUL.FTZ R63, R105, R62.reuse ;  /* 0x0000003e693f7220 */ /* 0x080fe40000410000 */
[----:B------:R-:W-:Y:S02]  /*4360*/  FFMA.FTZ R62, R106, R62, R145 ;  /* 0x0000003e6a3e7223 */ /* 0x000fe40000010091 */
[----:B------:R-:W-:Y:S02]  /*4370*/  FMUL.FTZ R145, R91, R36 ;  /* 0x000000245b917220 */ /* 0x000fe40000410000 */
[----:B------:R-:W-:-:S02]  /*4380*/  FMUL.FTZ R36, R105, R60 ;  /* 0x0000003c69247220 */ /* 0x000fc40000410000 */
[C---:B------:R-:W-:Y:S02]  /*4390*/  FFMA.FTZ R63, R106.reuse, R97, -R63 ;  /* 0x000000616a3f7223 */ /* 0x040fe4000001083f */
[----:B------:R-:W-:Y:S02]  /*43a0*/  FMUL.FTZ R146, R91, R146 ;  /* 0x000000925b927220 */ /* 0x000fe40000410000 */
[----:B------:R-:W-:Y:S02]  /*43b0*/  FADD.FTZ R96, R145, R62 ;  /* 0x0000003e91607221 */ /* 0x000fe40000010000 */
[-C--:B------:R-:W-:Y:S02]  /*43c0*/  FFMA.FTZ R62, R106, R61.reuse, -R36 ;  /* 0x0000003d6a3e7223 */ /* 0x080fe40000010824 */
[----:B------:R-:W-:Y:S01]  /*43d0*/  FMUL.FTZ R61, R105, R61 ;  /* 0x0000003d693d7220 */ /* 0x000fe20000410000 */
[--C-:B------:R-:W-:Y:S01]  /*43e0*/  HADD2.F32 R37, -RZ, R38.reuse.H0_H0 ;  /* 0x20000026ff257230 */ /* 0x100fe20000004100 */
[----:B------:R-:W-:Y:S01]  /*43f0*/  FADD.FTZ R63, R146, R63 ;  /* 0x0000003f923f7221 */ /* 0x000fe20000010000 */
[----:B------:R-:W-:Y:S01]  /*4400*/  HADD2.F32 R151, -RZ, R38.H1_H1 ;  /* 0x30000026ff977230 */ /* 0x000fe20000004100 */
[----:B------:R-:W-:-:S02]  /*4410*/  FFMA.FTZ R61, R106, R60, R61 ;  /* 0x0000003c6a3d7223 */ /* 0x000fc4000001003d */
[C---:B------:R-:W-:Y:S02]  /*4420*/  FMUL.FTZ R97, R103.reuse, R63 ;  /* 0x0000003f67617220 */ /* 0x040fe40000410000 */
[CC--:B------:R-:W-:Y:S02]  /*4430*/  FMUL.FTZ R36, R103.reuse, R96.reuse ;  /* 0x0000006067247220 */ /* 0x0c0fe40000410000 */
[----:B------:R-:W-:Y:S02]  /*4440*/  FMUL.FTZ R152, R92, R37 ;  /* 0x000000255c987220 */ /* 0x000fe40000410000 */
[----:B------:R-:W-:Y:S02]  /*4450*/  FMUL.FTZ R37, R103, R61 ;  /* 0x0000003d67257220 */ /* 0x000fe40000410000 */
[----:B------:R-:W-:Y:S02]  /*4460*/  FFMA.FTZ R96, R104, R96, R97 ;  /* 0x0000006068607223 */ /* 0x000fe40000010061 */
[----:B------:R-:W-:-:S02]  /*4470*/  FMUL.FTZ R151, R92, R151 ;  /* 0x000000975c977220 */ /* 0x000fc40000410000 */
[C---:B------:R-:W-:Y:S02]  /*4480*/  FFMA.FTZ R63, R104.reuse, R63, -R36 ;  /* 0x0000003f683f7223 */ /* 0x040fe40000010824 */
[-C--:B------:R-:W-:Y:S02]  /*4490*/  FFMA.FTZ R36, R104, R62.reuse, -R37 ;  /* 0x0000003e68247223 */ /* 0x080fe40000010825 */
[----:B------:R-:W-:Y:S02]  /*44a0*/  FMUL.FTZ R37, R103, R62 ;  /* 0x0000003e67257220 */ /* 0x000fe40000410000 */
[----:B------:R-:W-:Y:S02]  /*44b0*/  FADD.FTZ R96, R151, R96 ;  /* 0x0000006097607221 */ /* 0x000fe40000010000 */
[----:B------:R-:W-:Y:S01]  /*44c0*/  FADD.FTZ R63, R152, R63 ;  /* 0x0000003f983f7221 */ /* 0x000fe20000010000 */
[--C-:B------:R-:W-:Y:S01]  /*44d0*/  HADD2.F32 R156, -RZ, R39.reuse.H0_H0 ;  /* 0x20000027ff9c7230 */ /* 0x100fe20000004100 */
[----:B------:R-:W-:Y:S01]  /*44e0*/  FFMA.FTZ R37, R104, R61, R37 ;  /* 0x0000003d68257223 */ /* 0x000fe20000010025 */
[----:B------:R-:W-:Y:S01]  /*44f0*/  HADD2.F32 R38, -RZ, R39.H1_H1 ;  /* 0x30000027ff267230 */ /* 0x000fe20000004100 */
[----:B------:R-:W-:-:S02]  /*4500*/  FMUL.FTZ R60, R101, R96 ;  /* 0x00000060653c7220 */ /* 0x000fc40000410000 */
[C---:B------:R-:W-:Y:S02]  /*4510*/  FMUL.FTZ R97, R101.reuse, R63 ;  /* 0x0000003f65617220 */ /* 0x040fe40000410000 */
[----:B------:R-:W-:Y:S02]  /*4520*/  FMUL.FTZ R39, R101, R37 ;  /* 0x0000002565277220 */ /* 0x000fe40000410000 */
[C---:B------:R-:W-:Y:S02]  /*4530*/  FFMA.FTZ R63, R102.reuse, R63, -R60 ;  /* 0x0000003f663f7223 */ /* 0x040fe4000001083c */
[C---:B------:R-:W-:Y:S02]  /*4540*/  FMUL.FTZ R156, R93.reuse, R156 ;  /* 0x0000009c5d9c7220 */ /* 0x040fe40000410000 */
[----:B------:R-:W-:Y:S02]  /*4550*/  FFMA.FTZ R96, R102, R96, R97 ;  /* 0x0000006066607223 */ /* 0x000fe40000010061 */
[----:B------:R-:W-:-:S02]  /*4560*/  FMUL.FTZ R155, R93, R38 ;  /* 0x000000265d9b7220 */ /* 0x000fc40000410000 */
[-C--:B------:R-:W-:Y:S02]  /*4570*/  FFMA.FTZ R38, R102, R36.reuse, -R39 ;  /* 0x0000002466267223 */ /* 0x080fe40000010827 */
[----:B------:R-:W-:Y:S02]  /*4580*/  FADD.FTZ R63, R156, R63 ;  /* 0x0000003f9c3f7221 */ /* 0x000fe40000010000 */
[----:B------:R-:W-:Y:S01]  /*4590*/  FMUL.FTZ R36, R101, R36 ;  /* 0x0000002465247220 */ /* 0x000fe20000410000 */
[--C-:B0-----:R-:W-:Y:S01]  /*45a0*/  HADD2.F32 R39, -RZ, R40.reuse.H0_H0 ;  /* 0x20000028ff277230 */ /* 0x101fe20000004100 */
[----:B------:R-:W-:Y:S01]  /*45b0*/  FADD.FTZ R96, R155, R96 ;  /* 0x000000609b607221 */ /* 0x000fe20000010000 */
[----:B------:R-:W-:Y:S01]  /*45c0*/  HADD2.F32 R157, -RZ, R40.H1_H1 ;  /* 0x30000028ff9d7230 */ /* 0x000fe20000004100 */
[----:B------:R-:W-:Y:S02]  /*45d0*/  FMUL.FTZ R61, R107, R63 ;  /* 0x0000003f6b3d7220 */ /* 0x000fe40000410000 */
[----:B------:R-:W-:-:S02]  /*45e0*/  FFMA.FTZ R37, R102, R37, R36 ;  /* 0x0000002566257223 */ /* 0x000fc40000010024 */
[CC--:B------:R-:W-:Y:S02]  /*45f0*/  FMUL.FTZ R60, R107.reuse, R96.reuse ;  /* 0x000000606b3c7220 */ /* 0x0c0fe40000410000 */
[----:B------:R-:W-:Y:S02]  /*4600*/  FMUL.FTZ R158, R94, R39 ;  /* 0x000000275e9e7220 */ /* 0x000fe40000410000 */
[----:B------:R-:W-:Y:S02]  /*4610*/  FFMA.FTZ R96, R108, R96, R61 ;  /* 0x000000606c607223 */ /* 0x000fe4000001003d */
[----:B------:R-:W-:Y:S02]  /*4620*/  FMUL.FTZ R157, R94, R157 ;  /* 0x0000009d5e9d7220 */ /* 0x000fe40000410000 */
[----:B------:R-:W-:Y:S02]  /*4630*/  FMUL.FTZ R39, R107, R37 ;  /* 0x000000256b277220 */ /* 0x000fe40000410000 */
[----:B------:R-:W-:-:S02]  /*4640*/  FFMA.FTZ R63, R108, R63, -R60 ;  /* 0x0000003f6c3f7223 */ /* 0x000fc4000001083c */
[----:B------:R-:W-:Y:S02]  /*4650*/  FADD.FTZ R96, R157, R96 ;  /* 0x000000609d607221 */ /* 0x000fe40000010000 */
[-C--:B------:R-:W-:Y:S02]  /*4660*/  FFMA.FTZ R36, R108, R38.reuse, -R39 ;  /* 0x000000266c247223 */ /* 0x080fe40000010827 */
[----:B------:R-:W-:Y:S02]  /*4670*/  FADD.FTZ R63, R158, R63 ;  /* 0x0000003f9e3f7221 */ /* 0x000fe40000010000 */
[----:B------:R-:W-:Y:S01]  /*4680*/  FMUL.FTZ R39, R107, R38 ;  /* 0x000000266b277220 */ /* 0x000fe20000410000 */
[--C-:B------:R-:W-:Y:S01]  /*4690*/  HADD2.F32 R38, -RZ, R41.reuse.H0_H0 ;  /* 0x20000029ff267230 */ /* 0x100fe20000004100 */
[C---:B------:R-:W-:Y:S01]  /*46a0*/  FMUL.FTZ R40, R115.reuse, R96 ;  /* 0x0000006073287220 */ /* 0x040fe20000410000 */
[----:B------:R-:W-:Y:S01]  /*46b0*/  HADD2.F32 R160, -RZ, R41.H1_H1 ;  /* 0x30000029ffa07230 */ /* 0x000fe20000004100 */
[----:B------:R-:W-:-:S02]  /*46c0*/  FMUL.FTZ R61, R115, R63 ;  /* 0x0000003f733d7220 */ /* 0x000fc40000410000 */
[----:B------:R-:W-:Y:S02]  /*46d0*/  FFMA.FTZ R37, R108, R37, R39 ;  /* 0x000000256c257223 */ /* 0x000fe40000010027 */
[C---:B------:R-:W-:Y:S02]  /*46e0*/  FFMA.FTZ R40, R116.reuse, R63, -R40 ;  /* 0x0000003f74287223 */ /* 0x040fe40000010828 */
[C---:B------:R-:W-:Y:S02]  /*46f0*/  FMUL.FTZ R161, R95.reuse, R38 ;  /* 0x000000265fa17220 */ /* 0x040fe40000410000 */
[----:B------:R-:W-:Y:S02]  /*4700*/  FFMA.FTZ R61, R116, R96, R61 ;  /* 0x00000060743d7223 */ /* 0x000fe4000001003d */
[----:B------:R-:W-:Y:S02]  /*4710*/  FMUL.FTZ R160, R95, R160 ;  /* 0x000000a05fa07220 */ /* 0x000fe40000410000 */
[----:B------:R-:W-:-:S02]  /*4720*/  FMUL.FTZ R41, R115, R37 ;  /* 0x0000002573297220 */ /* 0x000fc40000410000 */
[----:B------:R-:W-:Y:S02]  /*4730*/  FADD.FTZ R40, R161, R40 ;  /* 0x00000028a1287221 */ /* 0x000fe40000010000 */
[----:B------:R-:W-:Y:S02]  /*4740*/  FADD.FTZ R61, R160, R61 ;  /* 0x0000003da03d7221 */ /* 0x000fe40000010000 */
[-C--:B------:R-:W-:Y:S01]  /*4750*/  FFMA.FTZ R38, R116, R36.reuse, -R41 ;  /* 0x0000002474267223 */ /* 0x080fe20000010829 */
[--C-:B------:R-:W-:Y:S01]  /*4760*/  HADD2.F32 R39, -RZ, R42.reuse.H1_H1 ;  /* 0x3000002aff277230 */ /* 0x100fe20000004100 */
[----:B------:R-:W-:Y:S01]  /*4770*/  FMUL.FTZ R36, R115, R36 ;  /* 0x0000002473247220 */ /* 0x000fe20000410000 */
[----:B------:R-:W-:Y:S01]  /*4780*/  HADD2.F32 R163, -RZ, R42.H0_H0 ;  /* 0x2000002affa37230 */ /* 0x000fe20000004100 */
        /* <DEDUP_REMOVED lines=9> */
[----:B------:R-:W-:Y:S01]  /*4820*/  FADD.FTZ R41, R163, R40 ;  /* 0x00000028a3297221 */ /* 0x000fe20000010000 */
[--C-:B------:R-:W-:Y:S01]  /*4830*/  HADD2.F32 R36, -RZ, R43.reuse.H0_H0 ;  /* 0x2000002bff247230 */ /* 0x100fe20000004100 */
[-C--:B------:R-:W-:Y:S01]  /*4840*/  FFMA.FTZ R40, R114, R38.reuse, -R39 ;  /* 0x0000002672287223 */ /* 0x080fe20000010827 */
[----:B------:R-:W-:Y:S01]  /*4850*/  HADD2.F32 R164, -RZ, R43.H1_H1 ;  /* 0x3000002bffa47230 */ /* 0x000fe20000004100 */
[----:B------:R-:W-:Y:S02]  /*4860*/  FMUL.FTZ R38, R113, R38 ;  /* 0x0000002671267220 */ /* 0x000fe40000410000 */
        /* <DEDUP_REMOVED lines=10> */
[-C--:B------:R-:W-:Y:S02]  /*4910*/  FMUL.FTZ R36, R117, R40.reuse ;  /* 0x0000002875247220 */ /* 0x080fe40000410000 */
[C---:B------:R-:W-:Y:S01]  /*4920*/  FFMA.FTZ R40, R118.reuse, R40, -R39 ;  /* 0x0000002876287223 */ /* 0x040fe20000010827 */
[----:B------:R-:W0:Y:S01]  /*4930*/  SHFL.UP PT, R41, R43, 0x1, RZ ;  /* 0x042000002b297989 */ /* 0x000e2200000e00ff */
[----:B------:R-:W-:-:S03]  /*4940*/  FFMA.FTZ R37, R118, R37, R36 ;  /* 0x0000002576257223 */ /* 0x000fc60000010024 */
[----:B------:R-:W1:Y:S04]  /*4950*/  SHFL.UP PT, R39, R42, 0x1, RZ ;  /* 0x042000002a277989 */ /* 0x000e6800000e00ff */
[----:B------:R-:W3:Y:S04]  /*4960*/  SHFL.UP PT, R36, R40, 0x1, RZ ;  /* 0x0420000028247989 */ /* 0x000ee800000e00ff */
[----:B------:R-:W2:Y:S01]  /*4970*/  SHFL.UP PT, R38, R37, 0x1, RZ ;  /* 0x0420000025267989 */ /* 0x000ea200000e00ff */
[----:B------:R-:W-:Y:S01]  /*4980*/  ISETP.GE.AND P0, PT, R8, 0x1, PT ;  /* 0x000000010800780c */ /* 0x000fe20003f06270 */
[----:B0-----:R-:W-:-:S02]  /*4990*/  FMUL.FTZ R60, R37, R41 ;  /* 0x00000029253c7220 */ /* 0x001fc40000410000 */
[----:B-1----:R-:W-:-:S04]  /*49a0*/  FMUL.FTZ R62, R37, R39 ;  /* 0x00000027253e7220 */ /* 0x002fc80000410000 */
[C---:B------:R-:W-:Y:S02]  /*49b0*/  FFMA.FTZ R62, R40.reuse, R41, R62 ;  /* 0x00000029283e7223 */ /* 0x040fe4000001003e */
[----:B------:R-:W-:Y:S02]  /*49c0*/  FFMA.FTZ R41, R40, R39, -R60 ;  /* 0x0000002728297223 */ /* 0x000fe4000001083c */
[C---:B---3--:R-:W-:Y:S02]  /*49d0*/  FMUL.FTZ R61, R37.reuse, R36 ;  /* 0x00000024253d7220 */ /* 0x048fe40000410000 */
[-C--:B--2---:R-:W-:Y:S02]  /*49e0*/  FMUL.FTZ R39, R37, R38.reuse ;  /* 0x0000002625277220 */ /* 0x084fe40000410000 */
[----:B------:R-:W-:Y:S02]  /*49f0*/  @P0 FADD.FTZ R42, R42, R41 ;  /* 0x000000292a2a0221 */ /* 0x000fe40000010000 */
[----:B------:R-:W-:-:S02]  /*4a00*/  FFMA.FTZ R38, R40, R38, R61 ;  /* 0x0000002628267223 */ /* 0x000fc4000001003d */
[----:B------:R-:W-:Y:S02]  /*4a10*/  @P0 FADD.FTZ R43, R43, R62 ;  /* 0x0000003e2b2b0221 */ /* 0x000fe40000010000 */
[----:B------:R-:W-:Y:S02]  /*4a20*/  @P0 FFMA.FTZ R40, R40, R36, -R39 ;  /* 0x0000002428280223 */ /* 0x000fe40000010827 */
[----:B------:R-:W0:Y:S01]  /*4a30*/  SHFL.UP PT, R39, R42, 0x2, RZ ;  /* 0x044000002a277989 */ /* 0x000e2200000e00ff */
[----:B------:R-:W-:-:S03]  /*4a40*/  FSEL R37, R37, R38, !P0 ;  /* 0x0000002625257208 */ /* 0x000fc60004000000 */
        /* <DEDUP_REMOVED lines=8> */
[C---:B------:R-:W-:Y:S02]  /*4ad0*/  FFMA.FTZ R63, R40.reuse, R39, -R60 ;  /* 0x00000027283f7223 */ /* 0x040fe4000001083c */
[----:B---3--:R-:W-:Y:S02]  /*4ae0*/  FFMA.FTZ R60, R40, R38, R61 ;  /* 0x00000026283c7223 */ /* 0x008fe4000001003d */
[----:B------:R-:W-:-:S02]  /*4af0*/  @P0 FADD.FTZ R43, R43, R62 ;  /* 0x0000003e2b2b0221 */ /* 0x000fc40000010000 */
[C---:B------:R-:W-:Y:S01]  /*4b00*/  FMUL.FTZ R39, R37.reuse, R38 ;  /* 0x0000002625277220 */ /* 0x040fe20000410000 */
[----:B------:R-:W-:Y:S01]  /*4b10*/  FSEL R37, R37, R60, !P0 ;  /* 0x0000003c25257208 */ /* 0x000fe20004000000 */
[----:B------:R-:W-:Y:S01]  /*4b20*/  @P0 FADD.FTZ R42, R42, R63 ;  /* 0x0000003f2a2a0221 */ /* 0x000fe20000010000 */
[----:B------:R-:W0:Y:S01]  /*4b30*/  SHFL.UP PT, R60, R43, 0x4, RZ ;  /* 0x048000002b3c7989 */ /* 0x000e2200000e00ff */
[----:B------:R-:W-:-:S03]  /*4b40*/  @P0 FFMA.FTZ R40, R40, R36, -R39 ;  /* 0x0000002428280223 */ /* 0x000fc60000010827 */
        /* <DEDUP_REMOVED lines=8> */
[----:B------:R-:W-:Y:S02]  /*4bd0*/  FFMA.FTZ R60, R40, R60, R63 ;  /* 0x0000003c283c7223 */ /* 0x000fe4000001003f */
[----:B---3--:R-:W-:Y:S02]  /*4be0*/  FMUL.FTZ R39, R37, R38 ;  /* 0x0000002625277220 */ /* 0x008fe40000410000 */
[----:B------:R-:W-:-:S02]  /*4bf0*/  @P0 FADD.FTZ R42, R42, R41 ;  /* 0x000000292a2a0221 */ /* 0x000fc40000010000 */
[C---:B------:R-:W-:Y:S02]  /*4c00*/  FFMA.FTZ R38, R40.reuse, R38, R61 ;  /* 0x0000002628267223 */ /* 0x040fe4000001003d */
[----:B------:R-:W-:Y:S01]  /*4c10*/  @P0 FFMA.FTZ R40, R40, R36, -R39 ;  /* 0x0000002428280223 */ /* 0x000fe20000010827 */
[----:B------:R-:W0:Y:S01]  /*4c20*/  SHFL.UP PT, R41, R42, 0x8, RZ ;  /* 0x050000002a297989 */ /* 0x000e2200000e00ff */
[----:B------:R-:W-:Y:S01]  /*4c30*/  @P0 FADD.FTZ R43, R43, R60 ;  /* 0x0000003c2b2b0221 */ /* 0x000fe20000010000 */
[----:B------:R-:W-:Y:S02]  /*4c40*/  FSEL R36, R37, R38, !P0 ;  /* 0x0000002625247208 */ /* 0x000fe40004000000 */
        /* <DEDUP_REMOVED lines=8> */
[C---:B---3--:R-:W-:Y:S02]  /*4cd0*/  FFMA.FTZ R97, R40.reuse, R39, R38 ;  /* 0x0000002728617223 */ /* 0x048fe40000010026 */
[----:B------:R-:W-:Y:S02]  /*4ce0*/  FFMA.FTZ R63, R40, R41, -R60 ;  /* 0x00000029283f7223 */ /* 0x000fe4000001083c */
[----:B------:R-:W-:-:S02]  /*4cf0*/  @P1 FADD.FTZ R43, R43, R62 ;  /* 0x0000003e2b2b1221 */ /* 0x000fc40000010000 */
[----:B------:R-:W-:Y:S01]  /*4d00*/  FMUL.FTZ R39, R36, R39 ;  /* 0x0000002724277220 */ /* 0x000fe20000410000 */
[----:B------:R-:W-:Y:S01]  /*4d10*/  STS.128 [R8.X16+0xe40], R44 ;  /* 0x000e402c08007388 */ /* 0x000fe2000000cc00 */
[----:B------:R-:W-:Y:S02]  /*4d20*/  @P1 FADD.FTZ R42, R42, R63 ;  /* 0x0000003f2a2a1221 */ /* 0x000fe40000010000 */
[----:B------:R-:W-:Y:S01]  /*4d30*/  @P1 FFMA.FTZ R40, R40, R37, -R39 ;  /* 0x0000002528281223 */ /* 0x000fe20000010827 */
[----:B------:R-:W0:Y:S01]  /*4d40*/  SHFL.UP PT, R46, R43, 0x10, RZ ;  /* 0x060000002b2e7989 */ /* 0x000e2200000e00ff */
[----:B------:R-:W-:-:S03]  /*4d50*/  FSEL R41, R36, R97, !P1 ;  /* 0x0000006124297208 */ /* 0x000fc60004800000 */
[----:B----4-:R-:W-:Y:S01]  /*4d60*/  STS.128 [R8.X16+0x840], R48 ;  /* 0x0008403008007388 */ /* 0x010fe2000000cc00 */
[----:B------:R-:W-:-:S03]  /*4d70*/  ISETP.NE.AND P0, PT, R11, RZ, PT ;  /* 0x000000ff0b00720c */ /* 0x000fc60003f05270 */
[----:B------:R-:W1:Y:S04]  /*4d80*/  SHFL.UP PT, R48, R42, 0x10, RZ ;  /* 0x060000002a307989 */ /* 0x000e6800000e00ff */
[----:B------:R-:W2:Y:S01]  /*4d90*/  SHFL.UP PT, R44, R40, 0x10, RZ ;  /* 0x06000000282c7989 */ /* 0x000ea200000e00ff */
[----:B------:R-:W-:-:S03]  /*4da0*/  ISETP.EQ.OR P0, PT, R9, RZ, P0 ;  /* 0x000000ff0900720c */ /* 0x000fc60000702670 */
[----:B------:R-:W3:Y:S01]  /*4db0*/  SHFL.UP PT, R45, R41, 0x10, RZ ;  /* 0x06000000292d7989 */ /* 0x000ee200000e00ff */
[----:B------:R-:W-:Y:S01]  /*4dc0*/  MOV R37, RZ ;  /* 0x000000ff00257202 */ /* 0x000fe20000000f00 */
[----:B------:R-:W-:Y:S01]  /*4dd0*/  CS2R R38, SRZ ;  /* 0x0000000000267805 */ /* 0x000fe2000001ff00 */
[----:B------:R-:W-:Y:S01]  /*4de0*/  MOV R36, 0x3f800000 ;  /* 0x3f80000000247802 */ /* 0x000fe20000000f00 */
[----:B------:R-:W-:Y:S04]  /*4df0*/  STS.128 [R8.X16+0xa40], R52 ;  /* 0x000a403408007388 */ /* 0x000fe8000000cc00 */
[----:B-----5:R-:W-:Y:S01]  /*4e00*/  STS.128 [R8.X16+0xc40], R56 ;  /* 0x000c403808007388 */ /* 0x020fe2000000cc00 */
[----:B------:R-:W-:-:S06]  /*4e10*/  NOP ;  /* 0x0000000000007918 */ /* 0x000fcc0000000000 */
[----:B------:R-:W4:Y:S01]  /*4e20*/  @!P0 LDS.128 R36, [R100.X16+0x10c0] ;  /* 0x0010c00064248984 */ /* 0x000f22000000cc00 */
[C---:B0-----:R-:W-:Y:S01]  /*4e30*/  FMUL.FTZ R47, R41.reuse, R46 ;  /* 0x0000002e292f7220 */ /* 0x041fe20000410000 */
[C---:B------:R-:W-:Y:S01]  /*4e40*/  ISETP.GE.AND P0, PT, R8.reuse, 0x10, PT ;  /* 0x000000100800780c */ /* 0x040fe20003f06270 */
[CC--:B-1----:R-:W-:Y:S01]  /*4e50*/  FMUL.FTZ R51, R41.reuse, R48.reuse ;  /* 0x0000003029337220 */ /* 0x0c2fe20000410000 */
[----:B------:R-:W-:Y:S01]  /*4e60*/  ISETP.NE.AND P1, PT, R8, 0x1f, PT ;  /* 0x0000001f0800780c */ /* 0x000fe20003f25270 */
[C---:B------:R-:W-:Y:S01]  /*4e70*/  FFMA.FTZ R49, R40.reuse, R48, -R47 ;  /* 0x0000003028317223 */ /* 0x040fe2000001082f */
[----:B------:R-:W-:Y:S01]  /*4e80*/  LDS.128 R52, [R159+0x860] ;  /* 0x000860009f347984 */ /* 0x000fe20000000c00 */
[C---:B--2---:R-:W-:Y:S02]  /*4e90*/  FMUL.FTZ R48, R41.reuse, R44 ;  /* 0x0000002c29307220 */ /* 0x044fe40000410000 */
[-C--:B---3--:R-:W-:Y:S01]  /*4ea0*/  FMUL.FTZ R47, R41, R45.reuse ;  /* 0x0000002d292f7220 */ /* 0x088fe20000410000 */
[----:B------:R-:W-:Y:S01]  /*4eb0*/  LDS.128 R56, [R159+0x870] ;  /* 0x000870009f387984 */ /* 0x000fe20000000c00 */
[----:B------:R-:W-:-:S02]  /*4ec0*/  FFMA.FTZ R48, R40, R45, R48 ;  /* 0x0000002d28307223 */ /* 0x000fc40000010030 */
[C---:B------:R-:W-:Y:S02]  /*4ed0*/  FFMA.FTZ R46, R40.reuse, R46, R51 ;  /* 0x0000002e282e7223 */ /* 0x040fe40000010033 */
[----:B------:R-:W-:Y:S01]  /*4ee0*/  @P0 FFMA.FTZ R40, R40, R44, -R47 ;  /* 0x0000002c28280223 */ /* 0x000fe2000001082f */
[----:B------:R-:W-:Y:S01]  /*4ef0*/  FSEL R41, R41, R48, !P0 ;  /* 0x0000003029297208 */ /* 0x000fe20004000000 */
[----:B------:R-:W-:Y:S02]  /*4f00*/  @P0 FADD.FTZ R42, R42, R49 ;  /* 0x000000312a2a0221 */ /* 0x000fe40000010000 */
[----:B------:R-:W-:Y:S01]  /*4f10*/  @P0 FADD.FTZ R43, R43, R46 ;  /* 0x0000002e2b2b0221 */ /* 0x000fe20000010000 */
[----:B------:R-:W-:Y:S04]  /*4f20*/  LDS.128 R48, [R159+0x850] ;  /* 0x000850009f307984 */ /* 0x000fe80000000c00 */
[----:B------:R-:W-:Y:S04]  /*4f30*/  LDS.128 R44, [R159+0x840] ;  /* 0x000840009f2c7984 */ /* 0x000fe80000000c00 */
[----:B------:R-:W-:Y:S04]  /*4f40*/  @!P1 STS.128 [0x1080], R40 ;  /* 0x00108028ff009388 */ /* 0x000fe80000000c00 */
[----:B------:R-:W-:Y:S01]  /*4f50*/  BAR.SYNC.DEFER_BLOCKING 0x0 ;  /* 0x0000000000007b1d */ /* 0x000fe20000010000 */
[----:B------:R-:W-:-:S02]  /*4f60*/  ISETP.NE.AND P2, PT, R8, RZ, PT ;  /* 0x000000ff0800720c */ /* 0x000fc40003f45270 */
[----:B------:R-:W-:-:S11]  /*4f70*/  ISETP.NE.AND P3, PT, R7, RZ, PT ;  /* 0x000000ff0700720c */ /* 0x000fd60003f65270 */
[----:B----4-:R-:W-:Y:S04]  /*4f80*/  @!P2 STS.128 [0x10a0], R36 ;  /* 0x0010a024ff00a388 */ /* 0x010fe80000000c00 */
        /* <DEDUP_REMOVED lines=13> */
[-C--:B------:R-:W-:Y:S02]  /*5060*/  @P3 FFMA.FTZ R97, R97, R40.reuse, R43 ;  /* 0x0000002861613223 */ /* 0x080fe4000001002b */
[----:B------:R-:W-:-:S02]  /*5070*/  @P3 FFMA.FTZ R41, R96, R40, -R41 ;  /* 0x0000002860293223 */ /* 0x000fc40000010829 */
[----:B------:R-:W-:Y:S02]  /*5080*/  @P3 FADD.FTZ R159, R159, R97 ;  /* 0x000000619f9f3221 */ /* 0x000fe40000010000 */
[----:B------:R-:W-:Y:S02]  /*5090*/  @P3 FADD.FTZ R42, R42, R41 ;  /* 0x000000292a2a3221 */ /* 0x000fe40000010000 */
        /* <DEDUP_REMOVED lines=30> */
[CC--:B------:R-:W-:Y:S02]  /*5280*/  FMUL.FTZ R40, R131.reuse, R144.reuse ;  /* 0x0000009083287220 */ /* 0x0c0fe40000410000 */
[-C--:B------:R-:W-:Y:S02]  /*5290*/  FMUL.FTZ R131, R131, R143.reuse ;  /* 0x0000008f83837220 */ /* 0x080fe40000410000 */
[C---:B------:R-:W-:Y:S02]  /*52a0*/  FFMA.FTZ R40, R130.reuse, R143, R40 ;  /* 0x0000008f82287223 */ /* 0x040fe40000010028 */
[----:B------:R-:W-:-:S02]  /*52b0*/  FFMA.FTZ R131, R130, R144, -R131 ;  /* 0x0000009082837223 */ /* 0x000fc40000010883 */
[----:B------:R-:W-:Y:S02]  /*52c0*/  FADD.FTZ R149, R149, R40 ;  /* 0x0000002895957221 */ /* 0x000fe40000010000 */
[----:B------:R-:W-:Y:S02]  /*52d0*/  FADD.FTZ R150, R150, R131 ;  /* 0x0000008396967221 */ /* 0x000fe40000010000 */
[C---:B------:R-:W-:Y:S02]  /*52e0*/  FMUL.FTZ R40, R132.reuse, R149 ;  /* 0x0000009584287220 */ /* 0x040fe40000410000 */
[----:B------:R-:W-:Y:S02]  /*52f0*/  FMUL.FTZ R41, R61, R39 ;  /* 0x000000273d297220 */ /* 0x000fe40000410000 */
[----:B------:R-:W-:Y:S02]  /*5300*/  FMUL.FTZ R132, R132, R150 ;  /* 0x0000009684847220 */ /* 0x000fe40000410000 */
[----:B------:R-:W-:-:S02]  /*5310*/  FFMA.FTZ R41, R60, R38, -R41 ;  /* 0x000000263c297223 */ /* 0x000fc40000010829 */
[----:B------:R-:W-:Y:S02]  /*5320*/  FFMA.FTZ R132, R121, R149, R132 ;  /* 0x0000009579847223 */ /* 0x000fe40000010084 */
[C---:B------:R-:W-:Y:S02]  /*5330*/  FMUL.FTZ R38, R61.reuse, R38 ;  /* 0x000000263d267220 */ /* 0x040fe40000410000 */
[----:B------:R-:W-:Y:S02]  /*5340*/  FMUL.FTZ R43, R61, R37 ;  /* 0x000000253d2b7220 */ /* 0x000fe40000410000 */
[----:B------:R-:W-:Y:S02]  /*5350*/  FFMA.FTZ R97, R121, R150, -R40 ;  /* 0x0000009679617223 */ /* 0x000fe40000010828 */
[----:B------:R-:W-:Y:S02]  /*5360*/  FMUL.FTZ R61, R61, R36 ;  /* 0x000000243d3d7220 */ /* 0x000fe40000410000 */
[----:B------:R-:W-:-:S02]  /*5370*/  FADD.FTZ R141, R141, R132 ;  /* 0x000000848d8d7221 */ /* 0x000fc40000010000 */
[----:B------:R-:W-:Y:S02]  /*5380*/  FADD.FTZ R142, R142, R97 ;  /* 0x000000618e8e7221 */ /* 0x000fe40000010000 */
[C---:B------:R-:W-:Y:S02]  /*5390*/  FFMA.FTZ R36, R60.reuse, R36, -R43 ;  /* 0x000000243c247223 */ /* 0x040fe4000001082b */
[C---:B------:R-:W-:Y:S02]  /*53a0*/  FFMA.FTZ R37, R60.reuse, R37, R61 ;  /* 0x000000253c257223 */ /* 0x040fe4000001003d */
[----:B------:R-:W-:Y:S02]  /*53b0*/  FFMA.FTZ R60, R60, R39, R38 ;  /* 0x000000273c3c7223 */ /* 0x000fe40000010026 */
[C---:B------:R-:W-:Y:S02]  /*53c0*/  FMUL.FTZ R39, R110.reuse, R141 ;  /* 0x0000008d6e277220 */ /* 0x040fe40000410000 */
[----:B------:R-:W-:-:S04]  /*53d0*/  FMUL.FTZ R110, R110, R142 ;  /* 0x0000008e6e6e7220 */ /* 0x000fc80000410000 */
[----:B------:R-:W-:Y:S01]  /*53e0*/  FFMA.FTZ R122, R109, R141, R110 ;  /* 0x0000008d6d7a7223 */ /* 0x000fe2000001006e */
[----:B------:R-:W-:Y:S01]  /*53f0*/  ISETP.NE.AND P0, PT, R7, RZ, PT ;  /* 0x000000ff0700720c */ /* 0x000fe20003f05270 */
[----:B------:R-:W-:Y:S02]  /*5400*/  FFMA.FTZ R39, R109, R142, -R39 ;  /* 0x0000008e6d277223 */ /* 0x000fe40000010827 */
[----:B------:R-:W-:Y:S02]  /*5410*/  FADD.FTZ R122, R147, R122 ;  /* 0x0000007a937a7221 */ /* 0x000fe40000010000 */
[----:B------:R-:W-:Y:S02]  /*5420*/  FADD.FTZ R119, R148, R39 ;  /* 0x0000002794777221 */ /* 0x000fe40000010000 */
[C---:B------:R-:W-:Y:S02]  /*5430*/  FMUL.FTZ R40, R112.reuse, R122 ;  /* 0x0000007a70287220 */ /* 0x040fe40000410000 */
[----:B------:R-:W-:-:S02]  /*5440*/  FMUL.FTZ R39, R112, R119 ;  /* 0x0000007770277220 */ /* 0x000fc40000410000 */
[C---:B------:R-:W-:Y:S01]  /*5450*/  FFMA.FTZ R127, R111.reuse, R119, -R40 ;  /* 0x000000776f7f7223 */ /* 0x040fe20000010828 */
[----:B------:R-:W-:Y:S01]  /*5460*/  HADD2.F32 R38, -RZ, R44.H1_H1 ;  /* 0x3000002cff267230 */ /* 0x000fe20000004100 */
[----:B------:R-:W-:Y:S01]  /*5470*/  FFMA.FTZ R128, R111, R122, R39 ;  /* 0x0000007a6f807223 */ /* 0x000fe20000010027 */
[--C-:B------:R-:W-:Y:S01]  /*5480*/  HADD2.F32 R43, -RZ, R46.reuse.H0_H0 ;  /* 0x2000002eff2b7230 */ /* 0x100fe20000004100 */
[----:B------:R-:W-:Y:S01]  /*5490*/  FADD.FTZ R127, R154, R127 ;  /* 0x0000007f9a7f7221 */ /* 0x000fe20000010000 */
[----:B------:R-:W-:Y:S01]  /*54a0*/  HADD2.F32 R61, -RZ, R46.H1_H1 ;  /* 0x3000002eff3d7230 */ /* 0x000fe20000004100 */
[----:B------:R-:W-:Y:S01]  /*54b0*/  BSSY B0, `(.L_x_1991) ;  /* 0x0000033000007945 */ /* 0x000fe20003800000 */
[--C-:B------:R-:W-:Y:S02]  /*54c0*/  HADD2.F32 R109, -RZ, R49.reuse.H0_H0 ;  /* 0x20000031ff6d7230 */ /* 0x100fe40000004100 */
[----:B------:R-:W-:Y:S02]  /*54d0*/  HADD2.F32 R96, -RZ, R49.H1_H1 ;  /* 0x30000031ff607230 */ /* 0x000fe40000004100 */
[----:B------:R-:W-:-:S02]  /*54e0*/  HADD2.F32 R120, -RZ, R52.H0_H0 ;  /* 0x20000034ff787230 */ /* 0x000fc40000004100 */
[----:B------:R-:W-:Y:S02]  /*54f0*/  HADD2.F32 R121, -RZ, R52.H1_H1 ;  /* 0x30000034ff797230 */ /* 0x000fe40000004100 */
[--C-:B------:R-:W-:Y:S02]  /*5500*/  HADD2.F32 R124, -RZ, R57.reuse.H0_H0 ;  /* 0x20000039ff7c7230 */ /* 0x100fe40000004100 */
[----:B------:R-:W-:Y:S01]  /*5510*/  HADD2.F32 R125, -RZ, R57.H1_H1 ;  /* 0x30000039ff7d7230 */ /* 0x000fe20000004100 */
[----:B------:R-:W-:Y:S01]  /*5520*/  FMUL.FTZ R137, R38, R137 ;  /* 0x0000008926897220 */ /* 0x000fe20000410000 */
[----:B------:R-:W-:Y:S02]  /*5530*/  HADD2.F32 R42, -RZ, R44.H0_H0 ;  /* 0x2000002cff2a7230 */ /* 0x000fe40000004100 */
[--C-:B------:R-:W-:Y:S02]  /*5540*/  HADD2.F32 R97, -RZ, R47.reuse.H0_H0 ;  /* 0x2000002fff617230 */ /* 0x100fe40000004100 */
[----:B------:R-:W-:-:S02]  /*5550*/  HADD2.F32 R46, -RZ, R47.H1_H1 ;  /* 0x3000002fff2e7230 */ /* 0x000fc40000004100 */
[--C-:B------:R-:W-:Y:S02]  /*5560*/  HADD2.F32 R49, -RZ, R50.reuse.H0_H0 ;  /* 0x20000032ff317230 */ /* 0x100fe40000004100 */
[----:B------:R-:W-:Y:S02]  /*5570*/  HADD2.F32 R110, -RZ, R50.H1_H1 ;  /* 0x30000032ff6e7230 */ /* 0x000fe40000004100 */
[--C-:B------:R-:W-:Y:S02]  /*5580*/  HADD2.F32 R52, -RZ, R53.reuse.H0_H0 ;  /* 0x20000035ff347230 */ /* 0x100fe40000004100 */
[----:B------:R-:W-:Y:S02]  /*5590*/  HADD2.F32 R123, -RZ, R53.H1_H1 ;  /* 0x30000035ff7b7230 */ /* 0x000fe40000004100 */
[--C-:B------:R-:W-:Y:S02]  /*55a0*/  HADD2.F32 R57, -RZ, R58.reuse.H0_H0 ;  /* 0x2000003aff397230 */ /* 0x100fe40000004100 */
[----:B------:R-:W-:Y:S01]  /*55b0*/  HADD2.F32 R126, -RZ, R58.H1_H1 ;  /* 0x3000003aff7e7230 */ /* 0x000fe20000004100 */
[----:B------:R-:W-:Y:S01]  /*55c0*/  FADD.FTZ R128, R153, R128 ;  /* 0x0000008099807221 */ /* 0x000fe20000010000 */
[----:B------:R-:W-:Y:S01]  /*55d0*/  HADD2.F32 R44, -RZ, R45.H0_H0 ;  /* 0x2000002dff2c7230 */ /* 0x000fe20000004100 */
[----:B------:R-:W-:Y:S01]  /*55e0*/  FADD.FTZ R38, R62, R41 ;  /* 0x000000293e267221 */ /* 0x000fe20000010000 */
[----:B------:R-:W-:Y:S01]  /*55f0*/  HADD2.F32 R47, -RZ, R48.H0_H0 ;  /* 0x20000030ff2f7230 */ /* 0x000fe20000004100 */
[----:B------:R-:W-:Y:S01]  /*5600*/  FMUL.FTZ R129, R105, R127 ;  /* 0x0000007f69817220 */ /* 0x000fe20000410000 */
[----:B------:R-:W-:Y:S01]  /*5610*/  HADD2.F32 R50, -RZ, R51.H0_H0 ;  /* 0x20000033ff327230 */ /* 0x000fe20000004100 */
[----:B------:R-:W-:Y:S01]  /*5620*/  FADD.FTZ R39, R63, R60 ;  /* 0x0000003c3f277221 */ /* 0x000fe20000010000 */
[----:B------:R-:W-:-:S02]  /*5630*/  HADD2.F32 R53, -RZ, R54.H0_H0 ;  /* 0x20000036ff357230 */ /* 0x000fc40000004100 */
[----:B------:R-:W-:Y:S02]  /*5640*/  HADD2.F32 R112, -RZ, R55.H0_H0 ;  /* 0x20000037ff707230 */ /* 0x000fe40000004100 */
[----:B------:R-:W-:Y:S02]  /*5650*/  HADD2.F32 R111, -RZ, R56.H0_H0 ;  /* 0x20000038ff6f7230 */ /* 0x000fe40000004100 */
[----:B------:R-:W-:Y:S02]  /*5660*/  HADD2.F32 R58, -RZ, R59.H0_H0 ;  /* 0x2000003bff3a7230 */ /* 0x000fe40000004100 */
[----:B------:R-:W-:Y:S02]  /*5670*/  HADD2.F32 R45, -RZ, R45.H1_H1 ;  /* 0x3000002dff2d7230 */ /* 0x000fe40000004100 */
[----:B------:R-:W-:Y:S02]  /*5680*/  HADD2.F32 R48, -RZ, R48.H1_H1 ;  /* 0x30000030ff307230 */ /* 0x000fe40000004100 */
[----:B------:R-:W-:-:S02]  /*5690*/  HADD2.F32 R51, -RZ, R51.H1_H1 ;  /* 0x30000033ff337230 */ /* 0x000fc40000004100 */
[----:B------:R-:W-:Y:S02]  /*56a0*/  HADD2.F32 R54, -RZ, R54.H1_H1 ;  /* 0x30000036ff367230 */ /* 0x000fe40000004100 */
[----:B------:R-:W-:Y:S02]  /*56b0*/  HADD2.F32 R55, -RZ, R55.H1_H1 ;  /* 0x30000037ff377230 */ /* 0x000fe40000004100 */
[----:B------:R-:W-:Y:S02]  /*56c0*/  HADD2.F32 R56, -RZ, R56.H1_H1 ;  /* 0x30000038ff387230 */ /* 0x000fe40000004100 */
[----:B------:R-:W-:Y:S01]  /*56d0*/  HADD2.F32 R59, -RZ, R59.H1_H1 ;  /* 0x3000003bff3b7230 */ /* 0x000fe20000004100 */
        /* <DEDUP_REMOVED lines=16> */
.L_x_1992:
[----:B------:R-:W-:Y:S05]  /*57e0*/  BSYNC B0 ;  /* 0x0000000000007941 */ /* 0x000fea0003800000 */
.L_x_1991:
[-C--:B------:R-:W-:Y:S01]  /*57f0*/  FMUL.FTZ R105, R105, R128.reuse ;  /* 0x0000008069697220 */ /* 0x080fe20000410000 */
[----:B-1----:R-:W-:Y:S01]  /*5800*/  IADD3 R100, R100, 0x1, RZ ;  /* 0x0000000164647810 */ /* 0x002fe20007ffe0ff */
[C---:B------:R-:W-:Y:S02]  /*5810*/  FFMA.FTZ R36, R106.reuse, R128, R129 ;  /* 0x000000806a247223 */ /* 0x040fe40000010081 */
[----:B------:R-:W-:Y:S01]  /*5820*/  FFMA.FTZ R37, R106, R127, -R105 ;  /* 0x0000007f6a257223 */ /* 0x000fe20000010869 */
[----:B------:R-:W-:Y:S01]  /*5830*/  ISETP.GE.AND P0, PT, R100, c[0x0][0x16c], PT ;  /* 0x00005b0064007a0c */ /* 0x000fe20003f06270 */
        /* <DEDUP_REMOVED lines=23> */
[----:B------:R-:W-:Y:S02]  /*59b0*/  FMUL.FTZ R123, R123, R36 ;  /* 0x000000247b7b7220 */ /* 0x000fe40000410000 */
[----:B------:R-:W-:Y:S02]  /*59c0*/  FFMA.FTZ R116, R116, R158, -R115 ;  /* 0x0000009e74747223 */ /* 0x000fe40000010873 */
[----:B------:R-:W-:Y:S02]  /*59d0*/  FADD.FTZ R160, R160, R39 ;  /* 0x00000027a0a07221 */ /* 0x000fe40000010000 */
[----:B------:R-:W-:-:S02]  /*59e0*/  FFMA.FTZ R52, R52, R37, -R123 ;  /* 0x0000002534347223 */ /* 0x000fc4000001087b */
        /* <DEDUP_REMOVED lines=60> */
.L_x_1990:
        /* <DEDUP_REMOVED lines=15> */
[----:B------:R-:W-:Y:S01]  /*5ea0*/  STS.128 [R21], R24 ;  /* 0x0000001815007388 */ /* 0x000fe20000000c00 */
[----:B------:R-:W-:Y:S01]  /*5eb0*/  IADD3 R18, P2, R18, 0x800, RZ ;  /* 0x0000080012127810 */ /* 0x000fe20007f5e0ff */
[----:B------:R-:W-:Y:S01]  /*5ec0*/  IMAD.WIDE.U32 R22, R5, c[0x0][0x200], R22 ;  /* 0x0000800005167a25 */ /* 0x000fe200078e0016 */
[----:B------:R-:W-:Y:S01]  /*5ed0*/  IADD3 R12, P3, R12, 0x400, RZ ;  /* 0x000004000c0c7810 */ /* 0x000fe20007f7e0ff */
[----:B------:R0:W-:Y:S01]  /*5ee0*/  STS.128 [R21+0x10], R28 ;  /* 0x0000101c15007388 */ /* 0x0001e20000000c00 */
[----:B------:R-:W-:-:S06]  /*5ef0*/  NOP ;  /* 0x0000000000007918 */ /* 0x000fcc0000000000 */
[----:B------:R-:W1:Y:S01]  /*5f00*/  LDS.128 R32, [R8.X16] ;  /* 0x0000000008207984 */ /* 0x000e62000000cc00 */
[----:B------:R-:W-:Y:S01]  /*5f10*/  IADD3 R23, R23, R41, RZ ;  /* 0x0000002917177210 */ /* 0x000fe20007ffe0ff */
[----:B------:R-:W-:Y:S01]  /*5f20*/  IMAD R41, R3, c[0x0][0x208], RZ ;  /* 0x0000820003297a24 */ /* 0x000fe200078e02ff */
[----:B------:R-:W-:Y:S01]  /*5f30*/  IADD3 R14, P4, R14, 0x400, RZ ;  /* 0x000004000e0e7810 */ /* 0x000fe20007f9e0ff */
[----:B------:R-:W2:Y:S01]  /*5f40*/  LDS.128 R36, [R8.X16+0x200] ;  /* 0x0002000008247984 */ /* 0x000ea2000000cc00 */
[----:B------:R-:W-:Y:S01]  /*5f50*/  IADD3.X R19, RZ, R19, RZ, P1, !PT ;  /* 0x00000013ff137210 */ /* 0x000fe20000ffe4ff */
[C---:B------:R-:W-:Y:S01]  /*5f60*/  IMAD.WIDE.U32 R22, R0.reuse, c[0x0][0x208], R22 ;  /* 0x0000820000167a25 */ /* 0x040fe200078e0016 */
[----:B------:R-:W-:Y:S02]  /*5f70*/  IADD3.X R20, RZ, R20, RZ, P2, !PT ;  /* 0x00000014ff147210 */ /* 0x000fe400017fe4ff */
[----:B------:R-:W-:Y:S01]  /*5f80*/  IADD3.X R15, RZ, R15, RZ, P3, !PT ;  /* 0x0000000fff0f7210 */ /* 0x000fe20001ffe4ff */
[----:B0-----:R-:W-:Y:S01]  /*5f90*/  IMAD R21, R0, c[0x0][0x20c], R41 ;  /* 0x0000830000157a24 */ /* 0x001fe200078e0229 */
[----:B------:R-:W-:-:S02]  /*5fa0*/  LEA R24, P0, R22, c[0x0][0x258], 0x1 ;  /* 0x0000960016187a11 */ /* 0x000fc400078008ff */
[----:B------:R-:W-:Y:S02]  /*5fb0*/  IADD3.X R17, RZ, R17, RZ, P4, !PT ;  /* 0x00000011ff117210 */ /* 0x000fe400027fe4ff */
[----:B------:R-:W-:-:S04]  /*5fc0*/  IADD3 R21, R23, R21, RZ ;  /* 0x0000001517157210 */ /* 0x000fc80007ffe0ff */
[----:B------:R-:W-:Y:S02]  /*5fd0*/  LEA.HI.X R25, R22, c[0x0][0x25c], R21, 0x1, P0 ;  /* 0x0000970016197a11 */ /* 0x000fe400000f0c15 */
[----:B------:R-:W-:-:S03]  /*5fe0*/  ISETP.GE.AND P0, PT, R9, c[0x0][0x174], PT ;  /* 0x00005d0009007a0c */ /* 0x000fc60003f06270 */
[----:B------:R-:W-:-:S05]  /*5ff0*/  IMAD.WIDE R22, R13, 0x10, R24 ;  /* 0x000000100d167825 */ /* 0x000fca00078e0218 */
[----:B-1----:R0:W-:Y:S04]  /*6000*/  STG.E.128 [R22.64], R32 ;  /* 0x0000002016007986 */ /* 0x0021e8000c101d04 */
[----:B--2---:R0:W-:Y:S01]  /*6010*/  STG.E.128 [R22.64+0x200], R36 ;  /* 0x0002002416007986 */ /* 0x0041e2000c101d04 */
[----:B------:R-:W-:Y:S01]  /*6020*/  @P0 CALL.REL.NOINC `(.L_x_1994) ;  /* 0x0000001000000944 */ /* 0x000fe20003c00000 */
[----:B------:R-:W-:Y:S05]  /*6030*/  BRA `(.L_x_1995) ;  /* 0xffffa5f000007947 */ /* 0x000fea000383ffff */
.L_x_1994:
[----:B------:R-:W-:Y:S05]  /*6040*/  EXIT ;  /* 0x000000000000794d */ /* 0x000fea0003800000 */
.L_x_1996:
        /* <DEDUP_REMOVED lines=11> */
.L_x_5366:


//--------------------- .text._Z25selective_scan_fwd_kernelI32Selective_Scan_fwd_kernel_traitsILi32ELi16ELi1ELb1ELb1ELb1ELb1EN3c104HalfENS1_7complexIfEEEEv13SSMParamsBase --------------------------
	.section	.text._Z25selective_scan_fwd_kernelI32Selective_Scan_fwd_kernel_traitsILi32ELi16ELi1ELb1ELb1ELb1ELb1EN3c104HalfENS1_7complexIfEEEEv13SSMParamsBase,"ax",@progbits
	.sectioninfo	@"SHI_REGISTERS=168"
	.align	128
        .global         _Z25selective_scan_fwd_kernelI32Selective_Scan_fwd_kernel_traitsILi32ELi16ELi1ELb1ELb1ELb1ELb1EN3c104HalfENS1_7complexIfEEEEv13SSMParamsBase
        .type           _Z25selective_scan_fwd_kernelI32Selective_Scan_fwd_kernel_traitsILi32ELi16ELi1ELb1ELb1ELb1ELb1EN3c104HalfENS1_7complexIfEEEEv13SSMParamsBase,@function
        .size           _Z25selective_scan_fwd_kernelI32Selective_Scan_fwd_kernel_traitsILi32ELi16ELi1ELb1ELb1ELb1ELb1EN3c104HalfENS1_7complexIfEEEEv13SSMParamsBase,(.L_x_5367 - _Z25selective_scan_fwd_kernelI32Selective_Scan_fwd_kernel_traitsILi32ELi16ELi1ELb1ELb1ELb1ELb1EN3c104HalfENS1_7complexIfEEEEv13SSMParamsBase)
        .other          _Z25selective_scan_fwd_kernelI32Selective_Scan_fwd_kernel_traitsILi32ELi16ELi1ELb1ELb1ELb1ELb1EN3c104HalfENS1_7complexIfEEEEv13SSMParamsBase,@"STO_CUDA_ENTRY STV_DEFAULT"
_Z25selective_scan_fwd_kernelI32Selective_Scan_fwd_kernel_traitsILi32ELi16ELi1ELb1ELb1ELb1ELb1EN3c104HalfENS1_7complexIfEEEEv13SSMParamsBase:
.text._Z25selective_scan_fwd_kernelI32Selective_Scan_fwd_kernel_traitsILi32ELi16ELi1ELb1ELb1ELb1ELb1EN3c104HalfENS1_7complexIfEEEEv13SSMParamsBase:
        /* <DEDUP_REMOVED lines=99> */
.L_x_2034:
        /* <DEDUP_REMOVED lines=81> */
.L_x_1998:
[----:B-12---:R-:W-:Y:S05]  /*0b40*/  BSYNC B0 ;  /* 0x0000000000007941 */ /* 0x006fea0003800000 */
.L_x_1997:
        /* <DEDUP_REMOVED lines=36> */
.L_x_2000:
[----:B------:R-:W-:Y:S05]  /*0d90*/  BSYNC B0 ;  /* 0x0000000000007941 */ /* 0x000fea0003800000 */
.L_x_1999:
        /* <DEDUP_REMOVED lines=38> */
.L_x_2002:
[----:B------:R-:W-:Y:S05]  /*1000*/  BSYNC B0 ;  /* 0x0000000000007941 */ /* 0x000fea0003800000 */
.L_x_2001:
        /* <DEDUP_REMOVED lines=36> */
.L_x_2004:
[----:B------:R-:W-:Y:S05]  /*1250*/  BSYNC B0 ;  /* 0x0000000000007941 */ /* 0x000fea0003800000 */
.L_x_2003:
        /* <DEDUP_REMOVED lines=38> */
.L_x_2006:
[----:B------:R-:W-:Y:S05]  /*14c0*/  BSYNC B0 ;  /* 0x0000000000007941 */ /* 0x000fea0003800000 */
.L_x_2005:
        /* <DEDUP_REMOVED lines=36> */
.L_x_2008:
[----:B------:R-:W-:Y:S05]  /*1710*/  BSYNC B0 ;  /* 0x0000000000007941 */ /* 0x000fea0003800000 */
.L_x_2007:
        /* <DEDUP_REMOVED lines=38> */
.L_x_2010:
[----:B------:R-:W-:Y:S05]  /*1980*/  BSYNC B0 ;  /* 0x0000000000007941 */ /* 0x000fea0003800000 */
.L_x_2009:
        /* <DEDUP_REMOVED lines=37> */
.L_x_2012:
[----:B------:R-:W-:Y:S05]  /*1be0*/  BSYNC B0 ;  /* 0x0000000000007941 */ /* 0x000fea0003800000 */
.L_x_2011:
        /* <DEDUP_REMOVED lines=42> */
.L_x_2014:
[----:B------:R-:W-:Y:S05]  /*1e90*/  BSYNC B0 ;  /* 0x0000000000007941 */ /* 0x000fea0003800000 */
.L_x_2013:
        /* <DEDUP_REMOVED lines=40> */
.L_x_2016:
[----:B------:R-:W-:Y:S05]  /*2120*/  BSYNC B0 ;  /* 0x0000000000007941 */ /* 0x000fea0003800000 */
.L_x_2015:
        /* <DEDUP_REMOVED lines=46> */
.L_x_2018:
[----:B------:R-:W-:Y:S05]  /*2410*/  BSYNC B0 ;  /* 0x0000000000007941 */ /* 0x000fea0003800000 */
.L_x_2017:
        /* <DEDUP_REMOVED lines=33> */
.L_x_2020:
[----:B------:R-:W-:Y:S05]  /*2630*/  BSYNC B0 ;  /* 0x0000000000007941 */ /* 0x000fea0003800000 */
.L_x_2019:
        /* <DEDUP_REMOVED lines=33> */
.L_x_2022:
[----:B------:R-:W-:Y:S05]  /*2850*/  BSYNC B0 ;  /* 0x0000000000007941 */ /* 0x000fea0003800000 */
.L_x_2021:
        /* <DEDUP_REMOVED lines=33> */
.L_x_2024:
[----:B------:R-:W-:Y:S05]  /*2a70*/  BSYNC B0 ;  /* 0x0000000000007941 */ /* 0x000fea0003800000 */
.L_x_2023:
        /* <DEDUP_REMOVED lines=33> */
.L_x_2026:
[----:B------:R-:W-:Y:S05]  /*2c90*/  BSYNC B0 ;  /* 0x0000000000007941 */ /* 0x000fea0003800000 */
.L_x_2025:
        /* <DEDUP_REMOVED lines=33> */
.L_x_2028:
[----:B------:R-:W-:Y:S05]  /*2eb0*/  BSYNC B0 ;  /* 0x0000000000007941 */ /* 0x000fea0003800000 */
.L_x_2027:
        /* <DEDUP_REMOVED lines=36> */
.L_x_2032:
        /* <DEDUP_REMOVED lines=622> */
.L_x_2031:
[----:B------:R-:W-:Y:S05]  /*57e0*/  BSYNC B0 ;  /* 0x0000000000007941 */ /* 0x000fea0003800000 */
.L_x_2030:
        /* <DEDUP_REMOVED lines=92> */
.L_x_2029:
[----:B------:R-:W-:Y:S01]  /*5db0*/  BAR.SYNC.DEFER_BLOCKING 0x0 ;  /* 0x0000000000007b1d */ /* 0x000fe20000010000 */
[----:B------:R-:W-:Y:S01]  /*5dc0*/  F2FP.PACK_AB R39, R73, R72 ;  /* 0x000000484927723e */ /* 0x000fe200000000ff */
[C---:B------:R-:W-:Y:S01]  /*5dd0*/  IMAD R32, R6.reuse, c[0x0][0x200], RZ ;  /* 0x0000800006207a24 */ /* 0x040fe200078e02ff */
        /* <DEDUP_REMOVED lines=14> */
[----:B------:R-:W-:Y:S01]  /*5ec0*/  STS.128 [R21+0x10], R40 ;  /* 0x0000102815007388 */ /* 0x000fe20000000c00 */
[----:B------:R-:W-:-:S06]  /*5ed0*/  NOP ;  /* 0x0000000000007918 */ /* 0x000fcc0000000000 */
[----:B------:R-:W1:Y:S01]  /*5ee0*/  LDS.128 R28, [R8.X16] ;  /* 0x00000000081c7984 */ /* 0x000e62000000cc00 */
[----:B------:R-:W-:Y:S01]  /*5ef0*/  IADD3 R33, R33, R45, RZ ;  /* 0x0000002d21217210 */ /* 0x000fe20007ffe0ff */
[----:B------:R-:W-:Y:S02]  /*5f00*/  IMAD.WIDE.U32 R34, R5, c[0x0][0x1f0], R22 ;  /* 0x00007c0005227a25 */ /* 0x000fe400078e0016 */
[----:B------:R-:W2:Y:S02]  /*5f10*/  LDS.128 R24, [R8.X16+0x200] ;  /* 0x0002000008187984 */ /* 0x000ea4000000cc00 */
[----:B0-----:R-:W-:Y:S01]  /*5f20*/  IMAD R37, R3, c[0x0][0x208], RZ ;  /* 0x0000820003257a24 */ /* 0x001fe200078e02ff */
[----:B------:R-:W-:Y:S01]  /*5f30*/  IADD3 R35, R35, R47, RZ ;  /* 0x0000002f23237210 */ /* 0x000fe20007ffe0ff */
[----:B------:R-:W-:-:S04]  /*5f40*/  IMAD.WIDE.U32 R32, R0, c[0x0][0x208], R32 ;  /* 0x0000820000207a25 */ /* 0x000fc800078e0020 */
[----:B------:R-:W-:Y:S01]  /*5f50*/  IMAD R37, R0, c[0x0][0x20c], R37 ;  /* 0x0000830000257a24 */ /* 0x000fe200078e0225 */
[----:B------:R-:W-:Y:S01]  /*5f60*/  LEA R44, P0, R32, c[0x0][0x258], 0x1 ;  /* 0x00009600202c7a11 */ /* 0x000fe200078008ff */
        /* <DEDUP_REMOVED lines=10> */
[----:B-1----:R-:W-:Y:S04]  /*6010*/  STG.E.128 [R44.64], R28 ;  /* 0x0000001c2c007986 */ /* 0x002fe8000c101d04 */
[----:B--2---:R-:W-:Y:S04]  /*6020*/  STG.E.128 [R44.64+0x200], R24 ;  /* 0x000200182c007986 */ /* 0x004fe8000c101d04 */
        /* <DEDUP_REMOVED lines=8> */
[----:B------:R-:W-:Y:S02]  /*60b0*/  IADD3 R14, P4, R14, 0x400, RZ ;  /* 0x000004000e0e7810 */ /* 0x000fe40007f9e0ff */
[----:B------:R-:W-:Y:S02]  /*60c0*/  IADD3.X R19, RZ, R19, RZ, P1, !PT ;  /* 0x00000013ff137210 */ /* 0x000fe40000ffe4ff */
[----:B------:R-:W-:-:S02]  /*60d0*/  IADD3.X R20, RZ, R20, RZ, P2, !PT ;  /* 0x00000014ff147210 */ /* 0x000fc400017fe4ff */
        /* <DEDUP_REMOVED lines=96> */
[----:B-1----:R-:W-:-:S03]  /*66e0*/  FMUL.FTZ R29, R29, R30 ;  /* 0x0000001e1d1d7220 */ /* 0x002fc60000410000 */
[----:B------:R-:W-:Y:S01]  /*66f0*/  IADD3 R23, R23, R25, RZ ;  /* 0x0000001917177210 */ /* 0x000fe20007ffe0ff */
[----:B------:R-:W-:Y:S02]  /*6700*/  FMUL.FTZ R29, R29, R70 ;  /* 0x000000461d1d7220 */ /* 0x000fe40000410000 */
[----:B------:R-:W-:Y:S01]  /*6710*/  IMAD R25, R3, c[0x0][0x218], RZ ;  /* 0x0000860003197a24 */ /* 0x000fe200078e02ff */
[----:B------:R-:W1:Y:S01]  /*6720*/  MUFU.RCP R45, R45 ;  /* 0x0000002d002d7308 */ /* 0x000e620000001000 */
[----:B0-----:R-:W-:Y:S01]  /*6730*/  FMUL.FTZ R26, R39, R34 ;  /* 0x00000022271a7220 */ /* 0x001fe20000410000 */
[----:B------:R-:W-:Y:S01]  /*6740*/  F2FP.PACK_AB R38, R38, R29 ;  /* 0x0000001d2626723e */ /* 0x000fe200000000ff */
[----:B------:R-:W-:Y:S02]  /*6750*/  IMAD R25, R0, c[0x0][0x21c], R25 ;  /* 0x0000870000197a24 */ /* 0x000fe400078e0219 */
[----:B------:R-:W-:Y:S02]  /*6760*/  FMUL.FTZ R26, R26, R73 ;  /* 0x000000491a1a7220 */ /* 0x000fe40000410000 */
[----:B------:R-:W-:Y:S01]  /*6770*/  IMAD.WIDE.U32 R22, R0, c[0x0][0x218], R22 ;  /* 0x0000860000167a25 */ /* 0x000fe200078e0016 */
[----:B------:R-:W0:Y:S02]  /*6780*/  MUFU.RCP R41, R41 ;  /* 0x0000002900297308 */ /* 0x000e240000001000 */
[----:B------:R-:W-:Y:S01]  /*6790*/  F2FP.PACK_AB R39, R26, R31 ;  /* 0x0000001f1a27723e */ /* 0x000fe200000000ff */
[----:B------:R-:W-:Y:S01]  /*67a0*/  BAR.SYNC.DEFER_BLOCKING 0x0 ;  /* 0x0000000000007b1d */ /* 0x000fe20000010000 */
[----:B--2---:R-:W-:Y:S01]  /*67b0*/  FMUL.FTZ R35, R35, R40 ;  /* 0x0000002823237220 */ /* 0x004fe20000410000 */
[----:B------:R-:W-:Y:S01]  /*67c0*/  LEA R24, P0, R22, c[0x0][0x270], 0x1 ;  /* 0x00009c0016187a11 */ /* 0x000fe200078008ff */
[----:B-1----:R-:W-:-:S03]  /*67d0*/  FMUL.FTZ R44, R44, R45 ;  /* 0x0000002d2c2c7220 */ /* 0x002fc60000410000 */
[----:B------:R-:W1:Y:S01]  /*67e0*/  MUFU.RCP R48, R48 ;  /* 0x0000003000307308 */ /* 0x000e620000001000 */
[----:B------:R-:W-:Y:S02]  /*67f0*/  FMUL.FTZ R35, R35, R74 ;  /* 0x0000004a23237220 */ /* 0x000fe40000410000 */
[----:B------:R-:W-:Y:S02]  /*6800*/  FMUL.FTZ R44, R44, R75 ;  /* 0x0000004b2c2c7220 */ /* 0x000fe40000410000 */
[----:B0-----:R-:W-:-:S03]  /*6810*/  FMUL.FTZ R33, R46, R41 ;  /* 0x000000292e217220 */ /* 0x001fc60000410000 */
[----:B------:R-:W0:Y:S01]  /*6820*/  MUFU.RCP R42, R42 ;  /* 0x0000002a002a7308 */ /* 0x000e220000001000 */
[----:B------:R-:W-:Y:S01]  /*6830*/  F2FP.PACK_AB R44, R44, R35 ;  /* 0x000000232c2c723e */ /* 0x000fe200000000ff */
[----:B------:R-:W-:-:S06]  /*6840*/  FMUL.FTZ R33, R33, R76 ;  /* 0x0000004c21217220 */ /* 0x000fcc0000410000 */
[----:B------:R-:W2:Y:S01]  /*6850*/  MUFU.RCP R51, R51 ;  /* 0x0000003300337308 */ /* 0x000ea20000001000 */
[----:B-1----:R-:W-:Y:S01]  /*6860*/  FMUL.FTZ R28, R47, R48 ;  /* 0x000000302f1c7220 */ /* 0x002fe20000410000 */
[----:B------:R-:W-:Y:S03]  /*6870*/  STS.128 [R21], R36 ;  /* 0x0000002415007388 */ /* 0x000fe60000000c00 */
[----:B------:R-:W-:-:S03]  /*6880*/  FMUL.FTZ R28, R28, R77 ;  /* 0x0000004d1c1c7220 */ /* 0x000fc60000410000 */
[----:B------:R-:W1:Y:S01]  /*6890*/  MUFU.RCP R52, R43 ;  /* 0x0000002b00347308 */ /* 0x000e620000001000 */
[----:B0-----:R-:W-:Y:S01]  /*68a0*/  FMUL.FTZ R49, R49, R42 ;  /* 0x0000002a31317220 */ /* 0x001fe20000410000 */
[----:B------:R-:W-:-:S03]  /*68b0*/  F2FP.PACK_AB R45, R28, R33 ;  /* 0x000000211c2d723e */ /* 0x000fc600000000ff */
[----:B------:R-:W-:-:S03]  /*68c0*/  FMUL.FTZ R49, R49, R78 ;  /* 0x0000004e31317220 */ /* 0x000fc60000410000 */
[----:B------:R-:W0:Y:S01]  /*68d0*/  MUFU.RCP R55, R55 ;  /* 0x0000003700377308 */ /* 0x000e220000001000 */
[----:B--2---:R-:W-:-:S04]  /*68e0*/  FMUL.FTZ R50, R50, R51 ;  /* 0x0000003332327220 */ /* 0x004fc80000410000 */
[----:B------:R-:W-:Y:S02]  /*68f0*/  FMUL.FTZ R50, R50, R79 ;  /* 0x0000004f32327220 */ /* 0x000fe40000410000 */
[----:B-1----:R-:W-:-:S03]  /*6900*/  FMUL.FTZ R53, R53, R52 ;  /* 0x0000003435357220 */ /* 0x002fc60000410000 */
[----:B------:R-:W-:Y:S01]  /*6910*/  F2FP.PACK_AB R46, R50, R49 ;  /* 0x00000031322e723e */ /* 0x000fe200000000ff */
[----:B------:R-:W-:Y:S02]  /*6920*/  FMUL.FTZ R53, R53, R80 ;  /* 0x0000005035357220 */ /* 0x000fe40000410000 */
[----:B0-----:R-:W-:-:S04]  /*6930*/  FMUL.FTZ R54, R54, R55 ;  /* 0x0000003736367220 */ /* 0x001fc80000410000 */
[----:B------:R-:W-:-:S05]  /*6940*/  FMUL.FTZ R54, R54, R81 ;  /* 0x0000005136367220 */ /* 0x000fca0000410000 */
[----:B------:R-:W-:-:S05]  /*6950*/  F2FP.PACK_AB R47, R54, R53 ;  /* 0x00000035362f723e */ /* 0x000fca00000000ff */
[----:B------:R0:W-:Y:S01]  /*6960*/  STS.128 [R21+0x10], R44 ;  /* 0x0000102c15007388 */ /* 0x0001e20000000c00 */
[----:B------:R-:W-:-:S06]  /*6970*/  NOP ;  /* 0x0000000000007918 */ /* 0x000fcc0000000000 */
[----:B------:R-:W1:Y:S04]  /*6980*/  LDS.128 R28, [R8.X16] ;  /* 0x00000000081c7984 */ /* 0x000e68000000cc00 */
[----:B------:R-:W2:Y:S01]  /*6990*/  LDS.128 R32, [R8.X16+0x200] ;  /* 0x0002000008207984 */ /* 0x000ea2000000cc00 */
[----:B0-----:R-:W-:-:S04]  /*69a0*/  IADD3 R21, R23, R25, RZ ;  /* 0x0000001917157210 */ /* 0x001fc80007ffe0ff */
[----:B------:R-:W-:Y:S02]  /*69b0*/  LEA.HI.X R25, R22, c[0x0][0x274], R21, 0x1, P0 ;  /* 0x00009d0016197a11 */ /* 0x000fe400000f0c15 */
[----:B------:R-:W-:-:S03]  /*69c0*/  ISETP.GE.AND P0, PT, R9, c[0x0][0x174], PT ;  /* 0x00005d0009007a0c */ /* 0x000fc60003f06270 */
[----:B------:R-:W-:-:S05]  /*69d0*/  IMAD.WIDE R22, R13, 0x10, R24 ;  /* 0x000000100d167825 */ /* 0x000fca00078e0218 */
[----:B-1----:R0:W-:Y:S04]  /*69e0*/  STG.E.128 [R22.64], R28 ;  /* 0x0000001c16007986 */ /* 0x0021e8000c101d04 */
[----:B--2---:R0:W-:Y:S01]  /*69f0*/  STG.E.128 [R22.64+0x200], R32 ;  /* 0x0002002016007986 */ /* 0x0041e2000c101d04 */
[----:B------:R-:W-:Y:S01]  /*6a00*/  @P0 CALL.REL.NOINC `(.L_x_2033) ;  /* 0x0000001000000944 */ /* 0x000fe20003c00000 */
[----:B------:R-:W-:Y:S05]  /*6a10*/  BRA `(.L_x_2034) ;  /* 0xffff9c1000007947 */ /* 0x000fea000383ffff */
.L_x_2033:
[----:B------:R-:W-:Y:S05]  /*6a20*/  EXIT ;  /* 0x000000000000794d */ /* 0x000fea0003800000 */
.L_x_2035:
        /* <DEDUP_REMOVED lines=13> */
.L_x_5367:


//--------------------- .text._Z25selective_scan_fwd_kernelI32Selective_Scan_fwd_kernel_traitsILi32ELi8ELi1ELb0ELb0ELb0ELb0EN3c104HalfENS1_7complexIfEEEEv13SSMParamsBase --------------------------
	.section	.text._Z25selective_scan_fwd_kernelI32Selective_Scan_fwd_kernel_traitsILi32ELi8ELi1ELb0ELb0ELb0ELb0EN3c104HalfENS1_7complexIfEEEEv13SSMParamsBase,"ax",@progbits
	.sectioninfo	@"SHI_REGISTERS=117"
	.align	128
        .global         _Z25selective_scan_fwd_kernelI32Selective_Scan_fwd_kernel_traitsILi32ELi8ELi1ELb0ELb0ELb0ELb0EN3c104HalfENS1_7complexIfEEEEv13SSMParamsBase
        .type           _Z25selective_scan_fwd_kernelI32Selective_Scan_fwd_kernel_traitsILi32ELi8ELi1ELb0ELb0ELb0ELb0EN3c104HalfENS1_7complexIfEEEEv13SSMParamsBase,@function
        .size           _Z25selective_scan_fwd_kernelI32Selective_Scan_fwd_kernel_traitsILi32ELi8ELi1ELb0ELb0ELb0ELb0EN3c104HalfENS1_7complexIfEEEEv13SSMParamsBase,(.L_x_5368 - _Z25selective_scan_fwd_kernelI32Selective_Scan_fwd_kernel_traitsILi32ELi8ELi1ELb0ELb0ELb0ELb0EN3c104HalfENS1_7complexIfEEEEv13SSMParamsBase)
        .other          _Z25selective_scan_fwd_kernelI32Selective_Scan_fwd_kernel_traitsILi32ELi8ELi1ELb0ELb0ELb0ELb0EN3c104HalfENS1_7complexIfEEEEv13SSMParamsBase,@"STO_CUDA_ENTRY STV_DEFAULT"
_Z25selective_scan_fwd_kernelI32Selective_Scan_fwd_kernel_traitsILi32ELi8ELi1ELb0ELb0ELb0ELb0EN3c104HalfENS1_7complexIfEEEEv13SSMParamsBase:
.text._Z25selective_scan_fwd_kernelI32Selective_Scan_fwd_kernel_traitsILi32ELi8ELi1ELb0ELb0ELb0ELb0EN3c104HalfENS1_7complexIfEEEEv13SSMParamsBase:
[----:B------:R-:W-:Y:S02]  /*0000*/  MOV R1, c[0x0][0x28] ;  /* 0x00000a0000017a02 */ /* 0x000fe40000000f00 */
[----:B------:R-:W0:Y:S01]  /*0010*/  S2UR UR4, SR_CTAID.Y ;  /* 0x00000000000479c3 */ /* 0x000e220000002600 */
[----:B------:R-:W-:Y:S01]  /*0020*/  ISETP.NE.U32.AND P1, PT, RZ, c[0x0][0x250], PT ;  /* 0x00009400ff007a0c */ /* 0x000fe20003f25070 */
[----:B------:R-:W-:Y:S01]  /*0030*/  ULDC.64 UR6, c[0x0][0x118] ;  /* 0x0000460000067ab9 */ /* 0x000fe20000000a00 */
[----:B------:R-:W-:Y:S01]  /*0040*/  MOV R34, RZ ;  /* 0x000000ff00227202 */ /* 0x000fe20000000f00 */
[----:B------:R-:W-:Y:S01]  /*0050*/  HFMA2.MMA R33, -RZ, RZ, 0, 0 ;  /* 0x00000000ff217435 */ /* 0x000fe200000001ff */
[----:B------:R-:W-:Y:S02]  /*0060*/  ISETP.NE.AND.EX P1, PT, RZ, c[0x0][0x254], PT, P1 ;  /* 0x00009500ff007a0c */ /* 0x000fe40003f25310 */
[----:B------:R-:W-:-:S04]  /*0070*/  ISETP.NE.U32.AND P0, PT, RZ, c[0x0][0x238], PT ;  /* 0x00008e00ff007a0c */ /* 0x000fc80003f05070 */
[----:B------:R-:W-:Y:S02]  /*0080*/  ISETP.NE.AND.EX P0, PT, RZ, c[0x0][0x23c], PT, P0 ;  /* 0x00008f00ff007a0c */ /* 0x000fe40003f05300 */
[----:B0-----:R-:W-:-:S04]  /*0090*/  MOV R31, UR4 ;  /* 0x00000004001f7c02 */ /* 0x001fc80008000f00 */
        /* <DEDUP_REMOVED lines=10> */
[----:B0-----:R-:W0:Y:S01]  /*0140*/  S2R R36, SR_CTAID.X ;  /* 0x0000000000247919 */ /* 0x001e220000002500 */
[C---:B------:R-:W-:Y:S01]  /*0150*/  IMAD R0, R32.reuse, c[0x0][0x1d8], RZ ;  /* 0x0000760020007a24 */ /* 0x040fe200078e02ff */
[----:B------:R-:W-:Y:S01]  /*0160*/  MOV R40, RZ ;  /* 0x000000ff00287202 */ /* 0x000fe20000000f00 */
[----:B------:R-:W-:Y:S01]  /*0170*/  IMAD R6, R32, c[0x0][0x1e8], RZ ;  /* 0x00007a0020067a24 */ /* 0x000fe200078e02ff */
[----:B------:R-:W1:Y:S01]  /*0180*/  S2R R80, SR_TID.X ;  /* 0x0000000000507919 */ /* 0x000e620000002100 */
[----:B------:R-:W-:-:S03]  /*0190*/  IMAD.WIDE.U32 R2, R31, c[0x0][0x1d8], RZ ;  /* 0x000076001f027a25 */ /* 0x000fc600078e00ff */
[----:B------:R-:W2:Y:S01]  /*01a0*/  S2R R39, SR_LANEID ;  /* 0x0000000000277919 */ /* 0x000ea20000000000 */
[----:B------:R-:W-:-:S04]  /*01b0*/  IMAD.WIDE.U32 R4, R31, c[0x0][0x1e8], RZ ;  /* 0x00007a001f047a25 */ /* 0x000fc800078e00ff */
[C---:B------:R-:W-:Y:S02]  /*01c0*/  IMAD R7, R31.reuse, c[0x0][0x1dc], R0 ;  /* 0x000077001f077a24 */ /* 0x040fe400078e0200 */
[----:B------:R-:W-:-:S03]  /*01d0*/  IMAD R9, R31, c[0x0][0x1ec], R6 ;  /* 0x00007b001f097a24 */ /* 0x000fc600078e0206 */
[----:B------:R-:W-:Y:S02]  /*01e0*/  IADD3 R3, R3, R7, RZ ;  /* 0x0000000703037210 */ /* 0x000fe40007ffe0ff */
[----:B------:R-:W-:Y:S02]  /*01f0*/  IADD3 R5, R5, R9, RZ ;  /* 0x0000000905057210 */ /* 0x000fe40007ffe0ff */
[----:B0-----:R-:W-:Y:S01]  /*0200*/  SHF.R.S32.HI R104, RZ, 0x1f, R36 ;  /* 0x0000001fff687819 */ /* 0x001fe20000011424 */
[----:B------:R-:W-:Y:S01]  /*0210*/  IMAD.WIDE.U32 R2, R36, c[0x0][0x1d0], R2 ;  /* 0x0000740024027a25 */ /* 0x000fe200078e0002 */
[----:B-1----:R-:W-:-:S03]  /*0220*/  LOP3.LUT R35, R80, 0x1f, RZ, 0xc0, !PT ;  /* 0x0000001f50237812 */ /* 0x002fc600078ec0ff */
[----:B------:R-:W-:Y:S01]  /*0230*/  IMAD R7, R104, c[0x0][0x1d0], RZ ;  /* 0x0000740068077a24 */ /* 0x000fe200078e02ff */
[----:B------:R-:W-:Y:S01]  /*0240*/  SHF.L.U32 R0, R80, 0x3, RZ ;  /* 0x0000000350007819 */ /* 0x000fe200000006ff */
[----:B------:R-:W-:Y:S02]  /*0250*/  IMAD R9, R104, c[0x0][0x1e0], RZ ;  /* 0x0000780068097a24 */ /* 0x000fe400078e02ff */
[----:B------:R-:W-:Y:S01]  /*0260*/  IMAD.WIDE.U32 R4, R36, c[0x0][0x1e0], R4 ;  /* 0x0000780024047a25 */ /* 0x000fe200078e0004 */
[----:B------:R-:W-:Y:S02]  /*0270*/  LOP3.LUT R37, R35, 0xffffff00, R0, 0xf8, !PT ;  /* 0xffffff0023257812 */ /* 0x000fe400078ef800 */
[----:B------:R-:W-:Y:S01]  /*0280*/  IADD3 R41, R0, 0x1, RZ ;  /* 0x0000000100297810 */ /* 0x000fe20007ffe0ff */
[C---:B------:R-:W-:Y:S01]  /*0290*/  IMAD R7, R36.reuse, c[0x0][0x1d4], R7 ;  /* 0x0000750024077a24 */ /* 0x040fe200078e0207 */
[----:B------:R-:W-:Y:S01]  /*02a0*/  SHF.R.S32.HI R38, RZ, 0x1f, R37 ;  /* 0x0000001fff267819 */ /* 0x000fe20000011425 */
[----:B------:R-:W-:Y:S01]  /*02b0*/  IMAD R9, R36, c[0x0][0x1e4], R9 ;  /* 0x0000790024097a24 */ /* 0x000fe200078e0209 */
[----:B------:R-:W-:-:S02]  /*02c0*/  IADD3 R17, P0, R37, R2, RZ ;  /* 0x0000000225117210 */ /* 0x000fc40007f1e0ff */
[----:B------:R-:W-:Y:S02]  /*02d0*/  IADD3 R23, P1, R37, R4, RZ ;  /* 0x0000000425177210 */ /* 0x000fe40007f3e0ff */
[C---:B------:R-:W-:Y:S02]  /*02e0*/  IADD3.X R2, R38.reuse, R3, R7, P0, !PT ;  /* 0x0000000326027210 */ /* 0x040fe400007fe407 */
[----:B------:R-:W-:Y:S02]  /*02f0*/  IADD3.X R4, R38, R5, R9, P1, !PT ;  /* 0x0000000526047210 */ /* 0x000fe40000ffe409 */
[----:B------:R-:W-:Y:S02]  /*0300*/  LEA R16, P0, R17, c[0x0][0x240], 0x1 ;  /* 0x0000900011107a11 */ /* 0x000fe400078008ff */
[----:B------:R-:W-:Y:S02]  /*0310*/  LEA R20, P1, R23, c[0x0][0x248], 0x1 ;  /* 0x0000920017147a11 */ /* 0x000fe400078208ff */
[----:B------:R-:W-:-:S02]  /*0320*/  LEA.HI.X R17, R17, c[0x0][0x244], R2, 0x1, P0 ;  /* 0x0000910011117a11 */ /* 0x000fc400000f0c02 */
[----:B------:R-:W-:Y:S02]  /*0330*/  LEA.HI.X R23, R23, c[0x0][0x24c], R4, 0x1, P1 ;  /* 0x0000930017177a11 */ /* 0x000fe400008f0c04 */
[C---:B------:R-:W-:Y:S02]  /*0340*/  IADD3 R42, R0.reuse, 0x2, RZ ;  /* 0x00000002002a7810 */ /* 0x040fe40007ffe0ff */
[C---:B------:R-:W-:Y:S02]  /*0350*/  IADD3 R43, R0.reuse, 0x3, RZ ;  /* 0x00000003002b7810 */ /* 0x040fe40007ffe0ff */
[C---:B------:R-:W-:Y:S02]  /*0360*/  IADD3 R44, R0.reuse, 0x4, RZ ;  /* 0x00000004002c7810 */ /* 0x040fe40007ffe0ff */
[C---:B------:R-:W-:Y:S02]  /*0370*/  IADD3 R45, R0.reuse, 0x5, RZ ;  /* 0x00000005002d7810 */ /* 0x040fe40007ffe0ff */
[----:B------:R-:W-:-:S02]  /*0380*/  IADD3 R46, R0, 0x6, RZ ;  /* 0x00000006002e7810 */ /* 0x000fc40007ffe0ff */
[----:B------:R-:W-:Y:S02]  /*0390*/  IADD3 R47, R0, 0x7, RZ ;  /* 0x00000007002f7810 */ /* 0x000fe40007ffe0ff */
[----:B--2---:R-:W-:Y:S02]  /*03a0*/  LOP3.LUT R48, R37, 0x60, RZ, 0xfc, !PT ;  /* 0x0000006025307812 */ /* 0x004fe400078efcff */
.L_x_2057:
[----:B------:R-:W-:Y:S01]  /*03b0*/  BAR.SYNC.DEFER_BLOCKING 0x0 ;  /* 0x0000000000007b1d */ /* 0x000fe20000010000 */
[----:B------:R-:W-:Y:S02]  /*03c0*/  MOV R3, 0xffffff00 ;  /* 0xffffff0000037802 */ /* 0x000fe40000000f00 */
[C---:B------:R-:W-:Y:S02]  /*03d0*/  LOP3.LUT R9, R37.reuse, 0x20, RZ, 0xfc, !PT ;  /* 0x0000002025097812 */ /* 0x040fe400078efcff */
[----:B------:R-:W-:Y:S01]  /*03e0*/  LOP3.LUT R11, R37, 0x40, RZ, 0xfc, !PT ;  /* 0x00000040250b7812 */ /* 0x000fe200078efcff */
[----:B------:R-:W-:Y:S01]  /*03f0*/  IMAD R82, R40, R3, c[0x0][0x168] ;  /* 0x00005a0028527624 */ /* 0x000fe200078e0203 */
[----:B------:R-:W-:Y:S02]  /*0400*/  PRMT R0, RZ, 0x7610, R0 ;  /* 0x00007610ff007816 */ /* 0x000fe40000000000 */
[----:B------:R-:W-:-:S02]  /*0410*/  PRMT R2, RZ, 0x7610, R2 ;  /* 0x00007610ff027816 */ /* 0x000fc40000000002 */
[-C--:B------:R-:W-:Y:S02]  /*0420*/  ISETP.GE.AND P0, PT, R37, R82.reuse, PT ;  /* 0x000000522500720c */ /* 0x080fe40003f06270 */
[-C--:B------:R-:W-:Y:S02]  /*0430*/  ISETP.GE.AND P1, PT, R9, R82.reuse, PT ;  /* 0x000000520900720c */ /* 0x080fe40003f26270 */
[-C--:B------:R-:W-:Y:S02]  /*0440*/  ISETP.GE.AND P2, PT, R11, R82.reuse, PT ;  /* 0x000000520b00720c */ /* 0x080fe40003f46270 */
[----:B------:R-:W-:Y:S02]  /*0450*/  ISETP.GE.AND P3, PT, R48, R82, PT ;  /* 0x000000523000720c */ /* 0x000fe40003f66270 */
[----:B------:R-:W-:Y:S02]  /*0460*/  PRMT R3, RZ, 0x7610, R3 ;  /* 0x00007610ff037816 */ /* 0x000fe40000000003 */
[----:B0-----:R-:W-:-:S02]  /*0470*/  PRMT R4, RZ, 0x7610, R4 ;  /* 0x00007610ff047816 */ /* 0x001fc40000000004 */
[C---:B------:R-:W-:Y:S01]  /*0480*/  LOP3.LUT R13, R37.reuse, 0x80, RZ, 0xfc, !PT ;  /* 0x00000080250d7812 */ /* 0x040fe200078efcff */
[----:B------:R-:W2:Y:S01]  /*0490*/  @!P0 LDG.E.U16 R0, [R16.64] ;  /* 0x0000000610008981 */ /* 0x000ea2000c1e1500 */
[C---:B------:R-:W-:Y:S02]  /*04a0*/  LOP3.LUT R15, R37.reuse, 0xa0, RZ, 0xfc, !PT ;  /* 0x000000a0250f7812 */ /* 0x040fe400078efcff */
[C---:B------:R-:W-:Y:S01]  /*04b0*/  LOP3.LUT R19, R37.reuse, 0xc0, RZ, 0xfc, !PT ;  /* 0x000000c025137812 */ /* 0x040fe200078efcff */
[----:B------:R-:W3:Y:S01]  /*04c0*/  @!P1 LDG.E.U16 R2, [R16.64+0x40] ;  /* 0x0000400610029981 */ /* 0x000ee2000c1e1500 */
[----:B------:R-:W-:Y:S02]  /*04d0*/  LOP3.LUT R21, R37, 0xe0, RZ, 0xfc, !PT ;  /* 0x000000e025157812 */ /* 0x000fe400078efcff */
[-C--:B------:R-:W-:Y:S01]  /*04e0*/  ISETP.GE.AND P0, PT, R13, R82.reuse, PT ;  /* 0x000000520d00720c */ /* 0x080fe20003f06270 */
[----:B------:R-:W4:Y:S01]  /*04f0*/  @!P2 LDG.E.U16 R3, [R16.64+0x80] ;  /* 0x000080061003a981 */ /* 0x000f22000c1e1500 */
[----:B------:R-:W-:-:S02]  /*0500*/  ISETP.GE.AND P1, PT, R15, R82, PT ;  /* 0x000000520f00720c */ /* 0x000fc40003f26270 */
[-C--:B------:R-:W-:Y:S01]  /*0510*/  ISETP.GE.AND P2, PT, R19, R82.reuse, PT ;  /* 0x000000521300720c */ /* 0x080fe20003f46270 */
[----:B------:R-:W4:Y:S01]  /*0520*/  @!P3 LDG.E.U16 R4, [R16.64+0xc0] ;  /* 0x0000c0061004b981 */ /* 0x000f22000c1e1500 */
[----:B------:R-:W-:Y:S02]  /*0530*/  ISETP.GE.AND P3, PT, R21, R82, PT ;  /* 0x000000521500720c */ /* 0x000fe40003f66270 */
[----:B------:R-:W-:Y:S02]  /*0540*/  PRMT R5, RZ, 0x7610, R5 ;  /* 0x00007610ff057816 */ /* 0x000fe40000000005 */
[----:B------:R-:W-:Y:S02]  /*0550*/  PRMT R6, RZ, 0x7610, R6 ;  /* 0x00007610ff067816 */ /* 0x000fe40000000006 */
[----:B------:R-:W-:Y:S02]  /*0560*/  PRMT R7, RZ, 0x7610, R7 ;  /* 0x00007610ff077816 */ /* 0x000fe40000000007 */
[----:B------:R-:W-:Y:S01]  /*0570*/  PRMT R8, RZ, 0x7610, R8 ;  /* 0x00007610ff087816 */ /* 0x000fe20000000008 */
[----:B------:R-:W4:Y:S04]  /*0580*/  @!P0 LDG.E.U16 R5, [R16.64+0x100] ;  /* 0x0001000610058981 */ /* 0x000f28000c1e1500 */
[----:B------:R-:W4:Y:S04]  /*0590*/  @!P1 LDG.E.U16 R6, [R16.64+0x140] ;  /* 0x0001400610069981 */ /* 0x000f28000c1e1500 */
[----:B------:R-:W4:Y:S04]  /*05a0*/  @!P2 LDG.E.U16 R7, [R16.64+0x180] ;  /* 0x000180061007a981 */ /* 0x000f28000c1e1500 */
[----:B------:R-:W4:Y:S01]  /*05b0*/  @!P3 LDG.E.U16 R8, [R16.64+0x1c0] ;  /* 0x0001c0061008b981 */ /* 0x000f22000c1e1500 */
[----:B------:R-:W-:-:S02]  /*05c0*/  IADD3 R10, R39, 0x20, RZ ;  /* 0x00000020270a7810 */ /* 0x000fc40007ffe0ff */
[C---:B------:R-:W-:Y:S02]  /*05d0*/  IADD3 R12, R39.reuse, 0x40, RZ ;  /* 0x00000040270c7810 */ /* 0x040fe40007ffe0ff */
[----:B------:R-:W-:Y:S02]  /*05e0*/  IADD3 R14, R39, 0x60, RZ ;  /* 0x00000060270e7810 */ /* 0x000fe40007ffe0ff */
[----:B------:R-:W-:Y:S02]  /*05f0*/  ISETP.GE.AND P6, PT, R9, R82, PT ;  /* 0x000000520900720c */ /* 0x000fe40003fc6270 */
[-C--:B------:R-:W-:Y:S02]  /*0600*/  LEA.HI.SX32 R9, R39, R39.reuse, 0x1b ;  /* 0x0000002727097211 */ /* 0x080fe400078fdaff */
[-C--:B------:R-:W-:Y:S02]  /*0610*/  LEA.HI.SX32 R10, R10, R39.reuse, 0x1b ;  /* 0x000000270a0a7211 */ /* 0x080fe400078fdaff */
[----:B------:R-:W-:-:S02]  /*0620*/  LEA.HI.SX32 R12, R12, R39, 0x1b ;  /* 0x000000270c0c7211 */ /* 0x000fc400078fdaff */
[----:B------:R-:W-:Y:S02]  /*0630*/  LEA.HI.SX32 R14, R14, R39, 0x1b ;  /* 0x000000270e0e7211 */ /* 0x000fe400078fdaff */
[----:B------:R-:W-:Y:S02]  /*0640*/  SHF.L.U32 R9, R9, 0x1, RZ ;  /* 0x0000000109097819 */ /* 0x000fe400000006ff */
[----:B------:R-:W-:Y:S02]  /*0650*/  SHF.L.U32 R49, R10, 0x1, RZ ;  /* 0x000000010a317819 */ /* 0x000fe400000006ff */
[----:B------:R-:W-:Y:S02]  /*0660*/  SHF.L.U32 R50, R12, 0x1, RZ ;  /* 0x000000010c327819 */ /* 0x000fe400000006ff */
[----:B------:R-:W-:Y:S02]  /*0670*/  IADD3 R10, R39, 0x80, RZ ;  /* 0x00000080270a7810 */ /* 0x000fe40007ffe0ff */
[----:B------:R-:W-:-:S02]  /*0680*/  SHF.L.U32 R51, R14, 0x1, RZ ;  /* 0x000000010e337819 */ /* 0x000fc400000006ff */
[C---:B------:R-:W-:Y:S02]  /*0690*/  IADD3 R12, R39.reuse, 0xa0, RZ ;  /* 0x000000a0270c7810 */ /* 0x040fe40007ffe0ff */
[C---:B------:R-:W-:Y:S02]  /*06a0*/  IADD3 R14, R39.reuse, 0xc0, RZ ;  /* 0x000000c0270e7810 */ /* 0x040fe40007ffe0ff */
[----:B------:R-:W-:Y:S02]  /*06b0*/  IADD3 R18, R39, 0xe0, RZ ;  /* 0x000000e027127810 */ /* 0x000fe40007ffe0ff */
[-C--:B------:R-:W-:Y:S02]  /*06c0*/  LEA.HI.SX32 R10, R10, R39.reuse, 0x1b ;  /* 0x000000270a0a7211 */ /* 0x080fe400078fdaff */
[-C--:B------:R-:W-:Y:S02]  /*06d0*/  LEA.HI.SX32 R12, R12, R39.reuse, 0x1b ;  /* 0x000000270c0c7211 */ /* 0x080fe400078fdaff */
[----:B------:R-:W-:-:S02]  /*06e0*/  LEA.HI.SX32 R14, R14, R39, 0x1b ;  /* 0x000000270e0e7211 */ /* 0x000fc400078fdaff */
[----:B------:R-:W-:Y:S02]  /*06f0*/  LEA.HI.SX32 R18, R18, R39, 0x1b ;  /* 0x0000002712127211 */ /* 0x000fe400078fdaff */
[----:B------:R-:W-:Y:S02]  /*0700*/  SHF.L.U32 R52, R10, 0x1, RZ ;  /* 0x000000010a347819 */ /* 0x000fe400000006ff */
[----:B------:R-:W-:Y:S02]  /*0710*/  SHF.L.U32 R53, R12, 0x1, RZ ;  /* 0x000000010c357819 */ /* 0x000fe400000006ff */
[----:B------:R-:W-:Y:S02]  /*0720*/  SHF.L.U32 R54, R14, 0x1, RZ ;  /* 0x000000010e367819 */ /* 0x000fe400000006ff */
[----:B------:R-:W-:Y:S02]  /*0730*/  SHF.L.U32 R55, R18, 0x1, RZ ;  /* 0x0000000112377819 */ /* 0x000fe400000006ff */
[----:B------:R-:W-:-:S02]  /*0740*/  ISETP.GE.AND P5, PT, R37, R82, PT ;  /* 0x000000522500720c */ /* 0x000fc40003fa6270 */
[-C--:B------:R-:W-:Y:S02]  /*0750*/  ISETP.GE.AND P4, PT, R11, R82.reuse, PT ;  /* 0x000000520b00720c */ /* 0x080fe40003f86270 */
[-C--:B------:R-:W-:Y:S02]  /*0760*/  ISETP.GE.AND P3, PT, R48, R82.reuse, PT ;  /* 0x000000523000720c */ /* 0x080fe40003f66270 */
[-C--:B------:R-:W-:Y:S02]  /*0770*/  ISETP.GE.AND P2, PT, R13, R82.reuse, PT ;  /* 0x000000520d00720c */ /* 0x080fe40003f46270 */
[-C--:B------:R-:W-:Y:S02]  /*0780*/  ISETP.GE.AND P1, PT, R15, R82.reuse, PT ;  /* 0x000000520f00720c */ /* 0x080fe40003f26270 */
[----:B------:R-:W-:Y:S02]  /*0790*/  ISETP.GE.AND P0, PT, R19, R82, PT ;  /* 0x000000521300720c */ /* 0x000fe40003f06270 */
[----:B------:R-:W-:-:S02]  /*07a0*/  PRMT R11, RZ, 0x7610, R11 ;  /* 0x00007610ff0b7816 */ /* 0x000fc4000000000b */
[----:B------:R-:W-:Y:S01]  /*07b0*/  PRMT R10, RZ, 0x7610, R10 ;  /* 0x00007610ff0a7816 */ /* 0x000fe2000000000a */
[----:B--2---:R0:W-:Y:S04]  /*07c0*/  STS.U16 [R9], R0 ;  /* 0x0000000009007388 */ /* 0x0041e80000000400 */
[----:B---3--:R-:W-:Y:S01]  /*07d0*/  STS.U16 [R49+0x40], R2 ;  /* 0x0000400231007388 */ /* 0x008fe20000000400 */
[----:B0-----:R-:W-:-:S03]  /*07e0*/  SHF.L.U32 R0, R39, 0x3, RZ ;  /* 0x0000000327007819 */ /* 0x001fc600000006ff */
[----:B----4-:R-:W-:Y:S01]  /*07f0*/  STS.U16 [R50+0x80], R3 ;  /* 0x0000800332007388 */ /* 0x010fe20000000400 */
[----:B------:R-:W-:-:S03]  /*0800*/  LEA.HI.SX32 R56, R0, R0, 0x1b ;  /* 0x0000000000387211 */ /* 0x000fc600078fdaff */
[----:B------:R0:W-:Y:S01]  /*0810*/  STS.U16 [R51+0xc0], R4 ;  /* 0x0000c00433007388 */ /* 0x0001e20000000400 */
[----:B------:R-:W-:-:S03]  /*0820*/  SHF.L.U32 R56, R56, 0x1, RZ ;  /* 0x0000000138387819 */ /* 0x000fc600000006ff */
[----:B------:R1:W-:Y:S04]  /*0830*/  STS.U16 [R52+0x100], R5 ;  /* 0x0001000534007388 */ /* 0x0003e80000000400 */
[----:B------:R2:W-:Y:S04]  /*0840*/  STS.U16 [R53+0x140], R6 ;  /* 0x0001400635007388 */ /* 0x0005e80000000400 */
[----:B------:R3:W-:Y:S04]  /*0850*/  STS.U16 [R54+0x180], R7 ;  /* 0x0001800736007388 */ /* 0x0007e80000000400 */
[----:B------:R4:W-:Y:S01]  /*0860*/  STS.U16 [R55+0x1c0], R8 ;  /* 0x0001c00837007388 */ /* 0x0009e20000000400 */
[----:B------:R-:W-:-:S06]  /*0870*/  NOP ;  /* 0x0000000000007918 */ /* 0x000fcc0000000000 */
[----:B------:R-:W3:Y:S04]  /*0880*/  LDS.U16 R57, [R56] ;  /* 0x0000000038397984 */ /* 0x000ee80000000400 */
[----:B------:R-:W4:Y:S04]  /*0890*/  LDS.U16 R59, [R56+0x2] ;  /* 0x00000200383b7984 */ /* 0x000f280000000400 */
[----:B------:R-:W4:Y:S04]  /*08a0*/  LDS.U16 R61, [R56+0x4] ;  /* 0x00000400383d7984 */ /* 0x000f280000000400 */
[----:B------:R-:W4:Y:S04]  /*08b0*/  LDS.U16 R63, [R56+0x6] ;  /* 0x00000600383f7984 */ /* 0x000f280000000400 */
[----:B------:R-:W-:Y:S04]  /*08c0*/  LDS.U16 R65, [R56+0x8] ;  /* 0x0000080038417984 */ /* 0x000fe80000000400 */
[----:B------:R-:W-:Y:S04]  /*08d0*/  LDS.U16 R67, [R56+0xa] ;  /* 0x00000a0038437984 */ /* 0x000fe80000000400 */
[----:B------:R-:W-:Y:S04]  /*08e0*/  LDS.U16 R69, [R56+0xc] ;  /* 0x00000c0038457984 */ /* 0x000fe80000000400 */
[----:B------:R-:W-:Y:S01]  /*08f0*/  LDS.U16 R72, [R56+0xe] ;  /* 0x00000e0038487984 */ /* 0x000fe20000000400 */
[----:B0-----:R-:W-:-:S02]  /*0900*/  PRMT R4, RZ, 0x7610, R4 ;  /* 0x00007610ff047816 */ /* 0x001fc40000000004 */
[----:B------:R-:W-:Y:S02]  /*0910*/  MOV R2, R20 ;  /* 0x0000001400027202 */ /* 0x000fe40000000f00 */
[----:B------:R-:W-:Y:S01]  /*0920*/  MOV R3, R23 ;  /* 0x0000001700037202 */ /* 0x000fe20000000f00 */
[----:B------:R-:W-:Y:S01]  /*0930*/  BAR.SYNC.DEFER_BLOCKING 0x0 ;  /* 0x0000000000007b1d */ /* 0x000fe20000010000 */
[----:B------:R-:W-:Y:S02]  /*0940*/  PRMT R0, RZ, 0x7610, R0 ;  /* 0x00007610ff007816 */ /* 0x000fe40000000000 */
[----:B-1----:R-:W-:Y:S02]  /*0950*/  PRMT R5, RZ, 0x7610, R5 ;  /* 0x00007610ff057816 */ /* 0x002fe40000000005 */
[----:B--2---:R-:W-:Y:S02]  /*0960*/  PRMT R6, RZ, 0x7610, R6 ;  /* 0x00007610ff067816 */ /* 0x004fe40000000006 */
[----:B---3--:R-:W-:-:S02]  /*0970*/  PRMT R7, RZ, 0x7610, R7 ;  /* 0x00007610ff077816 */ /* 0x008fc40000000007 */
[----:B----4-:R-:W-:Y:S01]  /*0980*/  PRMT R8, RZ, 0x7610, R8 ;  /* 0x00007610ff087816 */ /* 0x010fe20000000008 */
[----:B------:R-:W2:Y:S01]  /*0990*/  @!P6 LDG.E.U16 R4, [R2.64+0x40] ;  /* 0x000040060204e981 */ /* 0x000ea2000c1e1500 */
[----:B------:R-:W-:-:S03]  /*09a0*/  ISETP.GE.AND P6, PT, R21, R82, PT ;  /* 0x000000521500720c */ /* 0x000fc60003fc6270 */
[----:B------:R-:W3:Y:S04]  /*09b0*/  @!P5 LDG.E.U16 R0, [R2.64] ;  /* 0x000000060200d981 */ /* 0x000ee8000c1e1500 */
[----:B------:R-:W4:Y:S04]  /*09c0*/  @!P4 LDG.E.U16 R5, [R2.64+0x80] ;  /* 0x000080060205c981 */ /* 0x000f28000c1e1500 */
[----:B------:R-:W4:Y:S04]  /*09d0*/  @!P3 LDG.E.U16 R6, [R2.64+0xc0] ;  /* 0x0000c0060206b981 */ /* 0x000f28000c1e1500 */
[----:B------:R-:W4:Y:S04]  /*09e0*/  @!P2 LDG.E.U16 R7, [R2.64+0x100] ;  /* 0x000100060207a981 */ /* 0x000f28000c1e1500 */
[----:B------:R-:W4:Y:S04]  /*09f0*/  @!P1 LDG.E.U16 R8, [R2.64+0x140] ;  /* 0x0001400602089981 */ /* 0x000f28000c1e1500 */
[----:B------:R-:W4:Y:S04]  /*0a00*/  @!P0 LDG.E.U16 R11, [R2.64+0x180] ;  /* 0x00018006020b8981 */ /* 0x000f28000c1e1500 */
[----:B------:R-:W4:Y:S01]  /*0a10*/  @!P6 LDG.E.U16 R10, [R2.64+0x1c0] ;  /* 0x0001c006020ae981 */ /* 0x000f22000c1e1500 */
[----:B------:R-:W-:Y:S01]  /*0a20*/  ULDC.U8 UR5, c[0x0][0x17e] ;  /* 0x00005f8000057ab9 */ /* 0x000fe20000000000 */
[----:B------:R-:W-:Y:S01]  /*0a30*/  BSSY B0, `(.L_x_2036) ;  /* 0x000004f000007945 */ /* 0x000fe20003800000 */
[----:B------:R-:W-:Y:S01]  /*0a40*/  UMOV UR4, URZ ;  /* 0x0000003f00047c82 */ /* 0x000fe20008000000 */
[----:B------:R-:W-:-:S02]  /*0a50*/  HADD2.F32 R57, -RZ, R57.H0_H0 ;  /* 0x20000039ff397230 */ /* 0x000fc40000004100 */
[----:B------:R-:W-:Y:S02]  /*0a60*/  HADD2.F32 R59, -RZ, R59.H0_H0 ;  /* 0x2000003bff3b7230 */ /* 0x000fe40000004100 */
[----:B------:R-:W-:Y:S02]  /*0a70*/  HADD2.F32 R61, -RZ, R61.H0_H0 ;  /* 0x2000003dff3d7230 */ /* 0x000fe40000004100 */
[----:B------:R-:W-:Y:S01]  /*0a80*/  HADD2.F32 R63, -RZ, R63.H0_H0 ;  /* 0x2000003fff3f7230 */ /* 0x000fe20000004100 */
[----:B---3--:R0:W-:Y:S04]  /*0a90*/  STS.U16 [R9], R0 ;  /* 0x0000000009007388 */ /* 0x0081e80000000400 */
[----:B--2---:R-:W-:Y:S04]  /*0aa0*/  STS.U16 [R49+0x40], R4 ;  /* 0x0000400431007388 */ /* 0x004fe80000000400 */
[----:B----4-:R-:W-:Y:S04]  /*0ab0*/  STS.U16 [R50+0x80], R5 ;  /* 0x0000800532007388 */ /* 0x010fe80000000400 */
[----:B------:R-:W-:Y:S04]  /*0ac0*/  STS.U16 [R51+0xc0], R6 ;  /* 0x0000c00633007388 */ /* 0x000fe80000000400 */
[----:B------:R-:W-:Y:S04]  /*0ad0*/  STS.U16 [R52+0x100], R7 ;  /* 0x0001000734007388 */ /* 0x000fe80000000400 */
[----:B------:R-:W-:Y:S04]  /*0ae0*/  STS.U16 [R53+0x140], R8 ;  /* 0x0001400835007388 */ /* 0x000fe80000000400 */
[----:B------:R-:W-:Y:S04]  /*0af0*/  STS.U16 [R54+0x180], R11 ;  /* 0x0001800b36007388 */ /* 0x000fe80000000400 */
[----:B------:R-:W-:Y:S01]  /*0b00*/  STS.U16 [R55+0x1c0], R10 ;  /* 0x0001c00a37007388 */ /* 0x000fe20000000400 */
[----:B------:R-:W-:-:S06]  /*0b10*/  NOP ;  /* 0x0000000000007918 */ /* 0x000fcc0000000000 */
[----:B------:R-:W1:Y:S04]  /*0b20*/  LDS.U16 R12, [R56] ;  /* 0x00000000380c7984 */ /* 0x000e680000000400 */
[----:B------:R-:W2:Y:S04]  /*0b30*/  LDS.U16 R13, [R56+0x2] ;  /* 0x00000200380d7984 */ /* 0x000ea80000000400 */
[----:B------:R-:W3:Y:S04]  /*0b40*/  LDS.U16 R0, [R56+0x4] ;  /* 0x0000040038007984 */ /* 0x000ee80000000400 */
[----:B------:R-:W4:Y:S04]  /*0b50*/  LDS.U16 R4, [R56+0x6] ;  /* 0x0000060038047984 */ /* 0x000f280000000400 */
[----:B------:R-:W4:Y:S04]  /*0b60*/  LDS.U16 R5, [R56+0x8] ;  /* 0x0000080038057984 */ /* 0x000f280000000400 */
[----:B------:R-:W4:Y:S04]  /*0b70*/  LDS.U16 R6, [R56+0xa] ;  /* 0x00000a0038067984 */ /* 0x000f280000000400 */
[----:B------:R-:W4:Y:S01]  /*0b80*/  LDS.U16 R7, [R56+0xc] ;  /* 0x00000c0038077984 */ /* 0x000f220000000400 */
[----:B0-----:R-:W-:-:S03]  /*0b90*/  MOV R9, c[0x0][0x16c] ;  /* 0x00005b0000097a02 */ /* 0x001fc60000000f00 */
[----:B------:R0:W0:Y:S01]  /*0ba0*/  LDS.U16 R8, [R56+0xe] ;  /* 0x00000e0038087984 */ /* 0x0000220000000400 */
[----:B------:R-:W-:Y:S01]  /*0bb0*/  ISETP.GE.AND P6, PT, R9, 0x1, PT ;  /* 0x000000010900780c */ /* 0x000fe20003fc6270 */
[----:B-1----:R-:W-:-:S05]  /*0bc0*/  HADD2.F32 R9, -RZ, R12.H0_H0 ;  /* 0x2000000cff097230 */ /* 0x002fca0000004100 */
[----:B-----5:R-:W-:-:S05]  /*0bd0*/  FADD.FTZ R58, R9, R34 ;  /* 0x00000022093a7221 */ /* 0x020fca0000010000 */
[----:B------:R-:W-:Y:S01]  /*0be0*/  FSETP.GTU.FTZ.AND P0, PT, R58, 20, PT ;  /* 0x41a000003a00780b */ /* 0x000fe20003f1c000 */
[----:B--2---:R-:W-:-:S03]  /*0bf0*/  HADD2.F32 R13, -RZ, R13.H0_H0 ;  /* 0x2000000dff0d7230 */ /* 0x004fc60000004100 */
[----:B------:R-:W-:Y:S01]  /*0c00*/  ISETP.EQ.OR P0, PT, RZ, UR5, P0 ;  /* 0x00000005ff007c0c */ /* 0x000fe20008702670 */
[----:B---3--:R-:W-:Y:S01]  /*0c10*/  HADD2.F32 R11, -RZ, R0.H0_H0 ;  /* 0x20000000ff0b7230 */ /* 0x008fe20000004100 */
[--C-:B------:R-:W-:Y:S01]  /*0c20*/  FADD.FTZ R60, R13, R34.reuse ;  /* 0x000000220d3c7221 */ /* 0x100fe20000010000 */
[----:B----4-:R-:W-:Y:S02]  /*0c30*/  HADD2.F32 R15, -RZ, R4.H0_H0 ;  /* 0x20000004ff0f7230 */ /* 0x010fe40000004100 */
[----:B------:R-:W-:Y:S02]  /*0c40*/  HADD2.F32 R5, -RZ, R5.H0_H0 ;  /* 0x20000005ff057230 */ /* 0x000fe40000004100 */
[----:B------:R-:W-:Y:S01]  /*0c50*/  HADD2.F32 R19, -RZ, R6.H0_H0 ;  /* 0x20000006ff137230 */ /* 0x000fe20000004100 */
[--C-:B------:R-:W-:Y:S01]  /*0c60*/  FADD.FTZ R62, R11, R34.reuse ;  /* 0x000000220b3e7221 */ /* 0x100fe20000010000 */
[----:B------:R-:W-:Y:S01]  /*0c70*/  FSETP.GTU.FTZ.AND P3, PT, R60, 20, PT ;  /* 0x41a000003c00780b */ /* 0x000fe20003f7c000 */
[--C-:B------:R-:W-:Y:S01]  /*0c80*/  FADD.FTZ R64, R15, R34.reuse ;  /* 0x000000220f407221 */ /* 0x100fe20000010000 */
[----:B------:R-:W-:Y:S01]  /*0c90*/  HADD2.F32 R7, -RZ, R7.H0_H0 ;  /* 0x20000007ff077230 */ /* 0x000fe20000004100 */
        /* <DEDUP_REMOVED lines=9> */
[----:B0-----:R-:W-:Y:S01]  /*0d30*/  FMUL.FTZ R58, R58, 1.4426950216293334961 ;  /* 0x3fb8aa3b3a3a7820 */ /* 0x001fe20000410000 */
        /* <DEDUP_REMOVED lines=30> */
.L_x_2037:
[----:B0-----:R-:W-:Y:S05]  /*0f20*/  BSYNC B0 ;  /* 0x0000000000007941 */ /* 0x001fea0003800000 */
.L_x_2036:
[----:B------:R-:W-:Y:S01]  /*0f30*/  HADD2.F32 R71, -RZ, R8.H0_H0 ;  /* 0x20000008ff477230 */ /* 0x000fe20000004100 */
[----:B------:R-:W-:Y:S01]  /*0f40*/  BSSY B0, `(.L_x_2038) ;  /* 0x0000028000007945 */ /* 0x000fe20003800000 */
[----:B------:R-:W-:Y:S01]  /*0f50*/  FSETP.GTU.FTZ.AND P0, PT, R70, 20, PT ;  /* 0x41a000004600780b */ /* 0x000fe20003f1c000 */
[----:B------:R-:W-:Y:S01]  /*0f60*/  HADD2.F32 R65, -RZ, R65.H0_H0 ;  /* 0x20000041ff417230 */ /* 0x000fe20000004100 */
[----:B------:R-:W-:Y:S01]  /*0f70*/  FMUL.FTZ R27, R57, R33 ;  /* 0x00000021391b7220 */ /* 0x000fe20000410000 */
        /* <DEDUP_REMOVED lines=36> */
.L_x_2039:
[----:B------:R-:W-:Y:S05]  /*11c0*/  BSYNC B0 ;  /* 0x0000000000007941 */ /* 0x000fea0003800000 */
.L_x_2038:
        /* <DEDUP_REMOVED lines=13> */
[----:B------:R-:W-:-:S02]  /*12a0*/  FMUL.FTZ R75, R72, R33 ;  /* 0x00000021484b7220 */ /* 0x000fc40000410000 */
[----:B------:R-:W-:Y:S01]  /*12b0*/  FMUL.FTZ R24, R59, R33 ;  /* 0x000000213b187220 */ /* 0x000fe20000410000 */
        /* <DEDUP_REMOVED lines=32> */
.L_x_2041:
[----:B------:R-:W-:Y:S05]  /*14c0*/  BSYNC B0 ;  /* 0x0000000000007941 */ /* 0x000fea0003800000 */
.L_x_2040:
        /* <DEDUP_REMOVED lines=33> */
.L_x_2043:
[----:B------:R-:W-:Y:S05]  /*16e0*/  BSYNC B0 ;  /* 0x0000000000007941 */ /* 0x000fea0003800000 */
.L_x_2042:
        /* <DEDUP_REMOVED lines=33> */
.L_x_2045:
[----:B------:R-:W-:Y:S05]  /*1900*/  BSYNC B0 ;  /* 0x0000000000007941 */ /* 0x000fea0003800000 */
.L_x_2044:
        /* <DEDUP_REMOVED lines=33> */
.L_x_2047:
[----:B------:R-:W-:Y:S05]  /*1b20*/  BSYNC B0 ;  /* 0x0000000000007941 */ /* 0x000fea0003800000 */
.L_x_2046:
        /* <DEDUP_REMOVED lines=33> */
.L_x_2049:
[----:B------:R-:W-:Y:S05]  /*1d40*/  BSYNC B0 ;  /* 0x0000000000007941 */ /* 0x000fea0003800000 */
.L_x_2048:
        /* <DEDUP_REMOVED lines=33> */
.L_x_2051:
[----:B------:R-:W-:Y:S05]  /*1f60*/  BSYNC B0 ;  /* 0x0000000000007941 */ /* 0x000fea0003800000 */
.L_x_2050:
[----:B------:R-:W-:Y:S06]  /*1f70*/  BAR.SYNC.DEFER_BLOCKING 0x0 ;  /* 0x0000000000007b1d */ /* 0x000fec0000010000 */
[----:B------:R-:W-:Y:S05]  /*1f80*/  @!P6 BRA `(.L_x_2052) ;  /* 0x00001b300000e947 */ /* 0x000fea0003800000 */
[----:B------:R-:W0:Y:S01]  /*1f90*/  S2R R31, SR_CTAID.Y ;  /* 0x00000000001f7919 */ /* 0x000e220000002600 */
[----:B------:R-:W-:Y:S01]  /*1fa0*/  HFMA2.MMA R5, -RZ, RZ, 0, 9.5367431640625e-07 ;  /* 0x00000010ff057435 */ /* 0x000fe200000001ff */
[C---:B------:R-:W-:Y:S01]  /*1fb0*/  IMAD R6, R32.reuse, c[0x0][0x180], RZ ;  /* 0x0000600020067a24 */ /* 0x040fe200078e02ff */
[----:B------:R-:W-:Y:S01]  /*1fc0*/  ISETP.NE.AND P0, PT, R35, RZ, PT ;  /* 0x000000ff2300720c */ /* 0x000fe20003f05270 */
[----:B------:R-:W1:Y:S01]  /*1fd0*/  S2R R36, SR_CTAID.X ;  /* 0x0000000000247919 */ /* 0x000e620000002500 */
[C---:B------:R-:W-:Y:S01]  /*1fe0*/  IMAD R8, R32.reuse, c[0x0][0x1b8], RZ ;  /* 0x00006e0020087a24 */ /* 0x040fe200078e02ff */
[----:B------:R-:W-:Y:S01]  /*1ff0*/  HFMA2.MMA R108, -RZ, RZ, 0, 0 ;  /* 0x00000000ff6c7435 */ /* 0x000fe200000001ff */
[----:B------:R-:W-:Y:S01]  /*2000*/  IMAD R10, R32, c[0x0][0x198], RZ ;  /* 0x00006600200a7a24 */ /* 0x000fe200078e02ff */
[C---:B------:R-:W-:Y:S01]  /*2010*/  ISETP.EQ.OR P0, PT, R40.reuse, RZ, P0 ;  /* 0x000000ff2800720c */ /* 0x040fe20000702670 */
[----:B------:R-:W-:-:S02]  /*2020*/  IMAD R13, R40, c[0x0][0x16c], RZ ;  /* 0x00005b00280d7a24 */ /* 0x000fc400078e02ff */
[C---:B0-----:R-:W-:Y:S02]  /*2030*/  IMAD R29, R31.reuse, c[0x0][0x184], R6 ;  /* 0x000061001f1d7a24 */ /* 0x041fe400078e0206 */
[C---:B------:R-:W-:Y:S02]  /*2040*/  IMAD R77, R31.reuse, c[0x0][0x1bc], R8 ;  /* 0x00006f001f4d7a24 */ /* 0x040fe400078e0208 */
[----:B-1----:R-:W-:Y:S02]  /*2050*/  IMAD R4, R36, c[0x0][0x164], R31 ;  /* 0x0000590024047a24 */ /* 0x002fe400078e021f */
[C---:B------:R-:W-:Y:S02]  /*2060*/  IMAD R79, R31.reuse, c[0x0][0x19c], R10 ;  /* 0x000067001f4f7a24 */ /* 0x040fe400078e020a */
        /* <DEDUP_REMOVED lines=18> */
.L_x_2053:
[----:B------:R-:W2:Y:S01]  /*2190*/  LDG.E.64 R4, [R28.64] ;  /* 0x000000061c047981 */ /* 0x000ea2000c1e1b00 */
[----:B------:R-:W-:Y:S02]  /*21a0*/  FMUL.FTZ R103, R57, R58 ;  /* 0x0000003a39677220 */ /* 0x000fe40000410000 */
[----:B------:R-:W-:Y:S01]  /*21b0*/  FMUL.FTZ R83, R59, R60 ;  /* 0x0000003c3b537220 */ /* 0x000fe20000410000 */
[----:B------:R-:W0:Y:S01]  /*21c0*/  S2R R80, SR_TID.X ;  /* 0x0000000000507919 */ /* 0x000e220000002100 */
[----:B------:R-:W-:Y:S02]  /*21d0*/  FMUL.FTZ R96, R63, R64 ;  /* 0x000000403f607220 */ /* 0x000fe40000410000 */
[----:B------:R-:W-:-:S02]  /*21e0*/  FMUL.FTZ R94, R65, R66 ;  /* 0x00000042415e7220 */ /* 0x000fc40000410000 */
[----:B------:R-:W-:Y:S02]  /*21f0*/  FMUL.FTZ R93, R67, R68 ;  /* 0x00000044435d7220 */ /* 0x000fe40000410000 */
[----:B------:R-:W-:Y:S02]  /*2200*/  FMUL.FTZ R97, R69, R70 ;  /* 0x0000004645617220 */ /* 0x000fe40000410000 */
[----:B------:R-:W-:Y:S02]  /*2210*/  FMUL.FTZ R106, R72, R71 ;  /* 0x00000047486a7220 */ /* 0x000fe40000410000 */
[----:B--2---:R-:W-:Y:S02]  /*2220*/  FMUL.FTZ R6, R5, R58 ;  /* 0x0000003a05067220 */ /* 0x004fe40000410000 */
[----:B------:R-:W-:Y:S02]  /*2230*/  FMUL.FTZ R7, R4, 1.4426950216293334961 ;  /* 0x3fb8aa3b04077820 */ /* 0x000fe40000410000 */
[----:B------:R-:W-:-:S02]  /*2240*/  FMUL.RZ R11, R6, 0.15915493667125701904 ;  /* 0x3e22f983060b7820 */ /* 0x000fc4000040c000 */
[----:B------:R-:W-:Y:S02]  /*2250*/  FMUL.FTZ R6, R5, R60 ;  /* 0x0000003c05067220 */ /* 0x000fe40000410000 */
[C---:B------:R-:W-:Y:S01]  /*2260*/  FMUL.FTZ R4, R7.reuse, R58 ;  /* 0x0000003a07047220 */ /* 0x040fe20000410000 */
[----:B------:R-:W-:Y:S01]  /*2270*/  MUFU.SIN R10, R11 ;  /* 0x0000000b000a7308 */ /* 0x000fe20000000400 */
[----:B------:R-:W-:Y:S02]  /*2280*/  FMUL.RZ R13, R6, 0.15915493667125701904 ;  /* 0x3e22f983060d7820 */ /* 0x000fe4000040c000 */
[----:B------:R-:W-:Y:S02]  /*2290*/  FMUL.FTZ R6, R7, R60 ;  /* 0x0000003c07067220 */ /* 0x000fe40000410000 */
[----:B------:R-:W-:-:S03]  /*22a0*/  FMUL.FTZ R8, R5, R62 ;  /* 0x0000003e05087220 */ /* 0x000fc60000410000 */
[----:B------:R1:W-:Y:S01]  /*22b0*/  MUFU.EX2 R9, R6 ;  /* 0x0000000600097308 */ /* 0x0003e20000000800 */
[----:B------:R-:W-:Y:S02]  /*22c0*/  FMUL.RZ R15, R8, 0.15915493667125701904 ;  /* 0x3e22f983080f7820 */ /* 0x000fe4000040c000 */
[----:B------:R-:W-:-:S05]  /*22d0*/  FMUL.FTZ R8, R7, R62 ;  /* 0x0000003e07087220 */ /* 0x000fca0000410000 */
[----:B------:R2:W-:Y:S01]  /*22e0*/  MUFU.EX2 R107, R4 ;  /* 0x00000004006b7308 */ /* 0x0005e20000000800 */
[----:B-1----:R-:W-:-:S04]  /*22f0*/  FMUL.FTZ R6, R5, R66 ;  /* 0x0000004205067220 */ /* 0x002fc80000410000 */
[----:B------:R-:W-:Y:S02]  /*2300*/  FMUL.RZ R21, R6, 0.15915493667125701904 ;  /* 0x3e22f98306157820 */ /* 0x000fe4000040c000 */
[----:B------:R-:W-:Y:S01]  /*2310*/  FMUL.FTZ R6, R7, R66 ;  /* 0x0000004207067220 */ /* 0x000fe20000410000 */
[----:B------:R-:W1:Y:S01]  /*2320*/  MUFU.SIN R14, R13 ;  /* 0x0000000d000e7308 */ /* 0x000e620000000400 */
[----:B--2---:R-:W-:-:S04]  /*2330*/  FMUL.FTZ R4, R5, R64 ;  /* 0x0000004005047220 */ /* 0x004fc80000410000 */
[----:B------:R-:W-:Y:S02]  /*2340*/  FMUL.RZ R19, R4, 0.15915493667125701904 ;  /* 0x3e22f98304137820 */ /* 0x000fe4000040c000 */
[----:B------:R-:W-:Y:S01]  /*2350*/  FMUL.FTZ R4, R7, R64 ;  /* 0x0000004007047220 */ /* 0x000fe20000410000 */
[----:B------:R-:W-:Y:S08]  /*2360*/  MUFU.COS R100, R21 ;  /* 0x0000001500647308 */ /* 0x000ff00000000000 */
[----:B------:R-:W2:Y:S01]  /*2370*/  MUFU.EX2 R99, R6 ;  /* 0x0000000600637308 */ /* 0x000ea20000000800 */
[----:B-1----:R-:W-:-:S07]  /*2380*/  FMUL.FTZ R14, R9, R14 ;  /* 0x0000000e090e7220 */ /* 0x002fce0000410000 */
[----:B------:R-:W1:Y:S08]  /*2390*/  MUFU.COS R18, R13 ;  /* 0x0000000d00127308 */ /* 0x000e700000000000 */
[----:B------:R0:W3:Y:S01]  /*23a0*/  MUFU.SIN R88, R21 ;  /* 0x0000001500587308 */ /* 0x0000e20000000400 */
[----:B--2---:R-:W-:-:S07]  /*23b0*/  FMUL.FTZ R100, R99, R100 ;  /* 0x0000006463647220 */ /* 0x004fce0000410000 */
[----:B------:R-:W-:Y:S01]  /*23c0*/  MUFU.SIN R84, R19 ;  /* 0x0000001300547308 */ /* 0x000fe20000000400 */
[----:B0-----:R-:W-:Y:S01]  /*23d0*/  SHF.L.U32 R21, R80, 0x3, RZ ;  /* 0x0000000350157819 */ /* 0x001fe200000006ff */
[----:B-1----:R-:W-:-:S06]  /*23e0*/  FMUL.FTZ R18, R9, R18 ;  /* 0x0000001209127220 */ /* 0x002fcc0000410000 */
[----:B------:R0:W-:Y:S01]  /*23f0*/  MUFU.COS R86, R19 ;  /* 0x0000001300567308 */ /* 0x0001e20000000000 */
[----:B---3--:R-:W-:-:S07]  /*2400*/  FMUL.FTZ R99, R99, R88 ;  /* 0x0000005863637220 */ /* 0x008fce0000410000 */
[----:B------:R-:W1:Y:S01]  /*2410*/  MUFU.COS R12, R11 ;  /* 0x0000000b000c7308 */ /* 0x000e620000000000 */
[----:B0-----:R-:W-:-:S05]  /*2420*/  MOV R19, 0xffffff00 ;  /* 0xffffff0000137802 */ /* 0x001fca0000000f00 */
[----:B------:R-:W-:Y:S02]  /*2430*/  IMAD R82, R40, R19, c[0x0][0x168] ;  /* 0x00005a0028527624 */ /* 0x000fe400078e0213 */
[----:B------:R0:W2:Y:S01]  /*2440*/  MUFU.EX2 R13, R4 ;  /* 0x00000004000d7308 */ /* 0x0000a20000000800 */
[-C--:B------:R-:W-:Y:S02]  /*2450*/  FMUL.FTZ R19, R7, R71.reuse ;  /* 0x0000004707137220 */ /* 0x080fe40000410000 */
[-C--:B------:R-:W-:Y:S02]  /*2460*/  ISETP.GE.U32.AND P1, PT, R41, R82.reuse, PT ;  /* 0x000000522900720c */ /* 0x080fe40003f26070 */
[----:B------:R-:W-:Y:S02]  /*2470*/  ISETP.GE.U32.AND P3, PT, R21, R82, PT ;  /* 0x000000521500720c */ /* 0x000fe40003f66070 */
[----:B------:R-:W-:Y:S01]  /*2480*/  FSEL R88, R14, RZ, !P1 ;  /* 0x000000ff0e587208 */ /* 0x000fe20004800000 */
[----:B------:R3:W-:Y:S01]  /*2490*/  MUFU.EX2 R11, R8 ;  /* 0x00000008000b7308 */ /* 0x0007e20000000800 */
[----:B0-----:R-:W-:Y:S01]  /*24a0*/  FMUL.FTZ R4, R7, R70 ;  /* 0x0000004607047220 */ /* 0x001fe20000410000 */
[----:B------:R-:W-:Y:S01]  /*24b0*/  FSEL R103, R103, RZ, !P3 ;  /* 0x000000ff67677208 */ /* 0x000fe20005800000 */
[C---:B-1----:R-:W-:Y:S01]  /*24c0*/  FMUL.FTZ R105, R107.reuse, R12 ;  /* 0x0000000c6b697220 */ /* 0x042fe20000410000 */
[----:B------:R-:W-:Y:S01]  /*24d0*/  FSEL R90, R18, 1, !P1 ;  /* 0x3f800000125a7808 */ /* 0x000fe20004800000 */
[----:B------:R-:W-:Y:S01]  /*24e0*/  FMUL.FTZ R107, R107, R10 ;  /* 0x0000000a6b6b7220 */ /* 0x000fe20000410000 */
[----:B------:R-:W-:Y:S01]  /*24f0*/  ISETP.GE.U32.AND P2, PT, R42, R82, PT ;  /* 0x000000522a00720c */ /* 0x000fe20003f46070 */
[----:B------:R-:W-:Y:S01]  /*2500*/  FMUL.FTZ R9, R103, R88 ;  /* 0x0000005867097220 */ /* 0x000fe20000410000 */
[----:B------:R-:W0:Y:S01]  /*2510*/  MUFU.SIN R20, R15 ;  /* 0x0000000f00147308 */ /* 0x000e220000000400 */
[----:B---3--:R-:W-:Y:S01]  /*2520*/  FMUL.FTZ R8, R5, R68 ;  /* 0x0000004405087220 */ /* 0x008fe20000410000 */
[----:B------:R-:W-:Y:S01]  /*2530*/  FSEL R83, R83, RZ, !P1 ;  /* 0x000000ff53537208 */ /* 0x000fe20004800000 */
[----:B--2---:R-:W-:Y:S01]  /*2540*/  FMUL.FTZ R85, R13, R86 ;  /* 0x000000560d557220 */ /* 0x004fe20000410000 */
[----:B------:R-:W-:Y:S01]  /*2550*/  ISETP.GE.U32.AND P1, PT, R43, R82, PT ;  /* 0x000000522b00720c */ /* 0x000fe20003f26070 */
[----:B------:R-:W-:Y:S01]  /*2560*/  FMUL.RZ R23, R8, 0.15915493667125701904 ;  /* 0x3e22f98308177820 */ /* 0x000fe2000040c000 */
[----:B------:R-:W-:Y:S01]  /*2570*/  FSEL R107, R107, RZ, !P3 ;  /* 0x000000ff6b6b7208 */ /* 0x000fe20005800000 */
[----:B------:R-:W-:Y:S01]  /*2580*/  FMUL.FTZ R8, R7, R68 ;  /* 0x0000004407087220 */ /* 0x000fe20000410000 */
[----:B------:R-:W1:Y:S01]  /*2590*/  MUFU.COS R22, R15 ;  /* 0x0000000f00167308 */ /* 0x000e620000000000 */
[----:B------:R-:W-:Y:S01]  /*25a0*/  FMUL.FTZ R7, R5, R70 ;  /* 0x0000004605077220 */ /* 0x000fe20000410000 */
[----:B------:R-:W-:Y:S01]  /*25b0*/  FSEL R85, R85, 1, !P1 ;  /* 0x3f80000055557808 */ /* 0x000fe20004800000 */
[----:B------:R-:W-:Y:S01]  /*25c0*/  FMUL.FTZ R87, R13, R84 ;  /* 0x000000540d577220 */ /* 0x000fe20000410000 */
[----:B------:R-:W-:Y:S01]  /*25d0*/  FSEL R96, R96, RZ, !P1 ;  /* 0x000000ff60607208 */ /* 0x000fe20004800000 */
[----:B------:R-:W-:Y:S01]  /*25e0*/  FMUL.RZ R21, R7, 0.15915493667125701904 ;  /* 0x3e22f98307157820 */ /* 0x000fe2000040c000 */
[----:B------:R-:W-:Y:S01]  /*25f0*/  FSEL R105, R105, 1, !P3 ;  /* 0x3f80000069697808 */ /* 0x000fe20005800000 */
[----:B------:R-:W-:Y:S01]  /*2600*/  FMUL.FTZ R7, R5, R71 ;  /* 0x0000004705077220 */ /* 0x000fe20000410000 */
[----:B------:R-:W-:Y:S01]  /*2610*/  MUFU.SIN R91, R23 ;  /* 0x00000017005b7308 */ /* 0x000fe20000000400 */
[----:B0-----:R-:W-:Y:S01]  /*2620*/  FMUL.FTZ R20, R11, R20 ;  /* 0x000000140b147220 */ /* 0x001fe20000410000 */
[----:B------:R-:W-:Y:S01]  /*2630*/  FSEL R87, R87, RZ, !P1 ;  /* 0x000000ff57577208 */ /* 0x000fe20004800000 */
[----:B------:R-:W-:Y:S01]  /*2640*/  FMUL.RZ R13, R7, 0.15915493667125701904 ;  /* 0x3e22f983070d7820 */ /* 0x000fe2000040c000 */
[----:B------:R-:W-:Y:S01]  /*2650*/  ISETP.GE.U32.AND P1, PT, R45, R82, PT ;  /* 0x000000522d00720c */ /* 0x000fe20003f26070 */
[----:B------:R-:W-:Y:S01]  /*2660*/  FMUL.FTZ R7, RZ, R88 ;  /* 0x00000058ff077220 */ /* 0x000fe20000410000 */
[----:B------:R-:W-:Y:S01]  /*2670*/  FSEL R89, R20, RZ, !P2 ;  /* 0x000000ff14597208 */ /* 0x000fe20005000000 */
[-C--:B------:R-:W-:Y:S01]  /*2680*/  FFMA.FTZ R9, RZ, R90.reuse, R9 ;  /* 0x0000005aff097223 */ /* 0x080fe20000010009 */
[----:B------:R-:W-:Y:S01]  /*2690*/  MUFU.COS R15, R23 ;  /* 0x00000017000f7308 */ /* 0x000fe20000000000 */
[----:B------:R-:W-:Y:S01]  /*26a0*/  FFMA.FTZ R10, R103, R90, -R7 ;  /* 0x0000005a670a7223 */ /* 0x000fe20000010807 */
[----:B------:R-:W-:Y:S01]  /*26b0*/  FSEL R93, R93, RZ, !P1 ;  /* 0x000000ff5d5d7208 */ /* 0x000fe20004800000 */
[----:B-1----:R-:W-:-:S02]  /*26c0*/  FMUL.FTZ R22, R11, R22 ;  /* 0x000000160b167220 */ /* 0x002fc40000410000 */
[----:B------:R-:W-:Y:S02]  /*26d0*/  FADD.FTZ R10, R83, R10 ;  /* 0x0000000a530a7221 */ /* 0x000fe40000010000 */
[----:B------:R-:W-:Y:S01]  /*26e0*/  FADD.FTZ R9, RZ, R9 ;  /* 0x00000009ff097221 */ /* 0x000fe20000010000 */
[----:B------:R-:W0:Y:S01]  /*26f0*/  MUFU.EX2 R8, R8 ;  /* 0x0000000800087308 */ /* 0x000e220000000800 */
[----:B------:R-:W-:Y:S01]  /*2700*/  FSEL R86, R22, 1, !P2 ;  /* 0x3f80000016567808 */ /* 0x000fe20005000000 */
[----:B------:R-:W-:Y:S02]  /*2710*/  FMUL.FTZ R12, R89, R10 ;  /* 0x0000000a590c7220 */ /* 0x000fe40000410000 */
[----:B------:R-:W-:Y:S02]  /*2720*/  FMUL.FTZ R84, R61, R62 ;  /* 0x0000003e3d547220 */ /* 0x000fe40000410000 */
[-C--:B------:R-:W-:Y:S02]  /*2730*/  FMUL.FTZ R11, R89, R9.reuse ;  /* 0x00000009590b7220 */ /* 0x080fe40000410000 */
[----:B------:R-:W-:Y:S01]  /*2740*/  MUFU.EX2 R4, R4 ;  /* 0x0000000400047308 */ /* 0x000fe20000000800 */
[----:B------:R-:W-:Y:S01]  /*2750*/  FFMA.FTZ R12, R86, R9, R12 ;  /* 0x00000009560c7223 */ /* 0x000fe2000001000c */
[----:B------:R-:W-:Y:S01]  /*2760*/  FSEL R84, R84, RZ, !P2 ;  /* 0x000000ff54547208 */ /* 0x000fe20005000000 */
[----:B------:R-:W-:Y:S01]  /*2770*/  FFMA.FTZ R11, R86, R10, -R11 ;  /* 0x0000000a560b7223 */ /* 0x000fe2000001080b */
[----:B------:R-:W-:Y:S01]  /*2780*/  ISETP.GE.U32.AND P2, PT, R44, R82, PT ;  /* 0x000000522c00720c */ /* 0x000fe20003f46070 */
[----:B------:R-:W-:-:S03]  /*2790*/  FADD.FTZ R12, RZ, R12 ;  /* 0x0000000cff0c7221 */ /* 0x000fc60000010000 */
[----:B------:R-:W1:Y:S01]  /*27a0*/  MUFU.COS R5, R21 ;  /* 0x0000001500057308 */ /* 0x000e620000000000 */
[C---:B0-----:R-:W-:Y:S01]  /*27b0*/  FMUL.FTZ R92, R8.reuse, R15 ;  /* 0x0000000f085c7220 */ /* 0x041fe20000410000 */
[----:B------:R-:W-:Y:S01]  /*27c0*/  FSEL R99, R99, RZ, !P2 ;  /* 0x000000ff63637208 */ /* 0x000fe20005000000 */
[----:B------:R-:W-:Y:S01]  /*27d0*/  FMUL.FTZ R91, R8, R91 ;  /* 0x0000005b085b7220 */ /* 0x000fe20000410000 */
[----:B------:R-:W-:Y:S01]  /*27e0*/  FSEL R100, R100, 1, !P2 ;  /* 0x3f80000064647808 */ /* 0x000fe20005000000 */
[----:B------:R-:W-:Y:S01]  /*27f0*/  FADD.FTZ R8, R84, R11 ;  /* 0x0000000b54087221 */ /* 0x000fe20000010000 */
[----:B------:R-:W-:Y:S02]  /*2800*/  FSEL R94, R94, RZ, !P2 ;  /* 0x000000ff5e5e7208 */ /* 0x000fe40005000000 */
[----:B------:R-:W-:Y:S01]  /*2810*/  MUFU.EX2 R6, R19 ;  /* 0x0000001300067308 */ /* 0x000fe20000000800 */
[----:B------:R-:W-:Y:S02]  /*2820*/  FSEL R91, R91, RZ, !P1 ;  /* 0x000000ff5b5b7208 */ /* 0x000fe40004800000 */
[----:B------:R-:W-:-:S02]  /*2830*/  FSEL R92, R92, 1, !P1 ;  /* 0x3f8000005c5c7808 */ /* 0x000fc40004800000 */
[-C--:B------:R-:W-:Y:S02]  /*2840*/  ISETP.GE.U32.AND P2, PT, R46, R82.reuse, PT ;  /* 0x000000522e00720c */ /* 0x080fe40003f46070 */
[----:B------:R-:W-:Y:S01]  /*2850*/  ISETP.GE.U32.AND P1, PT, R47, R82, PT ;  /* 0x000000522f00720c */ /* 0x000fe20003f26070 */
[----:B------:R-:W0:Y:S01]  /*2860*/  MUFU.COS R7, R13 ;  /* 0x0000000d00077308 */ /* 0x000e220000000000 */
[----:B-1----:R-:W-:Y:S01]  /*2870*/  FMUL.FTZ R98, R4, R5 ;  /* 0x0000000504627220 */ /* 0x002fe20000410000 */
[----:B------:R-:W-:Y:S01]  /*2880*/  FSEL R97, R97, RZ, !P2 ;  /* 0x000000ff61617208 */ /* 0x000fe20005000000 */
[----:B------:R-:W-:-:S03]  /*2890*/  FMUL.FTZ R5, R87, R12 ;  /* 0x0000000c57057220 */ /* 0x000fc60000410000 */
[----:B------:R-:W-:Y:S02]  /*28a0*/  FSEL R98, R98, 1, !P2 ;  /* 0x3f80000062627808 */ /* 0x000fe40005000000 */
[----:B------:R-:W1:Y:S08]  /*28b0*/  MUFU.SIN R95, R21 ;  /* 0x00000015005f7308 */ /* 0x000e700000000400 */
[----:B------:R-:W2:Y:S01]  /*28c0*/  MUFU.SIN R101, R13 ;  /* 0x0000000d00657308 */ /* 0x000ea20000000400 */
[----:B0-----:R-:W-:-:S02]  /*28d0*/  FMUL.FTZ R102, R6, R7 ;  /* 0x0000000706667220 */ /* 0x001fc40000410000 */
[-C--:B------:R-:W-:Y:S02]  /*28e0*/  FFMA.FTZ R7, R85, R8.reuse, -R5 ;  /* 0x0000000855077223 */ /* 0x080fe40000010805 */
[----:B------:R-:W-:Y:S01]  /*28f0*/  FMUL.FTZ R8, R87, R8 ;  /* 0x0000000857087220 */ /* 0x000fe20000410000 */
[----:B------:R-:W-:Y:S01]  /*2900*/  FSEL R102, R102, 1, !P1 ;  /* 0x3f80000066667808 */ /* 0x000fe20004800000 */
[----:B------:R-:W-:Y:S02]  /*2910*/  FADD.FTZ R9, R96, R7 ;  /* 0x0000000760097221 */ /* 0x000fe40000010000 */
[----:B-1----:R-:W-:Y:S02]  /*2920*/  FMUL.FTZ R95, R4, R95 ;  /* 0x0000005f045f7220 */ /* 0x002fe40000410000 */
[----:B------:R-:W-:Y:S02]  /*2930*/  FMUL.FTZ R4, R107, R88 ;  /* 0x000000586b047220 */ /* 0x000fe40000410000 */
[----:B------:R-:W-:Y:S01]  /*2940*/  FFMA.FTZ R8, R85, R12, R8 ;  /* 0x0000000c55087223 */ /* 0x000fe20000010008 */
[----:B------:R-:W-:Y:S01]  /*2950*/  FSEL R95, R95, RZ, !P2 ;  /* 0x000000ff5f5f7208 */ /* 0x000fe20005000000 */
[----:B------:R-:W-:-:S02]  /*2960*/  FMUL.FTZ R5, R105, R88 ;  /* 0x0000005869057220 */ /* 0x000fc40000410000 */
[-C--:B------:R-:W-:Y:S02]  /*2970*/  FFMA.FTZ R4, R105, R90.reuse, -R4 ;  /* 0x0000005a69047223 */ /* 0x080fe40000010804 */
[----:B------:R-:W-:Y:S02]  /*2980*/  FADD.FTZ R8, RZ, R8 ;  /* 0x00000008ff087221 */ /* 0x000fe40000010000 */
[----:B------:R-:W-:Y:S02]  /*2990*/  FMUL.FTZ R11, R99, R9 ;  /* 0x00000009630b7220 */ /* 0x000fe40000410000 */
[----:B--2---:R-:W-:Y:S02]  /*29a0*/  FMUL.FTZ R101, R6, R101 ;  /* 0x0000006506657220 */ /* 0x004fe40000410000 */
[----:B------:R-:W-:Y:S02]  /*29b0*/  FFMA.FTZ R5, R107, R90, R5 ;  /* 0x0000005a6b057223 */ /* 0x000fe40000010005 */
[----:B------:R-:W-:Y:S01]  /*29c0*/  FMUL.FTZ R6, R89, R4 ;  /* 0x0000000459067220 */ /* 0x000fe20000410000 */
[----:B------:R-:W-:Y:S01]  /*29d0*/  FSEL R101, R101, RZ, !P1 ;  /* 0x000000ff65657208 */ /* 0x000fe20004800000 */
[----:B------:R-:W-:-:S02]  /*29e0*/  FFMA.FTZ R11, R100, R8, R11 ;  /* 0x00000008640b7223 */ /* 0x000fc4000001000b */
[----:B------:R-:W-:Y:S02]  /*29f0*/  FMUL.FTZ R8, R99, R8 ;  /* 0x0000000863087220 */ /* 0x000fe40000410000 */
[-C--:B------:R-:W-:Y:S02]  /*2a00*/  FMUL.FTZ R7, R89, R5.reuse ;  /* 0x0000000559077220 */ /* 0x080fe40000410000 */
[----:B------:R-:W-:Y:S02]  /*2a10*/  FFMA.FTZ R6, R86, R5, R6 ;  /* 0x0000000556067223 */ /* 0x000fe40000010006 */
[----:B------:R-:W-:Y:S02]  /*2a20*/  FFMA.FTZ R9, R100, R9, -R8 ;  /* 0x0000000964097223 */ /* 0x000fe40000010808 */
[----:B------:R-:W-:Y:S02]  /*2a30*/  FFMA.FTZ R4, R86, R4, -R7 ;  /* 0x0000000456047223 */ /* 0x000fe40000010807 */
[----:B------:R-:W-:-:S02]  /*2a40*/  FMUL.FTZ R5, R87, R6 ;  /* 0x0000000657057220 */ /* 0x000fc40000410000 */
[----:B------:R-:W-:Y:S02]  /*2a50*/  FADD.FTZ R11, RZ, R11 ;  /* 0x0000000bff0b7221 */ /* 0x000fe40000010000 */
        /* <DEDUP_REMOVED lines=8> */
[----:B------:R-:W-:Y:S02]  /*2ae0*/  FMUL.FTZ R6, R99, R4 ;  /* 0x0000000463067220 */ /* 0x000fe40000410000 */
[----:B------:R-:W-:Y:S02]  /*2af0*/  FADD.FTZ R10, RZ, R10 ;  /* 0x0000000aff0a7221 */ /* 0x000fe40000010000 */
[----:B------:R-:W-:-:S02]  /*2b00*/  FADD.FTZ R8, R93, R8 ;  /* 0x000000085d087221 */ /* 0x000fc40000010000 */
[CC--:B------:R-:W-:Y:S02]  /*2b10*/  FFMA.FTZ R6, R100.reuse, R5.reuse, -R6 ;  /* 0x0000000564067223 */ /* 0x0c0fe40000010806 */
[----:B------:R-:W-:Y:S02]  /*2b20*/  FMUL.FTZ R5, R99, R5 ;  /* 0x0000000563057220 */ /* 0x000fe40000410000 */
[C---:B------:R-:W-:Y:S02]  /*2b30*/  FMUL.FTZ R7, R95.reuse, R10 ;  /* 0x0000000a5f077220 */ /* 0x040fe40000410000 */
[----:B------:R-:W-:Y:S02]  /*2b40*/  FMUL.FTZ R9, R95, R8 ;  /* 0x000000085f097220 */ /* 0x000fe40000410000 */
[----:B------:R-:W-:Y:S02]  /*2b50*/  FFMA.FTZ R5, R100, R4, R5 ;  /* 0x0000000464057223 */ /* 0x000fe40000010005 */
[----:B------:R-:W-:-:S02]  /*2b60*/  FFMA.FTZ R8, R98, R8, -R7 ;  /* 0x0000000862087223 */ /* 0x000fc40000010807 */
[----:B------:R-:W-:Y:S02]  /*2b70*/  FFMA.FTZ R9, R98, R10, R9 ;  /* 0x0000000a62097223 */ /* 0x000fe40000010009 */
[----:B------:R-:W-:Y:S02]  /*2b80*/  FMUL.FTZ R7, R91, R5 ;  /* 0x000000055b077220 */ /* 0x000fe40000410000 */
[----:B------:R-:W-:Y:S02]  /*2b90*/  FADD.FTZ R11, RZ, R9 ;  /* 0x00000009ff0b7221 */ /* 0x000fe40000010000 */
[----:B------:R-:W-:Y:S02]  /*2ba0*/  FADD.FTZ R10, R97, R8 ;  /* 0x00000008610a7221 */ /* 0x000fe40000010000 */
[-C--:B------:R-:W-:Y:S02]  /*2bb0*/  FMUL.FTZ R4, R91, R6.reuse ;  /* 0x000000065b047220 */ /* 0x080fe40000410000 */
[----:B------:R-:W-:Y:S01]  /*2bc0*/  FFMA.FTZ R8, R92, R6, -R7 ;  /* 0x000000065c087223 */ /* 0x000fe20000010807 */
[----:B------:R-:W-:Y:S01]  /*2bd0*/  FSEL R106, R106, RZ, !P1 ;  /* 0x000000ff6a6a7208 */ /* 0x000fe20004800000 */
[C---:B------:R-:W-:Y:S01]  /*2be0*/  FMUL.FTZ R13, R101.reuse, R11 ;  /* 0x0000000b650d7220 */ /* 0x040fe20000410000 */
[----:B------:R-:W-:Y:S01]  /*2bf0*/  MOV R7, R79 ;  /* 0x0000004f00077202 */ /* 0x000fe20000000f00 */
[----:B------:R-:W-:-:S02]  /*2c00*/  FMUL.FTZ R6, R101, R10 ;  /* 0x0000000a65067220 */ /* 0x000fc40000410000 */
[----:B------:R-:W-:Y:S01]  /*2c10*/  FFMA.FTZ R9, R92, R5, R4 ;  /* 0x000000055c097223 */ /* 0x000fe20000010004 */
[----:B------:R-:W-:Y:S01]  /*2c20*/  MOV R4, R26 ;  /* 0x0000001a00047202 */ /* 0x000fe20000000f00 */
[C---:B------:R-:W-:Y:S01]  /*2c30*/  FFMA.FTZ R13, R102.reuse, R10, -R13 ;  /* 0x0000000a660d7223 */ /* 0x040fe2000001080d */
[----:B------:R-:W-:Y:S01]  /*2c40*/  MOV R5, R77 ;  /* 0x0000004d00057202 */ /* 0x000fe20000000f00 */
[----:B------:R-:W-:Y:S01]  /*2c50*/  FFMA.FTZ R15, R102, R11, R6 ;  /* 0x0000000b660f7223 */ /* 0x000fe20000010006 */
[----:B------:R-:W-:Y:S01]  /*2c60*/  MOV R6, R30 ;  /* 0x0000001e00067202 */ /* 0x000fe20000000f00 */
[C---:B------:R-:W-:Y:S02]  /*2c70*/  FMUL.FTZ R10, R95.reuse, R8 ;  /* 0x000000085f0a7220 */ /* 0x040fe40000410000 */
[----:B------:R-:W-:Y:S01]  /*2c80*/  FMUL.FTZ R11, R95, R9 ;  /* 0x000000095f0b7220 */ /* 0x000fe20000410000 */
[----:B------:R0:W2:Y:S01]  /*2c90*/  LDG.E.64 R20, [R4.64] ;  /* 0x0000000604147981 */ /* 0x0000a2000c1e1b00 */
[----:B------:R-:W-:-:S02]  /*2ca0*/  FADD.FTZ R15, RZ, R15 ;  /* 0x0000000fff0f7221 */ /* 0x000fc40000010000 */
[----:B------:R-:W-:Y:S01]  /*2cb0*/  FADD.FTZ R14, R106, R13 ;  /* 0x0000000d6a0e7221 */ /* 0x000fe20000010000 */
[----:B------:R1:W2:Y:S01]  /*2cc0*/  LDG.E.64 R18, [R6.64] ;  /* 0x0000000606127981 */ /* 0x0002a2000c1e1b00 */
[C---:B------:R-:W-:Y:S02]  /*2cd0*/  FFMA.FTZ R10, R98.reuse, R9, R10 ;  /* 0x00000009620a7223 */ /* 0x040fe4000001000a */
[----:B------:R-:W-:Y:S01]  /*2ce0*/  FFMA.FTZ R11, R98, R8, -R11 ;  /* 0x00000008620b7223 */ /* 0x000fe2000001080b */
[----:B------:R-:W3:Y:S01]  /*2cf0*/  SHFL.UP PT, R9, R15, 0x1, RZ ;  /* 0x042000000f097989 */ /* 0x000ee200000e00ff */
[----:B------:R-:W-:-:S03]  /*2d00*/  FMUL.FTZ R12, R101, R10 ;  /* 0x0000000a650c7220 */ /* 0x000fc60000410000 */
[----:B------:R-:W4:Y:S01]  /*2d10*/  SHFL.UP PT, R8, R14, 0x1, RZ ;  /* 0x042000000e087989 */ /* 0x000f2200000e00ff */
[-C--:B-1----:R-:W-:Y:S02]  /*2d20*/  FMUL.FTZ R7, R101, R11.reuse ;  /* 0x0000000b65077220 */ /* 0x082fe40000410000 */
[C---:B------:R-:W-:Y:S02]  /*2d30*/  FFMA.FTZ R12, R102.reuse, R11, -R12 ;  /* 0x0000000b660c7223 */ /* 0x040fe4000001080c */
[----:B------:R-:W-:-:S03]  /*2d40*/  FFMA.FTZ R7, R102, R10, R7 ;  /* 0x0000000a66077223 */ /* 0x000fc60000010007 */
[----:B0-----:R-:W0:Y:S04]  /*2d50*/  SHFL.UP PT, R4, R12, 0x1, RZ ;  /* 0x042000000c047989 */ /* 0x001e2800000e00ff */
[----:B------:R-:W1:Y:S01]  /*2d60*/  SHFL.UP PT, R5, R7, 0x1, RZ ;  /* 0x0420000007057989 */ /* 0x000e6200000e00ff */
[----:B------:R-:W-:Y:S01]  /*2d70*/  ISETP.GE.AND P1, PT, R39, 0x1, PT ;  /* 0x000000012700780c */ /* 0x000fe20003f26270 */
[C---:B---3--:R-:W-:Y:S02]  /*2d80*/  FMUL.FTZ R11, R7.reuse, R9 ;  /* 0x00000009070b7220 */ /* 0x048fe40000410000 */
[-C--:B----4-:R-:W-:Y:S02]  /*2d90*/  FMUL.FTZ R6, R7, R8.reuse ;  /* 0x0000000807067220 */ /* 0x090fe40000410000 */
[----:B------:R-:W-:-:S02]  /*2da0*/  FFMA.FTZ R11, R12, R8, -R11 ;  /* 0x000000080c0b7223 */ /* 0x000fc4000001080b */
[----:B------:R-:W-:-:S06]  /*2db0*/  FFMA.FTZ R6, R12, R9, R6 ;  /* 0x000000090c067223 */ /* 0x000fcc0000010006 */
[----:B------:R-:W-:Y:S02]  /*2dc0*/  @P1 FADD.FTZ R14, R14, R11 ;  /* 0x0000000b0e0e1221 */ /* 0x000fe40000010000 */
[----:B------:R-:W-:Y:S02]  /*2dd0*/  @P1 FADD.FTZ R15, R15, R6 ;  /* 0x000000060f0f1221 */ /* 0x000fe40000010000 */
[C---:B0-----:R-:W-:Y:S01]  /*2de0*/  FMUL.FTZ R6, R7.reuse, R4 ;  /* 0x0000000407067220 */ /* 0x041fe20000410000 */
[----:B------:R-:W0:Y:S01]  /*2df0*/  SHFL.UP PT, R11, R14, 0x2, RZ ;  /* 0x044000000e0b7989 */ /* 0x000e2200000e00ff */
[----:B-1----:R-:W-:-:S03]  /*2e00*/  FMUL.FTZ R9, R7, R5 ;  /* 0x0000000507097220 */ /* 0x002fc60000410000 */
[----:B------:R-:W1:Y:S01]  /*2e10*/  SHFL.UP PT, R13, R15, 0x2, RZ ;  /* 0x044000000f0d7989 */ /* 0x000e6200000e00ff */
        /* <DEDUP_REMOVED lines=12> */
[----:B------:R-:W-:Y:S02]  /*2ee0*/  @P1 FADD.FTZ R14, R14, R11 ;  /* 0x0000000b0e0e1221 */ /* 0x000fe40000010000 */
[-C--:B----4-:R-:W-:Y:S01]  /*2ef0*/  FFMA.FTZ R9, R12, R7.reuse, R4 ;  /* 0x000000070c097223 */ /* 0x090fe20000010004 */
[----:B------:R-:W0:Y:S01]  /*2f00*/  SHFL.UP PT, R10, R15, 0x4, RZ ;  /* 0x048000000f0a7989 */ /* 0x000e2200000e00ff */
[----:B------:R-:W-:-:S03]  /*2f10*/  FMUL.FTZ R7, R6, R7 ;  /* 0x0000000706077220 */ /* 0x000fc60000410000 */
        /* <DEDUP_REMOVED lines=28> */
[-C--:B----4-:R-:W-:Y:S02]  /*30e0*/  FFMA.FTZ R13, R12, R7.reuse, R4 ;  /* 0x000000070c0d7223 */ /* 0x090fe40000010004 */
[----:B------:R-:W-:Y:S01]  /*30f0*/  FMUL.FTZ R7, R6, R7 ;  /* 0x0000000706077220 */ /* 0x000fe20000410000 */
[----:B------:R-:W0:Y:S01]  /*3100*/  SHFL.UP PT, R22, R15, 0x10, RZ ;  /* 0x060000000f167989 */ /* 0x000e2200000e00ff */
[----:B------:R-:W-:Y:S02]  /*3110*/  @P1 FADD.FTZ R14, R14, R11 ;  /* 0x0000000b0e0e1221 */ /* 0x000fe40000010000 */
[----:B------:R-:W-:Y:S01]  /*3120*/  @P1 FFMA.FTZ R12, R12, R5, -R7 ;  /* 0x000000050c0c1223 */ /* 0x000fe20000010807 */
[----:B------:R-:W-:Y:S02]  /*3130*/  FSEL R13, R6, R13, !P1 ;  /* 0x0000000d060d7208 */ /* 0x000fe40004800000 */
[----:B------:R-:W1:Y:S04]  /*3140*/  SHFL.UP PT, R6, R14, 0x10, RZ ;  /* 0x060000000e067989 */ /* 0x000e6800000e00ff */
[----:B------:R-:W3:Y:S04]  /*3150*/  SHFL.UP PT, R4, R12, 0x10, RZ ;  /* 0x060000000c047989 */ /* 0x000ee800000e00ff */
[----:B------:R-:W4:Y:S01]  /*3160*/  SHFL.UP PT, R5, R13, 0x10, RZ ;  /* 0x060000000d057989 */ /* 0x000f2200000e00ff */
[----:B------:R-:W-:Y:S01]  /*3170*/  MOV R9, RZ ;  /* 0x000000ff00097202 */ /* 0x000fe20000000f00 */
[----:B------:R-:W-:Y:S01]  /*3180*/  CS2R R10, SRZ ;  /* 0x00000000000a7805 */ /* 0x000fe2000001ff00 */
[----:B------:R-:W-:-:S02]  /*3190*/  MOV R8, 0x3f800000 ;  /* 0x3f80000000087802 */ /* 0x000fc40000000f00 */
[C---:B------:R-:W-:Y:S02]  /*31a0*/  ISETP.GE.AND P1, PT, R39.reuse, 0x10, PT ;  /* 0x000000102700780c */ /* 0x040fe40003f26270 */
[----:B------:R-:W-:Y:S02]  /*31b0*/  ISETP.NE.AND P2, PT, R39, 0x1f, PT ;  /* 0x0000001f2700780c */ /* 0x000fe40003f45270 */
[----:B------:R-:W5:Y:S01]  /*31c0*/  @!P0 LDS.128 R8, [UR4+0x260] ;  /* 0x00026004ff088984 */ /* 0x000f620008000c00 */
[----:B0-----:R-:W-:-:S04]  /*31d0*/  FMUL.FTZ R7, R13, R22 ;  /* 0x000000160d077220 */ /* 0x001fc80000410000 */
[CC--:B-1----:R-:W-:Y:S02]  /*31e0*/  FFMA.FTZ R23, R12.reuse, R6.reuse, -R7 ;  /* 0x000000060c177223 */ /* 0x0c2fe40000010807 */
[C---:B------:R-:W-:Y:S02]  /*31f0*/  FMUL.FTZ R109, R13.reuse, R6 ;  /* 0x000000060d6d7220 */ /* 0x040fe40000410000 */
[C---:B---3--:R-:W-:Y:S02]  /*3200*/  FMUL.FTZ R6, R13.reuse, R4 ;  /* 0x000000040d067220 */ /* 0x048fe40000410000 */
[C---:B------:R-:W-:Y:S02]  /*3210*/  FFMA.FTZ R22, R12.reuse, R22, R109 ;  /* 0x000000160c167223 */ /* 0x040fe4000001006d */
[-C--:B----4-:R-:W-:Y:S02]  /*3220*/  FFMA.FTZ R6, R12, R5.reuse, R6 ;  /* 0x000000050c067223 */ /* 0x090fe40000010006 */
[----:B------:R-:W-:-:S02]  /*3230*/  FMUL.FTZ R7, R13, R5 ;  /* 0x000000050d077220 */ /* 0x000fc40000410000 */
        /* <DEDUP_REMOVED lines=35> */
[----:B------:R-:W-:Y:S01]  /*3470*/  FFMA.FTZ R88, R90, R13, R88 ;  /* 0x0000000d5a587223 */ /* 0x000fe20000010058 */
[----:B------:R-:W-:Y:S01]  /*3480*/  MOV R15, c[0x0][0x1a0] ;  /* 0x00006800000f7a02 */ /* 0x000fe20000000f00 */
[----:B------:R-:W-:-:S02]  /*3490*/  FADD.FTZ R83, R83, R12 ;  /* 0x0000000c53537221 */ /* 0x000fc40000010000 */
[----:B------:R-:W-:Y:S01]  /*34a0*/  FADD.FTZ R12, RZ, R88 ;  /* 0x00000058ff0c7221 */ /* 0x000fe20000010000 */
[----:B------:R-:W-:Y:S02]  /*34b0*/  MOV R22, c[0x0][0x1a4] ;  /* 0x0000690000167a02 */ /* 0x000fe40000000f00 */
[----:B------:R-:W-:Y:S01]  /*34c0*/  LEA R30, P1, R15, R30, 0x3 ;  /* 0x0000001e0f1e7211 */ /* 0x000fe200078218ff */
[CC--:B------:R-:W-:Y:S02]  /*34d0*/  FMUL.FTZ R14, R89.reuse, R12.reuse ;  /* 0x0000000c590e7220 */ /* 0x0c0fe40000410000 */
[----:B------:R-:W-:Y:S01]  /*34e0*/  FMUL.FTZ R89, R89, R83 ;  /* 0x0000005359597220 */ /* 0x000fe20000410000 */
[----:B------:R-:W-:Y:S01]  /*34f0*/  LEA.HI.X R79, R15, R79, R22, 0x3, P1 ;  /* 0x0000004f0f4f7211 */ /* 0x000fe200008f1c16 */
[C---:B------:R-:W-:Y:S01]  /*3500*/  FFMA.FTZ R15, R86.reuse, R83, -R14 ;  /* 0x00000053560f7223 */ /* 0x040fe2000001080e */
[----:B------:R-:W-:Y:S01]  /*3510*/  MOV R22, c[0x0][0x1c0] ;  /* 0x0000700000167a02 */ /* 0x000fe20000000f00 */
[----:B------:R-:W-:Y:S01]  /*3520*/  FFMA.FTZ R14, R86, R12, R89 ;  /* 0x0000000c560e7223 */ /* 0x000fe20000010059 */
[----:B------:R-:W-:-:S02]  /*3530*/  MOV R23, c[0x0][0x1c4] ;  /* 0x0000710000177a02 */ /* 0x000fc40000000f00 */
[----:B------:R-:W-:Y:S01]  /*3540*/  LEA R26, P1, R22, R26, 0x3 ;  /* 0x0000001a161a7211 */ /* 0x000fe200078218ff */
[----:B------:R-:W-:Y:S02]  /*3550*/  FADD.FTZ R14, RZ, R14 ;  /* 0x0000000eff0e7221 */ /* 0x000fe40000010000 */
[----:B------:R-:W-:Y:S01]  /*3560*/  FADD.FTZ R84, R84, R15 ;  /* 0x0000000f54547221 */ /* 0x000fe20000010000 */
[----:B------:R-:W-:Y:S01]  /*3570*/  LEA.HI.X R77, R22, R77, R23, 0x3, P1 ;  /* 0x0000004d164d7211 */ /* 0x000fe200008f1c17 */
[C---:B------:R-:W-:Y:S02]  /*3580*/  FMUL.FTZ R23, R87.reuse, R14 ;  /* 0x0000000e57177220 */ /* 0x040fe40000410000 */
[----:B------:R-:W-:Y:S02]  /*3590*/  FMUL.FTZ R87, R87, R84 ;  /* 0x0000005457577220 */ /* 0x000fe40000410000 */
[-C--:B--2---:R-:W-:Y:S02]  /*35a0*/  FMUL.FTZ R15, R19, R21.reuse ;  /* 0x00000015130f7220 */ /* 0x084fe40000410000 */
[----:B------:R-:W-:-:S02]  /*35b0*/  FMUL.FTZ R22, R18, R21 ;  /* 0x0000001512167220 */ /* 0x000fc40000410000 */
[----:B------:R-:W-:Y:S02]  /*35c0*/  FFMA.FTZ R23, R85, R84, -R23 ;  /* 0x0000005455177223 */ /* 0x000fe40000010817 */
[----:B------:R-:W-:Y:S02]  /*35d0*/  FMUL.FTZ R21, R5, R11 ;  /* 0x0000000b05157220 */ /* 0x000fe40000410000 */
[----:B------:R-:W-:Y:S02]  /*35e0*/  FFMA.FTZ R87, R85, R14, R87 ;  /* 0x0000000e55577223 */ /* 0x000fe40000010057 */
[----:B------:R-:W-:Y:S02]  /*35f0*/  FFMA.FTZ R18, R18, R20, -R15 ;  /* 0x0000001412127223 */ /* 0x000fe4000001080f */
[----:B------:R-:W-:Y:S02]  /*3600*/  FADD.FTZ R15, R96, R23 ;  /* 0x00000017600f7221 */ /* 0x000fe40000010000 */
[----:B------:R-:W-:-:S02]  /*3610*/  FMUL.FTZ R23, R5, R9 ;  /* 0x0000000905177220 */ /* 0x000fc40000410000 */
[CC--:B------:R-:W-:Y:S02]  /*3620*/  FFMA.FTZ R85, R4.reuse, R10.reuse, -R21 ;  /* 0x0000000a04557223 */ /* 0x0c0fe40000010815 */
[----:B------:R-:W-:Y:S02]  /*3630*/  FADD.FTZ R21, RZ, R87 ;  /* 0x00000057ff157221 */ /* 0x000fe40000010000 */
[C---:B------:R-:W-:Y:S02]  /*3640*/  FMUL.FTZ R10, R5.reuse, R10 ;  /* 0x0000000a050a7220 */ /* 0x040fe40000410000 */
[-C--:B------:R-:W-:Y:S02]  /*3650*/  FMUL.FTZ R5, R5, R8.reuse ;  /* 0x0000000805057220 */ /* 0x080fe40000410000 */
[----:B------:R-:W-:Y:S02]  /*3660*/  FFMA.FTZ R8, R4, R8, -R23 ;  /* 0x0000000804087223 */ /* 0x000fe40000010817 */
[C---:B------:R-:W-:Y:S01]  /*3670*/  FMUL.FTZ R23, R99.reuse, R21 ;  /* 0x0000001563177220 */ /* 0x040fe20000410000 */
[----:B------:R-:W-:Y:S01]  /*3680*/  MOV R86, c[0x0][0x188] ;  /* 0x0000620000567a02 */ /* 0x000fe20000000f00 */
[----:B------:R-:W-:-:S02]  /*3690*/  FMUL.FTZ R99, R99, R15 ;  /* 0x0000000f63637220 */ /* 0x000fc40000410000 */
[----:B------:R-:W-:Y:S01]  /*36a0*/  FFMA.FTZ R23, R100, R15, -R23 ;  /* 0x0000000f64177223 */ /* 0x000fe20000010817 */
[----:B------:R-:W-:Y:S01]  /*36b0*/  MOV R88, c[0x0][0x18c] ;  /* 0x0000630000587a02 */ /* 0x000fe20000000f00 */
[----:B------:R-:W-:Y:S01]  /*36c0*/  FFMA.FTZ R9, R4, R9, R5 ;  /* 0x0000000904097223 */ /* 0x000fe20000010005 */
[----:B------:R-:W-:Y:S01]  /*36d0*/  LEA R28, P2, R86, R28, 0x3 ;  /* 0x0000001c561c7211 */ /* 0x000fe200078418ff */
[----:B------:R-:W-:Y:S01]  /*36e0*/  FFMA.FTZ R4, R4, R11, R10 ;  /* 0x0000000b04047223 */ /* 0x000fe2000001000a */
[----:B------:R-:W-:Y:S01]  /*36f0*/  ISETP.NE.AND P1, PT, R80, RZ, PT ;  /* 0x000000ff5000720c */ /* 0x000fe20003f25270 */
[----:B------:R-:W-:Y:S02]  /*3700*/  FFMA.FTZ R99, R100, R21, R99 ;  /* 0x0000001564637223 */ /* 0x000fe40000010063 */
[----:B------:R-:W-:Y:S01]  /*3710*/  FADD.FTZ R94, R94, R23 ;  /* 0x000000175e5e7221 */ /* 0x000fe20000010000 */
[----:B------:R-:W-:Y:S01]  /*3720*/  LEA.HI.X R29, R86, R29, R88, 0x3, P2 ;  /* 0x0000001d561d7211 */ /* 0x000fe200010f1c58 */
[----:B------:R-:W-:-:S02]  /*3730*/  FADD.FTZ R11, R7, R4 ;  /* 0x00000004070b7221 */ /* 0x000fc40000010000 */
[----:B------:R-:W-:Y:S02]  /*3740*/  FADD.FTZ R86, RZ, R99 ;  /* 0x00000063ff567221 */ /* 0x000fe40000010000 */
[C---:B------:R-:W-:Y:S02]  /*3750*/  FMUL.FTZ R7, R91.reuse, R94 ;  /* 0x0000005e5b077220 */ /* 0x040fe40000410000 */
[-C--:B------:R-:W-:Y:S02]  /*3760*/  FMUL.FTZ R91, R91, R86.reuse ;  /* 0x000000565b5b7220 */ /* 0x080fe40000410000 */
[C---:B------:R-:W-:Y:S02]  /*3770*/  FFMA.FTZ R7, R92.reuse, R86, R7 ;  /* 0x000000565c077223 */ /* 0x040fe40000010007 */
[----:B------:R-:W-:Y:S02]  /*3780*/  FFMA.FTZ R19, R19, R20, R22 ;  /* 0x0000001413137223 */ /* 0x000fe40000010016 */
[----:B------:R-:W-:-:S02]  /*3790*/  FFMA.FTZ R92, R92, R94, -R91 ;  /* 0x0000005e5c5c7223 */ /* 0x000fc4000001085b */
[----:B------:R-:W-:Y:S01]  /*37a0*/  FADD.FTZ R20, RZ, R7 ;  /* 0x00000007ff147221 */ /* 0x000fe20000010000 */
[----:B------:R-:W-:Y:S01]  /*37b0*/  @!P1 MOV R4, R78 ;  /* 0x0000004e00049202 */ /* 0x000fe20000000f00 */
[----:B------:R-:W-:Y:S01]  /*37c0*/  FADD.FTZ R10, R6, R85 ;  /* 0x00000055060a7221 */ /* 0x000fe20000010000 */
[----:B------:R-:W-:Y:S01]  /*37d0*/  @!P1 MOV R5, R81 ;  /* 0x0000005100059202 */ /* 0x000fe20000000f00 */
[----:B------:R-:W-:Y:S02]  /*37e0*/  FMUL.FTZ R13, R19, R13 ;  /* 0x0000000d130d7220 */ /* 0x000fe40000410000 */
[----:B------:R-:W-:Y:S02]  /*37f0*/  FADD.FTZ R92, R93, R92 ;  /* 0x0000005c5d5c7221 */ /* 0x000fe40000010000 */
[----:B------:R-:W-:Y:S01]  /*3800*/  FMUL.FTZ R7, R95, R20 ;  /* 0x000000145f077220 */ /* 0x000fe20000410000 */
[----:B------:R0:W-:Y:S01]  /*3810*/  @!P1 STG.E.128 [R4.64], R8 ;  /* 0x0000000804009986 */ /* 0x0001e2000c101d06 */
[----:B------:R-:W-:-:S02]  /*3820*/  FFMA.FTZ R6, R18, R103, -R13 ;  /* 0x0000006712067223 */ /* 0x000fc4000001080d */
[----:B------:R-:W-:Y:S02]  /*3830*/  FMUL.FTZ R95, R95, R92 ;  /* 0x0000005c5f5f7220 */ /* 0x000fe40000410000 */
[----:B------:R-:W-:Y:S02]  /*3840*/  FFMA.FTZ R27, R6, 2, R27 ;  /* 0x40000000061b7823 */ /* 0x000fe4000001001b */
[----:B------:R-:W-:Y:S01]  /*3850*/  FFMA.FTZ R95, R98, R20, R95 ;  /* 0x00000014625f7223 */ /* 0x000fe2000001005f */
[----:B------:R1:W-:Y:S01]  /*3860*/  @!P1 STS.128 [UR4+0x260], R8 ;  /* 0x00026008ff009988 */ /* 0x0003e20008000c04 */
[----:B------:R-:W-:Y:S01]  /*3870*/  IADD3 R108, R108, 0x1, RZ ;  /* 0x000000016c6c7810 */ /* 0x000fe20007ffe0ff */
[----:B0-----:R-:W-:Y:S02]  /*3880*/  FFMA.FTZ R4, R98, R92, -R7 ;  /* 0x0000005c62047223 */ /* 0x001fe40000010807 */
[----:B------:R-:W-:Y:S02]  /*3890*/  FMUL.FTZ R5, R19, R14 ;  /* 0x0000000e13057220 */ /* 0x000fe40000410000 */
[----:B------:R-:W-:-:S02]  /*38a0*/  FADD.FTZ R6, R97, R4 ;  /* 0x0000000461067221 */ /* 0x000fc40000010000 */
[----:B------:R-:W-:Y:S02]  /*38b0*/  FFMA.FTZ R84, R18, R84, -R5 ;  /* 0x0000005412547223 */ /* 0x000fe40000010805 */
[----:B-1----:R-:W-:Y:S02]  /*38c0*/  FADD.FTZ R8, RZ, R95 ;  /* 0x0000005fff087221 */ /* 0x002fe40000010000 */
[C---:B------:R-:W-:Y:S01]  /*38d0*/  FMUL.FTZ R5, R101.reuse, R6 ;  /* 0x0000000665057220 */ /* 0x040fe20000410000 */
[----:B------:R-:W-:Y:S01]  /*38e0*/  ISETP.GE.AND P1, PT, R108, c[0x0][0x16c], PT ;  /* 0x00005b006c007a0c */ /* 0x000fe20003f26270 */
[-C--:B------:R-:W-:Y:S02]  /*38f0*/  FMUL.FTZ R101, R101, R8.reuse ;  /* 0x0000000865657220 */ /* 0x080fe40000410000 */
[C---:B------:R-:W-:Y:S02]  /*3900*/  FFMA.FTZ R4, R102.reuse, R8, R5 ;  /* 0x0000000866047223 */ /* 0x040fe40000010005 */
[----:B------:R-:W-:-:S02]  /*3910*/  FFMA.FTZ R101, R102, R6, -R101 ;  /* 0x0000000666657223 */ /* 0x000fc40000010865 */
[----:B------:R-:W-:Y:S02]  /*3920*/  FADD.FTZ R4, RZ, R4 ;  /* 0x00000004ff047221 */ /* 0x000fe40000010000 */
[C---:B------:R-:W-:Y:S02]  /*3930*/  FMUL.FTZ R12, R19.reuse, R12 ;  /* 0x0000000c130c7220 */ /* 0x040fe40000410000 */
[C---:B------:R-:W-:Y:S02]  /*3940*/  FMUL.FTZ R21, R19.reuse, R21 ;  /* 0x0000001513157220 */ /* 0x040fe40000410000 */
[C---:B------:R-:W-:Y:S02]  /*3950*/  FMUL.FTZ R7, R19.reuse, R86 ;  /* 0x0000005613077220 */ /* 0x040fe40000410000 */
[C---:B------:R-:W-:Y:S02]  /*3960*/  FMUL.FTZ R5, R19.reuse, R20 ;  /* 0x0000001413057220 */ /* 0x040fe40000410000 */
[----:B------:R-:W-:-:S02]  /*3970*/  FMUL.FTZ R9, R19, R8 ;  /* 0x0000000813097220 */ /* 0x000fc40000410000 */
[----:B------:R-:W-:Y:S02]  /*3980*/  FADD.FTZ R101, R106, R101 ;  /* 0x000000656a657221 */ /* 0x000fe40000010000 */
[----:B------:R-:W-:Y:S01]  /*3990*/  FMUL.FTZ R11, R19, R4 ;  /* 0x00000004130b7220 */ /* 0x000fe20000410000 */
[----:B------:R-:W-:Y:S01]  /*39a0*/  IADD3 R78, P2, R78, 0x10, RZ ;  /* 0x000000104e4e7810 */ /* 0x000fe20007f5e0ff */
[C---:B------:R-:W-:Y:S02]  /*39b0*/  FFMA.FTZ R83, R18.reuse, R83, -R12 ;  /* 0x0000005312537223 */ /* 0x040fe4000001080c */
[C---:B------:R-:W-:Y:S02]  /*39c0*/  FFMA.FTZ R21, R18.reuse, R15, -R21 ;  /* 0x0000000f12157223 */ /* 0x040fe40000010815 */
[C---:B------:R-:W-:Y:S02]  /*39d0*/  FFMA.FTZ R7, R18.reuse, R94, -R7 ;  /* 0x0000005e12077223 */ /* 0x040fe40000010807 */
[----:B------:R-:W-:-:S02]  /*39e0*/  FFMA.FTZ R4, R18, R92, -R5 ;  /* 0x0000005c12047223 */ /* 0x000fc40000010805 */
[C---:B------:R-:W-:Y:S01]  /*39f0*/  FFMA.FTZ R9, R18.reuse, R6, -R9 ;  /* 0x0000000612097223 */ /* 0x040fe20000010809 */
[----:B------:R-:W-:Y:S01]  /*3a00*/  UIADD3 UR4, UR4, 0x10, URZ ;  /* 0x0000001004047890 */ /* 0x000fe2000fffe03f */
[----:B------:R-:W-:Y:S01]  /*3a10*/  FFMA.FTZ R18, R18, R101, -R11 ;  /* 0x0000006512127223 */ /* 0x000fe2000001080b */
[----:B------:R-:W-:Y:S01]  /*3a20*/  IADD3.X R81, RZ, R81, RZ, P2, !PT ;  /* 0x00000051ff517210 */ /* 0x000fe200017fe4ff */
        /* <DEDUP_REMOVED lines=9> */
.L_x_2052:
[----:B------:R-:W-:Y:S01]  /*3ac0*/  BAR.SYNC.DEFER_BLOCKING 0x0 ;  /* 0x0000000000007b1d */ /* 0x000fe20000010000 */
[----:B------:R-:W-:Y:S02]  /*3ad0*/  F2FP.PACK_AB R0, R0, R25 ;  /* 0x000000190000723e */ /* 0x000fe400000000ff */
[----:B------:R-:W-:Y:S02]  /*3ae0*/  ISETP.NE.AND P0, PT, R80, RZ, PT ;  /* 0x000000ff5000720c */ /* 0x000fe40003f05270 */
[----:B------:R-:W-:Y:S01]  /*3af0*/  F2FP.PACK_AB R24, R24, R27 ;  /* 0x0000001b1818723e */ /* 0x000fe200000000ff */
[----:B------:R-:W-:Y:S01]  /*3b00*/  BSSY B0, `(.L_x_2054) ;  /* 0x0000030000007945 */ /* 0x000fe20003800000 */
[----:B------:R-:W-:-:S02]  /*3b10*/  PRMT R4, R0, 0x7610, R4 ;  /* 0x0000761000047816 */ /* 0x000fc40000000004 */
[----:B------:R-:W-:Y:S02]  /*3b20*/  F2FP.PACK_AB R73, R73, R76 ;  /* 0x0000004c4949723e */ /* 0x000fe400000000ff */
[----:B------:R-:W-:Y:S02]  /*3b30*/  PRMT R5, R0, 0x7632, R5 ;  /* 0x0000763200057816 */ /* 0x000fe40000000005 */
[----:B------:R-:W-:Y:S02]  /*3b40*/  F2FP.PACK_AB R74, R75, R74 ;  /* 0x0000004a4b4a723e */ /* 0x000fe400000000ff */
[----:B------:R-:W-:Y:S02]  /*3b50*/  LEA.HI.SX32 R0, R39, R39, 0x1b ;  /* 0x0000002727007211 */ /* 0x000fe400078fdaff */
[----:B------:R-:W-:Y:S02]  /*3b60*/  PRMT R28, R24, 0x7632, R28 ;  /* 0x00007632181c7816 */ /* 0x000fe4000000001c */
[----:B------:R-:W-:-:S02]  /*3b70*/  PRMT R6, R73, 0x7632, R6 ;  /* 0x0000763249067816 */ /* 0x000fc40000000006 */
[----:B------:R-:W-:Y:S02]  /*3b80*/  PRMT R7, R74, 0x7632, R7 ;  /* 0x000076324a077816 */ /* 0x000fe40000000007 */
[----:B------:R-:W-:Y:S01]  /*3b90*/  SHF.L.U32 R11, R0, 0x1, RZ ;  /* 0x00000001000b7819 */ /* 0x000fe200000006ff */
[----:B------:R-:W-:Y:S04]  /*3ba0*/  STS.U16 [R56], R24 ;  /* 0x0000001838007388 */ /* 0x000fe80000000400 */
        /* <DEDUP_REMOVED lines=8> */
[----:B------:R-:W-:Y:S01]  /*3c30*/  STS.U16 [R56+0xe], R7 ;  /* 0x00000e0738007388 */ /* 0x000fe20000000400 */
[----:B------:R-:W-:-:S06]  /*3c40*/  NOP ;  /* 0x0000000000007918 */ /* 0x000fcc0000000000 */
[----:B------:R-:W-:Y:S01]  /*3c50*/  LDS.U16 R49, [R49+0x40] ;  /* 0x0000400031317984 */ /* 0x000fe20000000400 */
[----:B------:R-:W-:-:S03]  /*3c60*/  IMAD.WIDE.U32 R4, R36, c[0x0][0x200], RZ ;  /* 0x0000800024047a25 */ /* 0x000fc600078e00ff */
[----:B------:R-:W-:Y:S02]  /*3c70*/  LDS.U16 R13, [R50+0x80] ;  /* 0x00008000320d7984 */ /* 0x000fe40000000400 */
[----:B------:R-:W-:Y:S02]  /*3c80*/  IADD3 R21, R5, R9, RZ ;  /* 0x0000000905157210 */ /* 0x000fe40007ffe0ff */
        /* <DEDUP_REMOVED lines=23> */
.L_x_2055:
[----:B------:R-:W-:Y:S05]  /*3e00*/  BSYNC B0 ;  /* 0x0000000000007941 */ /* 0x000fea0003800000 */
.L_x_2054:
[----:B------:R-:W-:Y:S01]  /*3e10*/  MOV R5, R21 ;  /* 0x0000001500057202 */ /* 0x000fe20000000f00 */
[----:B------:R-:W-:Y:S01]  /*3e20*/  IMAD R6, R32, c[0x0][0x208], RZ ;  /* 0x0000820020067a24 */ /* 0x000fe200078e02ff */
[----:B0-----:R-:W-:Y:S02]  /*3e30*/  SHF.L.U32 R9, R40, 0x8, RZ ;  /* 0x0000000828097819 */ /* 0x001fe400000006ff */
[----:B------:R-:W-:Y:S01]  /*3e40*/  LOP3.LUT R7, R37, 0x20, RZ, 0xfc, !PT ;  /* 0x0000002025077812 */ /* 0x000fe200078efcff */
[----:B------:R-:W-:Y:S01]  /*3e50*/  IMAD.WIDE.U32 R4, R31, c[0x0][0x208], R4 ;  /* 0x000082001f047a25 */ /* 0x000fe200078e0004 */
[----:B------:R-:W-:Y:S02]  /*3e60*/  SHF.R.S32.HI R11, RZ, 0x1f, R9 ;  /* 0x0000001fff0b7819 */ /* 0x000fe40000011409 */
[----:B------:R-:W-:Y:S01]  /*3e70*/  ISETP.GE.AND P0, PT, R7, R0, PT ;  /* 0x000000000700720c */ /* 0x000fe20003f06270 */
[----:B------:R-:W-:Y:S01]  /*3e80*/  IMAD R8, R31, c[0x0][0x20c], R6 ;  /* 0x000083001f087a24 */ /* 0x000fe200078e0206 */
[----:B------:R-:W-:-:S02]  /*3e90*/  IADD3 R6, P3, R9, R4, RZ ;  /* 0x0000000409067210 */ /* 0x000fc40007f7e0ff */
[----:B------:R-:W-:Y:S02]  /*3ea0*/  LEA R7, P4, R37, c[0x0][0x258], 0x1 ;  /* 0x0000960025077a11 */ /* 0x000fe400078808ff */
[----:B------:R-:W-:Y:S02]  /*3eb0*/  IADD3.X R5, R11, R8, R5, P3, !PT ;  /* 0x000000080b057210 */ /* 0x000fe40001ffe405 */
[C---:B------:R-:W-:Y:S02]  /*3ec0*/  LEA.HI.X R8, R37.reuse, c[0x0][0x25c], R38, 0x1, P4 ;  /* 0x0000970025087a11 */ /* 0x040fe400020f0c26 */
[----:B------:R-:W-:Y:S02]  /*3ed0*/  LEA R4, P6, R6, R7, 0x1 ;  /* 0x0000000706047211 */ /* 0x000fe400078c08ff */
[C---:B------:R-:W-:Y:S02]  /*3ee0*/  LOP3.LUT R9, R37.reuse, 0xa0, RZ, 0xfc, !PT ;  /* 0x000000a025097812 */ /* 0x040fe400078efcff */
[----:B------:R-:W-:-:S02]  /*3ef0*/  LOP3.LUT R11, R37, 0xc0, RZ, 0xfc, !PT ;  /* 0x000000c0250b7812 */ /* 0x000fc400078efcff */
[----:B------:R-:W-:Y:S02]  /*3f00*/  LOP3.LUT R7, R37, 0xe0, RZ, 0xfc, !PT ;  /* 0x000000e025077812 */ /* 0x000fe400078efcff */
[----:B------:R-:W-:Y:S02]  /*3f10*/  LEA.HI.X R5, R6, R8, R5, 0x1, P6 ;  /* 0x0000000806057211 */ /* 0x000fe400030f0c05 */
[-C--:B------:R-:W-:Y:S02]  /*3f20*/  ISETP.GE.AND P3, PT, R48, R0.reuse, PT ;  /* 0x000000003000720c */ /* 0x080fe40003f66270 */
[-C--:B------:R-:W-:Y:S01]  /*3f30*/  ISETP.GE.AND P4, PT, R9, R0.reuse, PT ;  /* 0x000000000900720c */ /* 0x080fe20003f86270 */
[----:B------:R0:W-:Y:S01]  /*3f40*/  @!P0 STG.E.U16 [R4.64+0x40], R49 ;  /* 0x0000403104008986 */ /* 0x0001e2000c101506 */
[-C--:B------:R-:W-:Y:S02]  /*3f50*/  ISETP.GE.AND P5, PT, R11, R0.reuse, PT ;  /* 0x000000000b00720c */ /* 0x080fe40003fa6270 */
[----:B------:R-:W-:-:S02]  /*3f60*/  ISETP.GE.AND P6, PT, R7, R0, PT ;  /* 0x000000000700720c */ /* 0x000fc40003fc6270 */
[C---:B------:R-:W-:Y:S02]  /*3f70*/  LOP3.LUT R21, R37.reuse, 0x40, RZ, 0xfc, !PT ;  /* 0x0000004025157812 */ /* 0x040fe400078efcff */
[----:B------:R-:W-:Y:S02]  /*3f80*/  LOP3.LUT R23, R37, 0x80, RZ, 0xfc, !PT ;  /* 0x0000008025177812 */ /* 0x000fe400078efcff */
[----:B------:R-:W-:Y:S01]  /*3f90*/  IADD3 R40, R40, 0x1, RZ ;  /* 0x0000000128287810 */ /* 0x000fe20007ffe0ff */
[----:B------:R0:W-:Y:S01]  /*3fa0*/  @!P3 STG.E.U16 [R4.64+0xc0], R51 ;  /* 0x0000c0330400b986 */ /* 0x0001e2000c101506 */
[-C--:B------:R-:W-:Y:S02]  /*3fb0*/  ISETP.GE.AND P1, PT, R21, R0.reuse, PT ;  /* 0x000000001500720c */ /* 0x080fe40003f26270 */
[----:B------:R-:W-:Y:S01]  /*3fc0*/  ISETP.GE.AND P2, PT, R23, R0, PT ;  /* 0x000000001700720c */ /* 0x000fe20003f46270 */
[----:B------:R0:W-:Y:S01]  /*3fd0*/  @!P4 STG.E.U16 [R4.64+0x140], R53 ;  /* 0x000140350400c986 */ /* 0x0001e2000c101506 */
[----:B------:R-:W-:-:S03]  /*3fe0*/  ISETP.GE.AND P0, PT, R40, c[0x0][0x174], PT ;  /* 0x00005d0028007a0c */ /* 0x000fc60003f06270 */
[----:B------:R0:W-:Y:S04]  /*3ff0*/  @!P5 STG.E.U16 [R4.64+0x180], R19 ;  /* 0x000180130400d986 */ /* 0x0001e8000c101506 */
[----:B------:R0:W-:Y:S04]  /*4000*/  @!P6 STG.E.U16 [R4.64+0x1c0], R55 ;  /* 0x0001c0370400e986 */ /* 0x0001e8000c101506 */
        /* <DEDUP_REMOVED lines=8> */
.L_x_2056:
[----:B------:R-:W-:Y:S05]  /*4090*/  EXIT ;  /* 0x000000000000794d */ /* 0x000fea0003800000 */
.L_x_2058:
        /* <DEDUP_REMOVED lines=14> */
.L_x_5368:


//--------------------- .text._Z25selective_scan_fwd_kernelI32Selective_Scan_fwd_kernel_traitsILi32ELi8ELi1ELb0ELb0ELb0ELb1EN3c104HalfENS1_7complexIfEEEEv13SSMParamsBase --------------------------
	.section	.text._Z25selective_scan_fwd_kernelI32Selective_Scan_fwd_kernel_traitsILi32ELi8ELi1ELb0ELb0ELb0ELb1EN3c104HalfENS1_7complexIfEEEEv13SSMParamsBase,"ax",@progbits
	.sectioninfo	@"SHI_REGISTERS=117"
	.align	128
        .global         _Z25selective_scan_fwd_kernelI32Selective_Scan_fwd_kernel_traitsILi32ELi8ELi1ELb0ELb0ELb0ELb1EN3c104HalfENS1_7complexIfEEEEv13SSMParamsBase
        .type           _Z25selective_scan_fwd_kernelI32Selective_Scan_fwd_kernel_traitsILi32ELi8ELi1ELb0ELb0ELb0ELb1EN3c104HalfENS1_7complexIfEEEEv13SSMParamsBase,@function
        .size           _Z25selective_scan_fwd_kernelI32Selective_Scan_fwd_kernel_traitsILi32ELi8ELi1ELb0ELb0ELb0ELb1EN3c104HalfENS1_7complexIfEEEEv13SSMParamsBase,(.L_x_5369 - _Z25selective_scan_fwd_kernelI32Selective_Scan_fwd_kernel_traitsILi32ELi8ELi1ELb0ELb0ELb0ELb1EN3c104HalfENS1_7complexIfEEEEv13SSMParamsBase)
        .other          _Z25selective_scan_fwd_kernelI32Selective_Scan_fwd_kernel_traitsILi32ELi8ELi1ELb0ELb0ELb0ELb1EN3c104HalfENS1_7complexIfEEEEv13SSMParamsBase,@"STO_CUDA_ENTRY STV_DEFAULT"
_Z25selective_scan_fwd_kernelI32Selective_Scan_fwd_kernel_traitsILi32ELi8ELi1ELb0ELb0ELb0ELb1EN3c104HalfENS1_7complexIfEEEEv13SSMParamsBase:
.text._Z25selective_scan_fwd_kernelI32Selective_Scan_fwd_kernel_traitsILi32ELi8ELi1ELb0ELb0ELb0ELb1EN3c104HalfENS1_7complexIfEEEEv13SSMParamsBase:
        /* <DEDUP_REMOVED lines=35> */
[C---:B------:R-:W-:Y:S01]  /*0230*/  IMAD R0, R106.reuse, c[0x0][0x1d0], RZ ;  /* 0x000074006a007a24 */ /* 0x040fe200078e02ff */
        /* <DEDUP_REMOVED lines=12> */
[C---:B------:R-:W-:Y:S02]  /*0300*/  LEA R16, P0, R17.reuse, c[0x0][0x240], 0x1 ;  /* 0x0000900011107a11 */ /* 0x040fe400078008ff */
[----:B------:R-:W-:Y:S02]  /*0310*/  LEA R11, P1, R18, c[0x0][0x248], 0x1 ;  /* 0x00009200120b7a11 */ /* 0x000fe400078208ff */
[----:B------:R-:W-:-:S02]  /*0320*/  LEA.HI.X R17, R17, c[0x0][0x244], R2, 0x1, P0 ;  /* 0x0000910011117a11 */ /* 0x000fc400000f0c02 */
[----:B------:R-:W-:Y:S02]  /*0330*/  LEA.HI.X R18, R18, c[0x0][0x24c], R5, 0x1, P1 ;  /* 0x0000930012127a11 */ /* 0x000fe400008f0c05 */
[C---:B------:R-:W-:Y:S02]  /*0340*/  LOP3.LUT R39, R33.reuse, 0x20, RZ, 0xfc, !PT ;  /* 0x0000002021277812 */ /* 0x040fe400078efcff */
[C---:B------:R-:W-:Y:S02]  /*0350*/  LOP3.LUT R38, R33.reuse, 0x40, RZ, 0xfc, !PT ;  /* 0x0000004021267812 */ /* 0x040fe400078efcff */
[C---:B------:R-:W-:Y:S02]  /*0360*/  LOP3.LUT R40, R33.reuse, 0x60, RZ, 0xfc, !PT ;  /* 0x0000006021287812 */ /* 0x040fe400078efcff */
[C---:B------:R-:W-:Y:S02]  /*0370*/  LOP3.LUT R41, R33.reuse, 0x80, RZ, 0xfc, !PT ;  /* 0x0000008021297812 */ /* 0x040fe400078efcff */
[----:B------:R-:W-:-:S02]  /*0380*/  LOP3.LUT R42, R33, 0xa0, RZ, 0xfc, !PT ;  /* 0x000000a0212a7812 */ /* 0x000fc400078efcff */
[C---:B------:R-:W-:Y:S02]  /*0390*/  LOP3.LUT R43, R33.reuse, 0xc0, RZ, 0xfc, !PT ;  /* 0x000000c0212b7812 */ /* 0x040fe400078efcff */
[----:B--2---:R-:W-:Y:S02]  /*03a0*/  LOP3.LUT R44, R33, 0xe0, RZ, 0xfc, !PT ;  /* 0x000000e0212c7812 */ /* 0x004fe400078efcff */
.L_x_2082:
[----:B------:R-:W-:Y:S01]  /*03b0*/  BAR.SYNC.DEFER_BLOCKING 0x0 ;  /* 0x0000000000007b1d */ /* 0x000fe20000010000 */
[----:B------:R-:W-:Y:S02]  /*03c0*/  MOV R3, 0xffffff00 ;  /* 0xffffff0000037802 */ /* 0x000fe40000000f00 */
[----:B------:R-:W-:Y:S02]  /*03d0*/  PRMT R0, RZ, 0x7610, R0 ;  /* 0x00007610ff007816 */ /* 0x000fe40000000000 */
[----:B------:R-:W-:Y:S01]  /*03e0*/  PRMT R2, RZ, 0x7610, R2 ;  /* 0x00007610ff027816 */ /* 0x000fe20000000002 */
[----:B------:R-:W-:Y:S01]  /*03f0*/  IMAD R82, R36, R3, c[0x0][0x168] ;  /* 0x00005a0024527624 */ /* 0x000fe200078e0203 */
[----:B------:R-:W-:-:S04]  /*0400*/  PRMT R3, RZ, 0x7610, R3 ;  /* 0x00007610ff037816 */ /* 0x000fc80000000003 */
[-C--:B------:R-:W-:Y:S02]  /*0410*/  ISETP.GE.AND P0, PT, R33, R82.reuse, PT ;  /* 0x000000522100720c */ /* 0x080fe40003f06270 */
[-C--:B------:R-:W-:Y:S02]  /*0420*/  ISETP.GE.AND P1, PT, R39, R82.reuse, PT ;  /* 0x000000522700720c */ /* 0x080fe40003f26270 */
[-C--:B------:R-:W-:Y:S02]  /*0430*/  ISETP.GE.AND P2, PT, R38, R82.reuse, PT ;  /* 0x000000522600720c */ /* 0x080fe40003f46270 */
[-C--:B------:R-:W-:Y:S02]  /*0440*/  ISETP.GE.AND P3, PT, R43, R82.reuse, PT ;  /* 0x000000522b00720c */ /* 0x080fe40003f66270 */
[----:B------:R-:W-:-:S05]  /*0450*/  ISETP.GE.AND P4, PT, R44, R82, PT ;  /* 0x000000522c00720c */ /* 0x000fca0003f86270 */
[----:B------:R-:W2:Y:S01]  /*0460*/  @!P0 LDG.E.U16 R0, [R16.64] ;  /* 0x0000000610008981 */ /* 0x000ea2000c1e1500 */
[----:B------:R-:W-:-:S03]  /*0470*/  ISETP.GE.AND P0, PT, R40, R82, PT ;  /* 0x000000522800720c */ /* 0x000fc60003f06270 */
[----:B------:R-:W3:Y:S01]  /*0480*/  @!P1 LDG.E.U16 R3, [R16.64+0x40] ;  /* 0x0000400610039981 */ /* 0x000ee2000c1e1500 */
[----:B------:R-:W-:-:S03]  /*0490*/  ISETP.GE.AND P1, PT, R41, R82, PT ;  /* 0x000000522900720c */ /* 0x000fc60003f26270 */
[----:B------:R-:W4:Y:S01]  /*04a0*/  @!P2 LDG.E.U16 R2, [R16.64+0x80] ;  /* 0x000080061002a981 */ /* 0x000f22000c1e1500 */
[----:B------:R-:W-:Y:S02]  /*04b0*/  ISETP.GE.AND P2, PT, R42, R82, PT ;  /* 0x000000522a00720c */ /* 0x000fe40003f46270 */
[----:B0-----:R-:W-:Y:S02]  /*04c0*/  PRMT R5, RZ, 0x7610, R5 ;  /* 0x00007610ff057816 */ /* 0x001fe40000000005 */
        /* <DEDUP_REMOVED lines=11> */
[-C--:B------:R-:W-:Y:S02]  /*0580*/  LEA.HI.SX32 R8, R8, R35.reuse, 0x1b ;  /* 0x0000002308087211 */ /* 0x080fe400078fdaff */
[CC--:B------:R-:W-:Y:S02]  /*0590*/  LEA.HI.SX32 R45, R35.reuse, R35.reuse, 0x1b ;  /* 0x00000023232d7211 */ /* 0x0c0fe400078fdaff */
[----:B------:R-:W-:Y:S02]  /*05a0*/  SHF.L.U32 R46, R8, 0x1, RZ ;  /* 0x00000001082e7819 */ /* 0x000fe400000006ff */
[----:B------:R-:W-:Y:S02]  /*05b0*/  IADD3 R8, R35, 0x60, RZ ;  /* 0x0000006023087810 */ /* 0x000fe40007ffe0ff */
[----:B------:R-:W-:-:S02]  /*05c0*/  LEA.HI.SX32 R10, R10, R35, 0x1b ;  /* 0x000000230a0a7211 */ /* 0x000fc400078fdaff */
[----:B------:R-:W-:Y:S02]  /*05d0*/  LEA.HI.SX32 R8, R8, R35, 0x1b ;  /* 0x0000002308087211 */ /* 0x000fe400078fdaff */
[----:B------:R-:W-:Y:S02]  /*05e0*/  SHF.L.U32 R45, R45, 0x1, RZ ;  /* 0x000000012d2d7819 */ /* 0x000fe400000006ff */
[----:B------:R-:W-:Y:S02]  /*05f0*/  SHF.L.U32 R47, R10, 0x1, RZ ;  /* 0x000000010a2f7819 */ /* 0x000fe400000006ff */
[C---:B------:R-:W-:Y:S02]  /*0600*/  IADD3 R10, R35.reuse, 0x80, RZ ;  /* 0x00000080230a7810 */ /* 0x040fe40007ffe0ff */
[C---:B------:R-:W-:Y:S02]  /*0610*/  IADD3 R12, R35.reuse, 0xa0, RZ ;  /* 0x000000a0230c7810 */ /* 0x040fe40007ffe0ff */
[----:B------:R-:W-:-:S02]  /*0620*/  IADD3 R14, R35, 0xc0, RZ ;  /* 0x000000c0230e7810 */ /* 0x000fc40007ffe0ff */
[----:B------:R-:W-:Y:S02]  /*0630*/  SHF.L.U32 R48, R8, 0x1, RZ ;  /* 0x0000000108307819 */ /* 0x000fe400000006ff */
[----:B------:R-:W-:Y:S02]  /*0640*/  IADD3 R8, R35, 0xe0, RZ ;  /* 0x000000e023087810 */ /* 0x000fe40007ffe0ff */
[-C--:B------:R-:W-:Y:S02]  /*0650*/  LEA.HI.SX32 R10, R10, R35.reuse, 0x1b ;  /* 0x000000230a0a7211 */ /* 0x080fe400078fdaff */
[-C--:B------:R-:W-:Y:S02]  /*0660*/  LEA.HI.SX32 R12, R12, R35.reuse, 0x1b ;  /* 0x000000230c0c7211 */ /* 0x080fe400078fdaff */
[-C--:B------:R-:W-:Y:S02]  /*0670*/  LEA.HI.SX32 R14, R14, R35.reuse, 0x1b ;  /* 0x000000230e0e7211 */ /* 0x080fe400078fdaff */
[----:B------:R-:W-:-:S02]  /*0680*/  LEA.HI.SX32 R8, R8, R35, 0x1b ;  /* 0x0000002308087211 */ /* 0x000fc400078fdaff */
[----:B------:R-:W-:Y:S02]  /*0690*/  SHF.L.U32 R49, R10, 0x1, RZ ;  /* 0x000000010a317819 */ /* 0x000fe400000006ff */
[----:B------:R-:W-:Y:S02]  /*06a0*/  SHF.L.U32 R50, R12, 0x1, RZ ;  /* 0x000000010c327819 */ /* 0x000fe400000006ff */
[----:B------:R-:W-:Y:S02]  /*06b0*/  SHF.L.U32 R51, R14, 0x1, RZ ;  /* 0x000000010e337819 */ /* 0x000fe400000006ff */
[----:B------:R-:W-:Y:S02]  /*06c0*/  SHF.L.U32 R52, R8, 0x1, RZ ;  /* 0x0000000108347819 */ /* 0x000fe400000006ff */
[-C--:B------:R-:W-:Y:S02]  /*06d0*/  ISETP.GE.AND P6, PT, R33, R82.reuse, PT ;  /* 0x000000522100720c */ /* 0x080fe40003fc6270 */
[----:B------:R-:W-:-:S02]  /*06e0*/  ISETP.GE.AND P5, PT, R39, R82, PT ;  /* 0x000000522700720c */ /* 0x000fc40003fa6270 */
[-C--:B------:R-:W-:Y:S02]  /*06f0*/  ISETP.GE.AND P4, PT, R38, R82.reuse, PT ;  /* 0x000000522600720c */ /* 0x080fe40003f86270 */
[-C--:B------:R-:W-:Y:S02]  /*0700*/  ISETP.GE.AND P3, PT, R40, R82.reuse, PT ;  /* 0x000000522800720c */ /* 0x080fe40003f66270 */
[-C--:B------:R-:W-:Y:S02]  /*0710*/  ISETP.GE.AND P2, PT, R41, R82.reuse, PT ;  /* 0x000000522900720c */ /* 0x080fe40003f46270 */
[-C--:B------:R-:W-:Y:S02]  /*0720*/  ISETP.GE.AND P1, PT, R42, R82.reuse, PT ;  /* 0x000000522a00720c */ /* 0x080fe40003f26270 */
[----:B------:R-:W-:Y:S02]  /*0730*/  ISETP.GE.AND P0, PT, R43, R82, PT ;  /* 0x000000522b00720c */ /* 0x000fe40003f06270 */
[----:B------:R-:W-:Y:S01]  /*0740*/  PRMT R8, RZ, 0x7610, R8 ;  /* 0x00007610ff087816 */ /* 0x000fe20000000008 */
[----:B--2---:R0:W-:Y:S04]  /*0750*/  STS.U16 [R45], R0 ;  /* 0x000000002d007388 */ /* 0x0041e80000000400 */
[----:B---3--:R-:W-:Y:S04]  /*0760*/  STS.U16 [R46+0x40], R3 ;  /* 0x000040032e007388 */ /* 0x008fe80000000400 */
[----:B----4-:R1:W-:Y:S01]  /*0770*/  STS.U16 [R47+0x80], R2 ;  /* 0x000080022f007388 */ /* 0x0103e20000000400 */
[----:B0-----:R-:W-:-:S04]  /*0780*/  SHF.L.U32 R0, R35, 0x3, RZ ;  /* 0x0000000323007819 */ /* 0x001fc800000006ff */
[----:B------:R-:W-:Y:S02]  /*0790*/  LEA.HI.SX32 R53, R0, R0, 0x1b ;  /* 0x0000000000357211 */ /* 0x000fe400078fdaff */
[----:B------:R-:W-:Y:S01]  /*07a0*/  PRMT R0, RZ, 0x7610, R0 ;  /* 0x00007610ff007816 */ /* 0x000fe20000000000 */
[----:B------:R0:W-:Y:S01]  /*07b0*/  STS.U16 [R48+0xc0], R5 ;  /* 0x0000c00530007388 */ /* 0x0001e20000000400 */
[----:B------:R-:W-:Y:S02]  /*07c0*/  SHF.L.U32 R53, R53, 0x1, RZ ;  /* 0x0000000135357819 */ /* 0x000fe400000006ff */
[----:B-1----:R-:W-:Y:S01]  /*07d0*/  MOV R2, R11 ;  /* 0x0000000b00027202 */ /* 0x002fe20000000f00 */
[----:B------:R1:W-:Y:S01]  /*07e0*/  STS.U16 [R49+0x100], R4 ;  /* 0x0001000431007388 */ /* 0x0003e20000000400 */
[----:B------:R-:W-:-:S03]  /*07f0*/  MOV R3, R18 ;  /* 0x0000001200037202 */ /* 0x000fc60000000f00 */
[----:B------:R2:W-:Y:S01]  /*0800*/  STS.U16 [R50+0x140], R7 ;  /* 0x0001400732007388 */ /* 0x0005e20000000400 */
[----:B0-----:R-:W-:-:S03]  /*0810*/  PRMT R5, RZ, 0x7610, R5 ;  /* 0x00007610ff057816 */ /* 0x001fc60000000005 */
[----:B------:R0:W-:Y:S04]  /*0820*/  STS.U16 [R51+0x180], R6 ;  /* 0x0001800633007388 */ /* 0x0001e80000000400 */
[----:B------:R3:W-:Y:S01]  /*0830*/  STS.U16 [R52+0x1c0], R9 ;  /* 0x0001c00934007388 */ /* 0x0007e20000000400 */
[----:B------:R-:W-:-:S06]  /*0840*/  NOP ;  /* 0x0000000000007918 */ /* 0x000fcc0000000000 */
[----:B------:R-:W4:Y:S04]  /*0850*/  LDS.U16 R55, [R53] ;  /* 0x0000000035377984 */ /* 0x000f280000000400 */
[----:B------:R-:W4:Y:S04]  /*0860*/  LDS.U16 R57, [R53+0x2] ;  /* 0x0000020035397984 */ /* 0x000f280000000400 */
[----:B------:R-:W4:Y:S04]  /*0870*/  LDS.U16 R59, [R53+0x4] ;  /* 0x00000400353b7984 */ /* 0x000f280000000400 */
[----:B------:R-:W4:Y:S04]  /*0880*/  LDS.U16 R61, [R53+0x6] ;  /* 0x00000600353d7984 */ /* 0x000f280000000400 */
[----:B------:R-:W-:Y:S04]  /*0890*/  LDS.U16 R63, [R53+0x8] ;  /* 0x00000800353f7984 */ /* 0x000fe80000000400 */
[----:B------:R-:W-:Y:S04]  /*08a0*/  LDS.U16 R65, [R53+0xa] ;  /* 0x00000a0035417984 */ /* 0x000fe80000000400 */
[----:B------:R-:W-:Y:S04]  /*08b0*/  LDS.U16 R67, [R53+0xc] ;  /* 0x00000c0035437984 */ /* 0x000fe80000000400 */
[----:B------:R-:W-:Y:S04]  /*08c0*/  LDS.U16 R69, [R53+0xe] ;  /* 0x00000e0035457984 */ /* 0x000fe80000000400 */
[----:B------:R-:W-:Y:S01]  /*08d0*/  BAR.SYNC.DEFER_BLOCKING 0x0 ;  /* 0x0000000000007b1d */ /* 0x000fe20000010000 */
[----:B-1----:R-:W-:-:S02]  /*08e0*/  PRMT R4, RZ, 0x7610, R4 ;  /* 0x00007610ff047816 */ /* 0x002fc40000000004 */
[----:B--2---:R-:W-:Y:S02]  /*08f0*/  PRMT R7, RZ, 0x7610, R7 ;  /* 0x00007610ff077816 */ /* 0x004fe40000000007 */
[----:B0-----:R-:W-:Y:S02]  /*0900*/  PRMT R6, RZ, 0x7610, R6 ;  /* 0x00007610ff067816 */ /* 0x001fe40000000006 */
[----:B---3--:R-:W-:Y:S02]  /*0910*/  PRMT R9, RZ, 0x7610, R9 ;  /* 0x00007610ff097816 */ /* 0x008fe40000000009 */
[----:B------:R-:W-:Y:S01]  /*0920*/  PRMT R11, RZ, 0x7610, R11 ;  /* 0x00007610ff0b7816 */ /* 0x000fe2000000000b */
        /* <DEDUP_REMOVED lines=10> */
[----:B------:R-:W-:Y:S01]  /*09d0*/  BSSY B0, `(.L_x_2059) ;  /* 0x000004f000007945 */ /* 0x000fe20003800000 */
[----:B------:R-:W-:Y:S01]  /*09e0*/  UMOV UR4, URZ ;  /* 0x0000003f00047c82 */ /* 0x000fe20008000000 */
[----:B----4-:R-:W-:-:S02]  /*09f0*/  HADD2.F32 R55, -RZ, R55.H0_H0 ;  /* 0x20000037ff377230 */ /* 0x010fc40000004100 */
[----:B------:R-:W-:Y:S02]  /*0a00*/  HADD2.F32 R57, -RZ, R57.H0_H0 ;  /* 0x20000039ff397230 */ /* 0x000fe40000004100 */
[----:B------:R-:W-:Y:S02]  /*0a10*/  HADD2.F32 R59, -RZ, R59.H0_H0 ;  /* 0x2000003bff3b7230 */ /* 0x000fe40000004100 */
[----:B------:R-:W-:Y:S01]  /*0a20*/  HADD2.F32 R61, -RZ, R61.H0_H0 ;  /* 0x2000003dff3d7230 */ /* 0x000fe20000004100 */
[----:B--2---:R-:W-:Y:S04]  /*0a30*/  STS.U16 [R45], R0 ;  /* 0x000000002d007388 */ /* 0x004fe80000000400 */
[----:B---3--:R-:W-:Y:S04]  /*0a40*/  STS.U16 [R46+0x40], R5 ;  /* 0x000040052e007388 */ /* 0x008fe80000000400 */
[----:B------:R-:W-:Y:S04]  /*0a50*/  STS.U16 [R47+0x80], R4 ;  /* 0x000080042f007388 */ /* 0x000fe80000000400 */
[----:B------:R-:W-:Y:S04]  /*0a60*/  STS.U16 [R48+0xc0], R7 ;  /* 0x0000c00730007388 */ /* 0x000fe80000000400 */
[----:B------:R-:W-:Y:S04]  /*0a70*/  STS.U16 [R49+0x100], R6 ;  /* 0x0001000631007388 */ /* 0x000fe80000000400 */
[----:B------:R-:W-:Y:S04]  /*0a80*/  STS.U16 [R50+0x140], R9 ;  /* 0x0001400932007388 */ /* 0x000fe80000000400 */
[----:B------:R0:W-:Y:S04]  /*0a90*/  STS.U16 [R51+0x180], R8 ;  /* 0x0001800833007388 */ /* 0x0001e80000000400 */
[----:B------:R-:W-:Y:S01]  /*0aa0*/  STS.U16 [R52+0x1c0], R11 ;  /* 0x0001c00b34007388 */ /* 0x000fe20000000400 */
[----:B------:R-:W-:-:S06]  /*0ab0*/  NOP ;  /* 0x0000000000007918 */ /* 0x000fcc0000000000 */
[----:B------:R-:W1:Y:S01]  /*0ac0*/  LDS.U16 R10, [R53] ;  /* 0x00000000350a7984 */ /* 0x000e620000000400 */
[----:B0-----:R-:W-:-:S03]  /*0ad0*/  MOV R8, c[0x0][0x16c] ;  /* 0x00005b0000087a02 */ /* 0x001fc60000000f00 */
[----:B------:R-:W0:Y:S01]  /*0ae0*/  LDS.U16 R12, [R53+0x2] ;  /* 0x00000200350c7984 */ /* 0x000e220000000400 */
[----:B------:R-:W-:-:S03]  /*0af0*/  ISETP.GE.AND P6, PT, R8, 0x1, PT ;  /* 0x000000010800780c */ /* 0x000fc60003fc6270 */
[----:B------:R-:W2:Y:S04]  /*0b00*/  LDS.U16 R5, [R53+0x6] ;  /* 0x0000060035057984 */ /* 0x000ea80000000400 */
[----:B------:R-:W3:Y:S04]  /*0b10*/  LDS.U16 R0, [R53+0x4] ;  /* 0x0000040035007984 */ /* 0x000ee80000000400 */
[----:B------:R-:W4:Y:S04]  /*0b20*/  LDS.U16 R4, [R53+0x8] ;  /* 0x0000080035047984 */ /* 0x000f280000000400 */
[----:B------:R-:W4:Y:S04]  /*0b30*/  LDS.U16 R7, [R53+0xa] ;  /* 0x00000a0035077984 */ /* 0x000f280000000400 */
[----:B------:R-:W4:Y:S04]  /*0b40*/  LDS.U16 R6, [R53+0xc] ;  /* 0x00000c0035067984 */ /* 0x000f280000000400 */
[----:B------:R0:W4:Y:S01]  /*0b50*/  LDS.U16 R9, [R53+0xe] ;  /* 0x00000e0035097984 */ /* 0x0001220000000400 */
[----:B-1----:R-:W-:-:S02]  /*0b60*/  HADD2.F32 R11, -RZ, R10.H0_H0 ;  /* 0x2000000aff0b7230 */ /* 0x002fc40000004100 */
[----:B0-----:R-:W-:-:S03]  /*0b70*/  HADD2.F32 R13, -RZ, R12.H0_H0 ;  /* 0x2000000cff0d7230 */ /* 0x001fc60000004100 */
[--C-:B-----5:R-:W-:Y:S01]  /*0b80*/  FADD.FTZ R54, R11, R30.reuse ;  /* 0x0000001e0b367221 */ /* 0x120fe20000010000 */
[----:B--2---:R-:W-:Y:S01]  /*0b90*/  HADD2.F32 R5, -RZ, R5.H0_H0 ;  /* 0x20000005ff057230 */ /* 0x004fe20000004100 */
[----:B------:R-:W-:-:S03]  /*0ba0*/  FADD.FTZ R56, R13, R30 ;  /* 0x0000001e0d387221 */ /* 0x000fc60000010000 */
[----:B------:R-:W-:Y:S01]  /*0bb0*/  FSETP.GTU.FTZ.AND P0, PT, R54, 20, PT ;  /* 0x41a000003600780b */ /* 0x000fe20003f1c000 */
[----:B---3--:R-:W-:Y:S01]  /*0bc0*/  HADD2.F32 R15, -RZ, R0.H0_H0 ;  /* 0x20000000ff0f7230 */ /* 0x008fe20000004100 */
[--C-:B------:R-:W-:Y:S02]  /*0bd0*/  FADD.FTZ R60, R5, R30.reuse ;  /* 0x0000001e053c7221 */ /* 0x100fe40000010000 */
[----:B------:R-:W-:Y:S01]  /*0be0*/  ISETP.EQ.OR P0, PT, RZ, UR5, P0 ;  /* 0x00000005ff007c0c */ /* 0x000fe20008702670 */
[----:B----4-:R-:W-:Y:S01]  /*0bf0*/  HADD2.F32 R19, -RZ, R4.H0_H0 ;  /* 0x20000004ff137230 */ /* 0x010fe20000004100 */
[--C-:B------:R-:W-:Y:S01]  /*0c00*/  FADD.FTZ R58, R15, R30.reuse ;  /* 0x0000001e0f3a7221 */ /* 0x100fe20000010000 */
[----:B------:R-:W-:Y:S01]  /*0c10*/  FSETP.GTU.FTZ.AND P3, PT, R56, 20, PT ;  /* 0x41a000003800780b */ /* 0x000fe20003f7c000 */
[----:B------:R-:W-:Y:S02]  /*0c20*/  HADD2.F32 R7, -RZ, R7.H0_H0 ;  /* 0x20000007ff077230 */ /* 0x000fe40000004100 */
[--C-:B------:R-:W-:Y:S01]  /*0c30*/  FADD.FTZ R62, R19, R30.reuse ;  /* 0x0000001e133e7221 */ /* 0x100fe20000010000 */
[----:B------:R-:W-:Y:S01]  /*0c40*/  FSETP.GTU.FTZ.AND P4, PT, R58, 20, PT ;  /* 0x41a000003a00780b */ /* 0x000fe20003f9c000 */
[----:B------:R-:W-:Y:S01]  /*0c50*/  HADD2.F32 R5, -RZ, R6.H0_H0 ;  /* 0x20000006ff057230 */ /* 0x000fe20000004100 */
[----:B------:R-:W-:Y:S01]  /*0c60*/  FADD.FTZ R64, R7, R30 ;  /* 0x0000001e07407221 */ /* 0x000fe20000010000 */
[----:B------:R-:W-:-:S02]  /*0c70*/  FSETP.GTU.FTZ.AND P5, PT, R60, 20, PT ;  /* 0x41a000003c00780b */ /* 0x000fc40003fbc000 */
[----:B------:R-:W-:Y:S01]  /*0c80*/  FSETP.GTU.FTZ.AND P2, PT, R62, 20, PT ;  /* 0x41a000003e00780b */ /* 0x000fe20003f5c000 */
[----:B------:R-:W-:Y:S01]  /*0c90*/  FADD.FTZ R66, R5, R30 ;  /* 0x0000001e05427221 */ /* 0x000fe20000010000 */
        /* <DEDUP_REMOVED lines=34> */
.L_x_2060:
[----:B------:R-:W-:Y:S05]  /*0ec0*/  BSYNC B0 ;  /* 0x0000000000007941 */ /* 0x000fea0003800000 */
.L_x_2059:
        /* <DEDUP_REMOVED lines=41> */
.L_x_2062:
[----:B------:R-:W-:Y:S05]  /*1160*/  BSYNC B0 ;  /* 0x0000000000007941 */ /* 0x000fea0003800000 */
.L_x_2061:
        /* <DEDUP_REMOVED lines=47> */
.L_x_2064:
[----:B------:R-:W-:Y:S05]  /*1460*/  BSYNC B0 ;  /* 0x0000000000007941 */ /* 0x000fea0003800000 */
.L_x_2063:
        /* <DEDUP_REMOVED lines=33> */
.L_x_2066:
[----:B------:R-:W-:Y:S05]  /*1680*/  BSYNC B0 ;  /* 0x0000000000007941 */ /* 0x000fea0003800000 */
.L_x_2065:
        /* <DEDUP_REMOVED lines=33> */
.L_x_2068:
[----:B------:R-:W-:Y:S05]  /*18a0*/  BSYNC B0 ;  /* 0x0000000000007941 */ /* 0x000fea0003800000 */
.L_x_2067:
        /* <DEDUP_REMOVED lines=33> */
.L_x_2070:
[----:B------:R-:W-:Y:S05]  /*1ac0*/  BSYNC B0 ;  /* 0x0000000000007941 */ /* 0x000fea0003800000 */
.L_x_2069:
        /* <DEDUP_REMOVED lines=33> */
.L_x_2072:
[----:B------:R-:W-:Y:S05]  /*1ce0*/  BSYNC B0 ;  /* 0x0000000000007941 */ /* 0x000fea0003800000 */
.L_x_2071:
        /* <DEDUP_REMOVED lines=33> */
.L_x_2074:
[----:B------:R-:W-:Y:S05]  /*1f00*/  BSYNC B0 ;  /* 0x0000000000007941 */ /* 0x000fea0003800000 */
.L_x_2073:
        /* <DEDUP_REMOVED lines=15> */
[----:B------:R-:W-:-:S04]  /*2000*/  IMAD.WIDE.U32 R8, R26, c[0x0][0x180], RZ ;  /* 0x000060001a087a25 */ /* 0x000fc800078e00ff */
[----:B------:R-:W-:Y:S01]  /*2010*/  IMAD R0, R0, c[0x0][0x174], RZ ;  /* 0x00005d0000007a24 */ /* 0x000fe200078e02ff */
[----:B------:R-:W-:Y:S01]  /*2020*/  LEA R27, P1, R8, c[0x0][0x220], 0x3 ;  /* 0x00008800081b7a11 */ /* 0x000fe200078218ff */
[----:B------:R-:W-:-:S04]  /*2030*/  IMAD.WIDE.U32 R78, R26, c[0x0][0x1b8], RZ ;  /* 0x00006e001a4e7a25 */ /* 0x000fc800078e00ff */
[----:B------:R-:W-:Y:S01]  /*2040*/  IMAD R0, R0, c[0x0][0x16c], RZ ;  /* 0x00005b0000007a24 */ /* 0x000fe200078e02ff */
[----:B------:R-:W-:-:S03]  /*2050*/  LEA R25, P2, R78, c[0x0][0x230], 0x3 ;  /* 0x00008c004e197a11 */ /* 0x000fc600078418ff */
[----:B------:R-:W-:-:S04]  /*2060*/  IMAD.WIDE R4, R0, R15, c[0x0][0x260] ;  /* 0x0000980000047625 */ /* 0x000fc800078e020f */
[C---:B------:R-:W-:Y:S02]  /*2070*/  IMAD R15, R26.reuse, c[0x0][0x1bc], R7 ;  /* 0x00006f001a0f7a24 */ /* 0x040fe400078e0207 */
[----:B------:R-:W-:-:S04]  /*2080*/  IMAD.WIDE.U32 R6, R26, c[0x0][0x198], RZ ;  /* 0x000066001a067a25 */ /* 0x000fc800078e00ff */
[----:B------:R-:W-:Y:S01]  /*2090*/  IMAD.WIDE R4, R11, 0x10, R4 ;  /* 0x000000100b047825 */ /* 0x000fe200078e0204 */
[----:B------:R-:W-:Y:S02]  /*20a0*/  IADD3 R11, R9, R13, RZ ;  /* 0x0000000d090b7210 */ /* 0x000fe40007ffe0ff */
[----:B------:R-:W-:Y:S02]  /*20b0*/  IADD3 R9, R79, R15, RZ ;  /* 0x0000000f4f097210 */ /* 0x000fe40007ffe0ff */
[----:B------:R-:W-:Y:S02]  /*20c0*/  IADD3 R79, R7, R19, RZ ;  /* 0x00000013074f7210 */ /* 0x000fe40007ffe0ff */
[----:B------:R-:W-:Y:S02]  /*20d0*/  LEA R24, P3, R6, c[0x0][0x228], 0x3 ;  /* 0x00008a0006187a11 */ /* 0x000fe400078618ff */
[----:B------:R-:W-:Y:S02]  /*20e0*/  LEA.HI.X R0, R8, c[0x0][0x224], R11, 0x3, P1 ;  /* 0x0000890008007a11 */ /* 0x000fe400008f1c0b */
[----:B------:R-:W-:-:S02]  /*20f0*/  LEA.HI.X R78, R78, c[0x0][0x234], R9, 0x3, P2 ;  /* 0x00008d004e4e7a11 */ /* 0x000fc400010f1c09 */
[----:B------:R-:W-:Y:S02]  /*2100*/  LEA.HI.X R79, R6, c[0x0][0x22c], R79, 0x3, P3 ;  /* 0x00008b00064f7a11 */ /* 0x000fe400018f1c4f */
[----:B------:R-:W-:Y:S02]  /*2110*/  MOV R80, R4 ;  /* 0x0000000400507202 */ /* 0x000fe40000000f00 */
[----:B------:R-:W-:Y:S02]  /*2120*/  MOV R81, R5 ;  /* 0x0000000500517202 */ /* 0x000fe40000000f00 */
.L_x_2076:
[----:B------:R-:W-:Y:S02]  /*2130*/  MOV R4, R27 ;  /* 0x0000001b00047202 */ /* 0x000fe40000000f00 */
[----:B------:R-:W-:-:S06]  /*2140*/  MOV R5, R0 ;  /* 0x0000000000057202 */ /* 0x000fcc0000000f00 */
[----:B------:R-:W2:Y:S01]  /*2150*/  LDG.E.64 R4, [R4.64] ;  /* 0x0000000604047981 */ /* 0x000ea2000c1e1b00 */
[----:B------:R-:W-:Y:S02]  /*2160*/  FMUL.FTZ R89, R55, R54 ;  /* 0x0000003637597220 */ /* 0x000fe40000410000 */
[----:B------:R-:W-:Y:S01]  /*2170*/  FMUL.FTZ R103, R61, R60 ;  /* 0x0000003c3d677220 */ /* 0x000fe20000410000 */
[----:B------:R-:W0:Y:S01]  /*2180*/  S2R R83, SR_TID.X ;  /* 0x0000000000537919 */ /* 0x000e220000002100 */
[----:B------:R-:W-:Y:S02]  /*2190*/  FMUL.FTZ R96, R63, R62 ;  /* 0x0000003e3f607220 */ /* 0x000fe40000410000 */
[----:B------:R-:W-:Y:S02]  /*21a0*/  FMUL.FTZ R95, R65, R64 ;  /* 0x00000040415f7220 */ /* 0x000fe40000410000 */
[----:B------:R-:W-:Y:S02]  /*21b0*/  FMUL.FTZ R98, R67, R66 ;  /* 0x0000004243627220 */ /* 0x000fe40000410000 */
[----:B------:R-:W-:Y:S01]  /*21c0*/  FMUL.FTZ R105, R69, R68 ;  /* 0x0000004445697220 */ /* 0x000fe20000410000 */
[----:B0-----:R-:W-:Y:S01]  /*21d0*/  SHF.L.U32 R85, R83, 0x3, RZ ;  /* 0x0000000353557819 */ /* 0x001fe200000006ff */
[----:B--2---:R-:W-:-:S02]  /*21e0*/  FMUL.FTZ R6, R5, R54 ;  /* 0x0000003605067220 */ /* 0x004fc40000410000 */
[----:B------:R-:W-:Y:S02]  /*21f0*/  FMUL.FTZ R19, R4, 1.4426950216293334961 ;  /* 0x3fb8aa3b04137820 */ /* 0x000fe40000410000 */
[----:B------:R-:W-:Y:S02]  /*2200*/  FMUL.RZ R7, R6, 0.15915493667125701904 ;  /* 0x3e22f98306077820 */ /* 0x000fe4000040c000 */
[-C--:B------:R-:W-:Y:S02]  /*2210*/  FMUL.FTZ R6, R5, R56.reuse ;  /* 0x0000003805067220 */ /* 0x080fe40000410000 */
[----:B------:R-:W-:Y:S01]  /*2220*/  MUFU.SIN R108, R7 ;  /* 0x00000007006c7308 */ /* 0x000fe20000000400 */
[----:B------:R-:W-:Y:S02]  /*2230*/  FMUL.FTZ R4, R19, R56 ;  /* 0x0000003813047220 */ /* 0x000fe40000410000 */
[----:B------:R-:W-:Y:S02]  /*2240*/  FMUL.RZ R8, R6, 0.15915493667125701904 ;  /* 0x3e22f98306087820 */ /* 0x000fe4000040c000 */
[----:B------:R-:W-:-:S02]  /*2250*/  FMUL.FTZ R6, R5, R58 ;  /* 0x0000003a05067220 */ /* 0x000fc40000410000 */
[C---:B------:R-:W-:Y:S01]  /*2260*/  FMUL.FTZ R13, R19.reuse, R62 ;  /* 0x0000003e130d7220 */ /* 0x040fe20000410000 */
[----:B------:R0:W-:Y:S01]  /*2270*/  MUFU.COS R107, R7 ;  /* 0x00000007006b7308 */ /* 0x0001e20000000000 */
[----:B------:R-:W-:Y:S02]  /*2280*/  FMUL.RZ R9, R6, 0.15915493667125701904 ;  /* 0x3e22f98306097820 */ /* 0x000fe4000040c000 */
[C---:B------:R-:W-:Y:S02]  /*2290*/  FMUL.FTZ R6, R19.reuse, R58 ;  /* 0x0000003a13067220 */ /* 0x040fe40000410000 */
[----:B------:R-:W-:-:S03]  /*22a0*/  FMUL.FTZ R12, R19, R54 ;  /* 0x00000036130c7220 */ /* 0x000fc60000410000 */
[----:B------:R1:W-:Y:S01]  /*22b0*/  MUFU.EX2 R18, R4 ;  /* 0x0000000400127308 */ /* 0x0003e20000000800 */
[----:B0-----:R-:W-:-:S04]  /*22c0*/  FMUL.FTZ R7, R5, R60 ;  /* 0x0000003c05077220 */ /* 0x001fc80000410000 */
[----:B------:R-:W-:Y:S02]  /*22d0*/  FMUL.RZ R11, R7, 0.15915493667125701904 ;  /* 0x3e22f983070b7820 */ /* 0x000fe4000040c000 */
[----:B------:R-:W-:Y:S01]  /*22e0*/  FMUL.FTZ R7, R19, R60 ;  /* 0x0000003c13077220 */ /* 0x000fe20000410000 */
[----:B------:R-:W0:Y:S01]  /*22f0*/  MUFU.SIN R21, R8 ;  /* 0x0000000800157308 */ /* 0x000e220000000400 */
[----:B-1----:R-:W-:-:S04]  /*2300*/  FMUL.FTZ R4, R5, R62 ;  /* 0x0000003e05047220 */ /* 0x002fc80000410000 */
[----:B------:R-:W-:Y:S02]  /*2310*/  FMUL.RZ R15, R4, 0.15915493667125701904 ;  /* 0x3e22f983040f7820 */ /* 0x000fe4000040c000 */
[----:B------:R-:W-:Y:S01]  /*2320*/  FMUL.FTZ R4, R5, R64 ;  /* 0x0000004005047220 */ /* 0x000fe20000410000 */
[----:B------:R1:W-:Y:S03]  /*2330*/  MUFU.EX2 R93, R7 ;  /* 0x00000007005d7308 */ /* 0x0003e60000000800 */
[----:B------:R-:W-:Y:S02]  /*2340*/  FMUL.RZ R84, R4, 0.15915493667125701904 ;  /* 0x3e22f98304547820 */ /* 0x000fe4000040c000 */
[----:B------:R-:W-:-:S03]  /*2350*/  FMUL.FTZ R4, R19, R66 ;  /* 0x0000004213047220 */ /* 0x000fc60000410000 */
[----:B------:R-:W2:Y:S01]  /*2360*/  MUFU.COS R23, R8 ;  /* 0x0000000800177308 */ /* 0x000ea20000000000 */
[----:B-1----:R-:W-:Y:S01]  /*2370*/  MOV R7, 0xffffff00 ;  /* 0xffffff0000077802 */ /* 0x002fe20000000f00 */
[----:B0-----:R-:W-:-:S04]  /*2380*/  FMUL.FTZ R21, R18, R21 ;  /* 0x0000001512157220 */ /* 0x001fc80000410000 */
[----:B------:R-:W-:Y:S01]  /*2390*/  IMAD R82, R36, R7, c[0x0][0x168] ;  /* 0x00005a0024527624 */ /* 0x000fe200078e0207 */
[C---:B------:R-:W-:Y:S01]  /*23a0*/  IADD3 R7, R85.reuse, 0x7, RZ ;  /* 0x0000000755077810 */ /* 0x040fe20007ffe0ff */
[----:B------:R-:W-:Y:S03]  /*23b0*/  MUFU.SIN R10, R15 ;  /* 0x0000000f000a7308 */ /* 0x000fe60000000400 */
[-C--:B------:R-:W-:Y:S02]  /*23c0*/  ISETP.GE.U32.AND P5, PT, R85, R82.reuse, PT ;  /* 0x000000525500720c */ /* 0x080fe40003fa6070 */
[----:B------:R-:W-:Y:S01]  /*23d0*/  ISETP.GE.U32.AND P1, PT, R7, R82, PT ;  /* 0x000000520700720c */ /* 0x000fe20003f26070 */
[----:B------:R-:W-:Y:S01]  /*23e0*/  FMUL.FTZ R7, R19, R68 ;  /* 0x0000004413077220 */ /* 0x000fe20000410000 */
[----:B------:R-:W-:Y:S01]  /*23f0*/  FSEL R89, R89, RZ, !P5 ;  /* 0x000000ff59597208 */ /* 0x000fe20006800000 */
[----:B------:R0:W-:Y:S01]  /*2400*/  MUFU.COS R90, R15 ;  /* 0x0000000f005a7308 */ /* 0x0001e20000000000 */
[----:B--2---:R-:W-:-:S07]  /*2410*/  FMUL.FTZ R23, R18, R23 ;  /* 0x0000001712177220 */ /* 0x004fce0000410000 */
[----:B------:R-:W-:Y:S01]  /*2420*/  MUFU.SIN R87, R9 ;  /* 0x0000000900577308 */ /* 0x000fe20000000400 */
[----:B0-----:R-:W-:-:S04]  /*2430*/  IADD3 R15, R85, 0x5, RZ ;  /* 0x00000005550f7810 */ /* 0x001fc80007ffe0ff */
[-C--:B------:R-:W-:Y:S02]  /*2440*/  ISETP.GE.U32.AND P3, PT, R15, R82.reuse, PT ;  /* 0x000000520f00720c */ /* 0x080fe40003f66070 */
[----:B------:R-:W-:Y:S01]  /*2450*/  IADD3 R15, R85, 0x1, RZ ;  /* 0x00000001550f7810 */ /* 0x000fe20007ffe0ff */
[----:B------:R-:W0:Y:S01]  /*2460*/  MUFU.EX2 R20, R6 ;  /* 0x0000000600147308 */ /* 0x000e220000000800 */
[----:B------:R-:W-:Y:S02]  /*2470*/  FSEL R95, R95, RZ, !P3 ;  /* 0x000000ff5f5f7208 */ /* 0x000fe40005800000 */
[----:B------:R-:W-:Y:S02]  /*2480*/  ISETP.GE.U32.AND P6, PT, R15, R82, PT ;  /* 0x000000520f00720c */ /* 0x000fe40003fc6070 */
[----:B------:R-:W-:Y:S02]  /*2490*/  IADD3 R15, R85, 0x2, RZ ;  /* 0x00000002550f7810 */ /* 0x000fe40007ffe0ff */
[----:B------:R-:W-:Y:S01]  /*24a0*/  FSEL R86, R23, 1, !P6 ;  /* 0x3f80000017567808 */ /* 0x000fe20007000000 */
[----:B------:R-:W1:Y:S08]  /*24b0*/  MUFU.SIN R14, R11 ;  /* 0x0000000b000e7308 */ /* 0x000e700000000400 */
[----:B------:R2:W-:Y:S01]  /*24c0*/  MUFU.COS R22, R11 ;  /* 0x0000000b00167308 */ /* 0x0005e20000000000 */
[----:B0-----:R-:W-:-:S07]  /*24d0*/  FMUL.FTZ R87, R20, R87 ;  /* 0x0000005714577220 */ /* 0x001fce0000410000 */
[----:B------:R0:W3:Y:S01]  /*24e0*/  MUFU.COS R91, R9 ;  /* 0x00000009005b7308 */ /* 0x0000e20000000000 */
[----:B--2---:R-:W-:Y:S01]  /*24f0*/  IADD3 R11, R85, 0x6, RZ ;  /* 0x00000006550b7810 */ /* 0x004fe20007ffe0ff */
[----:B-1----:R-:W-:-:S03]  /*2500*/  FMUL.FTZ R14, R93, R14 ;  /* 0x0000000e5d0e7220 */ /* 0x002fc60000410000 */
[----:B------:R-:W-:Y:S02]  /*2510*/  ISETP.GE.U32.AND P2, PT, R11, R82, PT ;  /* 0x000000520b00720c */ /* 0x000fe40003f46070 */
[----:B------:R-:W-:Y:S01]  /*2520*/  IADD3 R11, R85, 0x3, RZ ;  /* 0x00000003550b7810 */ /* 0x000fe20007ffe0ff */
[----:B------:R-:W-:Y:S01]  /*2530*/  MUFU.SIN R6, R84 ;  /* 0x0000005400067308 */ /* 0x000fe20000000400 */
[----:B0-----:R-:W-:Y:S01]  /*2540*/  FMUL.FTZ R9, R19, R64 ;  /* 0x0000004013097220 */ /* 0x001fe20000410000 */
[----:B------:R-:W-:Y:S01]  /*2550*/  FSEL R85, R21, RZ, !P6 ;  /* 0x000000ff15557208 */ /* 0x000fe20007000000 */
[----:B------:R-:W-:Y:S01]  /*2560*/  FMUL.FTZ R19, R5, R66 ;  /* 0x0000004205137220 */ /* 0x000fe20000410000 */
[----:B------:R-:W-:Y:S01]  /*2570*/  ISETP.GE.U32.AND P4, PT, R11, R82, PT ;  /* 0x000000520b00720c */ /* 0x000fe20003f86070 */
[----:B------:R-:W-:Y:S01]  /*2580*/  FMUL.FTZ R5, R5, R68 ;  /* 0x0000004405057220 */ /* 0x000fe20000410000 */
[----:B------:R-:W-:Y:S01]  /*2590*/  FSEL R98, R98, RZ, !P2 ;  /* 0x000000ff62627208 */ /* 0x000fe20005000000 */
[----:B------:R-:W-:Y:S01]  /*25a0*/  FMUL.RZ R19, R19, 0.15915493667125701904 ;  /* 0x3e22f98313137820 */ /* 0x000fe2000040c000 */
[----:B------:R0:W-:Y:S01]  /*25b0*/  MUFU.COS R8, R84 ;  /* 0x0000005400087308 */ /* 0x0001e20000000000 */
[----:B------:R-:W-:Y:S01]  /*25c0*/  FMUL.RZ R18, R5, 0.15915493667125701904 ;  /* 0x3e22f98305127820 */ /* 0x000fe2000040c000 */
[----:B------:R-:W-:Y:S01]  /*25d0*/  FSEL R103, R103, RZ, !P4 ;  /* 0x000000ff67677208 */ /* 0x000fe20006000000 */
[----:B------:R-:W-:-:S02]  /*25e0*/  FMUL.FTZ R5, RZ, R85 ;  /* 0x00000055ff057220 */ /* 0x000fc40000410000 */
[----:B---3--:R-:W-:Y:S01]  /*25f0*/  FMUL.FTZ R88, R20, R91 ;  /* 0x0000005b14587220 */ /* 0x008fe20000410000 */
[----:B------:R-:W-:Y:S01]  /*2600*/  FSEL R91, R14, RZ, !P4 ;  /* 0x000000ff0e5b7208 */ /* 0x000fe20006000000 */
[----:B------:R-:W-:Y:S01]  /*2610*/  FFMA.FTZ R5, R89, R86, -R5 ;  /* 0x0000005659057223 */ /* 0x000fe20000010805 */
[----:B------:R-:W1:Y:S01]  /*2620*/  MUFU.EX2 R13, R13 ;  /* 0x0000000d000d7308 */ /* 0x000e620000000800 */
[----:B0-----:R-:W-:Y:S02]  /*2630*/  FMUL.FTZ R84, R57, R56 ;  /* 0x0000003839547220 */ /* 0x001fe40000410000 */
[----:B------:R-:W-:-:S03]  /*2640*/  FMUL.FTZ R22, R93, R22 ;  /* 0x000000165d167220 */ /* 0x000fc60000410000 */
[----:B------:R-:W-:Y:S02]  /*2650*/  FSEL R84, R84, RZ, !P6 ;  /* 0x000000ff54547208 */ /* 0x000fe40007000000 */
[----:B------:R-:W0:Y:S01]  /*2660*/  MUFU.EX2 R12, R12 ;  /* 0x0000000c000c7308 */ /* 0x000e220000000800 */
[----:B------:R-:W-:Y:S01]  /*2670*/  ISETP.GE.U32.AND P6, PT, R15, R82, PT ;  /* 0x000000520f00720c */ /* 0x000fe20003fc6070 */
[----:B------:R-:W-:Y:S01]  /*2680*/  FMUL.FTZ R15, R89, R85 ;  /* 0x00000055590f7220 */ /* 0x000fe20000410000 */
[----:B------:R-:W-:Y:S01]  /*2690*/  FSEL R93, R22, 1, !P4 ;  /* 0x3f800000165d7808 */ /* 0x000fe20006000000 */
[----:B------:R-:W-:Y:S01]  /*26a0*/  FADD.FTZ R5, R84, R5 ;  /* 0x0000000554057221 */ /* 0x000fe20000010000 */
[----:B------:R-:W-:Y:S01]  /*26b0*/  FSEL R87, R87, RZ, !P6 ;  /* 0x000000ff57577208 */ /* 0x000fe20007000000 */
[----:B------:R-:W-:Y:S01]  /*26c0*/  FFMA.FTZ R15, RZ, R86, R15 ;  /* 0x00000056ff0f7223 */ /* 0x000fe2000001000f */
[----:B------:R-:W-:Y:S01]  /*26d0*/  FSEL R88, R88, 1, !P6 ;  /* 0x3f80000058587808 */ /* 0x000fe20007000000 */
[----:B------:R-:W-:Y:S01]  /*26e0*/  MUFU.EX2 R4, R4 ;  /* 0x0000000400047308 */ /* 0x000fe20000000800 */
[----:B-1----:R-:W-:-:S02]  /*26f0*/  FMUL.FTZ R101, R13, R90 ;  /* 0x0000005a0d657220 */ /* 0x002fc40000410000 */
[----:B------:R-:W-:Y:S02]  /*2700*/  FADD.FTZ R15, RZ, R15 ;  /* 0x0000000fff0f7221 */ /* 0x000fe40000010000 */
[----:B------:R-:W-:Y:S02]  /*2710*/  FMUL.FTZ R90, R59, R58 ;  /* 0x0000003a3b5a7220 */ /* 0x000fe40000410000 */
[----:B------:R-:W-:Y:S01]  /*2720*/  FMUL.FTZ R10, R13, R10 ;  /* 0x0000000a0d0a7220 */ /* 0x000fe20000410000 */
[----:B------:R-:W1:Y:S01]  /*2730*/  MUFU.SIN R11, R19 ;  /* 0x00000013000b7308 */ /* 0x000e620000000400 */
[----:B0-----:R-:W-:Y:S01]  /*2740*/  FMUL.FTZ R107, R12, R107 ;  /* 0x0000006b0c6b7220 */ /* 0x001fe20000410000 */
[----:B------:R-:W-:Y:S01]  /*2750*/  FSEL R90, R90, RZ, !P6 ;  /* 0x000000ff5a5a7208 */ /* 0x000fe20007000000 */
[----:B------:R-:W-:Y:S02]  /*2760*/  FMUL.FTZ R108, R12, R108 ;  /* 0x0000006c0c6c7220 */ /* 0x000fe40000410000 */
[----:B------:R-:W-:Y:S01]  /*2770*/  FMUL.FTZ R12, R87, R15 ;  /* 0x0000000f570c7220 */ /* 0x000fe20000410000 */
[----:B------:R-:W-:Y:S01]  /*2780*/  FSEL R107, R107, 1, !P5 ;  /* 0x3f8000006b6b7808 */ /* 0x000fe20006800000 */
[-C--:B------:R-:W-:Y:S01]  /*2790*/  FMUL.FTZ R13, R87, R5.reuse ;  /* 0x00000005570d7220 */ /* 0x080fe20000410000 */
[----:B------:R-:W0:Y:S01]  /*27a0*/  MUFU.COS R99, R19 ;  /* 0x0000001300637308 */ /* 0x000e220000000000 */
[----:B------:R-:W-:Y:S01]  /*27b0*/  FFMA.FTZ R5, R88, R5, -R12 ;  /* 0x0000000558057223 */ /* 0x000fe2000001080c */
[----:B------:R-:W-:Y:S01]  /*27c0*/  FSEL R108, R108, RZ, !P5 ;  /* 0x000000ff6c6c7208 */ /* 0x000fe20006800000 */
[----:B------:R-:W-:Y:S01]  /*27d0*/  FFMA.FTZ R13, R88, R15, R13 ;  /* 0x0000000f580d7223 */ /* 0x000fe2000001000d */
[----:B------:R-:W-:Y:S01]  /*27e0*/  ISETP.GE.U32.AND P5, PT, R37, R82, PT ;  /* 0x000000522500720c */ /* 0x000fe20003fa6070 */
[----:B------:R-:W-:-:S02]  /*27f0*/  FADD.FTZ R12, R90, R5 ;  /* 0x000000055a0c7221 */ /* 0x000fc40000010000 */
[----:B------:R-:W-:Y:S01]  /*2800*/  FADD.FTZ R14, RZ, R13 ;  /* 0x0000000dff0e7221 */ /* 0x000fe20000010000 */
[----:B------:R-:W2:Y:S01]  /*2810*/  MUFU.EX2 R9, R9 ;  /* 0x0000000900097308 */ /* 0x000ea20000000800 */
[----:B-1----:R-:W-:Y:S01]  /*2820*/  FMUL.FTZ R11, R4, R11 ;  /* 0x0000000b040b7220 */ /* 0x002fe20000410000 */
[----:B------:R-:W-:Y:S01]  /*2830*/  FSEL R100, R10, RZ, !P5 ;  /* 0x000000ff0a647208 */ /* 0x000fe20006800000 */
[----:B------:R-:W-:Y:S01]  /*2840*/  FMUL.FTZ R5, R91, R12 ;  /* 0x0000000c5b057220 */ /* 0x000fe20000410000 */
[----:B------:R-:W-:Y:S02]  /*2850*/  FSEL R101, R101, 1, !P5 ;  /* 0x3f80000065657808 */ /* 0x000fe40006800000 */
[----:B------:R-:W-:Y:S01]  /*2860*/  FSEL R96, R96, RZ, !P5 ;  /* 0x000000ff60607208 */ /* 0x000fe20006800000 */
[----:B0-----:R-:W-:Y:S01]  /*2870*/  FMUL.FTZ R99, R4, R99 ;  /* 0x0000006304637220 */ /* 0x001fe20000410000 */
[----:B------:R-:W-:Y:S01]  /*2880*/  MUFU.EX2 R7, R7 ;  /* 0x0000000700077308 */ /* 0x000fe20000000800 */
[-C--:B------:R-:W-:Y:S01]  /*2890*/  FMUL.FTZ R4, R91, R14.reuse ;  /* 0x0000000e5b047220 */ /* 0x080fe20000410000 */
[----:B------:R-:W-:Y:S01]  /*28a0*/  FSEL R97, R11, RZ, !P2 ;  /* 0x000000ff0b617208 */ /* 0x000fe20005000000 */
[----:B------:R-:W-:Y:S01]  /*28b0*/  FFMA.FTZ R14, R93, R14, R5 ;  /* 0x0000000e5d0e7223 */ /* 0x000fe20000010005 */
[----:B------:R-:W-:Y:S01]  /*28c0*/  FSEL R99, R99, 1, !P2 ;  /* 0x3f80000063637808 */ /* 0x000fe20005000000 */
[----:B------:R-:W-:-:S02]  /*28d0*/  FFMA.FTZ R12, R93, R12, -R4 ;  /* 0x0000000c5d0c7223 */ /* 0x000fc40000010804 */
[-C--:B------:R-:W-:Y:S01]  /*28e0*/  FMUL.FTZ R4, R108, R85.reuse ;  /* 0x000000556c047220 */ /* 0x080fe20000410000 */
[----:B------:R-:W-:Y:S01]  /*28f0*/  MUFU.SIN R102, R18 ;  /* 0x0000001200667308 */ /* 0x000fe20000000400 */
[----:B------:R-:W-:Y:S02]  /*2900*/  FADD.FTZ R14, RZ, R14 ;  /* 0x0000000eff0e7221 */ /* 0x000fe40000010000 */
[----:B------:R-:W-:Y:S02]  /*2910*/  FADD.FTZ R12, R103, R12 ;  /* 0x0000000c670c7221 */ /* 0x000fe40000010000 */
[C---:B------:R-:W-:Y:S02]  /*2920*/  FMUL.FTZ R5, R107.reuse, R85 ;  /* 0x000000556b057220 */ /* 0x040fe40000410000 */
[----:B------:R-:W-:Y:S01]  /*2930*/  FFMA.FTZ R4, R107, R86, -R4 ;  /* 0x000000566b047223 */ /* 0x000fe20000010804 */
[----:B------:R-:W0:Y:S01]  /*2940*/  MUFU.COS R104, R18 ;  /* 0x0000001200687308 */ /* 0x000e220000000000 */
[----:B------:R-:W-:-:S02]  /*2950*/  FMUL.FTZ R13, R100, R14 ;  /* 0x0000000e640d7220 */ /* 0x000fc40000410000 */
[----:B------:R-:W-:Y:S02]  /*2960*/  FMUL.FTZ R15, R100, R12 ;  /* 0x0000000c640f7220 */ /* 0x000fe40000410000 */
[C---:B--2---:R-:W-:Y:S02]  /*2970*/  FMUL.FTZ R6, R9.reuse, R6 ;  /* 0x0000000609067220 */ /* 0x044fe40000410000 */
[----:B------:R-:W-:Y:S02]  /*2980*/  FMUL.FTZ R8, R9, R8 ;  /* 0x0000000809087220 */ /* 0x000fe40000410000 */
[----:B------:R-:W-:Y:S01]  /*2990*/  FFMA.FTZ R5, R108, R86, R5 ;  /* 0x000000566c057223 */ /* 0x000fe20000010005 */
[----:B------:R-:W-:Y:S01]  /*29a0*/  FSEL R92, R6, RZ, !P3 ;  /* 0x000000ff065c7208 */ /* 0x000fe20005800000 */
[----:B------:R-:W-:Y:S01]  /*29b0*/  FMUL.FTZ R9, R87, R4 ;  /* 0x0000000457097220 */ /* 0x000fe20000410000 */
[----:B------:R-:W-:Y:S01]  /*29c0*/  FSEL R94, R8, 1, !P3 ;  /* 0x3f800000085e7808 */ /* 0x000fe20005800000 */
[----:B------:R-:W-:-:S02]  /*29d0*/  FFMA.FTZ R13, R101, R12, -R13 ;  /* 0x0000000c650d7223 */ /* 0x000fc4000001080d */
[----:B------:R-:W-:Y:S02]  /*29e0*/  FFMA.FTZ R15, R101, R14, R15 ;  /* 0x0000000e650f7223 */ /* 0x000fe4000001000f */
[C---:B0-----:R-:W-:Y:S02]  /*29f0*/  FMUL.FTZ R104, R7.reuse, R104 ;  /* 0x0000006807687220 */ /* 0x041fe40000410000 */
[----:B------:R-:W-:Y:S02]  /*2a00*/  FMUL.FTZ R102, R7, R102 ;  /* 0x0000006607667220 */ /* 0x000fe40000410000 */
[-C--:B------:R-:W-:Y:S01]  /*2a10*/  FMUL.FTZ R7, R87, R5.reuse ;  /* 0x0000000557077220 */ /* 0x080fe20000410000 */
[----:B------:R-:W-:Y:S01]  /*2a20*/  FSEL R104, R104, 1, !P1 ;  /* 0x3f80000068687808 */ /* 0x000fe20004800000 */
[----:B------:R-:W-:Y:S01]  /*2a30*/  FFMA.FTZ R10, R88, R5, R9 ;  /* 0x00000005580a7223 */ /* 0x000fe20000010009 */
[----:B------:R-:W-:Y:S01]  /*2a40*/  FSEL R102, R102, RZ, !P1 ;  /* 0x000000ff66667208 */ /* 0x000fe20004800000 */
[----:B------:R-:W-:-:S02]  /*2a50*/  FADD.FTZ R13, R96, R13 ;  /* 0x0000000d600d7221 */ /* 0x000fc40000010000 */
[----:B------:R-:W-:Y:S02]  /*2a60*/  FADD.FTZ R15, RZ, R15 ;  /* 0x0000000fff0f7221 */ /* 0x000fe40000010000 */
[----:B------:R-:W-:Y:S02]  /*2a70*/  FFMA.FTZ R4, R88, R4, -R7 ;  /* 0x0000000458047223 */ /* 0x000fe40000010807 */
[C---:B------:R-:W-:Y:S02]  /*2a80*/  FMUL.FTZ R5, R91.reuse, R10 ;  /* 0x0000000a5b057220 */ /* 0x040fe40000410000 */
[C---:B------:R-:W-:Y:S02]  /*2a90*/  FMUL.FTZ R8, R92.reuse, R13 ;  /* 0x0000000d5c087220 */ /* 0x040fe40000410000 */
[----:B------:R-:W-:Y:S02]  /*2aa0*/  FMUL.FTZ R7, R92, R15 ;  /* 0x0000000f5c077220 */ /* 0x000fe40000410000 */
[----:B------:R-:W-:-:S02]  /*2ab0*/  FMUL.FTZ R6, R91, R4 ;  /* 0x000000045b067220 */ /* 0x000fc40000410000 */
[C---:B------:R-:W-:Y:S02]  /*2ac0*/  FFMA.FTZ R5, R93.reuse, R4, -R5 ;  /* 0x000000045d057223 */ /* 0x040fe40000010805 */
[C---:B------:R-:W-:Y:S02]  /*2ad0*/  FFMA.FTZ R8, R94.reuse, R15, R8 ;  /* 0x0000000f5e087223 */ /* 0x040fe40000010008 */
[----:B------:R-:W-:Y:S02]  /*2ae0*/  FFMA.FTZ R4, R94, R13, -R7 ;  /* 0x0000000d5e047223 */ /* 0x000fe40000010807 */
[----:B------:R-:W-:Y:S02]  /*2af0*/  FFMA.FTZ R6, R93, R10, R6 ;  /* 0x0000000a5d067223 */ /* 0x000fe40000010006 */
[----:B------:R-:W-:Y:S02]  /*2b00*/  FADD.FTZ R10, RZ, R8 ;  /* 0x00000008ff0a7221 */ /* 0x000fe40000010000 */
[----:B------:R-:W-:-:S02]  /*2b10*/  FADD.FTZ R8, R95, R4 ;  /* 0x000000045f087221 */ /* 0x000fc40000010000 */
[C---:B------:R-:W-:Y:S02]  /*2b20*/  FMUL.FTZ R7, R100.reuse, R5 ;  /* 0x0000000564077220 */ /* 0x040fe40000410000 */
[C---:B------:R-:W-:Y:S02]  /*2b30*/  FMUL.FTZ R11, R97.reuse, R8 ;  /* 0x00000008610b7220 */ /* 0x040fe40000410000 */
[----:B------:R-:W-:Y:S02]  /*2b40*/  FMUL.FTZ R9, R97, R10 ;  /* 0x0000000a61097220 */ /* 0x000fe40000410000 */
[----:B------:R-:W-:Y:S02]  /*2b50*/  FMUL.FTZ R4, R100, R6 ;  /* 0x0000000664047220 */ /* 0x000fe40000410000 */
[----:B------:R-:W-:Y:S02]  /*2b60*/  FFMA.FTZ R11, R99, R10, R11 ;  /* 0x0000000a630b7223 */ /* 0x000fe4000001000b */
[----:B------:R-:W-:-:S02]  /*2b70*/  FFMA.FTZ R7, R101, R6, R7 ;  /* 0x0000000665077223 */ /* 0x000fc40000010007 */
[----:B------:R-:W-:Y:S02]  /*2b80*/  FFMA.FTZ R9, R99, R8, -R9 ;  /* 0x0000000863097223 */ /* 0x000fe40000010809 */
[----:B------:R-:W-:Y:S02]  /*2b90*/  FFMA.FTZ R5, R101, R5, -R4 ;  /* 0x0000000565057223 */ /* 0x000fe40000010804 */
[----:B------:R-:W-:Y:S02]  /*2ba0*/  FADD.FTZ R11, RZ, R11 ;  /* 0x0000000bff0b7221 */ /* 0x000fe40000010000 */
[----:B------:R-:W-:Y:S02]  /*2bb0*/  FMUL.FTZ R4, R92, R7 ;  /* 0x000000075c047220 */ /* 0x000fe40000410000 */
[----:B------:R-:W-:Y:S02]  /*2bc0*/  FADD.FTZ R9, R98, R9 ;  /* 0x0000000962097221 */ /* 0x000fe40000010000 */
[----:B------:R-:W-:-:S02]  /*2bd0*/  FMUL.FTZ R6, R92, R5 ;  /* 0x000000055c067220 */ /* 0x000fc40000410000 */
[----:B------:R-:W-:Y:S02]  /*2be0*/  FMUL.FTZ R12, R102, R11 ;  /* 0x0000000b660c7220 */ /* 0x000fe40000410000 */
[----:B------:R-:W-:Y:S01]  /*2bf0*/  FFMA.FTZ R8, R94, R5, -R4 ;  /* 0x000000055e087223 */ /* 0x000fe20000010804 */
[----:B------:R-:W-:Y:S01]  /*2c00*/  FSEL R105, R105, RZ, !P1 ;  /* 0x000000ff69697208 */ /* 0x000fe20004800000 */
[----:B------:R-:W-:Y:S01]  /*2c10*/  FMUL.FTZ R4, R102, R9 ;  /* 0x0000000966047220 */ /* 0x000fe20000410000 */
[----:B------:R-:W-:Y:S01]  /*2c20*/  MOV R5, R78 ;  /* 0x0000004e00057202 */ /* 0x000fe20000000f00 */
[----:B------:R-:W-:Y:S01]  /*2c30*/  FFMA.FTZ R10, R94, R7, R6 ;  /* 0x000000075e0a7223 */ /* 0x000fe20000010006 */
[----:B------:R-:W-:Y:S01]  /*2c40*/  MOV R6, R24 ;  /* 0x0000001800067202 */ /* 0x000fe20000000f00 */
[C---:B------:R-:W-:Y:S01]  /*2c50*/  FFMA.FTZ R12, R104.reuse, R9, -R12 ;  /* 0x00000009680c7223 */ /* 0x040fe2000001080c */
[----:B------:R-:W-:Y:S01]  /*2c60*/  MOV R7, R79 ;  /* 0x0000004f00077202 */ /* 0x000fe20000000f00 */
[----:B------:R-:W-:Y:S01]  /*2c70*/  FFMA.FTZ R15, R104, R11, R4 ;  /* 0x0000000b680f7223 */ /* 0x000fe20000010004 */
[----:B------:R-:W-:Y:S01]  /*2c80*/  MOV R4, R25 ;  /* 0x0000001900047202 */ /* 0x000fe20000000f00 */
[----:B------:R-:W-:-:S02]  /*2c90*/  FMUL.FTZ R11, R97, R8 ;  /* 0x00000008610b7220 */ /* 0x000fc40000410000 */
[-C--:B------:R-:W-:Y:S01]  /*2ca0*/  FMUL.FTZ R9, R97, R10.reuse ;  /* 0x0000000a61097220 */ /* 0x080fe20000410000 */
[----:B------:R0:W2:Y:S01]  /*2cb0*/  LDG.E.64 R18, [R6.64] ;  /* 0x0000000606127981 */ /* 0x0000a2000c1e1b00 */
[----:B------:R-:W-:Y:S02]  /*2cc0*/  FADD.FTZ R14, R105, R12 ;  /* 0x0000000c690e7221 */ /* 0x000fe40000010000 */
[----:B------:R-:W-:Y:S01]  /*2cd0*/  FADD.FTZ R15, RZ, R15 ;  /* 0x0000000fff0f7221 */ /* 0x000fe20000010000 */
[----:B------:R1:W2:Y:S01]  /*2ce0*/  LDG.E.64 R20, [R4.64] ;  /* 0x0000000604147981 */ /* 0x0002a2000c1e1b00 */
[----:B------:R-:W-:Y:S01]  /*2cf0*/  FFMA.FTZ R11, R99, R10, R11 ;  /* 0x0000000a630b7223 */ /* 0x000fe2000001000b */
[----:B------:R-:W-:Y:S01]  /*2d00*/  ISETP.GE.AND P1, PT, R35, 0x1, PT ;  /* 0x000000012300780c */ /* 0x000fe20003f26270 */
[----:B------:R-:W-:Y:S01]  /*2d10*/  FFMA.FTZ R9, R99, R8, -R9 ;  /* 0x0000000863097223 */ /* 0x000fe20000010809 */
[----:B------:R-:W3:Y:S01]  /*2d20*/  SHFL.UP PT, R13, R14, 0x1, RZ ;  /* 0x042000000e0d7989 */ /* 0x000ee200000e00ff */
[C---:B------:R-:W-:Y:S01]  /*2d30*/  FMUL.FTZ R12, R102.reuse, R11 ;  /* 0x0000000b660c7220 */ /* 0x040fe20000410000 */
[C---:B------:R-:W-:Y:S01]  /*2d40*/  ISETP.NE.AND P2, PT, R35.reuse, 0x1f, PT ;  /* 0x0000001f2300780c */ /* 0x040fe20003f45270 */
[-C--:B0-----:R-:W-:Y:S01]  /*2d50*/  FMUL.FTZ R6, R102, R9.reuse ;  /* 0x0000000966067220 */ /* 0x081fe20000410000 */
[----:B------:R-:W0:Y:S01]  /*2d60*/  SHFL.UP PT, R23, R15, 0x1, RZ ;  /* 0x042000000f177989 */ /* 0x000e2200000e00ff */
[C---:B------:R-:W-:Y:S01]  /*2d70*/  FFMA.FTZ R12, R104.reuse, R9, -R12 ;  /* 0x00000009680c7223 */ /* 0x040fe2000001080c */
[----:B------:R-:W-:Y:S01]  /*2d80*/  ISETP.NE.AND P3, PT, R35, RZ, PT ;  /* 0x000000ff2300720c */ /* 0x000fe20003f65270 */
[----:B------:R-:W-:Y:S01]  /*2d90*/  FFMA.FTZ R6, R104, R11, R6 ;  /* 0x0000000b68067223 */ /* 0x000fe20000010006 */
[----:B------:R-:W-:-:S02]  /*2da0*/  ISETP.NE.AND P4, PT, R83, RZ, PT ;  /* 0x000000ff5300720c */ /* 0x000fc40003f85270 */
[----:B-1----:R-:W1:Y:S01]  /*2db0*/  SHFL.UP PT, R5, R12, 0x1, RZ ;  /* 0x042000000c057989 */ /* 0x002e6200000e00ff */
[----:B------:R-:W-:-:S03]  /*2dc0*/  IADD3 R109, R109, 0x1, RZ ;  /* 0x000000016d6d7810 */ /* 0x000fc60007ffe0ff */
[----:B------:R-:W4:Y:S01]  /*2dd0*/  SHFL.UP PT, R7, R6, 0x1, RZ ;  /* 0x0420000006077989 */ /* 0x000f2200000e00ff */
[C---:B---3--:R-:W-:Y:S02]  /*2de0*/  FMUL.FTZ R8, R6.reuse, R13 ;  /* 0x0000000d06087220 */ /* 0x048fe40000410000 */
[-C--:B0-----:R-:W-:Y:S02]  /*2df0*/  FMUL.FTZ R4, R6, R23.reuse ;  /* 0x0000001706047220 */ /* 0x081fe40000410000 */
[C---:B------:R-:W-:Y:S02]  /*2e00*/  FFMA.FTZ R8, R12.reuse, R23, R8 ;  /* 0x000000170c087223 */ /* 0x040fe40000010008 */
[----:B------:R-:W-:Y:S02]  /*2e10*/  FFMA.FTZ R13, R12, R13, -R4 ;  /* 0x0000000d0c0d7223 */ /* 0x000fe40000010804 */
[----:B------:R-:W-:Y:S02]  /*2e20*/  @P1 FADD.FTZ R15, R15, R8 ;  /* 0x000000080f0f1221 */ /* 0x000fe40000010000 */
[----:B------:R-:W-:-:S02]  /*2e30*/  @P1 FADD.FTZ R14, R14, R13 ;  /* 0x0000000d0e0e1221 */ /* 0x000fc40000010000 */
[C---:B-1----:R-:W-:Y:S01]  /*2e40*/  FMUL.FTZ R8, R6.reuse, R5 ;  /* 0x0000000506087220 */ /* 0x042fe20000410000 */
[----:B------:R-:W0:Y:S01]  /*2e50*/  SHFL.UP PT, R10, R15, 0x2, RZ ;  /* 0x044000000f0a7989 */ /* 0x000e2200000e00ff */
[-C--:B----4-:R-:W-:Y:S02]  /*2e60*/  FMUL.FTZ R4, R6, R7.reuse ;  /* 0x0000000706047220 */ /* 0x090fe40000410000 */
[C---:B------:R-:W-:Y:S01]  /*2e70*/  FFMA.FTZ R7, R12.reuse, R7, R8 ;  /* 0x000000070c077223 */ /* 0x040fe20000010008 */
[----:B------:R-:W1:Y:S01]  /*2e80*/  SHFL.UP PT, R9, R14, 0x2, RZ ;  /* 0x044000000e097989 */ /* 0x000e6200000e00ff */
[----:B------:R-:W-:-:S03]  /*2e90*/  @P1 FFMA.FTZ R12, R12, R5, -R4 ;  /* 0x000000050c0c1223 */ /* 0x000fc60000010804 */
[----:B------:R-:W-:Y:S02]  /*2ea0*/  FSEL R7, R6, R7, !P1 ;  /* 0x0000000706077208 */ /* 0x000fe40004800000 */
        /* <DEDUP_REMOVED lines=8> */
[----:B---3--:R-:W-:Y:S02]  /*2f30*/  FMUL.FTZ R6, R7, R4 ;  /* 0x0000000407067220 */ /* 0x008fe40000410000 */
[----:B------:R-:W-:Y:S01]  /*2f40*/  @P1 FADD.FTZ R15, R15, R10 ;  /* 0x0000000a0f0f1221 */ /* 0x000fe20000010000 */
[----:B------:R-:W0:Y:S01]  /*2f50*/  SHFL.UP PT, R9, R14, 0x4, RZ ;  /* 0x048000000e097989 */ /* 0x000e2200000e00ff */
[CC--:B----4-:R-:W-:Y:S02]  /*2f60*/  FFMA.FTZ R6, R12.reuse, R5.reuse, R6 ;  /* 0x000000050c067223 */ /* 0x0d0fe40000010006 */
[C---:B------:R-:W-:Y:S01]  /*2f70*/  FMUL.FTZ R5, R7.reuse, R5 ;  /* 0x0000000507057220 */ /* 0x040fe20000410000 */
[----:B------:R-:W1:Y:S02]  /*2f80*/  SHFL.UP PT, R11, R15, 0x4, RZ ;  /* 0x048000000f0b7989 */ /* 0x000e6400000e00ff */
[----:B------:R-:W-:Y:S01]  /*2f90*/  FSEL R6, R7, R6, !P1 ;  /* 0x0000000607067208 */ /* 0x000fe20004800000 */
[----:B------:R-:W-:Y:S01]  /*2fa0*/  @P1 FFMA.FTZ R12, R12, R4, -R5 ;  /* 0x000000040c0c1223 */ /* 0x000fe20000010805 */
[----:B------:R-:W-:-:S03]  /*2fb0*/  ISETP.GE.AND P1, PT, R35, 0x4, PT ;  /* 0x000000042300780c */ /* 0x000fc60003f26270 */
[----:B------:R-:W3:Y:S04]  /*2fc0*/  SHFL.UP PT, R7, R6, 0x4, RZ ;  /* 0x0480000006077989 */ /* 0x000ee800000e00ff */
[----:B------:R-:W4:Y:S01]  /*2fd0*/  SHFL.UP PT, R5, R12, 0x4, RZ ;  /* 0x048000000c057989 */ /* 0x000f2200000e00ff */
[C---:B0-----:R-:W-:Y:S02]  /*2fe0*/  FMUL.FTZ R8, R6.reuse, R9 ;  /* 0x0000000906087220 */ /* 0x041fe40000410000 */
[-C--:B-1----:R-:W-:Y:S02]  /*2ff0*/  FMUL.FTZ R4, R6, R11.reuse ;  /* 0x0000000b06047220 */ /* 0x082fe40000410000 */
[C---:B------:R-:W-:Y:S02]  /*3000*/  FFMA.FTZ R8, R12.reuse, R11, R8 ;  /* 0x0000000b0c087223 */ /* 0x040fe40000010008 */
[----:B------:R-:W-:-:S02]  /*3010*/  FFMA.FTZ R9, R12, R9, -R4 ;  /* 0x000000090c097223 */ /* 0x000fc40000010804 */
[----:B------:R-:W-:Y:S02]  /*3020*/  @P1 FADD.FTZ R15, R15, R8 ;  /* 0x000000080f0f1221 */ /* 0x000fe40000010000 */
[----:B------:R-:W-:Y:S02]  /*3030*/  @P1 FADD.FTZ R14, R14, R9 ;  /* 0x000000090e0e1221 */ /* 0x000fe40000010000 */
[C---:B---3--:R-:W-:Y:S01]  /*3040*/  FMUL.FTZ R4, R6.reuse, R7 ;  /* 0x0000000706047220 */ /* 0x048fe20000410000 */
[----:B------:R-:W0:Y:S01]  /*3050*/  SHFL.UP PT, R10, R15, 0x8, RZ ;  /* 0x050000000f0a7989 */ /* 0x000e2200000e00ff */
[----:B----4-:R-:W-:-:S03]  /*3060*/  FMUL.FTZ R8, R6, R5 ;  /* 0x0000000506087220 */ /* 0x010fc60000410000 */
[----:B------:R-:W1:Y:S01]  /*3070*/  SHFL.UP PT, R9, R14, 0x8, RZ ;  /* 0x050000000e097989 */ /* 0x000e6200000e00ff */
[C---:B------:R-:W-:Y:S01]  /*3080*/  FFMA.FTZ R7, R12.reuse, R7, R8 ;  /* 0x000000070c077223 */ /* 0x040fe20000010008 */
[----:B------:R-:W-:Y:S01]  /*3090*/  MOV R8, 0x3f800000 ;  /* 0x3f80000000087802 */ /* 0x000fe20000000f00 */
        /* <DEDUP_REMOVED lines=9> */
[----:B------:R-:W-:Y:S01]  /*3130*/  @P1 FADD.FTZ R14, R14, R9 ;  /* 0x000000090e0e1221 */ /* 0x000fe20000010000 */
[----:B------:R-:W-:Y:S01]  /*3140*/  MOV R9, RZ ;  /* 0x000000ff00097202 */ /* 0x000fe20000000f00 */
[----:B---3--:R-:W-:Y:S02]  /*3150*/  FMUL.FTZ R6, R7, R4 ;  /* 0x0000000407067220 */ /* 0x008fe40000410000 */
[----:B------:R-:W-:Y:S01]  /*3160*/  @P1 FADD.FTZ R15, R15, R10 ;  /* 0x0000000a0f0f1221 */ /* 0x000fe20000010000 */
[----:B------:R-:W0:Y:S01]  /*3170*/  SHFL.UP PT, R13, R14, 0x10, RZ ;  /* 0x060000000e0d7989 */ /* 0x000e2200000e00ff */
[CC--:B----4-:R-:W-:Y:S01]  /*3180*/  FFMA.FTZ R6, R12.reuse, R5.reuse, R6 ;  /* 0x000000050c067223 */ /* 0x0d0fe20000010006 */
[----:B------:R-:W-:Y:S01]  /*3190*/  CS2R R10, SRZ ;  /* 0x00000000000a7805 */ /* 0x000fe2000001ff00 */
[C---:B------:R-:W-:Y:S01]  /*31a0*/  FMUL.FTZ R5, R7.reuse, R5 ;  /* 0x0000000507057220 */ /* 0x040fe20000410000 */
[----:B------:R-:W1:Y:S02]  /*31b0*/  SHFL.UP PT, R23, R15, 0x10, RZ ;  /* 0x060000000f177989 */ /* 0x000e6400000e00ff */
[----:B------:R-:W-:Y:S01]  /*31c0*/  FSEL R6, R7, R6, !P1 ;  /* 0x0000000607067208 */ /* 0x000fe20004800000 */
[----:B------:R-:W-:Y:S01]  /*31d0*/  @P1 FFMA.FTZ R12, R12, R4, -R5 ;  /* 0x000000040c0c1223 */ /* 0x000fe20000010805 */
[----:B------:R-:W-:Y:S01]  /*31e0*/  ISETP.GE.AND P1, PT, R35, 0x10, PT ;  /* 0x000000102300780c */ /* 0x000fe20003f26270 */
[----:B------:R-:W-:Y:S04]  /*31f0*/  @!P0 LDS.128 R8, [UR4+0x260] ;  /* 0x00026004ff088984 */ /* 0x000fe80008000c00 */
[----:B------:R-:W3:Y:S04]  /*3200*/  SHFL.UP PT, R5, R12, 0x10, RZ ;  /* 0x060000000c057989 */ /* 0x000ee800000e00ff */
[----:B------:R-:W4:Y:S01]  /*3210*/  SHFL.UP PT, R7, R6, 0x10, RZ ;  /* 0x0600000006077989 */ /* 0x000f2200000e00ff */
[----:B0-----:R-:W-:-:S02]  /*3220*/  FMUL.FTZ R22, R6, R13 ;  /* 0x0000000d06167220 */ /* 0x001fc40000410000 */
[-C--:B-1----:R-:W-:Y:S02]  /*3230*/  FMUL.FTZ R4, R6, R23.reuse ;  /* 0x0000001706047220 */ /* 0x082fe40000410000 */
[C---:B------:R-:W-:Y:S02]  /*3240*/  FFMA.FTZ R22, R12.reuse, R23, R22 ;  /* 0x000000170c167223 */ /* 0x040fe40000010016 */
[----:B------:R-:W-:Y:S02]  /*3250*/  FFMA.FTZ R111, R12, R13, -R4 ;  /* 0x0000000d0c6f7223 */ /* 0x000fe40000010804 */
[----:B------:R-:W-:Y:S02]  /*3260*/  @P1 FADD.FTZ R15, R15, R22 ;  /* 0x000000160f0f1221 */ /* 0x000fe40000010000 */
[----:B------:R-:W-:Y:S02]  /*3270*/  @P1 FADD.FTZ R14, R14, R111 ;  /* 0x0000006f0e0e1221 */ /* 0x000fe40000010000 */
[C---:B---3--:R-:W-:Y:S01]  /*3280*/  FMUL.FTZ R13, R6.reuse, R5 ;  /* 0x00000005060d7220 */ /* 0x048fe20000410000 */
[----:B------:R-:W0:Y:S01]  /*3290*/  SHFL.UP PT, R110, R15, 0x1, RZ ;  /* 0x042000000f6e7989 */ /* 0x000e2200000e00ff */
[----:B----4-:R-:W-:-:S02]  /*32a0*/  FMUL.FTZ R4, R6, R7 ;  /* 0x0000000706047220 */ /* 0x010fc40000410000 */
[C---:B------:R-:W-:Y:S01]  /*32b0*/  FFMA.FTZ R13, R12.reuse, R7, R13 ;  /* 0x000000070c0d7223 */ /* 0x040fe2000001000d */
[----:B------:R-:W1:Y:S01]  /*32c0*/  SHFL.UP PT, R111, R14, 0x1, RZ ;  /* 0x042000000e6f7989 */ /* 0x000e6200000e00ff */
[----:B------:R-:W-:-:S03]  /*32d0*/  @P1 FFMA.FTZ R12, R12, R5, -R4 ;  /* 0x000000050c0c1223 */ /* 0x000fc60000010804 */
[----:B------:R-:W-:Y:S02]  /*32e0*/  FSEL R13, R6, R13, !P1 ;  /* 0x0000000d060d7208 */ /* 0x000fe40004800000 */
[----:B------:R-:W3:Y:S04]  /*32f0*/  SHFL.UP PT, R113, R12, 0x1, RZ ;  /* 0x042000000c717989 */ /* 0x000ee800000e00ff */
[----:B------:R4:W-:Y:S04]  /*3300*/  @!P2 STS.128 [0x220], R12 ;  /* 0x0002200cff00a388 */ /* 0x0009e80000000c00 */
[----:B------:R-:W-:Y:S01]  /*3310*/  BAR.SYNC.DEFER_BLOCKING 0x0 ;  /* 0x0000000000007b1d */ /* 0x000fe20000010000 */
[----:B0-----:R-:W-:-:S05]  /*3320*/  @!P3 MOV R110, R11 ;  /* 0x0000000b006eb202 */ /* 0x001fca0000000f00 */
[----:B------:R-:W0:Y:S01]  /*3330*/  SHFL.UP PT, R112, R13, 0x1, RZ ;  /* 0x042000000d707989 */ /* 0x000e2200000e00ff */
[----:B-1----:R-:W-:Y:S02]  /*3340*/  @!P3 MOV R111, R10 ;  /* 0x0000000a006fb202 */ /* 0x002fe40000000f00 */
[----:B----4-:R-:W-:Y:S02]  /*3350*/  MOV R14, c[0x0][0x1a0] ;  /* 0x00006800000e7a02 */ /* 0x010fe40000000f00 */
[----:B---3--:R-:W-:Y:S02]  /*3360*/  @!P3 MOV R113, R8 ;  /* 0x000000080071b202 */ /* 0x008fe40000000f00 */
[----:B------:R-:W-:Y:S01]  /*3370*/  LEA R24, P1, R14, R24, 0x3 ;  /* 0x000000180e187211 */ /* 0x000fe200078218ff */
[----:B------:R-:W-:Y:S04]  /*3380*/  @!P3 STS.128 [0x240], R8 ;  /* 0x00024008ff00b388 */ /* 0x000fe80000000c00 */
[----:B------:R-:W-:Y:S01]  /*3390*/  LDS.128 R4, [0x220] ;  /* 0x00022000ff047984 */ /* 0x000fe20000000c00 */
[----:B0-----:R-:W-:-:S03]  /*33a0*/  @!P3 MOV R112, R9 ;  /* 0x000000090070b202 */ /* 0x001fc60000000f00 */
[----:B------:R-:W-:Y:S06]  /*33b0*/  BAR.SYNC.DEFER_BLOCKING 0x0 ;  /* 0x0000000000007b1d */ /* 0x000fec0000010000 */
[----:B------:R-:W0:Y:S02]  /*33c0*/  @P4 LDS.64 R22, [0x248] ;  /* 0x00024800ff164984 */ /* 0x000e240000000a00 */
[-C--:B0-----:R-:W-:Y:S02]  /*33d0*/  @P4 FMUL.FTZ R114, R23, R112.reuse ;  /* 0x0000007017724220 */ /* 0x081fe40000410000 */
[----:B------:R-:W-:-:S02]  /*33e0*/  @P4 FMUL.FTZ R112, R22, R112 ;  /* 0x0000007016704220 */ /* 0x000fc40000410000 */
[-C--:B------:R-:W-:Y:S01]  /*33f0*/  @P4 FFMA.FTZ R114, R22, R113.reuse, -R114 ;  /* 0x0000007116724223 */ /* 0x080fe20000010872 */
[----:B------:R-:W-:Y:S01]  /*3400*/  MOV R22, c[0x0][0x1a4] ;  /* 0x0000690000167a02 */ /* 0x000fe20000000f00 */
[----:B------:R-:W-:Y:S02]  /*3410*/  @P4 FFMA.FTZ R23, R23, R113, R112 ;  /* 0x0000007117174223 */ /* 0x000fe40000010070 */
[----:B------:R-:W-:Y:S01]  /*3420*/  @P4 FADD.FTZ R111, R111, R114 ;  /* 0x000000726f6f4221 */ /* 0x000fe20000010000 */
[----:B------:R-:W-:Y:S01]  /*3430*/  LEA.HI.X R79, R14, R79, R22, 0x3, P1 ;  /* 0x0000004f0e4f7211 */ /* 0x000fe200008f1c16 */
[----:B------:R-:W-:Y:S01]  /*3440*/  @P4 FADD.FTZ R110, R110, R23 ;  /* 0x000000176e6e4221 */ /* 0x000fe20000010000 */
[----:B------:R-:W-:Y:S01]  /*3450*/  MOV R22, c[0x0][0x1c0] ;  /* 0x0000700000167a02 */ /* 0x000fe20000000f00 */
[C---:B------:R-:W-:Y:S01]  /*3460*/  FMUL.FTZ R12, R108.reuse, R111 ;  /* 0x0000006f6c0c7220 */ /* 0x040fe20000410000 */
[----:B------:R-:W-:Y:S01]  /*3470*/  MOV R23, c[0x0][0x1c4] ;  /* 0x0000710000177a02 */ /* 0x000fe20000000f00 */
[-C--:B------:R-:W-:Y:S01]  /*3480*/  FMUL.FTZ R108, R108, R110.reuse ;  /* 0x0000006e6c6c7220 */ /* 0x080fe20000410000 */
[----:B------:R-:W-:Y:S01]  /*3490*/  LEA R25, P1, R22, R25, 0x3 ;  /* 0x0000001916197211 */ /* 0x000fe200078218ff */
[----:B------:R-:W-:-:S02]  /*34a0*/  FFMA.FTZ R12, R107, R110, R12 ;  /* 0x0000006e6b0c7223 */ /* 0x000fc4000001000c */
[----:B------:R-:W-:Y:S01]  /*34b0*/  FFMA.FTZ R108, R107, R111, -R108 ;  /* 0x0000006f6b6c7223 */ /* 0x000fe2000001086c */
[----:B------:R-:W-:Y:S01]  /*34c0*/  LEA.HI.X R78, R22, R78, R23, 0x3, P1 ;  /* 0x0000004e164e7211 */ /* 0x000fe200008f1c17 */
[----:B------:R-:W-:Y:S01]  /*34d0*/  FADD.FTZ R12, RZ, R12 ;  /* 0x0000000cff0c7221 */ /* 0x000fe20000010000 */
[----:B------:R-:W-:Y:S01]  /*34e0*/  ISETP.NE.AND P1, PT, R83, RZ, PT ;  /* 0x000000ff5300720c */ /* 0x000fe20003f25270 */
[----:B------:R-:W-:Y:S02]  /*34f0*/  FADD.FTZ R89, R89, R108 ;  /* 0x0000006c59597221 */ /* 0x000fe40000010000 */
[C---:B------:R-:W-:Y:S02]  /*3500*/  FMUL.FTZ R13, R85.reuse, R12 ;  /* 0x0000000c550d7220 */ /* 0x040fe40000410000 */
[-C--:B------:R-:W-:Y:S02]  /*3510*/  FMUL.FTZ R85, R85, R89.reuse ;  /* 0x0000005955557220 */ /* 0x080fe40000410000 */
[----:B------:R-:W-:-:S02]  /*3520*/  FFMA.FTZ R13, R86, R89, -R13 ;  /* 0x00000059560d7223 */ /* 0x000fc4000001080d */
[----:B------:R-:W-:Y:S01]  /*3530*/  FFMA.FTZ R85, R86, R12, R85 ;  /* 0x0000000c56557223 */ /* 0x000fe20000010055 */
[----:B------:R-:W-:Y:S01]  /*3540*/  MOV R86, c[0x0][0x18c] ;  /* 0x0000630000567a02 */ /* 0x000fe20000000f00 */
[----:B------:R-:W-:Y:S02]  /*3550*/  FADD.FTZ R84, R84, R13 ;  /* 0x0000000d54547221 */ /* 0x000fe40000010000 */
[----:B------:R-:W-:Y:S01]  /*3560*/  FADD.FTZ R13, RZ, R85 ;  /* 0x00000055ff0d7221 */ /* 0x000fe20000010000 */
[----:B------:R-:W-:Y:S01]  /*3570*/  MOV R85, c[0x0][0x188] ;  /* 0x0000620000557a02 */ /* 0x000fe20000000f00 */
[----:B--2---:R-:W-:Y:S02]  /*3580*/  FMUL.FTZ R22, R18, R21 ;  /* 0x0000001512167220 */ /* 0x004fe40000410000 */
[----:B------:R-:W-:Y:S01]  /*3590*/  FMUL.FTZ R15, R87, R13 ;  /* 0x0000000d570f7220 */ /* 0x000fe20000410000 */
[----:B------:R-:W-:Y:S01]  /*35a0*/  LEA R27, P2, R85, R27, 0x3 ;  /* 0x0000001b551b7211 */ /* 0x000fe200078418ff */
[----:B------:R-:W-:-:S02]  /*35b0*/  FMUL.FTZ R87, R87, R84 ;  /* 0x0000005457577220 */ /* 0x000fc40000410000 */
[C---:B------:R-:W-:Y:S01]  /*35c0*/  FFMA.FTZ R15, R88.reuse, R84, -R15 ;  /* 0x00000054580f7223 */ /* 0x040fe2000001080f */
[----:B------:R-:W-:Y:S01]  /*35d0*/  LEA.HI.X R0, R85, R0, R86, 0x3, P2 ;  /* 0x0000000055007211 */ /* 0x000fe200010f1c56 */
[----:B------:R-:W-:Y:S02]  /*35e0*/  FFMA.FTZ R14, R88, R13, R87 ;  /* 0x0000000d580e7223 */ /* 0x000fe40000010057 */
[----:B------:R-:W-:Y:S02]  /*35f0*/  FADD.FTZ R90, R90, R15 ;  /* 0x0000000f5a5a7221 */ /* 0x000fe40000010000 */
[----:B------:R-:W-:Y:S02]  /*3600*/  FADD.FTZ R14, RZ, R14 ;  /* 0x0000000eff0e7221 */ /* 0x000fe40000010000 */
[----:B------:R-:W-:Y:S02]  /*3610*/  FMUL.FTZ R15, R19, R21 ;  /* 0x00000015130f7220 */ /* 0x000fe40000410000 */
[----:B------:R-:W-:-:S02]  /*3620*/  FMUL.FTZ R23, R91, R14 ;  /* 0x0000000e5b177220 */ /* 0x000fc40000410000 */
[----:B------:R-:W-:Y:S02]  /*3630*/  FMUL.FTZ R91, R91, R90 ;  /* 0x0000005a5b5b7220 */ /* 0x000fe40000410000 */
[----:B------:R-:W-:Y:S02]  /*3640*/  FMUL.FTZ R21, R5, R11 ;  /* 0x0000000b05157220 */ /* 0x000fe40000410000 */
[C---:B------:R-:W-:Y:S02]  /*3650*/  FFMA.FTZ R91, R93.reuse, R14, R91 ;  /* 0x0000000e5d5b7223 */ /* 0x040fe4000001005b */
[----:B------:R-:W-:Y:S02]  /*3660*/  FFMA.FTZ R86, R93, R90, -R23 ;  /* 0x0000005a5d567223 */ /* 0x000fe40000010817 */
[----:B------:R-:W-:Y:S02]  /*3670*/  FMUL.FTZ R23, R5, R9 ;  /* 0x0000000905177220 */ /* 0x000fe40000410000 */
[----:B------:R-:W-:-:S02]  /*3680*/  FFMA.FTZ R85, R4, R10, -R21 ;  /* 0x0000000a04557223 */ /* 0x000fc40000010815 */
[----:B------:R-:W-:Y:S02]  /*3690*/  FADD.FTZ R21, RZ, R91 ;  /* 0x0000005bff157221 */ /* 0x000fe40000010000 */
[C---:B------:R-:W-:Y:S02]  /*36a0*/  FMUL.FTZ R10, R5.reuse, R10 ;  /* 0x0000000a050a7220 */ /* 0x040fe40000410000 */
[----:B------:R-:W-:Y:S02]  /*36b0*/  FFMA.FTZ R15, R18, R20, -R15 ;  /* 0x00000014120f7223 */ /* 0x000fe4000001080f */
[-C--:B------:R-:W-:Y:S02]  /*36c0*/  FMUL.FTZ R5, R5, R8.reuse ;  /* 0x0000000805057220 */ /* 0x080fe40000410000 */
[----:B------:R-:W-:Y:S02]  /*36d0*/  FADD.FTZ R18, R103, R86 ;  /* 0x0000005667127221 */ /* 0x000fe40000010000 */
[----:B------:R-:W-:-:S02]  /*36e0*/  FFMA.FTZ R8, R4, R8, -R23 ;  /* 0x0000000804087223 */ /* 0x000fc40000010817 */
[CC--:B------:R-:W-:Y:S02]  /*36f0*/  FMUL.FTZ R23, R100.reuse, R21.reuse ;  /* 0x0000001564177220 */ /* 0x0c0fe40000410000 */
[-C--:B------:R-:W-:Y:S02]  /*3700*/  FMUL.FTZ R100, R100, R18.reuse ;  /* 0x0000001264647220 */ /* 0x080fe40000410000 */
[C---:B------:R-:W-:Y:S02]  /*3710*/  FFMA.FTZ R23, R101.reuse, R18, -R23 ;  /* 0x0000001265177223 */ /* 0x040fe40000010817 */
[----:B------:R-:W-:Y:S02]  /*3720*/  FFMA.FTZ R100, R101, R21, R100 ;  /* 0x0000001565647223 */ /* 0x000fe40000010064 */
[----:B------:R-:W-:Y:S01]  /*3730*/  FFMA.FTZ R9, R4, R9, R5 ;  /* 0x0000000904097223 */ /* 0x000fe20000010005 */
[----:B------:R-:W-:Y:S01]  /*3740*/  @!P1 MOV R5, R81 ;  /* 0x0000005100059202 */ /* 0x000fe20000000f00 */
[----:B------:R-:W-:-:S02]  /*3750*/  FADD.FTZ R23, R96, R23 ;  /* 0x0000001760177221 */ /* 0x000fc40000010000 */
[----:B------:R-:W-:Y:S02]  /*3760*/  FFMA.FTZ R4, R4, R11, R10 ;  /* 0x0000000b04047223 */ /* 0x000fe4000001000a */
[----:B------:R-:W-:Y:S02]  /*3770*/  FADD.FTZ R10, R6, R85 ;  /* 0x00000055060a7221 */ /* 0x000fe40000010000 */
[----:B------:R-:W-:Y:S02]  /*3780*/  FADD.FTZ R85, RZ, R100 ;  /* 0x00000064ff557221 */ /* 0x000fe40000010000 */
[----:B------:R-:W-:Y:S02]  /*3790*/  FFMA.FTZ R22, R19, R20, R22 ;  /* 0x0000001413167223 */ /* 0x000fe40000010016 */
[C---:B------:R-:W-:Y:S02]  /*37a0*/  FMUL.FTZ R19, R92.reuse, R23 ;  /* 0x000000175c137220 */ /* 0x040fe40000410000 */
[----:B------:R-:W-:Y:S01]  /*37b0*/  FADD.FTZ R11, R7, R4 ;  /* 0x00000004070b7221 */ /* 0x000fe20000010000 */
[----:B------:R-:W-:Y:S01]  /*37c0*/  @!P1 MOV R4, R80 ;  /* 0x0000005000049202 */ /* 0x000fe20000000f00 */
[-C--:B------:R-:W-:Y:S01]  /*37d0*/  FMUL.FTZ R7, R92, R85.reuse ;  /* 0x000000555c077220 */ /* 0x080fe20000410000 */
[----:B------:R-:W-:Y:S01]  /*37e0*/  IADD3 R80, P2, R80, 0x10, RZ ;  /* 0x0000001050507810 */ /* 0x000fe20007f5e0ff */
[C---:B------:R-:W-:Y:S01]  /*37f0*/  FFMA.FTZ R19, R94.reuse, R85, R19 ;  /* 0x000000555e137223 */ /* 0x040fe20000010013 */
[----:B------:R-:W-:Y:S01]  /*3800*/  @!P1 STS.128 [UR4+0x260], R8 ;  /* 0x00026008ff009988 */ /* 0x000fe20008000c04 */
[----:B------:R-:W-:Y:S01]  /*3810*/  FFMA.FTZ R94, R94, R23, -R7 ;  /* 0x000000175e5e7223 */ /* 0x000fe20000010807 */
[----:B------:R-:W-:Y:S01]  /*3820*/  UIADD3 UR4, UR4, 0x10, URZ ;  /* 0x0000001004047890 */ /* 0x000fe2000fffe03f */
[----:B------:R-:W-:Y:S01]  /*3830*/  FADD.FTZ R19, RZ, R19 ;  /* 0x00000013ff137221 */ /* 0x000fe20000010000 */
[----:B------:R0:W-:Y:S01]  /*3840*/  @!P1 STG.E.128 [R4.64], R8 ;  /* 0x0000000804009986 */ /* 0x0001e2000c101d06 */
[----:B------:R-:W-:Y:S01]  /*3850*/  FADD.FTZ R94, R95, R94 ;  /* 0x0000005e5f5e7221 */ /* 0x000fe20000010000 */
[----:B------:R-:W-:Y:S01]  /*3860*/  ISETP.GE.AND P1, PT, R109, c[0x0][0x16c], PT ;  /* 0x00005b006d007a0c */ /* 0x000fe20003f26270 */
[----:B------:R-:W-:Y:S01]  /*3870*/  FMUL.FTZ R6, R97, R19 ;  /* 0x0000001361067220 */ /* 0x000fe20000410000 */
[----:B------:R-:W-:Y:S01]  /*3880*/  IADD3.X R81, RZ, R81, RZ, P2, !PT ;  /* 0x00000051ff517210 */ /* 0x000fe200017fe4ff */
[----:B------:R-:W-:-:S02]  /*3890*/  FMUL.FTZ R12, R22, R12 ;  /* 0x0000000c160c7220 */ /* 0x000fc40000410000 */
[C---:B------:R-:W-:Y:S02]  /*38a0*/  FMUL.FTZ R13, R22.reuse, R13 ;  /* 0x0000000d160d7220 */ /* 0x040fe40000410000 */
[C---:B------:R-:W-:Y:S02]  /*38b0*/  FMUL.FTZ R14, R22.reuse, R14 ;  /* 0x0000000e160e7220 */ /* 0x040fe40000410000 */
[----:B------:R-:W-:Y:S02]  /*38c0*/  FMUL.FTZ R21, R22, R21 ;  /* 0x0000001516157220 */ /* 0x000fe40000410000 */
[C---:B------:R-:W-:Y:S02]  /*38d0*/  FFMA.FTZ R89, R15.reuse, R89, -R12 ;  /* 0x000000590f597223 */ /* 0x040fe4000001080c */
[C---:B------:R-:W-:Y:S02]  /*38e0*/  FFMA.FTZ R84, R15.reuse, R84, -R13 ;  /* 0x000000540f547223 */ /* 0x040fe4000001080d */
[----:B------:R-:W-:-:S02]  /*38f0*/  FFMA.FTZ R14, R15, R90, -R14 ;  /* 0x0000005a0f0e7223 */ /* 0x000fc4000001080e */
[-C--:B0-----:R-:W-:Y:S02]  /*3900*/  FMUL.FTZ R4, R97, R94.reuse ;  /* 0x0000005e61047220 */ /* 0x081fe40000410000 */
        /* <DEDUP_REMOVED lines=9> */
[C---:B------:R-:W-:Y:S02]  /*39a0*/  FMUL.FTZ R4, R22.reuse, R85 ;  /* 0x0000005516047220 */ /* 0x040fe40000410000 */
[----:B------:R-:W-:-:S02]  /*39b0*/  FMUL.FTZ R6, R22, R19 ;  /* 0x0000001316067220 */ /* 0x000fc40000410000 */
[C---:B------:R-:W-:Y:S02]  /*39c0*/  FMUL.FTZ R8, R22.reuse, R11 ;  /* 0x0000000b16087220 */ /* 0x040fe40000410000 */
[----:B------:R-:W-:Y:S02]  /*39d0*/  FADD.FTZ R104, R105, R104 ;  /* 0x0000006869687221 */ /* 0x000fe40000010000 */
[----:B------:R-:W-:Y:S02]  /*39e0*/  FMUL.FTZ R10, R22, R5 ;  /* 0x00000005160a7220 */ /* 0x000fe40000410000 */
        /* <DEDUP_REMOVED lines=15> */
.L_x_2075:
[----:B------:R-:W-:Y:S01]  /*3ae0*/  BAR.SYNC.DEFER_BLOCKING 0x0 ;  /* 0x0000000000007b1d */ /* 0x000fe20000010000 */
[----:B------:R-:W-:Y:S01]  /*3af0*/  F2FP.PACK_AB R0, R77, R70 ;  /* 0x000000464d00723e */ /* 0x000fe200000000ff */
[----:B------:R-:W-:Y:S01]  /*3b00*/  IMAD R61, R29, c[0x0][0x208], RZ ;  /* 0x000082001d3d7a24 */ /* 0x000fe200078e02ff */
[----:B------:R-:W-:-:S02]  /*3b10*/  ISETP.NE.AND P0, PT, R83, RZ, PT ;  /* 0x000000ff5300720c */ /* 0x000fc40003f05270 */
[C---:B------:R-:W-:Y:S01]  /*3b20*/  PRMT R6, R0.reuse, 0x7610, R6 ;  /* 0x0000761000067816 */ /* 0x040fe20000000006 */
[----:B------:R-:W-:Y:S01]  /*3b30*/  BSSY B0, `(.L_x_2077) ;  /* 0x0000030000007945 */ /* 0x000fe20003800000 */
[----:B------:R-:W-:Y:S02]  /*3b40*/  PRMT R7, R0, 0x7632, R7 ;  /* 0x0000763200077816 */ /* 0x000fe40000000007 */
[----:B------:R-:W-:Y:S02]  /*3b50*/  F2FP.PACK_AB R4, R72, R71 ;  /* 0x000000474804723e */ /* 0x000fe400000000ff */
[----:B------:R-:W-:Y:S02]  /*3b60*/  F2FP.PACK_AB R0, R74, R73 ;  /* 0x000000494a00723e */ /* 0x000fe400000000ff */
[----:B------:R-:W-:Y:S02]  /*3b70*/  F2FP.PACK_AB R5, R76, R75 ;  /* 0x0000004b4c05723e */ /* 0x000fe400000000ff */
[----:B------:R-:W-:-:S02]  /*3b80*/  PRMT R8, R4, 0x7632, R8 ;  /* 0x0000763204087816 */ /* 0x000fc40000000008 */
[----:B------:R-:W-:Y:S02]  /*3b90*/  PRMT R9, R0, 0x7632, R9 ;  /* 0x0000763200097816 */ /* 0x000fe40000000009 */
[----:B------:R-:W-:Y:S01]  /*3ba0*/  PRMT R10, R5, 0x7632, R10 ;  /* 0x00007632050a7816 */ /* 0x000fe2000000000a */
[----:B------:R-:W-:Y:S04]  /*3bb0*/  STS.U16 [R53], R6 ;  /* 0x0000000635007388 */ /* 0x000fe80000000400 */
[----:B------:R-:W-:Y:S04]  /*3bc0*/  STS.U16 [R53+0x2], R7 ;  /* 0x0000020735007388 */ /* 0x000fe80000000400 */
[----:B------:R0:W-:Y:S04]  /*3bd0*/  STS.U16 [R53+0x4], R4 ;  /* 0x0000040435007388 */ /* 0x0001e80000000400 */
[----:B------:R-:W-:Y:S04]  /*3be0*/  STS.U16 [R53+0x6], R8 ;  /* 0x0000060835007388 */ /* 0x000fe80000000400 */
[----:B------:R-:W-:Y:S01]  /*3bf0*/  STS.U16 [R53+0x8], R0 ;  /* 0x0000080035007388 */ /* 0x000fe20000000400 */
[----:B0-----:R-:W-:-:S03]  /*3c00*/  IMAD R4, R106, c[0x0][0x200], RZ ;  /* 0x000080006a047a24 */ /* 0x001fc600078e02ff */
[----:B------:R0:W-:Y:S01]  /*3c10*/  STS.U16 [R53+0xa], R9 ;  /* 0x00000a0935007388 */ /* 0x0001e20000000400 */
[----:B------:R-:W-:Y:S01]  /*3c20*/  IMAD R11, R31, c[0x0][0x204], R4 ;  /* 0x000081001f0b7a24 */ /* 0x000fe200078e0204 */
[----:B------:R-:W-:Y:S02]  /*3c30*/  SHF.L.U32 R4, R36, 0x8, RZ ;  /* 0x0000000824047819 */ /* 0x000fe400000006ff */
[----:B------:R1:W-:Y:S02]  /*3c40*/  STS.U16 [R53+0xc], R5 ;  /* 0x00000c0535007388 */ /* 0x0003e40000000400 */
[----:B------:R-:W-:Y:S02]  /*3c50*/  IADD3 R6, P2, R33, R4, RZ ;  /* 0x0000000421067210 */ /* 0x000fe40007f5e0ff */
[----:B------:R-:W-:Y:S01]  /*3c60*/  STS.U16 [R53+0xe], R10 ;  /* 0x00000e0a35007388 */ /* 0x000fe20000000400 */
[----:B------:R-:W-:-:S06]  /*3c70*/  NOP ;  /* 0x0000000000007918 */ /* 0x000fcc0000000000 */
[----:B------:R-:W-:Y:S01]  /*3c80*/  LDS.U16 R15, [R45] ;  /* 0x000000002d0f7984 */ /* 0x000fe20000000400 */
[----:B0-----:R-:W-:Y:S01]  /*3c90*/  IMAD.WIDE.U32 R8, R31, c[0x0][0x200], RZ ;  /* 0x000080001f087a25 */ /* 0x001fe200078e00ff */
[----:B-1----:R-:W-:Y:S02]  /*3ca0*/  SHF.R.S32.HI R5, RZ, 0x1f, R4 ;  /* 0x0000001fff057819 */ /* 0x002fe40000011404 */
[----:B------:R-:W-:Y:S02]  /*3cb0*/  LDS.U16 R19, [R46+0x40] ;  /* 0x000040002e137984 */ /* 0x000fe40000000400 */
[----:B------:R-:W-:Y:S02]  /*3cc0*/  IADD3 R13, R9, R11, RZ ;  /* 0x0000000b090d7210 */ /* 0x000fe40007ffe0ff */
[----:B------:R-:W-:Y:S01]  /*3cd0*/  LDS.U16 R21, [R47+0x80] ;  /* 0x000080002f157984 */ /* 0x000fe20000000400 */
[----:B------:R-:W-:Y:S02]  /*3ce0*/  MOV R12, R8 ;  /* 0x00000008000c7202 */ /* 0x000fe40000000f00 */
[----:B------:R-:W-:Y:S01]  /*3cf0*/  IADD3.X R7, R34, R5, RZ, P2, !PT ;  /* 0x0000000522077210 */ /* 0x000fe200017fe4ff */
        /* <DEDUP_REMOVED lines=19> */
.L_x_2078:
[----:B------:R-:W-:Y:S05]  /*3e30*/  BSYNC B0 ;  /* 0x0000000000007941 */ /* 0x000fea0003800000 */
.L_x_2077:
[----:B------:R-:W-:Y:S01]  /*3e40*/  HFMA2.MMA R8, -RZ, RZ, 0, 1.1920928955078125e-07 ;  /* 0x00000002ff087435 */ /* 0x000fe200000001ff */
[----:B0-----:R-:W-:Y:S01]  /*3e50*/  IMAD.WIDE.U32 R10, R26, c[0x0][0x208], R12 ;  /* 0x000082001a0a7a25 */ /* 0x001fe200078e000c */
[-C--:B------:R-:W-:Y:S02]  /*3e60*/  ISETP.GE.AND P1, PT, R39, R0.reuse, PT ;  /* 0x000000002700720c */ /* 0x080fe40003f26270 */
[----:B------:R-:W-:Y:S01]  /*3e70*/  ISETP.GE.AND P3, PT, R38, R0, PT ;  /* 0x000000002600720c */ /* 0x000fe20003f66270 */
[----:B------:R-:W-:Y:S01]  /*3e80*/  IMAD R61, R26, c[0x0][0x20c], R61 ;  /* 0x000083001a3d7a24 */ /* 0x000fe200078e023d */
[----:B------:R-:W-:Y:S02]  /*3e90*/  IADD3 R13, P2, R4, R10, RZ ;  /* 0x0000000a040d7210 */ /* 0x000fe40007f5e0ff */
[----:B------:R-:W-:Y:S02]  /*3ea0*/  ISETP.GE.AND P6, PT, R41, R0, PT ;  /* 0x000000002900720c */ /* 0x000fe40003fc6270 */
[----:B------:R-:W-:Y:S01]  /*3eb0*/  IMAD.WIDE R8, R33, R8, c[0x0][0x258] ;  /* 0x0000960021087625 */ /* 0x000fe200078e0208 */
[----:B------:R-:W-:-:S02]  /*3ec0*/  IADD3.X R11, R5, R61, R11, P2, !PT ;  /* 0x0000003d050b7210 */ /* 0x000fc400017fe40b */
[----:B------:R-:W-:Y:S02]  /*3ed0*/  ISETP.GE.AND P2, PT, R33, R82, PT ;  /* 0x000000522100720c */ /* 0x000fe40003f46270 */
[C---:B------:R-:W-:Y:S01]  /*3ee0*/  LEA R10, P4, R13.reuse, R8, 0x1 ;  /* 0x000000080d0a7211 */ /* 0x040fe200078808ff */
[----:B------:R-:W-:Y:S01]  /*3ef0*/  IMAD R8, R106, c[0x0][0x1f0], RZ ;  /* 0x00007c006a087a24 */ /* 0x000fe200078e02ff */
[-C--:B------:R-:W-:Y:S02]  /*3f00*/  ISETP.GE.AND P5, PT, R42, R0.reuse, PT ;  /* 0x000000002a00720c */ /* 0x080fe40003fa6270 */
[----:B------:R-:W-:Y:S01]  /*3f10*/  LEA.HI.X R11, R13, R9, R11, 0x1, P4 ;  /* 0x000000090d0b7211 */ /* 0x000fe200020f0c0b */
[----:B------:R-:W-:Y:S01]  /*3f20*/  IMAD R15, R31, c[0x0][0x1f4], R8 ;  /* 0x00007d001f0f7a24 */ /* 0x000fe200078e0208 */
[-C--:B------:R-:W-:Y:S01]  /*3f30*/  ISETP.GE.AND P4, PT, R43, R0.reuse, PT ;  /* 0x000000002b00720c */ /* 0x080fe20003f86270 */
[----:B------:R-:W-:Y:S01]  /*3f40*/  IMAD.WIDE.U32 R8, R31, c[0x0][0x1f0], RZ ;  /* 0x00007c001f087a25 */ /* 0x000fe200078e00ff */
[----:B------:R-:W-:Y:S01]  /*3f50*/  LOP3.LUT R39, R33, 0x20, RZ, 0xfc, !PT ;  /* 0x0000002021277812 */ /* 0x000fe200078efcff */
[----:B------:R0:W-:Y:S01]  /*3f60*/  @!P1 STG.E.U16 [R10.64+0x40], R19 ;  /* 0x000040130a009986 */ /* 0x0001e2000c101506 */
[-C--:B------:R-:W-:Y:S01]  /*3f70*/  ISETP.GE.AND P1, PT, R40, R0.reuse, PT ;  /* 0x000000002800720c */ /* 0x080fe20003f26270 */
[----:B------:R-:W-:Y:S01]  /*3f80*/  @!P2 IMAD.WIDE.U32 R12, R31, c[0x0][0x1f0], R4 ;  /* 0x00007c001f0caa25 */ /* 0x000fe200078e0004 */
[----:B------:R-:W-:Y:S01]  /*3f90*/  IADD3 R9, R9, R15, RZ ;  /* 0x0000000f09097210 */ /* 0x000fe20007ffe0ff */
[----:B------:R-:W-:Y:S01]  /*3fa0*/  @!P3 STG.E.U16 [R10.64+0x80], R21 ;  /* 0x000080150a00b986 */ /* 0x000fe2000c101506 */
[----:B------:R-:W-:-:S02]  /*3fb0*/  ISETP.GE.AND P3, PT, R44, R0, PT ;  /* 0x000000002c00720c */ /* 0x000fc40003f66270 */
[----:B------:R-:W-:Y:S01]  /*3fc0*/  @!P2 IADD3 R13, R15, R13, RZ ;  /* 0x0000000d0f0da210 */ /* 0x000fe20007ffe0ff */
[----:B------:R-:W-:Y:S01]  /*3fd0*/  IMAD R15, R29, c[0x0][0x1f8], RZ ;  /* 0x00007e001d0f7a24 */ /* 0x000fe200078e02ff */
[----:B------:R-:W-:Y:S01]  /*3fe0*/  @!P6 STG.E.U16 [R10.64+0x100], R25 ;  /* 0x000100190a00e986 */ /* 0x000fe2000c101506 */
[C---:B------:R-:W-:Y:S01]  /*3ff0*/  IMAD.WIDE.U32 R8, R26.reuse, c[0x0][0x1f8], R8 ;  /* 0x00007e001a087a25 */ /* 0x040fe200078e0008 */
[----:B------:R-:W-:Y:S02]  /*4000*/  SHF.L.U32 R0, R39, 0x1, RZ ;  /* 0x0000000127007819 */ /* 0x000fe400000006ff */
[----:B------:R-:W-:Y:S01]  /*4010*/  @!P5 STG.E.U16 [R10.64+0x140], R27 ;  /* 0x0001401b0a00d986 */ /* 0x000fe2000c101506 */
[----:B------:R-:W-:Y:S01]  /*4020*/  @!P2 IMAD.WIDE.U32 R12, R26, c[0x0][0x1f8], R12 ;  /* 0x00007e001a0caa25 */ /* 0x000fe200078e000c */
[----:B------:R-:W-:Y:S02]  /*4030*/  IADD3 R14, P6, R0, c[0x0][0x268], RZ ;  /* 0x00009a00000e7a10 */ /* 0x000fe40007fde0ff */
[----:B------:R-:W-:Y:S01]  /*4040*/  @!P1 STG.E.U16 [R10.64+0xc0], R23 ;  /* 0x0000c0170a009986 */ /* 0x000fe2000c101506 */
[----:B0-----:R-:W-:Y:S01]  /*4050*/  IMAD R19, R26, c[0x0][0x1fc], R15 ;  /* 0x00007f001a137a24 */ /* 0x001fe200078e020f */
[----:B------:R-:W-:-:S02]  /*4060*/  @!P2 IADD3 R18, P1, R33, R12, RZ ;  /* 0x0000000c2112a210 */ /* 0x000fc40007f3e0ff */
[----:B------:R-:W-:Y:S01]  /*4070*/  @!P4 STG.E.U16 [R10.64+0x180], R55 ;  /* 0x000180370a00c986 */ /* 0x000fe2000c101506 */
[----:B------:R-:W-:Y:S02]  /*4080*/  IADD3 R15, P5, R4, R8, RZ ;  /* 0x00000008040f7210 */ /* 0x000fe40007fbe0ff */
[----:B------:R-:W-:Y:S01]  /*4090*/  @!P2 IADD3.X R13, R34, R13, R19, P1, !PT ;  /* 0x0000000d220da210 */ /* 0x000fe20000ffe413 */
[----:B------:R0:W-:Y:S01]  /*40a0*/  @!P3 STG.E.U16 [R10.64+0x1c0], R57 ;  /* 0x0001c0390a00b986 */ /* 0x0001e2000c101506 */
[C---:B------:R-:W-:Y:S02]  /*40b0*/  @!P2 LEA R12, P1, R18.reuse, c[0x0][0x268], 0x1 ;  /* 0x00009a00120caa11 */ /* 0x040fe400078208ff */
[C---:B------:R-:W-:Y:S02]  /*40c0*/  SHF.L.U64.HI R8, R39.reuse, 0x1, R34 ;  /* 0x0000000127087819 */ /* 0x040fe40000010222 */
[----:B------:R-:W-:Y:S02]  /*40d0*/  @!P2 LEA.HI.X R13, R18, c[0x0][0x26c], R13, 0x1, P1 ;  /* 0x00009b00120daa11 */ /* 0x000fe400008f0c0d */
[----:B------:R-:W-:-:S02]  /*40e0*/  ISETP.GE.AND P1, PT, R39, R82, PT ;  /* 0x000000522700720c */ /* 0x000fc40003f26270 */
[----:B------:R-:W-:Y:S02]  /*40f0*/  IADD3.X R20, R5, R19, R9, P5, !PT ;  /* 0x0000001305147210 */ /* 0x000fe40002ffe409 */
[----:B------:R-:W-:Y:S02]  /*4100*/  IADD3.X R9, R8, c[0x0][0x26c], RZ, P6, !PT ;  /* 0x00009b0008097a10 */ /* 0x000fe400037fe4ff */
[C---:B------:R-:W-:Y:S02]  /*4110*/  LEA R14, P4, R15.reuse, R14, 0x1 ;  /* 0x0000000e0f0e7211 */ /* 0x040fe400078808ff */
[----:B------:R-:W-:Y:S01]  /*4120*/  PRMT R18, RZ, 0x7610, R18 ;  /* 0x00007610ff127816 */ /* 0x000fe20000000012 */
[----:B------:R-:W-:Y:S01]  /*4130*/  BAR.SYNC.DEFER_BLOCKING 0x0 ;  /* 0x0000000000007b1d */ /* 0x000fe20000010000 */
[----:B------:R-:W-:Y:S02]  /*4140*/  LEA.HI.X R15, R15, R9, R20, 0x1, P4 ;  /* 0x000000090f0f7211 */ /* 0x000fe400020f0c14 */
[----:B------:R-:W-:-:S02]  /*4150*/  PRMT R9, RZ, 0x7610, R9 ;  /* 0x00007610ff097816 */ /* 0x000fc40000000009 */
[-C--:B------:R-:W-:Y:S02]  /*4160*/  ISETP.GE.AND P6, PT, R38, R82.reuse, PT ;  /* 0x000000522600720c */ /* 0x080fe40003fc6270 */
[-C--:B------:R-:W-:Y:S02]  /*4170*/  ISETP.GE.AND P5, PT, R40, R82.reuse, PT ;  /* 0x000000522800720c */ /* 0x080fe40003fa6270 */
[-C--:B------:R-:W-:Y:S02]  /*4180*/  ISETP.GE.AND P4, PT, R41, R82.reuse, PT ;  /* 0x000000522900720c */ /* 0x080fe40003f86270 */
[-C--:B------:R-:W-:Y:S02]  /*4190*/  ISETP.GE.AND P3, PT, R42, R82.reuse, PT ;  /* 0x000000522a00720c */ /* 0x080fe40003f66270 */
[----:B0-----:R-:W-:Y:S02]  /*41a0*/  PRMT R10, RZ, 0x7610, R10 ;  /* 0x00007610ff0a7816 */ /* 0x001fe4000000000a */
[----:B------:R-:W-:Y:S01]  /*41b0*/  PRMT R11, RZ, 0x7610, R11 ;  /* 0x00007610ff0b7816 */ /* 0x000fe2000000000b */
[----:B------:R0:W2:Y:S01]  /*41c0*/  @!P2 LDG.E.U16 R18, [R12.64] ;  /* 0x000000060c12a981 */ /* 0x0000a2000c1e1500 */
[----:B------:R-:W-:-:S03]  /*41d0*/  ISETP.GE.AND P2, PT, R43, R82, PT ;  /* 0x000000522b00720c */ /* 0x000fc60003f46270 */
[----:B------:R-:W3:Y:S01]  /*41e0*/  @!P1 LDG.E.U16 R9, [R14.64] ;  /* 0x000000060e099981 */ /* 0x000ee2000c1e1500 */
[----:B------:R-:W-:Y:S02]  /*41f0*/  ISETP.GE.AND P1, PT, R44, R82, PT ;  /* 0x000000522c00720c */ /* 0x000fe40003f26270 */
[----:B------:R-:W-:Y:S01]  /*4200*/  PRMT R20, RZ, 0x7610, R20 ;  /* 0x00007610ff147816 */ /* 0x000fe20000000014 */
[----:B------:R-:W4:Y:S01]  /*4210*/  @!P6 LDG.E.U16 R10, [R14.64+0x40] ;  /* 0x000040060e0ae981 */ /* 0x000f22000c1e1500 */
[----:B------:R-:W-:Y:S02]  /*4220*/  PRMT R19, RZ, 0x7610, R19 ;  /* 0x00007610ff137816 */ /* 0x000fe40000000013 */
[----:B0-----:R-:W-:Y:S01]  /*4230*/  PRMT R12, RZ, 0x7610, R12 ;  /* 0x00007610ff0c7816 */ /* 0x001fe2000000000c */
[----:B------:R-:W5:Y:S01]  /*4240*/  @!P5 LDG.E.U16 R11, [R14.64+0x80] ;  /* 0x000080060e0bd981 */ /* 0x000f62000c1e1500 */
[----:B------:R-:W-:-:S03]  /*4250*/  PRMT R13, RZ, 0x7610, R13 ;  /* 0x00007610ff0d7816 */ /* 0x000fc6000000000d */
[----:B------:R-:W5:Y:S04]  /*4260*/  @!P2 LDG.E.U16 R20, [R14.64+0x140] ;  /* 0x000140060e14a981 */ /* 0x000f68000c1e1500 */
[----:B------:R-:W5:Y:S04]  /*4270*/  @!P4 LDG.E.U16 R12, [R14.64+0xc0] ;  /* 0x0000c0060e0cc981 */ /* 0x000f68000c1e1500 */
[----:B------:R-:W5:Y:S04]  /*4280*/  @!P3 LDG.E.U16 R13, [R14.64+0x100] ;  /* 0x000100060e0db981 */ /* 0x000f68000c1e1500 */
[----:B------:R-:W5:Y:S01]  /*4290*/  @!P1 LDG.E.U16 R19, [R14.64+0x180] ;  /* 0x000180060e139981 */ /* 0x000f62000c1e1500 */
[----:B------:R-:W-:Y:S03]  /*42a0*/  BSSY B0, `(.L_x_2079) ;  /* 0x0000076000007945 */ /* 0x000fe60003800000 */
[----:B--2---:R-:W-:Y:S04]  /*42b0*/  STS.U16 [R45], R18 ;  /* 0x000000122d007388 */ /* 0x004fe80000000400 */
[----:B---3--:R-:W-:Y:S04]  /*42c0*/  STS.U16 [R46+0x40], R9 ;  /* 0x000040092e007388 */ /* 0x008fe80000000400 */
[----:B----4-:R-:W-:Y:S04]  /*42d0*/  STS.U16 [R47+0x80], R10 ;  /* 0x0000800a2f007388 */ /* 0x010fe80000000400 */
[----:B-----5:R-:W-:Y:S04]  /*42e0*/  STS.U16 [R48+0xc0], R11 ;  /* 0x0000c00b30007388 */ /* 0x020fe80000000400 */
        /* <DEDUP_REMOVED lines=12> */
[----:B------:R-:W5:Y:S01]  /*43b0*/  LDS.U16 R11, [R53+0xa] ;  /* 0x00000a00350b7984 */ /* 0x000f620000000400 */
[----:B0-----:R-:W-:-:S02]  /*43c0*/  HADD2.F32 R21, -RZ, R21.H0_H0 ;  /* 0x20000015ff157230 */ /* 0x001fc40000004100 */
[----:B-1----:R-:W-:Y:S02]  /*43d0*/  HADD2.F32 R18, -RZ, R14.H0_H0 ;  /* 0x2000000eff127230 */ /* 0x002fe40000004100 */
[----:B--2---:R-:W-:Y:S01]  /*43e0*/  HADD2.F32 R27, -RZ, R13.H0_H0 ;  /* 0x2000000dff1b7230 */ /* 0x004fe20000004100 */
[----:B------:R-:W-:Y:S01]  /*43f0*/  FMUL.FTZ R14, R21, -1.4426950216293334961 ;  /* 0xbfb8aa3b150e7820 */ /* 0x000fe20000410000 */
[----:B---3--:R-:W-:Y:S01]  /*4400*/  HADD2.F32 R15, -RZ, R15.H0_H0 ;  /* 0x2000000fff0f7230 */ /* 0x008fe20000004100 */
[----:B------:R-:W-:Y:S01]  /*4410*/  FMUL.FTZ R19, R18, -1.4426950216293334961 ;  /* 0xbfb8aa3b12137820 */ /* 0x000fe20000410000 */
[----:B----4-:R-:W-:Y:S01]  /*4420*/  HADD2.F32 R20, -RZ, R9.H0_H0 ;  /* 0x20000009ff147230 */ /* 0x010fe20000004100 */
[----:B------:R-:W-:Y:S01]  /*4430*/  FMUL.FTZ R54, R27, -1.4426950216293334961 ;  /* 0xbfb8aa3b1b367820 */ /* 0x000fe20000410000 */
[----:B-----5:R-:W-:Y:S02]  /*4440*/  HADD2.F32 R23, -RZ, R10.H0_H0 ;  /* 0x2000000aff177230 */ /* 0x020fe40000004100 */
[----:B------:R-:W-:Y:S01]  /*4450*/  HADD2.F32 R25, -RZ, R12.H0_H0 ;  /* 0x2000000cff197230 */ /* 0x000fe20000004100 */
[----:B------:R-:W-:Y:S01]  /*4460*/  FMUL.FTZ R9, R15, -1.4426950216293334961 ;  /* 0xbfb8aa3b0f097820 */ /* 0x000fe20000410000 */
[----:B------:R-:W-:Y:S01]  /*4470*/  HADD2.F32 R24, -RZ, R11.H0_H0 ;  /* 0x2000000bff187230 */ /* 0x000fe20000004100 */
[----:B------:R-:W-:-:S02]  /*4480*/  FMUL.FTZ R22, R20, -1.4426950216293334961 ;  /* 0xbfb8aa3b14167820 */ /* 0x000fc40000410000 */
[----:B------:R-:W-:Y:S02]  /*4490*/  FMUL.FTZ R10, R23, -1.4426950216293334961 ;  /* 0xbfb8aa3b170a7820 */ /* 0x000fe40000410000 */
[----:B------:R-:W-:Y:S01]  /*44a0*/  FMUL.FTZ R13, R25, -1.4426950216293334961 ;  /* 0xbfb8aa3b190d7820 */ /* 0x000fe20000410000 */
[----:B------:R-:W0:Y:S01]  /*44b0*/  MUFU.EX2 R14, R14 ;  /* 0x0000000e000e7308 */ /* 0x000e220000000800 */
[----:B------:R-:W-:-:S07]  /*44c0*/  FMUL.FTZ R11, R24, -1.4426950216293334961 ;  /* 0xbfb8aa3b180b7820 */ /* 0x000fce0000410000 */
[----:B------:R-:W1:Y:S08]  /*44d0*/  MUFU.EX2 R19, R19 ;  /* 0x0000001300137308 */ /* 0x000e700000000800 */
[----:B------:R-:W2:Y:S08]  /*44e0*/  MUFU.EX2 R54, R54 ;  /* 0x0000003600367308 */ /* 0x000eb00000000800 */
[----:B------:R-:W3:Y:S08]  /*44f0*/  MUFU.EX2 R9, R9 ;  /* 0x0000000900097308 */ /* 0x000ef00000000800 */
[----:B------:R-:W4:Y:S08]  /*4500*/  MUFU.EX2 R22, R22 ;  /* 0x0000001600167308 */ /* 0x000f300000000800 */
[----:B------:R-:W5:Y:S08]  /*4510*/  MUFU.EX2 R10, R10 ;  /* 0x0000000a000a7308 */ /* 0x000f700000000800 */
[----:B------:R5:W4:Y:S08]  /*4520*/  MUFU.EX2 R12, R11 ;  /* 0x0000000b000c7308 */ /* 0x000b300000000800 */
[----:B------:R-:W5:Y:S01]  /*4530*/  MUFU.EX2 R13, R13 ;  /* 0x0000000d000d7308 */ /* 0x000f620000000800 */
[----:B0-----:R-:W-:-:S02]  /*4540*/  FADD.FTZ R14, R14, 1 ;  /* 0x3f8000000e0e7421 */ /* 0x001fc40000010000 */
[----:B-1----:R-:W-:Y:S02]  /*4550*/  FADD.FTZ R19, R19, 1 ;  /* 0x3f80000013137421 */ /* 0x002fe40000010000 */
[----:B--2---:R-:W-:Y:S02]  /*4560*/  FADD.FTZ R54, R54, 1 ;  /* 0x3f80000036367421 */ /* 0x004fe40000010000 */
[----:B---3--:R-:W-:Y:S02]  /*4570*/  FADD.FTZ R9, R9, 1 ;  /* 0x3f80000009097421 */ /* 0x008fe40000010000 */
[----:B----4-:R-:W-:Y:S02]  /*4580*/  FADD.FTZ R22, R22, 1 ;  /* 0x3f80000016167421 */ /* 0x010fe40000010000 */
[----:B-----5:R-:W-:Y:S02]  /*4590*/  FADD.FTZ R11, R10, 1 ;  /* 0x3f8000000a0b7421 */ /* 0x020fe40000010000 */
[----:B------:R-:W-:-:S02]  /*45a0*/  FADD.FTZ R12, R12, 1 ;  /* 0x3f8000000c0c7421 */ /* 0x000fc40000010000 */
[----:B------:R-:W-:Y:S01]  /*45b0*/  FADD.FTZ R13, R13, 1 ;  /* 0x3f8000000d0d7421 */ /* 0x000fe20000010000 */
[----:B------:R-:W0:Y:S08]  /*45c0*/  MUFU.RCP R14, R14 ;  /* 0x0000000e000e7308 */ /* 0x000e300000001000 */
[----:B------:R-:W1:Y:S08]  /*45d0*/  MUFU.RCP R19, R19 ;  /* 0x0000001300137308 */ /* 0x000e700000001000 */
[----:B------:R-:W2:Y:S08]  /*45e0*/  MUFU.RCP R56, R9 ;  /* 0x0000000900387308 */ /* 0x000eb00000001000 */
[----:B------:R-:W3:Y:S08]  /*45f0*/  MUFU.RCP R55, R22 ;  /* 0x0000001600377308 */ /* 0x000ef00000001000 */
[----:B------:R-:W4:Y:S08]  /*4600*/  MUFU.RCP R58, R11 ;  /* 0x0000000b003a7308 */ /* 0x000f300000001000 */
[----:B------:R4:W5:Y:S08]  /*4610*/  MUFU.RCP R57, R12 ;  /* 0x0000000c00397308 */ /* 0x0009700000001000 */
[----:B------:R-:W4:Y:S08]  /*4620*/  MUFU.RCP R60, R13 ;  /* 0x0000000d003c7308 */ /* 0x000f300000001000 */
[----:B------:R-:W5:Y:S01]  /*4630*/  MUFU.RCP R54, R54 ;  /* 0x0000003600367308 */ /* 0x000f620000001000 */
[----:B0-----:R-:W-:-:S02]  /*4640*/  FMUL.FTZ R21, R21, R14 ;  /* 0x0000000e15157220 */ /* 0x001fc40000410000 */
[----:B-1----:R-:W-:Y:S01]  /*4650*/  FMUL.FTZ R18, R18, R19 ;  /* 0x0000001312127220 */ /* 0x002fe20000410000 */
[----:B------:R-:W-:Y:S01]  /*4660*/  BAR.SYNC.DEFER_BLOCKING 0x0 ;  /* 0x0000000000007b1d */ /* 0x000fe20000010000 */
[----:B--2---:R-:W-:Y:S02]  /*4670*/  FMUL.FTZ R10, R15, R56 ;  /* 0x000000380f0a7220 */ /* 0x004fe40000410000 */
[----:B---3--:R-:W-:Y:S02]  /*4680*/  FMUL.FTZ R9, R20, R55 ;  /* 0x0000003714097220 */ /* 0x008fe40000410000 */
[----:B----4-:R-:W-:Y:S02]  /*4690*/  FMUL.FTZ R12, R23, R58 ;  /* 0x0000003a170c7220 */ /* 0x010fe40000410000 */
        /* <DEDUP_REMOVED lines=10> */
[----:B------:R-:W-:Y:S01]  /*4740*/  FMUL.FTZ R27, R27, R76 ;  /* 0x0000004c1b1b7220 */ /* 0x000fe20000410000 */
[----:B------:R-:W-:Y:S02]  /*4750*/  F2FP.PACK_AB R18, R18, R21 ;  /* 0x000000151212723e */ /* 0x000fe400000000ff */
[----:B------:R-:W-:Y:S02]  /*4760*/  F2FP.PACK_AB R9, R9, R10 ;  /* 0x0000000a0909723e */ /* 0x000fe400000000ff */
[----:B------:R-:W-:Y:S02]  /*4770*/  F2FP.PACK_AB R11, R11, R12 ;  /* 0x0000000c0b0b723e */ /* 0x000fe400000000ff */
[----:B------:R-:W-:-:S02]  /*4780*/  F2FP.PACK_AB R14, R27, R14 ;  /* 0x0000000e1b0e723e */ /* 0x000fc400000000ff */
[----:B------:R-:W-:Y:S02]  /*4790*/  PRMT R10, R18, 0x7632, R10 ;  /* 0x00007632120a7816 */ /* 0x000fe4000000000a */
[----:B------:R-:W-:Y:S02]  /*47a0*/  PRMT R12, R9, 0x7632, R12 ;  /* 0x00007632090c7816 */ /* 0x000fe4000000000c */
[----:B------:R-:W-:Y:S02]  /*47b0*/  PRMT R13, R11, 0x7632, R13 ;  /* 0x000076320b0d7816 */ /* 0x000fe4000000000d */
[----:B------:R-:W-:Y:S01]  /*47c0*/  PRMT R20, R14, 0x7632, R20 ;  /* 0x000076320e147816 */ /* 0x000fe20000000014 */
[----:B------:R-:W-:Y:S04]  /*47d0*/  STS.U16 [R53], R18 ;  /* 0x0000001235007388 */ /* 0x000fe80000000400 */
[----:B------:R0:W-:Y:S04]  /*47e0*/  STS.U16 [R53+0x2], R10 ;  /* 0x0000020a35007388 */ /* 0x0001e80000000400 */
        /* <DEDUP_REMOVED lines=18> */
[----:B0-----:R-:W-:-:S04]  /*4910*/  IMAD R10, R106, c[0x0][0x210], RZ ;  /* 0x000084006a0a7a24 */ /* 0x001fc800078e02ff */
[C---:B-1----:R-:W-:Y:S02]  /*4920*/  IMAD R13, R31.reuse, c[0x0][0x214], R10 ;  /* 0x000085001f0d7a24 */ /* 0x042fe400078e020a */
[----:B------:R-:W-:-:S05]  /*4930*/  IMAD.WIDE.U32 R10, R31, c[0x0][0x210], RZ ;  /* 0x000084001f0a7a25 */ /* 0x000fca00078e00ff */
        /* <DEDUP_REMOVED lines=12> */
.L_x_2080:
[----:B------:R-:W-:Y:S05]  /*4a00*/  BSYNC B0 ;  /* 0x0000000000007941 */ /* 0x000fea0003800000 */
.L_x_2079:
[----:B------:R-:W-:Y:S01]  /*4a10*/  MOV R6, R10 ;  /* 0x0000000a00067202 */ /* 0x000fe20000000f00 */
[----:B------:R-:W-:Y:S01]  /*4a20*/  IMAD R11, R29, c[0x0][0x218], RZ ;  /* 0x000086001d0b7a24 */ /* 0x000fe200078e02ff */
[----:B------:R-:W-:Y:S02]  /*4a30*/  MOV R7, R23 ;  /* 0x0000001700077202 */ /* 0x000fe40000000f00 */
[----:B------:R-:W-:Y:S01]  /*4a40*/  IADD3 R0, P1, R0, c[0x0][0x270], RZ ;  /* 0x00009c0000007a10 */ /* 0x000fe20007f3e0ff */
[C---:B0-----:R-:W-:Y:S01]  /*4a50*/  IMAD R13, R26.reuse, c[0x0][0x21c], R11 ;  /* 0x000087001a0d7a24 */ /* 0x041fe200078e020b */
[-C--:B------:R-:W-:Y:S01]  /*4a60*/  ISETP.GE.AND P3, PT, R41, R14.reuse, PT ;  /* 0x0000000e2900720c */ /* 0x080fe20003f66270 */
[----:B------:R-:W-:Y:S01]  /*4a70*/  IMAD.WIDE.U32 R6, R26, c[0x0][0x218], R6 ;  /* 0x000086001a067a25 */ /* 0x000fe200078e0006 */
[-C--:B------:R-:W-:Y:S02]  /*4a80*/  ISETP.GE.AND P4, PT, R42, R14.reuse, PT ;  /* 0x0000000e2a00720c */ /* 0x080fe40003f86270 */
[----:B------:R-:W-:-:S02]  /*4a90*/  ISETP.GE.AND P5, PT, R43, R14, PT ;  /* 0x0000000e2b00720c */ /* 0x000fc40003fa6270 */
[----:B------:R-:W-:Y:S02]  /*4aa0*/  IADD3 R11, P0, R4, R6, RZ ;  /* 0x00000006040b7210 */ /* 0x000fe40007f1e0ff */
[----:B------:R-:W-:Y:S02]  /*4ab0*/  ISETP.GE.AND P6, PT, R44, R14, PT ;  /* 0x0000000e2c00720c */ /* 0x000fe40003fc6270 */
[----:B------:R-:W-:Y:S02]  /*4ac0*/  IADD3.X R5, R5, R13, R7, P0, !PT ;  /* 0x0000000d05057210 */ /* 0x000fe400007fe407 */
[----:B------:R-:W-:Y:S02]  /*4ad0*/  IADD3.X R8, R8, c[0x0][0x274], RZ, P1, !PT ;  /* 0x00009d0008087a10 */ /* 0x000fe40000ffe4ff */
[----:B------:R-:W-:Y:S02]  /*4ae0*/  LEA R4, P2, R11, R0, 0x1 ;  /* 0x000000000b047211 */ /* 0x000fe400078408ff */
[----:B------:R-:W-:-:S02]  /*4af0*/  ISETP.GE.AND P0, PT, R39, R14, PT ;  /* 0x0000000e2700720c */ /* 0x000fc40003f06270 */
[----:B------:R-:W-:Y:S02]  /*4b00*/  LEA.HI.X R5, R11, R8, R5, 0x1, P2 ;  /* 0x000000080b057211 */ /* 0x000fe400010f0c05 */
[----:B------:R-:W-:Y:S02]  /*4b10*/  IADD3 R36, R36, 0x1, RZ ;  /* 0x0000000124247810 */ /* 0x000fe40007ffe0ff */
[-C--:B------:R-:W-:Y:S01]  /*4b20*/  ISETP.GE.AND P1, PT, R38, R14.reuse, PT ;  /* 0x0000000e2600720c */ /* 0x080fe20003f26270 */
[----:B------:R0:W-:Y:S01]  /*4b30*/  @!P3 STG.E.U16 [R4.64+0xc0], R49 ;  /* 0x0000c0310400b986 */ /* 0x0001e2000c101506 */
[----:B------:R-:W-:-:S03]  /*4b40*/  ISETP.GE.AND P2, PT, R40, R14, PT ;  /* 0x0000000e2800720c */ /* 0x000fc60003f46270 */
[----:B------:R0:W-:Y:S04]  /*4b50*/  @!P4 STG.E.U16 [R4.64+0x100], R19 ;  /* 0x000100130400c986 */ /* 0x0001e8000c101506 */
[----:B------:R0:W-:Y:S04]  /*4b60*/  @!P5 STG.E.U16 [R4.64+0x140], R51 ;  /* 0x000140330400d986 */ /* 0x0001e8000c101506 */
[----:B------:R0:W-:Y:S04]  /*4b70*/  @!P6 STG.E.U16 [R4.64+0x180], R21 ;  /* 0x000180150400e986 */ /* 0x0001e8000c101506 */
[----:B------:R0:W-:Y:S01]  /*4b80*/  @!P0 STG.E.U16 [R4.64], R9 ;  /* 0x0000000904008986 */ /* 0x0001e2000c101506 */
[----:B------:R-:W-:-:S03]  /*4b90*/  ISETP.GE.AND P0, PT, R36, c[0x0][0x174], PT ;  /* 0x00005d0024007a0c */ /* 0x000fc60003f06270 */
        /* <DEDUP_REMOVED lines=8> */
.L_x_2081:
[----:B------:R-:W-:Y:S05]  /*4c20*/  EXIT ;  /* 0x000000000000794d */ /* 0x000fea0003800000 */
.L_x_2083:
        /* <DEDUP_REMOVED lines=13> */
.L_x_5369:


//--------------------- .text._Z25selective_scan_fwd_kernelI32Selective_Scan_fwd_kernel_traitsILi32ELi8ELi1ELb0ELb0ELb1ELb0EN3c104HalfENS1_7complexIfEEEEv13SSMParamsBase --------------------------
	.section	.text._Z25selective_scan_fwd_kernelI32Selective_Scan_fwd_kernel_traitsILi32ELi8ELi1ELb0ELb0ELb1ELb0EN3c104HalfENS1_7complexIfEEEEv13SSMParamsBase,"ax",@progbits
	.sectioninfo	@"SHI_REGISTERS=136"
	.align	128
        .global         _Z25selective_scan_fwd_kernelI32Selective_Scan_fwd_kernel_traitsILi32ELi8ELi1ELb0ELb0ELb1ELb0EN3c104HalfENS1_7complexIfEEEEv13SSMParamsBase
        .type           _Z25selective_scan_fwd_kernelI32Selective_Scan_fwd_kernel_traitsILi32ELi8ELi1ELb0ELb0ELb1ELb0EN3c104HalfENS1_7complexIfEEEEv13SSMParamsBase,@function
        .size           _Z25selective_scan_fwd_kernelI32Selective_Scan_fwd_kernel_traitsILi32ELi8ELi1ELb0ELb0ELb1ELb0EN3c104HalfENS1_7complexIfEEEEv13SSMParamsBase,(.L_x_5370 - _Z25selective_scan_fwd_kernelI32Selective_Scan_fwd_kernel_traitsILi32ELi8ELi1ELb0ELb0ELb1ELb0EN3c104HalfENS1_7complexIfEEEEv13SSMParamsBase)
        .other          _Z25selective_scan_fwd_kernelI32Selective_Scan_fwd_kernel_traitsILi32ELi8ELi1ELb0ELb0ELb1ELb0EN3c104HalfENS1_7complexIfEEEEv13SSMParamsBase,@"STO_CUDA_ENTRY STV_DEFAULT"
_Z25selective_scan_fwd_kernelI32Selective_Scan_fwd_kernel_traitsILi32ELi8ELi1ELb0ELb0ELb1ELb0EN3c104HalfENS1_7complexIfEEEEv13SSMParamsBase:
.text._Z25selective_scan_fwd_kernelI32Selective_Scan_fwd_kernel_traitsILi32ELi8ELi1ELb0ELb0ELb1ELb0EN3c104HalfENS1_7complexIfEEEEv13SSMParamsBase:
        /* <DEDUP_REMOVED lines=12> */
[----:B------:R-:W-:-:S03]  /*00c0*/  ULDC.64 UR4, c[0x0][0x118] ;  /* 0x0000460000047ab9 */ /* 0x000fc60000000a00 */
[----:B------:R-:W-:-:S03]  /*00d0*/  SHF.R.S32.HI R79, RZ, 0x1f, R80 ;  /* 0x0000001fff4f7819 */ /* 0x000fc60000011450 */
[C---:B------:R-:W-:Y:S01]  /*00e0*/  @P0 LEA R2, P2, R80.reuse, c[0x0][0x238], 0x2 ;  /* 0x00008e0050020a11 */ /* 0x040fe200078410ff */
[----:B------:R-:W0:Y:S01]  /*00f0*/  S2UR UR6, SR_CTAID.X ;  /* 0x00000000000679c3 */ /* 0x000e220000002500 */
        /* <DEDUP_REMOVED lines=9> */
[----:B----4-:R-:W-:Y:S02]  /*0190*/  MOV R4, c[0x0][0x174] ;  /* 0x00005d0000047a02 */ /* 0x010fe40000000f00 */
[----:B0-----:R-:W-:Y:S02]  /*01a0*/  MOV R76, UR6 ;  /* 0x00000006004c7c02 */ /* 0x001fe40008000f00 */
        /* <DEDUP_REMOVED lines=17> */
[----:B------:R-:W-:Y:S01]  /*02c0*/  IMAD R9, R80, c[0x0][0x1dc], R5 ;  /* 0x0000770050097a24 */ /* 0x000fe200078e0205 */
[----:B------:R-:W-:Y:S01]  /*02d0*/  @!P1 IADD3 R0, R0, 0x1, RZ ;  /* 0x0000000100009810 */ /* 0x000fe20007ffe0ff */
[----:B------:R-:W-:Y:S01]  /*02e0*/  IMAD R13, R76, c[0x0][0x1b4], R3 ;  /* 0x00006d004c0d7a24 */ /* 0x000fe200078e0203 */
[----:B------:R-:W-:Y:S01]  /*02f0*/  ISETP.NE.AND P1, PT, RZ, c[0x0][0x178], PT ;  /* 0x00005e00ff007a0c */ /* 0x000fe20003f25270 */
[----:B------:R-:W-:Y:S01]  /*0300*/  IMAD.WIDE.U32 R2, R80, c[0x0][0x1d8], RZ ;  /* 0x0000760050027a25 */ /* 0x000fe200078e00ff */
[----:B------:R-:W1:Y:S01]  /*0310*/  S2R R66, SR_LANEID ;  /* 0x0000000000427919 */ /* 0x000e620000000000 */
[----:B------:R-:W-:-:S02]  /*0320*/  MOV R65, RZ ;  /* 0x000000ff00417202 */ /* 0x000fc40000000f00 */
[----:B------:R-:W-:Y:S01]  /*0330*/  IMAD R11, R79, c[0x0][0x1e8], RZ ;  /* 0x00007a004f0b7a24 */ /* 0x000fe200078e02ff */
[----:B------:R-:W-:Y:S01]  /*0340*/  IADD3 R3, R3, R9, RZ ;  /* 0x0000000903037210 */ /* 0x000fe20007ffe0ff */
[----:B------:R-:W-:Y:S02]  /*0350*/  IMAD.WIDE.U32 R4, R80, c[0x0][0x1e8], RZ ;  /* 0x00007a0050047a25 */ /* 0x000fe400078e00ff */
[----:B------:R-:W-:Y:S02]  /*0360*/  @P0 IADD3 R0, R0, 0x1, RZ ;  /* 0x0000000100000810 */ /* 0x000fe40007ffe0ff */
[----:B------:R-:W-:Y:S02]  /*0370*/  IMAD R11, R80, c[0x0][0x1ec], R11 ;  /* 0x00007b00500b7a24 */ /* 0x000fe400078e020b */
[----:B------:R-:W-:Y:S01]  /*0380*/  @!P2 IADD3 R0, -R0, RZ, RZ ;  /* 0x000000ff0000a210 */ /* 0x000fe20007ffe1ff */
[----:B------:R-:W-:Y:S01]  /*0390*/  IMAD.WIDE.U32 R6, R76, c[0x0][0x1b0], RZ ;  /* 0x00006c004c067a25 */ /* 0x000fe200078e00ff */
[----:B0-----:R-:W-:-:S02]  /*03a0*/  SHF.L.U32 R73, R81, 0x3, RZ ;  /* 0x0000000351497819 */ /* 0x001fc400000006ff */
[----:B------:R-:W-:Y:S01]  /*03b0*/  LOP3.LUT R74, R81, 0x1f, RZ, 0xc0, !PT ;  /* 0x0000001f514a7812 */ /* 0x000fe200078ec0ff */
[----:B------:R-:W-:Y:S01]  /*03c0*/  IMAD R9, R75, c[0x0][0x1d0], RZ ;  /* 0x000074004b097a24 */ /* 0x000fe200078e02ff */
[----:B------:R-:W-:Y:S01]  /*03d0*/  LOP3.LUT R73, R73, 0xffffff00, RZ, 0xc0, !PT ;  /* 0xffffff0049497812 */ /* 0x000fe200078ec0ff */
[C---:B------:R-:W-:Y:S01]  /*03e0*/  IMAD.WIDE.U32 R2, R76.reuse, c[0x0][0x1d0], R2 ;  /* 0x000074004c027a25 */ /* 0x040fe200078e0002 */
[----:B------:R-:W-:Y:S02]  /*03f0*/  @!P1 LOP3.LUT R0, RZ, c[0x0][0x178], RZ, 0x33, !PT ;  /* 0x00005e00ff009a12 */ /* 0x000fe400078e33ff */
[----:B------:R-:W-:Y:S01]  /*0400*/  IADD3 R5, R5, R11, RZ ;  /* 0x0000000b05057210 */ /* 0x000fe20007ffe0ff */
[C---:B------:R-:W-:Y:S01]  /*0410*/  IMAD R10, R76.reuse, c[0x0][0x1d4], R9 ;  /* 0x000075004c0a7a24 */ /* 0x040fe200078e0209 */
[----:B------:R-:W-:Y:S01]  /*0420*/  LOP3.LUT R72, R73, R74, RZ, 0xfc, !PT ;  /* 0x0000004a49487212 */ /* 0x000fe200078efcff */
[----:B------:R-:W-:Y:S01]  /*0430*/  IMAD R11, R75, c[0x0][0x1e0], RZ ;  /* 0x000078004b0b7a24 */ /* 0x000fe200078e02ff */
[----:B------:R-:W-:Y:S01]  /*0440*/  SHF.R.S32.HI R8, RZ, 0x1f, R0 ;  /* 0x0000001fff087819 */ /* 0x000fe20000011400 */
[----:B------:R-:W-:Y:S01]  /*0450*/  IMAD.WIDE.U32 R4, R76, c[0x0][0x1e0], R4 ;  /* 0x000078004c047a25 */ /* 0x000fe200078e0004 */
[----:B------:R-:W-:-:S02]  /*0460*/  IADD3 R7, R7, R13, RZ ;  /* 0x0000000d07077210 */ /* 0x000fc40007ffe0ff */
[----:B------:R-:W-:Y:S01]  /*0470*/  SHF.R.S32.HI R67, RZ, 0x1f, R72 ;  /* 0x0000001fff437819 */ /* 0x000fe20000011448 */
[----:B------:R-:W-:Y:S01]  /*0480*/  IMAD R9, R8, c[0x0][0x1c8], RZ ;  /* 0x0000720008097a24 */ /* 0x000fe200078e02ff */
[----:B------:R-:W-:Y:S01]  /*0490*/  IADD3 R131, P0, R72, R2, RZ ;  /* 0x0000000248837210 */ /* 0x000fe20007f1e0ff */
[----:B------:R-:W-:Y:S01]  /*04a0*/  IMAD R11, R76, c[0x0][0x1e4], R11 ;  /* 0x000079004c0b7a24 */ /* 0x000fe200078e020b */
[----:B------:R-:W-:Y:S01]  /*04b0*/  IADD3 R129, P1, R72, R4, RZ ;  /* 0x0000000448817210 */ /* 0x000fe20007f3e0ff */
[C---:B------:R-:W-:Y:S01]  /*04c0*/  IMAD R9, R0.reuse, c[0x0][0x1cc], R9 ;  /* 0x0000730000097a24 */ /* 0x040fe200078e0209 */
[C---:B------:R-:W-:Y:S01]  /*04d0*/  IADD3.X R8, R67.reuse, R3, R10, P0, !PT ;  /* 0x0000000343087210 */ /* 0x040fe200007fe40a */
[----:B------:R-:W-:Y:S01]  /*04e0*/  IMAD.WIDE.U32 R2, R0, c[0x0][0x1c8], R6 ;  /* 0x0000720000027a25 */ /* 0x000fe200078e0006 */
[----:B------:R-:W-:Y:S02]  /*04f0*/  IADD3.X R4, R67, R5, R11, P1, !PT ;  /* 0x0000000543047210 */ /* 0x000fe40000ffe40b */
[----:B------:R-:W-:-:S02]  /*0500*/  LEA R130, P1, R131, c[0x0][0x240], 0x1 ;  /* 0x0000900083827a11 */ /* 0x000fc400078208ff */
[----:B------:R-:W-:Y:S02]  /*0510*/  LEA R128, P2, R129, c[0x0][0x248], 0x1 ;  /* 0x0000920081807a11 */ /* 0x000fe400078408ff */
[----:B------:R-:W-:Y:S02]  /*0520*/  LEA R49, P0, R2, c[0x0][0x230], 0x1 ;  /* 0x00008c0002317a11 */ /* 0x000fe400078008ff */
[----:B------:R-:W-:Y:S02]  /*0530*/  IADD3 R3, R3, R9, RZ ;  /* 0x0000000903037210 */ /* 0x000fe40007ffe0ff */
[----:B------:R-:W-:Y:S02]  /*0540*/  IADD3 R126, R73, R72, RZ ;  /* 0x00000048497e7210 */ /* 0x000fe40007ffe0ff */
[----:B------:R-:W-:Y:S02]  /*0550*/  LEA.HI.X R131, R131, c[0x0][0x244], R8, 0x1, P1 ;  /* 0x0000910083837a11 */ /* 0x000fe400008f0c08 */
[----:B------:R-:W-:-:S02]  /*0560*/  LEA.HI.X R129, R129, c[0x0][0x24c], R4, 0x1, P2 ;  /* 0x0000930081817a11 */ /* 0x000fc400010f0c04 */
[----:B------:R-:W-:Y:S02]  /*0570*/  LEA.HI.X R48, R2, c[0x0][0x234], R3, 0x1, P0 ;  /* 0x00008d0002307a11 */ /* 0x000fe400000f0c03 */
[----:B------:R-:W-:Y:S02]  /*0580*/  SHF.R.S32.HI R127, RZ, 0x1f, R126 ;  /* 0x0000001fff7f7819 */ /* 0x000fe4000001147e */
        /* <DEDUP_REMOVED lines=14> */
[----:B-1----:R-:W-:Y:S02]  /*0670*/  IADD3 R50, R126, 0x1e0, RZ ;  /* 0x000001e07e327810 */ /* 0x002fe40007ffe0ff */
.L_x_2107:
[----:B------:R-:W-:Y:S01]  /*0680*/  BAR.SYNC.DEFER_BLOCKING 0x0 ;  /* 0x0000000000007b1d */ /* 0x000fe20000010000 */
[----:B------:R-:W-:Y:S02]  /*0690*/  MOV R0, 0xffffff00 ;  /* 0xffffff0000007802 */ /* 0x000fe40000000f00 */
[----:B------:R-:W-:-:S02]  /*06a0*/  LOP3.LUT R8, R73, 0x20, R74, 0xfe, !PT ;  /* 0x0000002049087812 */ /* 0x000fc400078efe4a */
[--C-:B------:R-:W-:Y:S01]  /*06b0*/  LOP3.LUT R10, R73, 0x40, R74.reuse, 0xfe, !PT ;  /* 0x00000040490a7812 */ /* 0x100fe200078efe4a */
[----:B------:R-:W-:Y:S01]  /*06c0*/  IMAD R47, R65, R0, c[0x0][0x168] ;  /* 0x00005a00412f7624 */ /* 0x000fe200078e0200 */
[----:B------:R-:W-:Y:S02]  /*06d0*/  LOP3.LUT R12, R73, 0x60, R74, 0xfe, !PT ;  /* 0x00000060490c7812 */ /* 0x000fe400078efe4a */
[----:B0-----:R-:W-:Y:S02]  /*06e0*/  PRMT R3, RZ, 0x7610, R3 ;  /* 0x00007610ff037816 */ /* 0x001fe40000000003 */
[-C--:B------:R-:W-:Y:S02]  /*06f0*/  ISETP.GE.AND P0, PT, R72, R47.reuse, PT ;  /* 0x0000002f4800720c */ /* 0x080fe40003f06270 */
[-C--:B------:R-:W-:Y:S02]  /*0700*/  ISETP.GE.AND P1, PT, R8, R47.reuse, PT ;  /* 0x0000002f0800720c */ /* 0x080fe40003f26270 */
[----:B------:R-:W-:-:S02]  /*0710*/  ISETP.GE.AND P2, PT, R10, R47, PT ;  /* 0x0000002f0a00720c */ /* 0x000fc40003f46270 */
[----:B------:R-:W-:Y:S02]  /*0720*/  ISETP.GE.AND P3, PT, R12, R47, PT ;  /* 0x0000002f0c00720c */ /* 0x000fe40003f66270 */
[----:B------:R-:W-:Y:S02]  /*0730*/  PRMT R0, RZ, 0x7610, R0 ;  /* 0x00007610ff007816 */ /* 0x000fe40000000000 */
[----:B------:R-:W-:Y:S02]  /*0740*/  PRMT R5, RZ, 0x7610, R5 ;  /* 0x00007610ff057816 */ /* 0x000fe40000000005 */
[----:B------:R-:W-:Y:S01]  /*0750*/  PRMT R2, RZ, 0x7610, R2 ;  /* 0x00007610ff027816 */ /* 0x000fe20000000002 */
[----:B------:R-:W2:Y:S01]  /*0760*/  @!P0 LDG.E.U16 R3, [R130.64] ;  /* 0x0000000482038981 */ /* 0x000ea2000c1e1500 */
[C-C-:B------:R-:W-:Y:S02]  /*0770*/  LOP3.LUT R14, R73.reuse, 0x80, R74.reuse, 0xfe, !PT ;  /* 0x00000080490e7812 */ /* 0x140fe400078efe4a */
[C-C-:B------:R-:W-:Y:S01]  /*0780*/  LOP3.LUT R16, R73.reuse, 0xa0, R74.reuse, 0xfe, !PT ;  /* 0x000000a049107812 */ /* 0x140fe200078efe4a */
[----:B------:R-:W3:Y:S01]  /*0790*/  @!P1 LDG.E.U16 R0, [R130.64+0x40] ;  /* 0x0000400482009981 */ /* 0x000ee2000c1e1500 */
[----:B------:R-:W-:-:S02]  /*07a0*/  LOP3.LUT R18, R73, 0xc0, R74, 0xfe, !PT ;  /* 0x000000c049127812 */ /* 0x000fc400078efe4a */
[----:B------:R-:W-:Y:S01]  /*07b0*/  LOP3.LUT R20, R73, 0xe0, R74, 0xfe, !PT ;  /* 0x000000e049147812 */ /* 0x000fe200078efe4a */
[----:B------:R-:W4:Y:S01]  /*07c0*/  @!P2 LDG.E.U16 R5, [R130.64+0x80] ;  /* 0x000080048205a981 */ /* 0x000f22000c1e1500 */
[-C--:B------:R-:W-:Y:S02]  /*07d0*/  ISETP.GE.AND P0, PT, R14, R47.reuse, PT ;  /* 0x0000002f0e00720c */ /* 0x080fe40003f06270 */
[-C--:B------:R-:W-:Y:S01]  /*07e0*/  ISETP.GE.AND P1, PT, R16, R47.reuse, PT ;  /* 0x0000002f1000720c */ /* 0x080fe20003f26270 */
[----:B------:R-:W4:Y:S01]  /*07f0*/  @!P3 LDG.E.U16 R2, [R130.64+0xc0] ;  /* 0x0000c0048202b981 */ /* 0x000f22000c1e1500 */
[-C--:B------:R-:W-:Y:S02]  /*0800*/  ISETP.GE.AND P2, PT, R18, R47.reuse, PT ;  /* 0x0000002f1200720c */ /* 0x080fe40003f46270 */
[----:B------:R-:W-:Y:S02]  /*0810*/  ISETP.GE.AND P3, PT, R20, R47, PT ;  /* 0x0000002f1400720c */ /* 0x000fe40003f66270 */
[----:B------:R-:W-:-:S02]  /*0820*/  PRMT R7, RZ, 0x7610, R7 ;  /* 0x00007610ff077816 */ /* 0x000fc40000000007 */
        /* <DEDUP_REMOVED lines=9> */
[C---:B------:R-:W-:Y:S02]  /*08c0*/  IADD3 R15, R66.reuse, 0x60, RZ ;  /* 0x00000060420f7810 */ /* 0x040fe40007ffe0ff */
[-C--:B------:R-:W-:Y:S02]  /*08d0*/  LEA.HI.SX32 R46, R66, R66.reuse, 0x1b ;  /* 0x00000042422e7211 */ /* 0x080fe400078fdaff */
[-C--:B------:R-:W-:Y:S02]  /*08e0*/  LEA.HI.SX32 R11, R11, R66.reuse, 0x1b ;  /* 0x000000420b0b7211 */ /* 0x080fe400078fdaff */
[-C--:B------:R-:W-:Y:S02]  /*08f0*/  LEA.HI.SX32 R13, R13, R66.reuse, 0x1b ;  /* 0x000000420d0d7211 */ /* 0x080fe400078fdaff */
[----:B------:R-:W-:-:S02]  /*0900*/  LEA.HI.SX32 R15, R15, R66, 0x1b ;  /* 0x000000420f0f7211 */ /* 0x000fc400078fdaff */
[----:B------:R-:W-:Y:S02]  /*0910*/  SHF.L.U32 R46, R46, 0x1, RZ ;  /* 0x000000012e2e7819 */ /* 0x000fe400000006ff */
[----:B------:R-:W-:Y:S02]  /*0920*/  SHF.L.U32 R45, R11, 0x1, RZ ;  /* 0x000000010b2d7819 */ /* 0x000fe400000006ff */
[----:B------:R-:W-:Y:S02]  /*0930*/  SHF.L.U32 R44, R13, 0x1, RZ ;  /* 0x000000010d2c7819 */ /* 0x000fe400000006ff */
[C---:B------:R-:W-:Y:S02]  /*0940*/  IADD3 R11, R66.reuse, 0x80, RZ ;  /* 0x00000080420b7810 */ /* 0x040fe40007ffe0ff */
[----:B------:R-:W-:Y:S02]  /*0950*/  SHF.L.U32 R43, R15, 0x1, RZ ;  /* 0x000000010f2b7819 */ /* 0x000fe400000006ff */
[----:B------:R-:W-:-:S02]  /*0960*/  IADD3 R13, R66, 0xa0, RZ ;  /* 0x000000a0420d7810 */ /* 0x000fc40007ffe0ff */
[C---:B------:R-:W-:Y:S02]  /*0970*/  IADD3 R15, R66.reuse, 0xc0, RZ ;  /* 0x000000c0420f7810 */ /* 0x040fe40007ffe0ff */
        /* <DEDUP_REMOVED lines=15> */
[----:B------:R-:W-:Y:S01]  /*0a70*/  ISETP.GE.AND P0, PT, R18, R47, PT ;  /* 0x0000002f1200720c */ /* 0x000fe20003f06270 */
[----:B--2---:R-:W-:Y:S04]  /*0a80*/  STS.U16 [R46], R3 ;  /* 0x000000032e007388 */ /* 0x004fe80000000400 */
[----:B---3--:R0:W-:Y:S04]  /*0a90*/  STS.U16 [R45+0x40], R0 ;  /* 0x000040002d007388 */ /* 0x0081e80000000400 */
[----:B----4-:R1:W-:Y:S01]  /*0aa0*/  STS.U16 [R44+0x80], R5 ;  /* 0x000080052c007388 */ /* 0x0103e20000000400 */
[----:B0-----:R-:W-:-:S03]  /*0ab0*/  SHF.L.U32 R0, R66, 0x3, RZ ;  /* 0x0000000342007819 */ /* 0x001fc600000006ff */
[----:B------:R0:W-:Y:S01]  /*0ac0*/  STS.U16 [R43+0xc0], R2 ;  /* 0x0000c0022b007388 */ /* 0x0001e20000000400 */
[----:B------:R-:W-:-:S04]  /*0ad0*/  LEA.HI.SX32 R26, R0, R0, 0x1b ;  /* 0x00000000001a7211 */ /* 0x000fc800078fdaff */
[----:B------:R-:W-:Y:S01]  /*0ae0*/  SHF.L.U32 R26, R26, 0x1, RZ ;  /* 0x000000011a1a7819 */ /* 0x000fe200000006ff */
        /* <DEDUP_REMOVED lines=12> */
[----:B------:R-:W-:Y:S01]  /*0bb0*/  LDS.U16 R10, [R26+0xe] ;  /* 0x00000e001a0a7984 */ /* 0x000fe20000000400 */
[----:B------:R-:W-:-:S03]  /*0bc0*/  PRMT R0, RZ, 0x7610, R0 ;  /* 0x00007610ff007816 */ /* 0x000fc60000000000 */
[----:B------:R-:W-:Y:S01]  /*0bd0*/  BAR.SYNC.DEFER_BLOCKING 0x0 ;  /* 0x0000000000007b1d */ /* 0x000fe20000010000 */
[----:B------:R-:W-:Y:S02]  /*0be0*/  PRMT R3, RZ, 0x7610, R3 ;  /* 0x00007610ff037816 */ /* 0x000fe40000000003 */
[----:B-1----:R-:W-:Y:S02]  /*0bf0*/  PRMT R5, RZ, 0x7610, R5 ;  /* 0x00007610ff057816 */ /* 0x002fe40000000005 */
[----:B0-----:R-:W-:Y:S02]  /*0c00*/  PRMT R2, RZ, 0x7610, R2 ;  /* 0x00007610ff027816 */ /* 0x001fe40000000002 */
[----:B--2---:R-:W-:Y:S02]  /*0c10*/  PRMT R7, RZ, 0x7610, R7 ;  /* 0x00007610ff077816 */ /* 0x004fe40000000007 */
[----:B---3--:R-:W-:Y:S02]  /*0c20*/  PRMT R4, RZ, 0x7610, R4 ;  /* 0x00007610ff047816 */ /* 0x008fe40000000004 */
[----:B----4-:R-:W-:-:S02]  /*0c30*/  PRMT R9, RZ, 0x7610, R9 ;  /* 0x00007610ff097816 */ /* 0x010fc40000000009 */
[----:B------:R-:W-:Y:S01]  /*0c40*/  PRMT R6, RZ, 0x7610, R6 ;  /* 0x00007610ff067816 */ /* 0x000fe20000000006 */
        /* <DEDUP_REMOVED lines=11> */
[----:B---3--:R-:W-:Y:S04]  /*0d00*/  STS.U16 [R46], R3 ;  /* 0x000000032e007388 */ /* 0x008fe80000000400 */
        /* <DEDUP_REMOVED lines=13> */
[----:B------:R-:W4:Y:S04]  /*0de0*/  LDS.U16 R2, [R26+0xa] ;  /* 0x00000a001a027984 */ /* 0x000f280000000400 */
[----:B------:R-:W4:Y:S04]  /*0df0*/  LDS.U16 R7, [R26+0xc] ;  /* 0x00000c001a077984 */ /* 0x000f280000000400 */
[----:B------:R-:W4:Y:S01]  /*0e00*/  LDS.U16 R4, [R26+0xe] ;  /* 0x00000e001a047984 */ /* 0x000f220000000400 */
[----:B0-----:R-:W-:-:S05]  /*0e10*/  HADD2.F32 R8, -RZ, R8.H0_H0 ;  /* 0x20000008ff087230 */ /* 0x001fca0000004100 */
[----:B-----5:R-:W-:-:S05]  /*0e20*/  FADD.FTZ R24, R8, R77 ;  /* 0x0000004d08187221 */ /* 0x020fca0000010000 */
[----:B------:R-:W-:-:S04]  /*0e30*/  FSETP.GTU.FTZ.AND P2, PT, R24, 20, PT ;  /* 0x41a000001800780b */ /* 0x000fc80003f5c000 */
[----:B------:R-:W-:Y:S01]  /*0e40*/  ISETP.EQ.OR P4, PT, RZ, UR6, P2 ;  /* 0x00000006ff007c0c */ /* 0x000fe20009782670 */
[----:B-1----:R-:W-:Y:S02]  /*0e50*/  HADD2.F32 R18, -RZ, R18.H0_H0 ;  /* 0x20000012ff127230 */ /* 0x002fe40000004100 */
[----:B--2---:R-:W-:Y:S02]  /*0e60*/  HADD2.F32 R22, -RZ, R3.H0_H0 ;  /* 0x20000003ff167230 */ /* 0x004fe40000004100 */
[----:B---3--:R-:W-:Y:S02]  /*0e70*/  HADD2.F32 R0, -RZ, R0.H0_H0 ;  /* 0x20000000ff007230 */ /* 0x008fe40000004100 */
[----:B----4-:R-:W-:Y:S02]  /*0e80*/  HADD2.F32 R20, -RZ, R5.H0_H0 ;  /* 0x20000005ff147230 */ /* 0x010fe40000004100 */
[----:B------:R-:W-:Y:S02]  /*0e90*/  HADD2.F32 R2, -RZ, R2.H0_H0 ;  /* 0x20000002ff027230 */ /* 0x000fe40000004100 */
[----:B------:R-:W-:Y:S01]  /*0ea0*/  HADD2.F32 R6, -RZ, R7.H0_H0 ;  /* 0x20000007ff067230 */ /* 0x000fe20000004100 */
[----:B------:R-:W-:-:S02]  /*0eb0*/  FADD.FTZ R25, R18, R77 ;  /* 0x0000004d12197221 */ /* 0x000fc40000010000 */
[--C-:B------:R-:W-:Y:S01]  /*0ec0*/  FADD.FTZ R22, R22, R77.reuse ;  /* 0x0000004d16167221 */ /* 0x100fe20000010000 */
[----:B------:R-:W-:Y:S01]  /*0ed0*/  HADD2.F32 R4, -RZ, R4.H0_H0 ;  /* 0x20000004ff047230 */ /* 0x000fe20000004100 */
[--C-:B------:R-:W-:Y:S02]  /*0ee0*/  FADD.FTZ R23, R0, R77.reuse ;  /* 0x0000004d00177221 */ /* 0x100fe40000010000 */
[--C-:B------:R-:W-:Y:S02]  /*0ef0*/  FADD.FTZ R20, R20, R77.reuse ;  /* 0x0000004d14147221 */ /* 0x100fe40000010000 */
[--C-:B------:R-:W-:Y:S02]  /*0f00*/  FADD.FTZ R21, R2, R77.reuse ;  /* 0x0000004d02157221 */ /* 0x100fe40000010000 */
[--C-:B------:R-:W-:Y:S01]  /*0f10*/  FADD.FTZ R18, R6, R77.reuse ;  /* 0x0000004d06127221 */ /* 0x100fe20000010000 */
[----:B------:R-:W-:Y:S01]  /*0f20*/  FSETP.GTU.FTZ.AND P5, PT, R25, 20, PT ;  /* 0x41a000001900780b */ /* 0x000fe20003fbc000 */
[----:B------:R-:W-:Y:S01]  /*0f30*/  FADD.FTZ R19, R4, R77 ;  /* 0x0000004d04137221 */ /* 0x000fe20000010000 */
[----:B------:R-:W-:-:S02]  /*0f40*/  FSETP.GTU.FTZ.AND P1, PT, R22, 20, PT ;  /* 0x41a000001600780b */ /* 0x000fc40003f3c000 */
[----:B------:R-:W-:Y:S02]  /*0f50*/  FSETP.GTU.FTZ.AND P0, PT, R23, 20, PT ;  /* 0x41a000001700780b */ /* 0x000fe40003f1c000 */
[----:B------:R-:W-:Y:S02]  /*0f60*/  FSETP.GTU.FTZ.AND P6, PT, R20, 20, PT ;  /* 0x41a000001400780b */ /* 0x000fe40003fdc000 */
[----:B------:R-:W-:Y:S02]  /*0f70*/  FSETP.GTU.FTZ.AND P3, PT, R21, 20, PT ;  /* 0x41a000001500780b */ /* 0x000fe40003f7c000 */
[----:B------:R-:W-:Y:S01]  /*0f80*/  FSETP.GTU.FTZ.AND P2, PT, R18, 20, PT ;  /* 0x41a000001200780b */ /* 0x000fe20003f5c000 */
        /* <DEDUP_REMOVED lines=32> */
.L_x_2085:
[----:B------:R-:W-:Y:S05]  /*1190*/  BSYNC B0 ;  /* 0x0000000000007941 */ /* 0x000fea0003800000 */
.L_x_2084:
[----:B------:R-:W-:Y:S01]  /*11a0*/  ISETP.EQ.OR P5, PT, RZ, UR6, P5 ;  /* 0x00000006ff007c0c */ /* 0x000fe2000afa2670 */
[----:B------:R-:W-:Y:S01]  /*11b0*/  BSSY B0, `(.L_x_2086) ;  /* 0x0000029000007945 */ /* 0x000fe20003800000 */
[----:B------:R-:W-:Y:S02]  /*11c0*/  FSETP.GTU.FTZ.AND P4, PT, R19, 20, PT ;  /* 0x41a000001300780b */ /* 0x000fe40003f9c000 */
[----:B------:R-:W-:Y:S02]  /*11d0*/  ISETP.EQ.OR P1, PT, RZ, UR6, P1 ;  /* 0x00000006ff007c0c */ /* 0x000fe40008f22670 */
[----:B------:R-:W-:Y:S02]  /*11e0*/  ISETP.EQ.OR P0, PT, RZ, UR6, P0 ;  /* 0x00000006ff007c0c */ /* 0x000fe40008702670 */
[----:B------:R-:W-:Y:S02]  /*11f0*/  ISETP.EQ.OR P6, PT, RZ, UR6, P6 ;  /* 0x00000006ff007c0c */ /* 0x000fe4000b7c2670 */
[----:B------:R-:W-:-:S02]  /*1200*/  ISETP.EQ.OR P3, PT, RZ, UR6, P3 ;  /* 0x00000006ff007c0c */ /* 0x000fc40009f62670 */
[----:B------:R-:W-:Y:S02]  /*1210*/  ISETP.EQ.OR P2, PT, RZ, UR6, P2 ;  /* 0x00000006ff007c0c */ /* 0x000fe40009742670 */
[----:B------:R-:W-:Y:S02]  /*1220*/  ISETP.EQ.OR P4, PT, RZ, UR6, P4 ;  /* 0x00000006ff007c0c */ /* 0x000fe4000a782670 */
[----:B------:R-:W-:Y:S01]  /*1230*/  MOV R4, c[0x0][0x16c] ;  /* 0x00005b0000047a02 */ /* 0x000fe20000000f00 */
        /* <DEDUP_REMOVED lines=32> */
.L_x_2087:
[----:B------:R-:W-:Y:S05]  /*1440*/  BSYNC B0 ;  /* 0x0000000000007941 */ /* 0x000fea0003800000 */
.L_x_2086:
        /* <DEDUP_REMOVED lines=33> */
.L_x_2089:
[----:B------:R-:W-:Y:S05]  /*1660*/  BSYNC B0 ;  /* 0x0000000000007941 */ /* 0x000fea0003800000 */
.L_x_2088:
        /* <DEDUP_REMOVED lines=33> */
.L_x_2091:
[----:B------:R-:W-:Y:S05]  /*1880*/  BSYNC B0 ;  /* 0x0000000000007941 */ /* 0x000fea0003800000 */
.L_x_2090:
        /* <DEDUP_REMOVED lines=33> */
.L_x_2093:
[----:B------:R-:W-:Y:S05]  /*1aa0*/  BSYNC B0 ;  /* 0x0000000000007941 */ /* 0x000fea0003800000 */
.L_x_2092:
        /* <DEDUP_REMOVED lines=33> */
.L_x_2095:
[----:B------:R-:W-:Y:S05]  /*1cc0*/  BSYNC B0 ;  /* 0x0000000000007941 */ /* 0x000fea0003800000 */
.L_x_2094:
        /* <DEDUP_REMOVED lines=33> */
.L_x_2097:
[----:B------:R-:W-:Y:S05]  /*1ee0*/  BSYNC B0 ;  /* 0x0000000000007941 */ /* 0x000fea0003800000 */
.L_x_2096:
        /* <DEDUP_REMOVED lines=33> */
.L_x_2099:
[----:B------:R-:W-:Y:S05]  /*2100*/  BSYNC B0 ;  /* 0x0000000000007941 */ /* 0x000fea0003800000 */
.L_x_2098:
[----:B------:R-:W-:Y:S01]  /*2110*/  ISETP.GE.AND P0, PT, R4, 0x1, PT ;  /* 0x000000010400780c */ /* 0x000fe20003f06270 */
[----:B------:R-:W-:Y:S01]  /*2120*/  HADD2.F32 R17, -RZ, R17.H0_H0 ;  /* 0x20000011ff117230 */ /* 0x000fe20000004100 */
[----:B------:R-:W-:Y:S01]  /*2130*/  BAR.SYNC.DEFER_BLOCKING 0x0 ;  /* 0x0000000000007b1d */ /* 0x000fe20000010000 */
[----:B------:R-:W-:Y:S02]  /*2140*/  HADD2.F32 R16, -RZ, R16.H0_H0 ;  /* 0x20000010ff107230 */ /* 0x000fe40000004100 */
[----:B------:R-:W-:Y:S01]  /*2150*/  HADD2.F32 R15, -RZ, R15.H0_H0 ;  /* 0x2000000fff0f7230 */ /* 0x000fe20000004100 */
[-C--:B------:R-:W-:Y:S01]  /*2160*/  FMUL.FTZ R9, R17, R78.reuse ;  /* 0x0000004e11097220 */ /* 0x080fe20000410000 */
        /* <DEDUP_REMOVED lines=9> */
[----:B------:R-:W-:-:S02]  /*2200*/  FMUL.FTZ R4, R12, R78 ;  /* 0x0000004e0c047220 */ /* 0x000fc40000410000 */
[-C--:B------:R-:W-:Y:S02]  /*2210*/  FMUL.FTZ R3, R11, R78.reuse ;  /* 0x0000004e0b037220 */ /* 0x080fe40000410000 */
[----:B------:R-:W-:Y:S01]  /*2220*/  FMUL.FTZ R2, R10, R78 ;  /* 0x0000004e0a027220 */ /* 0x000fe20000410000 */
[----:B------:R-:W-:Y:S05]  /*2230*/  @!P0 BRA `(.L_x_2100) ;  /* 0x000024c000008947 */ /* 0x000fea0003800000 */
[----:B------:R-:W-:Y:S01]  /*2240*/  ISETP.NE.AND P0, PT, R74, RZ, PT ;  /* 0x000000ff4a00720c */ /* 0x000fe20003f05270 */
[----:B------:R-:W-:-:S03]  /*2250*/  HFMA2.MMA R0, -RZ, RZ, 0, 0 ;  /* 0x00000000ff007435 */ /* 0x000fc600000001ff */
[----:B------:R-:W-:-:S06]  /*2260*/  ISETP.EQ.OR P0, PT, R65, RZ, P0 ;  /* 0x000000ff4100720c */ /* 0x000fcc0000702670 */
.L_x_2103:
        /* <DEDUP_REMOVED lines=10> */
[----:B------:R-:W-:Y:S02]  /*2310*/  LEA.HI.X R29, R30, c[0x0][0x224], R29, 0x3, P1 ;  /* 0x000089001e1d7a11 */ /* 0x000fe400008f1c1d */
[----:B------:R-:W-:-:S04]  /*2320*/  MOV R30, 0xffffff00 ;  /* 0xffffff00001e7802 */ /* 0x000fc80000000f00 */
[----:B------:R-:W2:Y:S01]  /*2330*/  LDG.E.64 R28, [R28.64] ;  /* 0x000000041c1c7981 */ /* 0x000ea2000c1e1b00 */
[----:B------:R-:W-:Y:S01]  /*2340*/  IMAD R47, R65, R30, c[0x0][0x168] ;  /* 0x00005a00412f7624 */ /* 0x000fe200078e021e */
[----:B------:R-:W-:Y:S01]  /*2350*/  PRMT R86, RZ, 0x7610, R86 ;  /* 0x00007610ff567816 */ /* 0x000fe20000000056 */
[----:B------:R-:W-:Y:S01]  /*2360*/  IMAD R31, R68, c[0x0][0x1c0], RZ ;  /* 0x00007000441f7a24 */ /* 0x000fe200078e02ff */
[----:B------:R-:W-:Y:S01]  /*2370*/  PRMT R83, RZ, 0x7610, R83 ;  /* 0x00007610ff537816 */ /* 0x000fe20000000053 */
[----:B------:R-:W-:Y:S01]  /*2380*/  IMAD.WIDE.U32 R32, R0, c[0x0][0x1c0], R126 ;  /* 0x0000700000207a25 */ /* 0x000fe200078e007e */
[----:B------:R-:W-:-:S03]  /*2390*/  SHF.L.U32 R37, R47, 0x1, RZ ;  /* 0x000000012f257819 */ /* 0x000fc600000006ff */
[----:B------:R-:W-:Y:S01]  /*23a0*/  IMAD R31, R0, c[0x0][0x1c4], R31 ;  /* 0x00007100001f7a24 */ /* 0x000fe200078e021f */
[----:B------:R-:W-:Y:S02]  /*23b0*/  ISETP.GE.AND P1, PT, R64, R37, PT ;  /* 0x000000254000720c */ /* 0x000fe40003f26270 */
[----:B------:R-:W-:Y:S02]  /*23c0*/  LEA R30, P2, R32, R49, 0x1 ;  /* 0x00000031201e7211 */ /* 0x000fe400078408ff */
[----:B------:R-:W-:Y:S02]  /*23d0*/  IADD3 R31, R33, R31, RZ ;  /* 0x0000001f211f7210 */ /* 0x000fe40007ffe0ff */
[-C--:B------:R-:W-:Y:S02]  /*23e0*/  ISETP.GE.AND P6, PT, R126, R37.reuse, PT ;  /* 0x000000257e00720c */ /* 0x080fe40003fc6270 */
[----:B------:R-:W-:Y:S02]  /*23f0*/  LEA.HI.X R31, R32, R48, R31, 0x1, P2 ;  /* 0x00000030201f7211 */ /* 0x000fe400010f0c1f */
[----:B------:R-:W-:-:S02]  /*2400*/  ISETP.GE.AND P2, PT, R63, R37, PT ;  /* 0x000000253f00720c */ /* 0x000fc40003f46270 */
[-C--:B------:R-:W-:Y:S01]  /*2410*/  ISETP.GE.AND P3, PT, R62, R37.reuse, PT ;  /* 0x000000253e00720c */ /* 0x080fe20003f66270 */
[----:B------:R0:W3:Y:S01]  /*2420*/  @!P1 LDG.E.U16 R86, [R30.64+0x40] ;  /* 0x000040041e569981 */ /* 0x0000e2000c1e1500 */
[-C--:B------:R-:W-:Y:S02]  /*2430*/  ISETP.GE.AND P1, PT, R58, R37.reuse, PT ;  /* 0x000000253a00720c */ /* 0x080fe40003f26270 */
[-C--:B------:R-:W-:Y:S02]  /*2440*/  ISETP.GE.AND P4, PT, R61, R37.reuse, PT ;  /* 0x000000253d00720c */ /* 0x080fe40003f86270 */
[----:B------:R-:W-:Y:S01]  /*2450*/  PRMT R84, RZ, 0x7610, R84 ;  /* 0x00007610ff547816 */ /* 0x000fe20000000054 */
[----:B------:R0:W4:Y:S01]  /*2460*/  @!P6 LDG.E.U16 R83, [R30.64] ;  /* 0x000000041e53e981 */ /* 0x000122000c1e1500 */
[----:B------:R-:W-:Y:S02]  /*2470*/  PRMT R91, RZ, 0x7610, R91 ;  /* 0x00007610ff5b7816 */ /* 0x000fe4000000005b */
[----:B------:R-:W-:-:S02]  /*2480*/  ISETP.GE.AND P5, PT, R60, R37, PT ;  /* 0x000000253c00720c */ /* 0x000fc40003fa6270 */
[----:B------:R-:W-:Y:S02]  /*2490*/  PRMT R90, RZ, 0x7610, R90 ;  /* 0x00007610ff5a7816 */ /* 0x000fe4000000005a */
[----:B------:R-:W-:Y:S01]  /*24a0*/  PRMT R89, RZ, 0x7610, R89 ;  /* 0x00007610ff597816 */ /* 0x000fe20000000059 */
[----:B------:R0:W5:Y:S01]  /*24b0*/  @!P1 LDG.E.U16 R84, [R30.64+0x1c0] ;  /* 0x0001c0041e549981 */ /* 0x000162000c1e1500 */
[-C--:B------:R-:W-:Y:S02]  /*24c0*/  ISETP.GE.AND P6, PT, R59, R37.reuse, PT ;  /* 0x000000253b00720c */ /* 0x080fe40003fc6270 */
[-C--:B------:R-:W-:Y:S01]  /*24d0*/  ISETP.GE.AND P1, PT, R57, R37.reuse, PT ;  /* 0x000000253900720c */ /* 0x080fe20003f26270 */
[----:B------:R0:W3:Y:S01]  /*24e0*/  @!P2 LDG.E.U16 R91, [R30.64+0x80] ;  /* 0x000080041e5ba981 */ /* 0x0000e2000c1e1500 */
[-C--:B------:R-:W-:Y:S02]  /*24f0*/  ISETP.GE.AND P2, PT, R56, R37.reuse, PT ;  /* 0x000000253800720c */ /* 0x080fe40003f46270 */
[----:B------:R-:W-:Y:S01]  /*2500*/  PRMT R88, RZ, 0x7610, R88 ;  /* 0x00007610ff587816 */ /* 0x000fe20000000058 */
[----:B------:R0:W3:Y:S01]  /*2510*/  @!P3 LDG.E.U16 R90, [R30.64+0xc0] ;  /* 0x0000c0041e5ab981 */ /* 0x0000e2000c1e1500 */
[----:B------:R-:W-:-:S03]  /*2520*/  ISETP.GE.AND P3, PT, R55, R37, PT ;  /* 0x000000253700720c */ /* 0x000fc60003f66270 */
[----:B------:R0:W3:Y:S01]  /*2530*/  @!P4 LDG.E.U16 R89, [R30.64+0x100] ;  /* 0x000100041e59c981 */ /* 0x0000e2000c1e1500 */
[----:B------:R-:W-:Y:S02]  /*2540*/  ISETP.GE.AND P4, PT, R54, R37, PT ;  /* 0x000000253600720c */ /* 0x000fe40003f86270 */
[----:B------:R-:W-:Y:S01]  /*2550*/  PRMT R87, RZ, 0x7610, R87 ;  /* 0x00007610ff577816 */ /* 0x000fe20000000057 */
[----:B------:R0:W3:Y:S01]  /*2560*/  @!P5 LDG.E.U16 R88, [R30.64+0x140] ;  /* 0x000140041e58d981 */ /* 0x0000e2000c1e1500 */
[----:B------:R-:W-:Y:S02]  /*2570*/  PRMT R35, RZ, 0x7610, R35 ;  /* 0x00007610ff237816 */ /* 0x000fe40000000023 */
[----:B------:R-:W-:Y:S02]  /*2580*/  PRMT R32, RZ, 0x7610, R32 ;  /* 0x00007610ff207816 */ /* 0x000fe40000000020 */
[----:B------:R-:W-:Y:S01]  /*2590*/  PRMT R39, RZ, 0x7610, R39 ;  /* 0x00007610ff277816 */ /* 0x000fe20000000027 */
[----:B------:R0:W3:Y:S01]  /*25a0*/  @!P6 LDG.E.U16 R87, [R30.64+0x180] ;  /* 0x000180041e57e981 */ /* 0x0000e2000c1e1500 */
[----:B------:R-:W-:-:S03]  /*25b0*/  PRMT R38, RZ, 0x7610, R38 ;  /* 0x00007610ff267816 */ /* 0x000fc60000000026 */
[----:B------:R0:W3:Y:S01]  /*25c0*/  @!P1 LDG.E.U16 R35, [R30.64+0x200] ;  /* 0x000200041e239981 */ /* 0x0000e2000c1e1500 */
[----:B------:R-:W-:-:S03]  /*25d0*/  ISETP.GE.AND P1, PT, R53, R37, PT ;  /* 0x000000253500720c */ /* 0x000fc60003f26270 */
[----:B------:R0:W3:Y:S01]  /*25e0*/  @!P2 LDG.E.U16 R32, [R30.64+0x240] ;  /* 0x000240041e20a981 */ /* 0x0000e2000c1e1500 */
[----:B------:R-:W-:-:S03]  /*25f0*/  ISETP.GE.AND P2, PT, R52, R37, PT ;  /* 0x000000253400720c */ /* 0x000fc60003f46270 */
[----:B------:R0:W3:Y:S01]  /*2600*/  @!P3 LDG.E.U16 R39, [R30.64+0x280] ;  /* 0x000280041e27b981 */ /* 0x0000e2000c1e1500 */
[----:B------:R-:W-:-:S03]  /*2610*/  ISETP.GE.AND P3, PT, R51, R37, PT ;  /* 0x000000253300720c */ /* 0x000fc60003f66270 */
[----:B------:R0:W3:Y:S01]  /*2620*/  @!P4 LDG.E.U16 R38, [R30.64+0x2c0] ;  /* 0x0002c0041e26c981 */ /* 0x0000e2000c1e1500 */
[----:B------:R-:W-:Y:S02]  /*2630*/  ISETP.GE.AND P4, PT, R50, R37, PT ;  /* 0x000000253200720c */ /* 0x000fe40003f86270 */
[----:B------:R-:W-:Y:S02]  /*2640*/  PRMT R34, RZ, 0x7610, R34 ;  /* 0x00007610ff227816 */ /* 0x000fe40000000022 */
[----:B------:R-:W-:Y:S02]  /*2650*/  PRMT R33, RZ, 0x7610, R33 ;  /* 0x00007610ff217816 */ /* 0x000fe40000000021 */
[----:B------:R-:W-:Y:S02]  /*2660*/  PRMT R37, RZ, 0x7610, R37 ;  /* 0x00007610ff257816 */ /* 0x000fe40000000025 */
[----:B------:R-:W-:Y:S01]  /*2670*/  PRMT R36, RZ, 0x7610, R36 ;  /* 0x00007610ff247816 */ /* 0x000fe20000000024 */
[----:B------:R0:W3:Y:S04]  /*2680*/  @!P1 LDG.E.U16 R34, [R30.64+0x300] ;  /* 0x000300041e229981 */ /* 0x0000e8000c1e1500 */
[----:B------:R0:W3:Y:S04]  /*2690*/  @!P2 LDG.E.U16 R33, [R30.64+0x340] ;  /* 0x000340041e21a981 */ /* 0x0000e8000c1e1500 */
[----:B------:R0:W3:Y:S04]  /*26a0*/  @!P3 LDG.E.U16 R37, [R30.64+0x380] ;  /* 0x000380041e25b981 */ /* 0x0000e8000c1e1500 */
[----:B------:R0:W3:Y:S04]  /*26b0*/  @!P4 LDG.E.U16 R36, [R30.64+0x3c0] ;  /* 0x0003c0041e24c981 */ /* 0x0000e8000c1e1500 */
[----:B------:R-:W1:Y:S01]  /*26c0*/  S2R R81, SR_TID.X ;  /* 0x0000000000517919 */ /* 0x000e620000002100 */
[----:B------:R-:W-:Y:S01]  /*26d0*/  IMAD R107, R68, c[0x0][0x1a0], RZ ;  /* 0x00006800446b7a24 */ /* 0x000fe200078e02ff */
[----:B-1----:R-:W-:Y:S01]  /*26e0*/  SHF.L.U32 R94, R81, 0x3, RZ ;  /* 0x00000003515e7819 */ /* 0x002fe200000006ff */
[----:B------:R-:W-:-:S02]  /*26f0*/  FMUL.FTZ R101, R16, R25 ;  /* 0x0000001910657220 */ /* 0x000fc40000410000 */
[----:B------:R-:W-:Y:S01]  /*2700*/  IMAD R107, R0, c[0x0][0x1a4], R107 ;  /* 0x00006900006b7a24 */ /* 0x000fe200078e026b */
[CC--:B------:R-:W-:Y:S02]  /*2710*/  ISETP.GE.U32.AND P1, PT, R94.reuse, R47.reuse, PT ;  /* 0x0000002f5e00720c */ /* 0x0c0fe40003f26070 */
[----:B------:R-:W-:Y:S02]  /*2720*/  IADD3 R102, R94, 0x5, RZ ;  /* 0x000000055e667810 */ /* 0x000fe40007ffe0ff */
[C---:B------:R-:W-:Y:S01]  /*2730*/  IADD3 R109, R66.reuse, 0x120, RZ ;  /* 0x00000120426d7810 */ /* 0x040fe20007ffe0ff */
[----:B------:R-:W-:Y:S01]  /*2740*/  FMUL.FTZ R103, R17, R24 ;  /* 0x0000001811677220 */ /* 0x000fe20000410000 */
[----:B------:R-:W-:Y:S02]  /*2750*/  IADD3 R111, R66, 0x140, RZ ;  /* 0x00000140426f7810 */ /* 0x000fe40007ffe0ff */
[----:B------:R-:W-:Y:S02]  /*2760*/  ISETP.GE.U32.AND P2, PT, R102, R47, PT ;  /* 0x0000002f6600720c */ /* 0x000fe40003f46070 */
[----:B------:R-:W-:-:S02]  /*2770*/  IADD3 R102, R94, 0x6, RZ ;  /* 0x000000065e667810 */ /* 0x000fc40007ffe0ff */
[----:B------:R-:W-:Y:S02]  /*2780*/  IADD3 R104, R94, 0x7, RZ ;  /* 0x000000075e687810 */ /* 0x000fe40007ffe0ff */
[-C--:B------:R-:W-:Y:S02]  /*2790*/  LEA.HI.SX32 R109, R109, R66.reuse, 0x1b ;  /* 0x000000426d6d7211 */ /* 0x080fe400078fdaff */
[----:B------:R-:W-:Y:S02]  /*27a0*/  LEA.HI.SX32 R111, R111, R66, 0x1b ;  /* 0x000000426f6f7211 */ /* 0x000fe400078fdaff */
[----:B------:R-:W-:Y:S02]  /*27b0*/  FSEL R103, R103, RZ, !P1 ;  /* 0x000000ff67677208 */ /* 0x000fe40004800000 */
[----:B------:R-:W-:Y:S01]  /*27c0*/  SHF.L.U32 R109, R109, 0x1, RZ ;  /* 0x000000016d6d7819 */ /* 0x000fe200000006ff */
[----:B------:R-:W-:Y:S02]  /*27d0*/  FMUL.FTZ R114, R14, R23 ;  /* 0x000000170e727220 */ /* 0x000fe40000410000 */
[----:B--2---:R-:W-:-:S02]  /*27e0*/  FMUL.FTZ R69, R29, R24 ;  /* 0x000000181d457220 */ /* 0x004fc40000410000 */
[----:B------:R-:W-:Y:S02]  /*27f0*/  FMUL.FTZ R85, R28, 1.4426950216293334961 ;  /* 0x3fb8aa3b1c557820 */ /* 0x000fe40000410000 */
[----:B------:R-:W-:Y:S02]  /*2800*/  FMUL.RZ R70, R69, 0.15915493667125701904 ;  /* 0x3e22f98345467820 */ /* 0x000fe4000040c000 */
[CC--:B------:R-:W-:Y:S02]  /*2810*/  FMUL.FTZ R69, R29.reuse, R25.reuse ;  /* 0x000000191d457220 */ /* 0x0c0fe40000410000 */
[----:B0-----:R-:W-:Y:S01]  /*2820*/  FMUL.FTZ R30, R29, R22 ;  /* 0x000000161d1e7220 */ /* 0x001fe20000410000 */
[----:B------:R-:W-:Y:S01]  /*2830*/  MUFU.SIN R82, R70 ;  /* 0x0000004600527308 */ /* 0x000fe20000000400 */
[C---:B------:R-:W-:Y:S02]  /*2840*/  FMUL.FTZ R96, R85.reuse, R25 ;  /* 0x0000001955607220 */ /* 0x040fe40000410000 */
[----:B------:R-:W-:-:S02]  /*2850*/  FMUL.FTZ R28, R85, R24 ;  /* 0x00000018551c7220 */ /* 0x000fc40000410000 */
[----:B------:R-:W-:-:S03]  /*2860*/  FMUL.RZ R95, R69, 0.15915493667125701904 ;  /* 0x3e22f983455f7820 */ /* 0x000fc6000040c000 */
[----:B------:R0:W-:Y:S01]  /*2870*/  MUFU.COS R100, R70 ;  /* 0x0000004600647308 */ /* 0x0001e20000000000 */
[----:B------:R-:W-:Y:S02]  /*2880*/  FMUL.FTZ R31, R29, R23 ;  /* 0x000000171d1f7220 */ /* 0x000fe40000410000 */
[----:B0-----:R-:W-:Y:S01]  /*2890*/  FMUL.RZ R70, R30, 0.15915493667125701904 ;  /* 0x3e22f9831e467820 */ /* 0x001fe2000040c000 */
[----:B------:R-:W-:-:S04]  /*28a0*/  IADD3 R30, R94, 0x2, RZ ;  /* 0x000000025e1e7810 */ /* 0x000fc80007ffe0ff */
[----:B------:R-:W0:Y:S01]  /*28b0*/  MUFU.EX2 R71, R28 ;  /* 0x0000001c00477308 */ /* 0x000e220000000800 */
[----:B------:R-:W-:Y:S02]  /*28c0*/  ISETP.GE.U32.AND P5, PT, R30, R47, PT ;  /* 0x0000002f1e00720c */ /* 0x000fe40003fa6070 */
[----:B------:R-:W-:-:S05]  /*28d0*/  IADD3 R30, R94, 0x4, RZ ;  /* 0x000000045e1e7810 */ /* 0x000fca0007ffe0ff */
[----:B------:R-:W-:Y:S01]  /*28e0*/  MUFU.SIN R69, R95 ;  /* 0x0000005f00457308 */ /* 0x000fe20000000400 */
[----:B------:R-:W-:Y:S01]  /*28f0*/  FMUL.RZ R99, R31, 0.15915493667125701904 ;  /* 0x3e22f9831f637820 */ /* 0x000fe2000040c000 */
[----:B------:R-:W-:-:S06]  /*2900*/  ISETP.GE.U32.AND P3, PT, R30, R47, PT ;  /* 0x0000002f1e00720c */ /* 0x000fcc0003f66070 */
[----:B------:R1:W-:Y:S01]  /*2910*/  MUFU.COS R97, R95 ;  /* 0x0000005f00617308 */ /* 0x0003e20000000000 */
[----:B------:R-:W-:-:S07]  /*2920*/  IMAD.WIDE.U32 R30, R80, c[0x0][0x198], RZ ;  /* 0x00006600501e7a25 */ /* 0x000fce00078e00ff */
[----:B------:R-:W2:Y:S01]  /*2930*/  MUFU.EX2 R96, R96 ;  /* 0x0000006000607308 */ /* 0x000ea20000000800 */
[----:B-1----:R-:W-:-:S04]  /*2940*/  IMAD R95, R79, c[0x0][0x198], RZ ;  /* 0x000066004f5f7a24 */ /* 0x002fc800078e02ff */
[----:B------:R-:W-:Y:S01]  /*2950*/  IMAD R95, R80, c[0x0][0x19c], R95 ;  /* 0x00006700505f7a24 */ /* 0x000fe200078e025f */
[----:B------:R-:W-:Y:S01]  /*2960*/  IADD3 R28, R94, 0x1, RZ ;  /* 0x000000015e1c7810 */ /* 0x000fe20007ffe0ff */
[----:B------:R-:W-:-:S03]  /*2970*/  FMUL.FTZ R98, R85, R22 ;  /* 0x0000001655627220 */ /* 0x000fc60000410000 */
[----:B------:R-:W-:Y:S01]  /*2980*/  IADD3 R31, R31, R95, RZ ;  /* 0x0000005f1f1f7210 */ /* 0x000fe20007ffe0ff */
[----:B0-----:R-:W-:Y:S01]  /*2990*/  FMUL.FTZ R100, R71, R100 ;  /* 0x0000006447647220 */ /* 0x001fe20000410000 */
[----:B------:R-:W-:-:S03]  /*29a0*/  ISETP.GE.U32.AND P6, PT, R28, R47, PT ;  /* 0x0000002f1c00720c */ /* 0x000fc60003fc6070 */
[----:B------:R-:W-:-:S04]  /*29b0*/  IMAD.WIDE.U32 R30, R0, c[0x0][0x1a0], R30 ;  /* 0x00006800001e7a25 */ /* 0x000fc800078e001e */
[C---:B--2---:R-:W-:Y:S02]  /*29c0*/  FMUL.FTZ R97, R96.reuse, R97 ;  /* 0x0000006160617220 */ /* 0x044fe40000410000 */
[----:B------:R-:W-:Y:S01]  /*29d0*/  FMUL.FTZ R69, R96, R69 ;  /* 0x0000004560457220 */ /* 0x000fe20000410000 */
[----:B------:R-:W-:Y:S01]  /*29e0*/  FSEL R105, R100, 1, !P1 ;  /* 0x3f80000064697808 */ /* 0x000fe20004800000 */
[----:B------:R-:W-:Y:S01]  /*29f0*/  MUFU.COS R93, R70 ;  /* 0x00000046005d7308 */ /* 0x000fe20000000000 */
[----:B------:R-:W-:Y:S02]  /*2a00*/  FSEL R101, R101, RZ, !P6 ;  /* 0x000000ff65657208 */ /* 0x000fe40007000000 */
[----:B------:R-:W-:Y:S02]  /*2a10*/  FSEL R100, R69, RZ, !P6 ;  /* 0x000000ff45647208 */ /* 0x000fe40007000000 */
[----:B------:R-:W-:Y:S02]  /*2a20*/  FSEL R96, R97, 1, !P6 ;  /* 0x3f80000061607808 */ /* 0x000fe40007000000 */
[----:B------:R-:W-:Y:S01]  /*2a30*/  IADD3 R107, R31, R107, RZ ;  /* 0x0000006b1f6b7210 */ /* 0x000fe20007ffe0ff */
[----:B------:R-:W0:Y:S01]  /*2a40*/  MUFU.EX2 R98, R98 ;  /* 0x0000006200627308 */ /* 0x000e220000000800 */
[----:B------:R-:W-:Y:S01]  /*2a50*/  LEA R68, P6, R30, c[0x0][0x228], 0x3 ;  /* 0x00008a001e447a11 */ /* 0x000fe200078c18ff */
[----:B------:R-:W-:-:S06]  /*2a60*/  FMUL.FTZ R82, R71, R82 ;  /* 0x0000005247527220 */ /* 0x000fcc0000410000 */
[----:B------:R-:W1:Y:S01]  /*2a70*/  MUFU.SIN R92, R70 ;  /* 0x00000046005c7308 */ /* 0x000e620000000400 */
[----:B------:R-:W-:Y:S01]  /*2a80*/  LEA.HI.X R69, R30, c[0x0][0x22c], R107, 0x3, P6 ;  /* 0x00008b001e457a11 */ /* 0x000fe200030f1c6b */
[----:B------:R-:W-:Y:S01]  /*2a90*/  FMUL.FTZ R71, R85, R23 ;  /* 0x0000001755477220 */ /* 0x000fe20000410000 */
[----:B------:R-:W-:Y:S01]  /*2aa0*/  IADD3 R107, R66, 0x100, RZ ;  /* 0x00000100426b7810 */ /* 0x000fe20007ffe0ff */
[----:B----4-:R-:W-:Y:S01]  /*2ab0*/  STS.U16 [R46], R83 ;  /* 0x000000532e007388 */ /* 0x010fe20000000400 */
[----:B------:R-:W-:Y:S01]  /*2ac0*/  IADD3 R28, R94, 0x3, RZ ;  /* 0x000000035e1c7810 */ /* 0x000fe20007ffe0ff */
[----:B------:R-:W-:Y:S01]  /*2ad0*/  FMUL.FTZ R95, R29, R20 ;  /* 0x000000141d5f7220 */ /* 0x000fe20000410000 */
[----:B------:R-:W-:Y:S01]  /*2ae0*/  LEA.HI.SX32 R107, R107, R66, 0x1b ;  /* 0x000000426b6b7211 */ /* 0x000fe200078fdaff */
[----:B---3--:R-:W-:Y:S01]  /*2af0*/  STS.U16 [R45+0x40], R86 ;  /* 0x000040562d007388 */ /* 0x008fe20000000400 */
[----:B------:R-:W-:Y:S01]  /*2b00*/  ISETP.GE.U32.AND P4, PT, R28, R47, PT ;  /* 0x0000002f1c00720c */ /* 0x000fe20003f86070 */
[----:B------:R-:W-:-:S02]  /*2b10*/  FMUL.FTZ R94, R85, R20 ;  /* 0x00000014555e7220 */ /* 0x000fc40000410000 */
[----:B------:R2:W-:Y:S01]  /*2b20*/  STS.U16 [R44+0x80], R91 ;  /* 0x0000805b2c007388 */ /* 0x0005e20000000400 */
[----:B------:R-:W-:Y:S01]  /*2b30*/  MUFU.COS R28, R99 ;  /* 0x00000063001c7308 */ /* 0x000fe20000000000 */
[----:B------:R-:W-:Y:S01]  /*2b40*/  FMUL.RZ R106, R95, 0.15915493667125701904 ;  /* 0x3e22f9835f6a7820 */ /* 0x000fe2000040c000 */
[----:B------:R-:W-:Y:S01]  /*2b50*/  FSEL R95, R82, RZ, !P1 ;  /* 0x000000ff525f7208 */ /* 0x000fe20004800000 */
[----:B------:R3:W-:Y:S01]  /*2b60*/  STS.U16 [R43+0xc0], R90 ;  /* 0x0000c05a2b007388 */ /* 0x0007e20000000400 */
[----:B------:R-:W-:Y:S02]  /*2b70*/  ISETP.GE.U32.AND P1, PT, R102, R47, PT ;  /* 0x0000002f6600720c */ /* 0x000fe40003f26070 */
[----:B--2---:R-:W-:Y:S02]  /*2b80*/  IADD3 R91, R66, 0x160, RZ ;  /* 0x00000160425b7810 */ /* 0x004fe40007ffe0ff */
[----:B------:R-:W2:Y:S01]  /*2b90*/  MUFU.EX2 R71, R71 ;  /* 0x0000004700477308 */ /* 0x000ea20000000800 */
[----:B------:R-:W-:Y:S01]  /*2ba0*/  STS.U16 [R42+0x100], R89 ;  /* 0x000100592a007388 */ /* 0x000fe20000000400 */
[----:B---3--:R-:W-:Y:S01]  /*2bb0*/  SHF.L.U32 R90, R107, 0x1, RZ ;  /* 0x000000016b5a7819 */ /* 0x008fe200000006ff */
[----:B0-----:R-:W-:-:S02]  /*2bc0*/  FMUL.FTZ R93, R98, R93 ;  /* 0x0000005d625d7220 */ /* 0x001fc40000410000 */
[----:B------:R0:W-:Y:S01]  /*2bd0*/  STS.U16 [R41+0x140], R88 ;  /* 0x0001405829007388 */ /* 0x0001e20000000400 */
[----:B------:R-:W-:Y:S01]  /*2be0*/  LEA.HI.SX32 R91, R91, R66, 0x1b ;  /* 0x000000425b5b7211 */ /* 0x000fe200078fdaff */
[C---:B------:R-:W-:Y:S01]  /*2bf0*/  FMUL.FTZ R102, R29.reuse, R21 ;  /* 0x000000151d667220 */ /* 0x040fe20000410000 */
[----:B------:R3:W-:Y:S01]  /*2c00*/  MUFU.EX2 R31, R94 ;  /* 0x0000005e001f7308 */ /* 0x0007e20000000800 */
[----:B------:R-:W-:Y:S01]  /*2c10*/  FMUL.FTZ R86, R29, R18 ;  /* 0x000000121d567220 */ /* 0x000fe20000410000 */
[----:B------:R4:W-:Y:S01]  /*2c20*/  STS.U16 [R40+0x180], R87 ;  /* 0x0001805728007388 */ /* 0x0009e20000000400 */
[----:B-1----:R-:W-:Y:S01]  /*2c30*/  FMUL.FTZ R98, R98, R92 ;  /* 0x0000005c62627220 */ /* 0x002fe20000410000 */
[----:B------:R-:W-:Y:S01]  /*2c40*/  SHF.L.U32 R91, R91, 0x1, RZ ;  /* 0x000000015b5b7819 */ /* 0x000fe200000006ff */
[----:B0-----:R-:W-:Y:S01]  /*2c50*/  FMUL.FTZ R88, R29, R19 ;  /* 0x000000131d587220 */ /* 0x001fe20000410000 */
[C---:B------:R-:W-:Y:S02]  /*2c60*/  IADD3 R29, R66.reuse, 0x180, RZ ;  /* 0x00000180421d7810 */ /* 0x040fe40007ffe0ff */
[----:B------:R-:W-:Y:S01]  /*2c70*/  MUFU.SIN R82, R106 ;  /* 0x0000006a00527308 */ /* 0x000fe20000000400 */
[----:B---3--:R-:W-:Y:S01]  /*2c80*/  SHF.L.U32 R94, R111, 0x1, RZ ;  /* 0x000000016f5e7819 */ /* 0x008fe200000006ff */
[----:B-----5:R-:W-:Y:S01]  /*2c90*/  STS.U16 [R27+0x1c0], R84 ;  /* 0x0001c0541b007388 */ /* 0x020fe20000000400 */
[----:B----4-:R-:W-:-:S03]  /*2ca0*/  IADD3 R87, R66, 0x1a0, RZ ;  /* 0x000001a042577810 */ /* 0x010fc60007ffe0ff */
[----:B------:R0:W-:Y:S02]  /*2cb0*/  STS.U16 [R90+0x200], R35 ;  /* 0x000200235a007388 */ /* 0x0001e40000000400 */
[----:B------:R-:W1:Y:S02]  /*2cc0*/  MUFU.COS R92, R106 ;  /* 0x0000006a005c7308 */ /* 0x000e640000000000 */
[----:B------:R3:W-:Y:S01]  /*2cd0*/  STS.U16 [R109+0x240], R32 ;  /* 0x000240206d007388 */ /* 0x0007e20000000400 */
[----:B------:R-:W-:Y:S01]  /*2ce0*/  FMUL.RZ R102, R102, 0.15915493667125701904 ;  /* 0x3e22f98366667820 */ /* 0x000fe2000040c000 */
[----:B------:R-:W-:Y:S02]  /*2cf0*/  FSEL R97, R98, RZ, !P5 ;  /* 0x000000ff62617208 */ /* 0x000fe40006800000 */
[----:B------:R4:W-:Y:S02]  /*2d00*/  STS.U16 [R94+0x280], R39 ;  /* 0x000280275e007388 */ /* 0x0009e40000000400 */
[----:B------:R-:W5:Y:S01]  /*2d10*/  MUFU.SIN R70, R99 ;  /* 0x0000006300467308 */ /* 0x000f620000000400 */
[----:B0-----:R-:W-:-:S02]  /*2d20*/  IADD3 R35, R66, 0x1c0, RZ ;  /* 0x000001c042237810 */ /* 0x001fc40007ffe0ff */
[----:B---3--:R-:W-:Y:S01]  /*2d30*/  LEA.HI.SX32 R32, R29, R66, 0x1b ;  /* 0x000000421d207211 */ /* 0x008fe200078fdaff */
[----:B------:R0:W-:Y:S01]  /*2d40*/  STS.U16 [R91+0x2c0], R38 ;  /* 0x0002c0265b007388 */ /* 0x0001e20000000400 */
[----:B------:R-:W-:Y:S01]  /*2d50*/  IADD3 R89, R66, 0x1e0, RZ ;  /* 0x000001e042597810 */ /* 0x000fe20007ffe0ff */
[----:B----4-:R-:W-:Y:S01]  /*2d60*/  FMUL.FTZ R39, R103, R100 ;  /* 0x0000006467277220 */ /* 0x010fe20000410000 */
[----:B------:R-:W-:Y:S01]  /*2d70*/  LEA.HI.SX32 R87, R87, R66, 0x1b ;  /* 0x0000004257577211 */ /* 0x000fe200078fdaff */
[----:B------:R-:W-:Y:S01]  /*2d80*/  MUFU.SIN R30, R102 ;  /* 0x00000066001e7308 */ /* 0x000fe20000000400 */
[----:B------:R-:W-:Y:S01]  /*2d90*/  FSEL R98, R93, 1, !P5 ;  /* 0x3f8000005d627808 */ /* 0x000fe20006800000 */
[----:B------:R-:W-:Y:S01]  /*2da0*/  FFMA.FTZ R39, RZ, R96, R39 ;  /* 0x00000060ff277223 */ /* 0x000fe20000010027 */
[----:B------:R-:W-:Y:S02]  /*2db0*/  LEA.HI.SX32 R35, R35, R66, 0x1b ;  /* 0x0000004223237211 */ /* 0x000fe400078fdaff */
[----:B0-----:R-:W-:Y:S01]  /*2dc0*/  SHF.L.U32 R91, R32, 0x1, RZ ;  /* 0x00000001205b7819 */ /* 0x001fe200000006ff */
[----:B------:R-:W-:-:S02]  /*2dd0*/  FMUL.FTZ R32, RZ, R100 ;  /* 0x00000064ff207220 */ /* 0x000fc40000410000 */
[----:B------:R0:W-:Y:S01]  /*2de0*/  MUFU.COS R93, R102 ;  /* 0x00000066005d7308 */ /* 0x0001e20000000000 */
[----:B------:R-:W-:Y:S01]  /*2df0*/  LEA.HI.SX32 R89, R89, R66, 0x1b ;  /* 0x0000004259597211 */ /* 0x000fe200078fdaff */
[----:B--2---:R-:W-:Y:S01]  /*2e00*/  FMUL.FTZ R116, R71, R28 ;  /* 0x0000001c47747220 */ /* 0x004fe20000410000 */
[----:B------:R-:W-:Y:S01]  /*2e10*/  SHF.L.U32 R90, R35, 0x1, RZ ;  /* 0x00000001235a7819 */ /* 0x000fe200000006ff */
[----:B------:R-:W-:Y:S02]  /*2e20*/  FFMA.FTZ R28, R103, R96, -R32 ;  /* 0x00000060671c7223 */ /* 0x000fe40000010820 */
[----:B0-----:R-:W-:Y:S01]  /*2e30*/  FMUL.RZ R102, R86, 0.15915493667125701904 ;  /* 0x3e22f98356667820 */ /* 0x001fe2000040c000 */
[----:B------:R-:W-:Y:S01]  /*2e40*/  SHF.L.U32 R86, R87, 0x1, RZ ;  /* 0x0000000157567819 */ /* 0x000fe200000006ff */
[----:B------:R-:W-:Y:S01]  /*2e50*/  FMUL.FTZ R84, R85, R18 ;  /* 0x0000001255547220 */ /* 0x000fe20000410000 */
[----:B------:R-:W-:Y:S01]  /*2e60*/  SHF.L.U32 R89, R89, 0x1, RZ ;  /* 0x0000000159597819 */ /* 0x000fe200000006ff */
[----:B------:R-:W-:Y:S01]  /*2e70*/  FADD.FTZ R39, RZ, R39 ;  /* 0x00000027ff277221 */ /* 0x000fe20000010000 */
[----:B------:R-:W-:Y:S01]  /*2e80*/  STS.U16 [R91+0x300], R34 ;  /* 0x000300225b007388 */ /* 0x000fe20000000400 */
[----:B------:R-:W-:-:S02]  /*2e90*/  FMUL.FTZ R99, R15, R22 ;  /* 0x000000160f637220 */ /* 0x000fc40000410000 */
[C---:B-1----:R-:W-:Y:S01]  /*2ea0*/  FMUL.FTZ R32, R31.reuse, R92 ;  /* 0x0000005c1f207220 */ /* 0x042fe20000410000 */
[----:B------:R0:W-:Y:S01]  /*2eb0*/  STS.U16 [R86+0x340], R33 ;  /* 0x0003402156007388 */ /* 0x0001e20000000400 */
[----:B------:R-:W-:Y:S02]  /*2ec0*/  FMUL.FTZ R82, R31, R82 ;  /* 0x000000521f527220 */ /* 0x000fe40000410000 */
[----:B------:R-:W-:Y:S01]  /*2ed0*/  FMUL.FTZ R83, R85, R21 ;  /* 0x0000001555537220 */ /* 0x000fe20000410000 */
[----:B------:R-:W-:Y:S01]  /*2ee0*/  STS.U16 [R90+0x380], R37 ;  /* 0x000380255a007388 */ /* 0x000fe20000000400 */
[----:B------:R-:W-:Y:S01]  /*2ef0*/  FMUL.FTZ R31, R97, R39 ;  /* 0x00000027611f7220 */ /* 0x000fe20000410000 */
[----:B------:R-:W-:Y:S01]  /*2f00*/  MUFU.EX2 R84, R84 ;  /* 0x0000005400547308 */ /* 0x000fe20000000800 */
[----:B------:R-:W-:Y:S02]  /*2f10*/  FMUL.FTZ R85, R85, R19 ;  /* 0x0000001355557220 */ /* 0x000fe40000410000 */
[----:B0-----:R-:W-:Y:S01]  /*2f20*/  FADD.FTZ R33, R101, R28 ;  /* 0x0000001c65217221 */ /* 0x001fe20000010000 */
[----:B------:R0:W-:Y:S01]  /*2f30*/  STS.U16 [R89+0x3c0], R36 ;  /* 0x0003c02459007388 */ /* 0x0001e20000000400 */
[----:B-----5:R-:W-:Y:S01]  /*2f40*/  FMUL.FTZ R70, R71, R70 ;  /* 0x0000004647467220 */ /* 0x020fe20000410000 */
[----:B------:R-:W-:-:S02]  /*2f50*/  FSEL R99, R99, RZ, !P5 ;  /* 0x000000ff63637208 */ /* 0x000fc40006800000 */
[----:B------:R-:W1:Y:S01]  /*2f60*/  MUFU.COS R35, R102 ;  /* 0x0000006600237308 */ /* 0x000e620000000000 */
[----:B------:R-:W-:Y:S01]  /*2f70*/  FMUL.RZ R87, R88, 0.15915493667125701904 ;  /* 0x3e22f98358577820 */ /* 0x000fe2000040c000 */
[----:B------:R-:W-:Y:S01]  /*2f80*/  FSEL R116, R116, 1, !P4 ;  /* 0x3f80000074747808 */ /* 0x000fe20006000000 */
[-C--:B------:R-:W-:Y:S02]  /*2f90*/  FFMA.FTZ R34, R98, R33.reuse, -R31 ;  /* 0x0000002162227223 */ /* 0x080fe4000001081f */
[----:B0-----:R-:W-:-:S03]  /*2fa0*/  FMUL.FTZ R36, R97, R33 ;  /* 0x0000002161247220 */ /* 0x001fc60000410000 */
[----:B------:R-:W0:Y:S01]  /*2fb0*/  MUFU.EX2 R83, R83 ;  /* 0x0000005300537308 */ /* 0x000e220000000800 */
[----:B------:R-:W-:Y:S01]  /*2fc0*/  FSEL R113, R70, RZ, !P4 ;  /* 0x000000ff46717208 */ /* 0x000fe20006000000 */
[----:B------:R-:W-:Y:S01]  /*2fd0*/  FADD.FTZ R34, R99, R34 ;  /* 0x0000002263227221 */ /* 0x000fe20000010000 */
[----:B------:R-:W-:Y:S01]  /*2fe0*/  FSEL R114, R114, RZ, !P4 ;  /* 0x000000ff72727208 */ /* 0x000fe20006000000 */
[----:B------:R-:W-:Y:S01]  /*2ff0*/  FFMA.FTZ R36, R98, R39, R36 ;  /* 0x0000002762247223 */ /* 0x000fe20000010024 */
[----:B------:R-:W-:Y:S01]  /*3000*/  FSEL R92, R82, RZ, !P3 ;  /* 0x000000ff525c7208 */ /* 0x000fe20005800000 */
[----:B------:R-:W-:Y:S01]  /*3010*/  FMUL.FTZ R94, R13, R20 ;  /* 0x000000140d5e7220 */ /* 0x000fe20000410000 */
[----:B------:R-:W-:-:S06]  /*3020*/  NOP ;  /* 0x0000000000007918 */ /* 0x000fcc0000000000 */
[----:B------:R-:W-:Y:S01]  /*3030*/  MUFU.EX2 R85, R85 ;  /* 0x0000005500557308 */ /* 0x000fe20000000800 */
[----:B------:R-:W-:Y:S02]  /*3040*/  FADD.FTZ R36, RZ, R36 ;  /* 0x00000024ff247221 */ /* 0x000fe40000010000 */
[----:B------:R-:W-:-:S05]  /*3050*/  FMUL.FTZ R33, R113, R34 ;  /* 0x0000002271217220 */ /* 0x000fca0000410000 */
[----:B------:R-:W2:Y:S01]  /*3060*/  MUFU.COS R38, R87 ;  /* 0x0000005700267308 */ /* 0x000ea20000000000 */
[----:B------:R-:W-:Y:S02]  /*3070*/  FMUL.FTZ R31, R113, R36 ;  /* 0x00000024711f7220 */ /* 0x000fe40000410000 */
[----:B-1----:R-:W-:Y:S02]  /*3080*/  FMUL.FTZ R86, R84, R35 ;  /* 0x0000002354567220 */ /* 0x002fe40000410000 */
[----:B0-----:R-:W-:-:S03]  /*3090*/  FMUL.FTZ R28, R83, R93 ;  /* 0x0000005d531c7220 */ /* 0x001fc60000410000 */
[----:B------:R-:W0:Y:S01]  /*30a0*/  MUFU.SIN R29, R102 ;  /* 0x00000066001d7308 */ /* 0x000e220000000400 */
[----:B------:R-:W-:Y:S01]  /*30b0*/  FFMA.FTZ R36, R116, R36, R33 ;  /* 0x0000002474247223 */ /* 0x000fe20000010021 */
[----:B------:R-:W-:Y:S01]  /*30c0*/  FSEL R94, R94, RZ, !P3 ;  /* 0x000000ff5e5e7208 */ /* 0x000fe20005800000 */
[----:B------:R-:W-:Y:S01]  /*30d0*/  FFMA.FTZ R35, R116, R34, -R31 ;  /* 0x0000002274237223 */ /* 0x000fe2000001081f */
[----:B------:R-:W-:Y:S01]  /*30e0*/  ISETP.GE.U32.AND P5, PT, R104, R47, PT ;  /* 0x0000002f6800720c */ /* 0x000fe20003fa6070 */
[----:B------:R-:W-:Y:S01]  /*30f0*/  FADD.FTZ R36, RZ, R36 ;  /* 0x00000024ff247221 */ /* 0x000fe20000010000 */
[----:B------:R-:W-:Y:S01]  /*3100*/  FSEL R93, R32, 1, !P3 ;  /* 0x3f800000205d7808 */ /* 0x000fe20005800000 */
[----:B------:R-:W-:Y:S01]  /*3110*/  FMUL.FTZ R33, R105, R100 ;  /* 0x0000006469217220 */ /* 0x000fe20000410000 */
[----:B------:R-:W1:Y:S01]  /*3120*/  MUFU.SIN R88, R87 ;  /* 0x0000005700587308 */ /* 0x000e620000000400 */
[----:B--2---:R-:W-:Y:S01]  /*3130*/  FMUL.FTZ R89, R85, R38 ;  /* 0x0000002655597220 */ /* 0x004fe20000410000 */
[----:B------:R-:W2:Y:S01]  /*3140*/  LDG.E.64 R68, [R68.64] ;  /* 0x0000000444447981 */ /* 0x000ea2000c1e1b00 */
[----:B------:R-:W-:-:S02]  /*3150*/  FADD.FTZ R35, R114, R35 ;  /* 0x0000002372237221 */ /* 0x000fc40000010000 */
[C---:B------:R-:W-:Y:S02]  /*3160*/  FMUL.FTZ R38, R92.reuse, R36 ;  /* 0x000000245c267220 */ /* 0x040fe40000410000 */
[----:B------:R-:W-:Y:S02]  /*3170*/  FMUL.FTZ R31, R95, R100 ;  /* 0x000000645f1f7220 */ /* 0x000fe40000410000 */
[----:B------:R-:W-:Y:S02]  /*3180*/  FMUL.FTZ R30, R83, R30 ;  /* 0x0000001e531e7220 */ /* 0x000fe40000410000 */
[----:B------:R-:W-:Y:S02]  /*3190*/  FFMA.FTZ R33, R95, R96, R33 ;  /* 0x000000605f217223 */ /* 0x000fe40000010021 */
[-C--:B------:R-:W-:Y:S02]  /*31a0*/  FMUL.FTZ R37, R92, R35.reuse ;  /* 0x000000235c257220 */ /* 0x080fe40000410000 */
[----:B------:R-:W-:-:S02]  /*31b0*/  FFMA.FTZ R35, R93, R35, -R38 ;  /* 0x000000235d237223 */ /* 0x000fc40000010826 */
[----:B------:R-:W-:Y:S01]  /*31c0*/  FFMA.FTZ R31, R105, R96, -R31 ;  /* 0x00000060691f7223 */ /* 0x000fe2000001081f */
[----:B------:R-:W-:Y:S01]  /*31d0*/  FSEL R82, R30, RZ, !P2 ;  /* 0x000000ff1e527208 */ /* 0x000fe20005000000 */
[----:B------:R-:W-:Y:S02]  /*31e0*/  FMUL.FTZ R32, R97, R33 ;  /* 0x0000002161207220 */ /* 0x000fe40000410000 */
[----:B------:R-:W-:Y:S02]  /*31f0*/  FFMA.FTZ R37, R93, R36, R37 ;  /* 0x000000245d257223 */ /* 0x000fe40000010025 */
[----:B------:R-:W-:Y:S02]  /*3200*/  FADD.FTZ R35, R94, R35 ;  /* 0x000000235e237221 */ /* 0x000fe40000010000 */
[-C--:B------:R-:W-:Y:S01]  /*3210*/  FMUL.FTZ R34, R97, R31.reuse ;  /* 0x0000001f61227220 */ /* 0x080fe20000410000 */
[----:B------:R-:W-:Y:S01]  /*3220*/  FSEL R83, R28, 1, !P2 ;  /* 0x3f8000001c537808 */ /* 0x000fe20005000000 */
[----:B------:R-:W-:-:S02]  /*3230*/  FFMA.FTZ R32, R98, R31, -R32 ;  /* 0x0000001f62207223 */ /* 0x000fc40000010820 */
[----:B------:R-:W-:Y:S02]  /*3240*/  FADD.FTZ R37, RZ, R37 ;  /* 0x00000025ff257221 */ /* 0x000fe40000010000 */
[----:B0-----:R-:W-:Y:S02]  /*3250*/  FMUL.FTZ R29, R84, R29 ;  /* 0x0000001d541d7220 */ /* 0x001fe40000410000 */
[----:B------:R-:W-:Y:S02]  /*3260*/  FMUL.FTZ R30, R82, R35 ;  /* 0x00000023521e7220 */ /* 0x000fe40000410000 */
[----:B------:R-:W-:Y:S02]  /*3270*/  FFMA.FTZ R34, R98, R33, R34 ;  /* 0x0000002162227223 */ /* 0x000fe40000010022 */
[----:B------:R-:W-:Y:S02]  /*3280*/  FMUL.FTZ R84, R12, R21 ;  /* 0x000000150c547220 */ /* 0x000fe40000410000 */
[----:B------:R-:W-:-:S02]  /*3290*/  FMUL.FTZ R33, R113, R32 ;  /* 0x0000002071217220 */ /* 0x000fc40000410000 */
[-C--:B------:R-:W-:Y:S02]  /*32a0*/  FMUL.FTZ R28, R82, R37.reuse ;  /* 0x00000025521c7220 */ /* 0x080fe40000410000 */
[----:B------:R-:W-:Y:S01]  /*32b0*/  FFMA.FTZ R30, R83, R37, R30 ;  /* 0x00000025531e7223 */ /* 0x000fe2000001001e */
[----:B------:R-:W-:Y:S01]  /*32c0*/  FSEL R84, R84, RZ, !P2 ;  /* 0x000000ff54547208 */ /* 0x000fe20005000000 */
[----:B-1----:R-:W-:Y:S01]  /*32d0*/  FMUL.FTZ R88, R85, R88 ;  /* 0x0000005855587220 */ /* 0x002fe20000410000 */
[----:B------:R-:W-:Y:S01]  /*32e0*/  FSEL R85, R29, RZ, !P1 ;  /* 0x000000ff1d557208 */ /* 0x000fe20004800000 */
[-C--:B------:R-:W-:Y:S02]  /*32f0*/  FMUL.FTZ R31, R113, R34.reuse ;  /* 0x00000022711f7220 */ /* 0x080fe40000410000 */
[----:B------:R-:W-:Y:S02]  /*3300*/  FFMA.FTZ R33, R116, R34, R33 ;  /* 0x0000002274217223 */ /* 0x000fe40000010021 */
[----:B------:R-:W-:-:S02]  /*3310*/  FFMA.FTZ R35, R83, R35, -R28 ;  /* 0x0000002353237223 */ /* 0x000fc4000001081c */
[----:B------:R-:W-:Y:S01]  /*3320*/  FADD.FTZ R29, RZ, R30 ;  /* 0x0000001eff1d7221 */ /* 0x000fe20000010000 */
[----:B------:R-:W-:Y:S01]  /*3330*/  FSEL R86, R86, 1, !P1 ;  /* 0x3f80000056567808 */ /* 0x000fe20004800000 */
[----:B------:R-:W-:Y:S02]  /*3340*/  FFMA.FTZ R31, R116, R32, -R31 ;  /* 0x00000020741f7223 */ /* 0x000fe4000001081f */
[----:B------:R-:W-:Y:S02]  /*3350*/  FMUL.FTZ R87, R11, R18 ;  /* 0x000000120b577220 */ /* 0x000fe40000410000 */
[----:B------:R-:W-:Y:S02]  /*3360*/  FMUL.FTZ R28, R92, R33 ;  /* 0x000000215c1c7220 */ /* 0x000fe40000410000 */
[----:B------:R-:W-:Y:S02]  /*3370*/  FADD.FTZ R35, R84, R35 ;  /* 0x0000002354237221 */ /* 0x000fe40000010000 */
[----:B------:R-:W-:Y:S01]  /*3380*/  FMUL.FTZ R32, R85, R29 ;  /* 0x0000001d55207220 */ /* 0x000fe20000410000 */
[----:B------:R-:W-:Y:S01]  /*3390*/  FSEL R87, R87, RZ, !P1 ;  /* 0x000000ff57577208 */ /* 0x000fe20004800000 */
[----:B------:R-:W-:-:S02]  /*33a0*/  FMUL.FTZ R30, R92, R31 ;  /* 0x0000001f5c1e7220 */ /* 0x000fc40000410000 */
[----:B------:R-:W-:Y:S02]  /*33b0*/  FFMA.FTZ R28, R93, R31, -R28 ;  /* 0x0000001f5d1c7223 */ /* 0x000fe4000001081c */
        /* <DEDUP_REMOVED lines=8> */
[----:B------:R-:W-:Y:S02]  /*3440*/  FADD.FTZ R33, RZ, R31 ;  /* 0x0000001fff217221 */ /* 0x000fe40000010000 */
[----:B------:R-:W-:Y:S02]  /*3450*/  FMUL.FTZ R34, R88, R32 ;  /* 0x0000002058227220 */ /* 0x000fe40000410000 */
[----:B------:R-:W-:Y:S02]  /*3460*/  FMUL.FTZ R90, R10, R19 ;  /* 0x000000130a5a7220 */ /* 0x000fe40000410000 */
[-C--:B------:R-:W-:Y:S02]  /*3470*/  FMUL.FTZ R31, R82, R28.reuse ;  /* 0x0000001c521f7220 */ /* 0x080fe40000410000 */
[----:B------:R-:W-:Y:S02]  /*3480*/  FFMA.FTZ R29, R83, R28, -R29 ;  /* 0x0000001c531d7223 */ /* 0x000fe4000001081d */
[----:B------:R-:W-:-:S02]  /*3490*/  FMUL.FTZ R28, R88, R33 ;  /* 0x00000021581c7220 */ /* 0x000fc40000410000 */
[----:B------:R-:W-:Y:S01]  /*34a0*/  FFMA.FTZ R34, R89, R33, R34 ;  /* 0x0000002159227223 */ /* 0x000fe20000010022 */
[----:B------:R-:W-:Y:S01]  /*34b0*/  FSEL R90, R90, RZ, !P5 ;  /* 0x000000ff5a5a7208 */ /* 0x000fe20006800000 */
[----:B------:R-:W-:Y:S02]  /*34c0*/  FFMA.FTZ R31, R83, R30, R31 ;  /* 0x0000001e531f7223 */ /* 0x000fe4000001001f */
[----:B------:R-:W-:Y:S02]  /*34d0*/  FFMA.FTZ R33, R89, R32, -R28 ;  /* 0x0000002059217223 */ /* 0x000fe4000001081c */
[C---:B------:R-:W-:Y:S02]  /*34e0*/  FMUL.FTZ R30, R85.reuse, R29 ;  /* 0x0000001d551e7220 */ /* 0x040fe40000410000 */
[----:B------:R-:W-:Y:S02]  /*34f0*/  FADD.FTZ R35, RZ, R34 ;  /* 0x00000022ff237221 */ /* 0x000fe40000010000 */
[----:B------:R-:W-:-:S02]  /*3500*/  FMUL.FTZ R28, R85, R31 ;  /* 0x0000001f551c7220 */ /* 0x000fc40000410000 */
[----:B------:R-:W-:Y:S02]  /*3510*/  FADD.FTZ R34, R90, R33 ;  /* 0x000000215a227221 */ /* 0x000fe40000010000 */
[C---:B------:R-:W-:Y:S01]  /*3520*/  FFMA.FTZ R30, R86.reuse, R31, R30 ;  /* 0x0000001f561e7223 */ /* 0x040fe2000001001e */
[----:B------:R-:W0:Y:S01]  /*3530*/  SHFL.UP PT, R33, R35, 0x1, RZ ;  /* 0x0420000023217989 */ /* 0x000e2200000e00ff */
[----:B------:R-:W-:Y:S02]  /*3540*/  FFMA.FTZ R28, R86, R29, -R28 ;  /* 0x0000001d561c7223 */ /* 0x000fe4000001081c */
[C---:B------:R-:W-:Y:S01]  /*3550*/  FMUL.FTZ R32, R88.reuse, R30 ;  /* 0x0000001e58207220 */ /* 0x040fe20000410000 */
[----:B------:R-:W1:Y:S01]  /*3560*/  SHFL.UP PT, R31, R34, 0x1, RZ ;  /* 0x04200000221f7989 */ /* 0x000e6200000e00ff */
[-C--:B------:R-:W-:Y:S02]  /*3570*/  FMUL.FTZ R29, R88, R28.reuse ;  /* 0x0000001c581d7220 */ /* 0x080fe40000410000 */
[----:B------:R-:W-:-:S02]  /*3580*/  FFMA.FTZ R32, R89, R28, -R32 ;  /* 0x0000001c59207223 */ /* 0x000fc40000010820 */
        /* <DEDUP_REMOVED lines=30> */
[----:B------:R-:W1:Y:S01]  /*3770*/  SHFL.UP PT, R31, R34, 0x4, RZ ;  /* 0x04800000221f7989 */ /* 0x000e6200000e00ff */
[----:B------:R-:W-:-:S02]  /*3780*/  @P1 FFMA.FTZ R32, R32, R29, -R28 ;  /* 0x0000001d20201223 */ /* 0x000fc4000001081c */
[----:B------:R-:W-:-:S03]  /*3790*/  FSEL R33, R30, R33, !P1 ;  /* 0x000000211e217208 */ /* 0x000fc60004800000 */
        /* <DEDUP_REMOVED lines=8> */
[CC--:B---3--:R-:W-:Y:S02]  /*3820*/  FMUL.FTZ R30, R33.reuse, R28.reuse ;  /* 0x0000001c211e7220 */ /* 0x0c8fe40000410000 */
[-C--:B----4-:R-:W-:Y:S01]  /*3830*/  FMUL.FTZ R31, R33, R29.reuse ;  /* 0x0000001d211f7220 */ /* 0x090fe20000410000 */
[----:B------:R-:W0:Y:S01]  /*3840*/  SHFL.UP PT, R37, R34, 0x8, RZ ;  /* 0x0500000022257989 */ /* 0x000e2200000e00ff */
[----:B------:R-:W-:Y:S02]  /*3850*/  @P1 FADD.FTZ R35, R35, R36 ;  /* 0x0000002423231221 */ /* 0x000fe40000010000 */
        /* <DEDUP_REMOVED lines=9> */
[----:B------:R-:W-:-:S02]  /*38f0*/  FFMA.FTZ R36, R32, R39, R33 ;  /* 0x0000002720247223 */ /* 0x000fc40000010021 */
[----:B---3--:R-:W-:Y:S02]  /*3900*/  FMUL.FTZ R33, R30, R29 ;  /* 0x0000001d1e217220 */ /* 0x008fe40000410000 */
[----:B------:R-:W-:-:S04]  /*3910*/  FFMA.FTZ R37, R32, R37, -R28 ;  /* 0x0000002520257223 */ /* 0x000fc8000001081c */
[----:B------:R-:W-:Y:S02]  /*3920*/  @P1 FADD.FTZ R35, R35, R36 ;  /* 0x0000002423231221 */ /* 0x000fe40000010000 */
[-C--:B----4-:R-:W-:Y:S02]  /*3930*/  FMUL.FTZ R28, R30, R31.reuse ;  /* 0x0000001f1e1c7220 */ /* 0x090fe40000410000 */
[----:B------:R-:W-:Y:S01]  /*3940*/  FFMA.FTZ R33, R32, R31, R33 ;  /* 0x0000001f20217223 */ /* 0x000fe20000010021 */
        /* <DEDUP_REMOVED lines=8> */
[----:B------:R-:W-:Y:S01]  /*39d0*/  CS2R R30, SRZ ;  /* 0x00000000001e7805 */ /* 0x000fe2000001ff00 */
[----:B------:R-:W-:Y:S01]  /*39e0*/  MOV R29, RZ ;  /* 0x000000ff001d7202 */ /* 0x000fe20000000f00 */
[----:B0-----:R-:W-:Y:S01]  /*39f0*/  FMUL.FTZ R38, R36, R71 ;  /* 0x0000004724267220 */ /* 0x001fe20000410000 */
[----:B------:R-:W-:-:S03]  /*3a00*/  MOV R28, 0x3f800000 ;  /* 0x3f800000001c7802 */ /* 0x000fc60000000f00 */
[-C--:B-1----:R-:W-:Y:S02]  /*3a10*/  FFMA.FTZ R107, R32, R33.reuse, -R38 ;  /* 0x00000021206b7223 */ /* 0x082fe40000010826 */
[----:B------:R-:W-:Y:S01]  /*3a20*/  FMUL.FTZ R102, R36, R33 ;  /* 0x0000002124667220 */ /* 0x000fe20000410000 */
[----:B------:R-:W-:Y:S01]  /*3a30*/  SHF.L.U32 R33, R66, 0x4, RZ ;  /* 0x0000000442217819 */ /* 0x000fe200000006ff */
[----:B---3--:R-:W-:Y:S01]  /*3a40*/  FMUL.FTZ R70, R36, R37 ;  /* 0x0000002524467220 */ /* 0x008fe20000410000 */
[----:B------:R-:W-:Y:S01]  /*3a50*/  SHF.L.U32 R91, R0, 0x4, RZ ;  /* 0x00000004005b7819 */ /* 0x000fe200000006ff */
[----:B------:R-:W-:Y:S01]  /*3a60*/  FFMA.FTZ R102, R32, R71, R102 ;  /* 0x0000004720667223 */ /* 0x000fe20000010066 */
[----:B------:R-:W-:Y:S01]  /*3a70*/  LEA.HI.SX32 R33, R33, R33, 0x1b ;  /* 0x0000002121217211 */ /* 0x000fe200078fdaff */
[-C--:B----4-:R-:W-:Y:S02]  /*3a80*/  FMUL.FTZ R38, R36, R39.reuse ;  /* 0x0000002724267220 */ /* 0x090fe40000410000 */
[C---:B------:R-:W-:Y:S01]  /*3a90*/  FFMA.FTZ R39, R32.reuse, R39, R70 ;  /* 0x0000002720277223 */ /* 0x040fe20000010046 */
[----:B------:R-:W0:Y:S01]  /*3aa0*/  @!P0 LDS.128 R28, [R91+0x460] ;  /* 0x000460005b1c8984 */ /* 0x000e220000000c00 */
[----:B------:R-:W-:Y:S01]  /*3ab0*/  SHF.L.U32 R124, R33, 0x1, RZ ;  /* 0x00000001217c7819 */ /* 0x000fe200000006ff */
[----:B------:R-:W-:-:S02]  /*3ac0*/  @P1 FFMA.FTZ R32, R32, R37, -R38 ;  /* 0x0000002520201223 */ /* 0x000fc40000010826 */
[----:B------:R-:W-:Y:S01]  /*3ad0*/  @P1 FADD.FTZ R34, R34, R107 ;  /* 0x0000006b22221221 */ /* 0x000fe20000010000 */
[----:B------:R-:W-:Y:S01]  /*3ae0*/  FSEL R33, R36, R39, !P1 ;  /* 0x0000002724217208 */ /* 0x000fe20004800000 */
[----:B------:R-:W-:Y:S01]  /*3af0*/  @P1 FADD.FTZ R35, R35, R102 ;  /* 0x0000006623231221 */ /* 0x000fe20000010000 */
[C---:B------:R-:W-:Y:S01]  /*3b00*/  ISETP.NE.AND P1, PT, R66.reuse, 0x1f, PT ;  /* 0x0000001f4200780c */ /* 0x040fe20003f25270 */
[----:B------:R-:W-:Y:S04]  /*3b10*/  LDS.U16 R102, [R124] ;  /* 0x000000007c667984 */ /* 0x000fe80000000400 */
[----:B------:R-:W-:Y:S04]  /*3b20*/  LDS.U16 R120, [R124+0x2] ;  /* 0x000002007c787984 */ /* 0x000fe80000000400 */
[----:B------:R-:W-:Y:S04]  /*3b30*/  LDS.U16 R125, [R124+0x4] ;  /* 0x000004007c7d7984 */ /* 0x000fe80000000400 */
[----:B------:R-:W1:Y:S04]  /*3b40*/  LDS.U16 R132, [R124+0x6] ;  /* 0x000006007c847984 */ /* 0x000e680000000400 */
        /* <DEDUP_REMOVED lines=21> */
[----:B------:R2:W3:Y:S04]  /*3ca0*/  SHFL.UP PT, R119, R32, 0x1, RZ ;  /* 0x0420000020777989 */ /* 0x0004e800000e00ff */
[----:B------:R4:W5:Y:S04]  /*3cb0*/  SHFL.UP PT, R124, R35, 0x1, RZ ;  /* 0x04200000237c7989 */ /* 0x00096800000e00ff */
[----:B------:R3:W5:Y:S01]  /*3cc0*/  SHFL.UP PT, R122, R34, 0x1, RZ ;  /* 0x04200000227a7989 */ /* 0x00076200000e00ff */
[----:B-1----:R-:W-:Y:S01]  /*3cd0*/  HADD2.F32 R132, -RZ, R132.H0_H0 ;  /* 0x20000084ff847230 */ /* 0x002fe20000004100 */
[----:B0-----:R-:W-:Y:S01]  /*3ce0*/  @!P2 MOV R121, R29 ;  /* 0x0000001d0079a202 */ /* 0x001fe20000000f00 */
[----:B------:R-:W-:-:S03]  /*3cf0*/  HADD2.F32 R33, -RZ, R125.H0_H0 ;  /* 0x2000007dff217230 */ /* 0x000fc60000004100 */
[CC--:B--2---:R-:W-:Y:S01]  /*3d00*/  FMUL.FTZ R32, R132.reuse, R69.reuse ;  /* 0x0000004584207220 */ /* 0x0c4fe20000410000 */
[----:B------:R-:W-:Y:S01]  /*3d10*/  HADD2.F32 R123, -RZ, R123.H0_H0 ;  /* 0x2000007bff7b7230 */ /* 0x000fe20000004100 */
[-C--:B----4-:R-:W-:Y:S02]  /*3d20*/  FMUL.FTZ R35, R132, R68.reuse ;  /* 0x0000004484237220 */ /* 0x090fe40000410000 */
[C---:B------:R-:W-:Y:S01]  /*3d30*/  FFMA.FTZ R32, R33.reuse, R68, -R32 ;  /* 0x0000004421207223 */ /* 0x040fe20000010820 */
[----:B---3--:R-:W-:Y:S01]  /*3d40*/  @!P2 MOV R119, R28 ;  /* 0x0000001c0077a202 */ /* 0x008fe20000000f00 */
[----:B------:R-:W-:Y:S01]  /*3d50*/  FFMA.FTZ R33, R33, R69, R35 ;  /* 0x0000004521217223 */ /* 0x000fe20000010023 */
[----:B------:R-:W-:Y:S01]  /*3d60*/  HADD2.F32 R118, -RZ, R118.H0_H0 ;  /* 0x20000076ff767230 */ /* 0x000fe20000004100 */
[----:B-----5:R-:W-:Y:S01]  /*3d70*/  @!P2 MOV R124, R31 ;  /* 0x0000001f007ca202 */ /* 0x020fe20000000f00 */
[-C--:B------:R-:W-:Y:S02]  /*3d80*/  @P3 FMUL.FTZ R34, R71, R121.reuse ;  /* 0x0000007947223220 */ /* 0x080fe40000410000 */
[C---:B------:R-:W-:Y:S01]  /*3d90*/  @P3 FMUL.FTZ R121, R70.reuse, R121 ;  /* 0x0000007946793220 */ /* 0x040fe20000410000 */
[----:B------:R-:W-:Y:S01]  /*3da0*/  @!P2 MOV R122, R30 ;  /* 0x0000001e007aa202 */ /* 0x000fe20000000f00 */
[----:B------:R-:W-:-:S02]  /*3db0*/  @P3 FFMA.FTZ R35, R70, R119, -R34 ;  /* 0x0000007746233223 */ /* 0x000fc40000010822 */
[----:B------:R-:W-:Y:S02]  /*3dc0*/  @P3 FFMA.FTZ R121, R71, R119, R121 ;  /* 0x0000007747793223 */ /* 0x000fe40000010079 */
[C---:B------:R-:W-:Y:S02]  /*3dd0*/  FMUL.FTZ R71, R123.reuse, R69 ;  /* 0x000000457b477220 */ /* 0x040fe40000410000 */
[-C--:B------:R-:W-:Y:S02]  /*3de0*/  FMUL.FTZ R34, R123, R68.reuse ;  /* 0x000000447b227220 */ /* 0x080fe40000410000 */
[----:B------:R-:W-:Y:S02]  /*3df0*/  @P3 FADD.FTZ R124, R124, R121 ;  /* 0x000000797c7c3221 */ /* 0x000fe40000010000 */
[----:B------:R-:W-:Y:S02]  /*3e00*/  @P3 FADD.FTZ R122, R122, R35 ;  /* 0x000000237a7a3221 */ /* 0x000fe40000010000 */
[----:B------:R-:W-:-:S02]  /*3e10*/  FFMA.FTZ R70, R118, R68, -R71 ;  /* 0x0000004476467223 */ /* 0x000fc40000010847 */
[----:B------:R-:W-:Y:S01]  /*3e20*/  FFMA.FTZ R34, R118, R69, R34 ;  /* 0x0000004576227223 */ /* 0x000fe20000010022 */
[----:B------:R-:W-:Y:S01]  /*3e30*/  HADD2.F32 R118, -RZ, R106.H0_H0 ;  /* 0x2000006aff767230 */ /* 0x000fe20000004100 */
[C---:B------:R-:W-:Y:S02]  /*3e40*/  FMUL.FTZ R106, R95.reuse, R124 ;  /* 0x0000007c5f6a7220 */ /* 0x040fe40000410000 */
[-C--:B------:R-:W-:Y:S02]  /*3e50*/  FMUL.FTZ R95, R95, R122.reuse ;  /* 0x0000007a5f5f7220 */ /* 0x080fe40000410000 */
[C---:B------:R-:W-:Y:S02]  /*3e60*/  FFMA.FTZ R106, R105.reuse, R122, -R106 ;  /* 0x0000007a696a7223 */ /* 0x040fe4000001086a */
[----:B------:R-:W-:Y:S01]  /*3e70*/  FFMA.FTZ R95, R105, R124, R95 ;  /* 0x0000007c695f7223 */ /* 0x000fe2000001005f */
[----:B------:R-:W-:Y:S01]  /*3e80*/  HADD2.F32 R104, -RZ, R104.H0_H0 ;  /* 0x20000068ff687230 */ /* 0x000fe20000004100 */
[----:B------:R-:W-:-:S02]  /*3e90*/  FADD.FTZ R103, R103, R106 ;  /* 0x0000006a67677221 */ /* 0x000fc40000010000 */
[----:B------:R-:W-:Y:S01]  /*3ea0*/  FADD.FTZ R95, RZ, R95 ;  /* 0x0000005fff5f7221 */ /* 0x000fe20000010000 */
[----:B------:R-:W-:Y:S01]  /*3eb0*/  HADD2.F32 R117, -RZ, R117.H0_H0 ;  /* 0x20000075ff757230 */ /* 0x000fe20000004100 */
[C---:B------:R-:W-:Y:S02]  /*3ec0*/  FMUL.FTZ R105, R100.reuse, R103 ;  /* 0x0000006764697220 */ /* 0x040fe40000410000 */
[----:B------:R-:W-:Y:S02]  /*3ed0*/  FMUL.FTZ R106, R100, R95 ;  /* 0x0000005f646a7220 */ /* 0x000fe40000410000 */
[C---:B------:R-:W-:Y:S02]  /*3ee0*/  FMUL.FTZ R71, R104.reuse, R69 ;  /* 0x0000004568477220 */ /* 0x040fe40000410000 */
[----:B------:R-:W-:Y:S02]  /*3ef0*/  FMUL.FTZ R104, R104, R68 ;  /* 0x0000004468687220 */ /* 0x000fe40000410000 */
[----:B------:R-:W-:-:S02]  /*3f00*/  FFMA.FTZ R106, R96, R103, -R106 ;  /* 0x00000067606a7223 */ /* 0x000fc4000001086a */
[----:B------:R-:W-:Y:S02]  /*3f10*/  FFMA.FTZ R96, R96, R95, R105 ;  /* 0x0000005f60607223 */ /* 0x000fe40000010069 */
[-C--:B------:R-:W-:Y:S01]  /*3f20*/  FFMA.FTZ R35, R117, R69.reuse, R104 ;  /* 0x0000004575237223 */ /* 0x080fe20000010068 */
[----:B------:R-:W-:Y:S01]  /*3f30*/  HADD2.F32 R104, -RZ, R115.H0_H0 ;  /* 0x20000073ff687230 */ /* 0x000fe20000004100 */
[C---:B------:R-:W-:Y:S01]  /*3f40*/  FMUL.FTZ R115, R118.reuse, R69 ;  /* 0x0000004576737220 */ /* 0x040fe20000410000 */
[----:B------:R-:W-:Y:S01]  /*3f50*/  HADD2.F32 R107, -RZ, R107.H0_H0 ;  /* 0x2000006bff6b7230 */ /* 0x000fe20000004100 */
[----:B------:R-:W-:Y:S02]  /*3f60*/  FADD.FTZ R96, RZ, R96 ;  /* 0x00000060ff607221 */ /* 0x000fe40000010000 */
[----:B------:R-:W-:Y:S02]  /*3f70*/  FMUL.FTZ R118, R118, R68 ;  /* 0x0000004476767220 */ /* 0x000fe40000410000 */
[----:B------:R-:W-:Y:S01]  /*3f80*/  FADD.FTZ R101, R101, R106 ;  /* 0x0000006a65657221 */ /* 0x000fe20000010000 */
[----:B------:R-:W-:Y:S01]  /*3f90*/  HADD2.F32 R108, -RZ, R108.H0_H0 ;  /* 0x2000006cff6c7230 */ /* 0x000fe20000004100 */
[----:B------:R-:W-:Y:S01]  /*3fa0*/  FMUL.FTZ R106, R97, R96 ;  /* 0x00000060616a7220 */ /* 0x000fe20000410000 */
[----:B------:R-:W-:Y:S01]  /*3fb0*/  HADD2.F32 R111, -RZ, R111.H0_H0 ;  /* 0x2000006fff6f7230 */ /* 0x000fe20000004100 */
[----:B------:R-:W-:-:S02]  /*3fc0*/  FFMA.FTZ R71, R117, R68, -R71 ;  /* 0x0000004475477223 */ /* 0x000fc40000010847 */
[CC--:B------:R-:W-:Y:S02]  /*3fd0*/  FFMA.FTZ R115, R104.reuse, R68.reuse, -R115 ;  /* 0x0000004468737223 */ /* 0x0c0fe40000010873 */
[-C--:B------:R-:W-:Y:S02]  /*3fe0*/  FFMA.FTZ R118, R104, R69.reuse, R118 ;  /* 0x0000004568767223 */ /* 0x080fe40000010076 */
[C---:B------:R-:W-:Y:S02]  /*3ff0*/  FMUL.FTZ R117, R107.reuse, R69 ;  /* 0x000000456b757220 */ /* 0x040fe40000410000 */
[-C--:B------:R-:W-:Y:S02]  /*4000*/  FMUL.FTZ R104, R107, R68.reuse ;  /* 0x000000446b687220 */ /* 0x080fe40000410000 */
[-C--:B------:R-:W-:Y:S02]  /*4010*/  FMUL.FTZ R107, R97, R101.reuse ;  /* 0x00000065616b7220 */ /* 0x080fe40000410000 */
[----:B------:R-:W-:Y:S01]  /*4020*/  FFMA.FTZ R106, R98, R101, -R106 ;  /* 0x00000065626a7223 */ /* 0x000fe2000001086a */
[----:B------:R-:W-:Y:S01]  /*4030*/  HADD2.F32 R120, -RZ, R120.H0_H0 ;  /* 0x20000078ff787230 */ /* 0x000fe20000004100 */
[C---:B------:R-:W-:Y:S01]  /*4040*/  FFMA.FTZ R100, R108.reuse, R68, -R117 ;  /* 0x000000446c647223 */ /* 0x040fe20000010875 */
[----:B------:R-:W-:Y:S01]  /*4050*/  HADD2.F32 R109, -RZ, R109.H0_H0 ;  /* 0x2000006dff6d7230 */ /* 0x000fe20000004100 */
[-C--:B------:R-:W-:Y:S01]  /*4060*/  FFMA.FTZ R104, R108, R69.reuse, R104 ;  /* 0x000000456c687223 */ /* 0x080fe20000010068 */
[----:B------:R-:W-:Y:S01]  /*4070*/  HADD2.F32 R110, -RZ, R110.H0_H0 ;  /* 0x2000006eff6e7230 */ /* 0x000fe20000004100 */
[----:B------:R-:W-:-:S02]  /*4080*/  FMUL.FTZ R105, R111, R69 ;  /* 0x000000456f697220 */ /* 0x000fc40000410000 */
[----:B------:R-:W-:Y:S02]  /*4090*/  FMUL.FTZ R108, R111, R68 ;  /* 0x000000446f6c7220 */ /* 0x000fe40000410000 */
[----:B------:R-:W-:Y:S02]  /*40a0*/  FFMA.FTZ R98, R98, R96, R107 ;  /* 0x0000006062627223 */ /* 0x000fe4000001006b */
[----:B------:R-:W-:Y:S01]  /*40b0*/  FADD.FTZ R107, R99, R106 ;  /* 0x0000006a636b7221 */ /* 0x000fe20000010000 */
[----:B------:R-:W-:Y:S01]  /*40c0*/  HADD2.F32 R133, -RZ, R102.H0_H0 ;  /* 0x20000066ff857230 */ /* 0x000fe20000004100 */
[-C--:B------:R-:W-:Y:S01]  /*40d0*/  FMUL.FTZ R102, R120, R69.reuse ;  /* 0x0000004578667220 */ /* 0x080fe20000410000 */
[----:B------:R-:W-:Y:S01]  /*40e0*/  HADD2.F32 R112, -RZ, R112.H0_H0 ;  /* 0x20000070ff707230 */ /* 0x000fe20000004100 */
[C---:B------:R-:W-:Y:S02]  /*40f0*/  FFMA.FTZ R105, R109.reuse, R68, -R105 ;  /* 0x000000446d697223 */ /* 0x040fe40000010869 */
[----:B------:R-:W-:-:S02]  /*4100*/  FFMA.FTZ R97, R109, R69, R108 ;  /* 0x000000456d617223 */ /* 0x000fc4000001006c */
[----:B------:R-:W-:Y:S02]  /*4110*/  FADD.FTZ R99, RZ, R98 ;  /* 0x00000062ff637221 */ /* 0x000fe40000010000 */
[----:B------:R-:W-:Y:S02]  /*4120*/  FMUL.FTZ R109, R110, R69 ;  /* 0x000000456e6d7220 */ /* 0x000fe40000410000 */
[----:B------:R-:W-:Y:S02]  /*4130*/  FMUL.FTZ R98, R113, R107 ;  /* 0x0000006b71627220 */ /* 0x000fe40000410000 */
[-C--:B------:R-:W-:Y:S02]  /*4140*/  FMUL.FTZ R120, R120, R68.reuse ;  /* 0x0000004478787220 */ /* 0x080fe40000410000 */
[-C--:B------:R-:W-:Y:S02]  /*4150*/  FFMA.FTZ R102, R133, R68.reuse, -R102 ;  /* 0x0000004485667223 */ /* 0x080fe40000010866 */
[----:B------:R-:W-:-:S02]  /*4160*/  FMUL.FTZ R110, R110, R68 ;  /* 0x000000446e6e7220 */ /* 0x000fc40000410000 */
[----:B------:R-:W-:Y:S02]  /*4170*/  FFMA.FTZ R68, R112, R68, -R109 ;  /* 0x0000004470447223 */ /* 0x000fe4000001086d */
[-C--:B------:R-:W-:Y:S02]  /*4180*/  FMUL.FTZ R113, R113, R99.reuse ;  /* 0x0000006371717220 */ /* 0x080fe40000410000 */
[C---:B------:R-:W-:Y:S02]  /*4190*/  FFMA.FTZ R98, R116.reuse, R99, R98 ;  /* 0x0000006374627223 */ /* 0x040fe40000010062 */
[----:B------:R-:W-:Y:S01]  /*41a0*/  FMUL.FTZ R109, R37, R31 ;  /* 0x0000001f256d7220 */ /* 0x000fe20000410000 */
[----:B------:R-:W-:Y:S01]  /*41b0*/  ISETP.NE.AND P1, PT, R81, RZ, PT ;  /* 0x000000ff5100720c */ /* 0x000fe20003f25270 */
[----:B------:R-:W-:Y:S02]  /*41c0*/  FFMA.FTZ R113, R116, R107, -R113 ;  /* 0x0000006b74717223 */ /* 0x000fe40000010871 */
[----:B------:R-:W-:-:S02]  /*41d0*/  FADD.FTZ R98, RZ, R98 ;  /* 0x00000062ff627221 */ /* 0x000fc40000010000 */
[-C--:B------:R-:W-:Y:S02]  /*41e0*/  FFMA.FTZ R109, R36, R30.reuse, -R109 ;  /* 0x0000001e246d7223 */ /* 0x080fe4000001086d */
[C---:B------:R-:W-:Y:S02]  /*41f0*/  FMUL.FTZ R30, R37.reuse, R30 ;  /* 0x0000001e251e7220 */ /* 0x040fe40000410000 */
[C---:B------:R-:W-:Y:S02]  /*4200*/  FMUL.FTZ R111, R37.reuse, R29 ;  /* 0x0000001d256f7220 */ /* 0x040fe40000410000 */
[----:B------:R-:W-:Y:S02]  /*4210*/  FMUL.FTZ R37, R37, R28 ;  /* 0x0000001c25257220 */ /* 0x000fe40000410000 */
[----:B------:R-:W-:Y:S02]  /*4220*/  FADD.FTZ R114, R114, R113 ;  /* 0x0000007172727221 */ /* 0x000fe40000010000 */
[----:B------:R-:W-:-:S02]  /*4230*/  FMUL.FTZ R106, R92, R98 ;  /* 0x000000625c6a7220 */ /* 0x000fc40000410000 */
[----:B------:R-:W-:Y:S02]  /*4240*/  FFMA.FTZ R29, R36, R29, R37 ;  /* 0x0000001d241d7223 */ /* 0x000fe40000010025 */
[-C--:B------:R-:W-:Y:S02]  /*4250*/  FMUL.FTZ R92, R92, R114.reuse ;  /* 0x000000725c5c7220 */ /* 0x080fe40000410000 */
[----:B------:R-:W-:Y:S02]  /*4260*/  FFMA.FTZ R37, R93, R114, -R106 ;  /* 0x000000725d257223 */ /* 0x000fe4000001086a */
[C---:B------:R-:W-:Y:S01]  /*4270*/  FFMA.FTZ R28, R36.reuse, R28, -R111 ;  /* 0x0000001c241c7223 */ /* 0x040fe2000001086f */
[----:B------:R-:W-:Y:S01]  /*4280*/  BSSY B0, `(.L_x_2101) ;  /* 0x000001b000007945 */ /* 0x000fe20003800000 */
[----:B------:R-:W-:Y:S02]  /*4290*/  FFMA.FTZ R120, R133, R69, R120 ;  /* 0x0000004585787223 */ /* 0x000fe40000010078 */
[----:B------:R-:W-:-:S02]  /*42a0*/  FFMA.FTZ R36, R36, R31, R30 ;  /* 0x0000001f24247223 */ /* 0x000fc4000001001e */
[----:B------:R-:W-:Y:S02]  /*42b0*/  FFMA.FTZ R93, R93, R98, R92 ;  /* 0x000000625d5d7223 */ /* 0x000fe4000001005c */
[----:B------:R-:W-:Y:S02]  /*42c0*/  FADD.FTZ R94, R94, R37 ;  /* 0x000000255e5e7221 */ /* 0x000fe40000010000 */
[----:B------:R-:W-:Y:S02]  /*42d0*/  FADD.FTZ R30, R38, R109 ;  /* 0x0000006d261e7221 */ /* 0x000fe40000010000 */
[----:B------:R-:W-:Y:S02]  /*42e0*/  FFMA.FTZ R69, R112, R69, R110 ;  /* 0x0000004570457223 */ /* 0x000fe4000001006e */
[----:B------:R-:W-:Y:S02]  /*42f0*/  FMUL.FTZ R120, R95, R120 ;  /* 0x000000785f787220 */ /* 0x000fe40000410000 */
[----:B------:R-:W-:-:S02]  /*4300*/  FADD.FTZ R93, RZ, R93 ;  /* 0x0000005dff5d7221 */ /* 0x000fc40000010000 */
[----:B------:R-:W-:Y:S02]  /*4310*/  FMUL.FTZ R38, R82, R94 ;  /* 0x0000005e52267220 */ /* 0x000fe40000410000 */
[----:B------:R-:W-:Y:S01]  /*4320*/  FADD.FTZ R31, R39, R36 ;  /* 0x00000024271f7221 */ /* 0x000fe20000010000 */
[----:B------:R-:W-:Y:S05]  /*4330*/  @P1 BRA `(.L_x_2102) ;  /* 0x000000f000001947 */ /* 0x000fea0003800000 */
[----:B------:R-:W0:Y:S01]  /*4340*/  S2UR UR6, SR_CTAID.Y ;  /* 0x00000000000679c3 */ /* 0x000e220000002600 */
[----:B------:R1:W-:Y:S07]  /*4350*/  STS.128 [R91+0x460], R28 ;  /* 0x0004601c5b007388 */ /* 0x0003ee0000000c00 */
        /* <DEDUP_REMOVED lines=13> */
.L_x_2102:
[----:B------:R-:W-:Y:S05]  /*4430*/  BSYNC B0 ;  /* 0x0000000000007941 */ /* 0x000fea0003800000 */
.L_x_2101:
[-C--:B------:R-:W-:Y:S01]  /*4440*/  FMUL.FTZ R82, R82, R93.reuse ;  /* 0x0000005d52527220 */ /* 0x080fe20000410000 */
[----:B------:R-:W-:Y:S01]  /*4450*/  IADD3 R0, R0, 0x1, RZ ;  /* 0x0000000100007810 */ /* 0x000fe20007ffe0ff */
[C---:B------:R-:W-:Y:S02]  /*4460*/  FFMA.FTZ R38, R83.reuse, R93, R38 ;  /* 0x0000005d53267223 */ /* 0x040fe40000010026 */
[----:B------:R-:W-:Y:S01]  /*4470*/  FFMA.FTZ R83, R83, R94, -R82 ;  /* 0x0000005e53537223 */ /* 0x000fe20000010852 */
[----:B------:R-:W-:Y:S01]  /*4480*/  ISETP.GE.AND P1, PT, R0, c[0x0][0x16c], PT ;  /* 0x00005b0000007a0c */ /* 0x000fe20003f26270 */
[----:B------:R-:W-:Y:S02]  /*4490*/  FADD.FTZ R38, RZ, R38 ;  /* 0x00000026ff267221 */ /* 0x000fe40000010000 */
[----:B------:R-:W-:Y:S02]  /*44a0*/  FADD.FTZ R84, R84, R83 ;  /* 0x0000005354547221 */ /* 0x000fe40000010000 */
[----:B-1----:R-:W-:-:S02]  /*44b0*/  FMUL.FTZ R29, R85, R38 ;  /* 0x00000026551d7220 */ /* 0x002fc40000410000 */
        /* <DEDUP_REMOVED lines=16> */
[----:B------:R-:W-:Y:S02]  /*45c0*/  FADD.FTZ R89, R90, R89 ;  /* 0x000000595a597221 */ /* 0x000fe40000010000 */
[----:B------:R-:W-:-:S02]  /*45d0*/  FMUL.FTZ R69, R69, R30 ;  /* 0x0000001e45457220 */ /* 0x000fc40000410000 */
        /* <DEDUP_REMOVED lines=18> */
.L_x_2100:
[----:B------:R-:W-:Y:S01]  /*4700*/  BAR.SYNC.DEFER_BLOCKING 0x0 ;  /* 0x0000000000007b1d */ /* 0x000fe20000010000 */
[----:B------:R-:W-:Y:S02]  /*4710*/  ISETP.NE.AND P0, PT, R81, RZ, PT ;  /* 0x000000ff5100720c */ /* 0x000fe40003f05270 */
[----:B------:R-:W-:-:S02]  /*4720*/  F2FP.PACK_AB R8, R8, R9 ;  /* 0x000000090808723e */ /* 0x000fc400000000ff */
[----:B------:R-:W-:Y:S01]  /*4730*/  F2FP.PACK_AB R6, R6, R7 ;  /* 0x000000070606723e */ /* 0x000fe200000000ff */
[----:B------:R-:W-:Y:S01]  /*4740*/  BSSY B0, `(.L_x_2104) ;  /* 0x000002d000007945 */ /* 0x000fe20003800000 */
[----:B------:R-:W-:Y:S02]  /*4750*/  F2FP.PACK_AB R4, R4, R5 ;  /* 0x000000050404723e */ /* 0x000fe400000000ff */
[----:B------:R-:W-:Y:S02]  /*4760*/  F2FP.PACK_AB R2, R2, R3 ;  /* 0x000000030202723e */ /* 0x000fe400000000ff */
[----:B------:R-:W-:Y:S02]  /*4770*/  PRMT R13, R8, 0x7632, R13 ;  /* 0x00007632080d7816 */ /* 0x000fe4000000000d */
[----:B------:R-:W-:Y:S02]  /*4780*/  PRMT R0, R6, 0x7632, R0 ;  /* 0x0000763206007816 */ /* 0x000fe40000000000 */
[----:B------:R-:W-:-:S02]  /*4790*/  PRMT R3, R4, 0x7632, R3 ;  /* 0x0000763204037816 */ /* 0x000fc40000000003 */
[----:B------:R-:W-:Y:S01]  /*47a0*/  PRMT R5, R2, 0x7632, R5 ;  /* 0x0000763202057816 */ /* 0x000fe20000000005 */
[----:B------:R-:W-:Y:S04]  /*47b0*/  STS.U16 [R26], R8 ;  /* 0x000000081a007388 */ /* 0x000fe80000000400 */
        /* <DEDUP_REMOVED lines=37> */
.L_x_2105:
[----:B------:R-:W-:Y:S05]  /*4a10*/  BSYNC B0 ;  /* 0x0000000000007941 */ /* 0x000fea0003800000 */
.L_x_2104:
        /* <DEDUP_REMOVED lines=11> */
[C-C-:B------:R-:W-:Y:S02]  /*4ad0*/  LOP3.LUT R6, R73.reuse, 0x60, R74.reuse, 0xfe, !PT ;  /* 0x0000006049067812 */ /* 0x140fe400078efe4a */
[----:B------:R-:W-:Y:S02]  /*4ae0*/  LOP3.LUT R8, R73, 0x80, R74, 0xfe, !PT ;  /* 0x0000008049087812 */ /* 0x000fe400078efe4a */
[----:B------:R-:W-:Y:S02]  /*4af0*/  LEA R5, P4, R72, c[0x0][0x258], 0x1 ;  /* 0x0000960048057a11 */ /* 0x000fe400078808ff */
[----:B------:R-:W-:-:S02]  /*4b00*/  IADD3.X R3, R7, R4, R3, P5, !PT ;  /* 0x0000000407037210 */ /* 0x000fc40002ffe403 */
[-C--:B------:R-:W-:Y:S02]  /*4b10*/  ISETP.GE.AND P1, PT, R6, R17.reuse, PT ;  /* 0x000000110600720c */ /* 0x080fe40003f26270 */
[----:B------:R-:W-:Y:S02]  /*4b20*/  ISETP.GE.AND P3, PT, R8, R17, PT ;  /* 0x000000110800720c */ /* 0x000fe40003f66270 */
[----:B------:R-:W-:Y:S02]  /*4b30*/  LEA.HI.X R4, R72, c[0x0][0x25c], R67, 0x1, P4 ;  /* 0x0000970048047a11 */ /* 0x000fe400020f0c43 */
[----:B------:R-:W-:Y:S02]  /*4b40*/  LEA R2, P6, R0, R5, 0x1 ;  /* 0x0000000500027211 */ /* 0x000fe400078c08ff */
[C-C-:B------:R-:W-:Y:S02]  /*4b50*/  LOP3.LUT R6, R73.reuse, 0xa0, R74.reuse, 0xfe, !PT ;  /* 0x000000a049067812 */ /* 0x140fe400078efe4a */
[----:B------:R-:W-:-:S02]  /*4b60*/  LOP3.LUT R8, R73, 0xc0, R74, 0xfe, !PT ;  /* 0x000000c049087812 */ /* 0x000fc400078efe4a */
[----:B------:R-:W-:Y:S02]  /*4b70*/  LOP3.LUT R10, R73, 0xe0, R74, 0xfe, !PT ;  /* 0x000000e0490a7812 */ /* 0x000fe400078efe4a */
[----:B------:R-:W-:Y:S02]  /*4b80*/  LEA.HI.X R3, R0, R4, R3, 0x1, P6 ;  /* 0x0000000400037211 */ /* 0x000fe400030f0c03 */
[-C--:B------:R-:W-:Y:S02]  /*4b90*/  ISETP.GE.AND P4, PT, R6, R17.reuse, PT ;  /* 0x000000110600720c */ /* 0x080fe40003f86270 */
[-C--:B------:R-:W-:Y:S01]  /*4ba0*/  ISETP.GE.AND P5, PT, R8, R17.reuse, PT ;  /* 0x000000110800720c */ /* 0x080fe20003fa6270 */
[----:B------:R0:W-:Y:S01]  /*4bb0*/  @!P0 STG.E.U16 [R2.64+0x40], R45 ;  /* 0x0000402d02008986 */ /* 0x0001e2000c101504 */
[----:B------:R-:W-:Y:S02]  /*4bc0*/  ISETP.GE.AND P6, PT, R10, R17, PT ;  /* 0x000000110a00720c */ /* 0x000fe40003fc6270 */
[----:B------:R-:W-:Y:S01]  /*4bd0*/  IADD3 R65, R65, 0x1, RZ ;  /* 0x0000000141417810 */ /* 0x000fe20007ffe0ff */
[----:B------:R0:W-:Y:S01]  /*4be0*/  @!P2 STG.E.U16 [R2.64+0x80], R11 ;  /* 0x0000800b0200a986 */ /* 0x0001e2000c101504 */
[----:B------:R-:W-:-:S02]  /*4bf0*/  IADD3 R130, P2, R130, 0x200, RZ ;  /* 0x0000020082827810 */ /* 0x000fc40007f5e0ff */
[----:B------:R-:W-:Y:S01]  /*4c00*/  ISETP.GE.AND P0, PT, R65, c[0x0][0x174], PT ;  /* 0x00005d0041007a0c */ /* 0x000fe20003f06270 */
[----:B------:R0:W-:Y:S01]  /*4c10*/  @!P1 STG.E.U16 [R2.64+0xc0], R43 ;  /* 0x0000c02b02009986 */ /* 0x0001e2000c101504 */
[----:B------:R-:W-:Y:S02]  /*4c20*/  IADD3 R128, P1, R128, 0x200, RZ ;  /* 0x0000020080807810 */ /* 0x000fe40007f3e0ff */
[----:B------:R-:W-:Y:S01]  /*4c30*/  IADD3.X R131, RZ, R131, RZ, P2, !PT ;  /* 0x00000083ff837210 */ /* 0x000fe200017fe4ff */
[----:B------:R0:W-:Y:S01]  /*4c40*/  @!P4 STG.E.U16 [R2.64+0x140], R41 ;  /* 0x000140290200c986 */ /* 0x0001e2000c101504 */
[----:B------:R-:W-:-:S03]  /*4c50*/  IADD3.X R129, RZ, R129, RZ, P1, !PT ;  /* 0x00000081ff817210 */ /* 0x000fc60000ffe4ff */
[----:B------:R0:W-:Y:S04]  /*4c60*/  @!P5 STG.E.U16 [R2.64+0x180], R15 ;  /* 0x0001800f0200d986 */ /* 0x0001e8000c101504 */
[----:B------:R0:W-:Y:S04]  /*4c70*/  @!P6 STG.E.U16 [R2.64+0x1c0], R27 ;  /* 0x0001c01b0200e986 */ /* 0x0001e8000c101504 */
[----:B------:R0:W-:Y:S01]  /*4c80*/  @!P3 STG.E.U16 [R2.64+0x100], R13 ;  /* 0x0001000d0200b986 */ /* 0x0001e2000c101504 */
[----:B------:R-:W-:-:S04]  /*4c90*/  IADD3 R49, P3, R49, 0x400, RZ ;  /* 0x0000040031317810 */ /* 0x000fc80007f7e0ff */
[----:B------:R-:W-:Y:S01]  /*4ca0*/  IADD3.X R48, RZ, R48, RZ, P3, !PT ;  /* 0x00000030ff307210 */ /* 0x000fe20001ffe4ff */
[----:B------:R-:W-:Y:S01]  /*4cb0*/  @P0 CALL.REL.NOINC `(.L_x_2106) ;  /* 0x0000001000000944 */ /* 0x000fe20003c00000 */
[----:B------:R-:W-:Y:S05]  /*4cc0*/  BRA `(.L_x_2107) ;  /* 0xffffb9b000007947 */ /* 0x000fea000383ffff */
.L_x_2106:
[----:B------:R-:W-:Y:S05]  /*4cd0*/  EXIT ;  /* 0x000000000000794d */ /* 0x000fea0003800000 */
.L_x_2108:
        /* <DEDUP_REMOVED lines=10> */
.L_x_5370:


//--------------------- .text._Z25selective_scan_fwd_kernelI32Selective_Scan_fwd_kernel_traitsILi32ELi8ELi1ELb0ELb0ELb1ELb1EN3c104HalfENS1_7complexIfEEEEv13SSMParamsBase --------------------------
	.section	.text._Z25selective_scan_fwd_kernelI32Selective_Scan_fwd_kernel_traitsILi32ELi8ELi1ELb0ELb0ELb1ELb1EN3c104HalfENS1_7complexIfEEEEv13SSMParamsBase,"ax",@progbits
	.sectioninfo	@"SHI_REGISTERS=135"
	.align	128
        .global         _Z25selective_scan_fwd_kernelI32Selective_Scan_fwd_kernel_traitsILi32ELi8ELi1ELb0ELb0ELb1ELb1EN3c104HalfENS1_7complexIfEEEEv13SSMParamsBase
        .type           _Z25selective_scan_fwd_kernelI32Selective_Scan_fwd_kernel_traitsILi32ELi8ELi1ELb0ELb0ELb1ELb1EN3c104HalfENS1_7complexIfEEEEv13SSMParamsBase,@function
        .size           _Z25selective_scan_fwd_kernelI32Selective_Scan_fwd_kernel_traitsILi32ELi8ELi1ELb0ELb0ELb1ELb1EN3c104HalfENS1_7complexIfEEEEv13SSMParamsBase,(.L_x_5371 - _Z25selective_scan_fwd_kernelI32Selective_Scan_fwd_kernel_traitsILi32ELi8ELi1ELb0ELb0ELb1ELb1EN3c104HalfENS1_7complexIfEEEEv13SSMParamsBase)
        .other          _Z25selective_scan_fwd_kernelI32Selective_Scan_fwd_kernel_traitsILi32ELi8ELi1ELb0ELb0ELb1ELb1EN3c104HalfENS1_7complexIfEEEEv13SSMParamsBase,@"STO_CUDA_ENTRY STV_DEFAULT"
_Z25selective_scan_fwd_kernelI32Selective_Scan_fwd_kernel_traitsILi32ELi8ELi1ELb0ELb0ELb1ELb1EN3c104HalfENS1_7complexIfEEEEv13SSMParamsBase:
.text._Z25selective_scan_fwd_kernelI32Selective_Scan_fwd_kernel_traitsILi32ELi8ELi1ELb0ELb0ELb1ELb1EN3c104HalfENS1_7complexIfEEEEv13SSMParamsBase:
        /* <DEDUP_REMOVED lines=14> */
[C---:B------:R-:W-:Y:S02]  /*00e0*/  @P0 LEA R6, P2, R0.reuse, c[0x0][0x238], 0x2 ;  /* 0x00008e0000060a11 */ /* 0x040fe400078410ff */
[C---:B------:R-:W-:Y:S02]  /*00f0*/  @P1 LEA R8, P3, R0.reuse, c[0x0][0x250], 0x2 ;  /* 0x0000940000081a11 */ /* 0x040fe400078610ff */
[C-C-:B------:R-:W-:Y:S02]  /*0100*/  @P0 LEA.HI.X R7, R0.reuse, c[0x0][0x23c], R3.reuse, 0x2, P2 ;  /* 0x00008f0000070a11 */ /* 0x140fe400010f1403 */
[----:B-1----:R-:W-:Y:S01]  /*0110*/  IADD3 R10, R5, 0xffffffe, RZ ;  /* 0x0ffffffe050a7810 */ /* 0x002fe20007ffe0ff */
[----:B------:R-:W0:Y:S01]  /*0120*/  S2UR UR6, SR_CTAID.X ;  /* 0x00000000000679c3 */ /* 0x000e220000002500 */
[----:B------:R-:W-:Y:S01]  /*0130*/  @P1 LEA.HI.X R9, R0, c[0x0][0x254], R3, 0x2, P3 ;  /* 0x0000950000091a11 */ /* 0x000fe200018f1403 */
[----:B------:R1:W5:Y:S01]  /*0140*/  @P0 LDG.E R2, [R6.64] ;  /* 0x0000000406020981 */ /* 0x000362000c1e1900 */
[----:B------:R2:W3:Y:S03]  /*0150*/  F2I.FTZ.U32.TRUNC.NTZ R11, R10 ;  /* 0x0000000a000b7305 */ /* 0x0004e6000021f000 */
[----:B------:R4:W5:Y:S01]  /*0160*/  @P1 LDG.E R4, [R8.64] ;  /* 0x0000000408041981 */ /* 0x000962000c1e1900 */
[----:B--2---:R-:W-:Y:S01]  /*0170*/  HFMA2.MMA R10, -RZ, RZ, 0, 0 ;  /* 0x00000000ff0a7435 */ /* 0x004fe200000001ff */
[----:B-1----:R-:W-:-:S02]  /*0180*/  MOV R6, c[0x0][0x174] ;  /* 0x00005d0000067a02 */ /* 0x002fc40000000f00 */
[----:B----4-:R-:W-:Y:S02]  /*0190*/  IABS R8, R0 ;  /* 0x0000000000087213 */ /* 0x010fe40000000000 */
[----:B------:R-:W-:Y:S02]  /*01a0*/  ISETP.GE.AND P0, PT, R6, 0x1, PT ;  /* 0x000000010600780c */ /* 0x000fe40003f06270 */
[----:B---3--:R-:W-:Y:S02]  /*01b0*/  IADD3 R12, RZ, -R11, RZ ;  /* 0x8000000bff0c7210 */ /* 0x008fe40007ffe0ff */
[----:B------:R-:W-:-:S03]  /*01c0*/  LOP3.LUT R9, R0, c[0x0][0x178], RZ, 0x3c, !PT ;  /* 0x00005e0000097a12 */ /* 0x000fc600078e3cff */
[----:B------:R-:W-:-:S04]  /*01d0*/  IMAD R7, R12, R13, RZ ;  /* 0x0000000d0c077224 */ /* 0x000fc800078e02ff */
[----:B------:R-:W-:-:S06]  /*01e0*/  IMAD.HI.U32 R11, R11, R7, R10 ;  /* 0x000000070b0b7227 */ /* 0x000fcc00078e000a */
[----:B------:R-:W-:-:S05]  /*01f0*/  IMAD.HI.U32 R7, R11, R8, RZ ;  /* 0x000000080b077227 */ /* 0x000fca00078e00ff */
[----:B------:R-:W-:-:S05]  /*0200*/  IADD3 R5, -R7, RZ, RZ ;  /* 0x000000ff07057210 */ /* 0x000fca0007ffe1ff */
[----:B------:R-:W-:Y:S01]  /*0210*/  IMAD R8, R13, R5, R8 ;  /* 0x000000050d087224 */ /* 0x000fe200078e0208 */
[----:B0-----:R-:W-:-:S04]  /*0220*/  MOV R5, UR6 ;  /* 0x0000000600057c02 */ /* 0x001fc80008000f00 */
[----:B------:R-:W-:Y:S02]  /*0230*/  ISETP.GT.U32.AND P1, PT, R13, R8, PT ;  /* 0x000000080d00720c */ /* 0x000fe40003f24070 */
[----:B------:R-:W-:Y:S01]  /*0240*/  SHF.R.S32.HI R6, RZ, 0x1f, R5 ;  /* 0x0000001fff067819 */ /* 0x000fe20000011405 */
[----:B------:R-:W-:Y:S10]  /*0250*/  @!P0 EXIT ;  /* 0x000000000000894d */ /* 0x000ff40003800000 */
[----:B------:R-:W0:Y:S01]  /*0260*/  S2R R80, SR_TID.X ;  /* 0x0000000000507919 */ /* 0x000e220000002100 */
[-C--:B------:R-:W-:Y:S01]  /*0270*/  @!P1 IADD3 R8, R8, -R13.reuse, RZ ;  /* 0x8000000d08089210 */ /* 0x080fe20007ffe0ff */
[----:B------:R-:W-:Y:S01]  /*0280*/  IMAD R10, R6, c[0x0][0x1b0], RZ ;  /* 0x00006c00060a7a24 */ /* 0x000fe200078e02ff */
[----:B------:R-:W-:Y:S01]  /*0290*/  ISETP.GE.AND P2, PT, R9, RZ, PT ;  /* 0x000000ff0900720c */ /* 0x000fe20003f46270 */
[C---:B------:R-:W-:Y:S01]  /*02a0*/  IMAD R11, R3.reuse, c[0x0][0x1d8], RZ ;  /* 0x00007600030b7a24 */ /* 0x040fe200078e02ff */
[----:B------:R-:W-:Y:S01]  /*02b0*/  ISETP.GE.U32.AND P0, PT, R8, R13, PT ;  /* 0x0000000d0800720c */ /* 0x000fe20003f06070 */
[----:B------:R-:W-:Y:S01]  /*02c0*/  IMAD R17, R3, c[0x0][0x1e8], RZ ;  /* 0x00007a0003117a24 */ /* 0x000fe200078e02ff */
[----:B------:R-:W-:Y:S01]  /*02d0*/  @!P1 IADD3 R7, R7, 0x1, RZ ;  /* 0x0000000107079810 */ /* 0x000fe20007ffe0ff */
[----:B------:R-:W-:Y:S01]  /*02e0*/  IMAD.WIDE.U32 R8, R0, c[0x0][0x1d8], RZ ;  /* 0x0000760000087a25 */ /* 0x000fe200078e00ff */
[----:B------:R-:W-:-:S03]  /*02f0*/  ISETP.NE.AND P1, PT, RZ, c[0x0][0x178], PT ;  /* 0x00005e00ff007a0c */ /* 0x000fc60003f25270 */
[C---:B------:R-:W-:Y:S01]  /*0300*/  IMAD R19, R5.reuse, c[0x0][0x1b4], R10 ;  /* 0x00006d0005137a24 */ /* 0x040fe200078e020a */
[----:B------:R-:W-:Y:S01]  /*0310*/  MOV R14, R8 ;  /* 0x00000008000e7202 */ /* 0x000fe20000000f00 */
[C---:B------:R-:W-:Y:S02]  /*0320*/  IMAD R15, R0.reuse, c[0x0][0x1dc], R11 ;  /* 0x00007700000f7a24 */ /* 0x040fe400078e020b */
[----:B------:R-:W-:Y:S02]  /*0330*/  IMAD.WIDE.U32 R12, R5, c[0x0][0x1b0], RZ ;  /* 0x00006c00050c7a25 */ /* 0x000fe400078e00ff */
[----:B------:R-:W-:Y:S02]  /*0340*/  @P0 IADD3 R7, R7, 0x1, RZ ;  /* 0x0000000107070810 */ /* 0x000fe40007ffe0ff */
[C---:B------:R-:W-:Y:S01]  /*0350*/  IMAD.WIDE.U32 R10, R0.reuse, c[0x0][0x1e8], RZ ;  /* 0x00007a00000a7a25 */ /* 0x040fe200078e00ff */
[----:B------:R-:W-:Y:S02]  /*0360*/  IADD3 R13, R13, R19, RZ ;  /* 0x000000130d0d7210 */ /* 0x000fe40007ffe0ff */
[----:B------:R-:W-:Y:S01]  /*0370*/  MOV R19, R7 ;  /* 0x0000000700137202 */ /* 0x000fe20000000f00 */
[----:B------:R-:W-:Y:S01]  /*0380*/  IMAD R17, R0, c[0x0][0x1ec], R17 ;  /* 0x00007b0000117a24 */ /* 0x000fe200078e0211 */
[----:B0-----:R-:W-:Y:S01]  /*0390*/  SHF.L.U32 R8, R80, 0x3, RZ ;  /* 0x0000000350087819 */ /* 0x001fe200000006ff */
[----:B------:R-:W-:Y:S01]  /*03a0*/  IMAD R16, R6, c[0x0][0x1d0], RZ ;  /* 0x0000740006107a24 */ /* 0x000fe200078e02ff */
[----:B------:R-:W-:Y:S01]  /*03b0*/  LOP3.LUT R7, R80, 0x1f, RZ, 0xc0, !PT ;  /* 0x0000001f50077812 */ /* 0x000fe200078ec0ff */
[----:B------:R-:W-:Y:S01]  /*03c0*/  IMAD R20, R6, c[0x0][0x1e0], RZ ;  /* 0x0000780006147a24 */ /* 0x000fe200078e02ff */
[----:B------:R-:W-:Y:S01]  /*03d0*/  IADD3 R11, R11, R17, RZ ;  /* 0x000000110b0b7210 */ /* 0x000fe20007ffe0ff */
[----:B------:R-:W-:Y:S01]  /*03e0*/  IMAD R21, R5, c[0x0][0x1d4], R16 ;  /* 0x0000750005157a24 */ /* 0x000fe200078e0210 */
[----:B------:R-:W-:-:S02]  /*03f0*/  LOP3.LUT R8, R8, 0xffffff00, RZ, 0xc0, !PT ;  /* 0xffffff0008087812 */ /* 0x000fc400078ec0ff */
[----:B------:R-:W-:Y:S01]  /*0400*/  IADD3 R15, R9, R15, RZ ;  /* 0x0000000f090f7210 */ /* 0x000fe20007ffe0ff */
[----:B------:R-:W-:Y:S01]  /*0410*/  IMAD.WIDE.U32 R16, R5, c[0x0][0x1e0], R10 ;  /* 0x0000780005107a25 */ /* 0x000fe200078e000a */
[----:B------:R-:W-:Y:S02]  /*0420*/  LOP3.LUT R9, R8, R7, RZ, 0xfc, !PT ;  /* 0x0000000708097212 */ /* 0x000fe400078efcff */
[----:B------:R-:W-:Y:S01]  /*0430*/  @!P2 IADD3 R19, -R19, RZ, RZ ;  /* 0x000000ff1313a210 */ /* 0x000fe20007ffe1ff */
[C---:B------:R-:W-:Y:S01]  /*0440*/  IMAD R11, R5.reuse, c[0x0][0x1e4], R20 ;  /* 0x00007900050b7a24 */ /* 0x040fe200078e0214 */
[----:B------:R-:W-:Y:S01]  /*0450*/  @!P1 LOP3.LUT R19, RZ, c[0x0][0x178], RZ, 0x33, !PT ;  /* 0x00005e00ff139a12 */ /* 0x000fe200078e33ff */
[----:B------:R-:W-:Y:S01]  /*0460*/  IMAD.WIDE.U32 R14, R5, c[0x0][0x1d0], R14 ;  /* 0x00007400050e7a25 */ /* 0x000fe200078e000e */
[----:B------:R-:W-:Y:S02]  /*0470*/  SHF.R.S32.HI R10, RZ, 0x1f, R9 ;  /* 0x0000001fff0a7819 */ /* 0x000fe40000011409 */
[----:B------:R-:W-:Y:S01]  /*0480*/  IADD3 R127, P1, R9, R16, RZ ;  /* 0x00000010097f7210 */ /* 0x000fe20007f3e0ff */
[----:B------:R-:W-:Y:S01]  /*0490*/  IMAD.WIDE.U32 R12, R19, c[0x0][0x1c8], R12 ;  /* 0x00007200130c7a25 */ /* 0x000fe200078e000c */
[----:B------:R-:W-:-:S02]  /*04a0*/  SHF.R.S32.HI R18, RZ, 0x1f, R19 ;  /* 0x0000001fff127819 */ /* 0x000fc40000011413 */
[----:B------:R-:W-:Y:S02]  /*04b0*/  IADD3.X R16, R10, R17, R11, P1, !PT ;  /* 0x000000110a107210 */ /* 0x000fe40000ffe40b */
[----:B------:R-:W0:Y:S01]  /*04c0*/  S2R R11, SR_LANEID ;  /* 0x00000000000b7919 */ /* 0x000e220000000000 */
[----:B------:R-:W-:Y:S01]  /*04d0*/  IMAD R18, R18, c[0x0][0x1c8], RZ ;  /* 0x0000720012127a24 */ /* 0x000fe200078e02ff */
[----:B------:R-:W-:Y:S02]  /*04e0*/  IADD3 R129, P0, R9, R14, RZ ;  /* 0x0000000e09817210 */ /* 0x000fe40007f1e0ff */
[----:B------:R-:W-:Y:S01]  /*04f0*/  LEA R126, P2, R127, c[0x0][0x248], 0x1 ;  /* 0x000092007f7e7a11 */ /* 0x000fe200078408ff */
[----:B------:R-:W-:Y:S01]  /*0500*/  IMAD R41, R19, c[0x0][0x1cc], R18 ;  /* 0x0000730013297a24 */ /* 0x000fe200078e0212 */
[----:B------:R-:W-:Y:S02]  /*0510*/  IADD3.X R14, R10, R15, R21, P0, !PT ;  /* 0x0000000f0a0e7210 */ /* 0x000fe400007fe415 */
[----:B------:R-:W-:-:S02]  /*0520*/  LEA R128, P1, R129, c[0x0][0x240], 0x1 ;  /* 0x0000900081807a11 */ /* 0x000fc400078208ff */
[----:B------:R-:W-:Y:S02]  /*0530*/  LEA R40, P0, R12, c[0x0][0x230], 0x1 ;  /* 0x00008c000c287a11 */ /* 0x000fe400078008ff */
[----:B------:R-:W-:Y:S02]  /*0540*/  IADD3 R41, R13, R41, RZ ;  /* 0x000000290d297210 */ /* 0x000fe40007ffe0ff */
[----:B------:R-:W-:Y:S02]  /*0550*/  IADD3 R124, R8, R9, RZ ;  /* 0x00000009087c7210 */ /* 0x000fe40007ffe0ff */
[----:B------:R-:W-:Y:S02]  /*0560*/  LEA.HI.X R129, R129, c[0x0][0x244], R14, 0x1, P1 ;  /* 0x0000910081817a11 */ /* 0x000fe400008f0c0e */
[----:B------:R-:W-:Y:S02]  /*0570*/  LEA.HI.X R127, R127, c[0x0][0x24c], R16, 0x1, P2 ;  /* 0x000093007f7f7a11 */ /* 0x000fe400010f0c10 */
[----:B------:R-:W-:-:S02]  /*0580*/  LEA.HI.X R41, R12, c[0x0][0x234], R41, 0x1, P0 ;  /* 0x00008d000c297a11 */ /* 0x000fc400000f0c29 */
[----:B------:R-:W-:Y:S02]  /*0590*/  MOV R12, RZ ;  /* 0x000000ff000c7202 */ /* 0x000fe40000000f00 */
        /* <DEDUP_REMOVED lines=15> */
[----:B0-----:R-:W-:Y:S02]  /*0690*/  IADD3 R27, R124, 0x1e0, RZ ;  /* 0x000001e07c1b7810 */ /* 0x001fe40007ffe0ff */
.L_x_2134:
[----:B------:R-:W-:Y:S01]  /*06a0*/  BAR.SYNC.DEFER_BLOCKING 0x0 ;  /* 0x0000000000007b1d */ /* 0x000fe20000010000 */
[----:B0-----:R-:W-:Y:S02]  /*06b0*/  MOV R29, 0xffffff00 ;  /* 0xffffff00001d7802 */ /* 0x001fe40000000f00 */
[----:B------:R-:W-:-:S02]  /*06c0*/  LOP3.LUT R37, R8, 0x20, R7, 0xfe, !PT ;  /* 0x0000002008257812 */ /* 0x000fc400078efe07 */
[--C-:B------:R-:W-:Y:S01]  /*06d0*/  LOP3.LUT R39, R8, 0x40, R7.reuse, 0xfe, !PT ;  /* 0x0000004008277812 */ /* 0x100fe200078efe07 */
[----:B------:R-:W-:Y:S01]  /*06e0*/  IMAD R42, R12, R29, c[0x0][0x168] ;  /* 0x00005a000c2a7624 */ /* 0x000fe200078e021d */
[----:B------:R-:W-:Y:S02]  /*06f0*/  LOP3.LUT R43, R8, 0x60, R7, 0xfe, !PT ;  /* 0x00000060082b7812 */ /* 0x000fe400078efe07 */
[----:B------:R-:W-:Y:S02]  /*0700*/  PRMT R28, RZ, 0x7610, R28 ;  /* 0x00007610ff1c7816 */ /* 0x000fe4000000001c */
        /* <DEDUP_REMOVED lines=28> */
[----:B------:R-:W-:Y:S02]  /*08d0*/  IADD3 R38, R11, 0x40, RZ ;  /* 0x000000400b267810 */ /* 0x000fe40007ffe0ff */
[----:B------:R-:W-:Y:S02]  /*08e0*/  ISETP.GE.AND P3, PT, R43, R42, PT ;  /* 0x0000002a2b00720c */ /* 0x000fe40003f66270 */
[C---:B------:R-:W-:Y:S02]  /*08f0*/  IADD3 R44, R11.reuse, 0x60, RZ ;  /* 0x000000600b2c7810 */ /* 0x040fe40007ffe0ff */
[-C--:B------:R-:W-:Y:S02]  /*0900*/  LEA.HI.SX32 R43, R11, R11.reuse, 0x1b ;  /* 0x0000000b0b2b7211 */ /* 0x080fe400078fdaff */
[-C--:B------:R-:W-:Y:S02]  /*0910*/  LEA.HI.SX32 R36, R36, R11.reuse, 0x1b ;  /* 0x0000000b24247211 */ /* 0x080fe400078fdaff */
[----:B------:R-:W-:-:S02]  /*0920*/  LEA.HI.SX32 R38, R38, R11, 0x1b ;  /* 0x0000000b26267211 */ /* 0x000fc400078fdaff */
[----:B------:R-:W-:Y:S02]  /*0930*/  LEA.HI.SX32 R46, R44, R11, 0x1b ;  /* 0x0000000b2c2e7211 */ /* 0x000fe400078fdaff */
[----:B------:R-:W-:Y:S02]  /*0940*/  ISETP.GE.AND P2, PT, R45, R42, PT ;  /* 0x0000002a2d00720c */ /* 0x000fe40003f46270 */
[----:B------:R-:W-:Y:S02]  /*0950*/  SHF.L.U32 R43, R43, 0x1, RZ ;  /* 0x000000012b2b7819 */ /* 0x000fe400000006ff */
[----:B------:R-:W-:Y:S02]  /*0960*/  SHF.L.U32 R44, R36, 0x1, RZ ;  /* 0x00000001242c7819 */ /* 0x000fe400000006ff */
[----:B------:R-:W-:Y:S02]  /*0970*/  SHF.L.U32 R45, R38, 0x1, RZ ;  /* 0x00000001262d7819 */ /* 0x000fe400000006ff */
[----:B------:R-:W-:-:S02]  /*0980*/  IADD3 R36, R11, 0x80, RZ ;  /* 0x000000800b247810 */ /* 0x000fc40007ffe0ff */
[C---:B------:R-:W-:Y:S02]  /*0990*/  IADD3 R38, R11.reuse, 0xa0, RZ ;  /* 0x000000a00b267810 */ /* 0x040fe40007ffe0ff */
[C---:B------:R-:W-:Y:S02]  /*09a0*/  IADD3 R48, R11.reuse, 0xc0, RZ ;  /* 0x000000c00b307810 */ /* 0x040fe40007ffe0ff */
[----:B------:R-:W-:Y:S02]  /*09b0*/  IADD3 R50, R11, 0xe0, RZ ;  /* 0x000000e00b327810 */ /* 0x000fe40007ffe0ff */
[-C--:B------:R-:W-:Y:S02]  /*09c0*/  LEA.HI.SX32 R36, R36, R11.reuse, 0x1b ;  /* 0x0000000b24247211 */ /* 0x080fe400078fdaff */
[----:B------:R-:W-:Y:S02]  /*09d0*/  ISETP.GE.AND P0, PT, R49, R42, PT ;  /* 0x0000002a3100720c */ /* 0x000fe40003f06270 */
[----:B------:R-:W-:-:S02]  /*09e0*/  LEA.HI.SX32 R38, R38, R11, 0x1b ;  /* 0x0000000b26267211 */ /* 0x000fc400078fdaff */
[-C--:B------:R-:W-:Y:S02]  /*09f0*/  LEA.HI.SX32 R49, R48, R11.reuse, 0x1b ;  /* 0x0000000b30317211 */ /* 0x080fe400078fdaff */
[----:B------:R-:W-:Y:S02]  /*0a00*/  ISETP.GE.AND P1, PT, R47, R42, PT ;  /* 0x0000002a2f00720c */ /* 0x000fe40003f26270 */
[----:B------:R-:W-:Y:S02]  /*0a10*/  SHF.L.U32 R46, R46, 0x1, RZ ;  /* 0x000000012e2e7819 */ /* 0x000fe400000006ff */
[----:B------:R-:W-:Y:S02]  /*0a20*/  LEA.HI.SX32 R50, R50, R11, 0x1b ;  /* 0x0000000b32327211 */ /* 0x000fe400078fdaff */
[----:B------:R-:W-:Y:S02]  /*0a30*/  SHF.L.U32 R47, R36, 0x1, RZ ;  /* 0x00000001242f7819 */ /* 0x000fe400000006ff */
[----:B------:R-:W-:-:S02]  /*0a40*/  SHF.L.U32 R48, R38, 0x1, RZ ;  /* 0x0000000126307819 */ /* 0x000fc400000006ff */
[----:B------:R-:W-:Y:S02]  /*0a50*/  SHF.L.U32 R49, R49, 0x1, RZ ;  /* 0x0000000131317819 */ /* 0x000fe400000006ff */
[----:B------:R-:W-:Y:S02]  /*0a60*/  SHF.L.U32 R50, R50, 0x1, RZ ;  /* 0x0000000132327819 */ /* 0x000fe400000006ff */
[-C--:B------:R-:W-:Y:S02]  /*0a70*/  ISETP.GE.AND P6, PT, R37, R42.reuse, PT ;  /* 0x0000002a2500720c */ /* 0x080fe40003fc6270 */
[-C--:B------:R-:W-:Y:S02]  /*0a80*/  ISETP.GE.AND P5, PT, R9, R42.reuse, PT ;  /* 0x0000002a0900720c */ /* 0x080fe40003fa6270 */
[----:B------:R-:W-:Y:S01]  /*0a90*/  ISETP.GE.AND P4, PT, R39, R42, PT ;  /* 0x0000002a2700720c */ /* 0x000fe20003f86270 */
[----:B--2---:R0:W-:Y:S04]  /*0aa0*/  STS.U16 [R43], R28 ;  /* 0x0000001c2b007388 */ /* 0x0041e80000000400 */
[----:B---3--:R1:W-:Y:S01]  /*0ab0*/  STS.U16 [R44+0x40], R29 ;  /* 0x0000401d2c007388 */ /* 0x0083e20000000400 */
[----:B0-----:R-:W-:-:S03]  /*0ac0*/  SHF.L.U32 R28, R11, 0x3, RZ ;  /* 0x000000030b1c7819 */ /* 0x001fc600000006ff */
[----:B----4-:R0:W-:Y:S01]  /*0ad0*/  STS.U16 [R45+0x80], R30 ;  /* 0x0000801e2d007388 */ /* 0x0101e20000000400 */
        /* <DEDUP_REMOVED lines=18> */
[----:B------:R-:W-:Y:S02]  /*0c00*/  PRMT R28, RZ, 0x7610, R28 ;  /* 0x00007610ff1c7816 */ /* 0x000fe4000000001c */
[----:B0-----:R-:W-:Y:S02]  /*0c10*/  PRMT R30, RZ, 0x7610, R30 ;  /* 0x00007610ff1e7816 */ /* 0x001fe4000000001e */
[----:B--2---:R-:W-:Y:S02]  /*0c20*/  PRMT R31, RZ, 0x7610, R31 ;  /* 0x00007610ff1f7816 */ /* 0x004fe4000000001f */
[----:B---3--:R-:W-:Y:S02]  /*0c30*/  PRMT R32, RZ, 0x7610, R32 ;  /* 0x00007610ff207816 */ /* 0x008fe40000000020 */
[----:B----4-:R-:W-:Y:S02]  /*0c40*/  PRMT R33, RZ, 0x7610, R33 ;  /* 0x00007610ff217816 */ /* 0x010fe40000000021 */
[----:B------:R-:W-:-:S02]  /*0c50*/  PRMT R34, RZ, 0x7610, R34 ;  /* 0x00007610ff227816 */ /* 0x000fc40000000022 */
        /* <DEDUP_REMOVED lines=85> */
.L_x_2110:
[----:B------:R-:W-:Y:S05]  /*11b0*/  BSYNC B0 ;  /* 0x0000000000007941 */ /* 0x000fea0003800000 */
.L_x_2109:
        /* <DEDUP_REMOVED lines=42> */
.L_x_2112:
[----:B------:R-:W-:Y:S05]  /*1460*/  BSYNC B0 ;  /* 0x0000000000007941 */ /* 0x000fea0003800000 */
.L_x_2111:
        /* <DEDUP_REMOVED lines=33> */
.L_x_2114:
[----:B------:R-:W-:Y:S05]  /*1680*/  BSYNC B0 ;  /* 0x0000000000007941 */ /* 0x000fea0003800000 */
.L_x_2113:
        /* <DEDUP_REMOVED lines=33> */
.L_x_2116:
[----:B------:R-:W-:Y:S05]  /*18a0*/  BSYNC B0 ;  /* 0x0000000000007941 */ /* 0x000fea0003800000 */
.L_x_2115:
        /* <DEDUP_REMOVED lines=33> */
.L_x_2118:
[----:B------:R-:W-:Y:S05]  /*1ac0*/  BSYNC B0 ;  /* 0x0000000000007941 */ /* 0x000fea0003800000 */
.L_x_2117:
        /* <DEDUP_REMOVED lines=33> */
.L_x_2120:
[----:B------:R-:W-:Y:S05]  /*1ce0*/  BSYNC B0 ;  /* 0x0000000000007941 */ /* 0x000fea0003800000 */
.L_x_2119:
        /* <DEDUP_REMOVED lines=33> */
.L_x_2122:
[----:B------:R-:W-:Y:S05]  /*1f00*/  BSYNC B0 ;  /* 0x0000000000007941 */ /* 0x000fea0003800000 */
.L_x_2121:
        /* <DEDUP_REMOVED lines=33> */
.L_x_2124:
[----:B------:R-:W-:Y:S05]  /*2120*/  BSYNC B0 ;  /* 0x0000000000007941 */ /* 0x000fea0003800000 */
.L_x_2123:
        /* <DEDUP_REMOVED lines=22> */
.L_x_2128:
        /* <DEDUP_REMOVED lines=9> */
[----:B------:R-:W-:Y:S02]  /*2320*/  MOV R31, 0xffffff00 ;  /* 0xffffff00001f7802 */ /* 0x000fe40000000f00 */
[----:B------:R-:W-:-:S03]  /*2330*/  LEA R28, P1, R30, c[0x0][0x220], 0x3 ;  /* 0x000088001e1c7a11 */ /* 0x000fc600078218ff */
[----:B------:R-:W-:Y:S01]  /*2340*/  IMAD R42, R12, R31, c[0x0][0x168] ;  /* 0x00005a000c2a7624 */ /* 0x000fe200078e021f */
[----:B------:R-:W-:Y:S01]  /*2350*/  LEA.HI.X R29, R30, c[0x0][0x224], R29, 0x3, P1 ;  /* 0x000089001e1d7a11 */ /* 0x000fe200008f1c1d */
[----:B------:R-:W-:-:S03]  /*2360*/  IMAD R30, R68, c[0x0][0x1c0], RZ ;  /* 0x00007000441e7a24 */ /* 0x000fc600078e02ff */
[----:B------:R-:W-:Y:S01]  /*2370*/  SHF.L.U32 R34, R42, 0x1, RZ ;  /* 0x000000012a227819 */ /* 0x000fe200000006ff */
[C---:B------:R-:W-:Y:S01]  /*2380*/  IMAD.WIDE.U32 R32, R81.reuse, c[0x0][0x1c0], R124 ;  /* 0x0000700051207a25 */ /* 0x040fe200078e007c */
[----:B------:R-:W2:Y:S01]  /*2390*/  LDG.E.64 R28, [R28.64] ;  /* 0x000000041c1c7981 */ /* 0x000ea2000c1e1b00 */
[----:B------:R-:W-:Y:S02]  /*23a0*/  PRMT R87, RZ, 0x7610, R87 ;  /* 0x00007610ff577816 */ /* 0x000fe40000000057 */
[----:B------:R-:W-:Y:S01]  /*23b0*/  IMAD R31, R81, c[0x0][0x1c4], R30 ;  /* 0x00007100511f7a24 */ /* 0x000fe200078e021e */
[----:B------:R-:W-:Y:S02]  /*23c0*/  ISETP.GE.AND P1, PT, R13, R34, PT ;  /* 0x000000220d00720c */ /* 0x000fe40003f26270 */
[----:B------:R-:W-:Y:S02]  /*23d0*/  LEA R30, P2, R32, R40, 0x1 ;  /* 0x00000028201e7211 */ /* 0x000fe400078408ff */
[----:B------:R-:W-:-:S02]  /*23e0*/  IADD3 R31, R33, R31, RZ ;  /* 0x0000001f211f7210 */ /* 0x000fc40007ffe0ff */
[-C--:B------:R-:W-:Y:S02]  /*23f0*/  ISETP.GE.AND P6, PT, R124, R34.reuse, PT ;  /* 0x000000227c00720c */ /* 0x080fe40003fc6270 */
[----:B------:R-:W-:Y:S02]  /*2400*/  LEA.HI.X R31, R32, R41, R31, 0x1, P2 ;  /* 0x00000029201f7211 */ /* 0x000fe400010f0c1f */
[-C--:B------:R-:W-:Y:S02]  /*2410*/  ISETP.GE.AND P2, PT, R14, R34.reuse, PT ;  /* 0x000000220e00720c */ /* 0x080fe40003f46270 */
[-C--:B------:R-:W-:Y:S01]  /*2420*/  ISETP.GE.AND P3, PT, R15, R34.reuse, PT ;  /* 0x000000220f00720c */ /* 0x080fe20003f66270 */
[----:B------:R0:W3:Y:S01]  /*2430*/  @!P1 LDG.E.U16 R87, [R30.64+0x40] ;  /* 0x000040041e579981 */ /* 0x0000e2000c1e1500 */
[-C--:B------:R-:W-:Y:S02]  /*2440*/  ISETP.GE.AND P1, PT, R19, R34.reuse, PT ;  /* 0x000000221300720c */ /* 0x080fe40003f26270 */
[----:B------:R-:W-:-:S02]  /*2450*/  ISETP.GE.AND P4, PT, R16, R34, PT ;  /* 0x000000221000720c */ /* 0x000fc40003f86270 */
[----:B------:R-:W-:Y:S02]  /*2460*/  PRMT R84, RZ, 0x7610, R84 ;  /* 0x00007610ff547816 */ /* 0x000fe40000000054 */
[----:B------:R-:W-:Y:S02]  /*2470*/  PRMT R83, RZ, 0x7610, R83 ;  /* 0x00007610ff537816 */ /* 0x000fe40000000053 */
[----:B------:R-:W-:Y:S02]  /*2480*/  PRMT R90, RZ, 0x7610, R90 ;  /* 0x00007610ff5a7816 */ /* 0x000fe4000000005a */
[----:B------:R-:W-:Y:S01]  /*2490*/  PRMT R91, RZ, 0x7610, R91 ;  /* 0x00007610ff5b7816 */ /* 0x000fe2000000005b */
[----:B------:R0:W4:Y:S01]  /*24a0*/  @!P6 LDG.E.U16 R84, [R30.64] ;  /* 0x000000041e54e981 */ /* 0x000122000c1e1500 */
[----:B------:R-:W-:Y:S02]  /*24b0*/  PRMT R88, RZ, 0x7610, R88 ;  /* 0x00007610ff587816 */ /* 0x000fe40000000058 */
[-C--:B------:R-:W-:Y:S01]  /*24c0*/  ISETP.GE.AND P5, PT, R17, R34.reuse, PT ;  /* 0x000000221100720c */ /* 0x080fe20003fa6270 */
[----:B------:R0:W5:Y:S01]  /*24d0*/  @!P1 LDG.E.U16 R83, [R30.64+0x1c0] ;  /* 0x0001c0041e539981 */ /* 0x000162000c1e1500 */
[----:B------:R-:W-:-:S02]  /*24e0*/  ISETP.GE.AND P6, PT, R18, R34, PT ;  /* 0x000000221200720c */ /* 0x000fc40003fc6270 */
[-C--:B------:R-:W-:Y:S01]  /*24f0*/  ISETP.GE.AND P1, PT, R20, R34.reuse, PT ;  /* 0x000000221400720c */ /* 0x080fe20003f26270 */
        /* <DEDUP_REMOVED lines=26> */
[----:B------:R0:W5:Y:S04]  /*26a0*/  @!P1 LDG.E.U16 R34, [R30.64+0x300] ;  /* 0x000300041e229981 */ /* 0x000168000c1e1500 */
[----:B------:R0:W5:Y:S04]  /*26b0*/  @!P2 LDG.E.U16 R33, [R30.64+0x340] ;  /* 0x000340041e21a981 */ /* 0x000168000c1e1500 */
[----:B------:R0:W5:Y:S04]  /*26c0*/  @!P3 LDG.E.U16 R37, [R30.64+0x380] ;  /* 0x000380041e25b981 */ /* 0x000168000c1e1500 */
[----:B------:R0:W5:Y:S04]  /*26d0*/  @!P4 LDG.E.U16 R36, [R30.64+0x3c0] ;  /* 0x0003c0041e24c981 */ /* 0x000168000c1e1500 */
[----:B------:R-:W1:Y:S01]  /*26e0*/  S2R R80, SR_TID.X ;  /* 0x0000000000507919 */ /* 0x000e620000002100 */
[----:B------:R-:W-:Y:S01]  /*26f0*/  IMAD R103, R3, c[0x0][0x198], RZ ;  /* 0x0000660003677a24 */ /* 0x000fe200078e02ff */
[----:B------:R-:W-:-:S03]  /*2700*/  IADD3 R106, R11, 0x100, RZ ;  /* 0x000001000b6a7810 */ /* 0x000fc60007ffe0ff */
[----:B------:R-:W-:Y:S01]  /*2710*/  IMAD R103, R0, c[0x0][0x19c], R103 ;  /* 0x0000670000677a24 */ /* 0x000fe200078e0267 */
[C---:B------:R-:W-:Y:S01]  /*2720*/  IADD3 R108, R11.reuse, 0x120, RZ ;  /* 0x000001200b6c7810 */ /* 0x040fe20007ffe0ff */
[----:B------:R-:W-:Y:S01]  /*2730*/  IMAD R68, R68, c[0x0][0x1a0], RZ ;  /* 0x0000680044447a24 */ /* 0x000fe200078e02ff */
[----:B------:R-:W-:Y:S01]  /*2740*/  IADD3 R110, R11, 0x140, RZ ;  /* 0x000001400b6e7810 */ /* 0x000fe20007ffe0ff */
[----:B------:R-:W-:Y:S01]  /*2750*/  FMUL.FTZ R102, R61, R52 ;  /* 0x000000343d667220 */ /* 0x000fe20000410000 */
[-C--:B------:R-:W-:Y:S02]  /*2760*/  LEA.HI.SX32 R106, R106, R11.reuse, 0x1b ;  /* 0x0000000b6a6a7211 */ /* 0x080fe400078fdaff */
[-C--:B------:R-:W-:Y:S01]  /*2770*/  LEA.HI.SX32 R108, R108, R11.reuse, 0x1b ;  /* 0x0000000b6c6c7211 */ /* 0x080fe200078fdaff */
[----:B------:R-:W-:Y:S01]  /*2780*/  IMAD R107, R81, c[0x0][0x1a4], R68 ;  /* 0x00006900516b7a24 */ /* 0x000fe200078e0244 */
[----:B------:R-:W-:Y:S02]  /*2790*/  LEA.HI.SX32 R110, R110, R11, 0x1b ;  /* 0x0000000b6e6e7211 */ /* 0x000fe400078fdaff */
[----:B------:R-:W-:-:S02]  /*27a0*/  SHF.L.U32 R106, R106, 0x1, RZ ;  /* 0x000000016a6a7819 */ /* 0x000fc400000006ff */
[----:B------:R-:W-:Y:S01]  /*27b0*/  SHF.L.U32 R110, R110, 0x1, RZ ;  /* 0x000000016e6e7819 */ /* 0x000fe200000006ff */
[----:B------:R-:W-:Y:S02]  /*27c0*/  FMUL.FTZ R113, R62, R55 ;  /* 0x000000373e717220 */ /* 0x000fe40000410000 */
[-C--:B--2---:R-:W-:Y:S02]  /*27d0*/  FMUL.FTZ R69, R29, R52.reuse ;  /* 0x000000341d457220 */ /* 0x084fe40000410000 */
[----:B------:R-:W-:Y:S02]  /*27e0*/  FMUL.FTZ R85, R28, 1.4426950216293334961 ;  /* 0x3fb8aa3b1c557820 */ /* 0x000fe40000410000 */
[----:B------:R-:W-:Y:S02]  /*27f0*/  FMUL.RZ R70, R69, 0.15915493667125701904 ;  /* 0x3e22f98345467820 */ /* 0x000fe4000040c000 */
[----:B------:R-:W-:Y:S02]  /*2800*/  FMUL.FTZ R69, R29, R53 ;  /* 0x000000351d457220 */ /* 0x000fe40000410000 */
[----:B------:R-:W-:-:S02]  /*2810*/  FMUL.FTZ R28, R85, R52 ;  /* 0x00000034551c7220 */ /* 0x000fc40000410000 */
[----:B------:R-:W-:Y:S01]  /*2820*/  FMUL.RZ R99, R69, 0.15915493667125701904 ;  /* 0x3e22f98345637820 */ /* 0x000fe2000040c000 */
[----:B-1----:R-:W-:Y:S01]  /*2830*/  SHF.L.U32 R69, R80, 0x3, RZ ;  /* 0x0000000350457819 */ /* 0x002fe200000006ff */
[----:B------:R-:W-:Y:S01]  /*2840*/  FMUL.FTZ R96, R85, R53 ;  /* 0x0000003555607220 */ /* 0x000fe20000410000 */
[----:B------:R-:W-:Y:S01]  /*2850*/  MUFU.COS R94, R70 ;  /* 0x00000046005e7308 */ /* 0x000fe20000000000 */
[-C--:B0-----:R-:W-:Y:S01]  /*2860*/  FMUL.FTZ R30, R29, R54.reuse ;  /* 0x000000361d1e7220 */ /* 0x081fe20000410000 */
[----:B------:R-:W-:Y:S01]  /*2870*/  IADD3 R31, R69, 0x1, RZ ;  /* 0x00000001451f7810 */ /* 0x000fe20007ffe0ff */
[----:B------:R-:W-:-:S05]  /*2880*/  FMUL.FTZ R98, R85, R54 ;  /* 0x0000003655627220 */ /* 0x000fca0000410000 */
[----:B------:R-:W0:Y:S01]  /*2890*/  MUFU.EX2 R71, R28 ;  /* 0x0000001c00477308 */ /* 0x000e220000000800 */
[----:B------:R-:W-:Y:S01]  /*28a0*/  ISETP.GE.U32.AND P6, PT, R31, R42, PT ;  /* 0x0000002a1f00720c */ /* 0x000fe20003fc6070 */
[----:B------:R-:W-:Y:S01]  /*28b0*/  FMUL.RZ R30, R30, 0.15915493667125701904 ;  /* 0x3e22f9831e1e7820 */ /* 0x000fe2000040c000 */
[----:B------:R-:W-:-:S05]  /*28c0*/  IADD3 R31, R69, 0x3, RZ ;  /* 0x00000003451f7810 */ /* 0x000fca0007ffe0ff */
[----:B------:R-:W1:Y:S01]  /*28d0*/  MUFU.SIN R82, R70 ;  /* 0x0000004600527308 */ /* 0x000e620000000400 */
[----:B------:R-:W-:-:S07]  /*28e0*/  ISETP.GE.U32.AND P4, PT, R31, R42, PT ;  /* 0x0000002a1f00720c */ /* 0x000fce0003f86070 */
[----:B------:R-:W-:Y:S08]  /*28f0*/  MUFU.SIN R93, R99 ;  /* 0x00000063005d7308 */ /* 0x000ff00000000400 */
[----:B------:R-:W2:Y:S01]  /*2900*/  MUFU.EX2 R96, R96 ;  /* 0x0000006000607308 */ /* 0x000ea20000000800 */
[----:B----4-:R-:W-:Y:S07]  /*2910*/  STS.U16 [R43], R84 ;  /* 0x000000542b007388 */ /* 0x010fee0000000400 */
[----:B------:R4:W0:Y:S01]  /*2920*/  MUFU.COS R95, R99 ;  /* 0x00000063005f7308 */ /* 0x0008220000000000 */
[----:B---3--:R-:W-:Y:S07]  /*2930*/  STS.U16 [R44+0x40], R87 ;  /* 0x000040572c007388 */ /* 0x008fee0000000400 */
[----:B------:R-:W-:Y:S01]  /*2940*/  MUFU.SIN R92, R30 ;  /* 0x0000001e005c7308 */ /* 0x000fe20000000400 */
[----:B----4-:R-:W-:Y:S01]  /*2950*/  IADD3 R99, R69, 0x2, RZ ;  /* 0x0000000245637810 */ /* 0x010fe20007ffe0ff */
[----:B------:R3:W-:Y:S06]  /*2960*/  STS.U16 [R45+0x80], R90 ;  /* 0x0000805a2d007388 */ /* 0x0007ec0000000400 */
[----:B------:R4:W-:Y:S01]  /*2970*/  MUFU.COS R97, R30 ;  /* 0x0000001e00617308 */ /* 0x0009e20000000000 */
[----:B------:R-:W-:-:S02]  /*2980*/  ISETP.GE.U32.AND P5, PT, R99, R42, PT ;  /* 0x0000002a6300720c */ /* 0x000fc40003fa6070 */
[----:B------:R-:W-:-:S05]  /*2990*/  IADD3 R99, R69, 0x4, RZ ;  /* 0x0000000445637810 */ /* 0x000fca0007ffe0ff */
[----:B------:R-:W5:Y:S01]  /*29a0*/  MUFU.EX2 R98, R98 ;  /* 0x0000006200627308 */ /* 0x000f620000000800 */
[----:B----4-:R-:W-:Y:S01]  /*29b0*/  IMAD.WIDE.U32 R30, R0, c[0x0][0x198], RZ ;  /* 0x00006600001e7a25 */ /* 0x010fe200078e00ff */
[----:B---3--:R-:W-:Y:S01]  /*29c0*/  IADD3 R90, R11, 0x160, RZ ;  /* 0x000001600b5a7810 */ /* 0x008fe20007ffe0ff */
[----:B------:R-:W-:Y:S01]  /*29d0*/  STS.U16 [R46+0xc0], R91 ;  /* 0x0000c05b2e007388 */ /* 0x000fe20000000400 */
[----:B------:R-:W-:Y:S01]  /*29e0*/  IADD3 R101, R69, 0x5, RZ ;  /* 0x0000000545657810 */ /* 0x000fe20007ffe0ff */
[----:B0-----:R-:W-:Y:S01]  /*29f0*/  FMUL.FTZ R104, R71, R94 ;  /* 0x0000005e47687220 */ /* 0x001fe20000410000 */
[----:B------:R-:W-:Y:S01]  /*2a00*/  IADD3 R31, R31, R103, RZ ;  /* 0x000000671f1f7210 */ /* 0x000fe20007ffe0ff */
[----:B-1----:R-:W-:Y:S01]  /*2a10*/  FMUL.FTZ R82, R71, R82 ;  /* 0x0000005247527220 */ /* 0x002fe20000410000 */
[----:B------:R-:W-:Y:S01]  /*2a20*/  ISETP.GE.U32.AND P3, PT, R99, R42, PT ;  /* 0x0000002a6300720c */ /* 0x000fe20003f66070 */
[----:B------:R-:W-:Y:S01]  /*2a30*/  FMUL.FTZ R94, R29, R56 ;  /* 0x000000381d5e7220 */ /* 0x000fe20000410000 */
[----:B------:R-:W-:Y:S01]  /*2a40*/  ISETP.GE.U32.AND P1, PT, R69, R42, PT ;  /* 0x0000002a4500720c */ /* 0x000fe20003f26070 */
[----:B------:R-:W-:Y:S01]  /*2a50*/  FMUL.FTZ R28, R29, R55 ;  /* 0x000000371d1c7220 */ /* 0x000fe20000410000 */
[----:B------:R-:W-:Y:S01]  /*2a60*/  IADD3 R99, R69, 0x6, RZ ;  /* 0x0000000645637810 */ /* 0x000fe20007ffe0ff */
[----:B--2---:R-:W-:Y:S01]  /*2a70*/  FMUL.FTZ R93, R96, R93 ;  /* 0x0000005d605d7220 */ /* 0x004fe20000410000 */
[----:B------:R0:W-:Y:S01]  /*2a80*/  STS.U16 [R47+0x100], R88 ;  /* 0x000100582f007388 */ /* 0x0001e20000000400 */
[----:B------:R-:W-:Y:S01]  /*2a90*/  IMAD.WIDE.U32 R30, R81, c[0x0][0x1a0], R30 ;  /* 0x00006800511e7a25 */ /* 0x000fe200078e001e */
[----:B------:R-:W-:-:S02]  /*2aa0*/  LEA.HI.SX32 R90, R90, R11, 0x1b ;  /* 0x0000000b5a5a7211 */ /* 0x000fc400078fdaff */
[----:B------:R-:W-:Y:S01]  /*2ab0*/  ISETP.GE.U32.AND P2, PT, R101, R42, PT ;  /* 0x0000002a6500720c */ /* 0x000fe20003f46070 */
[----:B------:R-:W-:Y:S01]  /*2ac0*/  FMUL.FTZ R71, R85, R55 ;  /* 0x0000003755477220 */ /* 0x000fe20000410000 */
[----:B-----5:R1:W-:Y:S01]  /*2ad0*/  STS.U16 [R48+0x140], R89 ;  /* 0x0001405930007388 */ /* 0x0203e20000000400 */
[----:B------:R-:W-:Y:S01]  /*2ae0*/  FMUL.RZ R105, R94, 0.15915493667125701904 ;  /* 0x3e22f9835e697820 */ /* 0x000fe2000040c000 */
[----:B------:R-:W-:Y:S02]  /*2af0*/  FSEL R102, R102, RZ, !P1 ;  /* 0x000000ff66667208 */ /* 0x000fe40004800000 */
[----:B0-----:R-:W-:Y:S01]  /*2b00*/  IADD3 R88, R11, 0x1a0, RZ ;  /* 0x000001a00b587810 */ /* 0x001fe20007ffe0ff */
[----:B------:R-:W-:Y:S01]  /*2b10*/  FMUL.FTZ R101, R85, R56 ;  /* 0x0000003855657220 */ /* 0x000fe20000410000 */
[----:B------:R-:W-:Y:S01]  /*2b20*/  FSEL R94, R82, RZ, !P1 ;  /* 0x000000ff525e7208 */ /* 0x000fe20004800000 */
[----:B------:R-:W-:Y:S01]  /*2b30*/  FMUL.RZ R100, R28, 0.15915493667125701904 ;  /* 0x3e22f9831c647820 */ /* 0x000fe2000040c000 */
[----:B------:R-:W-:Y:S01]  /*2b40*/  FSEL R104, R104, 1, !P1 ;  /* 0x3f80000068687808 */ /* 0x000fe20004800000 */
[----:B------:R-:W-:Y:S01]  /*2b50*/  FMUL.FTZ R95, R96, R95 ;  /* 0x0000005f605f7220 */ /* 0x000fe20000410000 */
[----:B-1----:R-:W-:Y:S01]  /*2b60*/  SHF.L.U32 R89, R108, 0x1, RZ ;  /* 0x000000016c597819 */ /* 0x002fe200000006ff */
[----:B------:R0:W-:Y:S01]  /*2b70*/  STS.U16 [R49+0x180], R86 ;  /* 0x0001805631007388 */ /* 0x0001e20000000400 */
[----:B------:R-:W-:Y:S01]  /*2b80*/  ISETP.GE.U32.AND P1, PT, R99, R42, PT ;  /* 0x0000002a6300720c */ /* 0x000fe20003f26070 */
[----:B------:R-:W-:Y:S01]  /*2b90*/  FMUL.FTZ R96, R98, R92 ;  /* 0x0000005c62607220 */ /* 0x000fe20000410000 */
[----:B------:R-:W-:Y:S01]  /*2ba0*/  IADD3 R103, R69, 0x7, RZ ;  /* 0x0000000745677810 */ /* 0x000fe20007ffe0ff */
[----:B------:R-:W-:Y:S01]  /*2bb0*/  FMUL.FTZ R69, R29, R57 ;  /* 0x000000391d457220 */ /* 0x000fe20000410000 */
[----:B------:R-:W-:Y:S01]  /*2bc0*/  FSEL R99, R93, RZ, !P6 ;  /* 0x000000ff5d637208 */ /* 0x000fe20007000000 */
[----:B------:R-:W-:Y:S01]  /*2bd0*/  STS.U16 [R50+0x1c0], R83 ;  /* 0x0001c05332007388 */ /* 0x000fe20000000400 */
[----:B------:R-:W-:Y:S01]  /*2be0*/  SHF.L.U32 R91, R90, 0x1, RZ ;  /* 0x000000015a5b7819 */ /* 0x000fe200000006ff */
[----:B------:R-:W-:Y:S01]  /*2bf0*/  FMUL.FTZ R87, R29, R58 ;  /* 0x0000003a1d577220 */ /* 0x000fe20000410000 */
[----:B------:R-:W-:-:S02]  /*2c00*/  LEA.HI.SX32 R88, R88, R11, 0x1b ;  /* 0x0000000b58587211 */ /* 0x000fc400078fdaff */
[----:B0-----:R-:W-:Y:S01]  /*2c10*/  IADD3 R86, R11, 0x180, RZ ;  /* 0x000001800b567810 */ /* 0x001fe20007ffe0ff */
[----:B------:R-:W-:Y:S01]  /*2c20*/  MUFU.SIN R82, R105 ;  /* 0x0000006900527308 */ /* 0x000fe20000000400 */
[----:B------:R-:W-:Y:S01]  /*2c30*/  IADD3 R107, R31, R107, RZ ;  /* 0x0000006b1f6b7210 */ /* 0x000fe20007ffe0ff */
[----:B------:R0:W-:Y:S01]  /*2c40*/  STS.U16 [R106+0x200], R35 ;  /* 0x000200236a007388 */ /* 0x0001e20000000400 */
[----:B------:R-:W-:Y:S01]  /*2c50*/  FMUL.FTZ R29, R29, R59 ;  /* 0x0000003b1d1d7220 */ /* 0x000fe20000410000 */
[----:B------:R-:W-:Y:S02]  /*2c60*/  IADD3 R90, R11, 0x1c0, RZ ;  /* 0x000001c00b5a7810 */ /* 0x000fe40007ffe0ff */
[----:B------:R-:W-:Y:S02]  /*2c70*/  STS.U16 [R89+0x240], R32 ;  /* 0x0002402059007388 */ /* 0x000fe40000000400 */
[----:B------:R-:W-:Y:S01]  /*2c80*/  MUFU.COS R92, R105 ;  /* 0x00000069005c7308 */ /* 0x000fe20000000000 */
[----:B------:R-:W-:Y:S01]  /*2c90*/  FSEL R95, R95, 1, !P6 ;  /* 0x3f8000005f5f7808 */ /* 0x000fe20007000000 */
[----:B------:R-:W-:Y:S01]  /*2ca0*/  STS.U16 [R110+0x280], R39 ;  /* 0x000280276e007388 */ /* 0x000fe20000000400 */
[----:B------:R-:W-:-:S02]  /*2cb0*/  LEA.HI.SX32 R86, R86, R11, 0x1b ;  /* 0x0000000b56567211 */ /* 0x000fc400078fdaff */
[----:B0-----:R-:W-:-:S03]  /*2cc0*/  IADD3 R106, R11, 0x1e0, RZ ;  /* 0x000001e00b6a7810 */ /* 0x001fc60007ffe0ff */
[----:B------:R-:W0:Y:S01]  /*2cd0*/  MUFU.EX2 R31, R101 ;  /* 0x00000065001f7308 */ /* 0x000e220000000800 */
[----:B------:R-:W-:Y:S01]  /*2ce0*/  SHF.L.U32 R108, R88, 0x1, RZ ;  /* 0x00000001586c7819 */ /* 0x000fe200000006ff */
[----:B------:R1:W-:Y:S01]  /*2cf0*/  STS.U16 [R91+0x2c0], R38 ;  /* 0x0002c0265b007388 */ /* 0x0003e20000000400 */
[----:B------:R-:W-:Y:S01]  /*2d00*/  FMUL.FTZ R88, R102, R99 ;  /* 0x0000006366587220 */ /* 0x000fe20000410000 */
[----:B------:R-:W-:-:S04]  /*2d10*/  LEA.HI.SX32 R90, R90, R11, 0x1b ;  /* 0x0000000b5a5a7211 */ /* 0x000fc800078fdaff */
[----:B------:R-:W-:Y:S01]  /*2d20*/  MUFU.SIN R70, R100 ;  /* 0x0000006400467308 */ /* 0x000fe20000000400 */
[----:B------:R-:W-:Y:S01]  /*2d30*/  LEA.HI.SX32 R106, R106, R11, 0x1b ;  /* 0x0000000b6a6a7211 */ /* 0x000fe200078fdaff */
[----:B-1----:R-:W-:-:S06]  /*2d40*/  FMUL.RZ R91, R29, 0.15915493667125701904 ;  /* 0x3e22f9831d5b7820 */ /* 0x002fcc000040c000 */
[----:B------:R-:W1:Y:S01]  /*2d50*/  MUFU.EX2 R71, R71 ;  /* 0x0000004700477308 */ /* 0x000e620000000800 */
[----:B------:R-:W-:Y:S01]  /*2d60*/  FMUL.FTZ R29, RZ, R99 ;  /* 0x00000063ff1d7220 */ /* 0x000fe20000410000 */
[----:B------:R-:W-:Y:S01]  /*2d70*/  SHF.L.U32 R35, R86, 0x1, RZ ;  /* 0x0000000156237819 */ /* 0x000fe200000006ff */
[----:B------:R-:W-:-:S05]  /*2d80*/  FFMA.FTZ R88, RZ, R95, R88 ;  /* 0x0000005fff587223 */ /* 0x000fca0000010058 */
[----:B------:R2:W3:Y:S01]  /*2d90*/  MUFU.COS R28, R100 ;  /* 0x00000064001c7308 */ /* 0x0004e20000000000 */
[----:B------:R-:W-:Y:S01]  /*2da0*/  SHF.L.U32 R90, R90, 0x1, RZ ;  /* 0x000000015a5a7819 */ /* 0x000fe200000006ff */
[----:B------:R-:W-:Y:S01]  /*2db0*/  FMUL.FTZ R97, R98, R97 ;  /* 0x0000006162617220 */ /* 0x000fe20000410000 */
[----:B------:R-:W-:Y:S01]  /*2dc0*/  SHF.L.U32 R39, R106, 0x1, RZ ;  /* 0x000000016a277819 */ /* 0x000fe200000006ff */
[----:B--2---:R-:W-:Y:S01]  /*2dd0*/  FMUL.FTZ R100, R60, R53 ;  /* 0x000000353c647220 */ /* 0x004fe20000410000 */
[----:B------:R-:W-:Y:S01]  /*2de0*/  FSEL R96, R96, RZ, !P5 ;  /* 0x000000ff60607208 */ /* 0x000fe20006800000 */
[C---:B------:R-:W-:Y:S02]  /*2df0*/  FMUL.FTZ R84, R85.reuse, R57 ;  /* 0x0000003955547220 */ /* 0x040fe40000410000 */
[C---:B------:R-:W-:Y:S01]  /*2e00*/  FMUL.FTZ R83, R85.reuse, R58 ;  /* 0x0000003a55537220 */ /* 0x040fe20000410000 */
[----:B------:R-:W-:Y:S01]  /*2e10*/  FSEL R100, R100, RZ, !P6 ;  /* 0x000000ff64647208 */ /* 0x000fe20007000000 */
[----:B------:R-:W-:Y:S01]  /*2e20*/  FFMA.FTZ R29, R102, R95, -R29 ;  /* 0x0000005f661d7223 */ /* 0x000fe2000001081d */
[----:B------:R-:W-:Y:S01]  /*2e30*/  LEA R68, P6, R30, c[0x0][0x228], 0x3 ;  /* 0x00008a001e447a11 */ /* 0x000fe200078c18ff */
[----:B------:R-:W-:Y:S01]  /*2e40*/  FMUL.FTZ R85, R85, R59 ;  /* 0x0000003b55557220 */ /* 0x000fe20000410000 */
[----:B------:R-:W-:Y:S01]  /*2e50*/  STS.U16 [R35+0x300], R34 ;  /* 0x0003002223007388 */ /* 0x000fe20000000400 */
[----:B------:R-:W-:-:S02]  /*2e60*/  FMUL.RZ R105, R69, 0.15915493667125701904 ;  /* 0x3e22f98345697820 */ /* 0x000fc4000040c000 */
[----:B------:R-:W-:Y:S01]  /*2e70*/  FADD.FTZ R88, RZ, R88 ;  /* 0x00000058ff587221 */ /* 0x000fe20000010000 */
[----:B------:R-:W-:Y:S01]  /*2e80*/  STS.U16 [R108+0x340], R33 ;  /* 0x000340216c007388 */ /* 0x000fe20000000400 */
[----:B------:R-:W-:Y:S01]  /*2e90*/  FMUL.FTZ R98, R63, R54 ;  /* 0x000000363f627220 */ /* 0x000fe20000410000 */
[----:B------:R-:W-:Y:S01]  /*2ea0*/  FSEL R97, R97, 1, !P5 ;  /* 0x3f80000061617808 */ /* 0x000fe20006800000 */
[----:B------:R-:W-:Y:S01]  /*2eb0*/  FADD.FTZ R29, R100, R29 ;  /* 0x0000001d641d7221 */ /* 0x000fe20000010000 */
[----:B------:R-:W-:Y:S01]  /*2ec0*/  STS.U16 [R90+0x380], R37 ;  /* 0x000380255a007388 */ /* 0x000fe20000000400 */
[----:B------:R-:W-:Y:S01]  /*2ed0*/  LEA.HI.X R69, R30, c[0x0][0x22c], R107, 0x3, P6 ;  /* 0x00008b001e457a11 */ /* 0x000fe200030f1c6b */
[----:B------:R-:W-:Y:S02]  /*2ee0*/  MUFU.COS R93, R105 ;  /* 0x00000069005d7308 */ /* 0x000fe40000000000 */
[----:B------:R2:W-:Y:S01]  /*2ef0*/  STS.U16 [R39+0x3c0], R36 ;  /* 0x0003c02427007388 */ /* 0x0005e20000000400 */
[----:B0-----:R-:W-:-:S02]  /*2f00*/  FMUL.FTZ R92, R31, R92 ;  /* 0x0000005c1f5c7220 */ /* 0x001fc40000410000 */
[----:B------:R-:W-:-:S03]  /*2f10*/  FMUL.FTZ R82, R31, R82 ;  /* 0x000000521f527220 */ /* 0x000fc60000410000 */
[----:B------:R-:W0:Y:S01]  /*2f20*/  MUFU.EX2 R84, R84 ;  /* 0x0000005400547308 */ /* 0x000e220000000800 */
[----:B-1----:R-:W-:Y:S01]  /*2f30*/  FMUL.FTZ R70, R71, R70 ;  /* 0x0000004647467220 */ /* 0x002fe20000410000 */
[----:B------:R-:W-:Y:S01]  /*2f40*/  FSEL R98, R98, RZ, !P5 ;  /* 0x000000ff62627208 */ /* 0x000fe20006800000 */
[C---:B--2---:R-:W-:Y:S01]  /*2f50*/  FMUL.FTZ R36, R96.reuse, R88 ;  /* 0x0000005860247220 */ /* 0x044fe20000410000 */
[----:B------:R-:W-:Y:S01]  /*2f60*/  FSEL R113, R113, RZ, !P4 ;  /* 0x000000ff71717208 */ /* 0x000fe20006000000 */
[----:B------:R-:W-:Y:S01]  /*2f70*/  FMUL.FTZ R31, R96, R29 ;  /* 0x0000001d601f7220 */ /* 0x000fe20000410000 */
[----:B------:R-:W-:-:S06]  /*2f80*/  NOP ;  /* 0x0000000000007918 */ /* 0x000fcc0000000000 */
[----:B------:R-:W1:Y:S01]  /*2f90*/  MUFU.SIN R30, R105 ;  /* 0x00000069001e7308 */ /* 0x000e620000000400 */
[----:B------:R-:W-:Y:S01]  /*2fa0*/  FFMA.FTZ R29, R97, R29, -R36 ;  /* 0x0000001d611d7223 */ /* 0x000fe20000010824 */
[----:B------:R-:W-:Y:S01]  /*2fb0*/  FSEL R112, R70, RZ, !P4 ;  /* 0x000000ff46707208 */ /* 0x000fe20006000000 */
[----:B------:R-:W-:-:S05]  /*2fc0*/  FMUL.RZ R87, R87, 0.15915493667125701904 ;  /* 0x3e22f98357577820 */ /* 0x000fca000040c000 */
[----:B------:R-:W-:Y:S01]  /*2fd0*/  MUFU.EX2 R85, R85 ;  /* 0x0000005500557308 */ /* 0x000fe20000000800 */
[----:B---3--:R-:W-:-:S07]  /*2fe0*/  FMUL.FTZ R28, R71, R28 ;  /* 0x0000001c471c7220 */ /* 0x008fce0000410000 */
[----:B------:R-:W2:Y:S01]  /*2ff0*/  MUFU.SIN R34, R91 ;  /* 0x0000005b00227308 */ /* 0x000ea20000000400 */
[----:B------:R-:W-:-:S07]  /*3000*/  FFMA.FTZ R31, R97, R88, R31 ;  /* 0x00000058611f7223 */ /* 0x000fce000001001f */
[----:B------:R-:W-:Y:S01]  /*3010*/  MUFU.EX2 R83, R83 ;  /* 0x0000005300537308 */ /* 0x000fe20000000800 */
[----:B------:R-:W-:Y:S01]  /*3020*/  FADD.FTZ R29, R98, R29 ;  /* 0x0000001d621d7221 */ /* 0x000fe20000010000 */
[----:B------:R-:W-:Y:S01]  /*3030*/  FSEL R115, R28, 1, !P4 ;  /* 0x3f8000001c737808 */ /* 0x000fe20006000000 */
[----:B------:R-:W-:-:S05]  /*3040*/  FADD.FTZ R31, RZ, R31 ;  /* 0x0000001fff1f7221 */ /* 0x000fca0000010000 */
[----:B------:R3:W-:Y:S01]  /*3050*/  MUFU.COS R38, R91 ;  /* 0x0000005b00267308 */ /* 0x0007e20000000000 */
[----:B------:R-:W-:Y:S02]  /*3060*/  FMUL.FTZ R36, R112, R29 ;  /* 0x0000001d70247220 */ /* 0x000fe40000410000 */
[----:B0-----:R-:W-:Y:S01]  /*3070*/  FMUL.FTZ R89, R84, R93 ;  /* 0x0000005d54597220 */ /* 0x001fe20000410000 */
[----:B------:R-:W-:Y:S01]  /*3080*/  FSEL R92, R92, 1, !P3 ;  /* 0x3f8000005c5c7808 */ /* 0x000fe20005800000 */
[----:B------:R-:W4:Y:S03]  /*3090*/  LDG.E.64 R68, [R68.64] ;  /* 0x0000000444447981 */ /* 0x000f26000c1e1b00 */
[----:B------:R-:W-:Y:S01]  /*30a0*/  MUFU.SIN R32, R87 ;  /* 0x0000005700207308 */ /* 0x000fe20000000400 */
[----:B------:R-:W-:-:S07]  /*30b0*/  FMUL.FTZ R28, R112, R31 ;  /* 0x0000001f701c7220 */ /* 0x000fce0000410000 */
[----:B------:R-:W0:Y:S01]  /*30c0*/  MUFU.COS R86, R87 ;  /* 0x0000005700567308 */ /* 0x000e220000000000 */
[----:B-1----:R-:W-:Y:S02]  /*30d0*/  FMUL.FTZ R30, R84, R30 ;  /* 0x0000001e541e7220 */ /* 0x002fe40000410000 */
[----:B------:R-:W-:Y:S02]  /*30e0*/  FFMA.FTZ R36, R115, R31, R36 ;  /* 0x0000001f73247223 */ /* 0x000fe40000010024 */
[----:B--2---:R-:W-:Y:S01]  /*30f0*/  FMUL.FTZ R84, R85, R34 ;  /* 0x0000002255547220 */ /* 0x004fe20000410000 */
[----:B---3--:R-:W-:Y:S01]  /*3100*/  FSEL R91, R82, RZ, !P3 ;  /* 0x000000ff525b7208 */ /* 0x008fe20005800000 */
[----:B------:R-:W-:Y:S02]  /*3110*/  FFMA.FTZ R34, R115, R29, -R28 ;  /* 0x0000001d73227223 */ /* 0x000fe4000001081c */
[----:B------:R-:W-:Y:S02]  /*3120*/  FADD.FTZ R36, RZ, R36 ;  /* 0x00000024ff247221 */ /* 0x000fe40000010000 */
[----:B------:R-:W-:-:S02]  /*3130*/  FMUL.FTZ R93, R65, R56 ;  /* 0x00000038415d7220 */ /* 0x000fc40000410000 */
[-C--:B------:R-:W-:Y:S02]  /*3140*/  FMUL.FTZ R28, R94, R99.reuse ;  /* 0x000000635e1c7220 */ /* 0x080fe40000410000 */
[----:B------:R-:W-:Y:S02]  /*3150*/  FADD.FTZ R33, R113, R34 ;  /* 0x0000002271217221 */ /* 0x000fe40000010000 */
[----:B------:R-:W-:Y:S02]  /*3160*/  FMUL.FTZ R35, R91, R36 ;  /* 0x000000245b237220 */ /* 0x000fe40000410000 */
[----:B------:R-:W-:Y:S01]  /*3170*/  FMUL.FTZ R29, R104, R99 ;  /* 0x00000063681d7220 */ /* 0x000fe20000410000 */
[----:B------:R-:W-:Y:S01]  /*3180*/  FSEL R93, R93, RZ, !P3 ;  /* 0x000000ff5d5d7208 */ /* 0x000fe20005800000 */
[C---:B0-----:R-:W-:Y:S02]  /*3190*/  FMUL.FTZ R86, R83.reuse, R86 ;  /* 0x0000005653567220 */ /* 0x041fe40000410000 */
[----:B------:R-:W-:-:S02]  /*31a0*/  FMUL.FTZ R32, R83, R32 ;  /* 0x0000002053207220 */ /* 0x000fc40000410000 */
[----:B------:R-:W-:Y:S02]  /*31b0*/  FFMA.FTZ R28, R104, R95, -R28 ;  /* 0x0000005f681c7223 */ /* 0x000fe4000001081c */
[-C--:B------:R-:W-:Y:S02]  /*31c0*/  FMUL.FTZ R37, R91, R33.reuse ;  /* 0x000000215b257220 */ /* 0x080fe40000410000 */
[----:B------:R-:W-:Y:S02]  /*31d0*/  FMUL.FTZ R83, R85, R38 ;  /* 0x0000002655537220 */ /* 0x000fe40000410000 */
[----:B------:R-:W-:Y:S02]  /*31e0*/  FFMA.FTZ R38, R92, R33, -R35 ;  /* 0x000000215c267223 */ /* 0x000fe40000010823 */
[----:B------:R-:W-:Y:S01]  /*31f0*/  FFMA.FTZ R29, R94, R95, R29 ;  /* 0x0000005f5e1d7223 */ /* 0x000fe2000001001d */
[----:B------:R-:W-:Y:S01]  /*3200*/  FSEL R90, R30, RZ, !P2 ;  /* 0x000000ff1e5a7208 */ /* 0x000fe20005000000 */
[----:B------:R-:W-:-:S02]  /*3210*/  FMUL.FTZ R34, R96, R28 ;  /* 0x0000001c60227220 */ /* 0x000fc40000410000 */
[----:B------:R-:W-:Y:S02]  /*3220*/  FFMA.FTZ R37, R92, R36, R37 ;  /* 0x000000245c257223 */ /* 0x000fe40000010025 */
[----:B------:R-:W-:Y:S02]  /*3230*/  FADD.FTZ R38, R93, R38 ;  /* 0x000000265d267221 */ /* 0x000fe40000010000 */
[-C--:B------:R-:W-:Y:S01]  /*3240*/  FMUL.FTZ R31, R96, R29.reuse ;  /* 0x0000001d601f7220 */ /* 0x080fe20000410000 */
[----:B------:R-:W-:Y:S01]  /*3250*/  FSEL R89, R89, 1, !P2 ;  /* 0x3f80000059597808 */ /* 0x000fe20005000000 */
[----:B------:R-:W-:Y:S02]  /*3260*/  FFMA.FTZ R34, R97, R29, R34 ;  /* 0x0000001d61227223 */ /* 0x000fe40000010022 */
[----:B------:R-:W-:Y:S02]  /*3270*/  FADD.FTZ R37, RZ, R37 ;  /* 0x00000025ff257221 */ /* 0x000fe40000010000 */
[----:B------:R-:W-:-:S02]  /*3280*/  FMUL.FTZ R30, R90, R38 ;  /* 0x000000265a1e7220 */ /* 0x000fc40000410000 */
[----:B------:R-:W-:Y:S02]  /*3290*/  FMUL.FTZ R88, R64, R57 ;  /* 0x0000003940587220 */ /* 0x000fe40000410000 */
[----:B------:R-:W-:Y:S02]  /*32a0*/  FFMA.FTZ R31, R97, R28, -R31 ;  /* 0x0000001c611f7223 */ /* 0x000fe4000001081f */
[----:B------:R-:W-:Y:S02]  /*32b0*/  FMUL.FTZ R28, R112, R34 ;  /* 0x00000022701c7220 */ /* 0x000fe40000410000 */
[-C--:B------:R-:W-:Y:S01]  /*32c0*/  FMUL.FTZ R29, R90, R37.reuse ;  /* 0x000000255a1d7220 */ /* 0x080fe20000410000 */
[----:B------:R-:W-:Y:S01]  /*32d0*/  FSEL R88, R88, RZ, !P2 ;  /* 0x000000ff58587208 */ /* 0x000fe20005000000 */
[----:B------:R-:W-:Y:S01]  /*32e0*/  FFMA.FTZ R30, R89, R37, R30 ;  /* 0x00000025591e7223 */ /* 0x000fe2000001001e */
[----:B------:R-:W-:Y:S01]  /*32f0*/  FSEL R87, R32, RZ, !P1 ;  /* 0x000000ff20577208 */ /* 0x000fe20004800000 */
[----:B------:R-:W-:-:S02]  /*3300*/  FFMA.FTZ R28, R115, R31, -R28 ;  /* 0x0000001f731c7223 */ /* 0x000fc4000001081c */
[----:B------:R-:W-:Y:S02]  /*3310*/  FFMA.FTZ R33, R89, R38, -R29 ;  /* 0x0000002659217223 */ /* 0x000fe4000001081d */
[----:B------:R-:W-:Y:S02]  /*3320*/  FMUL.FTZ R31, R112, R31 ;  /* 0x0000001f701f7220 */ /* 0x000fe40000410000 */
[----:B------:R-:W-:Y:S01]  /*3330*/  FADD.FTZ R32, RZ, R30 ;  /* 0x0000001eff207221 */ /* 0x000fe20000010000 */
[----:B------:R-:W-:Y:S01]  /*3340*/  FSEL R86, R86, 1, !P1 ;  /* 0x3f80000056567808 */ /* 0x000fe20004800000 */
[----:B------:R-:W-:Y:S02]  /*3350*/  FMUL.FTZ R85, R67, R58 ;  /* 0x0000003a43557220 */ /* 0x000fe40000410000 */
[----:B------:R-:W-:Y:S02]  /*3360*/  FADD.FTZ R33, R88, R33 ;  /* 0x0000002158217221 */ /* 0x000fe40000010000 */
[----:B------:R-:W-:-:S02]  /*3370*/  FFMA.FTZ R31, R115, R34, R31 ;  /* 0x00000022731f7223 */ /* 0x000fc4000001001f */
[----:B------:R-:W-:Y:S02]  /*3380*/  FMUL.FTZ R34, R87, R32 ;  /* 0x0000002057227220 */ /* 0x000fe40000410000 */
[----:B------:R-:W-:Y:S01]  /*3390*/  FMUL.FTZ R30, R91, R28 ;  /* 0x0000001c5b1e7220 */ /* 0x000fe20000410000 */
[----:B------:R-:W-:Y:S01]  /*33a0*/  ISETP.GE.U32.AND P5, PT, R103, R42, PT ;  /* 0x0000002a6700720c */ /* 0x000fe20003fa6070 */
[----:B------:R-:W-:Y:S01]  /*33b0*/  FMUL.FTZ R35, R87, R33 ;  /* 0x0000002157237220 */ /* 0x000fe20000410000 */
[----:B------:R-:W-:Y:S01]  /*33c0*/  FSEL R85, R85, RZ, !P1 ;  /* 0x000000ff55557208 */ /* 0x000fe20004800000 */
[----:B------:R-:W-:Y:S02]  /*33d0*/  FMUL.FTZ R29, R91, R31 ;  /* 0x0000001f5b1d7220 */ /* 0x000fe40000410000 */
[----:B------:R-:W-:Y:S02]  /*33e0*/  FFMA.FTZ R34, R86, R33, -R34 ;  /* 0x0000002156227223 */ /* 0x000fe40000010822 */
[----:B------:R-:W-:Y:S01]  /*33f0*/  FFMA.FTZ R30, R92, R31, R30 ;  /* 0x0000001f5c1e7223 */ /* 0x000fe2000001001e */
[----:B------:R-:W-:Y:S01]  /*3400*/  FSEL R84, R84, RZ, !P5 ;  /* 0x000000ff54547208 */ /* 0x000fe20006800000 */
[----:B------:R-:W-:-:S02]  /*3410*/  FFMA.FTZ R35, R86, R32, R35 ;  /* 0x0000002056237223 */ /* 0x000fc40000010023 */
[----:B------:R-:W-:Y:S02]  /*3420*/  FFMA.FTZ R29, R92, R28, -R29 ;  /* 0x0000001c5c1d7223 */ /* 0x000fe4000001081d */
[----:B------:R-:W-:Y:S02]  /*3430*/  FADD.FTZ R34, R85, R34 ;  /* 0x0000002255227221 */ /* 0x000fe40000010000 */
[----:B------:R-:W-:Y:S01]  /*3440*/  FMUL.FTZ R28, R90, R30 ;  /* 0x0000001e5a1c7220 */ /* 0x000fe20000410000 */
[----:B------:R-:W-:Y:S01]  /*3450*/  FSEL R83, R83, 1, !P5 ;  /* 0x3f80000053537808 */ /* 0x000fe20006800000 */
[----:B------:R-:W-:Y:S02]  /*3460*/  FADD.FTZ R35, RZ, R35 ;  /* 0x00000023ff237221 */ /* 0x000fe40000010000 */
[----:B------:R-:W-:Y:S02]  /*3470*/  FMUL.FTZ R82, R66, R59 ;  /* 0x0000003b42527220 */ /* 0x000fe40000410000 */
[----:B------:R-:W-:-:S02]  /*3480*/  FMUL.FTZ R32, R84, R34 ;  /* 0x0000002254207220 */ /* 0x000fc40000410000 */
[-C--:B------:R-:W-:Y:S02]  /*3490*/  FMUL.FTZ R31, R90, R29.reuse ;  /* 0x0000001d5a1f7220 */ /* 0x080fe40000410000 */
[----:B------:R-:W-:Y:S02]  /*34a0*/  FFMA.FTZ R28, R89, R29, -R28 ;  /* 0x0000001d591c7223 */ /* 0x000fe4000001081c */
[-C--:B------:R-:W-:Y:S01]  /*34b0*/  FMUL.FTZ R29, R84, R35.reuse ;  /* 0x00000023541d7220 */ /* 0x080fe20000410000 */
[----:B------:R-:W-:Y:S01]  /*34c0*/  FSEL R82, R82, RZ, !P5 ;  /* 0x000000ff52527208 */ /* 0x000fe20006800000 */
[----:B------:R-:W-:Y:S02]  /*34d0*/  FFMA.FTZ R32, R83, R35, R32 ;  /* 0x0000002353207223 */ /* 0x000fe40000010020 */
[----:B------:R-:W-:Y:S02]  /*34e0*/  FFMA.FTZ R31, R89, R30, R31 ;  /* 0x0000001e591f7223 */ /* 0x000fe4000001001f */
[----:B------:R-:W-:-:S02]  /*34f0*/  FFMA.FTZ R33, R83, R34, -R29 ;  /* 0x0000002253217223 */ /* 0x000fc4000001081d */
[CC--:B------:R-:W-:Y:S02]  /*3500*/  FMUL.FTZ R30, R87.reuse, R28.reuse ;  /* 0x0000001c571e7220 */ /* 0x0c0fe40000410000 */
[----:B------:R-:W-:Y:S02]  /*3510*/  FADD.FTZ R35, RZ, R32 ;  /* 0x00000020ff237221 */ /* 0x000fe40000010000 */
[-C--:B------:R-:W-:Y:S02]  /*3520*/  FMUL.FTZ R29, R87, R31.reuse ;  /* 0x0000001f571d7220 */ /* 0x080fe40000410000 */
[----:B------:R-:W-:Y:S02]  /*3530*/  FADD.FTZ R34, R82, R33 ;  /* 0x0000002152227221 */ /* 0x000fe40000010000 */
[C---:B------:R-:W-:Y:S01]  /*3540*/  FFMA.FTZ R30, R86.reuse, R31, R30 ;  /* 0x0000001f561e7223 */ /* 0x040fe2000001001e */
[----:B------:R-:W0:Y:S01]  /*3550*/  SHFL.UP PT, R37, R35, 0x1, RZ ;  /* 0x0420000023257989 */ /* 0x000e2200000e00ff */
[----:B------:R-:W-:-:S02]  /*3560*/  FFMA.FTZ R29, R86, R28, -R29 ;  /* 0x0000001c561d7223 */ /* 0x000fc4000001081d */
[CC--:B------:R-:W-:Y:S01]  /*3570*/  FMUL.FTZ R32, R84.reuse, R30.reuse ;  /* 0x0000001e54207220 */ /* 0x0c0fe20000410000 */
[----:B------:R-:W1:Y:S01]  /*3580*/  SHFL.UP PT, R33, R34, 0x1, RZ ;  /* 0x0420000022217989 */ /* 0x000e6200000e00ff */
        /* <DEDUP_REMOVED lines=43> */
[C---:B--2---:R-:W-:Y:S02]  /*3840*/  FMUL.FTZ R33, R30.reuse, R29 ;  /* 0x0000001d1e217220 */ /* 0x044fe40000410000 */
[----:B------:R-:W-:Y:S02]  /*3850*/  @P1 FADD.FTZ R35, R35, R28 ;  /* 0x0000001c23231221 */ /* 0x000fe40000010000 */
[-C--:B---3--:R-:W-:Y:S02]  /*3860*/  FMUL.FTZ R28, R30, R31.reuse ;  /* 0x0000001f1e1c7220 */ /* 0x088fe40000410000 */
        /* <DEDUP_REMOVED lines=23> */
[----:B------:R-:W-:Y:S01]  /*39e0*/  ISETP.GE.AND P1, PT, R11, 0x10, PT ;  /* 0x000000100b00780c */ /* 0x000fe20003f26270 */
[----:B------:R-:W-:Y:S01]  /*39f0*/  CS2R R30, SRZ ;  /* 0x00000000001e7805 */ /* 0x000fe2000001ff00 */
[----:B------:R-:W-:Y:S01]  /*3a00*/  MOV R29, RZ ;  /* 0x000000ff001d7202 */ /* 0x000fe20000000f00 */
[----:B0-----:R-:W-:Y:S01]  /*3a10*/  FMUL.FTZ R38, R36, R71 ;  /* 0x0000004724267220 */ /* 0x001fe20000410000 */
[----:B------:R-:W-:-:S03]  /*3a20*/  MOV R28, 0x3f800000 ;  /* 0x3f800000001c7802 */ /* 0x000fc60000000f00 */
[----:B-1----:R-:W-:-:S03]  /*3a30*/  FFMA.FTZ R101, R32, R33, -R38 ;  /* 0x0000002120657223 */ /* 0x002fc60000010826 */
[----:B------:R-:W0:Y:S01]  /*3a40*/  @!P0 LDS.128 R28, [R81.X16+0x460] ;  /* 0x00046000511c8984 */ /* 0x000e22000000cc00 */
[C---:B------:R-:W-:Y:S01]  /*3a50*/  FMUL.FTZ R103, R36.reuse, R33 ;  /* 0x0000002124677220 */ /* 0x040fe20000410000 */
[----:B------:R-:W-:Y:S01]  /*3a60*/  SHF.L.U32 R33, R11, 0x4, RZ ;  /* 0x000000040b217819 */ /* 0x000fe200000006ff */
[----:B--2---:R-:W-:Y:S02]  /*3a70*/  FMUL.FTZ R70, R36, R37 ;  /* 0x0000002524467220 */ /* 0x004fe40000410000 */
[----:B------:R-:W-:Y:S01]  /*3a80*/  FFMA.FTZ R106, R32, R71, R103 ;  /* 0x00000047206a7223 */ /* 0x000fe20000010067 */
[----:B------:R-:W-:Y:S01]  /*3a90*/  LEA.HI.SX32 R33, R33, R33, 0x1b ;  /* 0x0000002121217211 */ /* 0x000fe200078fdaff */
[-C--:B---3--:R-:W-:Y:S02]  /*3aa0*/  FMUL.FTZ R38, R36, R39.reuse ;  /* 0x0000002724267220 */ /* 0x088fe40000410000 */
[C---:B------:R-:W-:Y:S01]  /*3ab0*/  FFMA.FTZ R39, R32.reuse, R39, R70 ;  /* 0x0000002720277223 */ /* 0x040fe20000010046 */
        /* <DEDUP_REMOVED lines=35> */
[----:B------:R-:W-:Y:S01]  /*3cf0*/  HADD2.F32 R103, -RZ, R103.H0_H0 ;  /* 0x20000067ff677230 */ /* 0x000fe20000004100 */
[----:B-1----:R-:W-:-:S02]  /*3d00*/  @!P2 MOV R118, R28 ;  /* 0x0000001c0076a202 */ /* 0x002fc40000000f00 */
[----:B--2---:R-:W-:Y:S01]  /*3d10*/  @!P2 MOV R123, R31 ;  /* 0x0000001f007ba202 */ /* 0x004fe20000000f00 */
[CC--:B------:R-:W-:Y:S02]  /*3d20*/  @P3 FMUL.FTZ R35, R71.reuse, R120.reuse ;  /* 0x0000007847233220 */ /* 0x0c0fe40000410000 */
[C---:B------:R-:W-:Y:S01]  /*3d30*/  @P3 FMUL.FTZ R120, R70.reuse, R120 ;  /* 0x0000007846783220 */ /* 0x040fe20000410000 */
[----:B---3--:R-:W-:Y:S01]  /*3d40*/  @!P2 MOV R121, R30 ;  /* 0x0000001e0079a202 */ /* 0x008fe20000000f00 */
[-C--:B------:R-:W-:Y:S02]  /*3d50*/  @P3 FFMA.FTZ R70, R70, R118.reuse, -R35 ;  /* 0x0000007646463223 */ /* 0x080fe40000010823 */
[----:B------:R-:W-:Y:S02]  /*3d60*/  @P3 FFMA.FTZ R120, R71, R118, R120 ;  /* 0x0000007647783223 */ /* 0x000fe40000010078 */
[----:B------:R-:W-:Y:S02]  /*3d70*/  @P3 FADD.FTZ R121, R121, R70 ;  /* 0x0000004679793221 */ /* 0x000fe40000010000 */
[----:B------:R-:W-:-:S02]  /*3d80*/  @P3 FADD.FTZ R123, R123, R120 ;  /* 0x000000787b7b3221 */ /* 0x000fc40000010000 */
[C---:B----4-:R-:W-:Y:S02]  /*3d90*/  FMUL.FTZ R71, R103.reuse, R69 ;  /* 0x0000004567477220 */ /* 0x050fe40000410000 */
        /* <DEDUP_REMOVED lines=8> */
[----:B------:R-:W-:-:S02]  /*3e20*/  FMUL.FTZ R103, R105, R69 ;  /* 0x0000004569677220 */ /* 0x000fc40000410000 */
[-C--:B------:R-:W-:Y:S02]  /*3e30*/  FMUL.FTZ R105, R105, R68.reuse ;  /* 0x0000004469697220 */ /* 0x080fe40000410000 */
[----:B------:R-:W-:Y:S02]  /*3e40*/  FADD.FTZ R106, RZ, R123 ;  /* 0x0000007bff6a7221 */ /* 0x000fe40000010000 */
[----:B------:R-:W-:Y:S02]  /*3e50*/  FADD.FTZ R102, R102, R121 ;  /* 0x0000007966667221 */ /* 0x000fe40000010000 */
[C---:B------:R-:W-:Y:S01]  /*3e60*/  FFMA.FTZ R94, R114.reuse, R69, R105 ;  /* 0x00000045725e7223 */ /* 0x040fe20000010069 */
[----:B------:R-:W-:Y:S01]  /*3e70*/  HADD2.F32 R116, -RZ, R116.H0_H0 ;  /* 0x20000074ff747230 */ /* 0x000fe20000004100 */
[----:B------:R-:W-:Y:S02]  /*3e80*/  FFMA.FTZ R103, R114, R68, -R103 ;  /* 0x0000004472677223 */ /* 0x000fe40000010867 */
[----:B------:R-:W-:-:S02]  /*3e90*/  FMUL.FTZ R105, R99, R106 ;  /* 0x0000006a63697220 */ /* 0x000fc40000410000 */
[-C--:B------:R-:W-:Y:S02]  /*3ea0*/  FMUL.FTZ R114, R99, R102.reuse ;  /* 0x0000006663727220 */ /* 0x080fe40000410000 */
[C---:B------:R-:W-:Y:S01]  /*3eb0*/  FFMA.FTZ R105, R95.reuse, R102, -R105 ;  /* 0x000000665f697223 */ /* 0x040fe20000010869 */
[----:B------:R-:W-:Y:S01]  /*3ec0*/  HADD2.F32 R107, -RZ, R107.H0_H0 ;  /* 0x2000006bff6b7230 */ /* 0x000fe20000004100 */
[----:B------:R-:W-:Y:S01]  /*3ed0*/  FFMA.FTZ R114, R95, R106, R114 ;  /* 0x0000006a5f727223 */ /* 0x000fe20000010072 */
[----:B------:R-:W-:Y:S01]  /*3ee0*/  HADD2.F32 R110, -RZ, R110.H0_H0 ;  /* 0x2000006eff6e7230 */ /* 0x000fe20000004100 */
[C---:B------:R-:W-:Y:S02]  /*3ef0*/  FFMA.FTZ R71, R116.reuse, R68, -R71 ;  /* 0x0000004474477223 */ /* 0x040fe40000010847 */
[-C--:B------:R-:W-:Y:S02]  /*3f00*/  FFMA.FTZ R70, R116, R69.reuse, R70 ;  /* 0x0000004574467223 */ /* 0x080fe40000010046 */
[----:B------:R-:W-:-:S02]  /*3f10*/  FMUL.FTZ R116, R104, R69 ;  /* 0x0000004568747220 */ /* 0x000fc40000410000 */
[-C--:B------:R-:W-:Y:S02]  /*3f20*/  FMUL.FTZ R118, R104, R68.reuse ;  /* 0x0000004468767220 */ /* 0x080fe40000410000 */
[----:B------:R-:W-:Y:S02]  /*3f30*/  FADD.FTZ R95, R100, R105 ;  /* 0x00000069645f7221 */ /* 0x000fe40000010000 */
[----:B------:R-:W-:Y:S01]  /*3f40*/  FADD.FTZ R100, RZ, R114 ;  /* 0x00000072ff647221 */ /* 0x000fe20000010000 */
[----:B------:R-:W-:Y:S01]  /*3f50*/  HADD2.F32 R108, -RZ, R108.H0_H0 ;  /* 0x2000006cff6c7230 */ /* 0x000fe20000004100 */
[C---:B------:R-:W-:Y:S01]  /*3f60*/  FFMA.FTZ R104, R107.reuse, R68, -R116 ;  /* 0x000000446b687223 */ /* 0x040fe20000010874 */
[----:B------:R-:W-:Y:S01]  /*3f70*/  HADD2.F32 R131, -RZ, R131.H0_H0 ;  /* 0x20000083ff837230 */ /* 0x000fe20000004100 */
[-C--:B------:R-:W-:Y:S02]  /*3f80*/  FFMA.FTZ R99, R107, R69.reuse, R118 ;  /* 0x000000456b637223 */ /* 0x080fe40000010076 */
[----:B------:R-:W-:-:S02]  /*3f90*/  FMUL.FTZ R105, R110, R69 ;  /* 0x000000456e697220 */ /* 0x000fc40000410000 */
[----:B------:R-:W-:Y:S01]  /*3fa0*/  FMUL.FTZ R107, R110, R68 ;  /* 0x000000446e6b7220 */ /* 0x000fe20000410000 */
[----:B------:R-:W-:Y:S01]  /*3fb0*/  HADD2.F32 R119, -RZ, R119.H0_H0 ;  /* 0x20000077ff777230 */ /* 0x000fe20000004100 */
[C---:B------:R-:W-:Y:S01]  /*3fc0*/  FMUL.FTZ R110, R96.reuse, R100 ;  /* 0x00000064606e7220 */ /* 0x040fe20000410000 */
[----:B------:R-:W-:Y:S01]  /*3fd0*/  HADD2.F32 R122, -RZ, R122.H0_H0 ;  /* 0x2000007aff7a7230 */ /* 0x000fe20000004100 */
[----:B------:R-:W-:Y:S01]  /*3fe0*/  FMUL.FTZ R114, R96, R95 ;  /* 0x0000005f60727220 */ /* 0x000fe20000410000 */
[----:B------:R-:W-:Y:S01]  /*3ff0*/  HADD2.F32 R109, -RZ, R109.H0_H0 ;  /* 0x2000006dff6d7230 */ /* 0x000fe20000004100 */
[-C--:B------:R-:W-:Y:S01]  /*4000*/  FFMA.FTZ R96, R108, R69.reuse, R107 ;  /* 0x000000456c607223 */ /* 0x080fe2000001006b */
[----:B------:R-:W-:Y:S01]  /*4010*/  HADD2.F32 R33, -RZ, R130.H0_H0 ;  /* 0x20000082ff217230 */ /* 0x000fe20000004100 */
[----:B------:R-:W-:Y:S01]  /*4020*/  FMUL.FTZ R32, R131, R69 ;  /* 0x0000004583207220 */ /* 0x000fe20000410000 */
[----:B------:R-:W-:Y:S01]  /*4030*/  HADD2.F32 R132, -RZ, R101.H0_H0 ;  /* 0x20000065ff847230 */ /* 0x000fe20000004100 */
[----:B------:R-:W-:Y:S01]  /*4040*/  FFMA.FTZ R107, R97, R95, -R110 ;  /* 0x0000005f616b7223 */ /* 0x000fe2000001086e */
[----:B------:R-:W-:Y:S01]  /*4050*/  HADD2.F32 R117, -RZ, R117.H0_H0 ;  /* 0x20000075ff757230 */ /* 0x000fe20000004100 */
[----:B------:R-:W-:Y:S01]  /*4060*/  FMUL.FTZ R34, R131, R68 ;  /* 0x0000004483227220 */ /* 0x000fe20000410000 */
[----:B------:R-:W-:Y:S01]  /*4070*/  HADD2.F32 R111, -RZ, R111.H0_H0 ;  /* 0x2000006fff6f7230 */ /* 0x000fe20000004100 */
[----:B------:R-:W-:-:S02]  /*4080*/  FMUL.FTZ R101, R119, R69 ;  /* 0x0000004577657220 */ /* 0x000fc40000410000 */
[-C--:B------:R-:W-:Y:S02]  /*4090*/  FMUL.FTZ R35, R122, R69.reuse ;  /* 0x000000457a237220 */ /* 0x080fe40000410000 */
[----:B------:R-:W-:Y:S02]  /*40a0*/  FFMA.FTZ R105, R108, R68, -R105 ;  /* 0x000000446c697223 */ /* 0x000fe40000010869 */
[----:B------:R-:W-:Y:S02]  /*40b0*/  FFMA.FTZ R97, R97, R100, R114 ;  /* 0x0000006461617223 */ /* 0x000fe40000010072 */
[----:B------:R-:W-:Y:S02]  /*40c0*/  FMUL.FTZ R108, R109, R69 ;  /* 0x000000456d6c7220 */ /* 0x000fe40000410000 */
[----:B------:R-:W-:Y:S02]  /*40d0*/  FFMA.FTZ R32, R33, R68, -R32 ;  /* 0x0000004421207223 */ /* 0x000fe40000010820 */
[----:B------:R-:W-:-:S02]  /*40e0*/  FADD.FTZ R98, R98, R107 ;  /* 0x0000006b62627221 */ /* 0x000fc40000010000 */
[----:B------:R-:W-:Y:S02]  /*40f0*/  FFMA.FTZ R33, R33, R69, R34 ;  /* 0x0000004521217223 */ /* 0x000fe40000010022 */
[-C--:B------:R-:W-:Y:S02]  /*4100*/  FMUL.FTZ R119, R119, R68.reuse ;  /* 0x0000004477777220 */ /* 0x080fe40000410000 */
[-C--:B------:R-:W-:Y:S02]  /*4110*/  FFMA.FTZ R101, R132, R68.reuse, -R101 ;  /* 0x0000004484657223 */ /* 0x080fe40000010865 */
[-C--:B------:R-:W-:Y:S02]  /*4120*/  FMUL.FTZ R34, R122, R68.reuse ;  /* 0x000000447a227220 */ /* 0x080fe40000410000 */
[-C--:B------:R-:W-:Y:S02]  /*4130*/  FFMA.FTZ R35, R117, R68.reuse, -R35 ;  /* 0x0000004475237223 */ /* 0x080fe40000010823 */
[----:B------:R-:W-:-:S02]  /*4140*/  FMUL.FTZ R110, R109, R68 ;  /* 0x000000446d6e7220 */ /* 0x000fc40000410000 */
[----:B------:R-:W-:Y:S02]  /*4150*/  FADD.FTZ R97, RZ, R97 ;  /* 0x00000061ff617221 */ /* 0x000fe40000010000 */
[----:B------:R-:W-:Y:S02]  /*4160*/  FFMA.FTZ R68, R111, R68, -R108 ;  /* 0x000000446f447223 */ /* 0x000fe4000001086c */
[CC--:B------:R-:W-:Y:S02]  /*4170*/  FMUL.FTZ R108, R112.reuse, R98.reuse ;  /* 0x00000062706c7220 */ /* 0x0c0fe40000410000 */
[-C--:B------:R-:W-:Y:S02]  /*4180*/  FMUL.FTZ R112, R112, R97.reuse ;  /* 0x0000006170707220 */ /* 0x080fe40000410000 */
[C---:B------:R-:W-:Y:S02]  /*4190*/  FFMA.FTZ R107, R115.reuse, R97, R108 ;  /* 0x00000061736b7223 */ /* 0x040fe4000001006c */
[----:B------:R-:W-:Y:S01]  /*41a0*/  FFMA.FTZ R108, R115, R98, -R112 ;  /* 0x00000062736c7223 */ /* 0x000fe20000010870 */
[----:B------:R-:W-:Y:S01]  /*41b0*/  ISETP.NE.AND P1, PT, R80, RZ, PT ;  /* 0x000000ff5000720c */ /* 0x000fe20003f25270 */
[----:B------:R-:W-:-:S02]  /*41c0*/  FADD.FTZ R107, RZ, R107 ;  /* 0x0000006bff6b7221 */ /* 0x000fc40000010000 */
[----:B------:R-:W-:Y:S02]  /*41d0*/  FMUL.FTZ R109, R37, R31 ;  /* 0x0000001f256d7220 */ /* 0x000fe40000410000 */
[----:B------:R-:W-:Y:S02]  /*41e0*/  FADD.FTZ R108, R113, R108 ;  /* 0x0000006c716c7221 */ /* 0x000fe40000010000 */
[-C--:B------:R-:W-:Y:S02]  /*41f0*/  FFMA.FTZ R119, R132, R69.reuse, R119 ;  /* 0x0000004584777223 */ /* 0x080fe40000010077 */
[----:B------:R-:W-:Y:S02]  /*4200*/  FFMA.FTZ R34, R117, R69, R34 ;  /* 0x0000004575227223 */ /* 0x000fe40000010022 */
[----:B------:R-:W-:Y:S02]  /*4210*/  FMUL.FTZ R113, R91, R107 ;  /* 0x0000006b5b717220 */ /* 0x000fe40000410000 */
[----:B------:R-:W-:-:S02]  /*4220*/  FFMA.FTZ R69, R111, R69, R110 ;  /* 0x000000456f457223 */ /* 0x000fc4000001006e */
[-C--:B------:R-:W-:Y:S02]  /*4230*/  FFMA.FTZ R109, R36, R30.reuse, -R109 ;  /* 0x0000001e246d7223 */ /* 0x080fe4000001086d */
[C---:B------:R-:W-:Y:S02]  /*4240*/  FMUL.FTZ R30, R37.reuse, R30 ;  /* 0x0000001e251e7220 */ /* 0x040fe40000410000 */
[C---:B------:R-:W-:Y:S02]  /*4250*/  FMUL.FTZ R111, R37.reuse, R29 ;  /* 0x0000001d256f7220 */ /* 0x040fe40000410000 */
[----:B------:R-:W-:Y:S02]  /*4260*/  FMUL.FTZ R37, R37, R28 ;  /* 0x0000001c25257220 */ /* 0x000fe40000410000 */
[-C--:B------:R-:W-:Y:S02]  /*4270*/  FMUL.FTZ R91, R91, R108.reuse ;  /* 0x0000006c5b5b7220 */ /* 0x080fe40000410000 */
[----:B------:R-:W-:-:S02]  /*4280*/  FFMA.FTZ R110, R92, R108, -R113 ;  /* 0x0000006c5c6e7223 */ /* 0x000fc40000010871 */
[C---:B------:R-:W-:Y:S02]  /*4290*/  FFMA.FTZ R28, R36.reuse, R28, -R111 ;  /* 0x0000001c241c7223 */ /* 0x040fe4000001086f */
[----:B------:R-:W-:Y:S02]  /*42a0*/  FFMA.FTZ R29, R36, R29, R37 ;  /* 0x0000001d241d7223 */ /* 0x000fe40000010025 */
[----:B------:R-:W-:Y:S01]  /*42b0*/  FFMA.FTZ R91, R92, R107, R91 ;  /* 0x0000006b5c5b7223 */ /* 0x000fe2000001005b */
[----:B------:R-:W-:Y:S01]  /*42c0*/  BSSY B0, `(.L_x_2126) ;  /* 0x0000018000007945 */ /* 0x000fe20003800000 */
[----:B------:R-:W-:Y:S02]  /*42d0*/  FFMA.FTZ R36, R36, R31, R30 ;  /* 0x0000001f24247223 */ /* 0x000fe4000001001e */
[----:B------:R-:W-:Y:S02]  /*42e0*/  FADD.FTZ R92, R93, R110 ;  /* 0x0000006e5d5c7221 */ /* 0x000fe40000010000 */
[----:B------:R-:W-:-:S02]  /*42f0*/  FADD.FTZ R30, R38, R109 ;  /* 0x0000006d261e7221 */ /* 0x000fc40000010000 */
        /* <DEDUP_REMOVED lines=20> */
.L_x_2127:
[----:B------:R-:W-:Y:S05]  /*4440*/  BSYNC B0 ;  /* 0x0000000000007941 */ /* 0x000fea0003800000 */
.L_x_2126:
[-C--:B------:R-:W-:Y:S01]  /*4450*/  FMUL.FTZ R90, R90, R91.reuse ;  /* 0x0000005b5a5a7220 */ /* 0x080fe20000410000 */
[----:B-1----:R-:W-:Y:S01]  /*4460*/  IADD3 R81, R81, 0x1, RZ ;  /* 0x0000000151517810 */ /* 0x002fe20007ffe0ff */
        /* <DEDUP_REMOVED lines=42> */
.L_x_2125:
[----:B------:R-:W-:Y:S01]  /*4710*/  BAR.SYNC.DEFER_BLOCKING 0x0 ;  /* 0x0000000000007b1d */ /* 0x000fe20000010000 */
[----:B------:R-:W-:Y:S02]  /*4720*/  F2FP.PACK_AB R28, R73, R72 ;  /* 0x00000048491c723e */ /* 0x000fe400000000ff */
        /* <DEDUP_REMOVED lines=9> */
[C---:B------:R-:W-:Y:S02]  /*47c0*/  PRMT R35, R30.reuse, 0x7610, R35 ;  /* 0x000076101e237816 */ /* 0x040fe40000000023 */
[----:B------:R-:W-:Y:S01]  /*47d0*/  PRMT R36, R30, 0x7632, R36 ;  /* 0x000076321e247816 */ /* 0x000fe20000000024 */
[----:B------:R-:W-:Y:S01]  /*47e0*/  IMAD R30, R6, c[0x0][0x200], RZ ;  /* 0x00008000061e7a24 */ /* 0x000fe200078e02ff */
[----:B------:R-:W-:Y:S01]  /*47f0*/  ISETP.GE.AND P1, PT, R9, R42, PT ;  /* 0x0000002a0900720c */ /* 0x000fe20003f26270 */
[----:B------:R0:W-:Y:S01]  /*4800*/  STS.U16 [R51], R31 ;  /* 0x0000001f33007388 */ /* 0x0001e20000000400 */
[C-C-:B------:R-:W-:Y:S01]  /*4810*/  LOP3.LUT R53, R8.reuse, 0x20, R7.reuse, 0xfe, !PT ;  /* 0x0000002008357812 */ /* 0x140fe200078efe07 */
[----:B------:R-:W-:Y:S01]  /*4820*/  IMAD R39, R5, c[0x0][0x204], R30 ;  /* 0x0000810005277a24 */ /* 0x000fe200078e021e */
[--C-:B------:R-:W-:Y:S01]  /*4830*/  LOP3.LUT R55, R8, 0x40, R7.reuse, 0xfe, !PT ;  /* 0x0000004008377812 */ /* 0x100fe200078efe07 */
[----:B------:R1:W-:Y:S01]  /*4840*/  STS.U16 [R51+0x2], R32 ;  /* 0x0000022033007388 */ /* 0x0003e20000000400 */
[----:B------:R-:W-:Y:S01]  /*4850*/  IMAD R30, R6, c[0x0][0x1f0], RZ ;  /* 0x00007c00061e7a24 */ /* 0x000fe200078e02ff */
[----:B------:R-:W-:-:S02]  /*4860*/  LOP3.LUT R57, R8, 0x60, R7, 0xfe, !PT ;  /* 0x0000006008397812 */ /* 0x000fc400078efe07 */
[----:B------:R-:W-:Y:S01]  /*4870*/  STS.U16 [R51+0x4], R29 ;  /* 0x0000041d33007388 */ /* 0x000fe20000000400 */
[----:B------:R-:W-:Y:S02]  /*4880*/  IMAD R61, R5, c[0x0][0x1f4], R30 ;  /* 0x00007d00053d7a24 */ /* 0x000fe400078e021e */
[----:B0-----:R-:W-:Y:S01]  /*4890*/  IMAD R31, R3, c[0x0][0x208], RZ ;  /* 0x00008200031f7a24 */ /* 0x001fe200078e02ff */
[----:B------:R0:W-:Y:S01]  /*48a0*/  STS.U16 [R51+0x6], R33 ;  /* 0x0000062133007388 */ /* 0x0001e20000000400 */
[----:B-1----:R-:W-:-:S03]  /*48b0*/  SHF.L.U32 R32, R12, 0x8, RZ ;  /* 0x000000080c207819 */ /* 0x002fc600000006ff */
[----:B------:R1:W-:Y:S04]  /*48c0*/  STS.U16 [R51+0x8], R28 ;  /* 0x0000081c33007388 */ /* 0x0003e80000000400 */
[----:B------:R-:W-:Y:S01]  /*48d0*/  STS.U16 [R51+0xa], R34 ;  /* 0x00000a2233007388 */ /* 0x000fe20000000400 */
[----:B0-----:R-:W-:-:S03]  /*48e0*/  SHF.R.S32.HI R33, RZ, 0x1f, R32 ;  /* 0x0000001fff217819 */ /* 0x001fc60000011420 */
[----:B------:R0:W-:Y:S01]  /*48f0*/  STS.U16 [R51+0xc], R35 ;  /* 0x00000c2333007388 */ /* 0x0001e20000000400 */
[----:B-1----:R-:W-:-:S03]  /*4900*/  IMAD.WIDE.U32 R28, R5, c[0x0][0x200], RZ ;  /* 0x00008000051c7a25 */ /* 0x002fc600078e00ff */
[----:B------:R1:W-:Y:S01]  /*4910*/  STS.U16 [R51+0xe], R36 ;  /* 0x00000e2433007388 */ /* 0x0003e20000000400 */
[----:B------:R-:W-:-:S06]  /*4920*/  NOP ;  /* 0x0000000000007918 */ /* 0x000fcc0000000000 */
[----:B------:R-:W-:Y:S01]  /*4930*/  LDS.U16 R59, [R43] ;  /* 0x000000002b3b7984 */ /* 0x000fe20000000400 */
[----:B------:R-:W-:Y:S01]  /*4940*/  IADD3 R29, R29, R39, RZ ;  /* 0x000000271d1d7210 */ /* 0x000fe20007ffe0ff */
[C---:B0-----:R-:W-:Y:S01]  /*4950*/  IMAD R35, R0.reuse, c[0x0][0x20c], R31 ;  /* 0x0000830000237a24 */ /* 0x041fe200078e021f */
[----:B------:R-:W-:Y:S01]  /*4960*/  LEA R31, P2, R9, c[0x0][0x258], 0x1 ;  /* 0x00009600091f7a11 */ /* 0x000fe200078408ff */
[----:B------:R-:W-:Y:S01]  /*4970*/  LDS.U16 R71, [R44+0x40] ;  /* 0x000040002c477984 */ /* 0x000fe20000000400 */
[----:B-1----:R-:W-:Y:S02]  /*4980*/  @!P1 IMAD.WIDE.U32 R36, R5, c[0x0][0x1f0], R32 ;  /* 0x00007c0005249a25 */ /* 0x002fe400078e0020 */
[----:B------:R-:W-:Y:S01]  /*4990*/  LEA.HI.X R34, R9, c[0x0][0x25c], R10, 0x1, P2 ;  /* 0x0000970009227a11 */ /* 0x000fe200010f0c0a */
[----:B------:R-:W-:Y:S01]  /*49a0*/  LDS.U16 R81, [R45+0x80] ;  /* 0x000080002d517984 */ /* 0x000fe20000000400 */
[----:B------:R-:W-:Y:S01]  /*49b0*/  IMAD.WIDE.U32 R28, R0, c[0x0][0x208], R28 ;  /* 0x00008200001c7a25 */ /* 0x000fe200078e001c */
[----:B------:R-:W-:-:S02]  /*49c0*/  @!P1 IADD3 R37, R61, R37, RZ ;  /* 0x000000253d259210 */ /* 0x000fc40007ffe0ff */
[----:B------:R-:W-:Y:S02]  /*49d0*/  LDS.U16 R83, [R46+0xc0] ;  /* 0x0000c0002e537984 */ /* 0x000fe40000000400 */
[----:B------:R-:W-:Y:S01]  /*49e0*/  IADD3 R28, P3, R32, R28, RZ ;  /* 0x0000001c201c7210 */ /* 0x000fe20007f7e0ff */
[----:B------:R-:W-:Y:S01]  /*49f0*/  @!P1 IMAD.WIDE.U32 R36, R0, c[0x0][0x1f8], R36 ;  /* 0x00007e0000249a25 */ /* 0x000fe200078e0024 */
[----:B------:R-:W-:Y:S02]  /*4a00*/  LDS.U16 R85, [R47+0x100] ;  /* 0x000100002f557984 */ /* 0x000fe40000000400 */
[----:B------:R-:W-:Y:S02]  /*4a10*/  IADD3.X R29, R33, R35, R29, P3, !PT ;  /* 0x00000023211d7210 */ /* 0x000fe40001ffe41d */
[----:B------:R-:W-:Y:S01]  /*4a20*/  LDS.U16 R69, [R48+0x140] ;  /* 0x0001400030457984 */ /* 0x000fe20000000400 */
[C---:B------:R-:W-:Y:S02]  /*4a30*/  LEA R30, P2, R28.reuse, R31, 0x1 ;  /* 0x0000001f1c1e7211 */ /* 0x040fe400078408ff */
[----:B------:R-:W-:Y:S01]  /*4a40*/  @!P1 IADD3 R56, P6, R9, R36, RZ ;  /* 0x0000002409389210 */ /* 0x000fe20007fde0ff */
[----:B------:R-:W-:Y:S01]  /*4a50*/  LDS.U16 R65, [R49+0x180] ;  /* 0x0001800031417984 */ /* 0x000fe20000000400 */
[----:B------:R-:W-:Y:S01]  /*4a60*/  LEA.HI.X R31, R28, R34, R29, 0x1, P2 ;  /* 0x000000221c1f7211 */ /* 0x000fe200010f0c1d */
[----:B------:R-:W-:Y:S01]  /*4a70*/  IMAD R29, R3, c[0x0][0x1f8], RZ ;  /* 0x00007e00031d7a24 */ /* 0x000fe200078e02ff */
[----:B------:R-:W-:Y:S01]  /*4a80*/  IADD3 R28, P2, R9, R32, RZ ;  /* 0x00000020091c7210 */ /* 0x000fe20007f5e0ff */
[----:B------:R-:W-:Y:S01]  /*4a90*/  LDS.U16 R67, [R50+0x1c0] ;  /* 0x0001c00032437984 */ /* 0x000fe20000000400 */
[----:B------:R-:W-:-:S03]  /*4aa0*/  IMAD.WIDE.U32 R34, R5, c[0x0][0x1f0], RZ ;  /* 0x00007c0005227a25 */ /* 0x000fc600078e00ff */
[----:B------:R-:W-:Y:S01]  /*4ab0*/  @!P0 STS [0x210], R42 ;  /* 0x0002102aff008388 */ /* 0x000fe20000000800 */
[----:B------:R-:W-:Y:S01]  /*4ac0*/  IMAD R89, R0, c[0x0][0x1fc], R29 ;  /* 0x00007f0000597a24 */ /* 0x000fe200078e021d */
[C---:B------:R-:W-:Y:S02]  /*4ad0*/  IADD3.X R29, R10.reuse, R33, RZ, P2, !PT ;  /* 0x000000210a1d7210 */ /* 0x040fe400017fe4ff */
[----:B------:R-:W-:Y:S01]  /*4ae0*/  BAR.SYNC.DEFER_BLOCKING 0x0 ;  /* 0x0000000000007b1d */ /* 0x000fe20000010000 */
[----:B------:R-:W-:Y:S02]  /*4af0*/  IADD3 R35, R35, R61, RZ ;  /* 0x0000003d23237210 */ /* 0x000fe40007ffe0ff */
[----:B------:R-:W-:-:S03]  /*4b00*/  @!P1 IADD3.X R87, R10, R37, R89, P6, !PT ;  /* 0x000000250a579210 */ /* 0x000fc600037fe459 */
[----:B------:R-:W0:Y:S02]  /*4b10*/  LDS R54, [0x210] ;  /* 0x00021000ff367984 */ /* 0x000e240000000800 */
[-C--:B0-----:R-:W-:Y:S02]  /*4b20*/  ISETP.GE.AND P5, PT, R9, R54.reuse, PT ;  /* 0x000000360900720c */ /* 0x081fe40003fa6270 */
[-C--:B------:R-:W-:Y:S02]  /*4b30*/  ISETP.GE.AND P4, PT, R53, R54.reuse, PT ;  /* 0x000000363500720c */ /* 0x080fe40003f86270 */
[-C--:B------:R-:W-:Y:S02]  /*4b40*/  ISETP.GE.AND P2, PT, R55, R54.reuse, PT ;  /* 0x000000363700720c */ /* 0x080fe40003f46270 */
[----:B------:R-:W-:-:S07]  /*4b50*/  ISETP.GE.AND P3, PT, R57, R54, PT ;  /* 0x000000363900720c */ /* 0x000fce0003f66270 */
        /* <DEDUP_REMOVED lines=10> */
.L_x_2130:
[----:B------:R-:W-:Y:S05]  /*4c00*/  BSYNC B0 ;  /* 0x0000000000007941 */ /* 0x000fea0003800000 */
.L_x_2129:
[----:B------:R-:W-:Y:S01]  /*4c10*/  IADD3 R52, P5, R9, 0x20, RZ ;  /* 0x0000002009347810 */ /* 0x000fe20007fbe0ff */
[----:B------:R1:W-:Y:S01]  /*4c20*/  @!P4 STG.E.U16 [R30.64+0x40], R71 ;  /* 0x000040471e00c986 */ /* 0x0003e2000c101504 */
[----:B0-----:R-:W-:Y:S01]  /*4c30*/  LOP3.LUT R39, R8, 0x80, R7, 0xfe, !PT ;  /* 0x0000008008277812 */ /* 0x001fe200078efe07 */
[----:B------:R-:W-:Y:S01]  /*4c40*/  IMAD.WIDE.U32 R34, R0, c[0x0][0x1f8], R34 ;  /* 0x00007e0000227a25 */ /* 0x000fe200078e0022 */
[C-C-:B------:R-:W-:Y:S01]  /*4c50*/  LOP3.LUT R59, R8.reuse, 0xa0, R7.reuse, 0xfe, !PT ;  /* 0x000000a0083b7812 */ /* 0x140fe200078efe07 */
[----:B------:R-:W-:Y:S01]  /*4c60*/  @!P2 STG.E.U16 [R30.64+0x80], R81 ;  /* 0x000080511e00a986 */ /* 0x000fe2000c101504 */
[C-C-:B------:R-:W-:Y:S02]  /*4c70*/  LOP3.LUT R61, R8.reuse, 0xc0, R7.reuse, 0xfe, !PT ;  /* 0x000000c0083d7812 */ /* 0x140fe400078efe07 */
[----:B------:R-:W-:Y:S01]  /*4c80*/  LOP3.LUT R63, R8, 0xe0, R7, 0xfe, !PT ;  /* 0x000000e0083f7812 */ /* 0x000fe200078efe07 */
[----:B------:R-:W-:Y:S01]  /*4c90*/  @!P3 STG.E.U16 [R30.64+0xc0], R83 ;  /* 0x0000c0531e00b986 */ /* 0x000fe2000c101504 */
[----:B------:R-:W-:-:S02]  /*4ca0*/  IADD3.X R37, RZ, R10, RZ, P5, !PT ;  /* 0x0000000aff257210 */ /* 0x000fc40002ffe4ff */
[-C--:B------:R-:W-:Y:S02]  /*4cb0*/  ISETP.GE.AND P4, PT, R39, R54.reuse, PT ;  /* 0x000000362700720c */ /* 0x080fe40003f86270 */
[-C--:B------:R-:W-:Y:S02]  /*4cc0*/  ISETP.GE.AND P5, PT, R59, R54.reuse, PT ;  /* 0x000000363b00720c */ /* 0x080fe40003fa6270 */
[-C--:B------:R-:W-:Y:S02]  /*4cd0*/  ISETP.GE.AND P2, PT, R61, R54.reuse, PT ;  /* 0x000000363d00720c */ /* 0x080fe40003f46270 */
[----:B------:R-:W-:Y:S02]  /*4ce0*/  ISETP.GE.AND P3, PT, R63, R54, PT ;  /* 0x000000363f00720c */ /* 0x000fe40003f66270 */
[C---:B------:R-:W-:Y:S02]  /*4cf0*/  SHF.L.U64.HI R38, R52.reuse, 0x1, R37 ;  /* 0x0000000134267819 */ /* 0x040fe40000010225 */
[----:B------:R-:W-:-:S02]  /*4d00*/  SHF.L.U32 R52, R52, 0x1, RZ ;  /* 0x0000000134347819 */ /* 0x000fc400000006ff */
[----:B-1----:R-:W-:Y:S01]  /*4d10*/  PRMT R71, RZ, 0x7610, R71 ;  /* 0x00007610ff477816 */ /* 0x002fe20000000047 */
[----:B------:R-:W-:Y:S01]  /*4d20*/  @!P4 STG.E.U16 [R30.64+0x100], R85 ;  /* 0x000100551e00c986 */ /* 0x000fe2000c101504 */
[----:B------:R-:W-:Y:S02]  /*4d30*/  IADD3 R37, P4, R32, R34, RZ ;  /* 0x0000002220257210 */ /* 0x000fe40007f9e0ff */
[----:B------:R-:W-:Y:S01]  /*4d40*/  IADD3 R34, P6, R52, c[0x0][0x268], RZ ;  /* 0x00009a0034227a10 */ /* 0x000fe20007fde0ff */
[----:B------:R-:W-:Y:S01]  /*4d50*/  @!P5 STG.E.U16 [R30.64+0x140], R69 ;  /* 0x000140451e00d986 */ /* 0x000fe2000c101504 */
[----:B------:R-:W-:Y:S02]  /*4d60*/  IADD3.X R54, R33, R89, R35, P4, !PT ;  /* 0x0000005921367210 */ /* 0x000fe400027fe423 */
[----:B------:R-:W-:Y:S01]  /*4d70*/  IADD3.X R35, R38, c[0x0][0x26c], RZ, P6, !PT ;  /* 0x00009b0026237a10 */ /* 0x000fe200037fe4ff */
[----:B------:R-:W-:Y:S01]  /*4d80*/  @!P2 STG.E.U16 [R30.64+0x180], R65 ;  /* 0x000180411e00a986 */ /* 0x000fe2000c101504 */
[----:B------:R-:W-:-:S02]  /*4d90*/  LEA R34, P6, R37, R34, 0x1 ;  /* 0x0000002225227211 */ /* 0x000fc400078c08ff */
[-C--:B------:R-:W-:Y:S01]  /*4da0*/  ISETP.GE.AND P5, PT, R53, R42.reuse, PT ;  /* 0x0000002a3500720c */ /* 0x080fe20003fa6270 */
[----:B------:R0:W-:Y:S01]  /*4db0*/  @!P3 STG.E.U16 [R30.64+0x1c0], R67 ;  /* 0x0001c0431e00b986 */ /* 0x0001e2000c101504 */
[----:B------:R-:W-:Y:S02]  /*4dc0*/  LEA.HI.X R35, R37, R35, R54, 0x1, P6 ;  /* 0x0000002325237211 */ /* 0x000fe400030f0c36 */
[-C--:B------:R-:W-:Y:S01]  /*4dd0*/  ISETP.GE.AND P6, PT, R55, R42.reuse, PT ;  /* 0x0000002a3700720c */ /* 0x080fe20003fc6270 */
[----:B------:R-:W-:Y:S01]  /*4de0*/  BAR.SYNC.DEFER_BLOCKING 0x0 ;  /* 0x0000000000007b1d */ /* 0x000fe20000010000 */
[C---:B------:R-:W-:Y:S02]  /*4df0*/  @!P1 LEA R36, P4, R56.reuse, c[0x0][0x268], 0x1 ;  /* 0x00009a0038249a11 */ /* 0x040fe400078808ff */
[----:B------:R-:W-:Y:S02]  /*4e00*/  ISETP.GE.AND P3, PT, R57, R42, PT ;  /* 0x0000002a3900720c */ /* 0x000fe40003f66270 */
[----:B------:R-:W-:-:S02]  /*4e10*/  @!P1 LEA.HI.X R37, R56, c[0x0][0x26c], R87, 0x1, P4 ;  /* 0x00009b0038259a11 */ /* 0x000fc400020f0c57 */
[----:B------:R-:W-:Y:S02]  /*4e20*/  PRMT R56, RZ, 0x7610, R56 ;  /* 0x00007610ff387816 */ /* 0x000fe40000000038 */
[-C--:B------:R-:W-:Y:S02]  /*4e30*/  ISETP.GE.AND P2, PT, R39, R42.reuse, PT ;  /* 0x0000002a2700720c */ /* 0x080fe40003f46270 */
[-C--:B------:R-:W-:Y:S02]  /*4e40*/  ISETP.GE.AND P4, PT, R59, R42.reuse, PT ;  /* 0x0000002a3b00720c */ /* 0x080fe40003f86270 */
[----:B------:R-:W-:Y:S02]  /*4e50*/  PRMT R54, RZ, 0x7610, R54 ;  /* 0x00007610ff367816 */ /* 0x000fe40000000036 */
[----:B0-----:R-:W-:Y:S02]  /*4e60*/  PRMT R31, RZ, 0x7610, R31 ;  /* 0x00007610ff1f7816 */ /* 0x001fe4000000001f */
[----:B------:R-:W-:Y:S01]  /*4e70*/  PRMT R30, RZ, 0x7610, R30 ;  /* 0x00007610ff1e7816 */ /* 0x000fe2000000001e */
[----:B------:R-:W2:Y:S01]  /*4e80*/  @!P5 LDG.E.U16 R71, [R34.64] ;  /* 0x000000042247d981 */ /* 0x000ea2000c1e1500 */
[----:B------:R-:W-:-:S03]  /*4e90*/  ISETP.GE.AND P5, PT, R61, R42, PT ;  /* 0x0000002a3d00720c */ /* 0x000fc60003fa6270 */
[----:B------:R-:W3:Y:S01]  /*4ea0*/  @!P6 LDG.E.U16 R56, [R34.64+0x40] ;  /* 0x000040042238e981 */ /* 0x000ee2000c1e1500 */
[----:B------:R-:W-:Y:S02]  /*4eb0*/  ISETP.GE.AND P6, PT, R63, R42, PT ;  /* 0x0000002a3f00720c */ /* 0x000fe40003fc6270 */
[----:B------:R-:W-:Y:S01]  /*4ec0*/  PRMT R65, RZ, 0x7610, R65 ;  /* 0x00007610ff417816 */ /* 0x000fe20000000041 */
[----:B------:R-:W4:Y:S01]  /*4ed0*/  @!P1 LDG.E.U16 R54, [R36.64] ;  /* 0x0000000424369981 */ /* 0x000f22000c1e1500 */
[----:B------:R-:W-:Y:S02]  /*4ee0*/  PRMT R58, RZ, 0x7610, R58 ;  /* 0x00007610ff3a7816 */ /* 0x000fe4000000003a */
[----:B------:R-:W-:Y:S01]  /*4ef0*/  PRMT R67, RZ, 0x7610, R67 ;  /* 0x00007610ff437816 */ /* 0x000fe20000000043 */
[----:B------:R-:W5:Y:S04]  /*4f00*/  @!P3 LDG.E.U16 R31, [R34.64+0x80] ;  /* 0x00008004221fb981 */ /* 0x000f68000c1e1500 */
[----:B------:R-:W3:Y:S04]  /*4f10*/  @!P2 LDG.E.U16 R30, [R34.64+0xc0] ;  /* 0x0000c004221ea981 */ /* 0x000ee8000c1e1500 */
[----:B------:R-:W5:Y:S04]  /*4f20*/  @!P4 LDG.E.U16 R65, [R34.64+0x100] ;  /* 0x000100042241c981 */ /* 0x000f68000c1e1500 */
[----:B------:R-:W5:Y:S04]  /*4f30*/  @!P5 LDG.E.U16 R58, [R34.64+0x140] ;  /* 0x00014004223ad981 */ /* 0x000f68000c1e1500 */
[----:B------:R-:W5:Y:S01]  /*4f40*/  @!P6 LDG.E.U16 R67, [R34.64+0x180] ;  /* 0x000180042243e981 */ /* 0x000f62000c1e1500 */
[----:B------:R-:W-:Y:S03]  /*4f50*/  BSSY B0, `(.L_x_2131) ;  /* 0x0000077000007945 */ /* 0x000fe60003800000 */
[----:B----4-:R-:W-:Y:S04]  /*4f60*/  STS.U16 [R43], R54 ;  /* 0x000000362b007388 */ /* 0x010fe80000000400 */
[----:B--2---:R-:W-:Y:S04]  /*4f70*/  STS.U16 [R44+0x40], R71 ;  /* 0x000040472c007388 */ /* 0x004fe80000000400 */
[----:B---3--:R-:W-:Y:S04]  /*4f80*/  STS.U16 [R45+0x80], R56 ;  /* 0x000080382d007388 */ /* 0x008fe80000000400 */
[----:B-----5:R-:W-:Y:S04]  /*4f90*/  STS.U16 [R46+0xc0], R31 ;  /* 0x0000c01f2e007388 */ /* 0x020fe80000000400 */
[----:B------:R-:W-:Y:S04]  /*4fa0*/  STS.U16 [R47+0x100], R30 ;  /* 0x0001001e2f007388 */ /* 0x000fe80000000400 */
[----:B------:R-:W-:Y:S04]  /*4fb0*/  STS.U16 [R48+0x140], R65 ;  /* 0x0001404130007388 */ /* 0x000fe80000000400 */
[----:B------:R-:W-:Y:S04]  /*4fc0*/  STS.U16 [R49+0x180], R58 ;  /* 0x0001803a31007388 */ /* 0x000fe80000000400 */
[----:B------:R-:W-:Y:S01]  /*4fd0*/  STS.U16 [R50+0x1c0], R67 ;  /* 0x0001c04332007388 */ /* 0x000fe20000000400 */
[----:B------:R-:W-:-:S06]  /*4fe0*/  NOP ;  /* 0x0000000000007918 */ /* 0x000fcc0000000000 */
[----:B------:R-:W0:Y:S04]  /*4ff0*/  LDS.U16 R31, [R51+0xa] ;  /* 0x00000a00331f7984 */ /* 0x000e280000000400 */
[----:B------:R-:W1:Y:S04]  /*5000*/  LDS.U16 R56, [R51+0xe] ;  /* 0x00000e0033387984 */ /* 0x000e680000000400 */
[----:B------:R-:W2:Y:S04]  /*5010*/  LDS.U16 R36, [R51] ;  /* 0x0000000033247984 */ /* 0x000ea80000000400 */
[----:B------:R-:W3:Y:S04]  /*5020*/  LDS.U16 R34, [R51+0x2] ;  /* 0x0000020033227984 */ /* 0x000ee80000000400 */
[----:B------:R-:W4:Y:S04]  /*5030*/  LDS.U16 R35, [R51+0x4] ;  /* 0x0000040033237984 */ /* 0x000f280000000400 */
[----:B------:R-:W5:Y:S04]  /*5040*/  LDS.U16 R37, [R51+0x6] ;  /* 0x0000060033257984 */ /* 0x000f680000000400 */
[----:B------:R-:W5:Y:S04]  /*5050*/  LDS.U16 R54, [R51+0x8] ;  /* 0x0000080033367984 */ /* 0x000f680000000400 */
[----:B------:R-:W5:Y:S01]  /*5060*/  LDS.U16 R30, [R51+0xc] ;  /* 0x00000c00331e7984 */ /* 0x000f620000000400 */
[----:B0-----:R-:W-:-:S02]  /*5070*/  HADD2.F32 R65, -RZ, R31.H0_H0 ;  /* 0x2000001fff417230 */ /* 0x001fc40000004100 */
[----:B-1----:R-:W-:-:S03]  /*5080*/  HADD2.F32 R68, -RZ, R56.H0_H0 ;  /* 0x20000038ff447230 */ /* 0x002fc60000004100 */
[----:B------:R-:W-:Y:S01]  /*5090*/  FMUL.FTZ R66, R65, -1.4426950216293334961 ;  /* 0xbfb8aa3b41427820 */ /* 0x000fe20000410000 */
[----:B--2---:R-:W-:Y:S01]  /*50a0*/  HADD2.F32 R36, -RZ, R36.H0_H0 ;  /* 0x20000024ff247230 */ /* 0x004fe20000004100 */
[----:B------:R-:W-:-:S04]  /*50b0*/  FMUL.FTZ R69, R68, -1.4426950216293334961 ;  /* 0xbfb8aa3b44457820 */ /* 0x000fc80000410000 */
[----:B------:R-:W0:Y:S01]  /*50c0*/  MUFU.EX2 R66, R66 ;  /* 0x0000004200427308 */ /* 0x000e220000000800 */
[----:B---3--:R-:W-:Y:S01]  /*50d0*/  HADD2.F32 R58, -RZ, R34.H0_H0 ;  /* 0x20000022ff3a7230 */ /* 0x008fe20000004100 */
[----:B------:R-:W-:Y:S01]  /*50e0*/  FMUL.FTZ R34, R36, -1.4426950216293334961 ;  /* 0xbfb8aa3b24227820 */ /* 0x000fe20000410000 */
[----:B----4-:R-:W-:-:S03]  /*50f0*/  HADD2.F32 R35, -RZ, R35.H0_H0 ;  /* 0x20000023ff237230 */ /* 0x010fc60000004100 */
[----:B------:R-:W-:Y:S02]  /*5100*/  FMUL.FTZ R60, R58, -1.4426950216293334961 ;  /* 0xbfb8aa3b3a3c7820 */ /* 0x000fe40000410000 */
[----:B------:R-:W1:Y:S01]  /*5110*/  MUFU.EX2 R69, R69 ;  /* 0x0000004500457308 */ /* 0x000e620000000800 */
[----:B-----5:R-:W-:Y:S01]  /*5120*/  HADD2.F32 R62, -RZ, R37.H0_H0 ;  /* 0x20000025ff3e7230 */ /* 0x020fe20000004100 */
[----:B------:R-:W-:Y:S01]  /*5130*/  FMUL.FTZ R37, R35, -1.4426950216293334961 ;  /* 0xbfb8aa3b23257820 */ /* 0x000fe20000410000 */
[----:B------:R-:W-:-:S03]  /*5140*/  HADD2.F32 R54, -RZ, R54.H0_H0 ;  /* 0x20000036ff367230 */ /* 0x000fc60000004100 */
[----:B------:R-:W-:Y:S02]  /*5150*/  FMUL.FTZ R64, R62, -1.4426950216293334961 ;  /* 0xbfb8aa3b3e407820 */ /* 0x000fe40000410000 */
[----:B------:R-:W2:Y:S01]  /*5160*/  MUFU.EX2 R34, R34 ;  /* 0x0000002200227308 */ /* 0x000ea20000000800 */
[----:B------:R-:W-:Y:S01]  /*5170*/  HADD2.F32 R67, -RZ, R30.H0_H0 ;  /* 0x2000001eff437230 */ /* 0x000fe20000004100 */
[----:B------:R-:W-:Y:S02]  /*5180*/  FMUL.FTZ R31, R54, -1.4426950216293334961 ;  /* 0xbfb8aa3b361f7820 */ /* 0x000fe40000410000 */
[----:B0-----:R-:W-:Y:S02]  /*5190*/  FADD.FTZ R66, R66, 1 ;  /* 0x3f80000042427421 */ /* 0x001fe40000010000 */
[----:B------:R-:W-:Y:S02]  /*51a0*/  FMUL.FTZ R30, R67, -1.4426950216293334961 ;  /* 0xbfb8aa3b431e7820 */ /* 0x000fe40000410000 */
        /* <DEDUP_REMOVED lines=9> */
[----:B--2---:R-:W-:Y:S02]  /*5240*/  FADD.FTZ R37, R37, 1 ;  /* 0x3f80000025257421 */ /* 0x004fe40000010000 */
[----:B0-----:R-:W-:-:S05]  /*5250*/  FADD.FTZ R64, R64, 1 ;  /* 0x3f80000040407421 */ /* 0x001fca0000010000 */
[----:B------:R-:W0:Y:S01]  /*5260*/  MUFU.RCP R71, R34 ;  /* 0x0000002200477308 */ /* 0x000e220000001000 */
[----:B-1----:R-:W-:-:S07]  /*5270*/  FADD.FTZ R30, R31, 1 ;  /* 0x3f8000001f1e7421 */ /* 0x002fce0000010000 */
[----:B------:R-:W1:Y:S08]  /*5280*/  MUFU.RCP R81, R60 ;  /* 0x0000003c00517308 */ /* 0x000e700000001000 */
[----:B------:R-:W2:Y:S01]  /*5290*/  MUFU.RCP R70, R37 ;  /* 0x0000002500467308 */ /* 0x000ea20000001000 */
[----:B0-----:R-:W-:-:S04]  /*52a0*/  FMUL.FTZ R31, R36, R71 ;  /* 0x00000047241f7220 */ /* 0x001fc80000410000 */
[----:B------:R-:W-:-:S03]  /*52b0*/  FMUL.FTZ R31, R31, R72 ;  /* 0x000000481f1f7220 */ /* 0x000fc60000410000 */
[----:B------:R-:W0:Y:S01]  /*52c0*/  MUFU.RCP R83, R64 ;  /* 0x0000004000537308 */ /* 0x000e220000001000 */
[----:B-1----:R-:W-:-:S04]  /*52d0*/  FMUL.FTZ R58, R58, R81 ;  /* 0x000000513a3a7220 */ /* 0x002fc80000410000 */
[----:B------:R-:W-:-:S03]  /*52e0*/  FMUL.FTZ R58, R58, R73 ;  /* 0x000000493a3a7220 */ /* 0x000fc60000410000 */
[----:B------:R-:W1:Y:S01]  /*52f0*/  MUFU.RCP R85, R30 ;  /* 0x0000001e00557308 */ /* 0x000e620000001000 */
[----:B--2---:R-:W-:Y:S01]  /*5300*/  FMUL.FTZ R35, R35, R70 ;  /* 0x0000004623237220 */ /* 0x004fe20000410000 */
[----:B------:R-:W-:Y:S01]  /*5310*/  F2FP.PACK_AB R31, R58, R31 ;  /* 0x0000001f3a1f723e */ /* 0x000fe200000000ff */
[----:B------:R-:W-:Y:S02]  /*5320*/  BAR.SYNC.DEFER_BLOCKING 0x0 ;  /* 0x0000000000007b1d */ /* 0x000fe40000010000 */
[----:B------:R-:W-:Y:S01]  /*5330*/  FMUL.FTZ R35, R35, R74 ;  /* 0x0000004a23237220 */ /* 0x000fe20000410000 */
[----:B------:R-:W-:Y:S01]  /*5340*/  PRMT R34, R31, 0x7632, R34 ;  /* 0x000076321f227816 */ /* 0x000fe20000000022 */
[----:B0-----:R-:W-:Y:S02]  /*5350*/  FMUL.FTZ R62, R62, R83 ;  /* 0x000000533e3e7220 */ /* 0x001fe40000410000 */
[----:B------:R-:W0:Y:S02]  /*5360*/  MUFU.RCP R66, R66 ;  /* 0x0000004200427308 */ /* 0x000e240000001000 */
[----:B------:R-:W-:-:S02]  /*5370*/  FMUL.FTZ R62, R62, R75 ;  /* 0x0000004b3e3e7220 */ /* 0x000fc40000410000 */
[----:B-1----:R-:W-:-:S04]  /*5380*/  FMUL.FTZ R37, R54, R85 ;  /* 0x0000005536257220 */ /* 0x002fc80000410000 */
[----:B------:R-:W1:Y:S01]  /*5390*/  MUFU.RCP R56, R56 ;  /* 0x0000003800387308 */ /* 0x000e620000001000 */
[----:B------:R-:W-:Y:S01]  /*53a0*/  F2FP.PACK_AB R35, R62, R35 ;  /* 0x000000233e23723e */ /* 0x000fe200000000ff */
[----:B------:R-:W-:-:S03]  /*53b0*/  FMUL.FTZ R37, R37, R76 ;  /* 0x0000004c25257220 */ /* 0x000fc60000410000 */
[----:B------:R-:W-:-:S03]  /*53c0*/  PRMT R36, R35, 0x7632, R36 ;  /* 0x0000763223247816 */ /* 0x000fc60000000024 */
[----:B------:R-:W2:Y:S01]  /*53d0*/  MUFU.RCP R69, R69 ;  /* 0x0000004500457308 */ /* 0x000ea20000001000 */
[----:B0-----:R-:W-:Y:S01]  /*53e0*/  FMUL.FTZ R30, R65, R66 ;  /* 0x00000042411e7220 */ /* 0x001fe20000410000 */
[----:B------:R-:W-:Y:S03]  /*53f0*/  STS.U16 [R51], R31 ;  /* 0x0000001f33007388 */ /* 0x000fe60000000400 */
[----:B------:R-:W-:Y:S01]  /*5400*/  FMUL.FTZ R30, R30, R77 ;  /* 0x0000004d1e1e7220 */ /* 0x000fe20000410000 */
[----:B------:R0:W-:Y:S01]  /*5410*/  STS.U16 [R51+0x2], R34 ;  /* 0x0000022233007388 */ /* 0x0001e20000000400 */
[----:B-1----:R-:W-:-:S03]  /*5420*/  FMUL.FTZ R67, R67, R56 ;  /* 0x0000003843437220 */ /* 0x002fc60000410000 */
[----:B------:R-:W-:Y:S01]  /*5430*/  F2FP.PACK_AB R30, R30, R37 ;  /* 0x000000251e1e723e */ /* 0x000fe200000000ff */
[----:B------:R1:W-:Y:S01]  /*5440*/  STS.U16 [R51+0x4], R35 ;  /* 0x0000042333007388 */ /* 0x0003e20000000400 */
[----:B------:R-:W-:Y:S02]  /*5450*/  FMUL.FTZ R67, R67, R78 ;  /* 0x0000004e43437220 */ /* 0x000fe40000410000 */
[----:B------:R-:W-:Y:S01]  /*5460*/  PRMT R54, R30, 0x7632, R54 ;  /* 0x000076321e367816 */ /* 0x000fe20000000036 */
[----:B------:R-:W-:Y:S01]  /*5470*/  STS.U16 [R51+0x6], R36 ;  /* 0x0000062433007388 */ /* 0x000fe20000000400 */
[----:B--2---:R-:W-:Y:S02]  /*5480*/  FMUL.FTZ R68, R68, R69 ;  /* 0x0000004544447220 */ /* 0x004fe40000410000 */
[----:B0-----:R-:W-:Y:S01]  /*5490*/  IMAD R34, R6, c[0x0][0x210], RZ ;  /* 0x0000840006227a24 */ /* 0x001fe200078e02ff */
[----:B------:R0:W-:Y:S01]  /*54a0*/  STS.U16 [R51+0x8], R30 ;  /* 0x0000081e33007388 */ /* 0x0001e20000000400 */
[----:B------:R-:W-:-:S02]  /*54b0*/  FMUL.FTZ R68, R68, R79 ;  /* 0x0000004f44447220 */ /* 0x000fc40000410000 */
[----:B-1----:R-:W-:Y:S01]  /*54c0*/  IMAD R35, R5, c[0x0][0x214], R34 ;  /* 0x0000850005237a24 */ /* 0x002fe200078e0222 */
[----:B------:R-:W-:Y:S02]  /*54d0*/  STS.U16 [R51+0xa], R54 ;  /* 0x00000a3633007388 */ /* 0x000fe40000000400 */
[----:B------:R-:W-:-:S04]  /*54e0*/  F2FP.PACK_AB R67, R68, R67 ;  /* 0x000000434443723e */ /* 0x000fc800000000ff */
[----:B------:R-:W-:Y:S01]  /*54f0*/  PRMT R56, R67, 0x7610, R56 ;  /* 0x0000761043387816 */ /* 0x000fe20000000038 */
[----:B0-----:R-:W-:Y:S01]  /*5500*/  IMAD.WIDE.U32 R30, R5, c[0x0][0x210], RZ ;  /* 0x00008400051e7a25 */ /* 0x001fe200078e00ff */
[----:B------:R-:W-:-:S03]  /*5510*/  PRMT R58, R67, 0x7632, R58 ;  /* 0x00007632433a7816 */ /* 0x000fc6000000003a */
[----:B------:R-:W-:Y:S04]  /*5520*/  STS.U16 [R51+0xc], R56 ;  /* 0x00000c3833007388 */ /* 0x000fe80000000400 */
[----:B------:R0:W-:Y:S01]  /*5530*/  STS.U16 [R51+0xe], R58 ;  /* 0x00000e3a33007388 */ /* 0x0001e20000000400 */
[----:B------:R-:W-:-:S06]  /*5540*/  NOP ;  /* 0x0000000000007918 */ /* 0x000fcc0000000000 */
[----:B------:R-:W-:Y:S01]  /*5550*/  LDS.U16 R43, [R43] ;  /* 0x000000002b2b7984 */ /* 0x000fe20000000400 */
[----:B0-----:R-:W-:-:S03]  /*5560*/  IADD3 R51, R31, R35, RZ ;  /* 0x000000231f337210 */ /* 0x001fc60007ffe0ff */
        /* <DEDUP_REMOVED lines=21> */
.L_x_2132:
[----:B------:R-:W-:Y:S05]  /*56c0*/  BSYNC B0 ;  /* 0x0000000000007941 */ /* 0x000fea0003800000 */
.L_x_2131:
[----:B------:R-:W-:Y:S01]  /*56d0*/  MOV R28, R30 ;  /* 0x0000001e001c7202 */ /* 0x000fe20000000f00 */
[----:B------:R-:W-:Y:S01]  /*56e0*/  IMAD R31, R3, c[0x0][0x218], RZ ;  /* 0x00008600031f7a24 */ /* 0x000fe200078e02ff */
[----:B------:R-:W-:Y:S02]  /*56f0*/  MOV R29, R51 ;  /* 0x00000033001d7202 */ /* 0x000fe40000000f00 */
[-C--:B------:R-:W-:Y:S01]  /*5700*/  ISETP.GE.AND P5, PT, R61, R36.reuse, PT ;  /* 0x000000243d00720c */ /* 0x080fe20003fa6270 */
[C---:B0-----:R-:W-:Y:S01]  /*5710*/  IMAD R35, R0.reuse, c[0x0][0x21c], R31 ;  /* 0x0000870000237a24 */ /* 0x041fe200078e021f */
[-C--:B------:R-:W-:Y:S01]  /*5720*/  ISETP.GE.AND P0, PT, R53, R36.reuse, PT ;  /* 0x000000243500720c */ /* 0x080fe20003f06270 */
[----:B------:R-:W-:Y:S01]  /*5730*/  IMAD.WIDE.U32 R28, R0, c[0x0][0x218], R28 ;  /* 0x00008600001c7a25 */ /* 0x000fe200078e001c */
[----:B------:R-:W-:Y:S02]  /*5740*/  IADD3 R12, R12, 0x1, RZ ;  /* 0x000000010c0c7810 */ /* 0x000fe40007ffe0ff */
        /* <DEDUP_REMOVED lines=11> */
[----:B------:R-:W-:-:S03]  /*5800*/  ISETP.GE.AND P3, PT, R39, R36, PT ;  /* 0x000000242700720c */ /* 0x000fc60003f66270 */
[----:B------:R0:W-:Y:S01]  /*5810*/  @!P0 STG.E.U16 [R28.64], R37 ;  /* 0x000000251c008986 */ /* 0x0001e2000c101504 */
[----:B------:R-:W-:-:S03]  /*5820*/  ISETP.GE.AND P0, PT, R12, c[0x0][0x174], PT ;  /* 0x00005d000c007a0c */ /* 0x000fc60003f06270 */
[----:B------:R0:W-:Y:S04]  /*5830*/  @!P4 STG.E.U16 [R28.64+0x100], R67 ;  /* 0x000100431c00c986 */ /* 0x0001e8000c101504 */
[----:B------:R0:W-:Y:S04]  /*5840*/  @!P6 STG.E.U16 [R28.64+0x180], R69 ;  /* 0x000180451c00e986 */ /* 0x0001e8000c101504 */
        /* <DEDUP_REMOVED lines=11> */
.L_x_2133:
[----:B------:R-:W-:Y:S05]  /*5900*/  EXIT ;  /* 0x000000000000794d */ /* 0x000fea0003800000 */
.L_x_2135:
        /* <DEDUP_REMOVED lines=15> */
.L_x_5371:


//--------------------- .text._Z25selective_scan_fwd_kernelI32Selective_Scan_fwd_kernel_traitsILi32ELi8ELi1ELb0ELb1ELb0ELb0EN3c104HalfENS1_7complexIfEEEEv13SSMParamsBase --------------------------
	.section	.text._Z25selective_scan_fwd_kernelI32Selective_Scan_fwd_kernel_traitsILi32ELi8ELi1ELb0ELb1ELb0ELb0EN3c104HalfENS1_7complexIfEEEEv13SSMParamsBase,"ax",@progbits
	.sectioninfo	@"SHI_REGISTERS=137"
	.align	128
        .global         _Z25selective_scan_fwd_kernelI32Selective_Scan_fwd_kernel_traitsILi32ELi8ELi1ELb0ELb1ELb0ELb0EN3c104HalfENS1_7complexIfEEEEv13SSMParamsBase
        .type           _Z25selective_scan_fwd_kernelI32Selective_Scan_fwd_kernel_traitsILi32ELi8ELi1ELb0ELb1ELb0ELb0EN3c104HalfENS1_7complexIfEEEEv13SSMParamsBase,@function
        .size           _Z25selective_scan_fwd_kernelI32Selective_Scan_fwd_kernel_traitsILi32ELi8ELi1ELb0ELb1ELb0ELb0EN3c104HalfENS1_7complexIfEEEEv13SSMParamsBase,(.L_x_5372 - _Z25selective_scan_fwd_kernelI32Selective_Scan_fwd_kernel_traitsILi32ELi8ELi1ELb0ELb1ELb0ELb0EN3c104HalfENS1_7complexIfEEEEv13SSMParamsBase)
        .other          _Z25selective_scan_fwd_kernelI32Selective_Scan_fwd_kernel_traitsILi32ELi8ELi1ELb0ELb1ELb0ELb0EN3c104HalfENS1_7complexIfEEEEv13SSMParamsBase,@"STO_CUDA_ENTRY STV_DEFAULT"
_Z25selective_scan_fwd_kernelI32Selective_Scan_fwd_kernel_traitsILi32ELi8ELi1ELb0ELb1ELb0ELb0EN3c104HalfENS1_7complexIfEEEEv13SSMParamsBase:
.text._Z25selective_scan_fwd_kernelI32Selective_Scan_fwd_kernel_traitsILi32ELi8ELi1ELb0ELb1ELb0ELb0EN3c104HalfENS1_7complexIfEEEEv13SSMParamsBase:
[----:B------:R-:W-:Y:S02]  /*0000*/  MOV R1, c[0x0][0x28] ;  /* 0x00000a0000017a02 */ /* 0x000fe40000000f00 */
[----:B------:R-:W-:Y:S01]  /*0010*/  IABS R9, c[0x0][0x178] ;  /* 0x00005e0000097a13 */ /* 0x000fe20000000000 */
[----:B------:R-:W0:Y:S01]  /*0020*/  S2R R0, SR_CTAID.Y ;  /* 0x0000000000007919 */ /* 0x000e220000002600 */
[----:B------:R-:W-:Y:S01]  /*0030*/  ISETP.NE.U32.AND P0, PT, RZ, c[0x0][0x238], PT ;  /* 0x00008e00ff007a0c */ /* 0x000fe20003f05070 */
[----:B------:R-:W-:Y:S01]  /*0040*/  HFMA2.MMA R26, -RZ, RZ, 0, 0 ;  /* 0x00000000ff1a7435 */ /* 0x000fe200000001ff */
[----:B------:R-:W1:Y:S01]  /*0050*/  I2F.RP R8, R9 ;  /* 0x0000000900087306 */ /* 0x000e620000209400 */
[----:B------:R-:W-:Y:S01]  /*0060*/  ISETP.NE.U32.AND P1, PT, RZ, c[0x0][0x250], PT ;  /* 0x00009400ff007a0c */ /* 0x000fe20003f25070 */
[----:B------:R-:W-:Y:S01]  /*0070*/  ULDC.64 UR4, c[0x0][0x118] ;  /* 0x0000460000047ab9 */ /* 0x000fe20000000a00 */
[----:B------:R-:W-:Y:S02]  /*0080*/  ISETP.NE.AND.EX P0, PT, RZ, c[0x0][0x23c], PT, P0 ;  /* 0x00008f00ff007a0c */ /* 0x000fe40003f05300 */
[----:B------:R-:W-:Y:S02]  /*0090*/  ISETP.NE.AND.EX P1, PT, RZ, c[0x0][0x254], PT, P1 ;  /* 0x00009500ff007a0c */ /* 0x000fe40003f25310 */
[----:B------:R-:W-:Y:S01]  /*00a0*/  MOV R28, RZ ;  /* 0x000000ff001c7202 */ /* 0x000fe20000000f00 */
[----:B-1----:R-:W1:Y:S01]  /*00b0*/  MUFU.RCP R8, R8 ;  /* 0x0000000800087308 */ /* 0x002e620000001000 */
[----:B0-----:R-:W-:-:S07]  /*00c0*/  SHF.R.S32.HI R27, RZ, 0x1f, R0 ;  /* 0x0000001fff1b7819 */ /* 0x001fce0000011400 */
[C---:B------:R-:W-:Y:S02]  /*00d0*/  @P0 LEA R2, P2, R0.reuse, c[0x0][0x238], 0x2 ;  /* 0x00008e0000020a11 */ /* 0x040fe400078410ff */
[C---:B------:R-:W-:Y:S02]  /*00e0*/  @P1 LEA R4, P3, R0.reuse, c[0x0][0x250], 0x2 ;  /* 0x0000940000041a11 */ /* 0x040fe400078610ff */
[C-C-:B------:R-:W-:Y:S01]  /*00f0*/  @P0 LEA.HI.X R3, R0.reuse, c[0x0][0x23c], R27.reuse, 0x2, P2 ;  /* 0x00008f0000030a11 */ /* 0x140fe200010f141b */
[----:B------:R-:W0:Y:S01]  /*0100*/  S2R R29, SR_CTAID.X ;  /* 0x00000000001d7919 */ /* 0x000e220000002500 */
[----:B------:R-:W-:Y:S02]  /*0110*/  @P1 LEA.HI.X R5, R0, c[0x0][0x254], R27, 0x2, P3 ;  /* 0x0000950000051a11 */ /* 0x000fe400018f141b */
[----:B-1----:R-:W-:Y:S01]  /*0120*/  IADD3 R6, R8, 0xffffffe, RZ ;  /* 0x0ffffffe08067810 */ /* 0x002fe20007ffe0ff */
[----:B------:R1:W5:Y:S03]  /*0130*/  @P0 LDG.E R26, [R2.64] ;  /* 0x00000004021a0981 */ /* 0x000366000c1e1900 */
[----:B------:R2:W3:Y:S01]  /*0140*/  F2I.FTZ.U32.TRUNC.NTZ R7, R6 ;  /* 0x0000000600077305 */ /* 0x0004e2000021f000 */
[----:B------:R4:W5:Y:S01]  /*0150*/  @P1 LDG.E R28, [R4.64] ;  /* 0x00000004041c1981 */ /* 0x000962000c1e1900 */
[----:B-1----:R-:W-:Y:S01]  /*0160*/  IABS R2, R0 ;  /* 0x0000000000027213 */ /* 0x002fe20000000000 */
[----:B--2---:R-:W-:Y:S01]  /*0170*/  HFMA2.MMA R6, -RZ, RZ, 0, 0 ;  /* 0x00000000ff067435 */ /* 0x004fe200000001ff */
[----:B----4-:R-:W-:-:S04]  /*0180*/  MOV R4, c[0x0][0x174] ;  /* 0x00005d0000047a02 */ /* 0x010fc80000000f00 */
[----:B------:R-:W-:Y:S02]  /*0190*/  ISETP.GE.AND P0, PT, R4, 0x1, PT ;  /* 0x000000010400780c */ /* 0x000fe40003f06270 */
[----:B---3--:R-:W-:Y:S02]  /*01a0*/  IADD3 R10, RZ, -R7, RZ ;  /* 0x80000007ff0a7210 */ /* 0x008fe40007ffe0ff */
[----:B0-----:R-:W-:-:S03]  /*01b0*/  SHF.R.S32.HI R129, RZ, 0x1f, R29 ;  /* 0x0000001fff817819 */ /* 0x001fc6000001141d */
        /* <DEDUP_REMOVED lines=16> */
[C---:B------:R-:W-:Y:S01]  /*02c0*/  IMAD.WIDE.U32 R2, R0.reuse, c[0x0][0x1d8], RZ ;  /* 0x0000760000027a25 */ /* 0x040fe200078e00ff */
[----:B------:R-:W-:Y:S01]  /*02d0*/  ISETP.NE.AND P1, PT, RZ, c[0x0][0x178], PT ;  /* 0x00005e00ff007a0c */ /* 0x000fe20003f25270 */
[----:B------:R-:W1:Y:S01]  /*02e0*/  S2R R33, SR_LANEID ;  /* 0x0000000000217919 */ /* 0x000e620000000000 */
[----:B------:R-:W-:Y:S01]  /*02f0*/  MOV R34, RZ ;  /* 0x000000ff00227202 */ /* 0x000fe20000000f00 */
[----:B------:R-:W-:-:S02]  /*0300*/  IMAD R9, R0, c[0x0][0x1dc], R9 ;  /* 0x0000770000097a24 */ /* 0x000fc400078e0209 */
[----:B------:R-:W-:Y:S02]  /*0310*/  IMAD R13, R29, c[0x0][0x194], R4 ;  /* 0x000065001d0d7a24 */ /* 0x000fe400078e0204 */
[----:B------:R-:W-:Y:S01]  /*0320*/  IMAD.WIDE.U32 R4, R0, c[0x0][0x1e8], RZ ;  /* 0x00007a0000047a25 */ /* 0x000fe200078e00ff */
[----:B------:R-:W-:Y:S02]  /*0330*/  IADD3 R3, R3, R9, RZ ;  /* 0x0000000903037210 */ /* 0x000fe40007ffe0ff */
[----:B------:R-:W-:Y:S01]  /*0340*/  @P0 IADD3 R8, R8, 0x1, RZ ;  /* 0x0000000108080810 */ /* 0x000fe20007ffe0ff */
[----:B------:R-:W-:Y:S02]  /*0350*/  IMAD R11, R0, c[0x0][0x1ec], R11 ;  /* 0x00007b00000b7a24 */ /* 0x000fe400078e020b */
[----:B------:R-:W-:Y:S01]  /*0360*/  IMAD.WIDE.U32 R6, R29, c[0x0][0x190], RZ ;  /* 0x000064001d067a25 */ /* 0x000fe200078e00ff */
[----:B------:R-:W-:Y:S02]  /*0370*/  @!P2 IADD3 R8, -R8, RZ, RZ ;  /* 0x000000ff0808a210 */ /* 0x000fe40007ffe1ff */
[----:B0-----:R-:W-:Y:S01]  /*0380*/  LOP3.LUT R30, R71, 0x1f, RZ, 0xc0, !PT ;  /* 0x0000001f471e7812 */ /* 0x001fe200078ec0ff */
[----:B------:R-:W-:Y:S01]  /*0390*/  IMAD R10, R129, c[0x0][0x1d0], RZ ;  /* 0x00007400810a7a24 */ /* 0x000fe200078e02ff */
[----:B------:R-:W-:Y:S01]  /*03a0*/  SHF.L.U32 R41, R71, 0x3, RZ ;  /* 0x0000000347297819 */ /* 0x000fe200000006ff */
[----:B------:R-:W-:Y:S01]  /*03b0*/  IMAD.WIDE.U32 R2, R29, c[0x0][0x1d0], R2 ;  /* 0x000074001d027a25 */ /* 0x000fe200078e0002 */
[----:B------:R-:W-:-:S02]  /*03c0*/  @!P1 LOP3.LUT R8, RZ, c[0x0][0x178], RZ, 0x33, !PT ;  /* 0x00005e00ff089a12 */ /* 0x000fc400078e33ff */
[----:B------:R-:W-:Y:S01]  /*03d0*/  IADD3 R5, R5, R11, RZ ;  /* 0x0000000b05057210 */ /* 0x000fe20007ffe0ff */
[----:B------:R-:W-:Y:S01]  /*03e0*/  IMAD R11, R29, c[0x0][0x1d4], R10 ;  /* 0x000075001d0b7a24 */ /* 0x000fe200078e020a */
[----:B------:R-:W-:Y:S01]  /*03f0*/  LOP3.LUT R31, R30, 0xffffff00, R41, 0xf8, !PT ;  /* 0xffffff001e1f7812 */ /* 0x000fe200078ef829 */
[----:B------:R-:W-:Y:S01]  /*0400*/  IMAD R12, R129, c[0x0][0x1e0], RZ ;  /* 0x00007800810c7a24 */ /* 0x000fe200078e02ff */
[----:B------:R-:W-:Y:S01]  /*0410*/  SHF.R.S32.HI R9, RZ, 0x1f, R8 ;  /* 0x0000001fff097819 */ /* 0x000fe20000011408 */
[----:B------:R-:W-:Y:S01]  /*0420*/  IMAD.WIDE.U32 R4, R29, c[0x0][0x1e0], R4 ;  /* 0x000078001d047a25 */ /* 0x000fe200078e0004 */
[----:B------:R-:W-:Y:S02]  /*0430*/  IADD3 R7, R7, R13, RZ ;  /* 0x0000000d07077210 */ /* 0x000fe40007ffe0ff */
[----:B------:R-:W-:Y:S01]  /*0440*/  SHF.R.S32.HI R32, RZ, 0x1f, R31 ;  /* 0x0000001fff207819 */ /* 0x000fe2000001141f */
[----:B------:R-:W-:Y:S01]  /*0450*/  IMAD R9, R9, c[0x0][0x1a8], RZ ;  /* 0x00006a0009097a24 */ /* 0x000fe200078e02ff */
[----:B------:R-:W-:Y:S01]  /*0460*/  IADD3 R17, P0, R31, R2, RZ ;  /* 0x000000021f117210 */ /* 0x000fe20007f1e0ff */
[----:B------:R-:W-:Y:S01]  /*0470*/  IMAD R13, R29, c[0x0][0x1e4], R12 ;  /* 0x000079001d0d7a24 */ /* 0x000fe200078e020c */
[----:B------:R-:W-:Y:S01]  /*0480*/  IADD3 R75, P1, R31, R4, RZ ;  /* 0x000000041f4b7210 */ /* 0x000fe20007f3e0ff */
[----:B------:R-:W-:Y:S01]  /*0490*/  IMAD R9, R8, c[0x0][0x1ac], R9 ;  /* 0x00006b0008097a24 */ /* 0x000fe200078e0209 */
[----:B------:R-:W-:Y:S01]  /*04a0*/  IADD3.X R10, R32, R3, R11, P0, !PT ;  /* 0x00000003200a7210 */ /* 0x000fe200007fe40b */
[----:B------:R-:W-:Y:S01]  /*04b0*/  IMAD.WIDE.U32 R2, R8, c[0x0][0x1a8], R6 ;  /* 0x00006a0008027a25 */ /* 0x000fe200078e0006 */
[----:B------:R-:W-:-:S02]  /*04c0*/  IADD3.X R4, R32, R5, R13, P1, !PT ;  /* 0x0000000520047210 */ /* 0x000fc40000ffe40d */
[----:B------:R-:W-:Y:S01]  /*04d0*/  LOP3.LUT R18, R41, 0xffffff00, RZ, 0xc0, !PT ;  /* 0xffffff0029127812 */ /* 0x000fe200078ec0ff */
[----:B------:R-:W-:Y:S01]  /*04e0*/  IMAD R5, R27, c[0x0][0x1b8], RZ ;  /* 0x00006e001b057a24 */ /* 0x000fe200078e02ff */
[----:B------:R-:W-:Y:S01]  /*04f0*/  IADD3 R59, R3, R9, RZ ;  /* 0x00000009033b7210 */ /* 0x000fe20007ffe0ff */
[----:B------:R-:W-:Y:S01]  /*0500*/  IMAD R3, R29, c[0x0][0x164], R0 ;  /* 0x000059001d037a24 */ /* 0x000fe200078e0200 */
[----:B------:R-:W-:Y:S01]  /*0510*/  LEA R16, P1, R17, c[0x0][0x240], 0x1 ;  /* 0x0000900011107a11 */ /* 0x000fe200078208ff */
[----:B------:R-:W-:Y:S01]  /*0520*/  IMAD.WIDE.U32 R20, R0, c[0x0][0x1b8], RZ ;  /* 0x00006e0000147a25 */ /* 0x000fe200078e00ff */
[----:B------:R-:W-:Y:S02]  /*0530*/  LEA R24, P2, R75, c[0x0][0x248], 0x1 ;  /* 0x000092004b187a11 */ /* 0x000fe400078408ff */
[----:B------:R-:W-:Y:S01]  /*0540*/  LEA R58, P0, R2, c[0x0][0x228], 0x1 ;  /* 0x00008a00023a7a11 */ /* 0x000fe200078008ff */
[----:B------:R-:W-:Y:S01]  /*0550*/  IMAD R5, R0, c[0x0][0x1bc], R5 ;  /* 0x00006f0000057a24 */ /* 0x000fe200078e0205 */
[----:B------:R-:W-:Y:S01]  /*0560*/  IADD3 R18, R18, R31, RZ ;  /* 0x0000001f12127210 */ /* 0x000fe20007ffe0ff */
[----:B------:R-:W-:Y:S01]  /*0570*/  IMAD R3, R3, c[0x0][0x174], RZ ;  /* 0x00005d0003037a24 */ /* 0x000fe200078e02ff */
[----:B------:R-:W-:-:S02]  /*0580*/  IADD3 R36, R41, 0x1, RZ ;  /* 0x0000000129247810 */ /* 0x000fc40007ffe0ff */
[----:B------:R-:W-:Y:S01]  /*0590*/  IADD3 R37, R41, 0x2, RZ ;  /* 0x0000000229257810 */ /* 0x000fe20007ffe0ff */
[----:B------:R-:W-:Y:S01]  /*05a0*/  IMAD R35, R3, c[0x0][0x16c], RZ ;  /* 0x00005b0003237a24 */ /* 0x000fe200078e02ff */
[C---:B------:R-:W-:Y:S02]  /*05b0*/  IADD3 R38, R41.reuse, 0x3, RZ ;  /* 0x0000000329267810 */ /* 0x040fe40007ffe0ff */
[C---:B------:R-:W-:Y:S02]  /*05c0*/  IADD3 R39, R41.reuse, 0x4, RZ ;  /* 0x0000000429277810 */ /* 0x040fe40007ffe0ff */
[----:B------:R-:W-:Y:S02]  /*05d0*/  IADD3 R40, R41, 0x5, RZ ;  /* 0x0000000529287810 */ /* 0x000fe40007ffe0ff */
[----:B------:R-:W-:Y:S02]  /*05e0*/  LEA.HI.X R17, R17, c[0x0][0x244], R10, 0x1, P1 ;  /* 0x0000910011117a11 */ /* 0x000fe400008f0c0a */
[----:B------:R-:W-:-:S02]  /*05f0*/  LEA.HI.X R75, R75, c[0x0][0x24c], R4, 0x1, P2 ;  /* 0x000093004b4b7a11 */ /* 0x000fc400010f0c04 */
[----:B------:R-:W-:Y:S02]  /*0600*/  LEA.HI.X R59, R2, c[0x0][0x22c], R59, 0x1, P0 ;  /* 0x00008b00023b7a11 */ /* 0x000fe400000f0c3b */
[----:B------:R-:W-:Y:S02]  /*0610*/  IADD3 R41, R41, 0x6, RZ ;  /* 0x0000000629297810 */ /* 0x000fe40007ffe0ff */
[----:B------:R-:W-:Y:S02]  /*0620*/  IADD3 R43, R21, R5, RZ ;  /* 0x00000005152b7210 */ /* 0x000fe40007ffe0ff */
[----:B------:R-:W-:Y:S02]  /*0630*/  SHF.R.S32.HI R19, RZ, 0x1f, R18 ;  /* 0x0000001fff137819 */ /* 0x000fe40000011412 */
        /* <DEDUP_REMOVED lines=14> */
[----:B-1----:R-:W-:Y:S02]  /*0720*/  IADD3 R57, R18, 0x1e0, RZ ;  /* 0x000001e012397810 */ /* 0x002fe40007ffe0ff */
.L_x_2159:
[----:B------:R-:W-:Y:S01]  /*0730*/  BAR.SYNC.DEFER_BLOCKING 0x0 ;  /* 0x0000000000007b1d */ /* 0x000fe20000010000 */
[----:B------:R-:W-:Y:S02]  /*0740*/  MOV R3, 0xffffff00 ;  /* 0xffffff0000037802 */ /* 0x000fe40000000f00 */
[C---:B------:R-:W-:Y:S02]  /*0750*/  LOP3.LUT R9, R31.reuse, 0x20, RZ, 0xfc, !PT ;  /* 0x000000201f097812 */ /* 0x040fe400078efcff */
[C---:B0-----:R-:W-:Y:S01]  /*0760*/  LOP3.LUT R11, R31.reuse, 0x40, RZ, 0xfc, !PT ;  /* 0x000000401f0b7812 */ /* 0x041fe200078efcff */
[----:B------:R-:W-:Y:S01]  /*0770*/  IMAD R60, R34, R3, c[0x0][0x168] ;  /* 0x00005a00223c7624 */ /* 0x000fe200078e0203 */
[C---:B------:R-:W-:Y:S02]  /*0780*/  LOP3.LUT R15, R31.reuse, 0x60, RZ, 0xfc, !PT ;  /* 0x000000601f0f7812 */ /* 0x040fe400078efcff */
[----:B------:R-:W-:Y:S02]  /*0790*/  PRMT R2, RZ, 0x7610, R2 ;  /* 0x00007610ff027816 */ /* 0x000fe40000000002 */
[----:B------:R-:W-:-:S02]  /*07a0*/  ISETP.GE.AND P0, PT, R31, R60, PT ;  /* 0x0000003c1f00720c */ /* 0x000fc40003f06270 */
[-C--:B------:R-:W-:Y:S02]  /*07b0*/  ISETP.GE.AND P1, PT, R9, R60.reuse, PT ;  /* 0x0000003c0900720c */ /* 0x080fe40003f26270 */
[-C--:B------:R-:W-:Y:S02]  /*07c0*/  ISETP.GE.AND P2, PT, R11, R60.reuse, PT ;  /* 0x0000003c0b00720c */ /* 0x080fe40003f46270 */
[----:B------:R-:W-:Y:S02]  /*07d0*/  ISETP.GE.AND P3, PT, R15, R60, PT ;  /* 0x0000003c0f00720c */ /* 0x000fe40003f66270 */
[----:B------:R-:W-:Y:S02]  /*07e0*/  PRMT R3, RZ, 0x7610, R3 ;  /* 0x00007610ff037816 */ /* 0x000fe40000000003 */
[----:B------:R-:W-:Y:S02]  /*07f0*/  PRMT R4, RZ, 0x7610, R4 ;  /* 0x00007610ff047816 */ /* 0x000fe40000000004 */
[----:B------:R-:W-:Y:S01]  /*0800*/  PRMT R5, RZ, 0x7610, R5 ;  /* 0x00007610ff057816 */ /* 0x000fe20000000005 */
[----:B------:R-:W2:Y:S01]  /*0810*/  @!P0 LDG.E.U16 R2, [R16.64] ;  /* 0x0000000410028981 */ /* 0x000ea2000c1e1500 */
[----:B------:R-:W-:-:S02]  /*0820*/  LOP3.LUT R23, R31, 0x80, RZ, 0xfc, !PT ;  /* 0x000000801f177812 */ /* 0x000fc400078efcff */
[C---:B------:R-:W-:Y:S01]  /*0830*/  LOP3.LUT R25, R31.reuse, 0xa0, RZ, 0xfc, !PT ;  /* 0x000000a01f197812 */ /* 0x040fe200078efcff */
[----:B------:R-:W3:Y:S01]  /*0840*/  @!P1 LDG.E.U16 R3, [R16.64+0x40] ;  /* 0x0000400410039981 */ /* 0x000ee2000c1e1500 */
[C---:B------:R-:W-:Y:S02]  /*0850*/  LOP3.LUT R65, R31.reuse, 0xc0, RZ, 0xfc, !PT ;  /* 0x000000c01f417812 */ /* 0x040fe400078efcff */
[----:B------:R-:W-:Y:S01]  /*0860*/  LOP3.LUT R73, R31, 0xe0, RZ, 0xfc, !PT ;  /* 0x000000e01f497812 */ /* 0x000fe200078efcff */
[----:B------:R-:W4:Y:S01]  /*0870*/  @!P2 LDG.E.U16 R4, [R16.64+0x80] ;  /* 0x000080041004a981 */ /* 0x000f22000c1e1500 */
[-C--:B------:R-:W-:Y:S02]  /*0880*/  ISETP.GE.AND P0, PT, R23, R60.reuse, PT ;  /* 0x0000003c1700720c */ /* 0x080fe40003f06270 */
[-C--:B------:R-:W-:Y:S01]  /*0890*/  ISETP.GE.AND P1, PT, R25, R60.reuse, PT ;  /* 0x0000003c1900720c */ /* 0x080fe20003f26270 */
[----:B------:R-:W4:Y:S01]  /*08a0*/  @!P3 LDG.E.U16 R5, [R16.64+0xc0] ;  /* 0x0000c0041005b981 */ /* 0x000f22000c1e1500 */
[----:B------:R-:W-:-:S02]  /*08b0*/  ISETP.GE.AND P2, PT, R65, R60, PT ;  /* 0x0000003c4100720c */ /* 0x000fc40003f46270 */
        /* <DEDUP_REMOVED lines=26> */
[----:B------:R-:W-:Y:S02]  /*0a60*/  LEA.HI.SX32 R14, R14, R33, 0x1b ;  /* 0x000000210e0e7211 */ /* 0x000fe400078fdaff */
[----:B------:R-:W-:-:S02]  /*0a70*/  ISETP.GE.AND P0, PT, R65, R60, PT ;  /* 0x0000003c4100720c */ /* 0x000fc40003f06270 */
        /* <DEDUP_REMOVED lines=8> */
[----:B------:R-:W-:Y:S02]  /*0b00*/  PRMT R15, RZ, 0x7610, R15 ;  /* 0x00007610ff0f7816 */ /* 0x000fe4000000000f */
[-C--:B------:R-:W-:Y:S02]  /*0b10*/  ISETP.GE.AND P5, PT, R31, R60.reuse, PT ;  /* 0x0000003c1f00720c */ /* 0x080fe40003fa6270 */
[-C--:B------:R-:W-:Y:S02]  /*0b20*/  ISETP.GE.AND P2, PT, R23, R60.reuse, PT ;  /* 0x0000003c1700720c */ /* 0x080fe40003f46270 */
[----:B------:R-:W-:-:S02]  /*0b30*/  ISETP.GE.AND P1, PT, R25, R60, PT ;  /* 0x0000003c1900720c */ /* 0x000fc40003f26270 */
[----:B------:R-:W-:Y:S02]  /*0b40*/  PRMT R12, RZ, 0x7610, R12 ;  /* 0x00007610ff0c7816 */ /* 0x000fe4000000000c */
[----:B------:R-:W-:Y:S02]  /*0b50*/  PRMT R14, RZ, 0x7610, R14 ;  /* 0x00007610ff0e7816 */ /* 0x000fe4000000000e */
[----:B------:R-:W-:Y:S02]  /*0b60*/  PRMT R22, RZ, 0x7610, R22 ;  /* 0x00007610ff167816 */ /* 0x000fe40000000016 */
[----:B------:R-:W-:Y:S02]  /*0b70*/  PRMT R23, RZ, 0x7610, R23 ;  /* 0x00007610ff177816 */ /* 0x000fe40000000017 */
[----:B------:R-:W-:Y:S01]  /*0b80*/  PRMT R25, RZ, 0x7610, R25 ;  /* 0x00007610ff197816 */ /* 0x000fe20000000019 */
[----:B--2---:R0:W-:Y:S04]  /*0b90*/  STS.U16 [R61], R2 ;  /* 0x000000023d007388 */ /* 0x0041e80000000400 */
[----:B---3--:R1:W-:Y:S01]  /*0ba0*/  STS.U16 [R62+0x40], R3 ;  /* 0x000040033e007388 */ /* 0x0083e20000000400 */
[----:B0-----:R-:W-:-:S03]  /*0bb0*/  SHF.L.U32 R2, R33, 0x3, RZ ;  /* 0x0000000321027819 */ /* 0x001fc600000006ff */
[----:B----4-:R-:W-:Y:S01]  /*0bc0*/  STS.U16 [R63+0x80], R4 ;  /* 0x000080043f007388 */ /* 0x010fe20000000400 */
[----:B------:R-:W-:-:S03]  /*0bd0*/  LEA.HI.SX32 R69, R2, R2, 0x1b ;  /* 0x0000000202457211 */ /* 0x000fc600078fdaff */
[----:B------:R-:W-:Y:S01]  /*0be0*/  STS.U16 [R64+0xc0], R5 ;  /* 0x0000c00540007388 */ /* 0x000fe20000000400 */
[----:B------:R-:W-:-:S03]  /*0bf0*/  SHF.L.U32 R69, R69, 0x1, RZ ;  /* 0x0000000145457819 */ /* 0x000fc600000006ff */
        /* <DEDUP_REMOVED lines=13> */
[----:B------:R-:W-:-:S02]  /*0cd0*/  MOV R2, R24 ;  /* 0x0000001800027202 */ /* 0x000fc40000000f00 */
[----:B-1----:R-:W-:Y:S01]  /*0ce0*/  MOV R3, R75 ;  /* 0x0000004b00037202 */ /* 0x002fe20000000f00 */
[----:B------:R-:W-:Y:S01]  /*0cf0*/  BAR.SYNC.DEFER_BLOCKING 0x0 ;  /* 0x0000000000007b1d */ /* 0x000fe20000010000 */
[----:B0-----:R-:W-:Y:S02]  /*0d00*/  PRMT R13, RZ, 0x7610, R13 ;  /* 0x00007610ff0d7816 */ /* 0x001fe4000000000d */
[----:B------:R-:W-:-:S03]  /*0d10*/  PRMT R24, RZ, 0x7610, R24 ;  /* 0x00007610ff187816 */ /* 0x000fc60000000018 */
        /* <DEDUP_REMOVED lines=84> */
.L_x_2137:
[----:B------:R-:W-:Y:S05]  /*1260*/  BSYNC B0 ;  /* 0x0000000000007941 */ /* 0x000fea0003800000 */
.L_x_2136:
        /* <DEDUP_REMOVED lines=42> */
.L_x_2139:
[----:B------:R-:W-:Y:S05]  /*1510*/  BSYNC B0 ;  /* 0x0000000000007941 */ /* 0x000fea0003800000 */
.L_x_2138:
        /* <DEDUP_REMOVED lines=33> */
.L_x_2141:
[----:B------:R-:W-:Y:S05]  /*1730*/  BSYNC B0 ;  /* 0x0000000000007941 */ /* 0x000fea0003800000 */
.L_x_2140:
        /* <DEDUP_REMOVED lines=33> */
.L_x_2143:
[----:B------:R-:W-:Y:S05]  /*1950*/  BSYNC B0 ;  /* 0x0000000000007941 */ /* 0x000fea0003800000 */
.L_x_2142:
        /* <DEDUP_REMOVED lines=33> */
.L_x_2145:
[----:B------:R-:W-:Y:S05]  /*1b70*/  BSYNC B0 ;  /* 0x0000000000007941 */ /* 0x000fea0003800000 */
.L_x_2144:
        /* <DEDUP_REMOVED lines=33> */
.L_x_2147:
[----:B------:R-:W-:Y:S05]  /*1d90*/  BSYNC B0 ;  /* 0x0000000000007941 */ /* 0x000fea0003800000 */
.L_x_2146:
        /* <DEDUP_REMOVED lines=33> */
.L_x_2149:
[----:B------:R-:W-:Y:S05]  /*1fb0*/  BSYNC B0 ;  /* 0x0000000000007941 */ /* 0x000fea0003800000 */
.L_x_2148:
        /* <DEDUP_REMOVED lines=33> */
.L_x_2151:
[----:B------:R-:W-:Y:S05]  /*21d0*/  BSYNC B0 ;  /* 0x0000000000007941 */ /* 0x000fea0003800000 */
.L_x_2150:
        /* <DEDUP_REMOVED lines=20> */
[----:B------:R-:W-:Y:S01]  /*2320*/  HFMA2.MMA R95, -RZ, RZ, 0, 0 ;  /* 0x00000000ff5f7435 */ /* 0x000fe200000001ff */
[----:B------:R-:W-:Y:S02]  /*2330*/  FMUL.FTZ R81, R11, R70 ;  /* 0x000000460b517220 */ /* 0x000fe40000410000 */
[----:B------:R-:W-:Y:S01]  /*2340*/  FMUL.FTZ R83, R83, R72 ;  /* 0x0000004853537220 */ /* 0x000fe20000410000 */
[----:B------:R-:W-:Y:S01]  /*2350*/  ISETP.EQ.OR P0, PT, R34, RZ, P0 ;  /* 0x000000ff2200720c */ /* 0x000fe20000702670 */
[----:B------:R-:W-:Y:S02]  /*2360*/  FMUL.FTZ R85, R9, R74 ;  /* 0x0000004a09557220 */ /* 0x000fe40000410000 */
[----:B------:R-:W-:-:S02]  /*2370*/  FMUL.FTZ R87, R87, R76 ;  /* 0x0000004c57577220 */ /* 0x000fc40000410000 */
[----:B------:R-:W-:Y:S02]  /*2380*/  FMUL.FTZ R89, R89, R78 ;  /* 0x0000004e59597220 */ /* 0x000fe40000410000 */
[----:B------:R-:W-:Y:S02]  /*2390*/  FMUL.FTZ R91, R5, R80 ;  /* 0x00000050055b7220 */ /* 0x000fe40000410000 */
[----:B------:R-:W-:Y:S02]  /*23a0*/  FMUL.FTZ R93, R93, R82 ;  /* 0x000000525d5d7220 */ /* 0x000fe40000410000 */
[----:B------:R-:W-:Y:S02]  /*23b0*/  FMUL.FTZ R94, R7, R84 ;  /* 0x00000054075e7220 */ /* 0x000fe40000410000 */
.L_x_2155:
        /* <DEDUP_REMOVED lines=9> */
[----:B------:R-:W-:Y:S01]  /*2450*/  MOV R7, 0xffffff00 ;  /* 0xffffff0000077802 */ /* 0x000fe20000000f00 */
[----:B------:R-:W-:Y:S01]  /*2460*/  IMAD R6, R10, c[0x0][0x1a0], RZ ;  /* 0x000068000a067a24 */ /* 0x000fe200078e02ff */
[----:B------:R-:W-:-:S03]  /*2470*/  LEA R12, P1, R4, c[0x0][0x220], 0x3 ;  /* 0x00008800040c7a11 */ /* 0x000fc600078218ff */
[----:B------:R-:W-:Y:S01]  /*2480*/  IMAD R60, R34, R7, c[0x0][0x168] ;  /* 0x00005a00223c7624 */ /* 0x000fe200078e0207 */
[----:B------:R-:W-:Y:S01]  /*2490*/  LEA.HI.X R13, R4, c[0x0][0x224], R5, 0x3, P1 ;  /* 0x00008900040d7a11 */ /* 0x000fe200008f1c05 */
[----:B------:R-:W-:-:S03]  /*24a0*/  IMAD.WIDE.U32 R8, R95, c[0x0][0x1a0], R18 ;  /* 0x000068005f087a25 */ /* 0x000fc600078e0012 */
[----:B------:R-:W-:Y:S01]  /*24b0*/  SHF.L.U32 R11, R60, 0x1, RZ ;  /* 0x000000013c0b7819 */ /* 0x000fe200000006ff */
[----:B------:R-:W-:Y:S01]  /*24c0*/  IMAD R7, R95, c[0x0][0x1a4], R6 ;  /* 0x000069005f077a24 */ /* 0x000fe200078e0206 */
[----:B------:R-:W-:Y:S01]  /*24d0*/  PRMT R24, RZ, 0x7610, R24 ;  /* 0x00007610ff187816 */ /* 0x000fe20000000018 */
[----:B------:R-:W2:Y:S01]  /*24e0*/  LDG.E.64 R4, [R12.64] ;  /* 0x000000040c047981 */ /* 0x000ea2000c1e1b00 */
[----:B------:R-:W-:Y:S02]  /*24f0*/  ISETP.GE.AND P2, PT, R18, R11, PT ;  /* 0x0000000b1200720c */ /* 0x000fe40003f46270 */
[----:B------:R-:W-:Y:S02]  /*2500*/  LEA R6, P1, R8, R58, 0x1 ;  /* 0x0000003a08067211 */ /* 0x000fe400078208ff */
[----:B------:R-:W-:Y:S02]  /*2510*/  IADD3 R7, R9, R7, RZ ;  /* 0x0000000709077210 */ /* 0x000fe40007ffe0ff */
[----:B------:R-:W-:-:S02]  /*2520*/  ISETP.GE.AND P6, PT, R42, R11, PT ;  /* 0x0000000b2a00720c */ /* 0x000fc40003fc6270 */
[----:B------:R-:W-:Y:S02]  /*2530*/  LEA.HI.X R7, R8, R59, R7, 0x1, P1 ;  /* 0x0000003b08077211 */ /* 0x000fe400008f0c07 */
[-C--:B------:R-:W-:Y:S02]  /*2540*/  ISETP.GE.AND P5, PT, R44, R11.reuse, PT ;  /* 0x0000000b2c00720c */ /* 0x080fe40003fa6270 */
[-C--:B------:R-:W-:Y:S01]  /*2550*/  ISETP.GE.AND P1, PT, R45, R11.reuse, PT ;  /* 0x0000000b2d00720c */ /* 0x080fe20003f26270 */
[----:B------:R0:W3:Y:S01]  /*2560*/  @!P2 LDG.E.U16 R24, [R6.64] ;  /* 0x000000040618a981 */ /* 0x0000e2000c1e1500 */
[-C--:B------:R-:W-:Y:S02]  /*2570*/  ISETP.GE.AND P2, PT, R48, R11.reuse, PT ;  /* 0x0000000b3000720c */ /* 0x080fe40003f46270 */
[----:B------:R-:W-:Y:S02]  /*2580*/  ISETP.GE.AND P3, PT, R47, R11, PT ;  /* 0x0000000b2f00720c */ /* 0x000fe40003f66270 */
[----:B------:R-:W-:-:S02]  /*2590*/  PRMT R9, RZ, 0x7610, R9 ;  /* 0x00007610ff097816 */ /* 0x000fc40000000009 */
[----:B------:R-:W-:Y:S02]  /*25a0*/  PRMT R96, RZ, 0x7610, R96 ;  /* 0x00007610ff607816 */ /* 0x000fe40000000060 */
[----:B------:R-:W-:Y:S02]  /*25b0*/  PRMT R25, RZ, 0x7610, R25 ;  /* 0x00007610ff197816 */ /* 0x000fe40000000019 */
[-C--:B------:R-:W-:Y:S01]  /*25c0*/  ISETP.GE.AND P4, PT, R46, R11.reuse, PT ;  /* 0x0000000b2e00720c */ /* 0x080fe20003f86270 */
[----:B------:R0:W4:Y:S01]  /*25d0*/  @!P6 LDG.E.U16 R9, [R6.64+0x40] ;  /* 0x000040040609e981 */ /* 0x000122000c1e1500 */
[----:B------:R-:W-:Y:S02]  /*25e0*/  PRMT R100, RZ, 0x7610, R100 ;  /* 0x00007610ff647816 */ /* 0x000fe40000000064 */
[----:B------:R-:W-:Y:S01]  /*25f0*/  PRMT R71, RZ, 0x7610, R71 ;  /* 0x00007610ff477816 */ /* 0x000fe20000000047 */
[----:B------:R0:W5:Y:S01]  /*2600*/  @!P5 LDG.E.U16 R96, [R6.64+0x80] ;  /* 0x000080040660d981 */ /* 0x000162000c1e1500 */
[----:B------:R-:W-:-:S02]  /*2610*/  ISETP.GE.AND P6, PT, R49, R11, PT ;  /* 0x0000000b3100720c */ /* 0x000fc40003fc6270 */
[-C--:B------:R-:W-:Y:S01]  /*2620*/  ISETP.GE.AND P5, PT, R50, R11.reuse, PT ;  /* 0x0000000b3200720c */ /* 0x080fe20003fa6270 */
[----:B------:R0:W5:Y:S01]  /*2630*/  @!P1 LDG.E.U16 R25, [R6.64+0xc0] ;  /* 0x0000c00406199981 */ /* 0x000162000c1e1500 */
[----:B------:R-:W-:Y:S02]  /*2640*/  PRMT R98, RZ, 0x7610, R98 ;  /* 0x00007610ff627816 */ /* 0x000fe40000000062 */
[-C--:B------:R-:W-:Y:S01]  /*2650*/  ISETP.GE.AND P1, PT, R51, R11.reuse, PT ;  /* 0x0000000b3300720c */ /* 0x080fe20003f26270 */
[----:B------:R0:W5:Y:S01]  /*2660*/  @!P2 LDG.E.U16 R100, [R6.64+0x180] ;  /* 0x000180040664a981 */ /* 0x000162000c1e1500 */
[----:B------:R-:W-:-:S03]  /*2670*/  ISETP.GE.AND P2, PT, R52, R11, PT ;  /* 0x0000000b3400720c */ /* 0x000fc60003f46270 */
[----:B------:R0:W5:Y:S01]  /*2680*/  @!P3 LDG.E.U16 R71, [R6.64+0x140] ;  /* 0x000140040647b981 */ /* 0x000162000c1e1500 */
[-C--:B------:R-:W-:Y:S02]  /*2690*/  ISETP.GE.AND P3, PT, R53, R11.reuse, PT ;  /* 0x0000000b3500720c */ /* 0x080fe40003f66270 */
[----:B------:R-:W-:Y:S01]  /*26a0*/  PRMT R97, RZ, 0x7610, R97 ;  /* 0x00007610ff617816 */ /* 0x000fe20000000061 */
[----:B------:R0:W5:Y:S01]  /*26b0*/  @!P4 LDG.E.U16 R98, [R6.64+0x100] ;  /* 0x000100040662c981 */ /* 0x000162000c1e1500 */
[----:B------:R-:W-:Y:S02]  /*26c0*/  PRMT R99, RZ, 0x7610, R99 ;  /* 0x00007610ff637816 */ /* 0x000fe40000000063 */
[----:B------:R-:W-:Y:S02]  /*26d0*/  PRMT R101, RZ, 0x7610, R101 ;  /* 0x00007610ff657816 */ /* 0x000fe40000000065 */
[----:B------:R-:W-:Y:S01]  /*26e0*/  ISETP.GE.AND P4, PT, R54, R11, PT ;  /* 0x0000000b3600720c */ /* 0x000fe20003f86270 */
[----:B------:R0:W5:Y:S01]  /*26f0*/  @!P6 LDG.E.U16 R97, [R6.64+0x1c0] ;  /* 0x0001c0040661e981 */ /* 0x000162000c1e1500 */
[----:B------:R-:W-:-:S02]  /*2700*/  PRMT R102, RZ, 0x7610, R102 ;  /* 0x00007610ff667816 */ /* 0x000fc40000000066 */
[----:B------:R-:W-:Y:S01]  /*2710*/  PRMT R103, RZ, 0x7610, R103 ;  /* 0x00007610ff677816 */ /* 0x000fe20000000067 */
[----:B------:R0:W5:Y:S01]  /*2720*/  @!P5 LDG.E.U16 R99, [R6.64+0x200] ;  /* 0x000200040663d981 */ /* 0x000162000c1e1500 */
[----:B------:R-:W-:-:S03]  /*2730*/  PRMT R104, RZ, 0x7610, R104 ;  /* 0x00007610ff687816 */ /* 0x000fc60000000068 */
[----:B------:R0:W5:Y:S01]  /*2740*/  @!P1 LDG.E.U16 R101, [R6.64+0x240] ;  /* 0x0002400406659981 */ /* 0x000162000c1e1500 */
[----:B------:R-:W-:-:S03]  /*2750*/  ISETP.GE.AND P1, PT, R55, R11, PT ;  /* 0x0000000b3700720c */ /* 0x000fc60003f26270 */
[----:B------:R0:W5:Y:S01]  /*2760*/  @!P2 LDG.E.U16 R102, [R6.64+0x280] ;  /* 0x000280040666a981 */ /* 0x000162000c1e1500 */
[----:B------:R-:W-:-:S03]  /*2770*/  ISETP.GE.AND P2, PT, R56, R11, PT ;  /* 0x0000000b3800720c */ /* 0x000fc60003f46270 */
[----:B------:R0:W5:Y:S01]  /*2780*/  @!P3 LDG.E.U16 R103, [R6.64+0x2c0] ;  /* 0x0002c0040667b981 */ /* 0x000162000c1e1500 */
[----:B------:R-:W-:Y:S02]  /*2790*/  ISETP.GE.AND P3, PT, R57, R11, PT ;  /* 0x0000000b3900720c */ /* 0x000fe40003f66270 */
[----:B------:R-:W-:Y:S01]  /*27a0*/  PRMT R105, RZ, 0x7610, R105 ;  /* 0x00007610ff697816 */ /* 0x000fe20000000069 */
[----:B------:R0:W5:Y:S01]  /*27b0*/  @!P4 LDG.E.U16 R104, [R6.64+0x300] ;  /* 0x000300040668c981 */ /* 0x000162000c1e1500 */
[----:B------:R-:W-:Y:S02]  /*27c0*/  PRMT R106, RZ, 0x7610, R106 ;  /* 0x00007610ff6a7816 */ /* 0x000fe4000000006a */
[----:B------:R-:W-:Y:S02]  /*27d0*/  PRMT R107, RZ, 0x7610, R107 ;  /* 0x00007610ff6b7816 */ /* 0x000fe4000000006b */
[----:B------:R0:W5:Y:S04]  /*27e0*/  @!P1 LDG.E.U16 R105, [R6.64+0x340] ;  /* 0x0003400406699981 */ /* 0x000168000c1e1500 */
[----:B------:R0:W5:Y:S04]  /*27f0*/  @!P2 LDG.E.U16 R106, [R6.64+0x380] ;  /* 0x00038004066aa981 */ /* 0x000168000c1e1500 */
[----:B------:R0:W5:Y:S01]  /*2800*/  @!P3 LDG.E.U16 R107, [R6.64+0x3c0] ;  /* 0x0003c004066bb981 */ /* 0x000162000c1e1500 */
[----:B------:R-:W-:-:S02]  /*2810*/  ISETP.GE.U32.AND P3, PT, R36, R60, PT ;  /* 0x0000003c2400720c */ /* 0x000fc40003f66070 */
[-C--:B------:R-:W-:Y:S02]  /*2820*/  ISETP.GE.U32.AND P4, PT, R37, R60.reuse, PT ;  /* 0x0000003c2500720c */ /* 0x080fe40003f86070 */
[----:B------:R-:W-:Y:S01]  /*2830*/  ISETP.GE.U32.AND P5, PT, R39, R60, PT ;  /* 0x0000003c2700720c */ /* 0x000fe20003fa6070 */
[----:B--2---:R-:W-:-:S04]  /*2840*/  FMUL.FTZ R8, R5, R70 ;  /* 0x0000004605087220 */ /* 0x004fc80000410000 */
[----:B------:R-:W-:-:S04]  /*2850*/  FMUL.RZ R108, R8, 0.15915493667125701904 ;  /* 0x3e22f983086c7820 */ /* 0x000fc8000040c000 */
[----:B------:R-:W-:Y:S01]  /*2860*/  MUFU.SIN R8, R108 ;  /* 0x0000006c00087308 */ /* 0x000fe20000000400 */
[----:B0-----:R-:W-:-:S07]  /*2870*/  FMUL.FTZ R7, R5, R84 ;  /* 0x0000005405077220 */ /* 0x001fce0000410000 */
[----:B------:R0:W-:Y:S01]  /*2880*/  MUFU.COS R15, R108 ;  /* 0x0000006c000f7308 */ /* 0x0001e20000000000 */
[----:B---3--:R1:W-:Y:S01]  /*2890*/  STS.U16 [R61], R24 ;  /* 0x000000183d007388 */ /* 0x0083e20000000400 */
[----:B0-----:R-:W-:-:S03]  /*28a0*/  IADD3 R108, R33, 0x100, RZ ;  /* 0x00000100216c7810 */ /* 0x001fc60007ffe0ff */
[----:B----4-:R-:W-:Y:S01]  /*28b0*/  STS.U16 [R62+0x40], R9 ;  /* 0x000040093e007388 */ /* 0x010fe20000000400 */
[----:B-1----:R-:W-:Y:S02]  /*28c0*/  IADD3 R24, R33, 0x120, RZ ;  /* 0x0000012021187810 */ /* 0x002fe40007ffe0ff */
[----:B------:R-:W-:Y:S01]  /*28d0*/  LEA.HI.SX32 R108, R108, R33, 0x1b ;  /* 0x000000216c6c7211 */ /* 0x000fe200078fdaff */
[----:B-----5:R0:W-:Y:S01]  /*28e0*/  STS.U16 [R63+0x80], R96 ;  /* 0x000080603f007388 */ /* 0x0201e20000000400 */
[----:B------:R-:W-:-:S03]  /*28f0*/  FMUL.RZ R111, R7, 0.15915493667125701904 ;  /* 0x3e22f983076f7820 */ /* 0x000fc6000040c000 */
[----:B------:R-:W-:Y:S01]  /*2900*/  STS.U16 [R64+0xc0], R25 ;  /* 0x0000c01940007388 */ /* 0x000fe20000000400 */
[----:B------:R-:W-:Y:S01]  /*2910*/  SHF.L.U32 R110, R108, 0x1, RZ ;  /* 0x000000016c6e7819 */ /* 0x000fe200000006ff */
[----:B------:R-:W-:Y:S01]  /*2920*/  FMUL.FTZ R7, R5, R72 ;  /* 0x0000004805077220 */ /* 0x000fe20000410000 */
[C---:B------:R-:W-:Y:S02]  /*2930*/  IADD3 R108, R33.reuse, 0x180, RZ ;  /* 0x00000180216c7810 */ /* 0x040fe40007ffe0ff */
[----:B0-----:R-:W-:Y:S02]  /*2940*/  IADD3 R96, R33, 0x140, RZ ;  /* 0x0000014021607810 */ /* 0x001fe40007ffe0ff */
[-C--:B------:R-:W-:Y:S01]  /*2950*/  LEA.HI.SX32 R24, R24, R33.reuse, 0x1b ;  /* 0x0000002118187211 */ /* 0x080fe200078fdaff */
[----:B------:R0:W-:Y:S01]  /*2960*/  STS.U16 [R65+0x100], R98 ;  /* 0x0001006241007388 */ /* 0x0001e20000000400 */
[----:B------:R-:W-:-:S03]  /*2970*/  LEA.HI.SX32 R96, R96, R33, 0x1b ;  /* 0x0000002160607211 */ /* 0x000fc600078fdaff */
[----:B------:R1:W-:Y:S01]  /*2980*/  STS.U16 [R66+0x140], R71 ;  /* 0x0001404742007388 */ /* 0x0003e20000000400 */
[----:B------:R-:W-:Y:S01]  /*2990*/  FMUL.RZ R9, R7, 0.15915493667125701904 ;  /* 0x3e22f98307097820 */ /* 0x000fe2000040c000 */
[----:B0-----:R-:W-:Y:S02]  /*29a0*/  IADD3 R98, R33, 0x160, RZ ;  /* 0x0000016021627810 */ /* 0x001fe40007ffe0ff */
[----:B------:R-:W-:Y:S01]  /*29b0*/  STS.U16 [R67+0x180], R100 ;  /* 0x0001806443007388 */ /* 0x000fe20000000400 */
[-C--:B------:R-:W-:Y:S02]  /*29c0*/  LEA.HI.SX32 R108, R108, R33.reuse, 0x1b ;  /* 0x000000216c6c7211 */ /* 0x080fe400078fdaff */
[----:B------:R-:W-:Y:S01]  /*29d0*/  LEA.HI.SX32 R98, R98, R33, 0x1b ;  /* 0x0000002162627211 */ /* 0x000fe200078fdaff */
[----:B------:R-:W-:Y:S01]  /*29e0*/  STS.U16 [R68+0x1c0], R97 ;  /* 0x0001c06144007388 */ /* 0x000fe20000000400 */
[----:B------:R-:W-:Y:S01]  /*29f0*/  FMUL.FTZ R7, R5, R74 ;  /* 0x0000004a05077220 */ /* 0x000fe20000410000 */
[----:B------:R-:W-:-:S02]  /*2a00*/  SHF.L.U32 R25, R96, 0x1, RZ ;  /* 0x0000000160197819 */ /* 0x000fc400000006ff */
[----:B------:R0:W-:Y:S01]  /*2a10*/  STS.U16 [R110+0x200], R99 ;  /* 0x000200636e007388 */ /* 0x0001e20000000400 */
[----:B------:R-:W-:Y:S01]  /*2a20*/  SHF.L.U32 R116, R98, 0x1, RZ ;  /* 0x0000000162747819 */ /* 0x000fe200000006ff */
[----:B------:R-:W-:Y:S01]  /*2a30*/  MUFU.SIN R112, R111 ;  /* 0x0000006f00707308 */ /* 0x000fe20000000400 */
[C---:B------:R-:W-:Y:S02]  /*2a40*/  IADD3 R96, R33.reuse, 0x1c0, RZ ;  /* 0x000001c021607810 */ /* 0x040fe40007ffe0ff */
[----:B-1----:R-:W-:Y:S02]  /*2a50*/  SHF.L.U32 R71, R108, 0x1, RZ ;  /* 0x000000016c477819 */ /* 0x002fe400000006ff */
[C---:B------:R-:W-:Y:S02]  /*2a60*/  IADD3 R98, R33.reuse, 0x1e0, RZ ;  /* 0x000001e021627810 */ /* 0x040fe40007ffe0ff */
[----:B0-----:R-:W-:Y:S02]  /*2a70*/  SHF.L.U32 R110, R24, 0x1, RZ ;  /* 0x00000001186e7819 */ /* 0x001fe400000006ff */
[----:B------:R-:W-:Y:S01]  /*2a80*/  IADD3 R24, R33, 0x1a0, RZ ;  /* 0x000001a021187810 */ /* 0x000fe20007ffe0ff */
[----:B------:R0:W-:Y:S01]  /*2a90*/  MUFU.COS R114, R111 ;  /* 0x0000006f00727308 */ /* 0x0001e20000000000 */
[-C--:B------:R-:W-:Y:S01]  /*2aa0*/  LEA.HI.SX32 R96, R96, R33.reuse, 0x1b ;  /* 0x0000002160607211 */ /* 0x080fe200078fdaff */
[----:B------:R-:W-:Y:S01]  /*2ab0*/  STS.U16 [R110+0x240], R101 ;  /* 0x000240656e007388 */ /* 0x000fe20000000400 */
[----:B------:R-:W-:-:S05]  /*2ac0*/  LEA.HI.SX32 R24, R24, R33, 0x1b ;  /* 0x0000002118187211 */ /* 0x000fca00078fdaff */
[----:B------:R-:W-:Y:S01]  /*2ad0*/  MUFU.SIN R109, R9 ;  /* 0x00000009006d7308 */ /* 0x000fe20000000400 */
[----:B0-----:R-:W-:Y:S01]  /*2ae0*/  FMUL.RZ R111, R7, 0.15915493667125701904 ;  /* 0x3e22f983076f7820 */ /* 0x001fe2000040c000 */
[----:B------:R-:W-:Y:S01]  /*2af0*/  SHF.L.U32 R7, R33, 0x4, RZ ;  /* 0x0000000421077819 */ /* 0x000fe200000006ff */
[----:B------:R-:W-:Y:S01]  /*2b00*/  STS.U16 [R25+0x280], R102 ;  /* 0x0002806619007388 */ /* 0x000fe20000000400 */
[----:B------:R-:W-:-:S04]  /*2b10*/  LEA.HI.SX32 R98, R98, R33, 0x1b ;  /* 0x0000002162627211 */ /* 0x000fc800078fdaff */
[----:B------:R0:W-:Y:S01]  /*2b20*/  MUFU.COS R97, R9 ;  /* 0x0000000900617308 */ /* 0x0001e20000000000 */
[----:B------:R1:W-:Y:S01]  /*2b30*/  STS.U16 [R116+0x2c0], R103 ;  /* 0x0002c06774007388 */ /* 0x0003e20000000400 */
[----:B------:R-:W-:-:S03]  /*2b40*/  SHF.L.U32 R99, R96, 0x1, RZ ;  /* 0x0000000160637819 */ /* 0x000fc600000006ff */
[----:B------:R2:W-:Y:S01]  /*2b50*/  STS.U16 [R71+0x300], R104 ;  /* 0x0003006847007388 */ /* 0x0005e20000000400 */
[----:B0-----:R-:W-:Y:S01]  /*2b60*/  FMUL.FTZ R9, R5, R76 ;  /* 0x0000004c05097220 */ /* 0x001fe20000410000 */
[----:B------:R-:W-:-:S03]  /*2b70*/  SHF.L.U32 R96, R98, 0x1, RZ ;  /* 0x0000000162607819 */ /* 0x000fc600000006ff */
[----:B-1----:R-:W-:Y:S01]  /*2b80*/  FMUL.RZ R103, R9, 0.15915493667125701904 ;  /* 0x3e22f98309677820 */ /* 0x002fe2000040c000 */
[----:B------:R-:W-:Y:S02]  /*2b90*/  LEA.HI.SX32 R9, R7, R7, 0x1b ;  /* 0x0000000707097211 */ /* 0x000fe400078fdaff */
[----:B--2---:R-:W-:Y:S02]  /*2ba0*/  SHF.L.U32 R104, R24, 0x1, RZ ;  /* 0x0000000118687819 */ /* 0x004fe400000006ff */
[----:B------:R-:W-:-:S03]  /*2bb0*/  SHF.L.U32 R9, R9, 0x1, RZ ;  /* 0x0000000109097819 */ /* 0x000fc600000006ff */
[----:B------:R-:W-:Y:S04]  /*2bc0*/  STS.U16 [R104+0x340], R105 ;  /* 0x0003406968007388 */ /* 0x000fe80000000400 */
[----:B------:R0:W-:Y:S04]  /*2bd0*/  STS.U16 [R99+0x380], R106 ;  /* 0x0003806a63007388 */ /* 0x0001e80000000400 */
[----:B------:R1:W-:Y:S01]  /*2be0*/  STS.U16 [R96+0x3c0], R107 ;  /* 0x0003c06b60007388 */ /* 0x0003e20000000400 */
[----:B------:R-:W-:-:S06]  /*2bf0*/  NOP ;  /* 0x0000000000007918 */ /* 0x000fcc0000000000 */
[----:B------:R-:W2:Y:S01]  /*2c00*/  LDS.U16 R25, [R9+0x2] ;  /* 0x0000020009197984 */ /* 0x000ea20000000400 */
[----:B------:R-:W-:-:S03]  /*2c10*/  FMUL.FTZ R23, R4, 1.4426950216293334961 ;  /* 0x3fb8aa3b04177820 */ /* 0x000fc60000410000 */
[----:B------:R-:W3:Y:S01]  /*2c20*/  LDS.U16 R24, [R9] ;  /* 0x0000000009187984 */ /* 0x000ee20000000400 */
[C---:B------:R-:W-:Y:S02]  /*2c30*/  FMUL.FTZ R13, R23.reuse, R74 ;  /* 0x0000004a170d7220 */ /* 0x040fe40000410000 */
[----:B------:R-:W-:Y:S01]  /*2c40*/  FMUL.FTZ R12, R23, R76 ;  /* 0x0000004c170c7220 */ /* 0x000fe20000410000 */
[----:B------:R-:W4:Y:S01]  /*2c50*/  LDS.U16 R98, [R9+0x4] ;  /* 0x0000040009627984 */ /* 0x000f220000000400 */
[-C--:B------:R-:W-:Y:S02]  /*2c60*/  FMUL.FTZ R7, R5, R78.reuse ;  /* 0x0000004e05077220 */ /* 0x080fe40000410000 */
[----:B------:R-:W-:Y:S01]  /*2c70*/  FMUL.FTZ R11, R23, R78 ;  /* 0x0000004e170b7220 */ /* 0x000fe20000410000 */
[----:B------:R-:W5:Y:S01]  /*2c80*/  LDS.U16 R99, [R9+0x6] ;  /* 0x0000060009637984 */ /* 0x000f620000000400 */
[----:B------:R-:W-:Y:S01]  /*2c90*/  MUFU.EX2 R13, R13 ;  /* 0x0000000d000d7308 */ /* 0x000fe20000000800 */
[----:B------:R-:W-:-:S02]  /*2ca0*/  FMUL.RZ R113, R7, 0.15915493667125701904 ;  /* 0x3e22f98307717820 */ /* 0x000fc4000040c000 */
[C---:B------:R-:W-:Y:S01]  /*2cb0*/  FMUL.FTZ R14, R23.reuse, R72 ;  /* 0x00000048170e7220 */ /* 0x040fe20000410000 */
[----:B------:R-:W0:Y:S04]  /*2cc0*/  S2R R71, SR_TID.X ;  /* 0x0000000000477919 */ /* 0x000e280000002100 */
[----:B------:R-:W-:Y:S08]  /*2cd0*/  MUFU.SIN R100, R111 ;  /* 0x0000006f00647308 */ /* 0x000ff00000000400 */
[----:B------:R-:W0:Y:S08]  /*2ce0*/  MUFU.COS R108, R111 ;  /* 0x0000006f006c7308 */ /* 0x000e300000000000 */
[----:B------:R-:W-:Y:S08]  /*2cf0*/  MUFU.EX2 R12, R12 ;  /* 0x0000000c000c7308 */ /* 0x000ff00000000800 */
[----:B------:R-:W-:Y:S08]  /*2d00*/  MUFU.SIN R101, R103 ;  /* 0x0000006700657308 */ /* 0x000ff00000000400 */
[----:B------:R0:W0:Y:S01]  /*2d10*/  MUFU.COS R111, R103 ;  /* 0x00000067006f7308 */ /* 0x0000220000000000 */
[----:B------:R-:W-:-:S07]  /*2d20*/  FMUL.FTZ R22, R23, R70 ;  /* 0x0000004617167220 */ /* 0x000fce0000410000 */
[----:B------:R-:W-:Y:S08]  /*2d30*/  MUFU.EX2 R11, R11 ;  /* 0x0000000b000b7308 */ /* 0x000ff00000000800 */
[----:B------:R-:W-:Y:S08]  /*2d40*/  MUFU.SIN R102, R113 ;  /* 0x0000007100667308 */ /* 0x000ff00000000400 */
[----:B------:R-:W1:Y:S01]  /*2d50*/  MUFU.COS R110, R113 ;  /* 0x00000071006e7308 */ /* 0x000e620000000000 */
[----:B------:R-:W-:-:S07]  /*2d60*/  FMUL.FTZ R6, R23, R80 ;  /* 0x0000005017067220 */ /* 0x000fce0000410000 */
[----:B------:R-:W2:Y:S01]  /*2d70*/  MUFU.EX2 R14, R14 ;  /* 0x0000000e000e7308 */ /* 0x000ea20000000800 */
[C---:B------:R-:W-:Y:S02]  /*2d80*/  FMUL.FTZ R4, R23.reuse, R82 ;  /* 0x0000005217047220 */ /* 0x040fe40000410000 */
[----:B------:R-:W-:Y:S02]  /*2d90*/  FMUL.FTZ R23, R23, R84 ;  /* 0x0000005417177220 */ /* 0x000fe40000410000 */
[----:B0-----:R-:W-:Y:S02]  /*2da0*/  FMUL.FTZ R103, R13, R108 ;  /* 0x0000006c0d677220 */ /* 0x001fe40000410000 */
[C---:B------:R-:W-:Y:S01]  /*2db0*/  FMUL.FTZ R108, R12.reuse, R111 ;  /* 0x0000006f0c6c7220 */ /* 0x040fe20000410000 */
[----:B------:R-:W0:Y:S01]  /*2dc0*/  MUFU.EX2 R22, R22 ;  /* 0x0000001600167308 */ /* 0x000e220000000800 */
[----:B------:R-:W-:Y:S02]  /*2dd0*/  FMUL.FTZ R106, R12, R101 ;  /* 0x000000650c6a7220 */ /* 0x000fe40000410000 */
[----:B------:R-:W5:Y:S01]  /*2de0*/  LDS.U16 R12, [R9+0xa] ;  /* 0x00000a00090c7984 */ /* 0x000f620000000400 */
[----:B-1----:R-:W-:-:S02]  /*2df0*/  FMUL.FTZ R113, R11, R110 ;  /* 0x0000006e0b717220 */ /* 0x002fc40000410000 */
[----:B------:R-:W-:Y:S02]  /*2e00*/  FMUL.FTZ R111, R11, R102 ;  /* 0x000000660b6f7220 */ /* 0x000fe40000410000 */
[----:B------:R-:W1:Y:S01]  /*2e10*/  LDS.U16 R11, [R9+0x8] ;  /* 0x00000800090b7984 */ /* 0x000e620000000400 */
[----:B------:R-:W4:Y:S01]  /*2e20*/  MUFU.EX2 R23, R23 ;  /* 0x0000001700177308 */ /* 0x000f220000000800 */
[C---:B--2---:R-:W-:Y:S02]  /*2e30*/  FMUL.FTZ R97, R14.reuse, R97 ;  /* 0x000000610e617220 */ /* 0x044fe40000410000 */
[----:B------:R-:W-:Y:S01]  /*2e40*/  FMUL.FTZ R96, R14, R109 ;  /* 0x0000006d0e607220 */ /* 0x000fe20000410000 */
[----:B------:R-:W-:Y:S01]  /*2e50*/  HADD2.F32 R14, -RZ, R25.H0_H0 ;  /* 0x20000019ff0e7230 */ /* 0x000fe20000004100 */
[----:B------:R-:W-:Y:S01]  /*2e60*/  FMUL.FTZ R7, R5, R80 ;  /* 0x0000005005077220 */ /* 0x000fe20000410000 */
[----:B------:R-:W-:Y:S01]  /*2e70*/  SHF.L.U32 R105, R71, 0x3, RZ ;  /* 0x0000000347697819 */ /* 0x000fe200000006ff */
[----:B------:R-:W-:Y:S01]  /*2e80*/  FMUL.FTZ R5, R5, R82 ;  /* 0x0000005205057220 */ /* 0x000fe20000410000 */
[----:B---3--:R-:W-:Y:S01]  /*2e90*/  HADD2.F32 R24, -RZ, R24.H0_H0 ;  /* 0x20000018ff187230 */ /* 0x008fe20000004100 */
[----:B------:R-:W-:Y:S01]  /*2ea0*/  FMUL.FTZ R100, R13, R100 ;  /* 0x000000640d647220 */ /* 0x000fe20000410000 */
[----:B------:R-:W-:Y:S01]  /*2eb0*/  ISETP.GE.U32.AND P2, PT, R105, R60, PT ;  /* 0x0000003c6900720c */ /* 0x000fe20003f46070 */
[----:B------:R-:W-:Y:S01]  /*2ec0*/  FMUL.RZ R116, R7, 0.15915493667125701904 ;  /* 0x3e22f98307747820 */ /* 0x000fe2000040c000 */
[----:B------:R-:W-:Y:S01]  /*2ed0*/  IADD3 R7, R105, 0x7, RZ ;  /* 0x0000000769077810 */ /* 0x000fe20007ffe0ff */
[----:B------:R-:W-:-:S02]  /*2ee0*/  FMUL.FTZ R13, R81, R14 ;  /* 0x0000000e510d7220 */ /* 0x000fc40000410000 */
[C---:B0-----:R-:W-:Y:S01]  /*2ef0*/  FMUL.FTZ R105, R22.reuse, R15 ;  /* 0x0000000f16697220 */ /* 0x041fe20000410000 */
[----:B------:R-:W0:Y:S01]  /*2f00*/  LDS.U16 R14, [R9+0xe] ;  /* 0x00000e00090e7984 */ /* 0x000e220000000400 */
[----:B------:R-:W-:Y:S01]  /*2f10*/  FMUL.FTZ R104, R22, R8 ;  /* 0x0000000816687220 */ /* 0x000fe20000410000 */
[----:B----4-:R-:W-:Y:S01]  /*2f20*/  HADD2.F32 R22, -RZ, R98.H0_H0 ;  /* 0x20000062ff167230 */ /* 0x010fe20000004100 */
[----:B------:R-:W-:Y:S01]  /*2f30*/  FMUL.RZ R109, R5, 0.15915493667125701904 ;  /* 0x3e22f983056d7820 */ /* 0x000fe2000040c000 */
[----:B------:R-:W-:Y:S01]  /*2f40*/  FSEL R96, R96, RZ, !P3 ;  /* 0x000000ff60607208 */ /* 0x000fe20005800000 */
[----:B------:R-:W-:Y:S01]  /*2f50*/  FMUL.FTZ R5, R81, R24 ;  /* 0x0000001851057220 */ /* 0x000fe20000410000 */
[----:B------:R-:W-:Y:S01]  /*2f60*/  FSEL R98, R13, RZ, !P2 ;  /* 0x000000ff0d627208 */ /* 0x000fe20005000000 */
[----:B------:R-:W-:Y:S01]  /*2f70*/  FMUL.FTZ R8, R23, R112 ;  /* 0x0000007017087220 */ /* 0x000fe20000410000 */
[----:B------:R-:W-:Y:S01]  /*2f80*/  ISETP.GE.U32.AND P1, PT, R7, R60, PT ;  /* 0x0000003c0700720c */ /* 0x000fe20003f26070 */
[----:B------:R-:W-:Y:S01]  /*2f90*/  FMUL.FTZ R7, R23, R114 ;  /* 0x0000007217077220 */ /* 0x000fe20000410000 */
[----:B-----5:R-:W-:Y:S01]  /*2fa0*/  HADD2.F32 R24, -RZ, R99.H0_H0 ;  /* 0x20000063ff187230 */ /* 0x020fe20000004100 */
[----:B------:R-:W2:Y:S01]  /*2fb0*/  LDS.U16 R13, [R9+0xc] ;  /* 0x00000c00090d7984 */ /* 0x000ea20000000400 */
[----:B------:R-:W-:Y:S01]  /*2fc0*/  MUFU.EX2 R4, R4 ;  /* 0x0000000400047308 */ /* 0x000fe20000000800 */
[----:B------:R-:W-:Y:S01]  /*2fd0*/  FMUL.FTZ R22, R83, R22 ;  /* 0x0000001653167220 */ /* 0x000fe20000410000 */
[----:B------:R-:W-:Y:S01]  /*2fe0*/  FSEL R97, R97, 1, !P3 ;  /* 0x3f80000061617808 */ /* 0x000fe20005800000 */
[----:B------:R-:W-:Y:S01]  /*2ff0*/  FMUL.FTZ R110, R98, R96 ;  /* 0x00000060626e7220 */ /* 0x000fe20000410000 */
[----:B------:R-:W-:-:S04]  /*3000*/  FSEL R99, R5, RZ, !P2 ;  /* 0x000000ff05637208 */ /* 0x000fc80005000000 */
[----:B------:R-:W3:Y:S01]  /*3010*/  MUFU.COS R23, R109 ;  /* 0x0000006d00177308 */ /* 0x000ee20000000000 */
[----:B------:R-:W-:Y:S01]  /*3020*/  FMUL.FTZ R24, R83, R24 ;  /* 0x0000001853187220 */ /* 0x000fe20000410000 */
[----:B------:R-:W-:Y:S01]  /*3030*/  FSEL R101, R22, RZ, !P3 ;  /* 0x000000ff16657208 */ /* 0x000fe20005800000 */
[----:B------:R-:W-:-:S05]  /*3040*/  FMUL.FTZ R5, R99, R96 ;  /* 0x0000006063057220 */ /* 0x000fca0000410000 */
[----:B------:R-:W-:Y:S01]  /*3050*/  MUFU.EX2 R6, R6 ;  /* 0x0000000600067308 */ /* 0x000fe20000000800 */
[----:B------:R-:W-:-:S07]  /*3060*/  FFMA.FTZ R110, R99, R97, -R110 ;  /* 0x00000061636e7223 */ /* 0x000fce000001086e */
[----:B------:R-:W-:Y:S08]  /*3070*/  MUFU.SIN R107, R116 ;  /* 0x00000074006b7308 */ /* 0x000ff00000000400 */
[----:B------:R-:W4:Y:S08]  /*3080*/  MUFU.COS R115, R116 ;  /* 0x0000007400737308 */ /* 0x000f300000000000 */
[----:B------:R-:W5:Y:S01]  /*3090*/  MUFU.SIN R15, R109 ;  /* 0x0000006d000f7308 */ /* 0x000f620000000400 */
[----:B------:R-:W-:Y:S01]  /*30a0*/  FSEL R102, R24, RZ, !P3 ;  /* 0x000000ff18667208 */ /* 0x000fe20005800000 */
[----:B------:R-:W-:Y:S01]  /*30b0*/  FFMA.FTZ R5, R98, R97, R5 ;  /* 0x0000006162057223 */ /* 0x000fe20000010005 */
[----:B------:R-:W-:Y:S01]  /*30c0*/  FSEL R100, R100, RZ, !P4 ;  /* 0x000000ff64647208 */ /* 0x000fe20006000000 */
[----:B------:R-:W-:Y:S01]  /*30d0*/  FADD.FTZ R110, R101, R110 ;  /* 0x0000006e656e7221 */ /* 0x000fe20000010000 */
[----:B------:R-:W-:Y:S01]  /*30e0*/  FSEL R103, R103, 1, !P4 ;  /* 0x3f80000067677808 */ /* 0x000fe20006000000 */
[----:B------:R-:W-:-:S02]  /*30f0*/  FADD.FTZ R22, R102, R5 ;  /* 0x0000000566167221 */ /* 0x000fc40000010000 */
[----:B------:R-:W-:Y:S02]  /*3100*/  FMUL.FTZ R24, R100, R110 ;  /* 0x0000006e64187220 */ /* 0x000fe40000410000 */
[----:B---3--:R-:W-:Y:S02]  /*3110*/  FMUL.FTZ R5, R4, R23 ;  /* 0x0000001704057220 */ /* 0x008fe40000410000 */
[C---:B----4-:R-:W-:Y:S02]  /*3120*/  FMUL.FTZ R115, R6.reuse, R115 ;  /* 0x0000007306737220 */ /* 0x050fe40000410000 */
[----:B------:R-:W-:Y:S02]  /*3130*/  FMUL.FTZ R114, R6, R107 ;  /* 0x0000006b06727220 */ /* 0x000fe40000410000 */
[----:B-----5:R-:W-:Y:S02]  /*3140*/  FMUL.FTZ R4, R4, R15 ;  /* 0x0000000f04047220 */ /* 0x020fe40000410000 */
[-C--:B------:R-:W-:Y:S01]  /*3150*/  FMUL.FTZ R6, R100, R22.reuse ;  /* 0x0000001664067220 */ /* 0x080fe20000410000 */
[----:B------:R-:W3:Y:S01]  /*3160*/  LDS.U16 R15, [R9+0x12] ;  /* 0x00001200090f7984 */ /* 0x000ee20000000400 */
[----:B------:R-:W-:Y:S01]  /*3170*/  FFMA.FTZ R112, R103, R22, R24 ;  /* 0x0000001667707223 */ /* 0x000fe20000010018 */
[----:B------:R-:W-:-:S02]  /*3180*/  HADD2.F32 R22, -RZ, R12.H0_H0 ;  /* 0x2000000cff167230 */ /* 0x000fc40000004100 */
[----:B-1----:R-:W-:Y:S01]  /*3190*/  HADD2.F32 R12, -RZ, R11.H0_H0 ;  /* 0x2000000bff0c7230 */ /* 0x002fe20000004100 */
[----:B------:R-:W-:Y:S02]  /*31a0*/  FFMA.FTZ R110, R103, R110, -R6 ;  /* 0x0000006e676e7223 */ /* 0x000fe40000010806 */
[C---:B------:R-:W-:Y:S01]  /*31b0*/  FMUL.FTZ R22, R85.reuse, R22 ;  /* 0x0000001655167220 */ /* 0x040fe20000410000 */
[----:B------:R-:W1:Y:S01]  /*31c0*/  LDS.U16 R6, [R9+0x10] ;  /* 0x0000100009067984 */ /* 0x000e620000000400 */
[----:B------:R-:W-:Y:S01]  /*31d0*/  FMUL.FTZ R12, R85, R12 ;  /* 0x0000000c550c7220 */ /* 0x000fe20000410000 */
[----:B------:R-:W-:Y:S02]  /*31e0*/  ISETP.GE.U32.AND P3, PT, R38, R60, PT ;  /* 0x0000003c2600720c */ /* 0x000fe40003f66070 */
[----:B------:R-:W-:Y:S02]  /*31f0*/  FSEL R107, R22, RZ, !P4 ;  /* 0x000000ff166b7208 */ /* 0x000fe40006000000 */
[----:B------:R-:W-:-:S02]  /*3200*/  FSEL R109, R12, RZ, !P4 ;  /* 0x000000ff0c6d7208 */ /* 0x000fc40006000000 */
[----:B------:R-:W-:Y:S01]  /*3210*/  FSEL R106, R106, RZ, !P3 ;  /* 0x000000ff6a6a7208 */ /* 0x000fe20005800000 */
[----:B------:R-:W-:Y:S01]  /*3220*/  FADD.FTZ R117, R107, R112 ;  /* 0x000000706b757221 */ /* 0x000fe20000010000 */
[----:B------:R-:W-:Y:S01]  /*3230*/  FSEL R105, R105, 1, !P2 ;  /* 0x3f80000069697808 */ /* 0x000fe20005000000 */
[----:B0-----:R-:W-:Y:S01]  /*3240*/  HADD2.F32 R22, -RZ, R14.H0_H0 ;  /* 0x2000000eff167230 */ /* 0x001fe20000004100 */
[----:B------:R-:W-:Y:S01]  /*3250*/  FSEL R108, R108, 1, !P3 ;  /* 0x3f8000006c6c7808 */ /* 0x000fe20005800000 */
[----:B------:R-:W-:Y:S01]  /*3260*/  FADD.FTZ R25, R109, R110 ;  /* 0x0000006e6d197221 */ /* 0x000fe20000010000 */
[----:B--2---:R-:W-:Y:S01]  /*3270*/  HADD2.F32 R14, -RZ, R13.H0_H0 ;  /* 0x2000000dff0e7230 */ /* 0x004fe20000004100 */
[----:B------:R-:W-:Y:S01]  /*3280*/  FMUL.FTZ R110, R106, R117 ;  /* 0x000000756a6e7220 */ /* 0x000fe20000410000 */
[----:B------:R-:W-:Y:S01]  /*3290*/  FSEL R104, R104, RZ, !P2 ;  /* 0x000000ff68687208 */ /* 0x000fe20005000000 */
[----:B------:R-:W-:Y:S01]  /*32a0*/  FMUL.FTZ R11, R105, R96 ;  /* 0x00000060690b7220 */ /* 0x000fe20000410000 */
[----:B------:R-:W0:Y:S01]  /*32b0*/  LDS.U16 R12, [R9+0x16] ;  /* 0x00001600090c7984 */ /* 0x000e220000000400 */
[----:B------:R-:W-:-:S02]  /*32c0*/  FMUL.FTZ R22, R87, R22 ;  /* 0x0000001657167220 */ /* 0x000fc40000410000 */
[-C--:B------:R-:W-:Y:S02]  /*32d0*/  FFMA.FTZ R119, R108, R25.reuse, -R110 ;  /* 0x000000196c777223 */ /* 0x080fe4000001086e */
[----:B------:R-:W-:Y:S02]  /*32e0*/  FMUL.FTZ R25, R106, R25 ;  /* 0x000000196a197220 */ /* 0x000fe40000410000 */
[----:B------:R-:W-:Y:S01]  /*32f0*/  FMUL.FTZ R14, R87, R14 ;  /* 0x0000000e570e7220 */ /* 0x000fe20000410000 */
[----:B------:R-:W-:Y:S01]  /*3300*/  FSEL R110, R22, RZ, !P3 ;  /* 0x000000ff166e7208 */ /* 0x000fe20005800000 */
[C---:B------:R-:W-:Y:S02]  /*3310*/  FFMA.FTZ R23, R104.reuse, R97, R11 ;  /* 0x0000006168177223 */ /* 0x040fe4000001000b */
[----:B------:R-:W2:Y:S01]  /*3320*/  LDS.U16 R11, [R9+0x14] ;  /* 0x00001400090b7984 */ /* 0x000ea20000000400 */
[----:B------:R-:W-:Y:S02]  /*3330*/  FMUL.FTZ R24, R104, R96 ;  /* 0x0000006068187220 */ /* 0x000fe40000410000 */
[----:B------:R-:W-:Y:S01]  /*3340*/  FFMA.FTZ R117, R108, R117, R25 ;  /* 0x000000756c757223 */ /* 0x000fe20000010019 */
[----:B------:R-:W-:Y:S01]  /*3350*/  FSEL R112, R14, RZ, !P3 ;  /* 0x000000ff0e707208 */ /* 0x000fe20005800000 */
[----:B------:R-:W-:Y:S01]  /*3360*/  FMUL.FTZ R13, R100, R23 ;  /* 0x00000017640d7220 */ /* 0x000fe20000410000 */
[----:B------:R-:W-:Y:S01]  /*3370*/  FSEL R111, R111, RZ, !P5 ;  /* 0x000000ff6f6f7208 */ /* 0x000fe20006800000 */
[----:B------:R-:W-:-:S02]  /*3380*/  FFMA.FTZ R24, R105, R97, -R24 ;  /* 0x0000006169187223 */ /* 0x000fc40000010818 */
[----:B------:R-:W-:Y:S01]  /*3390*/  FADD.FTZ R116, R110, R117 ;  /* 0x000000756e747221 */ /* 0x000fe20000010000 */
[----:B------:R-:W-:Y:S01]  /*33a0*/  FSEL R113, R113, 1, !P5 ;  /* 0x3f80000071717808 */ /* 0x000fe20006800000 */
[----:B------:R-:W-:Y:S02]  /*33b0*/  FADD.FTZ R14, R112, R119 ;  /* 0x00000077700e7221 */ /* 0x000fe40000010000 */
[----:B------:R-:W-:Y:S02]  /*33c0*/  FFMA.FTZ R25, R103, R24, -R13 ;  /* 0x0000001867197223 */ /* 0x000fe4000001080d */
[C---:B------:R-:W-:Y:S01]  /*33d0*/  FMUL.FTZ R117, R111.reuse, R116 ;  /* 0x000000746f757220 */ /* 0x040fe20000410000 */
[----:B------:R-:W4:Y:S01]  /*33e0*/  LDS.U16 R13, [R9+0x18] ;  /* 0x00001800090d7984 */ /* 0x000f220000000400 */
[----:B---3--:R-:W-:Y:S01]  /*33f0*/  HADD2.F32 R22, -RZ, R15.H0_H0 ;  /* 0x2000000fff167230 */ /* 0x008fe20000004100 */
[-C--:B------:R-:W-:Y:S02]  /*3400*/  FMUL.FTZ R15, R111, R14.reuse ;  /* 0x0000000e6f0f7220 */ /* 0x080fe40000410000 */
[----:B------:R-:W-:-:S02]  /*3410*/  FFMA.FTZ R118, R113, R14, -R117 ;  /* 0x0000000e71767223 */ /* 0x000fc40000010875 */
[----:B------:R-:W3:Y:S01]  /*3420*/  LDS.U16 R14, [R9+0x1a] ;  /* 0x00001a00090e7984 */ /* 0x000ee20000000400 */
[----:B-1----:R-:W-:Y:S01]  /*3430*/  HADD2.F32 R6, -RZ, R6.H0_H0 ;  /* 0x20000006ff067230 */ /* 0x002fe20000004100 */
[----:B------:R-:W-:Y:S02]  /*3440*/  FFMA.FTZ R119, R113, R116, R15 ;  /* 0x0000007471777223 */ /* 0x000fe4000001000f */
[----:B------:R-:W1:Y:S02]  /*3450*/  LDS.U16 R15, [R9+0x1e] ;  /* 0x00001e00090f7984 */ /* 0x000e640000000400 */
[C---:B------:R-:W-:Y:S02]  /*3460*/  FMUL.FTZ R117, R89.reuse, R6 ;  /* 0x0000000659757220 */ /* 0x040fe40000410000 */
[----:B------:R5:W1:Y:S01]  /*3470*/  LDS.U16 R6, [R9+0x1c] ;  /* 0x00001c0009067984 */ /* 0x000a620000000400 */
[----:B------:R-:W-:Y:S01]  /*3480*/  FMUL.FTZ R22, R89, R22 ;  /* 0x0000001659167220 */ /* 0x000fe20000410000 */
[----:B------:R-:W-:Y:S01]  /*3490*/  ISETP.GE.U32.AND P2, PT, R40, R60, PT ;  /* 0x0000003c2800720c */ /* 0x000fe20003f46070 */
[----:B------:R-:W-:Y:S01]  /*34a0*/  FMUL.FTZ R24, R100, R24 ;  /* 0x0000001864187220 */ /* 0x000fe20000410000 */
[----:B------:R-:W-:-:S02]  /*34b0*/  FSEL R117, R117, RZ, !P5 ;  /* 0x000000ff75757208 */ /* 0x000fc40006800000 */
[----:B------:R-:W-:Y:S01]  /*34c0*/  FSEL R116, R22, RZ, !P5 ;  /* 0x000000ff16747208 */ /* 0x000fe20006800000 */
[----:B0-----:R-:W-:Y:S01]  /*34d0*/  HADD2.F32 R22, -RZ, R12.H0_H0 ;  /* 0x2000000cff167230 */ /* 0x001fe20000004100 */
[----:B------:R-:W-:Y:S01]  /*34e0*/  FSEL R114, R114, RZ, !P2 ;  /* 0x000000ff72727208 */ /* 0x000fe20005000000 */
[----:B------:R-:W-:Y:S02]  /*34f0*/  FFMA.FTZ R23, R103, R23, R24 ;  /* 0x0000001767177223 */ /* 0x000fe40000010018 */
[----:B------:R-:W-:Y:S01]  /*3500*/  FADD.FTZ R119, R116, R119 ;  /* 0x0000007774777221 */ /* 0x000fe20000010000 */
[----:B------:R-:W-:Y:S01]  /*3510*/  FSEL R115, R115, 1, !P2 ;  /* 0x3f80000073737808 */ /* 0x000fe20005000000 */
[----:B------:R-:W-:Y:S01]  /*3520*/  FADD.FTZ R118, R117, R118 ;  /* 0x0000007675767221 */ /* 0x000fe20000010000 */
[----:B--2---:R-:W-:Y:S01]  /*3530*/  HADD2.F32 R12, -RZ, R11.H0_H0 ;  /* 0x2000000bff0c7230 */ /* 0x004fe20000004100 */
[----:B------:R-:W-:Y:S02]  /*3540*/  FMUL.FTZ R24, R106, R23 ;  /* 0x000000176a187220 */ /* 0x000fe40000410000 */
[----:B------:R-:W-:-:S02]  /*3550*/  FMUL.FTZ R120, R114, R119 ;  /* 0x0000007772787220 */ /* 0x000fc40000410000 */
[----:B------:R-:W-:Y:S02]  /*3560*/  FMUL.FTZ R22, R91, R22 ;  /* 0x000000165b167220 */ /* 0x000fe40000410000 */
[----:B------:R-:W-:Y:S01]  /*3570*/  FMUL.FTZ R126, R114, R118 ;  /* 0x00000076727e7220 */ /* 0x000fe20000410000 */
[----:B------:R-:W-:Y:S01]  /*3580*/  ISETP.GE.U32.AND P3, PT, R41, R60, PT ;  /* 0x0000003c2900720c */ /* 0x000fe20003f66070 */
[-C--:B------:R-:W-:Y:S02]  /*3590*/  FFMA.FTZ R24, R108, R25.reuse, -R24 ;  /* 0x000000196c187223 */ /* 0x080fe40000010818 */
[----:B------:R-:W-:Y:S01]  /*35a0*/  FFMA.FTZ R124, R115, R118, -R120 ;  /* 0x00000076737c7223 */ /* 0x000fe20000010878 */
[----:B------:R-:W-:Y:S01]  /*35b0*/  FSEL R118, R22, RZ, !P2 ;  /* 0x000000ff16767208 */ /* 0x000fe20005000000 */
[----:B------:R-:W-:Y:S02]  /*35c0*/  FMUL.FTZ R12, R91, R12 ;  /* 0x0000000c5b0c7220 */ /* 0x000fe40000410000 */
[----:B------:R-:W-:-:S02]  /*35d0*/  FMUL.FTZ R25, R106, R25 ;  /* 0x000000196a197220 */ /* 0x000fc40000410000 */
[----:B------:R-:W-:Y:S01]  /*35e0*/  FFMA.FTZ R11, R115, R119, R126 ;  /* 0x00000077730b7223 */ /* 0x000fe2000001007e */
[----:B------:R-:W-:Y:S01]  /*35f0*/  FSEL R120, R4, RZ, !P3 ;  /* 0x000000ff04787208 */ /* 0x000fe20005800000 */
[----:B------:R-:W-:Y:S01]  /*3600*/  FFMA.FTZ R122, R108, R23, R25 ;  /* 0x000000176c7a7223 */ /* 0x000fe20000010019 */
[----:B------:R-:W-:Y:S01]  /*3610*/  FSEL R119, R12, RZ, !P2 ;  /* 0x000000ff0c777208 */ /* 0x000fe20005000000 */
[----:B----4-:R-:W-:Y:S01]  /*3620*/  HADD2.F32 R4, -RZ, R13.H0_H0 ;  /* 0x2000000dff047230 */ /* 0x010fe20000004100 */
[----:B------:R-:W-:Y:S01]  /*3630*/  FADD.FTZ R11, R118, R11 ;  /* 0x0000000b760b7221 */ /* 0x000fe20000010000 */
[----:B------:R-:W-:Y:S01]  /*3640*/  FSEL R121, R5, 1, !P3 ;  /* 0x3f80000005797808 */ /* 0x000fe20005800000 */
[----:B-----5:R-:W-:Y:S01]  /*3650*/  FMUL.FTZ R9, R111, R122 ;  /* 0x0000007a6f097220 */ /* 0x020fe20000410000 */
[----:B---3--:R-:W-:Y:S01]  /*3660*/  HADD2.F32 R14, -RZ, R14.H0_H0 ;  /* 0x2000000eff0e7230 */ /* 0x008fe20000004100 */
[----:B------:R-:W-:Y:S02]  /*3670*/  FADD.FTZ R124, R119, R124 ;  /* 0x0000007c777c7221 */ /* 0x000fe40000010000 */
[----:B------:R-:W-:-:S02]  /*3680*/  FMUL.FTZ R5, R120, R11 ;  /* 0x0000000b78057220 */ /* 0x000fc40000410000 */
[----:B------:R-:W-:Y:S02]  /*3690*/  FMUL.FTZ R4, R93, R4 ;  /* 0x000000045d047220 */ /* 0x000fe40000410000 */
[-C--:B------:R-:W-:Y:S02]  /*36a0*/  FFMA.FTZ R9, R113, R24.reuse, -R9 ;  /* 0x0000001871097223 */ /* 0x080fe40000010809 */
[----:B------:R-:W-:Y:S02]  /*36b0*/  FMUL.FTZ R24, R111, R24 ;  /* 0x000000186f187220 */ /* 0x000fe40000410000 */
[-C--:B------:R-:W-:Y:S02]  /*36c0*/  FMUL.FTZ R12, R120, R124.reuse ;  /* 0x0000007c780c7220 */ /* 0x080fe40000410000 */
[----:B------:R-:W-:Y:S01]  /*36d0*/  FFMA.FTZ R13, R121, R124, -R5 ;  /* 0x0000007c790d7223 */ /* 0x000fe20000010805 */
[----:B------:R-:W-:Y:S01]  /*36e0*/  FSEL R124, R4, RZ, !P3 ;  /* 0x000000ff047c7208 */ /* 0x000fe20005800000 */
[----:B------:R-:W-:Y:S01]  /*36f0*/  FMUL.FTZ R14, R93, R14 ;  /* 0x0000000e5d0e7220 */ /* 0x000fe20000410000 */
[----:B-1----:R-:W-:Y:S01]  /*3700*/  HADD2.F32 R15, -RZ, R15.H0_H0 ;  /* 0x2000000fff0f7230 */ /* 0x002fe20000004100 */
[----:B------:R-:W-:Y:S01]  /*3710*/  FFMA.FTZ R24, R113, R122, R24 ;  /* 0x0000007a71187223 */ /* 0x000fe20000010018 */
[----:B------:R-:W-:Y:S01]  /*3720*/  FSEL R122, R8, RZ, !P1 ;  /* 0x000000ff087a7208 */ /* 0x000fe20004800000 */
[----:B------:R-:W-:Y:S01]  /*3730*/  FFMA.FTZ R12, R121, R11, R12 ;  /* 0x0000000b790c7223 */ /* 0x000fe2000001000c */
[----:B------:R-:W-:Y:S01]  /*3740*/  FSEL R125, R14, RZ, !P3 ;  /* 0x000000ff0e7d7208 */ /* 0x000fe20005800000 */
[----:B------:R-:W-:Y:S01]  /*3750*/  FADD.FTZ R13, R124, R13 ;  /* 0x0000000d7c0d7221 */ /* 0x000fe20000010000 */
[----:B------:R-:W-:Y:S01]  /*3760*/  HADD2.F32 R5, -RZ, R6.H0_H0 ;  /* 0x20000006ff057230 */ /* 0x000fe20000004100 */
[----:B------:R-:W-:Y:S01]  /*3770*/  FMUL.FTZ R15, R94, R15 ;  /* 0x0000000f5e0f7220 */ /* 0x000fe20000410000 */
[----:B------:R-:W-:Y:S01]  /*3780*/  FSEL R123, R7, 1, !P1 ;  /* 0x3f800000077b7808 */ /* 0x000fe20004800000 */
[----:B------:R-:W-:-:S02]  /*3790*/  FMUL.FTZ R8, R114, R24 ;  /* 0x0000001872087220 */ /* 0x000fc40000410000 */
[----:B------:R-:W-:Y:S02]  /*37a0*/  FADD.FTZ R12, R125, R12 ;  /* 0x0000000c7d0c7221 */ /* 0x000fe40000010000 */
[----:B------:R-:W-:Y:S01]  /*37b0*/  FMUL.FTZ R6, R122, R13 ;  /* 0x0000000d7a067220 */ /* 0x000fe20000410000 */
[----:B------:R-:W-:Y:S01]  /*37c0*/  FSEL R126, R15, RZ, !P1 ;  /* 0x000000ff0f7e7208 */ /* 0x000fe20004800000 */
[----:B------:R-:W-:Y:S02]  /*37d0*/  FMUL.FTZ R5, R94, R5 ;  /* 0x000000055e057220 */ /* 0x000fe40000410000 */
[-C--:B------:R-:W-:Y:S02]  /*37e0*/  FFMA.FTZ R8, R115, R9.reuse, -R8 ;  /* 0x0000000973087223 */ /* 0x080fe40000010808 */
[----:B------:R-:W-:Y:S02]  /*37f0*/  FMUL.FTZ R9, R114, R9 ;  /* 0x0000000972097220 */ /* 0x000fe40000410000 */
[----:B------:R-:W-:-:S02]  /*3800*/  FMUL.FTZ R4, R122, R12 ;  /* 0x0000000c7a047220 */ /* 0x000fc40000410000 */
[----:B------:R-:W-:Y:S01]  /*3810*/  FFMA.FTZ R7, R123, R12, R6 ;  /* 0x0000000c7b077223 */ /* 0x000fe20000010006 */
[----:B------:R-:W-:Y:S01]  /*3820*/  FSEL R127, R5, RZ, !P1 ;  /* 0x000000ff057f7208 */ /* 0x000fe20004800000 */
[----:B------:R-:W-:Y:S02]  /*3830*/  FFMA.FTZ R9, R115, R24, R9 ;  /* 0x0000001873097223 */ /* 0x000fe40000010009 */
[----:B------:R-:W-:Y:S02]  /*3840*/  FFMA.FTZ R6, R123, R13, -R4 ;  /* 0x0000000d7b067223 */ /* 0x000fe40000010804 */
[----:B------:R-:W-:Y:S02]  /*3850*/  FADD.FTZ R7, R126, R7 ;  /* 0x000000077e077221 */ /* 0x000fe40000010000 */
        /* <DEDUP_REMOVED lines=9> */
[C---:B------:R-:W-:Y:S02]  /*38f0*/  FFMA.FTZ R4, R123.reuse, R4, -R5 ;  /* 0x000000047b047223 */ /* 0x040fe40000010805 */
[----:B------:R-:W-:Y:S01]  /*3900*/  FFMA.FTZ R12, R123, R12, R8 ;  /* 0x0000000c7b0c7223 */ /* 0x000fe20000010008 */
[----:B------:R-:W-:Y:S01]  /*3910*/  MOV R8, R20 ;  /* 0x0000001400087202 */ /* 0x000fe20000000f00 */
[----:B------:R-:W-:Y:S01]  /*3920*/  IMAD R10, R10, c[0x0][0x1c0], RZ ;  /* 0x000070000a0a7a24 */ /* 0x000fe200078e02ff */
[----:B------:R-:W-:Y:S01]  /*3930*/  MOV R9, R43 ;  /* 0x0000002b00097202 */ /* 0x000fe20000000f00 */
[----:B------:R-:W2:Y:S02]  /*3940*/  SHFL.UP PT, R5, R4, 0x1, RZ ;  /* 0x0420000004057989 */ /* 0x000ea400000e00ff */
[----:B------:R-:W-:-:S02]  /*3950*/  IMAD R23, R95, c[0x0][0x1c4], R10 ;  /* 0x000071005f177a24 */ /* 0x000fc400078e020a */
[----:B------:R-:W3:Y:S01]  /*3960*/  SHFL.UP PT, R11, R12, 0x1, RZ ;  /* 0x042000000c0b7989 */ /* 0x000ee200000e00ff */
[----:B------:R-:W-:Y:S01]  /*3970*/  IMAD.WIDE.U32 R8, R95, c[0x0][0x1c0], R8 ;  /* 0x000070005f087a25 */ /* 0x000fe200078e0008 */
[----:B------:R-:W-:-:S04]  /*3980*/  ISETP.GE.AND P1, PT, R33, 0x1, PT ;  /* 0x000000012100780c */ /* 0x000fc80003f26270 */
[----:B------:R-:W-:Y:S01]  /*3990*/  IADD3 R23, R9, R23, RZ ;  /* 0x0000001709177210 */ /* 0x000fe20007ffe0ff */
[----:B0-----:R-:W-:Y:S01]  /*39a0*/  FMUL.FTZ R9, R12, R15 ;  /* 0x0000000f0c097220 */ /* 0x001fe20000410000 */
[----:B------:R-:W-:-:S03]  /*39b0*/  LEA R22, P2, R8, c[0x0][0x230], 0x3 ;  /* 0x00008c0008167a11 */ /* 0x000fc600078418ff */
[-C--:B-1----:R-:W-:Y:S02]  /*39c0*/  FFMA.FTZ R9, R4, R13.reuse, -R9 ;  /* 0x0000000d04097223 */ /* 0x082fe40000010809 */
[----:B------:R-:W-:Y:S01]  /*39d0*/  FMUL.FTZ R13, R12, R13 ;  /* 0x0000000d0c0d7220 */ /* 0x000fe20000410000 */
[----:B------:R-:W-:-:S03]  /*39e0*/  LEA.HI.X R23, R8, c[0x0][0x234], R23, 0x3, P2 ;  /* 0x00008d0008177a11 */ /* 0x000fc600010f1c17 */
[----:B------:R-:W-:Y:S02]  /*39f0*/  FFMA.FTZ R8, R4, R15, R13 ;  /* 0x0000000f04087223 */ /* 0x000fe4000001000d */
[----:B------:R-:W-:Y:S01]  /*3a00*/  @P1 FADD.FTZ R6, R6, R9 ;  /* 0x0000000906061221 */ /* 0x000fe20000010000 */
[----:B------:R-:W4:Y:S01]  /*3a10*/  LDG.E.64 R22, [R22.64] ;  /* 0x0000000416167981 */ /* 0x000f22000c1e1b00 */
        /* <DEDUP_REMOVED lines=14> */
[----:B------:R-:W-:Y:S02]  /*3b00*/  FFMA.FTZ R13, R4, R10, -R11 ;  /* 0x0000000a040d7223 */ /* 0x000fe4000001080b */
[----:B--2---:R-:W-:-:S04]  /*3b10*/  FMUL.FTZ R11, R9, R5 ;  /* 0x00000005090b7220 */ /* 0x004fc80000410000 */
[----:B------:R-:W-:Y:S02]  /*3b20*/  @P1 FADD.FTZ R6, R6, R13 ;  /* 0x0000000d06061221 */ /* 0x000fe40000010000 */
[----:B------:R-:W-:Y:S02]  /*3b30*/  @P1 FADD.FTZ R7, R7, R12 ;  /* 0x0000000c07071221 */ /* 0x000fe40000010000 */
[-C--:B---3--:R-:W-:Y:S02]  /*3b40*/  FFMA.FTZ R10, R4, R8.reuse, R11 ;  /* 0x00000008040a7223 */ /* 0x088fe4000001000b */
        /* <DEDUP_REMOVED lines=29> */
[-C--:B--2---:R-:W-:Y:S02]  /*3d20*/  FMUL.FTZ R9, R11, R5.reuse ;  /* 0x000000050b097220 */ /* 0x084fe40000410000 */
[----:B------:R-:W-:Y:S02]  /*3d30*/  @P1 FADD.FTZ R7, R7, R10 ;  /* 0x0000000a07071221 */ /* 0x000fe40000010000 */
[CC--:B---3--:R-:W-:Y:S02]  /*3d40*/  FFMA.FTZ R10, R4.reuse, R8.reuse, R9 ;  /* 0x00000008040a7223 */ /* 0x0c8fe40000010009 */
[C---:B------:R-:W-:Y:S01]  /*3d50*/  FMUL.FTZ R8, R11.reuse, R8 ;  /* 0x000000080b087220 */ /* 0x040fe20000410000 */
[----:B------:R-:W0:Y:S03]  /*3d60*/  SHFL.UP PT, R25, R7, 0x10, RZ ;  /* 0x0600000007197989 */ /* 0x000e2600000e00ff */
[----:B------:R-:W-:Y:S01]  /*3d70*/  @P1 FFMA.FTZ R4, R4, R5, -R8 ;  /* 0x0000000504041223 */ /* 0x000fe20000010808 */
[----:B------:R-:W-:-:S02]  /*3d80*/  FSEL R10, R11, R10, !P1 ;  /* 0x0000000a0b0a7208 */ /* 0x000fc40004800000 */
[----:B------:R-:W1:Y:S04]  /*3d90*/  SHFL.UP PT, R11, R6, 0x10, RZ ;  /* 0x06000000060b7989 */ /* 0x000e6800000e00ff */
[----:B------:R-:W2:Y:S04]  /*3da0*/  SHFL.UP PT, R5, R4, 0x10, RZ ;  /* 0x0600000004057989 */ /* 0x000ea800000e00ff */
[----:B------:R-:W3:Y:S01]  /*3db0*/  SHFL.UP PT, R9, R10, 0x10, RZ ;  /* 0x060000000a097989 */ /* 0x000ee200000e00ff */
[----:B------:R-:W-:Y:S01]  /*3dc0*/  MOV R13, RZ ;  /* 0x000000ff000d7202 */ /* 0x000fe20000000f00 */
[----:B------:R-:W-:Y:S01]  /*3dd0*/  CS2R R14, SRZ ;  /* 0x00000000000e7805 */ /* 0x000fe2000001ff00 */
[----:B------:R-:W-:-:S02]  /*3de0*/  MOV R12, 0x3f800000 ;  /* 0x3f800000000c7802 */ /* 0x000fc40000000f00 */
[----:B------:R-:W-:Y:S02]  /*3df0*/  SHF.L.U32 R128, R95, 0x4, RZ ;  /* 0x000000045f807819 */ /* 0x000fe400000006ff */
[C---:B------:R-:W-:Y:S01]  /*3e00*/  ISETP.GE.AND P1, PT, R33.reuse, 0x10, PT ;  /* 0x000000102100780c */ /* 0x040fe20003f26270 */
[----:B0-----:R-:W-:Y:S02]  /*3e10*/  FMUL.FTZ R8, R10, R25 ;  /* 0x000000190a087220 */ /* 0x001fe40000410000 */
[----:B------:R-:W0:Y:S01]  /*3e20*/  @!P0 LDS.128 R12, [R128+0x460] ;  /* 0x00046000800c8984 */ /* 0x000e220000000c00 */
[----:B------:R-:W-:Y:S01]  /*3e30*/  ISETP.NE.AND P2, PT, R33, 0x1f, PT ;  /* 0x0000001f2100780c */ /* 0x000fe20003f45270 */
[-C--:B-1----:R-:W-:Y:S02]  /*3e40*/  FFMA.FTZ R131, R4, R11.reuse, -R8 ;  /* 0x0000000b04837223 */ /* 0x082fe40000010808 */
[C---:B------:R-:W-:Y:S02]  /*3e50*/  FMUL.FTZ R24, R10.reuse, R11 ;  /* 0x0000000b0a187220 */ /* 0x040fe40000410000 */
[----:B--2---:R-:W-:-:S02]  /*3e60*/  FMUL.FTZ R11, R10, R5 ;  /* 0x000000050a0b7220 */ /* 0x004fc40000410000 */
[----:B------:R-:W-:Y:S02]  /*3e70*/  FFMA.FTZ R24, R4, R25, R24 ;  /* 0x0000001904187223 */ /* 0x000fe40000010018 */
[-C--:B---3--:R-:W-:Y:S02]  /*3e80*/  FMUL.FTZ R8, R10, R9.reuse ;  /* 0x000000090a087220 */ /* 0x088fe40000410000 */
[C---:B------:R-:W-:Y:S02]  /*3e90*/  FFMA.FTZ R11, R4.reuse, R9, R11 ;  /* 0x00000009040b7223 */ /* 0x040fe4000001000b */
        /* <DEDUP_REMOVED lines=51> */
[-C--:B------:R-:W-:Y:S01]  /*41d0*/  FMUL.FTZ R6, R111, R112.reuse ;  /* 0x000000706f067220 */ /* 0x080fe20000410000 */
        /* <DEDUP_REMOVED lines=19> */
[----:B----4-:R-:W-:Y:S02]  /*4310*/  FMUL.FTZ R7, R23, R105 ;  /* 0x0000006917077220 */ /* 0x010fe40000410000 */
[----:B------:R-:W-:Y:S01]  /*4320*/  FADD.FTZ R15, R11, R8 ;  /* 0x000000080b0f7221 */ /* 0x000fe20000010000 */
[----:B------:R-:W-:Y:S05]  /*4330*/  @P1 BRA `(.L_x_2154) ;  /* 0x0000008000001947 */ /* 0x000fea0003800000 */
[----:B------:R-:W-:Y:S01]  /*4340*/  IMAD R4, R34, c[0x0][0x16c], R95 ;  /* 0x00005b0022047a24 */ /* 0x000fe200078e025f */
[----:B------:R0:W-:Y:S04]  /*4350*/  STS.128 [R128+0x460], R12 ;  /* 0x0004600c80007388 */ /* 0x0001e80000000c00 */
[----:B------:R-:W-:-:S02]  /*4360*/  SHF.R.S32.HI R8, RZ, 0x1f, R4 ;  /* 0x0000001fff087819 */ /* 0x000fc40000011404 */
[----:B------:R-:W-:-:S04]  /*4370*/  IADD3 R5, P1, R35, R4, RZ ;  /* 0x0000000423057210 */ /* 0x000fc80007f3e0ff */
[----:B------:R-:W-:Y:S02]  /*4380*/  LEA.HI.X.SX32 R8, R35, R8, 0x1, P1 ;  /* 0x0000000823087211 */ /* 0x000fe400008f0eff */
[----:B------:R-:W-:-:S04]  /*4390*/  LEA R4, P1, R5, c[0x0][0x260], 0x4 ;  /* 0x0000980005047a11 */ /* 0x000fc800078220ff */
[----:B------:R-:W-:-:S05]  /*43a0*/  LEA.HI.X R5, R5, c[0x0][0x264], R8, 0x4, P1 ;  /* 0x0000990005057a11 */ /* 0x000fca00008f2408 */
[----:B------:R0:W-:Y:S04]  /*43b0*/  STG.E.128 [R4.64], R12 ;  /* 0x0000000c04007986 */ /* 0x0001e8000c101d04 */
.L_x_2154:
[----:B------:R-:W-:Y:S05]  /*43c0*/  BSYNC B0 ;  /* 0x0000000000007941 */ /* 0x000fea0003800000 */
.L_x_2153:
[----:B0-----:R-:W-:Y:S01]  /*43d0*/  FFMA.FTZ R4, R22, R99, -R7 ;  /* 0x0000006316047223 */ /* 0x001fe20000010807 */
[----:B------:R-:W-:Y:S01]  /*43e0*/  IADD3 R95, R95, 0x1, RZ ;  /* 0x000000015f5f7810 */ /* 0x000fe20007ffe0ff */
[----:B------:R-:W-:Y:S02]  /*43f0*/  FADD.FTZ R119, R119, R6 ;  /* 0x0000000677777221 */ /* 0x000fe40000010000 */
[----:B------:R-:W-:Y:S01]  /*4400*/  FADD.FTZ R115, R118, R115 ;  /* 0x0000007376737221 */ /* 0x000fe20000010000 */
[----:B------:R-:W-:Y:S01]  /*4410*/  ISETP.GE.AND P1, PT, R95, c[0x0][0x16c], PT ;  /* 0x00005b005f007a0c */ /* 0x000fe20003f26270 */
[----:B------:R-:W-:Y:S02]  /*4420*/  FFMA.FTZ R73, R4, 2, R73 ;  /* 0x4000000004497823 */ /* 0x000fe40000010049 */
[C---:B------:R-:W-:Y:S02]  /*4430*/  FMUL.FTZ R4, R120.reuse, R119 ;  /* 0x0000007778047220 */ /* 0x040fe40000410000 */
[----:B------:R-:W-:-:S02]  /*4440*/  FMUL.FTZ R120, R120, R115 ;  /* 0x0000007378787220 */ /* 0x000fc40000410000 */
[C---:B------:R-:W-:Y:S02]  /*4450*/  FFMA.FTZ R4, R121.reuse, R115, R4 ;  /* 0x0000007379047223 */ /* 0x040fe40000010004 */
[----:B------:R-:W-:Y:S02]  /*4460*/  FFMA.FTZ R121, R121, R119, -R120 ;  /* 0x0000007779797223 */ /* 0x000fe40000010878 */
[----:B------:R-:W-:Y:S02]  /*4470*/  FMUL.FTZ R5, R23, R102 ;  /* 0x0000006617057220 */ /* 0x000fe40000410000 */
[----:B------:R-:W-:Y:S02]  /*4480*/  FADD.FTZ R125, R125, R4 ;  /* 0x000000047d7d7221 */ /* 0x000fe40000010000 */
[----:B------:R-:W-:Y:S02]  /*4490*/  FADD.FTZ R121, R124, R121 ;  /* 0x000000797c797221 */ /* 0x000fe40000010000 */
[----:B------:R-:W-:-:S02]  /*44a0*/  FFMA.FTZ R5, R22, R101, -R5 ;  /* 0x0000006516057223 */ /* 0x000fc40000010805 */
[C---:B------:R-:W-:Y:S02]  /*44b0*/  FMUL.FTZ R4, R122.reuse, R125 ;  /* 0x0000007d7a047220 */ /* 0x040fe40000410000 */
[-C--:B------:R-:W-:Y:S02]  /*44c0*/  FMUL.FTZ R122, R122, R121.reuse ;  /* 0x000000797a7a7220 */ /* 0x080fe40000410000 */
[----:B------:R-:W-:Y:S02]  /*44d0*/  FMUL.FTZ R7, R23, R100 ;  /* 0x0000006417077220 */ /* 0x000fe40000410000 */
[----:B------:R-:W-:Y:S02]  /*44e0*/  FFMA.FTZ R86, R5, 2, R86 ;  /* 0x4000000005567823 */ /* 0x000fe40000010056 */
[----:B------:R-:W-:Y:S02]  /*44f0*/  FMUL.FTZ R5, R23, R110 ;  /* 0x0000006e17057220 */ /* 0x000fe40000410000 */
[----:B------:R-:W-:-:S02]  /*4500*/  FFMA.FTZ R4, R123, R121, -R4 ;  /* 0x000000797b047223 */ /* 0x000fc40000010804 */
[----:B------:R-:W-:Y:S02]  /*4510*/  FFMA.FTZ R123, R123, R125, R122 ;  /* 0x0000007d7b7b7223 */ /* 0x000fe4000001007a */
[C---:B------:R-:W-:Y:S02]  /*4520*/  FFMA.FTZ R6, R22.reuse, R109, -R7 ;  /* 0x0000006d16067223 */ /* 0x040fe40000010807 */
[----:B------:R-:W-:Y:S02]  /*4530*/  FFMA.FTZ R5, R22, R112, -R5 ;  /* 0x0000007016057223 */ /* 0x000fe40000010805 */
[----:B------:R-:W-:Y:S02]  /*4540*/  FMUL.FTZ R7, R23, R113 ;  /* 0x0000007117077220 */ /* 0x000fe40000410000 */
[----:B------:R-:W-:Y:S02]  /*4550*/  FADD.FTZ R126, R126, R123 ;  /* 0x0000007b7e7e7221 */ /* 0x000fe40000010000 */
[----:B------:R-:W-:-:S02]  /*4560*/  FFMA.FTZ R75, R6, 2, R75 ;  /* 0x40000000064b7823 */ /* 0x000fc4000001004b */
[----:B------:R-:W-:Y:S02]  /*4570*/  FFMA.FTZ R88, R5, 2, R88 ;  /* 0x4000000005587823 */ /* 0x000fe40000010058 */
[----:B------:R-:W-:Y:S02]  /*4580*/  FFMA.FTZ R6, R22, R117, -R7 ;  /* 0x0000007516067223 */ /* 0x000fe40000010807 */
[C---:B------:R-:W-:Y:S02]  /*4590*/  FMUL.FTZ R5, R23.reuse, R115 ;  /* 0x0000007317057220 */ /* 0x040fe40000410000 */
[----:B------:R-:W-:Y:S02]  /*45a0*/  FMUL.FTZ R7, R23, R125 ;  /* 0x0000007d17077220 */ /* 0x000fe40000410000 */
[----:B------:R-:W-:Y:S02]  /*45b0*/  FADD.FTZ R127, R127, R4 ;  /* 0x000000047f7f7221 */ /* 0x000fe40000010000 */
[----:B------:R-:W-:-:S02]  /*45c0*/  FMUL.FTZ R23, R23, R126 ;  /* 0x0000007e17177220 */ /* 0x000fc40000410000 */
[C---:B------:R-:W-:Y:S02]  /*45d0*/  FFMA.FTZ R5, R22.reuse, R119, -R5 ;  /* 0x0000007716057223 */ /* 0x040fe40000010805 */
[C---:B------:R-:W-:Y:S02]  /*45e0*/  FFMA.FTZ R4, R22.reuse, R121, -R7 ;  /* 0x0000007916047223 */ /* 0x040fe40000010807 */
[----:B------:R-:W-:Y:S02]  /*45f0*/  FFMA.FTZ R23, R22, R127, -R23 ;  /* 0x0000007f16177223 */ /* 0x000fe40000010817 */
[----:B------:R-:W-:Y:S02]  /*4600*/  FFMA.FTZ R77, R6, 2, R77 ;  /* 0x40000000064d7823 */ /* 0x000fe4000001004d */
[----:B------:R-:W-:Y:S02]  /*4610*/  FFMA.FTZ R90, R5, 2, R90 ;  /* 0x40000000055a7823 */ /* 0x000fe4000001005a */
[----:B------:R-:W-:-:S02]  /*4620*/  FFMA.FTZ R79, R4, 2, R79 ;  /* 0x40000000044f7823 */ /* 0x000fc4000001004f */
[----:B------:R-:W-:Y:S01]  /*4630*/  FFMA.FTZ R92, R23, 2, R92 ;  /* 0x40000000175c7823 */ /* 0x000fe2000001005c */
[----:B------:R-:W-:Y:S01]  /*4640*/  @P1 CALL.REL.NOINC `(.L_x_2152) ;  /* 0x0000001000001944 */ /* 0x000fe20003c00000 */
[----:B------:R-:W-:Y:S05]  /*4650*/  BRA `(.L_x_2155) ;  /* 0xffffdd6000007947 */ /* 0x000fea000383ffff */
.L_x_2152:
[----:B------:R-:W-:Y:S01]  /*4660*/  BAR.SYNC.DEFER_BLOCKING 0x0 ;  /* 0x0000000000007b1d */ /* 0x000fe20000010000 */
[----:B------:R-:W-:Y:S02]  /*4670*/  ISETP.NE.AND P0, PT, R71, RZ, PT ;  /* 0x000000ff4700720c */ /* 0x000fe40003f05270 */
[----:B------:R-:W-:Y:S02]  /*4680*/  F2FP.PACK_AB R73, R86, R73 ;  /* 0x000000495649723e */ /* 0x000fe400000000ff */
[----:B------:R-:W-:Y:S01]  /*4690*/  F2FP.PACK_AB R75, R88, R75 ;  /* 0x0000004b584b723e */ /* 0x000fe200000000ff */
[----:B------:R-:W-:Y:S01]  /*46a0*/  BSSY B0, `(.L_x_2156) ;  /* 0x000002d000007945 */ /* 0x000fe20003800000 */
[----:B------:R-:W-:Y:S02]  /*46b0*/  F2FP.PACK_AB R77, R90, R77 ;  /* 0x0000004d5a4d723e */ /* 0x000fe400000000ff */
[----:B------:R-:W-:-:S02]  /*46c0*/  F2FP.PACK_AB R79, R92, R79 ;  /* 0x0000004f5c4f723e */ /* 0x000fc400000000ff */
[----:B------:R-:W-:Y:S02]  /*46d0*/  PRMT R4, R73, 0x7632, R4 ;  /* 0x0000763249047816 */ /* 0x000fe40000000004 */
[----:B------:R-:W-:Y:S02]  /*46e0*/  PRMT R5, R75, 0x7632, R5 ;  /* 0x000076324b057816 */ /* 0x000fe40000000005 */
[----:B------:R-:W-:Y:S02]  /*46f0*/  PRMT R6, R77, 0x7632, R6 ;  /* 0x000076324d067816 */ /* 0x000fe40000000006 */
[----:B------:R-:W-:Y:S01]  /*4700*/  PRMT R7, R79, 0x7632, R7 ;  /* 0x000076324f077816 */ /* 0x000fe20000000007 */
[----:B------:R-:W-:Y:S04]  /*4710*/  STS.U16 [R69], R73 ;  /* 0x0000004945007388 */ /* 0x000fe80000000400 */
        /* <DEDUP_REMOVED lines=37> */
.L_x_2157:
[----:B------:R-:W-:Y:S05]  /*4970*/  BSYNC B0 ;  /* 0x0000000000007941 */ /* 0x000fea0003800000 */
.L_x_2156:
[C---:B0-----:R-:W-:Y:S02]  /*4980*/  LOP3.LUT R9, R31.reuse, 0x40, RZ, 0xfc, !PT ;  /* 0x000000401f097812 */ /* 0x041fe400078efcff */
[----:B------:R-:W-:Y:S02]  /*4990*/  MOV R5, R25 ;  /* 0x0000001900057202 */ /* 0x000fe40000000f00 */
[----:B------:R-:W-:Y:S02]  /*49a0*/  LOP3.LUT R7, R31, 0x20, RZ, 0xfc, !PT ;  /* 0x000000201f077812 */ /* 0x000fe400078efcff */
[-C--:B------:R-:W-:Y:S01]  /*49b0*/  ISETP.GE.AND P2, PT, R9, R10.reuse, PT ;  /* 0x0000000a0900720c */ /* 0x080fe20003f46270 */
[----:B------:R-:W-:Y:S01]  /*49c0*/  IMAD R9, R27, c[0x0][0x208], RZ ;  /* 0x000082001b097a24 */ /* 0x000fe200078e02ff */
[----:B------:R-:W-:Y:S01]  /*49d0*/  ISETP.GE.AND P0, PT, R7, R10, PT ;  /* 0x0000000a0700720c */ /* 0x000fe20003f06270 */
[----:B------:R-:W-:Y:S01]  /*49e0*/  IMAD.WIDE.U32 R4, R0, c[0x0][0x208], R4 ;  /* 0x0000820000047a25 */ /* 0x000fe200078e0004 */
[----:B------:R-:W-:-:S02]  /*49f0*/  SHF.L.U32 R7, R34, 0x8, RZ ;  /* 0x0000000822077819 */ /* 0x000fc400000006ff */
[----:B------:R-:W-:Y:S01]  /*4a00*/  LOP3.LUT R25, R31, 0x60, RZ, 0xfc, !PT ;  /* 0x000000601f197812 */ /* 0x000fe200078efcff */
[----:B------:R-:W-:Y:S01]  /*4a10*/  IMAD R8, R0, c[0x0][0x20c], R9 ;  /* 0x0000830000087a24 */ /* 0x000fe200078e0209 */
[----:B------:R-:W-:Y:S02]  /*4a20*/  SHF.R.S32.HI R9, RZ, 0x1f, R7 ;  /* 0x0000001fff097819 */ /* 0x000fe40000011407 */
[----:B------:R-:W-:Y:S02]  /*4a30*/  IADD3 R6, P5, R7, R4, RZ ;  /* 0x0000000407067210 */ /* 0x000fe40007fbe0ff */
[----:B------:R-:W-:Y:S02]  /*4a40*/  LEA R7, P4, R31, c[0x0][0x258], 0x1 ;  /* 0x000096001f077a11 */ /* 0x000fe400078808ff */
[----:B------:R-:W-:Y:S02]  /*4a50*/  IADD3.X R5, R9, R8, R5, P5, !PT ;  /* 0x0000000809057210 */ /* 0x000fe40002ffe405 */
[----:B------:R-:W-:-:S02]  /*4a60*/  ISETP.GE.AND P1, PT, R25, R10, PT ;  /* 0x0000000a1900720c */ /* 0x000fc40003f26270 */
[C---:B------:R-:W-:Y:S02]  /*4a70*/  LEA.HI.X R8, R31.reuse, c[0x0][0x25c], R32, 0x1, P4 ;  /* 0x000097001f087a11 */ /* 0x040fe400020f0c20 */
[C---:B------:R-:W-:Y:S02]  /*4a80*/  LEA R4, P6, R6.reuse, R7, 0x1 ;  /* 0x0000000706047211 */ /* 0x040fe400078c08ff */
[C---:B------:R-:W-:Y:S02]  /*4a90*/  LOP3.LUT R9, R31.reuse, 0xa0, RZ, 0xfc, !PT ;  /* 0x000000a01f097812 */ /* 0x040fe400078efcff */
[C---:B------:R-:W-:Y:S02]  /*4aa0*/  LOP3.LUT R25, R31.reuse, 0xc0, RZ, 0xfc, !PT ;  /* 0x000000c01f197812 */ /* 0x040fe400078efcff */
[----:B------:R-:W-:Y:S02]  /*4ab0*/  LOP3.LUT R7, R31, 0xe0, RZ, 0xfc, !PT ;  /* 0x000000e01f077812 */ /* 0x000fe400078efcff */
[----:B------:R-:W-:-:S02]  /*4ac0*/  LEA.HI.X R5, R6, R8, R5, 0x1, P6 ;  /* 0x0000000806057211 */ /* 0x000fc400030f0c05 */
[-C--:B------:R-:W-:Y:S02]  /*4ad0*/  ISETP.GE.AND P4, PT, R9, R10.reuse, PT ;  /* 0x0000000a0900720c */ /* 0x080fe40003f86270 */
[-C--:B------:R-:W-:Y:S01]  /*4ae0*/  ISETP.GE.AND P5, PT, R25, R10.reuse, PT ;  /* 0x0000000a1900720c */ /* 0x080fe20003fa6270 */
[----:B------:R0:W-:Y:S01]  /*4af0*/  @!P0 STG.E.U16 [R4.64+0x40], R11 ;  /* 0x0000400b04008986 */ /* 0x0001e2000c101504 */
[-C--:B------:R-:W-:Y:S02]  /*4b00*/  ISETP.GE.AND P6, PT, R7, R10.reuse, PT ;  /* 0x0000000a0700720c */ /* 0x080fe40003fc6270 */
[----:B------:R-:W-:Y:S01]  /*4b10*/  LOP3.LUT R61, R31, 0x80, RZ, 0xfc, !PT ;  /* 0x000000801f3d7812 */ /* 0x000fe200078efcff */
[----:B------:R0:W-:Y:S01]  /*4b20*/  @!P2 STG.E.U16 [R4.64+0x80], R63 ;  /* 0x0000803f0400a986 */ /* 0x0001e2000c101504 */
[----:B------:R-:W-:Y:S02]  /*4b30*/  IADD3 R34, R34, 0x1, RZ ;  /* 0x0000000122227810 */ /* 0x000fe40007ffe0ff */
[----:B------:R-:W-:Y:S01]  /*4b40*/  ISETP.GE.AND P3, PT, R61, R10, PT ;  /* 0x0000000a3d00720c */ /* 0x000fe20003f66270 */
[----:B------:R0:W-:Y:S01]  /*4b50*/  @!P1 STG.E.U16 [R4.64+0xc0], R13 ;  /* 0x0000c00d04009986 */ /* 0x0001e2000c101504 */
[----:B------:R-:W-:-:S02]  /*4b60*/  ISETP.GE.AND P0, PT, R34, c[0x0][0x174], PT ;  /* 0x00005d0022007a0c */ /* 0x000fc40003f06270 */
[----:B------:R-:W-:Y:S01]  /*4b70*/  IADD3 R24, P1, R2, 0x200, RZ ;  /* 0x0000020002187810 */ /* 0x000fe20007f3e0ff */
[----:B------:R0:W-:Y:S01]  /*4b80*/  @!P4 STG.E.U16 [R4.64+0x140], R15 ;  /* 0x0001400f0400c986 */ /* 0x0001e2000c101504 */
[----:B------:R-:W-:Y:S02]  /*4b90*/  IADD3 R16, P2, R16, 0x200, RZ ;  /* 0x0000020010107810 */ /* 0x000fe40007f5e0ff */
[----:B------:R-:W-:Y:S01]  /*4ba0*/  IADD3.X R75, RZ, R3, RZ, P1, !PT ;  /* 0x00000003ff4b7210 */ /* 0x000fe20000ffe4ff */
[----:B------:R0:W-:Y:S01]  /*4bb0*/  @!P5 STG.E.U16 [R4.64+0x180], R67 ;  /* 0x000180430400d986 */ /* 0x0001e2000c101504 */
[----:B------:R-:W-:-:S03]  /*4bc0*/  IADD3.X R17, RZ, R17, RZ, P2, !PT ;  /* 0x00000011ff117210 */ /* 0x000fc600017fe4ff */
[----:B------:R0:W-:Y:S04]  /*4bd0*/  @!P6 STG.E.U16 [R4.64+0x1c0], R23 ;  /* 0x0001c0170400e986 */ /* 0x0001e8000c101504 */
[----:B------:R0:W-:Y:S01]  /*4be0*/  @!P3 STG.E.U16 [R4.64+0x100], R65 ;  /* 0x000100410400b986 */ /* 0x0001e2000c101504 */
[----:B------:R-:W-:-:S04]  /*4bf0*/  IADD3 R58, P3, R58, 0x400, RZ ;  /* 0x000004003a3a7810 */ /* 0x000fc80007f7e0ff */
[----:B------:R-:W-:Y:S01]  /*4c00*/  IADD3.X R59, RZ, R59, RZ, P3, !PT ;  /* 0x0000003bff3b7210 */ /* 0x000fe20001ffe4ff */
[----:B------:R-:W-:Y:S01]  /*4c10*/  @P0 CALL.REL.NOINC `(.L_x_2158) ;  /* 0x0000001000000944 */ /* 0x000fe20003c00000 */
[----:B------:R-:W-:Y:S05]  /*4c20*/  BRA `(.L_x_2159) ;  /* 0xffffbb0000007947 */ /* 0x000fea000383ffff */
.L_x_2158:
[----:B------:R-:W-:Y:S05]  /*4c30*/  EXIT ;  /* 0x000000000000794d */ /* 0x000fea0003800000 */
.L_x_2160:
        /* <DEDUP_REMOVED lines=12> */
.L_x_5372:


//--------------------- .text._Z25selective_scan_fwd_kernelI32Selective_Scan_fwd_kernel_traitsILi32ELi8ELi1ELb0ELb1ELb0ELb1EN3c104HalfENS1_7complexIfEEEEv13SSMParamsBase --------------------------
	.section	.text._Z25selective_scan_fwd_kernelI32Selective_Scan_fwd_kernel_traitsILi32ELi8ELi1ELb0ELb1ELb0ELb1EN3c104HalfENS1_7complexIfEEEEv13SSMParamsBase,"ax",@progbits
	.sectioninfo	@"SHI_REGISTERS=137"
	.align	128
        .global         _Z25selective_scan_fwd_kernelI32Selective_Scan_fwd_kernel_traitsILi32ELi8ELi1ELb0ELb1ELb0ELb1EN3c104HalfENS1_7complexIfEEEEv13SSMParamsBase
        .type           _Z25selective_scan_fwd_kernelI32Selective_Scan_fwd_kernel_traitsILi32ELi8ELi1ELb0ELb1ELb0ELb1EN3c104HalfENS1_7complexIfEEEEv13SSMParamsBase,@function
        .size           _Z25selective_scan_fwd_kernelI32Selective_Scan_fwd_kernel_traitsILi32ELi8ELi1ELb0ELb1ELb0ELb1EN3c104HalfENS1_7complexIfEEEEv13SSMParamsBase,(.L_x_5373 - _Z25selective_scan_fwd_kernelI32Selective_Scan_fwd_kernel_traitsILi32ELi8ELi1ELb0ELb1ELb0ELb1EN3c104HalfENS1_7complexIfEEEEv13SSMParamsBase)
        .other          _Z25selective_scan_fwd_kernelI32Selective_Scan_fwd_kernel_traitsILi32ELi8ELi1ELb0ELb1ELb0ELb1EN3c104HalfENS1_7complexIfEEEEv13SSMParamsBase,@"STO_CUDA_ENTRY STV_DEFAULT"
_Z25selective_scan_fwd_kernelI32Selective_Scan_fwd_kernel_traitsILi32ELi8ELi1ELb0ELb1ELb0ELb1EN3c104HalfENS1_7complexIfEEEEv13SSMParamsBase:
.text._Z25selective_scan_fwd_kernelI32Selective_Scan_fwd_kernel_traitsILi32ELi8ELi1ELb0ELb1ELb0ELb1EN3c104HalfENS1_7complexIfEEEEv13SSMParamsBase:
        /* <DEDUP_REMOVED lines=13> */
[C---:B------:R-:W-:Y:S01]  /*00d0*/  @P0 LEA R2, P2, R69.reuse, c[0x0][0x238], 0x2 ;  /* 0x00008e0045020a11 */ /* 0x040fe200078410ff */
[----:B------:R-:W0:Y:S01]  /*00e0*/  S2R R60, SR_CTAID.X ;  /* 0x00000000003c7919 */ /* 0x000e220000002500 */
[C---:B------:R-:W-:Y:S02]  /*00f0*/  @P1 LEA R4, P3, R69.reuse, c[0x0][0x250], 0x2 ;  /* 0x0000940045041a11 */ /* 0x040fe400078610ff */
[C-C-:B------:R-:W-:Y:S02]  /*0100*/  @P0 LEA.HI.X R3, R69.reuse, c[0x0][0x23c], R66.reuse, 0x2, P2 ;  /* 0x00008f0045030a11 */ /* 0x140fe400010f1442 */
[----:B------:R-:W-:Y:S02]  /*0110*/  @P1 LEA.HI.X R5, R69, c[0x0][0x254], R66, 0x2, P3 ;  /* 0x0000950045051a11 */ /* 0x000fe400018f1442 */
[----:B-1----:R-:W-:Y:S01]  /*0120*/  IADD3 R6, R0, 0xffffffe, RZ ;  /* 0x0ffffffe00067810 */ /* 0x002fe20007ffe0ff */
[----:B------:R1:W5:Y:S03]  /*0130*/  @P0 LDG.E R64, [R2.64] ;  /* 0x0000000402400981 */ /* 0x000366000c1e1900 */
[----:B------:R2:W3:Y:S01]  /*0140*/  F2I.FTZ.U32.TRUNC.NTZ R7, R6 ;  /* 0x0000000600077305 */ /* 0x0004e2000021f000 */
[----:B------:R4:W5:Y:S01]  /*0150*/  @P1 LDG.E R62, [R4.64] ;  /* 0x00000004043e1981 */ /* 0x000962000c1e1900 */
[----:B-1----:R-:W-:Y:S01]  /*0160*/  IABS R2, R69 ;  /* 0x0000004500027213 */ /* 0x002fe20000000000 */
[----:B--2---:R-:W-:Y:S01]  /*0170*/  HFMA2.MMA R6, -RZ, RZ, 0, 0 ;  /* 0x00000000ff067435 */ /* 0x004fe200000001ff */
[----:B------:R-:W-:-:S04]  /*0180*/  MOV R3, c[0x0][0x174] ;  /* 0x00005d0000037a02 */ /* 0x000fc80000000f00 */
[----:B------:R-:W-:Y:S02]  /*0190*/  ISETP.GE.AND P0, PT, R3, 0x1, PT ;  /* 0x000000010300780c */ /* 0x000fe40003f06270 */
[----:B---3--:R-:W-:-:S05]  /*01a0*/  IADD3 R8, RZ, -R7, RZ ;  /* 0x80000007ff087210 */ /* 0x008fca0007ffe0ff */
[----:B------:R-:W-:-:S04]  /*01b0*/  IMAD R11, R8, R9, RZ ;  /* 0x00000009080b7224 */ /* 0x000fc800078e02ff */
[----:B------:R-:W-:-:S06]  /*01c0*/  IMAD.HI.U32 R7, R7, R11, R6 ;  /* 0x0000000b07077227 */ /* 0x000fcc00078e0006 */
[----:B------:R-:W-:-:S05]  /*01d0*/  IMAD.HI.U32 R8, R7, R2, RZ ;  /* 0x0000000207087227 */ /* 0x000fca00078e00ff */
[----:B------:R-:W-:-:S05]  /*01e0*/  IADD3 R0, -R8, RZ, RZ ;  /* 0x000000ff08007210 */ /* 0x000fca0007ffe1ff */
[----:B------:R-:W-:-:S05]  /*01f0*/  IMAD R0, R9, R0, R2 ;  /* 0x0000000009007224 */ /* 0x000fca00078e0202 */
[----:B------:R-:W-:Y:S01]  /*0200*/  ISETP.GT.U32.AND P1, PT, R9, R0, PT ;  /* 0x000000000900720c */ /* 0x000fe20003f24070 */
[----:B------:R-:W-:-:S12]  /*0210*/  @!P0 EXIT ;  /* 0x000000000000894d */ /* 0x000fd80003800000 */
[----:B0---4-:R-:W0:Y:S01]  /*0220*/  S2R R71, SR_TID.X ;  /* 0x0000000000477919 */ /* 0x011e220000002100 */
[-C--:B------:R-:W-:Y:S01]  /*0230*/  @!P1 IADD3 R0, R0, -R9.reuse, RZ ;  /* 0x8000000900009210 */ /* 0x080fe20007ffe0ff */
[----:B------:R-:W-:Y:S01]  /*0240*/  IMAD R6, R66, c[0x0][0x1e8], RZ ;  /* 0x00007a0042067a24 */ /* 0x000fe200078e02ff */
[C---:B------:R-:W-:Y:S01]  /*0250*/  LOP3.LUT R10, R69.reuse, c[0x0][0x178], RZ, 0x3c, !PT ;  /* 0x00005e00450a7a12 */ /* 0x040fe200078e3cff */
[C---:B------:R-:W-:Y:S01]  /*0260*/  IMAD.WIDE.U32 R2, R69.reuse, c[0x0][0x1d8], RZ ;  /* 0x0000760045027a25 */ /* 0x040fe200078e00ff */
[----:B------:R-:W-:Y:S01]  /*0270*/  ISETP.GE.U32.AND P0, PT, R0, R9, PT ;  /* 0x000000090000720c */ /* 0x000fe20003f06070 */
[----:B------:R-:W1:Y:S01]  /*0280*/  S2R R54, SR_LANEID ;  /* 0x0000000000367919 */ /* 0x000e620000000000 */
[----:B------:R-:W-:Y:S01]  /*0290*/  ISETP.GE.AND P2, PT, R10, RZ, PT ;  /* 0x000000ff0a00720c */ /* 0x000fe20003f46270 */
[----:B------:R-:W-:Y:S01]  /*02a0*/  IMAD R0, R66, c[0x0][0x1d8], RZ ;  /* 0x0000760042007a24 */ /* 0x000fe200078e02ff */
[----:B------:R-:W-:Y:S01]  /*02b0*/  @!P1 IADD3 R8, R8, 0x1, RZ ;  /* 0x0000000108089810 */ /* 0x000fe20007ffe0ff */
[----:B------:R-:W-:Y:S01]  /*02c0*/  IMAD.WIDE.U32 R4, R69, c[0x0][0x1e8], RZ ;  /* 0x00007a0045047a25 */ /* 0x000fe200078e00ff */
[----:B------:R-:W-:-:S02]  /*02d0*/  ISETP.NE.AND P1, PT, RZ, c[0x0][0x178], PT ;  /* 0x00005e00ff007a0c */ /* 0x000fc40003f25270 */
[----:B------:R-:W-:Y:S01]  /*02e0*/  SHF.R.S32.HI R122, RZ, 0x1f, R60 ;  /* 0x0000001fff7a7819 */ /* 0x000fe2000001143c */
[C---:B------:R-:W-:Y:S01]  /*02f0*/  IMAD R7, R69.reuse, c[0x0][0x1dc], R0 ;  /* 0x0000770045077a24 */ /* 0x040fe200078e0200 */
[----:B------:R-:W-:Y:S01]  /*0300*/  MOV R52, RZ ;  /* 0x000000ff00347202 */ /* 0x000fe20000000f00 */
[----:B------:R-:W-:Y:S02]  /*0310*/  IMAD R9, R69, c[0x0][0x1ec], R6 ;  /* 0x00007b0045097a24 */ /* 0x000fe400078e0206 */
[----:B------:R-:W-:Y:S01]  /*0320*/  @P0 IADD3 R8, R8, 0x1, RZ ;  /* 0x0000000108080810 */ /* 0x000fe20007ffe0ff */
[----:B------:R-:W-:Y:S01]  /*0330*/  IMAD R11, R122, c[0x0][0x190], RZ ;  /* 0x000064007a0b7a24 */ /* 0x000fe200078e02ff */
[----:B------:R-:W-:Y:S01]  /*0340*/  IADD3 R3, R3, R7, RZ ;  /* 0x0000000703037210 */ /* 0x000fe20007ffe0ff */
[----:B------:R-:W-:Y:S01]  /*0350*/  IMAD.WIDE.U32 R6, R60, c[0x0][0x190], RZ ;  /* 0x000064003c067a25 */ /* 0x000fe200078e00ff */
[----:B------:R-:W-:Y:S02]  /*0360*/  @!P2 IADD3 R8, -R8, RZ, RZ ;  /* 0x000000ff0808a210 */ /* 0x000fe40007ffe1ff */
[C---:B0-----:R-:W-:Y:S01]  /*0370*/  SHF.L.U32 R58, R71.reuse, 0x3, RZ ;  /* 0x00000003473a7819 */ /* 0x041fe200000006ff */
[C---:B------:R-:W-:Y:S01]  /*0380*/  IMAD R11, R60.reuse, c[0x0][0x194], R11 ;  /* 0x000065003c0b7a24 */ /* 0x040fe200078e020b */
[----:B------:R-:W-:Y:S01]  /*0390*/  LOP3.LUT R67, R71, 0x1f, RZ, 0xc0, !PT ;  /* 0x0000001f47437812 */ /* 0x000fe200078ec0ff */
[----:B------:R-:W-:Y:S01]  /*03a0*/  IMAD.WIDE.U32 R2, R60, c[0x0][0x1d0], R2 ;  /* 0x000074003c027a25 */ /* 0x000fe200078e0002 */
[----:B------:R-:W-:-:S02]  /*03b0*/  LOP3.LUT R58, R58, 0xffffff00, RZ, 0xc0, !PT ;  /* 0xffffff003a3a7812 */ /* 0x000fc400078ec0ff */
[----:B------:R-:W-:Y:S01]  /*03c0*/  @!P1 LOP3.LUT R8, RZ, c[0x0][0x178], RZ, 0x33, !PT ;  /* 0x00005e00ff089a12 */ /* 0x000fe200078e33ff */
[C---:B------:R-:W-:Y:S01]  /*03d0*/  IMAD R13, R122.reuse, c[0x0][0x1e0], RZ ;  /* 0x000078007a0d7a24 */ /* 0x040fe200078e02ff */
[----:B------:R-:W-:Y:S01]  /*03e0*/  IADD3 R5, R5, R9, RZ ;  /* 0x0000000905057210 */ /* 0x000fe20007ffe0ff */
[----:B------:R-:W-:Y:S01]  /*03f0*/  IMAD R9, R122, c[0x0][0x1d0], RZ ;  /* 0x000074007a097a24 */ /* 0x000fe200078e02ff */
[----:B------:R-:W-:Y:S01]  /*0400*/  LOP3.LUT R65, R58, R67, RZ, 0xfc, !PT ;  /* 0x000000433a417212 */ /* 0x000fe200078efcff */
[C---:B------:R-:W-:Y:S01]  /*0410*/  IMAD R13, R60.reuse, c[0x0][0x1e4], R13 ;  /* 0x000079003c0d7a24 */ /* 0x040fe200078e020d */
[----:B------:R-:W-:Y:S01]  /*0420*/  SHF.R.S32.HI R0, RZ, 0x1f, R8 ;  /* 0x0000001fff007819 */ /* 0x000fe20000011408 */
[C---:B------:R-:W-:Y:S01]  /*0430*/  IMAD.WIDE.U32 R4, R60.reuse, c[0x0][0x1e0], R4 ;  /* 0x000078003c047a25 */ /* 0x040fe200078e0004 */
[----:B------:R-:W-:Y:S02]  /*0440*/  IADD3 R7, R7, R11, RZ ;  /* 0x0000000b07077210 */ /* 0x000fe40007ffe0ff */
[----:B------:R-:W-:Y:S01]  /*0450*/  SHF.R.S32.HI R56, RZ, 0x1f, R65 ;  /* 0x0000001fff387819 */ /* 0x000fe20000011441 */
[----:B------:R-:W-:Y:S01]  /*0460*/  IMAD R11, R60, c[0x0][0x1d4], R9 ;  /* 0x000075003c0b7a24 */ /* 0x000fe200078e0209 */
[C---:B------:R-:W-:Y:S01]  /*0470*/  IADD3 R17, P0, R65.reuse, R2, RZ ;  /* 0x0000000241117210 */ /* 0x040fe20007f1e0ff */
[----:B------:R-:W-:Y:S01]  /*0480*/  IMAD R9, R0, c[0x0][0x1a8], RZ ;  /* 0x00006a0000097a24 */ /* 0x000fe200078e02ff */
[----:B------:R-:W-:Y:S01]  /*0490*/  IADD3 R75, P1, R65, R4, RZ ;  /* 0x00000004414b7210 */ /* 0x000fe20007f3e0ff */
[----:B------:R-:W-:Y:S01]  /*04a0*/  IMAD R0, R60, c[0x0][0x164], R69 ;  /* 0x000059003c007a24 */ /* 0x000fe200078e0245 */
[----:B------:R-:W-:Y:S01]  /*04b0*/  IADD3.X R10, R56, R3, R11, P0, !PT ;  /* 0x00000003380a7210 */ /* 0x000fe200007fe40b */
[----:B------:R-:W-:Y:S01]  /*04c0*/  IMAD.WIDE.U32 R2, R8, c[0x0][0x1a8], R6 ;  /* 0x00006a0008027a25 */ /* 0x000fe200078e0006 */
[----:B------:R-:W-:-:S02]  /*04d0*/  IADD3.X R4, R56, R5, R13, P1, !PT ;  /* 0x0000000538047210 */ /* 0x000fc40000ffe40d */
[----:B------:R-:W-:Y:S01]  /*04e0*/  LEA R16, P1, R17, c[0x0][0x240], 0x1 ;  /* 0x0000900011107a11 */ /* 0x000fe200078208ff */
[----:B------:R-:W-:Y:S01]  /*04f0*/  IMAD R9, R8, c[0x0][0x1ac], R9 ;  /* 0x00006b0008097a24 */ /* 0x000fe200078e0209 */
[----:B------:R-:W-:Y:S01]  /*0500*/  LEA R8, P2, R75, c[0x0][0x248], 0x1 ;  /* 0x000092004b087a11 */ /* 0x000fe200078408ff */
[----:B------:R-:W-:Y:S01]  /*0510*/  IMAD R0, R0, c[0x0][0x174], RZ ;  /* 0x00005d0000007a24 */ /* 0x000fe200078e02ff */
[----:B------:R-:W-:Y:S02]  /*0520*/  LEA R34, P0, R2, c[0x0][0x228], 0x1 ;  /* 0x00008a0002227a11 */ /* 0x000fe400078008ff */
[----:B------:R-:W-:Y:S01]  /*0530*/  IADD3 R33, R3, R9, RZ ;  /* 0x0000000903217210 */ /* 0x000fe20007ffe0ff */
[----:B------:R-:W-:Y:S01]  /*0540*/  IMAD R50, R0, c[0x0][0x16c], RZ ;  /* 0x00005b0000327a24 */ /* 0x000fe200078e02ff */
[----:B------:R-:W-:Y:S02]  /*0550*/  IADD3 R18, R58, R65, RZ ;  /* 0x000000413a127210 */ /* 0x000fe40007ffe0ff */
[----:B------:R-:W-:-:S02]  /*0560*/  LEA.HI.X R17, R17, c[0x0][0x244], R10, 0x1, P1 ;  /* 0x0000910011117a11 */ /* 0x000fc400008f0c0a */
[----:B------:R-:W-:Y:S02]  /*0570*/  LEA.HI.X R75, R75, c[0x0][0x24c], R4, 0x1, P2 ;  /* 0x000093004b4b7a11 */ /* 0x000fe400010f0c04 */
[----:B------:R-:W-:Y:S02]  /*0580*/  LEA.HI.X R33, R2, c[0x0][0x22c], R33, 0x1, P0 ;  /* 0x00008b0002217a11 */ /* 0x000fe400000f0c21 */
[C-C-:B------:R-:W-:Y:S02]  /*0590*/  LOP3.LUT R63, R58.reuse, 0x20, R67.reuse, 0xfe, !PT ;  /* 0x000000203a3f7812 */ /* 0x140fe400078efe43 */
[C-C-:B------:R-:W-:Y:S02]  /*05a0*/  LOP3.LUT R61, R58.reuse, 0x40, R67.reuse, 0xfe, !PT ;  /* 0x000000403a3d7812 */ /* 0x140fe400078efe43 */
[C-C-:B------:R-:W-:Y:S02]  /*05b0*/  LOP3.LUT R59, R58.reuse, 0x60, R67.reuse, 0xfe, !PT ;  /* 0x000000603a3b7812 */ /* 0x140fe400078efe43 */
[----:B------:R-:W-:-:S02]  /*05c0*/  LOP3.LUT R57, R58, 0x80, R67, 0xfe, !PT ;  /* 0x000000803a397812 */ /* 0x000fc400078efe43 */
[C-C-:B------:R-:W-:Y:S02]  /*05d0*/  LOP3.LUT R55, R58.reuse, 0xa0, R67.reuse, 0xfe, !PT ;  /* 0x000000a03a377812 */ /* 0x140fe400078efe43 */
[C-C-:B------:R-:W-:Y:S02]  /*05e0*/  LOP3.LUT R53, R58.reuse, 0xc0, R67.reuse, 0xfe, !PT ;  /* 0x000000c03a357812 */ /* 0x140fe400078efe43 */
[----:B------:R-:W-:Y:S02]  /*05f0*/  LOP3.LUT R51, R58, 0xe0, R67, 0xfe, !PT ;  /* 0x000000e03a337812 */ /* 0x000fe400078efe43 */
        /* <DEDUP_REMOVED lines=16> */
.L_x_2186:
        /* <DEDUP_REMOVED lines=17> */
[----:B-1----:R-:W-:Y:S02]  /*0810*/  PRMT R5, RZ, 0x7610, R5 ;  /* 0x00007610ff057816 */ /* 0x002fe40000000005 */
        /* <DEDUP_REMOVED lines=10> */
[C---:B0-----:R-:W-:Y:S02]  /*08c0*/  IADD3 R13, R54.reuse, 0x40, RZ ;  /* 0x00000040360d7810 */ /* 0x041fe40007ffe0ff */
        /* <DEDUP_REMOVED lines=21> */
[----:B------:R-:W-:Y:S02]  /*0a20*/  ISETP.GE.AND P6, PT, R65, R32, PT ;  /* 0x000000204100720c */ /* 0x000fe40003fc6270 */
[----:B------:R-:W-:-:S02]  /*0a30*/  PRMT R12, RZ, 0x7610, R12 ;  /* 0x00007610ff0c7816 */ /* 0x000fc4000000000c */
[-C--:B------:R-:W-:Y:S02]  /*0a40*/  ISETP.GE.AND P5, PT, R63, R32.reuse, PT ;  /* 0x000000203f00720c */ /* 0x080fe40003fa6270 */
        /* <DEDUP_REMOVED lines=8> */
[----:B------:R-:W-:Y:S02]  /*0ad0*/  PRMT R20, RZ, 0x7610, R20 ;  /* 0x00007610ff147816 */ /* 0x000fe40000000014 */
[----:B------:R-:W-:Y:S02]  /*0ae0*/  PRMT R21, RZ, 0x7610, R21 ;  /* 0x00007610ff157816 */ /* 0x000fe40000000015 */
[----:B------:R-:W-:-:S02]  /*0af0*/  PRMT R22, RZ, 0x7610, R22 ;  /* 0x00007610ff167816 */ /* 0x000fc40000000016 */
[----:B------:R-:W-:Y:S01]  /*0b00*/  PRMT R23, RZ, 0x7610, R23 ;  /* 0x00007610ff177816 */ /* 0x000fe20000000017 */
[----:B--2---:R0:W-:Y:S04]  /*0b10*/  STS.U16 [R31], R0 ;  /* 0x000000001f007388 */ /* 0x0041e80000000400 */
[----:B---3--:R1:W-:Y:S04]  /*0b20*/  STS.U16 [R30+0x40], R3 ;  /* 0x000040031e007388 */ /* 0x0083e80000000400 */
[----:B----4-:R2:W-:Y:S01]  /*0b30*/  STS.U16 [R29+0x80], R2 ;  /* 0x000080021d007388 */ /* 0x0105e20000000400 */
[----:B0-----:R-:W-:-:S04]  /*0b40*/  SHF.L.U32 R0, R54, 0x3, RZ ;  /* 0x0000000336007819 */ /* 0x001fc800000006ff */
[----:B------:R-:W-:Y:S02]  /*0b50*/  LEA.HI.SX32 R0, R0, R0, 0x1b ;  /* 0x0000000000007211 */ /* 0x000fe400078fdaff */
[----:B-1----:R-:W-:Y:S01]  /*0b60*/  MOV R3, R75 ;  /* 0x0000004b00037202 */ /* 0x002fe20000000f00 */
[----:B------:R-:W-:Y:S01]  /*0b70*/  STS.U16 [R28+0xc0], R5 ;  /* 0x0000c0051c007388 */ /* 0x000fe20000000400 */
[----:B------:R-:W-:Y:S02]  /*0b80*/  SHF.L.U32 R0, R0, 0x1, RZ ;  /* 0x0000000100007819 */ /* 0x000fe400000006ff */
[----:B--2---:R-:W-:Y:S01]  /*0b90*/  MOV R2, R8 ;  /* 0x0000000800027202 */ /* 0x004fe20000000f00 */
        /* <DEDUP_REMOVED lines=13> */
[----:B------:R-:W-:Y:S06]  /*0c70*/  BAR.SYNC.DEFER_BLOCKING 0x0 ;  /* 0x0000000000007b1d */ /* 0x000fec0000010000 */
[----:B------:R-:W2:Y:S01]  /*0c80*/  @!P6 LDG.E.U16 R12, [R2.64] ;  /* 0x00000004020ce981 */ /* 0x000ea2000c1e1500 */
[----:B------:R-:W-:-:S03]  /*0c90*/  ISETP.GE.AND P6, PT, R51, R32, PT ;  /* 0x000000203300720c */ /* 0x000fc60003fc6270 */
[----:B------:R-:W3:Y:S04]  /*0ca0*/  @!P5 LDG.E.U16 R13, [R2.64+0x40] ;  /* 0x00004004020dd981 */ /* 0x000ee8000c1e1500 */
        /* <DEDUP_REMOVED lines=25> */
[----:B0-----:R-:W-:-:S02]  /*0e40*/  HADD2.F32 R23, -RZ, R68.H0_H0 ;  /* 0x20000044ff177230 */ /* 0x001fc40000004100 */
[----:B-1----:R-:W-:-:S03]  /*0e50*/  HADD2.F32 R73, -RZ, R70.H0_H0 ;  /* 0x20000046ff497230 */ /* 0x002fc60000004100 */
        /* <DEDUP_REMOVED lines=15> */
[----:B------:R-:W-:Y:S01]  /*0f50*/  FSETP.GTU.FTZ.AND P0, PT, R76, 20, PT ;  /* 0x41a000004c00780b */ /* 0x000fe20003f1c000 */
[----:B------:R-:W-:-:S02]  /*0f60*/  HADD2.F32 R21, -RZ, R21.H0_H0 ;  /* 0x20000015ff157230 */ /* 0x000fc40000004100 */
[--C-:B------:R-:W-:Y:S01]  /*0f70*/  FADD.FTZ R70, R79, R62.reuse ;  /* 0x0000003e4f467221 */ /* 0x100fe20000010000 */
[----:B------:R-:W-:Y:S02]  /*0f80*/  FSETP.GTU.FTZ.AND P6, PT, R74, 20, PT ;  /* 0x41a000004a00780b */ /* 0x000fe40003fdc000 */
[----:B------:R-:W-:Y:S01]  /*0f90*/  FSETP.GTU.FTZ.AND P3, PT, R72, 20, PT ;  /* 0x41a000004800780b */ /* 0x000fe20003f7c000 */
[----:B------:R-:W-:Y:S01]  /*0fa0*/  FADD.FTZ R68, R21, R62 ;  /* 0x0000003e15447221 */ /* 0x000fe20000010000 */
        /* <DEDUP_REMOVED lines=33> */
.L_x_2162:
[----:B------:R-:W-:Y:S05]  /*11c0*/  BSYNC B0 ;  /* 0x0000000000007941 */ /* 0x000fea0003800000 */
.L_x_2161:
        /* <DEDUP_REMOVED lines=42> */
.L_x_2164:
[----:B------:R-:W-:Y:S05]  /*1470*/  BSYNC B0 ;  /* 0x0000000000007941 */ /* 0x000fea0003800000 */
.L_x_2163:
        /* <DEDUP_REMOVED lines=33> */
.L_x_2166:
[----:B------:R-:W-:Y:S05]  /*1690*/  BSYNC B0 ;  /* 0x0000000000007941 */ /* 0x000fea0003800000 */
.L_x_2165:
        /* <DEDUP_REMOVED lines=33> */
.L_x_2168:
[----:B------:R-:W-:Y:S05]  /*18b0*/  BSYNC B0 ;  /* 0x0000000000007941 */ /* 0x000fea0003800000 */
.L_x_2167:
        /* <DEDUP_REMOVED lines=33> */
.L_x_2170:
[----:B------:R-:W-:Y:S05]  /*1ad0*/  BSYNC B0 ;  /* 0x0000000000007941 */ /* 0x000fea0003800000 */
.L_x_2169:
        /* <DEDUP_REMOVED lines=33> */
.L_x_2172:
[----:B------:R-:W-:Y:S05]  /*1cf0*/  BSYNC B0 ;  /* 0x0000000000007941 */ /* 0x000fea0003800000 */
.L_x_2171:
        /* <DEDUP_REMOVED lines=33> */
.L_x_2174:
[----:B------:R-:W-:Y:S05]  /*1f10*/  BSYNC B0 ;  /* 0x0000000000007941 */ /* 0x000fea0003800000 */
.L_x_2173:
        /* <DEDUP_REMOVED lines=33> */
.L_x_2176:
[----:B------:R-:W-:Y:S05]  /*2130*/  BSYNC B0 ;  /* 0x0000000000007941 */ /* 0x000fea0003800000 */
.L_x_2175:
        /* <DEDUP_REMOVED lines=30> */
.L_x_2180:
        /* <DEDUP_REMOVED lines=11> */
[----:B------:R-:W-:Y:S01]  /*23d0*/  LEA R12, P1, R4, c[0x0][0x220], 0x3 ;  /* 0x00008800040c7a11 */ /* 0x000fe200078218ff */
[----:B------:R-:W-:-:S03]  /*23e0*/  IMAD.WIDE.U32 R8, R95, c[0x0][0x1a0], R18 ;  /* 0x000068005f087a25 */ /* 0x000fc600078e0012 */
[----:B------:R-:W-:Y:S01]  /*23f0*/  LEA.HI.X R13, R4, c[0x0][0x224], R5, 0x3, P1 ;  /* 0x00008900040d7a11 */ /* 0x000fe200008f1c05 */
[----:B------:R-:W-:Y:S02]  /*2400*/  IMAD R32, R52, R7, c[0x0][0x168] ;  /* 0x00005a0034207624 */ /* 0x000fe400078e0207 */
[----:B------:R-:W-:Y:S01]  /*2410*/  IMAD R7, R95, c[0x0][0x1a4], R6 ;  /* 0x000069005f077a24 */ /* 0x000fe200078e0206 */
[----:B------:R-:W-:Y:S01]  /*2420*/  LEA R6, P1, R8, R34, 0x1 ;  /* 0x0000002208067211 */ /* 0x000fe200078208ff */
[----:B------:R0:W2:Y:S01]  /*2430*/  LDG.E.64 R4, [R12.64] ;  /* 0x000000040c047981 */ /* 0x0000a2000c1e1b00 */
[----:B------:R-:W-:Y:S02]  /*2440*/  SHF.L.U32 R11, R32, 0x1, RZ ;  /* 0x00000001200b7819 */ /* 0x000fe400000006ff */
[----:B------:R-:W-:Y:S02]  /*2450*/  IADD3 R7, R9, R7, RZ ;  /* 0x0000000709077210 */ /* 0x000fe40007ffe0ff */
[----:B------:R-:W-:-:S02]  /*2460*/  ISETP.GE.AND P2, PT, R46, R11, PT ;  /* 0x0000000b2e00720c */ /* 0x000fc40003f46270 */
[----:B------:R-:W-:Y:S02]  /*2470*/  LEA.HI.X R7, R8, R33, R7, 0x1, P1 ;  /* 0x0000002108077211 */ /* 0x000fe400008f0c07 */
        /* <DEDUP_REMOVED lines=8> */
[----:B------:R-:W3:Y:S01]  /*2500*/  @!P1 LDG.E.U16 R71, [R6.64+0x140] ;  /* 0x0001400406479981 */ /* 0x000ee2000c1e1500 */
[----:B------:R-:W-:Y:S02]  /*2510*/  PRMT R20, RZ, 0x7610, R20 ;  /* 0x00007610ff147816 */ /* 0x000fe40000000014 */
[-C--:B------:R-:W-:Y:S01]  /*2520*/  ISETP.GE.AND P5, PT, R49, R11.reuse, PT ;  /* 0x0000000b3100720c */ /* 0x080fe20003fa6270 */
[----:B------:R-:W4:Y:S01]  /*2530*/  @!P2 LDG.E.U16 R94, [R6.64+0x100] ;  /* 0x00010004065ea981 */ /* 0x000f22000c1e1500 */
[----:B------:R-:W-:-:S02]  /*2540*/  ISETP.GE.AND P1, PT, R43, R11, PT ;  /* 0x0000000b2b00720c */ /* 0x000fc40003f26270 */
[-C--:B------:R-:W-:Y:S01]  /*2550*/  ISETP.GE.AND P2, PT, R42, R11.reuse, PT ;  /* 0x0000000b2a00720c */ /* 0x080fe20003f46270 */
[----:B------:R-:W5:Y:S01]  /*2560*/  @!P3 LDG.E.U16 R21, [R6.64+0xc0] ;  /* 0x0000c0040615b981 */ /* 0x000f62000c1e1500 */
[----:B------:R-:W-:-:S03]  /*2570*/  ISETP.GE.AND P3, PT, R41, R11, PT ;  /* 0x0000000b2900720c */ /* 0x000fc60003f66270 */
[----:B------:R-:W3:Y:S01]  /*2580*/  @!P6 LDG.E.U16 R8, [R6.64] ;  /* 0x000000040608e981 */ /* 0x000ee2000c1e1500 */
[-C--:B------:R-:W-:Y:S02]  /*2590*/  ISETP.GE.AND P6, PT, R44, R11.reuse, PT ;  /* 0x0000000b2c00720c */ /* 0x080fe40003fc6270 */
[----:B0-----:R-:W-:Y:S01]  /*25a0*/  PRMT R13, RZ, 0x7610, R13 ;  /* 0x00007610ff0d7816 */ /* 0x001fe2000000000d */
[----:B------:R-:W4:Y:S01]  /*25b0*/  @!P4 LDG.E.U16 R20, [R6.64+0x80] ;  /* 0x000080040614c981 */ /* 0x000f22000c1e1500 */
[----:B------:R-:W-:Y:S02]  /*25c0*/  ISETP.GE.AND P4, PT, R40, R11, PT ;  /* 0x0000000b2800720c */ /* 0x000fe40003f86270 */
[----:B------:R-:W-:Y:S02]  /*25d0*/  PRMT R97, RZ, 0x7610, R97 ;  /* 0x00007610ff617816 */ /* 0x000fe40000000061 */
[----:B------:R-:W-:Y:S01]  /*25e0*/  PRMT R98, RZ, 0x7610, R98 ;  /* 0x00007610ff627816 */ /* 0x000fe20000000062 */
[----:B------:R-:W4:Y:S01]  /*25f0*/  @!P5 LDG.E.U16 R13, [R6.64+0x40] ;  /* 0x00004004060dd981 */ /* 0x000f22000c1e1500 */
[----:B------:R-:W-:-:S02]  /*2600*/  PRMT R99, RZ, 0x7610, R99 ;  /* 0x00007610ff637816 */ /* 0x000fc40000000063 */
[----:B------:R-:W-:Y:S01]  /*2610*/  PRMT R96, RZ, 0x7610, R96 ;  /* 0x00007610ff607816 */ /* 0x000fe20000000060 */
[----:B------:R-:W5:Y:S01]  /*2620*/  @!P1 LDG.E.U16 R97, [R6.64+0x1c0] ;  /* 0x0001c00406619981 */ /* 0x000f62000c1e1500 */
[----:B------:R-:W-:Y:S02]  /*2630*/  PRMT R100, RZ, 0x7610, R100 ;  /* 0x00007610ff647816 */ /* 0x000fe40000000064 */
[-C--:B------:R-:W-:Y:S01]  /*2640*/  ISETP.GE.AND P5, PT, R39, R11.reuse, PT ;  /* 0x0000000b2700720c */ /* 0x080fe20003fa6270 */
[----:B------:R0:W5:Y:S01]  /*2650*/  @!P2 LDG.E.U16 R98, [R6.64+0x200] ;  /* 0x000200040662a981 */ /* 0x000162000c1e1500 */
[-C--:B------:R-:W-:Y:S02]  /*2660*/  ISETP.GE.AND P1, PT, R38, R11.reuse, PT ;  /* 0x0000000b2600720c */ /* 0x080fe40003f26270 */
[-C--:B------:R-:W-:Y:S01]  /*2670*/  ISETP.GE.AND P2, PT, R37, R11.reuse, PT ;  /* 0x0000000b2500720c */ /* 0x080fe20003f46270 */
[----:B------:R0:W5:Y:S01]  /*2680*/  @!P3 LDG.E.U16 R99, [R6.64+0x240] ;  /* 0x000240040663b981 */ /* 0x000162000c1e1500 */
[----:B------:R-:W-:-:S03]  /*2690*/  ISETP.GE.AND P3, PT, R36, R11, PT ;  /* 0x0000000b2400720c */ /* 0x000fc60003f66270 */
[----:B------:R-:W5:Y:S04]  /*26a0*/  @!P6 LDG.E.U16 R96, [R6.64+0x180] ;  /* 0x000180040660e981 */ /* 0x000f68000c1e1500 */
[----:B------:R0:W5:Y:S01]  /*26b0*/  @!P4 LDG.E.U16 R100, [R6.64+0x280] ;  /* 0x000280040664c981 */ /* 0x000162000c1e1500 */
[----:B------:R-:W-:Y:S02]  /*26c0*/  ISETP.GE.AND P4, PT, R35, R11, PT ;  /* 0x0000000b2300720c */ /* 0x000fe40003f86270 */
[----:B------:R-:W-:Y:S02]  /*26d0*/  PRMT R101, RZ, 0x7610, R101 ;  /* 0x00007610ff657816 */ /* 0x000fe40000000065 */
[----:B------:R-:W-:Y:S02]  /*26e0*/  PRMT R103, RZ, 0x7610, R103 ;  /* 0x00007610ff677816 */ /* 0x000fe40000000067 */
[----:B------:R-:W-:-:S02]  /*26f0*/  PRMT R104, RZ, 0x7610, R104 ;  /* 0x00007610ff687816 */ /* 0x000fc40000000068 */
[----:B------:R-:W-:Y:S01]  /*2700*/  PRMT R105, RZ, 0x7610, R105 ;  /* 0x00007610ff697816 */ /* 0x000fe20000000069 */
[----:B------:R0:W5:Y:S01]  /*2710*/  @!P5 LDG.E.U16 R101, [R6.64+0x2c0] ;  /* 0x0002c0040665d981 */ /* 0x000162000c1e1500 */
[----:B------:R-:W-:-:S03]  /*2720*/  PRMT R106, RZ, 0x7610, R106 ;  /* 0x00007610ff6a7816 */ /* 0x000fc6000000006a */
[----:B------:R0:W5:Y:S04]  /*2730*/  @!P1 LDG.E.U16 R103, [R6.64+0x300] ;  /* 0x0003000406679981 */ /* 0x000168000c1e1500 */
[----:B------:R0:W5:Y:S04]  /*2740*/  @!P2 LDG.E.U16 R104, [R6.64+0x340] ;  /* 0x000340040668a981 */ /* 0x000168000c1e1500 */
[----:B------:R0:W5:Y:S04]  /*2750*/  @!P3 LDG.E.U16 R105, [R6.64+0x380] ;  /* 0x000380040669b981 */ /* 0x000168000c1e1500 */
[----:B------:R0:W5:Y:S01]  /*2760*/  @!P4 LDG.E.U16 R106, [R6.64+0x3c0] ;  /* 0x0003c004066ac981 */ /* 0x000162000c1e1500 */
[----:B------:R-:W-:-:S02]  /*2770*/  IADD3 R109, R54, 0x120, RZ ;  /* 0x00000120366d7810 */ /* 0x000fc40007ffe0ff */
[C---:B------:R-:W-:Y:S02]  /*2780*/  IADD3 R111, R54.reuse, 0x140, RZ ;  /* 0x00000140366f7810 */ /* 0x040fe40007ffe0ff */
[-C--:B------:R-:W-:Y:S02]  /*2790*/  LEA.HI.SX32 R109, R109, R54.reuse, 0x1b ;  /* 0x000000366d6d7211 */ /* 0x080fe400078fdaff */
[----:B------:R-:W-:Y:S02]  /*27a0*/  IADD3 R113, R54, 0x160, RZ ;  /* 0x0000016036717810 */ /* 0x000fe40007ffe0ff */
[-C--:B------:R-:W-:Y:S02]  /*27b0*/  LEA.HI.SX32 R111, R111, R54.reuse, 0x1b ;  /* 0x000000366f6f7211 */ /* 0x080fe400078fdaff */
[----:B------:R-:W-:Y:S02]  /*27c0*/  LEA.HI.SX32 R113, R113, R54, 0x1b ;  /* 0x0000003671717211 */ /* 0x000fe400078fdaff */
[----:B------:R-:W-:Y:S01]  /*27d0*/  SHF.L.U32 R111, R111, 0x1, RZ ;  /* 0x000000016f6f7819 */ /* 0x000fe200000006ff */
[----:B--2---:R-:W-:-:S02]  /*27e0*/  FMUL.FTZ R23, R4, 1.4426950216293334961 ;  /* 0x3fb8aa3b04177820 */ /* 0x004fc40000410000 */
[C---:B------:R-:W-:Y:S02]  /*27f0*/  FMUL.FTZ R4, R5.reuse, R80 ;  /* 0x0000005005047220 */ /* 0x040fe40000410000 */
[----:B------:R-:W-:Y:S02]  /*2800*/  FMUL.FTZ R9, R5, R82 ;  /* 0x0000005205097220 */ /* 0x000fe40000410000 */
[----:B------:R-:W-:Y:S02]  /*2810*/  FMUL.RZ R107, R4, 0.15915493667125701904 ;  /* 0x3e22f983046b7820 */ /* 0x000fe4000040c000 */
[----:B------:R-:W-:Y:S02]  /*2820*/  FMUL.RZ R102, R9, 0.15915493667125701904 ;  /* 0x3e22f98309667820 */ /* 0x000fe4000040c000 */
[----:B------:R-:W-:Y:S01]  /*2830*/  MUFU.SIN R9, R107 ;  /* 0x0000006b00097308 */ /* 0x000fe20000000400 */
[----:B------:R-:W-:-:S07]  /*2840*/  FMUL.FTZ R4, R5, R78 ;  /* 0x0000004e05047220 */ /* 0x000fce0000410000 */
[----:B------:R1:W-:Y:S01]  /*2850*/  MUFU.COS R11, R107 ;  /* 0x0000006b000b7308 */ /* 0x0003e20000000000 */
[----:B------:R-:W-:Y:S02]  /*2860*/  FMUL.RZ R108, R4, 0.15915493667125701904 ;  /* 0x3e22f983046c7820 */ /* 0x000fe4000040c000 */
[----:B------:R-:W-:Y:S01]  /*2870*/  FMUL.FTZ R4, R5, R76 ;  /* 0x0000004c05047220 */ /* 0x000fe20000410000 */
[----:B-1----:R-:W-:-:S04]  /*2880*/  IADD3 R107, R54, 0x100, RZ ;  /* 0x00000100366b7810 */ /* 0x002fc80007ffe0ff */
[----:B------:R-:W-:Y:S01]  /*2890*/  LEA.HI.SX32 R107, R107, R54, 0x1b ;  /* 0x000000366b6b7211 */ /* 0x000fe200078fdaff */
[----:B---3--:R-:W-:Y:S01]  /*28a0*/  STS.U16 [R31], R8 ;  /* 0x000000081f007388 */ /* 0x008fe20000000400 */
[----:B------:R-:W-:Y:S02]  /*28b0*/  MUFU.SIN R14, R102 ;  /* 0x00000066000e7308 */ /* 0x000fe40000000400 */
[----:B------:R-:W-:Y:S01]  /*28c0*/  SHF.L.U32 R115, R107, 0x1, RZ ;  /* 0x000000016b737819 */ /* 0x000fe200000006ff */
[----:B------:R-:W-:Y:S01]  /*28d0*/  FMUL.RZ R110, R4, 0.15915493667125701904 ;  /* 0x3e22f983046e7820 */ /* 0x000fe2000040c000 */
[----:B------:R-:W-:Y:S01]  /*28e0*/  IADD3 R107, R54, 0x1c0, RZ ;  /* 0x000001c0366b7810 */ /* 0x000fe20007ffe0ff */
[----:B----4-:R-:W-:Y:S04]  /*28f0*/  STS.U16 [R30+0x40], R13 ;  /* 0x0000400d1e007388 */ /* 0x010fe80000000400 */
[----:B------:R-:W-:Y:S01]  /*2900*/  STS.U16 [R29+0x80], R20 ;  /* 0x000080141d007388 */ /* 0x000fe20000000400 */
[----:B------:R1:W-:Y:S03]  /*2910*/  MUFU.COS R22, R102 ;  /* 0x0000006600167308 */ /* 0x0003e60000000000 */
[----:B-----5:R2:W-:Y:S04]  /*2920*/  STS.U16 [R28+0xc0], R21 ;  /* 0x0000c0151c007388 */ /* 0x0205e80000000400 */
[----:B------:R-:W-:Y:S01]  /*2930*/  STS.U16 [R27+0x100], R94 ;  /* 0x0001005e1b007388 */ /* 0x000fe20000000400 */
[----:B-1----:R-:W-:-:S03]  /*2940*/  SHF.L.U32 R102, R109, 0x1, RZ ;  /* 0x000000016d667819 */ /* 0x002fc600000006ff */
[----:B------:R1:W-:Y:S01]  /*2950*/  STS.U16 [R26+0x140], R71 ;  /* 0x000140471a007388 */ /* 0x0003e20000000400 */
[----:B--2---:R-:W-:-:S03]  /*2960*/  IADD3 R21, R54, 0x180, RZ ;  /* 0x0000018036157810 */ /* 0x004fc60007ffe0ff */
[----:B------:R-:W-:Y:S01]  /*2970*/  STS.U16 [R25+0x180], R96 ;  /* 0x0001806019007388 */ /* 0x000fe20000000400 */
[C---:B------:R-:W-:Y:S02]  /*2980*/  IADD3 R109, R54.reuse, 0x1e0, RZ ;  /* 0x000001e0366d7810 */ /* 0x040fe40007ffe0ff */
[-C--:B------:R-:W-:Y:S01]  /*2990*/  LEA.HI.SX32 R4, R21, R54.reuse, 0x1b ;  /* 0x0000003615047211 */ /* 0x080fe200078fdaff */
[----:B------:R2:W-:Y:S01]  /*29a0*/  STS.U16 [R24+0x1c0], R97 ;  /* 0x0001c06118007388 */ /* 0x0005e20000000400 */
[C---:B-1----:R-:W-:Y:S01]  /*29b0*/  IADD3 R71, R54.reuse, 0x1a0, RZ ;  /* 0x000001a036477810 */ /* 0x042fe20007ffe0ff */
[----:B0-----:R-:W-:Y:S01]  /*29c0*/  MUFU.SIN R6, R108 ;  /* 0x0000006c00067308 */ /* 0x001fe20000000400 */
[----:B------:R-:W-:Y:S01]  /*29d0*/  SHF.L.U32 R94, R54, 0x4, RZ ;  /* 0x00000004365e7819 */ /* 0x000fe200000006ff */
[----:B------:R0:W-:Y:S01]  /*29e0*/  STS.U16 [R115+0x200], R98 ;  /* 0x0002006273007388 */ /* 0x0001e20000000400 */
[-C--:B------:R-:W-:Y:S02]  /*29f0*/  LEA.HI.SX32 R71, R71, R54.reuse, 0x1b ;  /* 0x0000003647477211 */ /* 0x080fe400078fdaff */
[----:B------:R-:W-:Y:S01]  /*2a00*/  LEA.HI.SX32 R107, R107, R54, 0x1b ;  /* 0x000000366b6b7211 */ /* 0x000fe200078fdaff */
[----:B--2---:R-:W-:-:S02]  /*2a10*/  FMUL.FTZ R97, R5, R74 ;  /* 0x0000004a05617220 */ /* 0x004fc40000410000 */
[----:B------:R1:W-:Y:S01]  /*2a20*/  MUFU.COS R7, R108 ;  /* 0x0000006c00077308 */ /* 0x0003e20000000000 */
[----:B------:R2:W-:Y:S01]  /*2a30*/  STS.U16 [R102+0x240], R99 ;  /* 0x0002406366007388 */ /* 0x0005e20000000400 */
[----:B------:R-:W-:Y:S02]  /*2a40*/  LEA.HI.SX32 R109, R109, R54, 0x1b ;  /* 0x000000366d6d7211 */ /* 0x000fe400078fdaff */
[----:B0-----:R-:W-:Y:S01]  /*2a50*/  SHF.L.U32 R98, R4, 0x1, RZ ;  /* 0x0000000104627819 */ /* 0x001fe200000006ff */
[----:B------:R0:W-:Y:S01]  /*2a60*/  STS.U16 [R111+0x280], R100 ;  /* 0x000280646f007388 */ /* 0x0001e20000000400 */
[----:B------:R-:W-:Y:S02]  /*2a70*/  LEA.HI.SX32 R4, R94, R94, 0x1b ;  /* 0x0000005e5e047211 */ /* 0x000fe400078fdaff */
[----:B-1----:R-:W-:Y:S01]  /*2a80*/  SHF.L.U32 R108, R113, 0x1, RZ ;  /* 0x00000001716c7819 */ /* 0x002fe200000006ff */
[----:B--2---:R-:W-:Y:S01]  /*2a90*/  FMUL.RZ R99, R97, 0.15915493667125701904 ;  /* 0x3e22f98361637820 */ /* 0x004fe2000040c000 */
[----:B------:R-:W-:-:S02]  /*2aa0*/  SHF.L.U32 R97, R71, 0x1, RZ ;  /* 0x0000000147617819 */ /* 0x000fc400000006ff */
[----:B------:R-:W-:Y:S02]  /*2ab0*/  SHF.L.U32 R109, R109, 0x1, RZ ;  /* 0x000000016d6d7819 */ /* 0x000fe400000006ff */
[----:B0-----:R-:W-:Y:S01]  /*2ac0*/  SHF.L.U32 R100, R107, 0x1, RZ ;  /* 0x000000016b647819 */ /* 0x001fe200000006ff */
[----:B------:R0:W-:Y:S01]  /*2ad0*/  STS.U16 [R108+0x2c0], R101 ;  /* 0x0002c0656c007388 */ /* 0x0001e20000000400 */
[----:B------:R-:W-:Y:S01]  /*2ae0*/  FMUL.FTZ R96, R23, R76 ;  /* 0x0000004c17607220 */ /* 0x000fe20000410000 */
[----:B------:R-:W-:Y:S02]  /*2af0*/  SHF.L.U32 R4, R4, 0x1, RZ ;  /* 0x0000000104047819 */ /* 0x000fe400000006ff */
[----:B------:R-:W-:Y:S04]  /*2b00*/  STS.U16 [R98+0x300], R103 ;  /* 0x0003006762007388 */ /* 0x000fe80000000400 */
[----:B------:R1:W-:Y:S01]  /*2b10*/  STS.U16 [R97+0x340], R104 ;  /* 0x0003406861007388 */ /* 0x0003e20000000400 */
[----:B------:R2:W-:Y:S03]  /*2b20*/  MUFU.EX2 R21, R96 ;  /* 0x0000006000157308 */ /* 0x0005e60000000800 */
[----:B------:R3:W-:Y:S04]  /*2b30*/  STS.U16 [R100+0x380], R105 ;  /* 0x0003806964007388 */ /* 0x0007e80000000400 */
[----:B------:R-:W-:Y:S01]  /*2b40*/  STS.U16 [R109+0x3c0], R106 ;  /* 0x0003c06a6d007388 */ /* 0x000fe20000000400 */
[----:B------:R-:W-:-:S06]  /*2b50*/  NOP ;  /* 0x0000000000007918 */ /* 0x000fcc0000000000 */
[----:B------:R-:W4:Y:S04]  /*2b60*/  LDS.U16 R94, [R4] ;  /* 0x00000000045e7984 */ /* 0x000f280000000400 */
[----:B--2---:R-:W2:Y:S04]  /*2b70*/  LDS.U16 R96, [R4+0x2] ;  /* 0x0000020004607984 */ /* 0x004ea80000000400 */
[----:B------:R-:W5:Y:S01]  /*2b80*/  S2R R71, SR_TID.X ;  /* 0x0000000000477919 */ /* 0x000f620000002100 */
[----:B------:R-:W-:Y:S03]  /*2b90*/  MUFU.SIN R102, R99 ;  /* 0x0000006300667308 */ /* 0x000fe60000000400 */
[----:B------:R-:W2:Y:S05]  /*2ba0*/  LDS.U16 R100, [R4+0x6] ;  /* 0x0000060004647984 */ /* 0x000eaa0000000400 */
[----:B0-----:R0:W-:Y:S01]  /*2bb0*/  MUFU.COS R108, R99 ;  /* 0x00000063006c7308 */ /* 0x0011e20000000000 */
[C---:B------:R-:W-:Y:S01]  /*2bc0*/  FMUL.FTZ R15, R23.reuse, R82 ;  /* 0x00000052170f7220 */ /* 0x040fe20000410000 */
[----:B0-----:R-:W0:Y:S06]  /*2bd0*/  LDS.U16 R99, [R4+0x4] ;  /* 0x0000040004637984 */ /* 0x001e2c0000000400 */
[----:B------:R-:W2:Y:S01]  /*2be0*/  MUFU.EX2 R15, R15 ;  /* 0x0000000f000f7308 */ /* 0x000ea20000000800 */
[----:B------:R-:W-:-:S02]  /*2bf0*/  FMUL.FTZ R12, R23, R80 ;  /* 0x00000050170c7220 */ /* 0x000fc40000410000 */
[----:B-1----:R-:W-:Y:S01]  /*2c00*/  FMUL.FTZ R97, R5, R72 ;  /* 0x0000004805617220 */ /* 0x002fe20000410000 */
[----:B-----5:R-:W-:-:S03]  /*2c10*/  SHF.L.U32 R111, R71, 0x3, RZ ;  /* 0x00000003476f7819 */ /* 0x020fc600000006ff */
[----:B---3--:R-:W-:Y:S01]  /*2c20*/  FMUL.RZ R105, R97, 0.15915493667125701904 ;  /* 0x3e22f98361697820 */ /* 0x008fe2000040c000 */
[----:B------:R-:W1:Y:S01]  /*2c30*/  MUFU.EX2 R12, R12 ;  /* 0x0000000c000c7308 */ /* 0x000e620000000800 */
[----:B------:R-:W-:Y:S01]  /*2c40*/  IADD3 R97, R111, 0x1, RZ ;  /* 0x000000016f617810 */ /* 0x000fe20007ffe0ff */
[----:B------:R-:W-:-:S03]  /*2c50*/  FMUL.FTZ R98, R23, R74 ;  /* 0x0000004a17627220 */ /* 0x000fc60000410000 */
[----:B------:R-:W-:Y:S02]  /*2c60*/  ISETP.GE.U32.AND P2, PT, R97, R32, PT ;  /* 0x000000206100720c */ /* 0x000fe40003f46070 */
[----:B------:R-:W-:Y:S01]  /*2c70*/  IADD3 R97, R111, 0x3, RZ ;  /* 0x000000036f617810 */ /* 0x000fe20007ffe0ff */
[----:B------:R-:W-:Y:S01]  /*2c80*/  FMUL.FTZ R8, R23, R78 ;  /* 0x0000004e17087220 */ /* 0x000fe20000410000 */
[----:B----4-:R-:W-:Y:S01]  /*2c90*/  HADD2.F32 R94, -RZ, R94.H0_H0 ;  /* 0x2000005eff5e7230 */ /* 0x010fe20000004100 */
[----:B------:R3:W-:Y:S01]  /*2ca0*/  MUFU.EX2 R107, R98 ;  /* 0x00000062006b7308 */ /* 0x0007e20000000800 */
[----:B------:R-:W-:Y:S01]  /*2cb0*/  ISETP.GE.U32.AND P5, PT, R97, R32, PT ;  /* 0x000000206100720c */ /* 0x000fe20003fa6070 */
[----:B--2---:R-:W-:Y:S01]  /*2cc0*/  HADD2.F32 R96, -RZ, R96.H0_H0 ;  /* 0x20000060ff607230 */ /* 0x004fe20000004100 */
[C---:B------:R-:W-:Y:S02]  /*2cd0*/  FMUL.FTZ R103, R23.reuse, R72 ;  /* 0x0000004817677220 */ /* 0x040fe40000410000 */
[----:B------:R-:W-:-:S03]  /*2ce0*/  FMUL.FTZ R97, R23, R68 ;  /* 0x0000004417617220 */ /* 0x000fc60000410000 */
[----:B------:R-:W-:Y:S01]  /*2cf0*/  MUFU.SIN R104, R105 ;  /* 0x0000006900687308 */ /* 0x000fe20000000400 */
[----:B---3--:R-:W-:Y:S01]  /*2d00*/  FMUL.FTZ R98, R23, R70 ;  /* 0x0000004617627220 */ /* 0x008fe20000410000 */
[----:B------:R-:W-:Y:S01]  /*2d10*/  ISETP.GE.U32.AND P6, PT, R111, R32, PT ;  /* 0x000000206f00720c */ /* 0x000fe20003fc6070 */
[----:B------:R-:W-:Y:S02]  /*2d20*/  FMUL.FTZ R23, R5, R70 ;  /* 0x0000004605177220 */ /* 0x000fe40000410000 */
[----:B------:R-:W-:-:S03]  /*2d30*/  FMUL.FTZ R14, R15, R14 ;  /* 0x0000000e0f0e7220 */ /* 0x000fc60000410000 */
[----:B------:R2:W-:Y:S01]  /*2d40*/  MUFU.COS R114, R105 ;  /* 0x0000006900727308 */ /* 0x0005e20000000000 */
[----:B------:R-:W-:Y:S02]  /*2d50*/  FMUL.FTZ R22, R15, R22 ;  /* 0x000000160f167220 */ /* 0x000fe40000410000 */
[C---:B------:R-:W-:Y:S02]  /*2d60*/  FMUL.FTZ R94, R81.reuse, R94 ;  /* 0x0000005e515e7220 */ /* 0x040fe40000410000 */
[----:B------:R-:W-:Y:S01]  /*2d70*/  FMUL.FTZ R15, R81, R96 ;  /* 0x00000060510f7220 */ /* 0x000fe20000410000 */
[----:B--2---:R-:W-:Y:S02]  /*2d80*/  IADD3 R105, R111, 0x5, RZ ;  /* 0x000000056f697810 */ /* 0x004fe40007ffe0ff */
[----:B------:R-:W2:Y:S02]  /*2d90*/  MUFU.EX2 R8, R8 ;  /* 0x0000000800087308 */ /* 0x000ea40000000800 */
[----:B------:R-:W-:Y:S01]  /*2da0*/  ISETP.GE.U32.AND P3, PT, R105, R32, PT ;  /* 0x000000206900720c */ /* 0x000fe20003f66070 */
[----:B------:R-:W-:Y:S01]  /*2db0*/  FMUL.RZ R105, R23, 0.15915493667125701904 ;  /* 0x3e22f98317697820 */ /* 0x000fe2000040c000 */
[----:B------:R-:W-:-:S04]  /*2dc0*/  IADD3 R23, R111, 0x6, RZ ;  /* 0x000000066f177810 */ /* 0x000fc80007ffe0ff */
[----:B------:R-:W3:Y:S01]  /*2dd0*/  MUFU.SIN R13, R110 ;  /* 0x0000006e000d7308 */ /* 0x000ee20000000400 */
[----:B------:R-:W-:Y:S01]  /*2de0*/  IADD3 R101, R111, 0x2, RZ ;  /* 0x000000026f657810 */ /* 0x000fe20007ffe0ff */
[----:B------:R-:W-:Y:S01]  /*2df0*/  FMUL.FTZ R5, R5, R68 ;  /* 0x0000004405057220 */ /* 0x000fe20000410000 */
[----:B------:R-:W-:-:S05]  /*2e00*/  FSEL R96, R94, RZ, !P6 ;  /* 0x000000ff5e607208 */ /* 0x000fca0007000000 */
[----:B------:R4:W-:Y:S01]  /*2e10*/  MUFU.EX2 R115, R97 ;  /* 0x0000006100737308 */ /* 0x0009e20000000800 */
[----:B------:R-:W-:Y:S01]  /*2e20*/  FSEL R94, R15, RZ, !P6 ;  /* 0x000000ff0f5e7208 */ /* 0x000fe20007000000 */
[----:B------:R-:W-:Y:S01]  /*2e30*/  HADD2.F32 R100, -RZ, R100.H0_H0 ;  /* 0x20000064ff647230 */ /* 0x000fe20000004100 */
[----:B------:R-:W-:Y:S02]  /*2e40*/  ISETP.GE.U32.AND P1, PT, R101, R32, PT ;  /* 0x000000206500720c */ /* 0x000fe40003f26070 */
[----:B----4-:R-:W-:Y:S01]  /*2e50*/  FSEL R97, R14, RZ, !P6 ;  /* 0x000000ff0e617208 */ /* 0x010fe20007000000 */
[----:B-1----:R-:W-:Y:S02]  /*2e60*/  FMUL.FTZ R14, R12, R9 ;  /* 0x000000090c0e7220 */ /* 0x002fe40000410000 */
[----:B------:R1:W-:Y:S01]  /*2e70*/  MUFU.EX2 R109, R98 ;  /* 0x00000062006d7308 */ /* 0x0003e20000000800 */
[----:B------:R-:W-:Y:S01]  /*2e80*/  LDS.U16 R9, [R4+0x8] ;  /* 0x0000080004097984 */ /* 0x000fe20000000400 */
[----:B------:R-:W-:-:S06]  /*2e90*/  IADD3 R101, R111, 0x4, RZ ;  /* 0x000000046f657810 */ /* 0x000fcc0007ffe0ff */
[----:B------:R4:W5:Y:S01]  /*2ea0*/  MUFU.EX2 R113, R103 ;  /* 0x0000006700717308 */ /* 0x0009620000000800 */
[----:B-1----:R-:W-:Y:S02]  /*2eb0*/  FSEL R98, R22, 1, !P6 ;  /* 0x3f80000016627808 */ /* 0x002fe40007000000 */
[----:B------:R-:W-:Y:S01]  /*2ec0*/  ISETP.GE.U32.AND P6, PT, R23, R32, PT ;  /* 0x000000201700720c */ /* 0x000fe20003fc6070 */
[----:B------:R-:W-:Y:S02]  /*2ed0*/  FMUL.RZ R23, R5, 0.15915493667125701904 ;  /* 0x3e22f98305177820 */ /* 0x000fe4000040c000 */
[----:B----4-:R-:W-:Y:S01]  /*2ee0*/  FMUL.FTZ R103, R12, R11 ;  /* 0x0000000b0c677220 */ /* 0x010fe20000410000 */
[----:B0-----:R-:W-:Y:S01]  /*2ef0*/  HADD2.F32 R12, -RZ, R99.H0_H0 ;  /* 0x20000063ff0c7230 */ /* 0x001fe20000004100 */
[----:B------:R-:W0:Y:S01]  /*2f00*/  MUFU.COS R20, R110 ;  /* 0x0000006e00147308 */ /* 0x000e220000000000 */
[----:B------:R-:W1:Y:S01]  /*2f10*/  LDS.U16 R11, [R4+0xa] ;  /* 0x00000a00040b7984 */ /* 0x000e620000000400 */
[----:B------:R-:W-:-:S02]  /*2f20*/  FSEL R99, R14, RZ, !P2 ;  /* 0x000000ff0e637208 */ /* 0x000fc40005000000 */
[----:B------:R-:W-:Y:S01]  /*2f30*/  ISETP.GE.U32.AND P4, PT, R101, R32, PT ;  /* 0x000000206500720c */ /* 0x000fe20003f86070 */
[----:B------:R-:W-:-:S03]  /*2f40*/  FMUL.FTZ R12, R83, R12 ;  /* 0x0000000c530c7220 */ /* 0x000fc60000410000 */
[----:B------:R-:W4:Y:S01]  /*2f50*/  MUFU.COS R14, R23 ;  /* 0x00000017000e7308 */ /* 0x000f220000000000 */
[----:B------:R-:W-:Y:S01]  /*2f60*/  FMUL.FTZ R101, R83, R100 ;  /* 0x0000006453657220 */ /* 0x000fe20000410000 */
[----:B------:R-:W-:Y:S01]  /*2f70*/  IADD3 R15, R111, 0x7, RZ ;  /* 0x000000076f0f7810 */ /* 0x000fe20007ffe0ff */
[C---:B--2---:R-:W-:Y:S01]  /*2f80*/  FMUL.FTZ R7, R8.reuse, R7 ;  /* 0x0000000708077220 */ /* 0x044fe20000410000 */
[----:B------:R-:W-:Y:S01]  /*2f90*/  FSEL R103, R103, 1, !P2 ;  /* 0x3f80000067677808 */ /* 0x000fe20005000000 */
[----:B------:R-:W-:-:S03]  /*2fa0*/  FMUL.FTZ R6, R8, R6 ;  /* 0x0000000608067220 */ /* 0x000fc60000410000 */
[----:B------:R-:W2:Y:S01]  /*2fb0*/  MUFU.SIN R110, R105 ;  /* 0x00000069006e7308 */ /* 0x000ea20000000400 */
[----:B------:R-:W-:Y:S01]  /*2fc0*/  FMUL.FTZ R8, R94, R99 ;  /* 0x000000635e087220 */ /* 0x000fe20000410000 */
[----:B------:R-:W-:Y:S02]  /*2fd0*/  FSEL R100, R12, RZ, !P2 ;  /* 0x000000ff0c647208 */ /* 0x000fe40005000000 */
[----:B------:R-:W-:Y:S01]  /*2fe0*/  FSEL R101, R101, RZ, !P2 ;  /* 0x000000ff65657208 */ /* 0x000fe20005000000 */
[----:B------:R-:W-:Y:S03]  /*2ff0*/  LDS.U16 R12, [R4+0xc] ;  /* 0x00000c00040c7984 */ /* 0x000fe60000000400 */
[----:B------:R3:W0:Y:S01]  /*3000*/  MUFU.COS R22, R105 ;  /* 0x0000006900167308 */ /* 0x0006220000000000 */
[----:B------:R-:W-:Y:S01]  /*3010*/  ISETP.GE.U32.AND P2, PT, R15, R32, PT ;  /* 0x000000200f00720c */ /* 0x000fe20003f46070 */
[----:B------:R-:W-:-:S02]  /*3020*/  FFMA.FTZ R15, R96, R103, -R8 ;  /* 0x00000067600f7223 */ /* 0x000fc40000010808 */
[----:B---3--:R-:W-:Y:S02]  /*3030*/  FMUL.FTZ R105, R21, R13 ;  /* 0x0000000d15697220 */ /* 0x008fe40000410000 */
[----:B------:R-:W3:Y:S01]  /*3040*/  LDS.U16 R13, [R4+0xe] ;  /* 0x00000e00040d7984 */ /* 0x000ee20000000400 */
[----:B------:R-:W-:Y:S02]  /*3050*/  FMUL.FTZ R5, R96, R99 ;  /* 0x0000006360057220 */ /* 0x000fe40000410000 */
[C---:B-----5:R-:W-:Y:S02]  /*3060*/  FMUL.FTZ R114, R113.reuse, R114 ;  /* 0x0000007271727220 */ /* 0x060fe40000410000 */
[----:B------:R-:W-:Y:S01]  /*3070*/  FMUL.FTZ R113, R113, R104 ;  /* 0x0000006871717220 */ /* 0x000fe20000410000 */
[----:B------:R-:W-:Y:S01]  /*3080*/  FSEL R104, R6, RZ, !P1 ;  /* 0x000000ff06687208 */ /* 0x000fe20004800000 */
[----:B0-----:R-:W-:Y:S02]  /*3090*/  FMUL.FTZ R106, R21, R20 ;  /* 0x00000014156a7220 */ /* 0x001fe40000410000 */
[----:B------:R-:W-:-:S02]  /*30a0*/  FADD.FTZ R15, R100, R15 ;  /* 0x0000000f640f7221 */ /* 0x000fc40000010000 */
[----:B------:R-:W-:Y:S02]  /*30b0*/  FFMA.FTZ R20, R94, R103, R5 ;  /* 0x000000675e147223 */ /* 0x000fe40000010005 */
[----:B------:R-:W-:Y:S01]  /*30c0*/  FMUL.FTZ R111, R107, R102 ;  /* 0x000000666b6f7220 */ /* 0x000fe20000410000 */
[----:B------:R-:W-:Y:S01]  /*30d0*/  FSEL R102, R7, 1, !P1 ;  /* 0x3f80000007667808 */ /* 0x000fe20004800000 */
[----:B----4-:R-:W-:Y:S02]  /*30e0*/  FMUL.FTZ R6, R115, R14 ;  /* 0x0000000e73067220 */ /* 0x010fe40000410000 */
[----:B------:R-:W-:Y:S02]  /*30f0*/  FMUL.FTZ R14, R104, R15 ;  /* 0x0000000f680e7220 */ /* 0x000fe40000410000 */
[----:B------:R-:W-:Y:S02]  /*3100*/  FADD.FTZ R21, R101, R20 ;  /* 0x0000001465157221 */ /* 0x000fe40000010000 */
[----:B--2---:R-:W-:-:S02]  /*3110*/  FMUL.FTZ R8, R109, R110 ;  /* 0x0000006e6d087220 */ /* 0x004fc40000410000 */
[-C--:B------:R-:W-:Y:S02]  /*3120*/  FFMA.FTZ R110, R102, R21.reuse, R14 ;  /* 0x00000015666e7223 */ /* 0x080fe4000001000e */
[----:B------:R-:W-:Y:S01]  /*3130*/  FMUL.FTZ R20, R104, R21 ;  /* 0x0000001568147220 */ /* 0x000fe20000410000 */
[----:B------:R-:W0:Y:S01]  /*3140*/  LDS.U16 R14, [R4+0x10] ;  /* 0x00001000040e7984 */ /* 0x000e220000000400 */
[----:B------:R-:W-:Y:S02]  /*3150*/  FMUL.FTZ R5, R109, R22 ;  /* 0x000000166d057220 */ /* 0x000fe40000410000 */
[----:B------:R-:W-:Y:S02]  /*3160*/  FFMA.FTZ R109, R102, R15, -R20 ;  /* 0x0000000f666d7223 */ /* 0x000fe40000010814 */
[-C--:B------:R-:W-:Y:S01]  /*3170*/  FMUL.FTZ R20, R98, R99.reuse ;  /* 0x0000006362147220 */ /* 0x080fe20000410000 */
[----:B------:R-:W2:Y:S01]  /*3180*/  LDS.U16 R15, [R4+0x12] ;  /* 0x00001200040f7984 */ /* 0x000ea20000000400 */
[----:B------:R4:W5:Y:S01]  /*3190*/  MUFU.SIN R116, R23 ;  /* 0x0000001700747308 */ /* 0x0009620000000400 */
[----:B-1----:R-:W-:Y:S01]  /*31a0*/  HADD2.F32 R22, -RZ, R11.H0_H0 ;  /* 0x2000000bff167230 */ /* 0x002fe20000004100 */
[C---:B------:R-:W-:Y:S01]  /*31b0*/  FMUL.FTZ R21, R97.reuse, R99 ;  /* 0x0000006361157220 */ /* 0x040fe20000410000 */
[----:B------:R-:W1:Y:S01]  /*31c0*/  LDS.U16 R11, [R4+0x16] ;  /* 0x00001600040b7984 */ /* 0x000e620000000400 */
[----:B----4-:R-:W-:Y:S01]  /*31d0*/  FFMA.FTZ R23, R97, R103, R20 ;  /* 0x0000006761177223 */ /* 0x010fe20000010014 */
[----:B------:R-:W-:Y:S01]  /*31e0*/  HADD2.F32 R20, -RZ, R9.H0_H0 ;  /* 0x20000009ff147230 */ /* 0x000fe20000004100 */
[----:B------:R-:W-:-:S04]  /*31f0*/  FMUL.FTZ R112, R107, R108 ;  /* 0x0000006c6b707220 */ /* 0x000fc80000410000 */
[C---:B------:R-:W-:Y:S02]  /*3200*/  FMUL.FTZ R20, R85.reuse, R20 ;  /* 0x0000001455147220 */ /* 0x040fe40000410000 */
[----:B------:R-:W-:Y:S02]  /*3210*/  FMUL.FTZ R22, R85, R22 ;  /* 0x0000001655167220 */ /* 0x000fe40000410000 */
[----:B------:R-:W-:Y:S01]  /*3220*/  FMUL.FTZ R9, R104, R23 ;  /* 0x0000001768097220 */ /* 0x000fe20000410000 */
[----:B------:R-:W-:Y:S01]  /*3230*/  FSEL R108, R20, RZ, !P1 ;  /* 0x000000ff146c7208 */ /* 0x000fe20004800000 */
[----:B------:R-:W-:Y:S01]  /*3240*/  FFMA.FTZ R21, R98, R103, -R21 ;  /* 0x0000006762157223 */ /* 0x000fe20000010815 */
[----:B---3--:R-:W-:Y:S01]  /*3250*/  HADD2.F32 R20, -RZ, R13.H0_H0 ;  /* 0x2000000dff147230 */ /* 0x008fe20000004100 */
[----:B------:R-:W-:Y:S01]  /*3260*/  FSEL R105, R105, RZ, !P5 ;  /* 0x000000ff69697208 */ /* 0x000fe20006800000 */
[----:B------:R-:W-:Y:S01]  /*3270*/  HADD2.F32 R12, -RZ, R12.H0_H0 ;  /* 0x2000000cff0c7230 */ /* 0x000fe20000004100 */
[----:B------:R-:W-:Y:S01]  /*3280*/  FSEL R107, R22, RZ, !P1 ;  /* 0x000000ff166b7208 */ /* 0x000fe20004800000 */
[----:B------:R-:W-:-:S02]  /*3290*/  FADD.FTZ R13, R108, R109 ;  /* 0x0000006d6c0d7221 */ /* 0x000fc40000010000 */
[----:B------:R-:W-:Y:S01]  /*32a0*/  FFMA.FTZ R117, R102, R21, -R9 ;  /* 0x0000001566757223 */ /* 0x000fe20000010809 */
[----:B------:R-:W-:Y:S01]  /*32b0*/  FSEL R106, R106, 1, !P5 ;  /* 0x3f8000006a6a7808 */ /* 0x000fe20006800000 */
[----:B------:R-:W3:Y:S01]  /*32c0*/  LDS.U16 R9, [R4+0x14] ;  /* 0x0000140004097984 */ /* 0x000ee20000000400 */
[----:B------:R-:W-:Y:S02]  /*32d0*/  FMUL.FTZ R20, R87, R20 ;  /* 0x0000001457147220 */ /* 0x000fe40000410000 */
[----:B-----5:R-:W-:Y:S02]  /*32e0*/  FMUL.FTZ R7, R115, R116 ;  /* 0x0000007473077220 */ /* 0x020fe40000410000 */
[----:B------:R-:W-:Y:S02]  /*32f0*/  FADD.FTZ R110, R107, R110 ;  /* 0x0000006e6b6e7221 */ /* 0x000fe40000010000 */
[----:B------:R-:W-:Y:S02]  /*3300*/  FMUL.FTZ R12, R87, R12 ;  /* 0x0000000c570c7220 */ /* 0x000fe40000410000 */
[----:B------:R-:W-:Y:S01]  /*3310*/  FMUL.FTZ R115, R105, R13 ;  /* 0x0000000d69737220 */ /* 0x000fe20000410000 */
[----:B------:R-:W-:Y:S01]  /*3320*/  FSEL R109, R20, RZ, !P5 ;  /* 0x000000ff146d7208 */ /* 0x000fe20006800000 */
[----:B------:R-:W-:-:S02]  /*3330*/  FMUL.FTZ R21, R104, R21 ;  /* 0x0000001568157220 */ /* 0x000fc40000410000 */
[-C--:B------:R-:W-:Y:S02]  /*3340*/  FMUL.FTZ R22, R105, R110.reuse ;  /* 0x0000006e69167220 */ /* 0x080fe40000410000 */
[----:B------:R-:W-:Y:S01]  /*3350*/  FFMA.FTZ R20, R106, R110, R115 ;  /* 0x0000006e6a147223 */ /* 0x000fe20000010073 */
[----:B------:R-:W-:Y:S02]  /*3360*/  FSEL R110, R12, RZ, !P5 ;  /* 0x000000ff0c6e7208 */ /* 0x000fe40006800000 */
[----:B------:R-:W4:Y:S01]  /*3370*/  LDS.U16 R12, [R4+0x18] ;  /* 0x00001800040c7984 */ /* 0x000f220000000400 */
[----:B------:R-:W-:Y:S02]  /*3380*/  FFMA.FTZ R21, R102, R23, R21 ;  /* 0x0000001766157223 */ /* 0x000fe40000010015 */
[----:B------:R-:W-:Y:S01]  /*3390*/  FFMA.FTZ R23, R106, R13, -R22 ;  /* 0x0000000d6a177223 */ /* 0x000fe20000010816 */
[----:B0-----:R-:W-:Y:S01]  /*33a0*/  HADD2.F32 R14, -RZ, R14.H0_H0 ;  /* 0x2000000eff0e7230 */ /* 0x001fe20000004100 */
[----:B------:R-:W0:Y:S01]  /*33b0*/  LDS.U16 R13, [R4+0x1a] ;  /* 0x00001a00040d7984 */ /* 0x000e220000000400 */
[----:B------:R-:W-:Y:S01]  /*33c0*/  FADD.FTZ R22, R109, R20 ;  /* 0x000000146d167221 */ /* 0x000fe20000010000 */
[----:B--2---:R-:W-:-:S02]  /*33d0*/  HADD2.F32 R20, -RZ, R15.H0_H0 ;  /* 0x2000000fff147230 */ /* 0x004fc40000004100 */
[----:B------:R-:W-:Y:S01]  /*33e0*/  FMUL.FTZ R14, R89, R14 ;  /* 0x0000000e590e7220 */ /* 0x000fe20000410000 */
[----:B------:R-:W2:Y:S01]  /*33f0*/  LDS.U16 R15, [R4+0x1e] ;  /* 0x00001e00040f7984 */ /* 0x000ea20000000400 */
[----:B------:R-:W-:Y:S01]  /*3400*/  FSEL R111, R111, RZ, !P4 ;  /* 0x000000ff6f6f7208 */ /* 0x000fe20006000000 */
[----:B------:R-:W-:Y:S02]  /*3410*/  FADD.FTZ R23, R110, R23 ;  /* 0x000000176e177221 */ /* 0x000fe40000010000 */
[----:B------:R-:W-:Y:S02]  /*3420*/  FSEL R116, R14, RZ, !P4 ;  /* 0x000000ff0e747208 */ /* 0x000fe40006000000 */
[----:B------:R5:W0:Y:S01]  /*3430*/  LDS.U16 R14, [R4+0x1c] ;  /* 0x00001c00040e7984 */ /* 0x000a220000000400 */
[----:B------:R-:W-:Y:S01]  /*3440*/  FSEL R112, R112, 1, !P4 ;  /* 0x3f80000070707808 */ /* 0x000fe20006000000 */
[C---:B------:R-:W-:Y:S02]  /*3450*/  FMUL.FTZ R121, R111.reuse, R23 ;  /* 0x000000176f797220 */ /* 0x040fe40000410000 */
[----:B------:R-:W-:-:S02]  /*3460*/  FMUL.FTZ R115, R111, R22 ;  /* 0x000000166f737220 */ /* 0x000fc40000410000 */
[C---:B------:R-:W-:Y:S02]  /*3470*/  FFMA.FTZ R118, R112.reuse, R22, R121 ;  /* 0x0000001670767223 */ /* 0x040fe40000010079 */
[----:B------:R-:W-:Y:S02]  /*3480*/  FMUL.FTZ R20, R89, R20 ;  /* 0x0000001459147220 */ /* 0x000fe40000410000 */
[----:B------:R-:W-:Y:S02]  /*3490*/  FMUL.FTZ R22, R105, R21 ;  /* 0x0000001569167220 */ /* 0x000fe40000410000 */
[----:B------:R-:W-:Y:S01]  /*34a0*/  FFMA.FTZ R119, R112, R23, -R115 ;  /* 0x0000001770777223 */ /* 0x000fe20000010873 */
[----:B------:R-:W-:Y:S01]  /*34b0*/  FSEL R115, R20, RZ, !P4 ;  /* 0x000000ff14737208 */ /* 0x000fe20006000000 */
[-C--:B------:R-:W-:Y:S01]  /*34c0*/  FFMA.FTZ R23, R106, R117.reuse, -R22 ;  /* 0x000000756a177223 */ /* 0x080fe20000010816 */
[----:B-1----:R-:W-:Y:S01]  /*34d0*/  HADD2.F32 R22, -RZ, R11.H0_H0 ;  /* 0x2000000bff167230 */ /* 0x002fe20000004100 */
[----:B------:R-:W-:Y:S01]  /*34e0*/  FSEL R113, R113, RZ, !P3 ;  /* 0x000000ff71717208 */ /* 0x000fe20005800000 */
[----:B------:R-:W-:Y:S01]  /*34f0*/  FADD.FTZ R119, R116, R119 ;  /* 0x0000007774777221 */ /* 0x000fe20000010000 */
[----:B---3--:R-:W-:Y:S01]  /*3500*/  HADD2.F32 R20, -RZ, R9.H0_H0 ;  /* 0x20000009ff147230 */ /* 0x008fe20000004100 */
[----:B------:R-:W-:Y:S01]  /*3510*/  FMUL.FTZ R117, R105, R117 ;  /* 0x0000007569757220 */ /* 0x000fe20000410000 */
[----:B------:R-:W-:Y:S01]  /*3520*/  FSEL R114, R114, 1, !P3 ;  /* 0x3f80000072727808 */ /* 0x000fe20005800000 */
[----:B------:R-:W-:-:S02]  /*3530*/  FADD.FTZ R118, R115, R118 ;  /* 0x0000007673767221 */ /* 0x000fc40000010000 */
[----:B------:R-:W-:Y:S02]  /*3540*/  FMUL.FTZ R22, R91, R22 ;  /* 0x000000165b167220 */ /* 0x000fe40000410000 */
[C---:B------:R-:W-:Y:S02]  /*3550*/  FMUL.FTZ R11, R113.reuse, R119 ;  /* 0x00000077710b7220 */ /* 0x040fe40000410000 */
[----:B------:R-:W-:Y:S02]  /*3560*/  FMUL.FTZ R9, R113, R118 ;  /* 0x0000007671097220 */ /* 0x000fe40000410000 */
[----:B------:R-:W-:Y:S01]  /*3570*/  FFMA.FTZ R21, R106, R21, R117 ;  /* 0x000000156a157223 */ /* 0x000fe20000010075 */
[----:B------:R-:W-:Y:S01]  /*3580*/  FSEL R117, R22, RZ, !P3 ;  /* 0x000000ff16757208 */ /* 0x000fe20005800000 */
[----:B------:R-:W-:Y:S01]  /*3590*/  FMUL.FTZ R20, R91, R20 ;  /* 0x000000145b147220 */ /* 0x000fe20000410000 */
[----:B------:R-:W-:Y:S01]  /*35a0*/  FSEL R120, R5, 1, !P6 ;  /* 0x3f80000005787808 */ /* 0x000fe20007000000 */
[C---:B------:R-:W-:Y:S01]  /*35b0*/  FFMA.FTZ R126, R114.reuse, R118, R11 ;  /* 0x00000076727e7223 */ /* 0x040fe2000001000b */
[----:B----4-:R-:W-:Y:S01]  /*35c0*/  HADD2.F32 R5, -RZ, R12.H0_H0 ;  /* 0x2000000cff057230 */ /* 0x010fe20000004100 */
[----:B------:R-:W-:Y:S01]  /*35d0*/  FFMA.FTZ R124, R114, R119, -R9 ;  /* 0x00000077727c7223 */ /* 0x000fe20000010809 */
[----:B------:R-:W-:Y:S01]  /*35e0*/  FSEL R118, R8, RZ, !P6 ;  /* 0x000000ff08767208 */ /* 0x000fe20007000000 */
[----:B-----5:R-:W-:Y:S01]  /*35f0*/  FMUL.FTZ R4, R111, R21 ;  /* 0x000000156f047220 */ /* 0x020fe20000410000 */
[----:B------:R-:W-:Y:S01]  /*3600*/  FSEL R119, R20, RZ, !P3 ;  /* 0x000000ff14777208 */ /* 0x000fe20005800000 */
[----:B------:R-:W-:Y:S01]  /*3610*/  FADD.FTZ R11, R117, R126 ;  /* 0x0000007e750b7221 */ /* 0x000fe20000010000 */
[----:B0-----:R-:W-:Y:S01]  /*3620*/  HADD2.F32 R13, -RZ, R13.H0_H0 ;  /* 0x2000000dff0d7230 */ /* 0x001fe20000004100 */
[----:B------:R-:W-:-:S02]  /*3630*/  FMUL.FTZ R5, R92, R5 ;  /* 0x000000055c057220 */ /* 0x000fc40000410000 */
[----:B------:R-:W-:Y:S02]  /*3640*/  FFMA.FTZ R8, R112, R23, -R4 ;  /* 0x0000001770087223 */ /* 0x000fe40000010804 */
[----:B------:R-:W-:Y:S02]  /*3650*/  FADD.FTZ R9, R119, R124 ;  /* 0x0000007c77097221 */ /* 0x000fe40000010000 */
[----:B------:R-:W-:Y:S01]  /*3660*/  FMUL.FTZ R4, R118, R11 ;  /* 0x0000000b76047220 */ /* 0x000fe20000410000 */
[----:B------:R-:W-:Y:S01]  /*3670*/  FSEL R125, R5, RZ, !P6 ;  /* 0x000000ff057d7208 */ /* 0x000fe20007000000 */
[----:B------:R-:W-:Y:S02]  /*3680*/  FMUL.FTZ R13, R92, R13 ;  /* 0x0000000d5c0d7220 */ /* 0x000fe40000410000 */
[----:B------:R-:W-:Y:S02]  /*3690*/  FMUL.FTZ R23, R111, R23 ;  /* 0x000000176f177220 */ /* 0x000fe40000410000 */
[----:B------:R-:W-:-:S02]  /*36a0*/  FMUL.FTZ R20, R118, R9 ;  /* 0x0000000976147220 */ /* 0x000fc40000410000 */
[----:B------:R-:W-:Y:S01]  /*36b0*/  FFMA.FTZ R12, R120, R9, -R4 ;  /* 0x00000009780c7223 */ /* 0x000fe20000010804 */
[----:B--2---:R-:W-:Y:S01]  /*36c0*/  HADD2.F32 R4, -RZ, R15.H0_H0 ;  /* 0x2000000fff047230 */ /* 0x004fe20000004100 */
        /* <DEDUP_REMOVED lines=18> */
[----:B------:R-:W-:Y:S02]  /*37f0*/  IMAD R4, R66, c[0x0][0x1b8], RZ ;  /* 0x00006e0042047a24 */ /* 0x000fe400078e02ff */
[----:B------:R-:W-:Y:S02]  /*3800*/  FFMA.FTZ R23, R114, R23, R8 ;  /* 0x0000001772177223 */ /* 0x000fe40000010008 */
[----:B------:R-:W-:Y:S02]  /*3810*/  FFMA.FTZ R6, R124, R12, -R5 ;  /* 0x0000000c7c067223 */ /* 0x000fe40000010805 */
[----:B------:R-:W-:Y:S02]  /*3820*/  FADD.FTZ R7, R126, R7 ;  /* 0x000000077e077221 */ /* 0x000fe40000010000 */
[----:B------:R-:W-:-:S04]  /*3830*/  IMAD.WIDE.U32 R8, R69, c[0x0][0x1b8], RZ ;  /* 0x00006e0045087a25 */ /* 0x000fc800078e00ff */
[----:B------:R-:W-:Y:S02]  /*3840*/  IMAD R13, R69, c[0x0][0x1bc], R4 ;  /* 0x00006f00450d7a24 */ /* 0x000fe400078e0204 */
[C---:B------:R-:W-:Y:S01]  /*3850*/  FMUL.FTZ R5, R118.reuse, R11 ;  /* 0x0000000b76057220 */ /* 0x040fe20000410000 */
[----:B------:R-:W0:Y:S01]  /*3860*/  SHFL.UP PT, R15, R7, 0x1, RZ ;  /* 0x04200000070f7989 */ /* 0x000e2200000e00ff */
[----:B------:R-:W-:Y:S02]  /*3870*/  FMUL.FTZ R4, R118, R23 ;  /* 0x0000001776047220 */ /* 0x000fe40000410000 */
[----:B------:R-:W-:Y:S01]  /*3880*/  FADD.FTZ R6, R127, R6 ;  /* 0x000000067f067221 */ /* 0x000fe20000010000 */
[----:B------:R-:W-:Y:S01]  /*3890*/  IADD3 R9, R9, R13, RZ ;  /* 0x0000000d09097210 */ /* 0x000fe20007ffe0ff */
[C---:B------:R-:W-:Y:S02]  /*38a0*/  FFMA.FTZ R5, R120.reuse, R23, R5 ;  /* 0x0000001778057223 */ /* 0x040fe40000010005 */
[----:B------:R-:W-:Y:S01]  /*38b0*/  FFMA.FTZ R4, R120, R11, -R4 ;  /* 0x0000000b78047223 */ /* 0x000fe20000010804 */
[----:B------:R-:W1:Y:S01]  /*38c0*/  SHFL.UP PT, R13, R6, 0x1, RZ ;  /* 0x04200000060d7989 */ /* 0x000e6200000e00ff */
[----:B------:R-:W-:-:S02]  /*38d0*/  FMUL.FTZ R11, R121, R5 ;  /* 0x00000005790b7220 */ /* 0x000fc40000410000 */
[-C--:B------:R-:W-:Y:S02]  /*38e0*/  FMUL.FTZ R12, R121, R4.reuse ;  /* 0x00000004790c7220 */ /* 0x080fe40000410000 */
[C---:B------:R-:W-:Y:S02]  /*38f0*/  FFMA.FTZ R4, R124.reuse, R4, -R11 ;  /* 0x000000047c047223 */ /* 0x040fe4000001080b */
[----:B------:R-:W-:Y:S02]  /*3900*/  FFMA.FTZ R12, R124, R5, R12 ;  /* 0x000000057c0c7223 */ /* 0x000fe4000001000c */
[----:B------:R-:W-:Y:S01]  /*3910*/  IMAD R10, R10, c[0x0][0x1c0], RZ ;  /* 0x000070000a0a7a24 */ /* 0x000fe200078e02ff */
[----:B------:R-:W2:Y:S01]  /*3920*/  SHFL.UP PT, R5, R4, 0x1, RZ ;  /* 0x0420000004057989 */ /* 0x000ea200000e00ff */
[----:B------:R-:W-:-:S03]  /*3930*/  IMAD.WIDE.U32 R8, R95, c[0x0][0x1c0], R8 ;  /* 0x000070005f087a25 */ /* 0x000fc600078e0008 */
[----:B------:R-:W3:Y:S01]  /*3940*/  SHFL.UP PT, R11, R12, 0x1, RZ ;  /* 0x042000000c0b7989 */ /* 0x000ee200000e00ff */
[----:B------:R-:W-:Y:S01]  /*3950*/  IMAD R21, R95, c[0x0][0x1c4], R10 ;  /* 0x000071005f157a24 */ /* 0x000fe200078e020a */
        /* <DEDUP_REMOVED lines=72> */
[----:B------:R-:W-:Y:S01]  /*3de0*/  ISETP.GE.AND P1, PT, R54, 0x10, PT ;  /* 0x000000103600780c */ /* 0x000fe20003f26270 */
        /* <DEDUP_REMOVED lines=71> */
[C---:B------:R-:W-:Y:S02]  /*4260*/  FFMA.FTZ R12, R8.reuse, R12, -R5 ;  /* 0x0000000c080c7223 */ /* 0x040fe40000010805 */
[C---:B------:R-:W-:Y:S02]  /*4270*/  FMUL.FTZ R5, R113.reuse, R112 ;  /* 0x0000007071057220 */ /* 0x040fe40000410000 */
[C---:B------:R-:W-:Y:S01]  /*4280*/  FFMA.FTZ R13, R8.reuse, R13, R9 ;  /* 0x0000000d080d7223 */ /* 0x040fe20000010009 */
[----:B------:R-:W-:Y:S01]  /*4290*/  BSSY B0, `(.L_x_2178) ;  /* 0x0000011000007945 */ /* 0x000fe20003800000 */
[-C--:B------:R-:W-:Y:S02]  /*42a0*/  FMUL.FTZ R113, R113, R116.reuse ;  /* 0x0000007471717220 */ /* 0x080fe40000410000 */
[----:B------:R-:W-:Y:S02]  /*42b0*/  FFMA.FTZ R8, R8, R15, R14 ;  /* 0x0000000f08087223 */ /* 0x000fe4000001000e */
[----:B------:R-:W-:-:S02]  /*42c0*/  FFMA.FTZ R6, R114, R116, -R5 ;  /* 0x0000007472067223 */ /* 0x000fc40000010805 */
        /* <DEDUP_REMOVED lines=13> */
.L_x_2179:
[----:B------:R-:W-:Y:S05]  /*43a0*/  BSYNC B0 ;  /* 0x0000000000007941 */ /* 0x000fea0003800000 */
.L_x_2178:
[----:B------:R-:W-:Y:S01]  /*43b0*/  FFMA.FTZ R7, R20, R96, -R7 ;  /* 0x0000006014077223 */ /* 0x000fe20000010807 */
[----:B------:R-:W-:Y:S01]  /*43c0*/  IADD3 R95, R95, 0x1, RZ ;  /* 0x000000015f5f7810 */ /* 0x000fe20007ffe0ff */
[----:B------:R-:W-:Y:S02]  /*43d0*/  FADD.FTZ R119, R119, R6 ;  /* 0x0000000677777221 */ /* 0x000fe40000010000 */
[----:B------:R-:W-:Y:S01]  /*43e0*/  FADD.FTZ R114, R117, R114 ;  /* 0x0000007275727221 */ /* 0x000fe20000010000 */
[----:B------:R-:W-:Y:S01]  /*43f0*/  ISETP.GE.AND P1, PT, R95, c[0x0][0x16c], PT ;  /* 0x00005b005f007a0c */ /* 0x000fe20003f26270 */
[----:B------:R-:W-:Y:S02]  /*4400*/  FFMA.FTZ R90, R7, 2, R90 ;  /* 0x40000000075a7823 */ /* 0x000fe4000001005a */
[C---:B------:R-:W-:Y:S02]  /*4410*/  FMUL.FTZ R7, R118.reuse, R119 ;  /* 0x0000007776077220 */ /* 0x040fe40000410000 */
[----:B0-----:R-:W-:-:S02]  /*4420*/  FMUL.FTZ R5, R118, R114 ;  /* 0x0000007276057220 */ /* 0x001fc40000410000 */
[C---:B------:R-:W-:Y:S02]  /*4430*/  FFMA.FTZ R4, R120.reuse, R114, R7 ;  /* 0x0000007278047223 */ /* 0x040fe40000010007 */
[----:B------:R-:W-:Y:S02]  /*4440*/  FFMA.FTZ R120, R120, R119, -R5 ;  /* 0x0000007778787223 */ /* 0x000fe40000010805 */
[----:B------:R-:W-:Y:S02]  /*4450*/  FADD.FTZ R8, R123, R4 ;  /* 0x000000047b087221 */ /* 0x000fe40000010000 */
[----:B------:R-:W-:Y:S02]  /*4460*/  FADD.FTZ R120, R125, R120 ;  /* 0x000000787d787221 */ /* 0x000fe40000010000 */
[----:B------:R-:W-:Y:S02]  /*4470*/  FMUL.FTZ R9, R21, R101 ;  /* 0x0000006515097220 */ /* 0x000fe40000410000 */
[----:B------:R-:W-:-:S02]  /*4480*/  FMUL.FTZ R5, R121, R8 ;  /* 0x0000000879057220 */ /* 0x000fc40000410000 */
[----:B------:R-:W-:Y:S02]  /*4490*/  FMUL.FTZ R121, R121, R120 ;  /* 0x0000007879797220 */ /* 0x000fe40000410000 */
[----:B------:R-:W-:Y:S02]  /*44a0*/  FFMA.FTZ R6, R20, R99, -R9 ;  /* 0x0000006314067223 */ /* 0x000fe40000010809 */
[C---:B------:R-:W-:Y:S02]  /*44b0*/  FMUL.FTZ R9, R21.reuse, R102 ;  /* 0x0000006615097220 */ /* 0x040fe40000410000 */
[----:B------:R-:W-:Y:S02]  /*44c0*/  FFMA.FTZ R121, R124, R8, R121 ;  /* 0x000000087c797223 */ /* 0x000fe40000010079 */
[----:B------:R-:W-:Y:S02]  /*44d0*/  FFMA.FTZ R9, R20, R108, -R9 ;  /* 0x0000006c14097223 */ /* 0x000fe40000010809 */
[----:B------:R-:W-:-:S02]  /*44e0*/  FMUL.FTZ R7, R21, R22 ;  /* 0x0000001615077220 */ /* 0x000fc40000410000 */
[----:B------:R-:W-:Y:S02]  /*44f0*/  FFMA.FTZ R4, R124, R120, -R5 ;  /* 0x000000787c047223 */ /* 0x000fe40000010805 */
[----:B------:R-:W-:Y:S02]  /*4500*/  FADD.FTZ R126, R126, R121 ;  /* 0x000000797e7e7221 */ /* 0x000fe40000010000 */
[----:B------:R-:W-:Y:S02]  /*4510*/  FFMA.FTZ R79, R6, 2, R79 ;  /* 0x40000000064f7823 */ /* 0x000fe4000001004f */
[----:B------:R-:W-:Y:S02]  /*4520*/  FFMA.FTZ R88, R9, 2, R88 ;  /* 0x4000000009587823 */ /* 0x000fe40000010058 */
[----:B------:R-:W-:Y:S02]  /*4530*/  FFMA.FTZ R6, R20, R110, -R7 ;  /* 0x0000006e14067223 */ /* 0x000fe40000010807 */
[----:B------:R-:W-:-:S02]  /*4540*/  FMUL.FTZ R7, R21, R112 ;  /* 0x0000007015077220 */ /* 0x000fc40000410000 */
[C---:B------:R-:W-:Y:S02]  /*4550*/  FMUL.FTZ R5, R21.reuse, R114 ;  /* 0x0000007215057220 */ /* 0x040fe40000410000 */
[----:B------:R-:W-:Y:S02]  /*4560*/  FMUL.FTZ R9, R21, R8 ;  /* 0x0000000815097220 */ /* 0x000fe40000410000 */
[----:B------:R-:W-:Y:S02]  /*4570*/  FADD.FTZ R127, R127, R4 ;  /* 0x000000047f7f7221 */ /* 0x000fe40000010000 */
[----:B------:R-:W-:Y:S02]  /*4580*/  FMUL.FTZ R21, R21, R126 ;  /* 0x0000007e15157220 */ /* 0x000fe40000410000 */
        /* <DEDUP_REMOVED lines=8> */
[----:B------:R-:W-:Y:S01]  /*4610*/  FFMA.FTZ R73, R20, 2, R73 ;  /* 0x4000000014497823 */ /* 0x000fe20000010049 */
[----:B------:R-:W-:Y:S01]  /*4620*/  @P1 CALL.REL.NOINC `(.L_x_2177) ;  /* 0x0000001000001944 */ /* 0x000fe20003c00000 */
[----:B------:R-:W-:Y:S05]  /*4630*/  BRA `(.L_x_2180) ;  /* 0xffffdce000007947 */ /* 0x000fea000383ffff */
.L_x_2177:
[----:B------:R-:W-:Y:S01]  /*4640*/  BAR.SYNC.DEFER_BLOCKING 0x0 ;  /* 0x0000000000007b1d */ /* 0x000fe20000010000 */
[----:B------:R-:W-:Y:S01]  /*4650*/  F2FP.PACK_AB R4, R79, R90 ;  /* 0x0000005a4f04723e */ /* 0x000fe200000000ff */
[----:B------:R-:W-:Y:S01]  /*4660*/  IMAD R14, R66, c[0x0][0x1f8], RZ ;  /* 0x00007e00420e7a24 */ /* 0x000fe200078e02ff */
[----:B------:R-:W-:Y:S02]  /*4670*/  ISETP.NE.AND P0, PT, R71, RZ, PT ;  /* 0x000000ff4700720c */ /* 0x000fe40003f05270 */
[C---:B------:R-:W-:Y:S01]  /*4680*/  PRMT R7, R4.reuse, 0x7610, R7 ;  /* 0x0000761004077816 */ /* 0x040fe20000000007 */
[----:B------:R-:W-:Y:S01]  /*4690*/  BSSY B0, `(.L_x_2181) ;  /* 0x0000047000007945 */ /* 0x000fe20003800000 */
[----:B------:R-:W-:Y:S02]  /*46a0*/  PRMT R8, R4, 0x7632, R8 ;  /* 0x0000763204087816 */ /* 0x000fe40000000008 */
[----:B------:R-:W-:-:S02]  /*46b0*/  F2FP.PACK_AB R5, R77, R88 ;  /* 0x000000584d05723e */ /* 0x000fc400000000ff */
[----:B------:R-:W-:Y:S02]  /*46c0*/  F2FP.PACK_AB R4, R75, R86 ;  /* 0x000000564b04723e */ /* 0x000fe400000000ff */
[----:B------:R-:W-:Y:S02]  /*46d0*/  F2FP.PACK_AB R6, R73, R84 ;  /* 0x000000544906723e */ /* 0x000fe400000000ff */
[----:B------:R-:W-:Y:S02]  /*46e0*/  PRMT R9, R5, 0x7632, R9 ;  /* 0x0000763205097816 */ /* 0x000fe40000000009 */
[----:B------:R-:W-:Y:S02]  /*46f0*/  PRMT R10, R4, 0x7632, R10 ;  /* 0x00007632040a7816 */ /* 0x000fe4000000000a */
[----:B------:R-:W-:Y:S02]  /*4700*/  PRMT R11, R6, 0x7632, R11 ;  /* 0x00007632060b7816 */ /* 0x000fe4000000000b */
[----:B------:R-:W-:-:S02]  /*4710*/  ISETP.GE.AND P2, PT, R65, R32, PT ;  /* 0x000000204100720c */ /* 0x000fc40003f46270 */
[----:B------:R-:W-:Y:S01]  /*4720*/  MOV R12, 0x2 ;  /* 0x00000002000c7802 */ /* 0x000fe20000000f00 */
[----:B------:R-:W-:Y:S04]  /*4730*/  STS.U16 [R0], R7 ;  /* 0x0000000700007388 */ /* 0x000fe80000000400 */
[----:B------:R0:W-:Y:S04]  /*4740*/  STS.U16 [R0+0x2], R8 ;  /* 0x0000020800007388 */ /* 0x0001e80000000400 */
[----:B------:R1:W-:Y:S04]  /*4750*/  STS.U16 [R0+0x4], R5 ;  /* 0x0000040500007388 */ /* 0x0003e80000000400 */
[----:B------:R-:W-:Y:S01]  /*4760*/  STS.U16 [R0+0x6], R9 ;  /* 0x0000060900007388 */ /* 0x000fe20000000400 */
[----:B0-----:R-:W-:-:S03]  /*4770*/  IMAD R8, R66, c[0x0][0x208], RZ ;  /* 0x0000820042087a24 */ /* 0x001fc600078e02ff */
[----:B------:R0:W-:Y:S01]  /*4780*/  STS.U16 [R0+0x8], R4 ;  /* 0x0000080400007388 */ /* 0x0001e20000000400 */
[----:B-1----:R-:W-:-:S03]  /*4790*/  IMAD R5, R122, c[0x0][0x200], RZ ;  /* 0x000080007a057a24 */ /* 0x002fc600078e02ff */
[----:B------:R-:W-:Y:S01]  /*47a0*/  STS.U16 [R0+0xa], R10 ;  /* 0x00000a0a00007388 */ /* 0x000fe20000000400 */
[----:B------:R-:W-:Y:S02]  /*47b0*/  IMAD R97, R69, c[0x0][0x20c], R8 ;  /* 0x0000830045617a24 */ /* 0x000fe400078e0208 */
[----:B------:R-:W-:Y:S01]  /*47c0*/  IMAD R93, R60, c[0x0][0x204], R5 ;  /* 0x000081003c5d7a24 */ /* 0x000fe200078e0205 */
[----:B------:R1:W-:Y:S01]  /*47d0*/  STS.U16 [R0+0xc], R6 ;  /* 0x00000c0600007388 */ /* 0x0003e20000000400 */
[----:B0-----:R-:W-:-:S03]  /*47e0*/  SHF.L.U32 R4, R52, 0x8, RZ ;  /* 0x0000000834047819 */ /* 0x001fc600000006ff */
[----:B------:R0:W-:Y:S01]  /*47f0*/  STS.U16 [R0+0xe], R11 ;  /* 0x00000e0b00007388 */ /* 0x0001e20000000400 */
[----:B------:R-:W-:-:S06]  /*4800*/  NOP ;  /* 0x0000000000007918 */ /* 0x000fcc0000000000 */
[----:B------:R-:W-:Y:S01]  /*4810*/  LDS.U16 R21, [R31] ;  /* 0x000000001f157984 */ /* 0x000fe20000000400 */
[----:B-1----:R-:W-:Y:S01]  /*4820*/  IMAD.WIDE.U32 R6, R60, c[0x0][0x200], RZ ;  /* 0x000080003c067a25 */ /* 0x002fe200078e00ff */
[----:B------:R-:W-:Y:S02]  /*4830*/  SHF.R.S32.HI R5, RZ, 0x1f, R4 ;  /* 0x0000001fff057819 */ /* 0x000fe40000011404 */
[----:B------:R-:W-:Y:S01]  /*4840*/  LDS.U16 R23, [R30+0x40] ;  /* 0x000040001e177984 */ /* 0x000fe20000000400 */
[----:B0-----:R-:W-:Y:S01]  /*4850*/  IMAD R11, R122, c[0x0][0x1f0], RZ ;  /* 0x00007c007a0b7a24 */ /* 0x001fe200078e02ff */
[----:B------:R-:W-:Y:S02]  /*4860*/  IADD3 R7, R7, R93, RZ ;  /* 0x0000005d07077210 */ /* 0x000fe40007ffe0ff */
[----:B------:R-:W-:Y:S01]  /*4870*/  LDS.U16 R81, [R29+0x80] ;  /* 0x000080001d517984 */ /* 0x000fe20000000400 */
[C---:B------:R-:W-:Y:S02]  /*4880*/  IMAD R95, R60.reuse, c[0x0][0x1f4], R11 ;  /* 0x00007d003c5f7a24 */ /* 0x040fe400078e020b */
[----:B------:R-:W-:Y:S01]  /*4890*/  IMAD.WIDE.U32 R8, R69, c[0x0][0x208], R6 ;  /* 0x0000820045087a25 */ /* 0x000fe200078e0006 */
[----:B------:R-:W-:Y:S03]  /*48a0*/  LDS.U16 R83, [R28+0xc0] ;  /* 0x0000c0001c537984 */ /* 0x000fe60000000400 */
[----:B------:R-:W-:Y:S01]  /*48b0*/  @!P2 IMAD.WIDE.U32 R10, R60, c[0x0][0x1f0], R4 ;  /* 0x00007c003c0aaa25 */ /* 0x000fe200078e0004 */
[----:B------:R-:W-:Y:S01]  /*48c0*/  LDS.U16 R85, [R27+0x100] ;  /* 0x000100001b557984 */ /* 0x000fe20000000400 */
[----:B------:R-:W-:-:S02]  /*48d0*/  IADD3 R15, P1, R4, R8, RZ ;  /* 0x00000008040f7210 */ /* 0x000fc40007f3e0ff */
[----:B------:R-:W-:Y:S01]  /*48e0*/  IMAD.WIDE R6, R65, R12, c[0x0][0x258] ;  /* 0x0000960041067625 */ /* 0x000fe200078e020c */
[----:B------:R-:W-:Y:S01]  /*48f0*/  LDS.U16 R87, [R26+0x140] ;  /* 0x000140001a577984 */ /* 0x000fe20000000400 */
[----:B------:R-:W-:Y:S02]  /*4900*/  @!P2 IADD3 R13, R95, R11, RZ ;  /* 0x0000000b5f0da210 */ /* 0x000fe40007ffe0ff */
[----:B------:R-:W-:Y:S01]  /*4910*/  @!P2 MOV R12, R10 ;  /* 0x0000000a000ca202 */ /* 0x000fe20000000f00 */
[----:B------:R-:W-:Y:S01]  /*4920*/  LDS.U16 R89, [R25+0x180] ;  /* 0x0001800019597984 */ /* 0x000fe20000000400 */
[----:B------:R-:W-:Y:S01]  /*4930*/  IADD3.X R8, R5, R97, R9, P1, !PT ;  /* 0x0000006105087210 */ /* 0x000fe20000ffe409 */
[----:B------:R-:W-:Y:S01]  /*4940*/  IMAD.WIDE.U32 R10, R60, c[0x0][0x1f0], RZ ;  /* 0x00007c003c0a7a25 */ /* 0x000fe200078e00ff */
[----:B------:R-:W-:Y:S01]  /*4950*/  LEA R6, P1, R15, R6, 0x1 ;  /* 0x000000060f067211 */ /* 0x000fe200078208ff */
[----:B------:R-:W-:Y:S02]  /*4960*/  LDS.U16 R91, [R24+0x1c0] ;  /* 0x0001c000185b7984 */ /* 0x000fe40000000400 */
[----:B------:R-:W-:Y:S01]  /*4970*/  @!P2 IMAD.WIDE.U32 R12, R69, c[0x0][0x1f8], R12 ;  /* 0x00007e00450caa25 */ /* 0x000fe200078e000c */
[----:B------:R-:W-:Y:S01]  /*4980*/  LEA.HI.X R7, R15, R7, R8, 0x1, P1 ;  /* 0x000000070f077211 */ /* 0x000fe200008f0c08 */
[----:B------:R-:W-:Y:S04]  /*4990*/  @!P0 STS [0x210], R32 ;  /* 0x00021020ff008388 */ /* 0x000fe80000000800 */
[----:B------:R-:W-:Y:S01]  /*49a0*/  BAR.SYNC.DEFER_BLOCKING 0x0 ;  /* 0x0000000000007b1d */ /* 0x000fe20000010000 */
[----:B------:R-:W-:Y:S01]  /*49b0*/  IADD3 R8, P1, R65, R4, RZ ;  /* 0x0000000441087210 */ /* 0x000fe20007f3e0ff */
[----:B------:R-:W-:Y:S01]  /*49c0*/  IMAD R97, R69, c[0x0][0x1fc], R14 ;  /* 0x00007f0045617a24 */ /* 0x000fe200078e020e */
[----:B------:R-:W-:-:S02]  /*49d0*/  @!P2 IADD3 R22, P6, R65, R12, RZ ;  /* 0x0000000c4116a210 */ /* 0x000fc40007fde0ff */
[----:B------:R-:W-:Y:S02]  /*49e0*/  IADD3.X R9, R56, R5, RZ, P1, !PT ;  /* 0x0000000538097210 */ /* 0x000fe40000ffe4ff */
[----:B------:R-:W-:Y:S01]  /*49f0*/  IADD3 R11, R11, R95, RZ ;  /* 0x0000005f0b0b7210 */ /* 0x000fe20007ffe0ff */
[----:B------:R-:W0:Y:S02]  /*4a00*/  LDS R20, [0x210] ;  /* 0x00021000ff147984 */ /* 0x000e240000000800 */
[-C--:B0-----:R-:W-:Y:S02]  /*4a10*/  ISETP.GE.AND P5, PT, R65, R20.reuse, PT ;  /* 0x000000144100720c */ /* 0x081fe40003fa6270 */
[-C--:B------:R-:W-:Y:S02]  /*4a20*/  ISETP.GE.AND P3, PT, R63, R20.reuse, PT ;  /* 0x000000143f00720c */ /* 0x080fe40003f66270 */
[-C--:B------:R-:W-:Y:S02]  /*4a30*/  ISETP.GE.AND P4, PT, R61, R20.reuse, PT ;  /* 0x000000143d00720c */ /* 0x080fe40003f86270 */
[----:B------:R-:W-:-:S02]  /*4a40*/  ISETP.GE.AND P1, PT, R59, R20, PT ;  /* 0x000000143b00720c */ /* 0x000fc40003f26270 */
[----:B------:R-:W-:-:S05]  /*4a50*/  @!P2 IADD3.X R63, R56, R13, R97, P6, !PT ;  /* 0x0000000d383fa210 */ /* 0x000fca00037fe461 */
        /* <DEDUP_REMOVED lines=10> */
.L_x_2182:
[----:B------:R-:W-:Y:S05]  /*4b00*/  BSYNC B0 ;  /* 0x0000000000007941 */ /* 0x000fea0003800000 */
.L_x_2181:
[C---:B------:R-:W-:Y:S01]  /*4b10*/  @!P2 LEA R12, P6, R22.reuse, c[0x0][0x268], 0x1 ;  /* 0x00009a00160caa11 */ /* 0x040fe200078c08ff */
[----:B------:R-:W-:Y:S01]  /*4b20*/  @!P3 STG.E.U16 [R6.64+0x40], R23 ;  /* 0x000040170600b986 */ /* 0x000fe2000c101504 */
[-C--:B------:R-:W-:Y:S01]  /*4b30*/  ISETP.GE.AND P3, PT, R57, R20.reuse, PT ;  /* 0x000000143900720c */ /* 0x080fe20003f66270 */
[----:B------:R-:W-:Y:S01]  /*4b40*/  IMAD.WIDE.U32 R10, R69, c[0x0][0x1f8], R10 ;  /* 0x00007e00450a7a25 */ /* 0x000fe200078e000a */
[----:B------:R-:W-:Y:S01]  /*4b50*/  @!P2 LEA.HI.X R13, R22, c[0x0][0x26c], R63, 0x1, P6 ;  /* 0x00009b00160daa11 */ /* 0x000fe200030f0c3f */
[----:B------:R-:W-:Y:S01]  /*4b60*/  @!P4 STG.E.U16 [R6.64+0x80], R81 ;  /* 0x000080510600c986 */ /* 0x000fe2000c101504 */
[-C--:B------:R-:W-:Y:S02]  /*4b70*/  ISETP.GE.AND P4, PT, R55, R20.reuse, PT ;  /* 0x000000143700720c */ /* 0x080fe40003f86270 */
[-C--:B------:R-:W-:Y:S01]  /*4b80*/  ISETP.GE.AND P5, PT, R53, R20.reuse, PT ;  /* 0x000000143500720c */ /* 0x080fe20003fa6270 */
[----:B------:R-:W-:Y:S01]  /*4b90*/  @!P1 STG.E.U16 [R6.64+0xc0], R83 ;  /* 0x0000c05306009986 */ /* 0x000fe2000c101504 */
[----:B------:R-:W-:-:S02]  /*4ba0*/  ISETP.GE.AND P6, PT, R51, R20, PT ;  /* 0x000000143300720c */ /* 0x000fc40003fc6270 */
[----:B------:R-:W-:Y:S02]  /*4bb0*/  LOP3.LUT R63, R58, 0x20, R67, 0xfe, !PT ;  /* 0x000000203a3f7812 */ /* 0x000fe400078efe43 */
[----:B0-----:R-:W-:Y:S01]  /*4bc0*/  IADD3 R21, P1, R4, R10, RZ ;  /* 0x0000000a04157210 */ /* 0x001fe20007f3e0ff */
[----:B------:R-:W-:Y:S01]  /*4bd0*/  @!P3 STG.E.U16 [R6.64+0x100], R85 ;  /* 0x000100550600b986 */ /* 0x000fe2000c101504 */
[----:B------:R-:W-:Y:S02]  /*4be0*/  SHF.L.U32 R10, R63, 0x1, RZ ;  /* 0x000000013f0a7819 */ /* 0x000fe400000006ff */
[----:B------:R-:W-:Y:S01]  /*4bf0*/  IADD3.X R22, R5, R97, R11, P1, !PT ;  /* 0x0000006105167210 */ /* 0x000fe20000ffe40b */
[----:B------:R-:W-:Y:S01]  /*4c00*/  @!P4 STG.E.U16 [R6.64+0x140], R87 ;  /* 0x000140570600c986 */ /* 0x000fe2000c101504 */
[----:B------:R-:W-:Y:S02]  /*4c10*/  IADD3 R14, P1, R10, c[0x0][0x268], RZ ;  /* 0x00009a000a0e7a10 */ /* 0x000fe40007f3e0ff */
[----:B------:R-:W-:Y:S01]  /*4c20*/  SHF.L.U64.HI R11, R63, 0x1, R56 ;  /* 0x000000013f0b7819 */ /* 0x000fe20000010238 */
[----:B------:R-:W-:Y:S01]  /*4c30*/  @!P5 STG.E.U16 [R6.64+0x180], R89 ;  /* 0x000180590600d986 */ /* 0x000fe2000c101504 */
[----:B------:R-:W-:-:S02]  /*4c40*/  LEA R14, P3, R21, R14, 0x1 ;  /* 0x0000000e150e7211 */ /* 0x000fc400078608ff */
[----:B------:R-:W-:Y:S01]  /*4c50*/  IADD3.X R15, R11, c[0x0][0x26c], RZ, P1, !PT ;  /* 0x00009b000b0f7a10 */ /* 0x000fe20000ffe4ff */
[----:B------:R0:W-:Y:S01]  /*4c60*/  @!P6 STG.E.U16 [R6.64+0x1c0], R91 ;  /* 0x0001c05b0600e986 */ /* 0x0001e2000c101504 */
[-C--:B------:R-:W-:Y:S02]  /*4c70*/  ISETP.GE.AND P1, PT, R63, R32.reuse, PT ;  /* 0x000000203f00720c */ /* 0x080fe40003f26270 */
[----:B------:R-:W-:Y:S01]  /*4c80*/  PRMT R20, RZ, 0x7610, R20 ;  /* 0x00007610ff147816 */ /* 0x000fe20000000014 */
[----:B------:R-:W-:Y:S01]  /*4c90*/  BAR.SYNC.DEFER_BLOCKING 0x0 ;  /* 0x0000000000007b1d */ /* 0x000fe20000010000 */
[----:B------:R-:W-:Y:S02]  /*4ca0*/  LEA.HI.X R15, R21, R15, R22, 0x1, P3 ;  /* 0x0000000f150f7211 */ /* 0x000fe400018f0c16 */
[----:B------:R-:W-:Y:S02]  /*4cb0*/  PRMT R21, RZ, 0x7610, R21 ;  /* 0x00007610ff157816 */ /* 0x000fe40000000015 */
[----:B------:R-:W-:-:S02]  /*4cc0*/  ISETP.GE.AND P6, PT, R61, R32, PT ;  /* 0x000000203d00720c */ /* 0x000fc40003fc6270 */
        /* <DEDUP_REMOVED lines=59> */
[----:B------:R-:W4:Y:S08]  /*5080*/  MUFU.EX2 R7, R7 ;  /* 0x0000000700077308 */ /* 0x000f300000000800 */
[----:B------:R5:W5:Y:S01]  /*5090*/  MUFU.EX2 R78, R12 ;  /* 0x0000000c004e7308 */ /* 0x000b620000000800 */
        /* <DEDUP_REMOVED lines=12> */
[----:B------:R3:W4:Y:S08]  /*5160*/  MUFU.RCP R85, R12 ;  /* 0x0000000c00557308 */ /* 0x0007300000001000 */
[----:B------:R4:W5:Y:S08]  /*5170*/  MUFU.RCP R87, R13 ;  /* 0x0000000d00577308 */ /* 0x0009700000001000 */
[----:B------:R-:W4:Y:S08]  /*5180*/  MUFU.RCP R89, R78 ;  /* 0x0000004e00597308 */ /* 0x000f300000001000 */
[----:B------:R-:W5:Y:S01]  /*5190*/  MUFU.RCP R81, R81 ;  /* 0x0000005100517308 */ /* 0x000f620000001000 */
[----:B0-----:R-:W-:-:S02]  /*51a0*/  FMUL.FTZ R6, R21, R22 ;  /* 0x0000001615067220 */ /* 0x001fc40000410000 */
[----:B-1----:R-:W-:Y:S02]  /*51b0*/  FMUL.FTZ R7, R68, R83 ;  /* 0x0000005344077220 */ /* 0x002fe40000410000 */
[----:B--2---:R-:W-:Y:S02]  /*51c0*/  FMUL.FTZ R15, R15, R20 ;  /* 0x000000140f0f7220 */ /* 0x004fe40000410000 */
[----:B---3--:R-:W-:Y:S01]  /*51d0*/  FMUL.FTZ R12, R23, R70 ;  /* 0x00000046170c7220 */ /* 0x008fe20000410000 */
[----:B------:R-:W-:Y:S01]  /*51e0*/  BAR.SYNC.DEFER_BLOCKING 0x0 ;  /* 0x0000000000007b1d */ /* 0x000fe20000010000 */
        /* <DEDUP_REMOVED lines=19> */
[C---:B------:R-:W-:Y:S02]  /*5320*/  PRMT R22, R21.reuse, 0x7610, R22 ;  /* 0x0000761015167816 */ /* 0x040fe40000000016 */
[----:B------:R-:W-:Y:S01]  /*5330*/  PRMT R68, R21, 0x7632, R68 ;  /* 0x0000763215447816 */ /* 0x000fe20000000044 */
[----:B------:R-:W-:Y:S04]  /*5340*/  STS.U16 [R0], R6 ;  /* 0x0000000600007388 */ /* 0x000fe80000000400 */
[----:B------:R-:W-:Y:S04]  /*5350*/  STS.U16 [R0+0x2], R7 ;  /* 0x0000020700007388 */ /* 0x000fe80000000400 */
        /* <DEDUP_REMOVED lines=18> */
[----:B0-----:R-:W-:-:S02]  /*5480*/  IMAD R13, R122, c[0x0][0x210], RZ ;  /* 0x000084007a0d7a24 */ /* 0x001fc400078e02ff */
[----:B------:R-:W-:-:S04]  /*5490*/  IMAD.WIDE.U32 R6, R60, c[0x0][0x210], RZ ;  /* 0x000084003c067a25 */ /* 0x000fc800078e00ff */
        /* <DEDUP_REMOVED lines=13> */
.L_x_2184:
[----:B------:R-:W-:Y:S05]  /*5570*/  BSYNC B0 ;  /* 0x0000000000007941 */ /* 0x000fea0003800000 */
.L_x_2183:
[----:B------:R-:W-:Y:S01]  /*5580*/  MOV R7, R75 ;  /* 0x0000004b00077202 */ /* 0x000fe20000000f00 */
[----:B------:R-:W-:Y:S01]  /*5590*/  IMAD R8, R66, c[0x0][0x218], RZ ;  /* 0x0000860042087a24 */ /* 0x000fe200078e02ff */
[----:B------:R-:W-:Y:S02]  /*55a0*/  IADD3 R10, P1, R10, c[0x0][0x270], RZ ;  /* 0x00009c000a0a7a10 */ /* 0x000fe40007f3e0ff */
[-C--:B------:R-:W-:Y:S01]  /*55b0*/  ISETP.GE.AND P4, PT, R55, R0.reuse, PT ;  /* 0x000000003700720c */ /* 0x080fe20003f86270 */
[----:B------:R-:W-:Y:S01]  /*55c0*/  IMAD.WIDE.U32 R6, R69, c[0x0][0x218], R6 ;  /* 0x0000860045067a25 */ /* 0x000fe200078e0006 */
[-C--:B------:R-:W-:Y:S02]  /*55d0*/  ISETP.GE.AND P5, PT, R53, R0.reuse, PT ;  /* 0x000000003500720c */ /* 0x080fe40003fa6270 */
[----:B------:R-:W-:Y:S01]  /*55e0*/  ISETP.GE.AND P6, PT, R51, R0, PT ;  /* 0x000000003300720c */ /* 0x000fe20003fc6270 */
[----:B------:R-:W-:Y:S01]  /*55f0*/  IMAD R9, R69, c[0x0][0x21c], R8 ;  /* 0x0000870045097a24 */ /* 0x000fe200078e0208 */
[----:B------:R-:W-:-:S02]  /*5600*/  IADD3 R6, P0, R4, R6, RZ ;  /* 0x0000000604067210 */ /* 0x000fc40007f1e0ff */
[----:B------:R-:W-:Y:S02]  /*5610*/  IADD3.X R11, R11, c[0x0][0x274], RZ, P1, !PT ;  /* 0x00009d000b0b7a10 */ /* 0x000fe40000ffe4ff */
[----:B------:R-:W-:Y:S02]  /*5620*/  IADD3.X R5, R5, R9, R7, P0, !PT ;  /* 0x0000000905057210 */ /* 0x000fe400007fe407 */
[C---:B------:R-:W-:Y:S02]  /*5630*/  LEA R4, P2, R6.reuse, R10, 0x1 ;  /* 0x0000000a06047211 */ /* 0x040fe400078408ff */
[----:B------:R-:W-:Y:S02]  /*5640*/  ISETP.GE.AND P0, PT, R63, R0, PT ;  /* 0x000000003f00720c */ /* 0x000fe40003f06270 */
[----:B------:R-:W-:Y:S02]  /*5650*/  LEA.HI.X R5, R6, R11, R5, 0x1, P2 ;  /* 0x0000000b06057211 */ /* 0x000fe400010f0c05 */
[----:B------:R-:W-:-:S02]  /*5660*/  IADD3 R52, R52, 0x1, RZ ;  /* 0x0000000134347810 */ /* 0x000fc40007ffe0ff */
[-C--:B------:R-:W-:Y:S01]  /*5670*/  ISETP.GE.AND P1, PT, R61, R0.reuse, PT ;  /* 0x000000003d00720c */ /* 0x080fe20003f26270 */
[----:B------:R1:W-:Y:S01]  /*5680*/  @!P4 STG.E.U16 [R4.64+0x100], R23 ;  /* 0x000100170400c986 */ /* 0x0003e2000c101504 */
[-C--:B------:R-:W-:Y:S02]  /*5690*/  ISETP.GE.AND P2, PT, R59, R0.reuse, PT ;  /* 0x000000003b00720c */ /* 0x080fe40003f46270 */
[----:B------:R-:W-:Y:S01]  /*56a0*/  ISETP.GE.AND P3, PT, R57, R0, PT ;  /* 0x000000003900720c */ /* 0x000fe20003f66270 */
        /* <DEDUP_REMOVED lines=15> */
.L_x_2185:
[----:B------:R-:W-:Y:S05]  /*57a0*/  EXIT ;  /* 0x000000000000794d */ /* 0x000fea0003800000 */
.L_x_2187:
        /* <DEDUP_REMOVED lines=13> */
.L_x_5373:


//--------------------- .text._Z25selective_scan_fwd_kernelI32Selective_Scan_fwd_kernel_traitsILi32ELi8ELi1ELb0ELb1ELb1ELb0EN3c104HalfENS1_7complexIfEEEEv13SSMParamsBase --------------------------
	.section	.text._Z25selective_scan_fwd_kernelI32Selective_Scan_fwd_kernel_traitsILi32ELi8ELi1ELb0ELb1ELb1ELb0EN3c104HalfENS1_7complexIfEEEEv13SSMParamsBase,"ax",@progbits
	.sectioninfo	@"SHI_REGISTERS=141"
	.align	128
        .global         _Z25selective_scan_fwd_kernelI32Selective_Scan_fwd_kernel_traitsILi32ELi8ELi1ELb0ELb1ELb1ELb0EN3c104HalfENS1_7complexIfEEEEv13SSMParamsBase
        .type           _Z25selective_scan_fwd_kernelI32Selective_Scan_fwd_kernel_traitsILi32ELi8ELi1ELb0ELb1ELb1ELb0EN3c104HalfENS1_7complexIfEEEEv13SSMParamsBase,@function
        .size           _Z25selective_scan_fwd_kernelI32Selective_Scan_fwd_kernel_traitsILi32ELi8ELi1ELb0ELb1ELb1ELb0EN3c104HalfENS1_7complexIfEEEEv13SSMParamsBase,(.L_x_5374 - _Z25selective_scan_fwd_kernelI32Selective_Scan_fwd_kernel_traitsILi32ELi8ELi1ELb0ELb1ELb1ELb0EN3c104HalfENS1_7complexIfEEEEv13SSMParamsBase)
        .other          _Z25selective_scan_fwd_kernelI32Selective_Scan_fwd_kernel_traitsILi32ELi8ELi1ELb0ELb1ELb1ELb0EN3c104HalfENS1_7complexIfEEEEv13SSMParamsBase,@"STO_CUDA_ENTRY STV_DEFAULT"
_Z25selective_scan_fwd_kernelI32Selective_Scan_fwd_kernel_traitsILi32ELi8ELi1ELb0ELb1ELb1ELb0EN3c104HalfENS1_7complexIfEEEEv13SSMParamsBase:
.text._Z25selective_scan_fwd_kernelI32Selective_Scan_fwd_kernel_traitsILi32ELi8ELi1ELb0ELb1ELb1ELb0EN3c104HalfENS1_7complexIfEEEEv13SSMParamsBase:
        /* <DEDUP_REMOVED lines=26> */
[----:B---3--:R-:W-:Y:S02]  /*01a0*/  IADD3 R10, RZ, -R7, RZ ;  /* 0x80000007ff0a7210 */ /* 0x008fe40007ffe0ff */
[----:B------:R-:W-:-:S03]  /*01b0*/  SHF.R.S32.HI R129, RZ, 0x1f, R25 ;  /* 0x0000001fff817819 */ /* 0x000fc60000011419 */
[----:B------:R-:W-:-:S04]  /*01c0*/  IMAD R11, R10, R9, RZ ;  /* 0x000000090a0b7224 */ /* 0x000fc800078e02ff */
[----:B------:R-:W-:-:S06]  /*01d0*/  IMAD.HI.U32 R7, R7, R11, R6 ;  /* 0x0000000b07077227 */ /* 0x000fcc00078e0006 */
[----:B------:R-:W-:-:S05]  /*01e0*/  IMAD.HI.U32 R12, R7, R2, RZ ;  /* 0x00000002070c7227 */ /* 0x000fca00078e00ff */
[----:B------:R-:W-:-:S05]  /*01f0*/  IADD3 R3, -R12, RZ, RZ ;  /* 0x000000ff0c037210 */ /* 0x000fca0007ffe1ff */
[----:B------:R-:W-:Y:S02]  /*0200*/  IMAD R2, R9, R3, R2 ;  /* 0x0000000309027224 */ /* 0x000fe400078e0202 */
[----:B------:R-:W-:-:S03]  /*0210*/  IMAD.MOV.U32 R3, RZ, RZ, c[0x0][0x174] ;  /* 0x00005d00ff037624 */ /* 0x000fc600078e00ff */
[----:B------:R-:W-:Y:S02]  /*0220*/  ISETP.GT.U32.AND P1, PT, R9, R2, PT ;  /* 0x000000020900720c */ /* 0x000fe40003f24070 */
[----:B------:R-:W-:-:S11]  /*0230*/  ISETP.GE.AND P0, PT, R3, 0x1, PT ;  /* 0x000000010300780c */ /* 0x000fd60003f06270 */
[----:B------:R-:W-:Y:S02]  /*0240*/  @!P1 IADD3 R2, R2, -R9, RZ ;  /* 0x8000000902029210 */ /* 0x000fe40007ffe0ff */
[----:B------:R-:W-:Y:S05]  /*0250*/  @!P0 EXIT ;  /* 0x000000000000894d */ /* 0x000fea0003800000 */
[----:B----4-:R-:W0:Y:S01]  /*0260*/  S2R R53, SR_TID.X ;  /* 0x0000000000357919 */ /* 0x010e220000002100 */
[----:B------:R-:W-:Y:S01]  /*0270*/  ISETP.GE.U32.AND P0, PT, R2, R9, PT ;  /* 0x000000090200720c */ /* 0x000fe20003f06070 */
[----:B------:R-:W-:Y:S01]  /*0280*/  IMAD R5, R23, c[0x0][0x1d8], RZ ;  /* 0x0000760017057a24 */ /* 0x000fe200078e02ff */
[----:B------:R-:W-:Y:S01]  /*0290*/  LOP3.LUT R8, R0, c[0x0][0x178], RZ, 0x3c, !PT ;  /* 0x00005e0000087a12 */ /* 0x000fe200078e3cff */
[----:B------:R-:W-:Y:S01]  /*02a0*/  IMAD R4, R129, c[0x0][0x190], RZ ;  /* 0x0000640081047a24 */ /* 0x000fe200078e02ff */
[----:B------:R-:W-:Y:S01]  /*02b0*/  @!P1 IADD3 R12, R12, 0x1, RZ ;  /* 0x000000010c0c9810 */ /* 0x000fe20007ffe0ff */
[----:B------:R-:W-:Y:S01]  /*02c0*/  IMAD R11, R23, c[0x0][0x1e8], RZ ;  /* 0x00007a00170b7a24 */ /* 0x000fe200078e02ff */
[----:B------:R-:W-:Y:S01]  /*02d0*/  ISETP.GE.AND P2, PT, R8, RZ, PT ;  /* 0x000000ff0800720c */ /* 0x000fe20003f46270 */
[C---:B------:R-:W-:Y:S01]  /*02e0*/  IMAD.WIDE.U32 R2, R0.reuse, c[0x0][0x1d8], RZ ;  /* 0x0000760000027a25 */ /* 0x040fe200078e00ff */
[----:B------:R-:W-:Y:S01]  /*02f0*/  ISETP.NE.AND P1, PT, RZ, c[0x0][0x178], PT ;  /* 0x00005e00ff007a0c */ /* 0x000fe20003f25270 */
[----:B------:R-:W1:Y:S01]  /*0300*/  S2R R30, SR_LANEID ;  /* 0x00000000001e7919 */ /* 0x000e620000000000 */
[----:B------:R-:W-:Y:S01]  /*0310*/  MOV R31, RZ ;  /* 0x000000ff001f7202 */ /* 0x000fe20000000f00 */
[----:B------:R-:W-:Y:S01]  /*0320*/  IMAD R9, R0, c[0x0][0x1dc], R5 ;  /* 0x0000770000097a24 */ /* 0x000fe200078e0205 */
[----:B------:R-:W-:Y:S01]  /*0330*/  MOV R8, R2 ;  /* 0x0000000200087202 */ /* 0x000fe20000000f00 */
[----:B------:R-:W-:Y:S01]  /*0340*/  IMAD R13, R25, c[0x0][0x194], R4 ;  /* 0x00006500190d7a24 */ /* 0x000fe200078e0204 */
[----:B------:R-:W-:Y:S01]  /*0350*/  @P0 IADD3 R12, R12, 0x1, RZ ;  /* 0x000000010c0c0810 */ /* 0x000fe20007ffe0ff */
[----:B------:R-:W-:Y:S01]  /*0360*/  IMAD.WIDE.U32 R4, R0, c[0x0][0x1e8], RZ ;  /* 0x00007a0000047a25 */ /* 0x000fe200078e00ff */
[----:B------:R-:W-:-:S03]  /*0370*/  IADD3 R9, R3, R9, RZ ;  /* 0x0000000903097210 */ /* 0x000fc60007ffe0ff */
[----:B------:R-:W-:Y:S01]  /*0380*/  IMAD R11, R0, c[0x0][0x1ec], R11 ;  /* 0x00007b00000b7a24 */ /* 0x000fe200078e020b */
[----:B------:R-:W-:Y:S01]  /*0390*/  @!P2 IADD3 R12, -R12, RZ, RZ ;  /* 0x000000ff0c0ca210 */ /* 0x000fe20007ffe1ff */
[----:B------:R-:W-:Y:S01]  /*03a0*/  IMAD R10, R129, c[0x0][0x1b0], RZ ;  /* 0x00006c00810a7a24 */ /* 0x000fe200078e02ff */
[----:B------:R-:W-:Y:S01]  /*03b0*/  @!P1 LOP3.LUT R12, RZ, c[0x0][0x178], RZ, 0x33, !PT ;  /* 0x00005e00ff0c9a12 */ /* 0x000fe200078e33ff */
[----:B------:R-:W-:Y:S01]  /*03c0*/  IMAD.WIDE.U32 R8, R25, c[0x0][0x1d0], R8 ;  /* 0x0000740019087a25 */ /* 0x000fe200078e0008 */
[C---:B0-----:R-:W-:Y:S02]  /*03d0*/  SHF.L.U32 R27, R53.reuse, 0x3, RZ ;  /* 0x00000003351b7819 */ /* 0x041fe400000006ff */
[----:B------:R-:W-:Y:S01]  /*03e0*/  LOP3.LUT R26, R53, 0x1f, RZ, 0xc0, !PT ;  /* 0x0000001f351a7812 */ /* 0x000fe200078ec0ff */
[----:B------:R-:W-:Y:S01]  /*03f0*/  IMAD.WIDE.U32 R2, R25, c[0x0][0x1b0], RZ ;  /* 0x00006c0019027a25 */ /* 0x000fe200078e00ff */
[----:B------:R-:W-:Y:S02]  /*0400*/  LOP3.LUT R27, R27, 0xffffff00, RZ, 0xc0, !PT ;  /* 0xffffff001b1b7812 */ /* 0x000fe400078ec0ff */
[----:B------:R-:W-:Y:S01]  /*0410*/  IADD3 R11, R5, R11, RZ ;  /* 0x0000000b050b7210 */ /* 0x000fe20007ffe0ff */
[----:B------:R-:W-:Y:S01]  /*0420*/  IMAD R5, R25, c[0x0][0x1b4], R10 ;  /* 0x00006d0019057a24 */ /* 0x000fe200078e020a */
[----:B------:R-:W-:Y:S01]  /*0430*/  LOP3.LUT R28, R27, R26, RZ, 0xfc, !PT ;  /* 0x0000001a1b1c7212 */ /* 0x000fe200078efcff */
[----:B------:R-:W-:-:S02]  /*0440*/  IMAD.MOV.U32 R10, RZ, RZ, R4 ;  /* 0x000000ffff0a7224 */ /* 0x000fc400078e0004 */
[----:B------:R-:W-:Y:S01]  /*0450*/  IMAD R4, R129, c[0x0][0x1d0], RZ ;  /* 0x0000740081047a24 */ /* 0x000fe200078e02ff */
[----:B------:R-:W-:Y:S01]  /*0460*/  IADD3 R17, P0, R28, R8, RZ ;  /* 0x000000081c117210 */ /* 0x000fe20007f1e0ff */
[----:B------:R-:W-:Y:S01]  /*0470*/  IMAD.WIDE.U32 R6, R25, c[0x0][0x190], RZ ;  /* 0x0000640019067a25 */ /* 0x000fe200078e00ff */
[----:B------:R-:W-:Y:S02]  /*0480*/  SHF.R.S32.HI R29, RZ, 0x1f, R28 ;  /* 0x0000001fff1d7819 */ /* 0x000fe4000001141c */
[----:B------:R-:W-:Y:S01]  /*0490*/  SHF.R.S32.HI R8, RZ, 0x1f, R12 ;  /* 0x0000001fff087819 */ /* 0x000fe2000001140c */
[----:B------:R-:W-:Y:S01]  /*04a0*/  IMAD R14, R129, c[0x0][0x1e0], RZ ;  /* 0x00007800810e7a24 */ /* 0x000fe200078e02ff */
[----:B------:R-:W-:Y:S01]  /*04b0*/  IADD3 R5, R3, R5, RZ ;  /* 0x0000000503057210 */ /* 0x000fe20007ffe0ff */
[----:B------:R-:W-:Y:S01]  /*04c0*/  IMAD R4, R25, c[0x0][0x1d4], R4 ;  /* 0x0000750019047a24 */ /* 0x000fe200078e0204 */
[----:B------:R-:W-:Y:S01]  /*04d0*/  IADD3 R7, R7, R13, RZ ;  /* 0x0000000d07077210 */ /* 0x000fe20007ffe0ff */
[----:B------:R-:W-:-:S04]  /*04e0*/  IMAD.WIDE.U32 R10, R25, c[0x0][0x1e0], R10 ;  /* 0x00007800190a7a25 */ /* 0x000fc800078e000a */
[----:B------:R-:W-:Y:S01]  /*04f0*/  IMAD R3, R25, c[0x0][0x1e4], R14 ;  /* 0x0000790019037a24 */ /* 0x000fe200078e020e */
[----:B------:R-:W-:Y:S02]  /*0500*/  IADD3 R55, P1, R28, R10, RZ ;  /* 0x0000000a1c377210 */ /* 0x000fe40007f3e0ff */
[C---:B------:R-:W-:Y:S01]  /*0510*/  IADD3.X R14, R29.reuse, R9, R4, P0, !PT ;  /* 0x000000091d0e7210 */ /* 0x040fe200007fe404 */
[----:B------:R-:W-:Y:S01]  /*0520*/  IMAD R9, R8, c[0x0][0x1a8], RZ ;  /* 0x00006a0008097a24 */ /* 0x000fe200078e02ff */
[----:B------:R-:W-:Y:S02]  /*0530*/  MOV R4, R2 ;  /* 0x0000000200047202 */ /* 0x000fe40000000f00 */
[----:B------:R-:W-:Y:S01]  /*0540*/  IADD3.X R10, R29, R11, R3, P1, !PT ;  /* 0x0000000b1d0a7210 */ /* 0x000fe20000ffe403 */
[C---:B------:R-:W-:Y:S01]  /*0550*/  IMAD.WIDE.U32 R2, R12.reuse, c[0x0][0x1a8], R6 ;  /* 0x00006a000c027a25 */ /* 0x040fe200078e0006 */
[----:B------:R-:W-:Y:S02]  /*0560*/  LEA R16, P0, R17, c[0x0][0x240], 0x1 ;  /* 0x0000900011107a11 */ /* 0x000fe400078008ff */
[----:B------:R-:W-:Y:S01]  /*0570*/  LEA R54, P1, R55, c[0x0][0x248], 0x1 ;  /* 0x0000920037367a11 */ /* 0x000fe200078208ff */
[----:B------:R-:W-:Y:S01]  /*0580*/  IMAD R9, R12, c[0x0][0x1ac], R9 ;  /* 0x00006b000c097a24 */ /* 0x000fe200078e0209 */
[----:B------:R-:W-:Y:S01]  /*0590*/  LEA.HI.X R17, R17, c[0x0][0x244], R14, 0x1, P0 ;  /* 0x0000910011117a11 */ /* 0x000fe200000f0c0e */
[----:B------:R-:W-:Y:S01]  /*05a0*/  IMAD R7, R8, c[0x0][0x1c8], RZ ;  /* 0x0000720008077a24 */ /* 0x000fe200078e02ff */
[----:B------:R-:W-:Y:S01]  /*05b0*/  LEA R43, P0, R2, c[0x0][0x228], 0x1 ;  /* 0x00008a00022b7a11 */ /* 0x000fe200078008ff */
[----:B------:R-:W-:Y:S01]  /*05c0*/  IMAD.WIDE.U32 R4, R12, c[0x0][0x1c8], R4 ;  /* 0x000072000c047a25 */ /* 0x000fe200078e0004 */
[----:B------:R-:W-:-:S02]  /*05d0*/  IADD3 R45, R3, R9, RZ ;  /* 0x00000009032d7210 */ /* 0x000fc40007ffe0ff */
[----:B------:R-:W-:Y:S01]  /*05e0*/  LEA.HI.X R55, R55, c[0x0][0x24c], R10, 0x1, P1 ;  /* 0x0000930037377a11 */ /* 0x000fe200008f0c0a */
[----:B------:R-:W-:Y:S01]  /*05f0*/  IMAD R7, R12, c[0x0][0x1cc], R7 ;  /* 0x000073000c077a24 */ /* 0x000fe200078e0207 */
[----:B------:R-:W-:Y:S01]  /*0600*/  LEA.HI.X R45, R2, c[0x0][0x22c], R45, 0x1, P0 ;  /* 0x00008b00022d7a11 */ /* 0x000fe200000f0c2d */
[----:B------:R-:W-:Y:S01]  /*0610*/  IMAD.IADD R2, R27, 0x1, R28 ;  /* 0x000000011b027824 */ /* 0x000fe200078e021c */
[----:B------:R-:W-:Y:S02]  /*0620*/  LEA R44, P1, R4, c[0x0][0x230], 0x1 ;  /* 0x00008c00042c7a11 */ /* 0x000fe400078208ff */
[----:B------:R-:W-:Y:S02]  /*0630*/  IADD3 R3, R5, R7, RZ ;  /* 0x0000000705037210 */ /* 0x000fe40007ffe0ff */
[----:B------:R-:W-:Y:S02]  /*0640*/  IADD3 R32, R2, 0x20, RZ ;  /* 0x0000002002207810 */ /* 0x000fe40007ffe0ff */
[----:B------:R-:W-:-:S02]  /*0650*/  LEA.HI.X R46, R4, c[0x0][0x234], R3, 0x1, P1 ;  /* 0x00008d00042e7a11 */ /* 0x000fc400008f0c03 */
        /* <DEDUP_REMOVED lines=9> */
[----:B-1----:R-:W-:Y:S02]  /*06f0*/  IADD3 R42, R2, 0x1e0, RZ ;  /* 0x000001e0022a7810 */ /* 0x002fe40007ffe0ff */
.L_x_2211:
[----:B------:R-:W-:Y:S01]  /*0700*/  BAR.SYNC.DEFER_BLOCKING 0x0 ;  /* 0x0000000000007b1d */ /* 0x000fe20000010000 */
[----:B0-----:R-:W-:Y:S02]  /*0710*/  MOV R4, 0xffffff00 ;  /* 0xffffff0000047802 */ /* 0x001fe40000000f00 */
[C-C-:B------:R-:W-:Y:S02]  /*0720*/  LOP3.LUT R10, R27.reuse, 0x20, R26.reuse, 0xfe, !PT ;  /* 0x000000201b0a7812 */ /* 0x140fe400078efe1a */
[--C-:B------:R-:W-:Y:S01]  /*0730*/  LOP3.LUT R14, R27, 0x40, R26.reuse, 0xfe, !PT ;  /* 0x000000401b0e7812 */ /* 0x100fe200078efe1a */
[----:B------:R-:W-:Y:S01]  /*0740*/  IMAD R47, R31, R4, c[0x0][0x168] ;  /* 0x00005a001f2f7624 */ /* 0x000fe200078e0204 */
[----:B------:R-:W-:-:S02]  /*0750*/  LOP3.LUT R18, R27, 0x60, R26, 0xfe, !PT ;  /* 0x000000601b127812 */ /* 0x000fc400078efe1a */
[----:B------:R-:W-:Y:S02]  /*0760*/  PRMT R4, RZ, 0x7610, R4 ;  /* 0x00007610ff047816 */ /* 0x000fe40000000004 */
[-C--:B------:R-:W-:Y:S02]  /*0770*/  ISETP.GE.AND P0, PT, R28, R47.reuse, PT ;  /* 0x0000002f1c00720c */ /* 0x080fe40003f06270 */
[-C--:B------:R-:W-:Y:S02]  /*0780*/  ISETP.GE.AND P1, PT, R10, R47.reuse, PT ;  /* 0x0000002f0a00720c */ /* 0x080fe40003f26270 */
[-C--:B------:R-:W-:Y:S02]  /*0790*/  ISETP.GE.AND P2, PT, R14, R47.reuse, PT ;  /* 0x0000002f0e00720c */ /* 0x080fe40003f46270 */
[----:B------:R-:W-:Y:S02]  /*07a0*/  ISETP.GE.AND P3, PT, R18, R47, PT ;  /* 0x0000002f1200720c */ /* 0x000fe40003f66270 */
[----:B------:R-:W-:-:S02]  /*07b0*/  PRMT R6, RZ, 0x7610, R6 ;  /* 0x00007610ff067816 */ /* 0x000fc40000000006 */
[----:B------:R-:W-:Y:S02]  /*07c0*/  PRMT R5, RZ, 0x7610, R5 ;  /* 0x00007610ff057816 */ /* 0x000fe40000000005 */
[----:B------:R-:W-:Y:S01]  /*07d0*/  PRMT R7, RZ, 0x7610, R7 ;  /* 0x00007610ff077816 */ /* 0x000fe20000000007 */
[----:B------:R-:W2:Y:S01]  /*07e0*/  @!P0 LDG.E.U16 R4, [R16.64] ;  /* 0x0000000410048981 */ /* 0x000ea2000c1e1500 */
[C-C-:B------:R-:W-:Y:S02]  /*07f0*/  LOP3.LUT R20, R27.reuse, 0x80, R26.reuse, 0xfe, !PT ;  /* 0x000000801b147812 */ /* 0x140fe400078efe1a */
[C-C-:B------:R-:W-:Y:S01]  /*0800*/  LOP3.LUT R48, R27.reuse, 0xa0, R26.reuse, 0xfe, !PT ;  /* 0x000000a01b307812 */ /* 0x140fe200078efe1a */
[----:B------:R-:W3:Y:S01]  /*0810*/  @!P1 LDG.E.U16 R6, [R16.64+0x40] ;  /* 0x0000400410069981 */ /* 0x000ee2000c1e1500 */
[C-C-:B------:R-:W-:Y:S02]  /*0820*/  LOP3.LUT R50, R27.reuse, 0xc0, R26.reuse, 0xfe, !PT ;  /* 0x000000c01b327812 */ /* 0x140fe400078efe1a */
[----:B------:R-:W-:Y:S01]  /*0830*/  LOP3.LUT R52, R27, 0xe0, R26, 0xfe, !PT ;  /* 0x000000e01b347812 */ /* 0x000fe200078efe1a */
[----:B------:R-:W4:Y:S01]  /*0840*/  @!P2 LDG.E.U16 R5, [R16.64+0x80] ;  /* 0x000080041005a981 */ /* 0x000f22000c1e1500 */
[----:B------:R-:W-:-:S02]  /*0850*/  ISETP.GE.AND P0, PT, R20, R47, PT ;  /* 0x0000002f1400720c */ /* 0x000fc40003f06270 */
[-C--:B------:R-:W-:Y:S01]  /*0860*/  ISETP.GE.AND P1, PT, R48, R47.reuse, PT ;  /* 0x0000002f3000720c */ /* 0x080fe20003f26270 */
[----:B------:R-:W4:Y:S01]  /*0870*/  @!P3 LDG.E.U16 R7, [R16.64+0xc0] ;  /* 0x0000c0041007b981 */ /* 0x000f22000c1e1500 */
[-C--:B------:R-:W-:Y:S02]  /*0880*/  ISETP.GE.AND P2, PT, R50, R47.reuse, PT ;  /* 0x0000002f3200720c */ /* 0x080fe40003f46270 */
[----:B------:R-:W-:Y:S02]  /*0890*/  ISETP.GE.AND P3, PT, R52, R47, PT ;  /* 0x0000002f3400720c */ /* 0x000fe40003f66270 */
[----:B------:R-:W-:Y:S02]  /*08a0*/  PRMT R8, RZ, 0x7610, R8 ;  /* 0x00007610ff087816 */ /* 0x000fe40000000008 */
[----:B------:R-:W-:Y:S02]  /*08b0*/  PRMT R9, RZ, 0x7610, R9 ;  /* 0x00007610ff097816 */ /* 0x000fe40000000009 */
[----:B------:R-:W-:-:S02]  /*08c0*/  PRMT R12, RZ, 0x7610, R12 ;  /* 0x00007610ff0c7816 */ /* 0x000fc4000000000c */
        /* <DEDUP_REMOVED lines=14> */
[C---:B------:R-:W-:Y:S02]  /*09b0*/  IADD3 R11, R30.reuse, 0x80, RZ ;  /* 0x000000801e0b7810 */ /* 0x040fe40007ffe0ff */
[----:B------:R-:W-:Y:S02]  /*09c0*/  SHF.L.U32 R76, R15, 0x1, RZ ;  /* 0x000000010f4c7819 */ /* 0x000fe400000006ff */
[----:B------:R-:W-:Y:S02]  /*09d0*/  SHF.L.U32 R82, R19, 0x1, RZ ;  /* 0x0000000113527819 */ /* 0x000fe400000006ff */
[----:B------:R-:W-:-:S02]  /*09e0*/  IADD3 R15, R30, 0xa0, RZ ;  /* 0x000000a01e0f7810 */ /* 0x000fc40007ffe0ff */
[C---:B------:R-:W-:Y:S02]  /*09f0*/  IADD3 R19, R30.reuse, 0xc0, RZ ;  /* 0x000000c01e137810 */ /* 0x040fe40007ffe0ff */
[----:B------:R-:W-:Y:S02]  /*0a00*/  IADD3 R21, R30, 0xe0, RZ ;  /* 0x000000e01e157810 */ /* 0x000fe40007ffe0ff */
[-C--:B------:R-:W-:Y:S02]  /*0a10*/  LEA.HI.SX32 R11, R11, R30.reuse, 0x1b ;  /* 0x0000001e0b0b7211 */ /* 0x080fe400078fdaff */
[-C--:B------:R-:W-:Y:S02]  /*0a20*/  LEA.HI.SX32 R15, R15, R30.reuse, 0x1b ;  /* 0x0000001e0f0f7211 */ /* 0x080fe400078fdaff */
[----:B------:R-:W-:Y:S01]  /*0a30*/  LEA.HI.SX32 R19, R19, R30, 0x1b ;  /* 0x0000001e13137211 */ /* 0x000fe200078fdaff */
[----:B------:R-:W-:Y:S01]  /*0a40*/  IMAD.SHL.U32 R81, R11, 0x2, RZ ;  /* 0x000000020b517824 */ /* 0x000fe200078e00ff */
[----:B------:R-:W-:-:S02]  /*0a50*/  ISETP.GE.AND P1, PT, R48, R47, PT ;  /* 0x0000002f3000720c */ /* 0x000fc40003f26270 */
[----:B------:R-:W-:Y:S02]  /*0a60*/  LEA.HI.SX32 R21, R21, R30, 0x1b ;  /* 0x0000001e15157211 */ /* 0x000fe400078fdaff */
[----:B------:R-:W-:Y:S02]  /*0a70*/  SHF.L.U32 R80, R15, 0x1, RZ ;  /* 0x000000010f507819 */ /* 0x000fe400000006ff */
[----:B------:R-:W-:Y:S02]  /*0a80*/  SHF.L.U32 R79, R19, 0x1, RZ ;  /* 0x00000001134f7819 */ /* 0x000fe400000006ff */
[----:B------:R-:W-:Y:S02]  /*0a90*/  SHF.L.U32 R78, R21, 0x1, RZ ;  /* 0x00000001154e7819 */ /* 0x000fe400000006ff */
[-C--:B------:R-:W-:Y:S02]  /*0aa0*/  ISETP.GE.AND P6, PT, R10, R47.reuse, PT ;  /* 0x0000002f0a00720c */ /* 0x080fe40003fc6270 */
[----:B------:R-:W-:-:S02]  /*0ab0*/  ISETP.GE.AND P4, PT, R14, R47, PT ;  /* 0x0000002f0e00720c */ /* 0x000fc40003f86270 */
[-C--:B------:R-:W-:Y:S02]  /*0ac0*/  ISETP.GE.AND P3, PT, R18, R47.reuse, PT ;  /* 0x0000002f1200720c */ /* 0x080fe40003f66270 */
[----:B------:R-:W-:Y:S02]  /*0ad0*/  PRMT R14, RZ, 0x7610, R14 ;  /* 0x00007610ff0e7816 */ /* 0x000fe4000000000e */
[----:B------:R-:W-:Y:S02]  /*0ae0*/  ISETP.GE.AND P5, PT, R28, R47, PT ;  /* 0x0000002f1c00720c */ /* 0x000fe40003fa6270 */
[----:B------:R-:W-:Y:S02]  /*0af0*/  MOV R18, R54 ;  /* 0x0000003600127202 */ /* 0x000fe40000000f00 */
[----:B------:R-:W-:Y:S02]  /*0b00*/  MOV R19, R55 ;  /* 0x0000003700137202 */ /* 0x000fe40000000f00 */
[----:B------:R-:W-:-:S02]  /*0b10*/  ISETP.GE.AND P2, PT, R20, R47, PT ;  /* 0x0000002f1400720c */ /* 0x000fc40003f46270 */
[----:B------:R-:W-:Y:S02]  /*0b20*/  ISETP.GE.AND P0, PT, R50, R47, PT ;  /* 0x0000002f3200720c */ /* 0x000fe40003f06270 */
[----:B------:R-:W-:Y:S02]  /*0b30*/  PRMT R15, RZ, 0x7610, R15 ;  /* 0x00007610ff0f7816 */ /* 0x000fe4000000000f */
[----:B------:R-:W-:Y:S02]  /*0b40*/  PRMT R20, RZ, 0x7610, R20 ;  /* 0x00007610ff147816 */ /* 0x000fe40000000014 */
[----:B------:R-:W-:Y:S02]  /*0b50*/  PRMT R21, RZ, 0x7610, R21 ;  /* 0x00007610ff157816 */ /* 0x000fe40000000015 */
[----:B------:R-:W-:Y:S02]  /*0b60*/  PRMT R50, RZ, 0x7610, R50 ;  /* 0x00007610ff327816 */ /* 0x000fe40000000032 */
[----:B------:R-:W-:Y:S01]  /*0b70*/  PRMT R55, RZ, 0x7610, R55 ;  /* 0x00007610ff377816 */ /* 0x000fe20000000037 */
[----:B--2---:R0:W-:Y:S04]  /*0b80*/  STS.U16 [R49], R4 ;  /* 0x0000000431007388 */ /* 0x0041e80000000400 */
[----:B---3--:R-:W-:Y:S01]  /*0b90*/  STS.U16 [R51+0x40], R6 ;  /* 0x0000400633007388 */ /* 0x008fe20000000400 */
[----:B0-----:R-:W-:-:S03]  /*0ba0*/  SHF.L.U32 R4, R30, 0x3, RZ ;  /* 0x000000031e047819 */ /* 0x001fc600000006ff */
[----:B----4-:R-:W-:Y:S01]  /*0bb0*/  STS.U16 [R76+0x80], R5 ;  /* 0x000080054c007388 */ /* 0x010fe20000000400 */
[----:B------:R-:W-:-:S03]  /*0bc0*/  LEA.HI.SX32 R48, R4, R4, 0x1b ;  /* 0x0000000404307211 */ /* 0x000fc600078fdaff */
[----:B------:R-:W-:Y:S02]  /*0bd0*/  STS.U16 [R82+0xc0], R7 ;  /* 0x0000c00752007388 */ /* 0x000fe40000000400 */
[----:B------:R-:W-:Y:S02]  /*0be0*/  IMAD.SHL.U32 R48, R48, 0x2, RZ ;  /* 0x0000000230307824 */ /* 0x000fe400078e00ff */
        /* <DEDUP_REMOVED lines=100> */
.L_x_2189:
[----:B------:R-:W-:Y:S05]  /*1230*/  BSYNC B0 ;  /* 0x0000000000007941 */ /* 0x000fea0003800000 */
.L_x_2188:
        /* <DEDUP_REMOVED lines=42> */
.L_x_2191:
[----:B------:R-:W-:Y:S05]  /*14e0*/  BSYNC B0 ;  /* 0x0000000000007941 */ /* 0x000fea0003800000 */
.L_x_2190:
        /* <DEDUP_REMOVED lines=33> */
.L_x_2193:
[----:B------:R-:W-:Y:S05]  /*1700*/  BSYNC B0 ;  /* 0x0000000000007941 */ /* 0x000fea0003800000 */
.L_x_2192:
        /* <DEDUP_REMOVED lines=33> */
.L_x_2195:
[----:B------:R-:W-:Y:S05]  /*1920*/  BSYNC B0 ;  /* 0x0000000000007941 */ /* 0x000fea0003800000 */
.L_x_2194:
        /* <DEDUP_REMOVED lines=33> */
.L_x_2197:
[----:B------:R-:W-:Y:S05]  /*1b40*/  BSYNC B0 ;  /* 0x0000000000007941 */ /* 0x000fea0003800000 */
.L_x_2196:
        /* <DEDUP_REMOVED lines=33> */
.L_x_2199:
[----:B------:R-:W-:Y:S05]  /*1d60*/  BSYNC B0 ;  /* 0x0000000000007941 */ /* 0x000fea0003800000 */
.L_x_2198:
        /* <DEDUP_REMOVED lines=33> */
.L_x_2201:
[----:B------:R-:W-:Y:S05]  /*1f80*/  BSYNC B0 ;  /* 0x0000000000007941 */ /* 0x000fea0003800000 */
.L_x_2200:
        /* <DEDUP_REMOVED lines=33> */
.L_x_2203:
[----:B------:R-:W-:Y:S05]  /*21a0*/  BSYNC B0 ;  /* 0x0000000000007941 */ /* 0x000fea0003800000 */
.L_x_2202:
        /* <DEDUP_REMOVED lines=19> */
[----:B------:R-:W-:Y:S01]  /*22e0*/  FMUL.FTZ R63, R11, R50 ;  /* 0x000000320b3f7220 */ /* 0x000fe20000410000 */
[----:B------:R-:W-:Y:S01]  /*22f0*/  MOV R77, RZ ;  /* 0x000000ff004d7202 */ /* 0x000fe20000000f00 */
[----:B------:R-:W-:Y:S02]  /*2300*/  FMUL.FTZ R65, R65, R52 ;  /* 0x0000003441417220 */ /* 0x000fe40000410000 */
[----:B------:R-:W-:Y:S02]  /*2310*/  FMUL.FTZ R67, R9, R54 ;  /* 0x0000003609437220 */ /* 0x000fe40000410000 */
[----:B------:R-:W-:Y:S02]  /*2320*/  FMUL.FTZ R69, R69, R56 ;  /* 0x0000003845457220 */ /* 0x000fe40000410000 */
[----:B------:R-:W-:-:S02]  /*2330*/  FMUL.FTZ R71, R7, R58 ;  /* 0x0000003a07477220 */ /* 0x000fc40000410000 */
[----:B------:R-:W-:Y:S02]  /*2340*/  FMUL.FTZ R73, R73, R60 ;  /* 0x0000003c49497220 */ /* 0x000fe40000410000 */
[----:B------:R-:W-:Y:S02]  /*2350*/  FMUL.FTZ R74, R13, R62 ;  /* 0x0000003e0d4a7220 */ /* 0x000fe40000410000 */
[----:B------:R-:W-:Y:S02]  /*2360*/  FMUL.FTZ R75, R5, R64 ;  /* 0x00000040054b7220 */ /* 0x000fe40000410000 */
.L_x_2207:
[----:B------:R-:W-:Y:S01]  /*2370*/  IMAD R3, R23, c[0x0][0x180], RZ ;  /* 0x0000600017037a24 */ /* 0x000fe200078e02ff */
[----:B------:R-:W-:Y:S01]  /*2380*/  SHF.R.S32.HI R14, RZ, 0x1f, R77 ;  /* 0x0000001fff0e7819 */ /* 0x000fe2000001144d */
[----:B------:R-:W-:-:S04]  /*2390*/  IMAD.WIDE.U32 R4, R0, c[0x0][0x180], RZ ;  /* 0x0000600000047a25 */ /* 0x000fc800078e00ff */
[----:B------:R-:W-:Y:S02]  /*23a0*/  IMAD R3, R0, c[0x0][0x184], R3 ;  /* 0x0000610000037a24 */ /* 0x000fe400078e0203 */
[----:B------:R-:W-:-:S03]  /*23b0*/  IMAD R6, R14, c[0x0][0x188], RZ ;  /* 0x000062000e067a24 */ /* 0x000fc600078e02ff */
[----:B------:R-:W-:Y:S01]  /*23c0*/  IADD3 R5, R5, R3, RZ ;  /* 0x0000000305057210 */ /* 0x000fe20007ffe0ff */
[C---:B------:R-:W-:Y:S02]  /*23d0*/  IMAD R3, R77.reuse, c[0x0][0x18c], R6 ;  /* 0x000063004d037a24 */ /* 0x040fe400078e0206 */
[----:B------:R-:W-:Y:S02]  /*23e0*/  IMAD R6, R14, c[0x0][0x1a0], RZ ;  /* 0x000068000e067a24 */ /* 0x000fe400078e02ff */
[----:B------:R-:W-:-:S04]  /*23f0*/  IMAD.WIDE.U32 R4, R77, c[0x0][0x188], R4 ;  /* 0x000062004d047a25 */ /* 0x000fc800078e0004 */
[----:B------:R-:W-:Y:S01]  /*2400*/  IMAD R7, R77, c[0x0][0x1a4], R6 ;  /* 0x000069004d077a24 */ /* 0x000fe200078e0206 */
[----:B------:R-:W-:Y:S02]  /*2410*/  IADD3 R5, R5, R3, RZ ;  /* 0x0000000305057210 */ /* 0x000fe40007ffe0ff */
[C---:B------:R-:W-:Y:S02]  /*2420*/  LEA R8, P0, R4.reuse, c[0x0][0x220], 0x3 ;  /* 0x0000880004087a11 */ /* 0x040fe400078018ff */
[--C-:B------:R-:W-:Y:S02]  /*2430*/  SHF.R.S32.HI R3, RZ, 0x1f, R2.reuse ;  /* 0x0000001fff037819 */ /* 0x100fe40000011402 */
[----:B------:R-:W-:Y:S02]  /*2440*/  LEA.HI.X R9, R4, c[0x0][0x224], R5, 0x3, P0 ;  /* 0x0000890004097a11 */ /* 0x000fe400000f1c05 */
[----:B------:R-:W-:Y:S01]  /*2450*/  MOV R4, 0xffffff00 ;  /* 0xffffff0000047802 */ /* 0x000fe20000000f00 */
[----:B------:R-:W-:-:S04]  /*2460*/  IMAD.WIDE.U32 R10, R77, c[0x0][0x1a0], R2 ;  /* 0x000068004d0a7a25 */ /* 0x000fc800078e0002 */
[----:B------:R-:W-:Y:S01]  /*2470*/  IMAD R47, R31, R4, c[0x0][0x168] ;  /* 0x00005a001f2f7624 */ /* 0x000fe200078e0204 */
[----:B------:R-:W-:Y:S01]  /*2480*/  LEA R6, P0, R10, R43, 0x1 ;  /* 0x0000002b0a067211 */ /* 0x000fe200078008ff */
[----:B------:R-:W-:Y:S01]  /*2490*/  IMAD.IADD R7, R11, 0x1, R7 ;  /* 0x000000010b077824 */ /* 0x000fe200078e0207 */
[C---:B------:R-:W-:Y:S01]  /*24a0*/  IADD3 R102, R2.reuse, 0xc0, RZ ;  /* 0x000000c002667810 */ /* 0x040fe20007ffe0ff */
[----:B------:R-:W2:Y:S01]  /*24b0*/  LDG.E.64 R4, [R8.64] ;  /* 0x0000000408047981 */ /* 0x000ea2000c1e1b00 */
[----:B------:R-:W-:Y:S02]  /*24c0*/  SHF.L.U32 R89, R47, 0x1, RZ ;  /* 0x000000012f597819 */ /* 0x000fe400000006ff */
[----:B------:R-:W-:Y:S02]  /*24d0*/  IADD3 R100, R2, 0xa0, RZ ;  /* 0x000000a002647810 */ /* 0x000fe40007ffe0ff */
[----:B------:R-:W-:Y:S02]  /*24e0*/  LEA.HI.X R7, R10, R45, R7, 0x1, P0 ;  /* 0x0000002d0a077211 */ /* 0x000fe400000f0c07 */
[----:B------:R-:W-:-:S02]  /*24f0*/  ISETP.GE.AND P6, PT, R2, R89, PT ;  /* 0x000000590200720c */ /* 0x000fc40003fc6270 */
[-C--:B------:R-:W-:Y:S02]  /*2500*/  ISETP.GE.AND P0, PT, R102, R89.reuse, PT ;  /* 0x000000596600720c */ /* 0x080fe40003f06270 */
[-C--:B------:R-:W-:Y:S02]  /*2510*/  ISETP.GE.AND P1, PT, R100, R89.reuse, PT ;  /* 0x000000596400720c */ /* 0x080fe40003f26270 */
[C---:B------:R-:W-:Y:S02]  /*2520*/  IADD3 R98, R2.reuse, 0x80, RZ ;  /* 0x0000008002627810 */ /* 0x040fe40007ffe0ff */
[----:B------:R-:W-:Y:S02]  /*2530*/  IADD3 R96, R2, 0x60, RZ ;  /* 0x0000006002607810 */ /* 0x000fe40007ffe0ff */
[----:B------:R-:W-:Y:S02]  /*2540*/  PRMT R10, RZ, 0x7610, R10 ;  /* 0x00007610ff0a7816 */ /* 0x000fe4000000000a */
[----:B------:R-:W-:-:S02]  /*2550*/  ISETP.GE.AND P2, PT, R98, R89, PT ;  /* 0x000000596200720c */ /* 0x000fc40003f46270 */
[-C--:B------:R-:W-:Y:S02]  /*2560*/  ISETP.GE.AND P5, PT, R32, R89.reuse, PT ;  /* 0x000000592000720c */ /* 0x080fe40003fa6270 */
[-C--:B------:R-:W-:Y:S01]  /*2570*/  ISETP.GE.AND P3, PT, R96, R89.reuse, PT ;  /* 0x000000596000720c */ /* 0x080fe20003f66270 */
[----:B------:R0:W3:Y:S01]  /*2580*/  @!P6 LDG.E.U16 R10, [R6.64] ;  /* 0x00000004060ae981 */ /* 0x0000e2000c1e1500 */
[----:B------:R-:W-:Y:S02]  /*2590*/  PRMT R86, RZ, 0x7610, R86 ;  /* 0x00007610ff567816 */ /* 0x000fe40000000056 */
[-C--:B------:R-:W-:Y:S02]  /*25a0*/  ISETP.GE.AND P4, PT, R33, R89.reuse, PT ;  /* 0x000000592100720c */ /* 0x080fe40003f86270 */
[----:B------:R-:W-:Y:S02]  /*25b0*/  PRMT R21, RZ, 0x7610, R21 ;  /* 0x00007610ff157816 */ /* 0x000fe40000000015 */
[----:B------:R-:W-:Y:S01]  /*25c0*/  ISETP.GE.AND P6, PT, R34, R89, PT ;  /* 0x000000592200720c */ /* 0x000fe20003fc6270 */
[----:B------:R0:W4:Y:S01]  /*25d0*/  @!P0 LDG.E.U16 R86, [R6.64+0x180] ;  /* 0x0001800406568981 */ /* 0x000122000c1e1500 */
[----:B------:R-:W-:-:S02]  /*25e0*/  PRMT R84, RZ, 0x7610, R84 ;  /* 0x00007610ff547816 */ /* 0x000fc40000000054 */
[----:B------:R-:W-:Y:S01]  /*25f0*/  PRMT R20, RZ, 0x7610, R20 ;  /* 0x00007610ff147816 */ /* 0x000fe20000000014 */
[----:B------:R0:W5:Y:S01]  /*2600*/  @!P1 LDG.E.U16 R21, [R6.64+0x140] ;  /* 0x0001400406159981 */ /* 0x000162000c1e1500 */
[----:B------:R-:W-:Y:S02]  /*2610*/  PRMT R13, RZ, 0x7610, R13 ;  /* 0x00007610ff0d7816 */ /* 0x000fe4000000000d */
[-C--:B------:R-:W-:Y:S01]  /*2620*/  ISETP.GE.AND P0, PT, R35, R89.reuse, PT ;  /* 0x000000592300720c */ /* 0x080fe20003f06270 */
[----:B------:R0:W4:Y:S01]  /*2630*/  @!P2 LDG.E.U16 R84, [R6.64+0x100] ;  /* 0x000100040654a981 */ /* 0x000122000c1e1500 */
[----:B------:R-:W-:Y:S02]  /*2640*/  PRMT R11, RZ, 0x7610, R11 ;  /* 0x00007610ff0b7816 */ /* 0x000fe4000000000b */
[----:B------:R-:W-:Y:S01]  /*2650*/  ISETP.GE.AND P1, PT, R36, R89, PT ;  /* 0x000000592400720c */ /* 0x000fe20003f26270 */
[----:B------:R0:W4:Y:S01]  /*2660*/  @!P5 LDG.E.U16 R20, [R6.64+0x40] ;  /* 0x000040040614d981 */ /* 0x000122000c1e1500 */
[----:B------:R-:W-:-:S02]  /*2670*/  PRMT R53, RZ, 0x7610, R53 ;  /* 0x00007610ff357816 */ /* 0x000fc40000000035 */
[-C--:B------:R-:W-:Y:S01]  /*2680*/  ISETP.GE.AND P2, PT, R37, R89.reuse, PT ;  /* 0x000000592500720c */ /* 0x080fe20003f46270 */
[----:B------:R0:W5:Y:S01]  /*2690*/  @!P3 LDG.E.U16 R13, [R6.64+0xc0] ;  /* 0x0000c004060db981 */ /* 0x000162000c1e1500 */
[----:B------:R-:W-:Y:S02]  /*26a0*/  ISETP.GE.AND P3, PT, R38, R89, PT ;  /* 0x000000592600720c */ /* 0x000fe40003f66270 */
[----:B------:R-:W-:Y:S01]  /*26b0*/  PRMT R87, RZ, 0x7610, R87 ;  /* 0x00007610ff577816 */ /* 0x000fe20000000057 */
[----:B------:R0:W5:Y:S01]  /*26c0*/  @!P4 LDG.E.U16 R11, [R6.64+0x80] ;  /* 0x00008004060bc981 */ /* 0x000162000c1e1500 */
[----:B------:R-:W-:Y:S02]  /*26d0*/  PRMT R91, RZ, 0x7610, R91 ;  /* 0x00007610ff5b7816 */ /* 0x000fe4000000005b */
        /* <DEDUP_REMOVED lines=8> */
[-C--:B------:R-:W-:Y:S02]  /*2760*/  ISETP.GE.AND P2, PT, R41, R89.reuse, PT ;  /* 0x000000592900720c */ /* 0x080fe40003f46270 */
[----:B------:R-:W-:Y:S01]  /*2770*/  PRMT R90, RZ, 0x7610, R90 ;  /* 0x00007610ff5a7816 */ /* 0x000fe2000000005a */
[----:B------:R0:W5:Y:S01]  /*2780*/  @!P3 LDG.E.U16 R93, [R6.64+0x2c0] ;  /* 0x0002c004065db981 */ /* 0x000162000c1e1500 */
[----:B------:R-:W-:Y:S02]  /*2790*/  ISETP.GE.AND P3, PT, R42, R89, PT ;  /* 0x000000592a00720c */ /* 0x000fe40003f66270 */
[----:B------:R-:W-:Y:S02]  /*27a0*/  PRMT R92, RZ, 0x7610, R92 ;  /* 0x00007610ff5c7816 */ /* 0x000fe4000000005c */
[----:B------:R-:W-:Y:S01]  /*27b0*/  PRMT R95, RZ, 0x7610, R95 ;  /* 0x00007610ff5f7816 */ /* 0x000fe2000000005f */
[----:B------:R0:W5:Y:S01]  /*27c0*/  @!P0 LDG.E.U16 R90, [R6.64+0x300] ;  /* 0x00030004065a8981 */ /* 0x000162000c1e1500 */
[----:B------:R-:W-:-:S03]  /*27d0*/  PRMT R94, RZ, 0x7610, R94 ;  /* 0x00007610ff5e7816 */ /* 0x000fc6000000005e */
[----:B------:R0:W5:Y:S04]  /*27e0*/  @!P1 LDG.E.U16 R92, [R6.64+0x340] ;  /* 0x00034004065c9981 */ /* 0x000168000c1e1500 */
[----:B------:R0:W5:Y:S04]  /*27f0*/  @!P2 LDG.E.U16 R95, [R6.64+0x380] ;  /* 0x00038004065fa981 */ /* 0x000168000c1e1500 */
[----:B------:R0:W5:Y:S01]  /*2800*/  @!P3 LDG.E.U16 R94, [R6.64+0x3c0] ;  /* 0x0003c004065eb981 */ /* 0x000162000c1e1500 */
[----:B------:R-:W-:-:S04]  /*2810*/  IMAD R14, R14, c[0x0][0x1c0], RZ ;  /* 0x000070000e0e7a24 */ /* 0x000fc800078e02ff */
[----:B------:R-:W-:Y:S01]  /*2820*/  IMAD R97, R77, c[0x0][0x1c4], R14 ;  /* 0x000071004d617a24 */ /* 0x000fe200078e020e */
[-C--:B------:R-:W-:Y:S02]  /*2830*/  ISETP.GE.AND P6, PT, R96, R89.reuse, PT ;  /* 0x000000596000720c */ /* 0x080fe40003fc6270 */
[-C--:B------:R-:W-:Y:S02]  /*2840*/  ISETP.GE.AND P4, PT, R32, R89.reuse, PT ;  /* 0x000000592000720c */ /* 0x080fe40003f86270 */
[-C--:B------:R-:W-:Y:S02]  /*2850*/  ISETP.GE.AND P5, PT, R33, R89.reuse, PT ;  /* 0x000000592100720c */ /* 0x080fe40003fa6270 */
[----:B------:R-:W-:Y:S02]  /*2860*/  ISETP.GE.AND P0, PT, R98, R89, PT ;  /* 0x000000596200720c */ /* 0x000fe40003f06270 */
[----:B------:R-:W-:Y:S02]  /*2870*/  PRMT R110, RZ, 0x7610, R110 ;  /* 0x00007610ff6e7816 */ /* 0x000fe4000000006e */
[----:B------:R-:W-:-:S02]  /*2880*/  PRMT R113, RZ, 0x7610, R113 ;  /* 0x00007610ff717816 */ /* 0x000fc40000000071 */
        /* <DEDUP_REMOVED lines=12> */
[----:B------:R-:W-:Y:S01]  /*2950*/  PRMT R119, RZ, 0x7610, R119 ;  /* 0x00007610ff777816 */ /* 0x000fe20000000077 */
[----:B--2---:R-:W-:-:S04]  /*2960*/  FMUL.FTZ R8, R5, R50 ;  /* 0x0000003205087220 */ /* 0x004fc80000410000 */
[----:B------:R-:W-:Y:S02]  /*2970*/  FMUL.RZ R83, R8, 0.15915493667125701904 ;  /* 0x3e22f98308537820 */ /* 0x000fe4000040c000 */
[----:B------:R-:W-:-:S04]  /*2980*/  IMAD.WIDE.U32 R8, R77, c[0x0][0x1c0], R2 ;  /* 0x000070004d087a25 */ /* 0x000fc800078e0002 */
[----:B------:R-:W-:Y:S01]  /*2990*/  FMUL.FTZ R85, R4, 1.4426950216293334961 ;  /* 0x3fb8aa3b04557820 */ /* 0x000fe20000410000 */
[----:B0-----:R-:W-:Y:S01]  /*29a0*/  IADD3 R7, R9, R97, RZ ;  /* 0x0000006109077210 */ /* 0x001fe20007ffe0ff */
[----:B------:R-:W-:Y:S01]  /*29b0*/  FMUL.FTZ R4, R5, R52 ;  /* 0x0000003405047220 */ /* 0x000fe20000410000 */
[----:B------:R-:W-:Y:S02]  /*29c0*/  IADD3 R9, R30, 0x100, RZ ;  /* 0x000001001e097810 */ /* 0x000fe40007ffe0ff */
[----:B------:R-:W-:Y:S01]  /*29d0*/  LEA R6, P3, R8, R44, 0x1 ;  /* 0x0000002c08067211 */ /* 0x000fe200078608ff */
[----:B------:R-:W-:Y:S01]  /*29e0*/  FMUL.RZ R96, R4, 0.15915493667125701904 ;  /* 0x3e22f98304607820 */ /* 0x000fe2000040c000 */
[----:B------:R-:W-:Y:S01]  /*29f0*/  IADD3 R97, R30, 0x120, RZ ;  /* 0x000001201e617810 */ /* 0x000fe20007ffe0ff */
[----:B---3--:R-:W-:Y:S01]  /*2a00*/  STS.U16 [R49], R10 ;  /* 0x0000000a31007388 */ /* 0x008fe20000000400 */
[----:B------:R-:W-:Y:S02]  /*2a10*/  LEA.HI.SX32 R4, R9, R30, 0x1b ;  /* 0x0000001e09047211 */ /* 0x000fe400078fdaff */
[----:B------:R-:W-:-:S02]  /*2a20*/  LEA.HI.X R7, R8, R46, R7, 0x1, P3 ;  /* 0x0000002e08077211 */ /* 0x000fc400018f0c07 */
[----:B------:R-:W-:Y:S02]  /*2a30*/  LEA.HI.SX32 R8, R97, R30, 0x1b ;  /* 0x0000001e61087211 */ /* 0x000fe400078fdaff */
[----:B------:R-:W-:Y:S01]  /*2a40*/  SHF.L.U32 R4, R4, 0x1, RZ ;  /* 0x0000000104047819 */ /* 0x000fe200000006ff */
[----:B----4-:R0:W-:Y:S04]  /*2a50*/  STS.U16 [R51+0x40], R20 ;  /* 0x0000401433007388 */ /* 0x0101e80000000400 */
[----:B-----5:R1:W-:Y:S01]  /*2a60*/  STS.U16 [R76+0x80], R11 ;  /* 0x0000800b4c007388 */ /* 0x0203e20000000400 */
[----:B0-----:R-:W-:-:S03]  /*2a70*/  IADD3 R51, R30, 0x140, RZ ;  /* 0x000001401e337810 */ /* 0x001fc60007ffe0ff */
[----:B------:R0:W-:Y:S04]  /*2a80*/  STS.U16 [R82+0xc0], R13 ;  /* 0x0000c00d52007388 */ /* 0x0001e80000000400 */
[----:B------:R-:W-:Y:S01]  /*2a90*/  STS.U16 [R81+0x100], R84 ;  /* 0x0001005451007388 */ /* 0x000fe20000000400 */
[----:B-1----:R-:W-:-:S03]  /*2aa0*/  IADD3 R11, R30, 0x160, RZ ;  /* 0x000001601e0b7810 */ /* 0x002fc60007ffe0ff */
[----:B------:R1:W-:Y:S01]  /*2ab0*/  STS.U16 [R80+0x140], R21 ;  /* 0x0001401550007388 */ /* 0x0003e20000000400 */
[----:B0-----:R-:W-:Y:S01]  /*2ac0*/  FMUL.FTZ R13, R5, R54 ;  /* 0x00000036050d7220 */ /* 0x001fe20000410000 */
[-C--:B------:R-:W-:Y:S02]  /*2ad0*/  LEA.HI.SX32 R9, R51, R30.reuse, 0x1b ;  /* 0x0000001e33097211 */ /* 0x080fe400078fdaff */
[----:B------:R-:W-:Y:S01]  /*2ae0*/  STS.U16 [R79+0x180], R86 ;  /* 0x000180564f007388 */ /* 0x000fe20000000400 */
[----:B------:R-:W-:Y:S02]  /*2af0*/  LEA.HI.SX32 R10, R11, R30, 0x1b ;  /* 0x0000001e0b0a7211 */ /* 0x000fe400078fdaff */
[C---:B------:R-:W-:Y:S01]  /*2b00*/  IADD3 R51, R30.reuse, 0x1e0, RZ ;  /* 0x000001e01e337810 */ /* 0x040fe20007ffe0ff */
[----:B------:R0:W-:Y:S01]  /*2b10*/  STS.U16 [R78+0x1c0], R53 ;  /* 0x0001c0354e007388 */ /* 0x0001e20000000400 */
[C---:B-1----:R-:W-:Y:S02]  /*2b20*/  IADD3 R21, R30.reuse, 0x1c0, RZ ;  /* 0x000001c01e157810 */ /* 0x042fe40007ffe0ff */
[----:B------:R-:W-:-:S02]  /*2b30*/  IADD3 R11, R30, 0x180, RZ ;  /* 0x000001801e0b7810 */ /* 0x000fc40007ffe0ff */
[-C--:B------:R-:W-:Y:S01]  /*2b40*/  LEA.HI.SX32 R20, R21, R30.reuse, 0x1b ;  /* 0x0000001e15147211 */ /* 0x080fe200078fdaff */
[----:B0-----:R-:W-:Y:S01]  /*2b50*/  FMUL.RZ R78, R13, 0.15915493667125701904 ;  /* 0x3e22f9830d4e7820 */ /* 0x001fe2000040c000 */
[----:B------:R-:W-:Y:S02]  /*2b60*/  IADD3 R13, R30, 0x1a0, RZ ;  /* 0x000001a01e0d7810 */ /* 0x000fe40007ffe0ff */
[----:B------:R-:W-:Y:S01]  /*2b70*/  LEA.HI.SX32 R21, R51, R30, 0x1b ;  /* 0x0000001e33157211 */ /* 0x000fe200078fdaff */
[----:B------:R-:W-:Y:S01]  /*2b80*/  FMUL.FTZ R51, R5, R56 ;  /* 0x0000003805337220 */ /* 0x000fe20000410000 */
[-C--:B------:R-:W-:Y:S02]  /*2b90*/  LEA.HI.SX32 R11, R11, R30.reuse, 0x1b ;  /* 0x0000001e0b0b7211 */ /* 0x080fe400078fdaff */
[----:B------:R-:W-:Y:S02]  /*2ba0*/  LEA.HI.SX32 R13, R13, R30, 0x1b ;  /* 0x0000001e0d0d7211 */ /* 0x000fe400078fdaff */
[----:B------:R-:W-:-:S02]  /*2bb0*/  SHF.L.U32 R8, R8, 0x1, RZ ;  /* 0x0000000108087819 */ /* 0x000fc400000006ff */
[----:B------:R-:W-:Y:S01]  /*2bc0*/  SHF.L.U32 R9, R9, 0x1, RZ ;  /* 0x0000000109097819 */ /* 0x000fe200000006ff */
[----:B------:R-:W-:Y:S01]  /*2bd0*/  FMUL.RZ R86, R51, 0.15915493667125701904 ;  /* 0x3e22f98333567820 */ /* 0x000fe2000040c000 */
[----:B------:R-:W-:Y:S01]  /*2be0*/  SHF.L.U32 R10, R10, 0x1, RZ ;  /* 0x000000010a0a7819 */ /* 0x000fe200000006ff */
[----:B------:R0:W-:Y:S01]  /*2bf0*/  STS.U16 [R4+0x200], R87 ;  /* 0x0002005704007388 */ /* 0x0001e20000000400 */
[----:B------:R-:W-:Y:S01]  /*2c00*/  SHF.L.U32 R11, R11, 0x1, RZ ;  /* 0x000000010b0b7819 */ /* 0x000fe200000006ff */
[----:B------:R-:W-:Y:S01]  /*2c10*/  IMAD.SHL.U32 R13, R13, 0x2, RZ ;  /* 0x000000020d0d7824 */ /* 0x000fe200078e00ff */
[----:B------:R-:W-:Y:S01]  /*2c20*/  SHF.L.U32 R51, R30, 0x4, RZ ;  /* 0x000000041e337819 */ /* 0x000fe200000006ff */
[----:B------:R-:W-:Y:S01]  /*2c30*/  STS.U16 [R8+0x240], R91 ;  /* 0x0002405b08007388 */ /* 0x000fe20000000400 */
[----:B------:R-:W-:-:S03]  /*2c40*/  FMUL.FTZ R84, R85, R56 ;  /* 0x0000003855547220 */ /* 0x000fc60000410000 */
[----:B------:R-:W-:Y:S01]  /*2c50*/  STS.U16 [R9+0x280], R88 ;  /* 0x0002805809007388 */ /* 0x000fe20000000400 */
[----:B------:R-:W-:Y:S02]  /*2c60*/  SHF.L.U32 R20, R20, 0x1, RZ ;  /* 0x0000000114147819 */ /* 0x000fe400000006ff */
[----:B0-----:R-:W-:Y:S01]  /*2c70*/  LEA.HI.SX32 R87, R51, R51, 0x1b ;  /* 0x0000003333577211 */ /* 0x001fe200078fdaff */
[----:B------:R-:W-:Y:S01]  /*2c80*/  STS.U16 [R10+0x2c0], R93 ;  /* 0x0002c05d0a007388 */ /* 0x000fe20000000400 */
[----:B------:R-:W-:-:S03]  /*2c90*/  SHF.L.U32 R21, R21, 0x1, RZ ;  /* 0x0000000115157819 */ /* 0x000fc600000006ff */
[----:B------:R-:W-:Y:S01]  /*2ca0*/  STS.U16 [R11+0x300], R90 ;  /* 0x0003005a0b007388 */ /* 0x000fe20000000400 */
[----:B------:R-:W-:-:S03]  /*2cb0*/  SHF.L.U32 R87, R87, 0x1, RZ ;  /* 0x0000000157577819 */ /* 0x000fc600000006ff */
[----:B------:R0:W-:Y:S04]  /*2cc0*/  STS.U16 [R13+0x340], R92 ;  /* 0x0003405c0d007388 */ /* 0x0001e80000000400 */
[----:B------:R-:W-:Y:S01]  /*2cd0*/  STS.U16 [R20+0x380], R95 ;  /* 0x0003805f14007388 */ /* 0x000fe20000000400 */
[----:B0-----:R0:W-:Y:S03]  /*2ce0*/  MUFU.EX2 R92, R84 ;  /* 0x00000054005c7308 */ /* 0x0011e60000000800 */
[----:B------:R-:W-:Y:S01]  /*2cf0*/  STS.U16 [R21+0x3c0], R94 ;  /* 0x0003c05e15007388 */ /* 0x000fe20000000400 */
[----:B------:R-:W-:-:S06]  /*2d00*/  NOP ;  /* 0x0000000000007918 */ /* 0x000fcc0000000000 */
[C---:B------:R-:W-:Y:S01]  /*2d10*/  FMUL.FTZ R51, R5.reuse, R58 ;  /* 0x0000003a05337220 */ /* 0x040fe20000410000 */
[----:B------:R-:W-:Y:S01]  /*2d20*/  ISETP.GE.AND P3, PT, R2, R89, PT ;  /* 0x000000590200720c */ /* 0x000fe20003f66270 */
[----:B0-----:R-:W-:Y:S01]  /*2d30*/  FMUL.FTZ R84, R5, R60 ;  /* 0x0000003c05547220 */ /* 0x001fe20000410000 */
[----:B------:R-:W-:Y:S01]  /*2d40*/  MUFU.SIN R97, R86 ;  /* 0x0000005600617308 */ /* 0x000fe20000000400 */
[----:B------:R-:W-:Y:S02]  /*2d50*/  PRMT R80, RZ, 0x7610, R80 ;  /* 0x00007610ff507816 */ /* 0x000fe40000000050 */
[----:B------:R-:W-:Y:S01]  /*2d60*/  PRMT R79, RZ, 0x7610, R79 ;  /* 0x00007610ff4f7816 */ /* 0x000fe2000000004f */
[----:B------:R-:W-:Y:S01]  /*2d70*/  FMUL.RZ R91, R84, 0.15915493667125701904 ;  /* 0x3e22f983545b7820 */ /* 0x000fe2000040c000 */
[----:B------:R0:W2:Y:S04]  /*2d80*/  @!P0 LDG.E.U16 R110, [R6.64+0x100] ;  /* 0x00010004066e8981 */ /* 0x0000a8000c1e1500 */
[----:B------:R-:W1:Y:S01]  /*2d90*/  LDS.U16 R84, [R87] ;  /* 0x0000000057547984 */ /* 0x000e620000000400 */
[----:B------:R3:W-:Y:S01]  /*2da0*/  MUFU.COS R99, R86 ;  /* 0x0000005600637308 */ /* 0x0007e20000000000 */
[----:B------:R-:W-:-:S02]  /*2db0*/  FMUL.FTZ R53, R85, R54 ;  /* 0x0000003655357220 */ /* 0x000fc40000410000 */
[----:B------:R0:W4:Y:S04]  /*2dc0*/  @!P3 LDG.E.U16 R80, [R6.64] ;  /* 0x000000040650b981 */ /* 0x000128000c1e1500 */
[----:B------:R0:W5:Y:S01]  /*2dd0*/  @!P5 LDG.E.U16 R79, [R6.64+0x80] ;  /* 0x00008004064fd981 */ /* 0x000162000c1e1500 */
[----:B---3--:R-:W-:Y:S01]  /*2de0*/  FMUL.RZ R86, R51, 0.15915493667125701904 ;  /* 0x3e22f98333567820 */ /* 0x008fe2000040c000 */
[----:B------:R-:W-:Y:S02]  /*2df0*/  MUFU.SIN R81, R78 ;  /* 0x0000004e00517308 */ /* 0x000fe40000000400 */
[----:B------:R0:W3:Y:S04]  /*2e00*/  @!P6 LDG.E.U16 R113, [R6.64+0xc0] ;  /* 0x0000c0040671e981 */ /* 0x0000e8000c1e1500 */
[----:B------:R-:W-:Y:S02]  /*2e10*/  LDS.U16 R95, [R87+0x6] ;  /* 0x00000600575f7984 */ /* 0x000fe40000000400 */
[----:B------:R0:W-:Y:S02]  /*2e20*/  MUFU.COS R82, R78 ;  /* 0x0000004e00527308 */ /* 0x0001e40000000000 */
[----:B------:R-:W-:Y:S01]  /*2e30*/  LDS.U16 R94, [R87+0x4] ;  /* 0x00000400575e7984 */ /* 0x000fe20000000400 */
[----:B------:R-:W-:-:S03]  /*2e40*/  FMUL.FTZ R15, R85, R50 ;  /* 0x00000032550f7220 */ /* 0x000fc60000410000 */
[----:B------:R1:W2:Y:S02]  /*2e50*/  @!P1 LDG.E.U16 R115, [R6.64+0x140] ;  /* 0x0001400406739981 */ /* 0x0002a4000c1e1500 */
[----:B------:R-:W-:Y:S01]  /*2e60*/  MUFU.SIN R101, R86 ;  /* 0x0000005600657308 */ /* 0x000fe20000000400 */
[----:B0-----:R-:W-:Y:S01]  /*2e70*/  PRMT R78, RZ, 0x7610, R78 ;  /* 0x00007610ff4e7816 */ /* 0x001fe2000000004e */
[----:B------:R0:W2:Y:S06]  /*2e80*/  @!P2 LDG.E.U16 R112, [R6.64+0x180] ;  /* 0x000180040670a981 */ /* 0x0000ac000c1e1500 */
[----:B------:R0:W-:Y:S01]  /*2e90*/  MUFU.COS R103, R86 ;  /* 0x0000005600677308 */ /* 0x0001e20000000000 */
[----:B------:R1:W2:Y:S01]  /*2ea0*/  @!P4 LDG.E.U16 R78, [R6.64+0x40] ;  /* 0x00004004064ec981 */ /* 0x0002a2000c1e1500 */
[----:B------:R-:W-:-:S03]  /*2eb0*/  ISETP.GE.AND P0, PT, R35, R89, PT ;  /* 0x000000592300720c */ /* 0x000fc60003f06270 */
[----:B0-----:R-:W0:Y:S03]  /*2ec0*/  LDS.U16 R86, [R87+0x2] ;  /* 0x0000020057567984 */ /* 0x001e260000000400 */
[----:B------:R1:W0:Y:S01]  /*2ed0*/  MUFU.EX2 R93, R53 ;  /* 0x00000035005d7308 */ /* 0x0002220000000800 */
[-C--:B------:R-:W-:Y:S01]  /*2ee0*/  ISETP.GE.AND P6, PT, R34, R89.reuse, PT ;  /* 0x000000592200720c */ /* 0x080fe20003fc6270 */
[----:B------:R-:W-:Y:S01]  /*2ef0*/  FMUL.FTZ R51, R85, R58 ;  /* 0x0000003a55337220 */ /* 0x000fe20000410000 */
[----:B------:R-:W-:-:S04]  /*2f00*/  ISETP.GE.AND P1, PT, R36, R89, PT ;  /* 0x000000592400720c */ /* 0x000fc80003f26270 */
[----:B------:R0:W2:Y:S04]  /*2f10*/  @!P0 LDG.E.U16 R111, [R6.64+0x200] ;  /* 0x00020004066f8981 */ /* 0x0000a8000c1e1500 */
[----:B-1----:R-:W1:Y:S01]  /*2f20*/  S2R R53, SR_TID.X ;  /* 0x0000000000357919 */ /* 0x002e620000002100 */
[-C--:B------:R-:W-:Y:S02]  /*2f30*/  ISETP.GE.AND P0, PT, R42, R89.reuse, PT ;  /* 0x000000592a00720c */ /* 0x080fe40003f06270 */
[-C--:B------:R-:W-:Y:S01]  /*2f40*/  ISETP.GE.AND P2, PT, R37, R89.reuse, PT ;  /* 0x000000592500720c */ /* 0x080fe20003f46270 */
[----:B------:R0:W2:Y:S01]  /*2f50*/  @!P6 LDG.E.U16 R117, [R6.64+0x1c0] ;  /* 0x0001c0040675e981 */ /* 0x0000a2000c1e1500 */
[-C--:B------:R-:W-:Y:S02]  /*2f60*/  ISETP.GE.AND P3, PT, R38, R89.reuse, PT ;  /* 0x000000592600720c */ /* 0x080fe40003f66270 */
[----:B------:R-:W-:-:S02]  /*2f70*/  ISETP.GE.AND P4, PT, R39, R89, PT ;  /* 0x000000592700720c */ /* 0x000fc40003f86270 */
[-C--:B------:R-:W-:Y:S01]  /*2f80*/  ISETP.GE.AND P5, PT, R40, R89.reuse, PT ;  /* 0x000000592800720c */ /* 0x080fe20003fa6270 */
[----:B------:R-:W-:Y:S01]  /*2f90*/  MUFU.SIN R12, R83 ;  /* 0x00000053000c7308 */ /* 0x000fe20000000400 */
[----:B------:R-:W-:Y:S01]  /*2fa0*/  ISETP.GE.AND P6, PT, R41, R89, PT ;  /* 0x000000592900720c */ /* 0x000fe20003fc6270 */
[----:B------:R-:W-:Y:S01]  /*2fb0*/  FMUL.FTZ R76, R85, R52 ;  /* 0x00000034554c7220 */ /* 0x000fe20000410000 */
[----:B------:R-:W-:-:S05]  /*2fc0*/  HADD2.F32 R84, -RZ, R84.H0_H0 ;  /* 0x20000054ff547230 */ /* 0x000fca0000004100 */
[----:B------:R-:W-:Y:S01]  /*2fd0*/  MUFU.COS R14, R83 ;  /* 0x00000053000e7308 */ /* 0x000fe20000000000 */
[----:B------:R-:W-:Y:S01]  /*2fe0*/  FMUL.FTZ R104, R85, R62 ;  /* 0x0000003e55687220 */ /* 0x000fe20000410000 */
[----:B------:R0:W2:Y:S06]  /*2ff0*/  @!P0 LDG.E.U16 R126, [R6.64+0x3c0] ;  /* 0x0003c004067e8981 */ /* 0x0000ac000c1e1500 */
[----:B------:R-:W-:Y:S01]  /*3000*/  MUFU.COS R49, R96 ;  /* 0x0000006000317308 */ /* 0x000fe20000000000 */
[----:B-1----:R-:W-:Y:S01]  /*3010*/  SHF.L.U32 R98, R53, 0x3, RZ ;  /* 0x0000000335627819 */ /* 0x002fe200000006ff */
[----:B------:R0:W2:Y:S04]  /*3020*/  @!P1 LDG.E.U16 R123, [R6.64+0x240] ;  /* 0x00024004067b9981 */ /* 0x0000a8000c1e1500 */
[----:B------:R0:W2:Y:S02]  /*3030*/  @!P2 LDG.E.U16 R120, [R6.64+0x280] ;  /* 0x000280040678a981 */ /* 0x0000a4000c1e1500 */
[----:B------:R-:W-:Y:S01]  /*3040*/  MUFU.SIN R83, R96 ;  /* 0x0000006000537308 */ /* 0x000fe20000000400 */
[----:B------:R-:W-:Y:S01]  /*3050*/  FMUL.FTZ R84, R63, R84 ;  /* 0x000000543f547220 */ /* 0x000fe20000410000 */
[----:B------:R0:W2:Y:S04]  /*3060*/  @!P3 LDG.E.U16 R121, [R6.64+0x2c0] ;  /* 0x0002c0040679b981 */ /* 0x0000a8000c1e1500 */
[----:B------:R0:W2:Y:S02]  /*3070*/  @!P4 LDG.E.U16 R118, [R6.64+0x300] ;  /* 0x000300040676c981 */ /* 0x0000a4000c1e1500 */
[----:B------:R1:W-:Y:S01]  /*3080*/  MUFU.EX2 R96, R51 ;  /* 0x0000003300607308 */ /* 0x0003e20000000800 */
[C---:B------:R-:W-:Y:S01]  /*3090*/  IADD3 R88, R98.reuse, 0x1, RZ ;  /* 0x0000000162587810 */ /* 0x040fe20007ffe0ff */
[----:B------:R0:W2:Y:S04]  /*30a0*/  @!P5 LDG.E.U16 R116, [R6.64+0x340] ;  /* 0x000340040674d981 */ /* 0x0000a8000c1e1500 */
[----:B------:R0:W2:Y:S02]  /*30b0*/  @!P6 LDG.E.U16 R119, [R6.64+0x380] ;  /* 0x000380040677e981 */ /* 0x0000a4000c1e1500 */
[----:B------:R-:W0:Y:S01]  /*30c0*/  MUFU.EX2 R15, R15 ;  /* 0x0000000f000f7308 */ /* 0x000e220000000800 */
[----:B-1----:R-:W-:Y:S01]  /*30d0*/  FMUL.FTZ R51, R85, R60 ;  /* 0x0000003c55337220 */ /* 0x002fe20000410000 */
[----:B------:R-:W-:-:S02]  /*30e0*/  IADD3 R90, R98, 0x2, RZ ;  /* 0x00000002625a7810 */ /* 0x000fc40007ffe0ff */
[----:B------:R-:W-:-:S04]  /*30f0*/  ISETP.GE.U32.AND P0, PT, R98, R47, PT ;  /* 0x0000002f6200720c */ /* 0x000fc80003f06070 */
[----:B------:R-:W1:Y:S01]  /*3100*/  MUFU.EX2 R76, R76 ;  /* 0x0000004c004c7308 */ /* 0x000e620000000800 */
[----:B0-----:R-:W0:Y:S01]  /*3110*/  LDS.U16 R6, [R87+0xa] ;  /* 0x00000a0057067984 */ /* 0x001e220000000400 */
[----:B------:R-:W-:Y:S01]  /*3120*/  ISETP.GE.U32.AND P1, PT, R88, R47, PT ;  /* 0x0000002f5800720c */ /* 0x000fe20003f26070 */
[----:B------:R-:W-:-:S05]  /*3130*/  HADD2.F32 R86, -RZ, R86.H0_H0 ;  /* 0x20000056ff567230 */ /* 0x000fca0000004100 */
[----:B------:R-:W-:Y:S01]  /*3140*/  MUFU.SIN R105, R91 ;  /* 0x0000005b00697308 */ /* 0x000fe20000000400 */
[----:B------:R-:W-:-:S07]  /*3150*/  ISETP.GE.U32.AND P2, PT, R90, R47, PT ;  /* 0x0000002f5a00720c */ /* 0x000fce0003f46070 */
[----:B------:R-:W-:Y:S01]  /*3160*/  MUFU.COS R107, R91 ;  /* 0x0000005b006b7308 */ /* 0x000fe20000000000 */
[----:B------:R-:W-:Y:S01]  /*3170*/  FSEL R89, R84, RZ, !P0 ;  /* 0x000000ff54597208 */ /* 0x000fe20004000000 */
[----:B------:R-:W-:Y:S01]  /*3180*/  HADD2.F32 R94, -RZ, R94.H0_H0 ;  /* 0x2000005eff5e7230 */ /* 0x000fe20000004100 */
[----:B------:R-:W-:Y:S01]  /*3190*/  FMUL.FTZ R82, R93, R82 ;  /* 0x000000525d527220 */ /* 0x000fe20000410000 */
[----:B------:R-:W-:Y:S04]  /*31a0*/  LDS.U16 R7, [R87+0xc] ;  /* 0x00000c0057077984 */ /* 0x000fe80000000400 */
[----:B------:R1:W0:Y:S01]  /*31b0*/  MUFU.EX2 R100, R51 ;  /* 0x0000003300647308 */ /* 0x0002220000000800 */
[----:B------:R-:W-:Y:S01]  /*31c0*/  IADD3 R88, R98, 0x3, RZ ;  /* 0x0000000362587810 */ /* 0x000fe20007ffe0ff */
[----:B-1----:R-:W-:-:S02]  /*31d0*/  FMUL.FTZ R51, R85, R64 ;  /* 0x0000004055337220 */ /* 0x002fc40000410000 */
[C---:B------:R-:W-:Y:S02]  /*31e0*/  FMUL.FTZ R85, R5.reuse, R62 ;  /* 0x0000003e05557220 */ /* 0x040fe40000410000 */
[----:B------:R-:W-:Y:S01]  /*31f0*/  FMUL.FTZ R5, R5, R64 ;  /* 0x0000004005057220 */ /* 0x000fe20000410000 */
[----:B------:R-:W-:-:S03]  /*3200*/  IADD3 R90, R98, 0x4, RZ ;  /* 0x00000004625a7810 */ /* 0x000fc60007ffe0ff */
[----:B------:R-:W-:Y:S02]  /*3210*/  FMUL.RZ R84, R5, 0.15915493667125701904 ;  /* 0x3e22f98305547820 */ /* 0x000fe4000040c000 */
[----:B------:R-:W1:Y:S01]  /*3220*/  LDS.U16 R5, [R87+0x8] ;  /* 0x0000080057057984 */ /* 0x000e620000000400 */
[-C--:B------:R-:W-:Y:S01]  /*3230*/  ISETP.GE.U32.AND P3, PT, R88, R47.reuse, PT ;  /* 0x0000002f5800720c */ /* 0x080fe20003f66070 */
[C---:B------:R-:W-:Y:S01]  /*3240*/  FMUL.FTZ R14, R15.reuse, R14 ;  /* 0x0000000e0f0e7220 */ /* 0x040fe20000410000 */
[----:B------:R-:W-:Y:S01]  /*3250*/  ISETP.GE.U32.AND P4, PT, R90, R47, PT ;  /* 0x0000002f5a00720c */ /* 0x000fe20003f86070 */
[----:B------:R-:W-:Y:S01]  /*3260*/  FMUL.FTZ R12, R15, R12 ;  /* 0x0000000c0f0c7220 */ /* 0x000fe20000410000 */
[C---:B------:R-:W-:Y:S01]  /*3270*/  IADD3 R88, R98.reuse, 0x5, RZ ;  /* 0x0000000562587810 */ /* 0x040fe20007ffe0ff */
[----:B------:R-:W-:Y:S01]  /*3280*/  FMUL.FTZ R86, R63, R86 ;  /* 0x000000563f567220 */ /* 0x000fe20000410000 */
[C---:B------:R-:W-:Y:S01]  /*3290*/  IADD3 R90, R98.reuse, 0x6, RZ ;  /* 0x00000006625a7810 */ /* 0x040fe20007ffe0ff */
[----:B------:R-:W-:Y:S01]  /*32a0*/  FMUL.RZ R85, R85, 0.15915493667125701904 ;  /* 0x3e22f98355557820 */ /* 0x000fe2000040c000 */
[----:B------:R-:W-:Y:S01]  /*32b0*/  IADD3 R98, R98, 0x7, RZ ;  /* 0x0000000762627810 */ /* 0x000fe20007ffe0ff */
[----:B------:R-:W-:Y:S01]  /*32c0*/  FMUL.FTZ R83, R76, R83 ;  /* 0x000000534c537220 */ /* 0x000fe20000410000 */
[----:B------:R-:W-:-:S02]  /*32d0*/  ISETP.GE.U32.AND P5, PT, R88, R47, PT ;  /* 0x0000002f5800720c */ /* 0x000fc40003fa6070 */
[-C--:B------:R-:W-:Y:S02]  /*32e0*/  ISETP.GE.U32.AND P6, PT, R90, R47.reuse, PT ;  /* 0x0000002f5a00720c */ /* 0x080fe40003fc6070 */
[----:B------:R-:W-:Y:S02]  /*32f0*/  FSEL R88, R12, RZ, !P0 ;  /* 0x000000ff0c587208 */ /* 0x000fe40004000000 */
[----:B------:R-:W-:Y:S02]  /*3300*/  FSEL R90, R86, RZ, !P0 ;  /* 0x000000ff565a7208 */ /* 0x000fe40004000000 */
[----:B------:R-:W-:Y:S01]  /*3310*/  FSEL R91, R14, 1, !P0 ;  /* 0x3f8000000e5b7808 */ /* 0x000fe20004000000 */
[----:B------:R-:W-:Y:S01]  /*3320*/  HADD2.F32 R14, -RZ, R95.H0_H0 ;  /* 0x2000005fff0e7230 */ /* 0x000fe20000004100 */
[----:B------:R-:W-:Y:S01]  /*3330*/  ISETP.GE.U32.AND P0, PT, R98, R47, PT ;  /* 0x0000002f6200720c */ /* 0x000fe20003f06070 */
[----:B------:R-:W-:Y:S01]  /*3340*/  MUFU.EX2 R104, R104 ;  /* 0x0000006800687308 */ /* 0x000fe20000000800 */
[----:B------:R-:W-:Y:S01]  /*3350*/  FMUL.FTZ R49, R76, R49 ;  /* 0x000000314c317220 */ /* 0x000fe20000410000 */
[----:B------:R-:W1:Y:S01]  /*3360*/  LDS.U16 R12, [R87+0xe] ;  /* 0x00000e00570c7984 */ /* 0x000e620000000400 */
[----:B------:R-:W-:Y:S01]  /*3370*/  FMUL.FTZ R98, R92, R99 ;  /* 0x000000635c627220 */ /* 0x000fe20000410000 */
[----:B------:R-:W-:Y:S01]  /*3380*/  FSEL R99, R83, RZ, !P1 ;  /* 0x000000ff53637208 */ /* 0x000fe20004800000 */
[----:B------:R-:W-:-:S03]  /*3390*/  FMUL.FTZ R81, R93, R81 ;  /* 0x000000515d517220 */ /* 0x000fc60000410000 */
[----:B------:R-:W1:Y:S01]  /*33a0*/  MUFU.COS R109, R85 ;  /* 0x00000055006d7308 */ /* 0x000e620000000000 */
[----:B------:R-:W-:Y:S02]  /*33b0*/  FMUL.FTZ R97, R92, R97 ;  /* 0x000000615c617220 */ /* 0x000fe40000410000 */
[C---:B0-----:R-:W-:Y:S02]  /*33c0*/  FMUL.FTZ R93, R100.reuse, R107 ;  /* 0x0000006b645d7220 */ /* 0x041fe40000410000 */
[----:B------:R-:W-:-:S03]  /*33d0*/  FMUL.FTZ R92, R100, R105 ;  /* 0x00000069645c7220 */ /* 0x000fc60000410000 */
[----:B------:R0:W1:Y:S01]  /*33e0*/  MUFU.SIN R15, R85 ;  /* 0x00000055000f7308 */ /* 0x0000620000000400 */
[----:B------:R-:W-:Y:S01]  /*33f0*/  FMUL.FTZ R14, R65, R14 ;  /* 0x0000000e410e7220 */ /* 0x000fe20000410000 */
[----:B------:R-:W-:Y:S01]  /*3400*/  FSEL R100, R49, 1, !P1 ;  /* 0x3f80000031647808 */ /* 0x000fe20004800000 */
[-C--:B------:R-:W-:Y:S02]  /*3410*/  FMUL.FTZ R83, R89, R99.reuse ;  /* 0x0000006359537220 */ /* 0x080fe40000410000 */
[----:B------:R-:W-:Y:S02]  /*3420*/  FMUL.FTZ R94, R65, R94 ;  /* 0x0000005e415e7220 */ /* 0x000fe40000410000 */
[----:B------:R-:W-:Y:S02]  /*3430*/  FMUL.FTZ R49, R90, R99 ;  /* 0x000000635a317220 */ /* 0x000fe40000410000 */
[----:B0-----:R-:W-:Y:S01]  /*3440*/  FMUL.FTZ R85, R96, R101 ;  /* 0x0000006560557220 */ /* 0x001fe20000410000 */
[----:B------:R-:W-:Y:S01]  /*3450*/  FSEL R101, R14, RZ, !P1 ;  /* 0x000000ff0e657208 */ /* 0x000fe20004800000 */
[-C--:B------:R-:W-:Y:S01]  /*3460*/  FFMA.FTZ R14, R90, R100.reuse, R83 ;  /* 0x000000645a0e7223 */ /* 0x080fe20000010053 */
[----:B------:R-:W-:Y:S01]  /*3470*/  FSEL R102, R94, RZ, !P1 ;  /* 0x000000ff5e667208 */ /* 0x000fe20004800000 */
[----:B------:R-:W-:Y:S01]  /*3480*/  FMUL.FTZ R86, R96, R103 ;  /* 0x0000006760567220 */ /* 0x000fe20000410000 */
[----:B------:R-:W-:Y:S01]  /*3490*/  FSEL R103, R81, RZ, !P2 ;  /* 0x000000ff51677208 */ /* 0x000fe20005000000 */
[----:B------:R-:W-:-:S02]  /*34a0*/  FFMA.FTZ R49, R89, R100, -R49 ;  /* 0x0000006459317223 */ /* 0x000fc40000010831 */
[----:B------:R-:W-:Y:S01]  /*34b0*/  FADD.FTZ R76, R101, R14 ;  /* 0x0000000e654c7221 */ /* 0x000fe20000010000 */
[----:B------:R-:W-:Y:S01]  /*34c0*/  FSEL R105, R82, 1, !P2 ;  /* 0x3f80000052697808 */ /* 0x000fe20005000000 */
[C---:B-1----:R-:W-:Y:S02]  /*34d0*/  FMUL.FTZ R107, R104.reuse, R109 ;  /* 0x0000006d686b7220 */ /* 0x042fe40000410000 */
[----:B------:R-:W-:Y:S02]  /*34e0*/  FMUL.FTZ R104, R104, R15 ;  /* 0x0000000f68687220 */ /* 0x000fe40000410000 */
[----:B------:R-:W-:Y:S02]  /*34f0*/  FADD.FTZ R14, R102, R49 ;  /* 0x00000031660e7221 */ /* 0x000fe40000010000 */
[C---:B------:R-:W-:Y:S02]  /*3500*/  FMUL.FTZ R15, R103.reuse, R76 ;  /* 0x0000004c670f7220 */ /* 0x040fe40000410000 */
[----:B------:R-:W-:-:S02]  /*3510*/  FMUL.FTZ R81, R103, R14 ;  /* 0x0000000e67517220 */ /* 0x000fc40000410000 */
[----:B------:R-:W-:Y:S01]  /*3520*/  FFMA.FTZ R96, R105, R14, -R15 ;  /* 0x0000000e69607223 */ /* 0x000fe2000001080f */
[----:B------:R-:W-:Y:S01]  /*3530*/  HADD2.F32 R82, -RZ, R6.H0_H0 ;  /* 0x20000006ff527230 */ /* 0x000fe20000004100 */
[----:B------:R-:W0:Y:S01]  /*3540*/  LDS.U16 R14, [R87+0x12] ;  /* 0x00001200570e7984 */ /* 0x000e220000000400 */
[----:B------:R-:W-:-:S03]  /*3550*/  FMUL.FTZ R49, R91, R99 ;  /* 0x000000635b317220 */ /* 0x000fc60000410000 */
[----:B------:R-:W1:Y:S01]  /*3560*/  LDS.U16 R6, [R87+0x10] ;  /* 0x0000100057067984 */ /* 0x000e620000000400 */
[----:B------:R-:W-:Y:S01]  /*3570*/  FFMA.FTZ R81, R105, R76, R81 ;  /* 0x0000004c69517223 */ /* 0x000fe20000010051 */
[----:B------:R-:W-:Y:S01]  /*3580*/  HADD2.F32 R76, -RZ, R5.H0_H0 ;  /* 0x20000005ff4c7230 */ /* 0x000fe20000004100 */
[----:B------:R-:W-:Y:S01]  /*3590*/  MUFU.EX2 R51, R51 ;  /* 0x0000003300337308 */ /* 0x000fe20000000800 */
[C---:B------:R-:W-:Y:S02]  /*35a0*/  FMUL.FTZ R15, R88.reuse, R99 ;  /* 0x00000063580f7220 */ /* 0x040fe40000410000 */
[----:B------:R-:W-:-:S05]  /*35b0*/  FFMA.FTZ R94, R88, R100, R49 ;  /* 0x00000064585e7223 */ /* 0x000fca0000010031 */
[----:B------:R-:W-:Y:S01]  /*35c0*/  MUFU.SIN R114, R84 ;  /* 0x0000005400727308 */ /* 0x000fe20000000400 */
[----:B------:R-:W-:Y:S02]  /*35d0*/  FMUL.FTZ R76, R67, R76 ;  /* 0x0000004c434c7220 */ /* 0x000fe40000410000 */
[----:B------:R-:W-:-:S05]  /*35e0*/  FMUL.FTZ R5, R103, R94 ;  /* 0x0000005e67057220 */ /* 0x000fca0000410000 */
[----:B------:R0:W0:Y:S01]  /*35f0*/  MUFU.COS R124, R84 ;  /* 0x00000054007c7308 */ /* 0x0000220000000000 */
[----:B------:R-:W-:Y:S01]  /*3600*/  FMUL.FTZ R82, R67, R82 ;  /* 0x0000005243527220 */ /* 0x000fe20000410000 */
[----:B------:R-:W-:Y:S01]  /*3610*/  FSEL R109, R76, RZ, !P2 ;  /* 0x000000ff4c6d7208 */ /* 0x000fe20005000000 */
[----:B------:R-:W-:Y:S01]  /*3620*/  HADD2.F32 R76, -RZ, R12.H0_H0 ;  /* 0x2000000cff4c7230 */ /* 0x000fe20000004100 */
[----:B0-----:R-:W-:Y:S02]  /*3630*/  FFMA.FTZ R84, R91, R100, -R15 ;  /* 0x000000645b547223 */ /* 0x001fe4000001080f */
[----:B------:R-:W0:Y:S01]  /*3640*/  LDS.U16 R15, [R87+0x16] ;  /* 0x00001600570f7984 */ /* 0x000e220000000400 */
[----:B------:R-:W-:Y:S01]  /*3650*/  FSEL R108, R82, RZ, !P2 ;  /* 0x000000ff526c7208 */ /* 0x000fe20005000000 */
[-C--:B------:R-:W-:Y:S02]  /*3660*/  FFMA.FTZ R49, R105, R84.reuse, -R5 ;  /* 0x0000005469317223 */ /* 0x080fe40000010805 */
[----:B------:R-:W0:Y:S01]  /*3670*/  LDS.U16 R5, [R87+0x14] ;  /* 0x0000140057057984 */ /* 0x000e220000000400 */
[----:B------:R-:W-:Y:S01]  /*3680*/  FSEL R106, R97, RZ, !P3 ;  /* 0x000000ff616a7208 */ /* 0x000fe20005800000 */
[----:B------:R-:W-:Y:S01]  /*3690*/  FMUL.FTZ R84, R103, R84 ;  /* 0x0000005467547220 */ /* 0x000fe20000410000 */
[----:B------:R-:W-:Y:S01]  /*36a0*/  HADD2.F32 R12, -RZ, R7.H0_H0 ;  /* 0x20000007ff0c7230 */ /* 0x000fe20000004100 */
[----:B------:R-:W-:Y:S01]  /*36b0*/  FADD.FTZ R7, R109, R96 ;  /* 0x000000606d077221 */ /* 0x000fe20000010000 */
[----:B------:R-:W-:Y:S01]  /*36c0*/  FSEL R98, R98, 1, !P3 ;  /* 0x3f80000062627808 */ /* 0x000fe20005800000 */
[----:B------:R-:W-:-:S02]  /*36d0*/  FMUL.FTZ R124, R51, R124 ;  /* 0x0000007c337c7220 */ /* 0x000fc40000410000 */
[----:B------:R-:W-:Y:S02]  /*36e0*/  FMUL.FTZ R114, R51, R114 ;  /* 0x0000007233727220 */ /* 0x000fe40000410000 */
[----:B------:R-:W-:Y:S02]  /*36f0*/  FADD.FTZ R81, R108, R81 ;  /* 0x000000516c517221 */ /* 0x000fe40000010000 */
[----:B------:R-:W-:Y:S02]  /*3700*/  FMUL.FTZ R76, R69, R76 ;  /* 0x0000004c454c7220 */ /* 0x000fe40000410000 */
[----:B------:R-:W-:Y:S02]  /*3710*/  FFMA.FTZ R51, R105, R94, R84 ;  /* 0x0000005e69337223 */ /* 0x000fe40000010054 */
[----:B------:R-:W-:Y:S02]  /*3720*/  FMUL.FTZ R84, R106, R7 ;  /* 0x000000076a547220 */ /* 0x000fe40000410000 */
[----:B------:R-:W-:Y:S01]  /*3730*/  FMUL.FTZ R12, R69, R12 ;  /* 0x0000000c450c7220 */ /* 0x000fe20000410000 */
[----:B------:R-:W-:Y:S01]  /*3740*/  FSEL R83, R76, RZ, !P3 ;  /* 0x000000ff4c537208 */ /* 0x000fe20005800000 */
[----:B------:R-:W-:-:S02]  /*3750*/  FMUL.FTZ R82, R106, R81 ;  /* 0x000000516a527220 */ /* 0x000fc40000410000 */
[----:B------:R-:W-:Y:S01]  /*3760*/  FFMA.FTZ R76, R98, R81, R84 ;  /* 0x00000051624c7223 */ /* 0x000fe20000010054 */
[----:B------:R-:W-:Y:S01]  /*3770*/  FSEL R84, R12, RZ, !P3 ;  /* 0x000000ff0c547208 */ /* 0x000fe20005800000 */
[----:B------:R-:W-:Y:S01]  /*3780*/  FFMA.FTZ R95, R98, R7, -R82 ;  /* 0x00000007625f7223 */ /* 0x000fe20000010852 */
[----:B------:R-:W-:Y:S01]  /*3790*/  FSEL R85, R85, RZ, !P4 ;  /* 0x000000ff55557208 */ /* 0x000fe20006000000 */
[C---:B------:R-:W-:Y:S02]  /*37a0*/  FMUL.FTZ R7, R106.reuse, R51 ;  /* 0x000000336a077220 */ /* 0x040fe40000410000 */
[----:B------:R-:W-:Y:S02]  /*37b0*/  FMUL.FTZ R12, R106, R49 ;  /* 0x000000316a0c7220 */ /* 0x000fe40000410000 */
[----:B------:R-:W-:Y:S01]  /*37c0*/  FADD.FTZ R76, R83, R76 ;  /* 0x0000004c534c7221 */ /* 0x000fe20000010000 */
[----:B------:R-:W-:Y:S01]  /*37d0*/  FSEL R86, R86, 1, !P4 ;  /* 0x3f80000056567808 */ /* 0x000fe20006000000 */
[----:B------:R-:W-:-:S02]  /*37e0*/  FADD.FTZ R95, R84, R95 ;  /* 0x0000005f545f7221 */ /* 0x000fc40000010000 */
[----:B------:R-:W-:Y:S02]  /*37f0*/  FMUL.FTZ R81, R85, R76 ;  /* 0x0000004c55517220 */ /* 0x000fe40000410000 */
[C---:B------:R-:W-:Y:S02]  /*3800*/  FFMA.FTZ R49, R98.reuse, R49, -R7 ;  /* 0x0000003162317223 */ /* 0x040fe40000010807 */
[----:B------:R-:W-:Y:S01]  /*3810*/  FFMA.FTZ R51, R98, R51, R12 ;  /* 0x0000003362337223 */ /* 0x000fe2000001000c */
[----:B------:R-:W3:Y:S01]  /*3820*/  LDS.U16 R7, [R87+0x18] ;  /* 0x0000180057077984 */ /* 0x000ee20000000400 */
[----:B------:R-:W-:-:S03]  /*3830*/  HADD2.F32 R14, -RZ, R14.H0_H0 ;  /* 0x2000000eff0e7230 */ /* 0x000fc60000004100 */
[----:B------:R-:W3:Y:S01]  /*3840*/  LDS.U16 R12, [R87+0x1a] ;  /* 0x00001a00570c7984 */ /* 0x000ee20000000400 */
[CC--:B------:R-:W-:Y:S01]  /*3850*/  FFMA.FTZ R96, R86.reuse, R95.reuse, -R81 ;  /* 0x0000005f56607223 */ /* 0x0c0fe20000010851 */
[----:B-1----:R-:W-:Y:S01]  /*3860*/  HADD2.F32 R6, -RZ, R6.H0_H0 ;  /* 0x20000006ff067230 */ /* 0x002fe20000004100 */
[----:B------:R-:W-:Y:S02]  /*3870*/  FMUL.FTZ R95, R85, R95 ;  /* 0x0000005f555f7220 */ /* 0x000fe40000410000 */
[C---:B------:R-:W-:Y:S02]  /*3880*/  FMUL.FTZ R94, R71.reuse, R14 ;  /* 0x0000000e475e7220 */ /* 0x040fe40000410000 */
[----:B------:R-:W-:Y:S01]  /*3890*/  FFMA.FTZ R97, R86, R76, R95 ;  /* 0x0000004c56617223 */ /* 0x000fe2000001005f */
[----:B------:R-:W1:Y:S01]  /*38a0*/  LDS.U16 R14, [R87+0x1e] ;  /* 0x00001e00570e7984 */ /* 0x000e620000000400 */
[----:B------:R-:W-:Y:S01]  /*38b0*/  FMUL.FTZ R95, R71, R6 ;  /* 0x00000006475f7220 */ /* 0x000fe20000410000 */
[----:B------:R-:W-:-:S02]  /*38c0*/  FSEL R94, R94, RZ, !P4 ;  /* 0x000000ff5e5e7208 */ /* 0x000fc40006000000 */
[----:B------:R-:W1:Y:S01]  /*38d0*/  LDS.U16 R6, [R87+0x1c] ;  /* 0x00001c0057067984 */ /* 0x000e620000000400 */
[----:B------:R-:W-:Y:S01]  /*38e0*/  FMUL.FTZ R76, R85, R51 ;  /* 0x00000033554c7220 */ /* 0x000fe20000410000 */
[----:B------:R-:W-:Y:S01]  /*38f0*/  FSEL R95, R95, RZ, !P4 ;  /* 0x000000ff5f5f7208 */ /* 0x000fe20006000000 */
[----:B0-----:R-:W-:Y:S01]  /*3900*/  HADD2.F32 R82, -RZ, R15.H0_H0 ;  /* 0x2000000fff527230 */ /* 0x001fe20000004100 */
[----:B------:R-:W-:Y:S01]  /*3910*/  FSEL R92, R92, RZ, !P5 ;  /* 0x000000ff5c5c7208 */ /* 0x000fe20006800000 */
[----:B------:R-:W-:Y:S01]  /*3920*/  FADD.FTZ R97, R94, R97 ;  /* 0x000000615e617221 */ /* 0x000fe20000010000 */
[----:B------:R-:W-:Y:S01]  /*3930*/  FSEL R93, R93, 1, !P5 ;  /* 0x3f8000005d5d7808 */ /* 0x000fe20006800000 */
[----:B------:R-:W-:Y:S01]  /*3940*/  FFMA.FTZ R81, R86, R49, -R76 ;  /* 0x0000003156517223 */ /* 0x000fe2000001084c */
[----:B------:R-:W-:Y:S01]  /*3950*/  HADD2.F32 R76, -RZ, R5.H0_H0 ;  /* 0x20000005ff4c7230 */ /* 0x000fe20000004100 */
[----:B------:R-:W-:Y:S02]  /*3960*/  FADD.FTZ R96, R95, R96 ;  /* 0x000000605f607221 */ /* 0x000fe40000010000 */
[----:B------:R-:W-:-:S02]  /*3970*/  FMUL.FTZ R82, R73, R82 ;  /* 0x0000005249527220 */ /* 0x000fc40000410000 */
[CC--:B------:R-:W-:Y:S02]  /*3980*/  FMUL.FTZ R5, R92.reuse, R97.reuse ;  /* 0x000000615c057220 */ /* 0x0c0fe40000410000 */
[----:B------:R-:W-:Y:S02]  /*3990*/  FMUL.FTZ R128, R92, R96 ;  /* 0x000000605c807220 */ /* 0x000fe40000410000 */
[----:B------:R-:W-:Y:S02]  /*39a0*/  FMUL.FTZ R76, R73, R76 ;  /* 0x0000004c494c7220 */ /* 0x000fe40000410000 */
[C---:B------:R-:W-:Y:S01]  /*39b0*/  FFMA.FTZ R122, R93.reuse, R96, -R5 ;  /* 0x000000605d7a7223 */ /* 0x040fe20000010805 */
[----:B------:R-:W-:Y:S01]  /*39c0*/  FSEL R96, R82, RZ, !P5 ;  /* 0x000000ff52607208 */ /* 0x000fe20006800000 */
[----:B------:R-:W-:Y:S01]  /*39d0*/  FFMA.FTZ R5, R93, R97, R128 ;  /* 0x000000615d057223 */ /* 0x000fe20000010080 */
[----:B------:R-:W-:Y:S01]  /*39e0*/  FSEL R97, R76, RZ, !P5 ;  /* 0x000000ff4c617208 */ /* 0x000fe20006800000 */
[----:B------:R-:W-:Y:S01]  /*39f0*/  FMUL.FTZ R49, R85, R49 ;  /* 0x0000003155317220 */ /* 0x000fe20000410000 */
[----:B------:R-:W-:Y:S01]  /*3a00*/  FSEL R104, R104, RZ, !P6 ;  /* 0x000000ff68687208 */ /* 0x000fe20007000000 */
[----:B------:R-:W-:Y:S01]  /*3a10*/  FADD.FTZ R15, R96, R5 ;  /* 0x00000005600f7221 */ /* 0x000fe20000010000 */
[----:B------:R-:W-:Y:S01]  /*3a20*/  FSEL R107, R107, 1, !P6 ;  /* 0x3f8000006b6b7808 */ /* 0x000fe20007000000 */
[----:B------:R-:W-:-:S02]  /*3a30*/  FFMA.FTZ R49, R86, R51, R49 ;  /* 0x0000003356317223 */ /* 0x000fc40000010031 */
[----:B------:R-:W-:Y:S02]  /*3a40*/  FMUL.FTZ R76, R92, R81 ;  /* 0x000000515c4c7220 */ /* 0x000fe40000410000 */
[----:B------:R-:W-:Y:S02]  /*3a50*/  FADD.FTZ R122, R97, R122 ;  /* 0x0000007a617a7221 */ /* 0x000fe40000010000 */
[----:B------:R-:W-:Y:S02]  /*3a60*/  FMUL.FTZ R5, R104, R15 ;  /* 0x0000000f68057220 */ /* 0x000fe40000410000 */
[-C--:B------:R-:W-:Y:S02]  /*3a70*/  FMUL.FTZ R82, R92, R49.reuse ;  /* 0x000000315c527220 */ /* 0x080fe40000410000 */
[----:B------:R-:W-:Y:S01]  /*3a80*/  FFMA.FTZ R76, R93, R49, R76 ;  /* 0x000000315d4c7223 */ /* 0x000fe2000001004c */
[----:B---3--:R-:W-:Y:S01]  /*3a90*/  HADD2.F32 R7, -RZ, R7.H0_H0 ;  /* 0x20000007ff077230 */ /* 0x008fe20000004100 */
[-C--:B------:R-:W-:Y:S01]  /*3aa0*/  FFMA.FTZ R49, R107, R122.reuse, -R5 ;  /* 0x0000007a6b317223 */ /* 0x080fe20000010805 */
[----:B------:R-:W-:Y:S01]  /*3ab0*/  HADD2.F32 R5, -RZ, R12.H0_H0 ;  /* 0x2000000cff057230 */ /* 0x000fe20000004100 */
[----:B------:R-:W-:-:S02]  /*3ac0*/  FMUL.FTZ R128, R104, R122 ;  /* 0x0000007a68807220 */ /* 0x000fc40000410000 */
[C---:B------:R-:W-:Y:S02]  /*3ad0*/  FMUL.FTZ R7, R74.reuse, R7 ;  /* 0x000000074a077220 */ /* 0x040fe40000410000 */
[----:B------:R-:W-:Y:S01]  /*3ae0*/  FMUL.FTZ R5, R74, R5 ;  /* 0x000000054a057220 */ /* 0x000fe20000410000 */
[----:B-1----:R-:W-:Y:S01]  /*3af0*/  HADD2.F32 R14, -RZ, R14.H0_H0 ;  /* 0x2000000eff0e7230 */ /* 0x002fe20000004100 */
[----:B------:R-:W-:Y:S01]  /*3b00*/  FFMA.FTZ R82, R93, R81, -R82 ;  /* 0x000000515d527223 */ /* 0x000fe20000010852 */
[----:B------:R-:W-:Y:S01]  /*3b10*/  FSEL R122, R7, RZ, !P6 ;  /* 0x000000ff077a7208 */ /* 0x000fe20007000000 */
[----:B------:R-:W-:Y:S01]  /*3b20*/  FFMA.FTZ R128, R107, R15, R128 ;  /* 0x0000000f6b807223 */ /* 0x000fe20000010080 */
[----:B------:R-:W-:Y:S01]  /*3b30*/  FSEL R125, R5, RZ, !P6 ;  /* 0x000000ff057d7208 */ /* 0x000fe20007000000 */
[----:B------:R-:W-:Y:S01]  /*3b40*/  FMUL.FTZ R12, R104, R76 ;  /* 0x0000004c680c7220 */ /* 0x000fe20000410000 */
[----:B------:R-:W-:Y:S01]  /*3b50*/  HADD2.F32 R6, -RZ, R6.H0_H0 ;  /* 0x20000006ff067230 */ /* 0x000fe20000004100 */
[----:B------:R-:W-:Y:S01]  /*3b60*/  FSEL R114, R114, RZ, !P0 ;  /* 0x000000ff72727208 */ /* 0x000fe20004000000 */
[----:B------:R-:W-:-:S02]  /*3b70*/  FADD.FTZ R49, R122, R49 ;  /* 0x000000317a317221 */ /* 0x000fc40000010000 */
[-C--:B------:R-:W-:Y:S02]  /*3b80*/  FFMA.FTZ R7, R107, R82.reuse, -R12 ;  /* 0x000000526b077223 */ /* 0x080fe4000001080c */
[----:B------:R-:W-:Y:S02]  /*3b90*/  FADD.FTZ R15, R125, R128 ;  /* 0x000000807d0f7221 */ /* 0x000fe40000010000 */
[----:B------:R-:W-:Y:S01]  /*3ba0*/  FMUL.FTZ R82, R104, R82 ;  /* 0x0000005268527220 */ /* 0x000fe20000410000 */
[----:B------:R-:W-:Y:S01]  /*3bb0*/  FSEL R124, R124, 1, !P0 ;  /* 0x3f8000007c7c7808 */ /* 0x000fe20004000000 */
[C---:B------:R-:W-:Y:S02]  /*3bc0*/  FMUL.FTZ R14, R75.reuse, R14 ;  /* 0x0000000e4b0e7220 */ /* 0x040fe40000410000 */
[----:B------:R-:W-:Y:S02]  /*3bd0*/  FMUL.FTZ R6, R75, R6 ;  /* 0x000000064b067220 */ /* 0x000fe40000410000 */
[----:B------:R-:W-:-:S02]  /*3be0*/  FMUL.FTZ R51, R114, R49 ;  /* 0x0000003172337220 */ /* 0x000fc40000410000 */
[-C--:B------:R-:W-:Y:S02]  /*3bf0*/  FMUL.FTZ R12, R114, R15.reuse ;  /* 0x0000000f720c7220 */ /* 0x080fe40000410000 */
[----:B------:R-:W-:Y:S01]  /*3c00*/  FFMA.FTZ R5, R107, R76, R82 ;  /* 0x0000004c6b057223 */ /* 0x000fe20000010052 */
[----:B------:R-:W-:Y:S01]  /*3c10*/  FSEL R128, R14, RZ, !P0 ;  /* 0x000000ff0e807208 */ /* 0x000fe20004000000 */
[----:B------:R-:W-:Y:S01]  /*3c20*/  FFMA.FTZ R15, R124, R15, R51 ;  /* 0x0000000f7c0f7223 */ /* 0x000fe20000010033 */
[----:B------:R-:W-:Y:S01]  /*3c30*/  FSEL R127, R6, RZ, !P0 ;  /* 0x000000ff067f7208 */ /* 0x000fe20004000000 */
[----:B------:R-:W-:Y:S02]  /*3c40*/  FFMA.FTZ R14, R124, R49, -R12 ;  /* 0x000000317c0e7223 */ /* 0x000fe4000001080c */
[----:B------:R-:W-:Y:S02]  /*3c50*/  FMUL.FTZ R12, R114, R5 ;  /* 0x00000005720c7220 */ /* 0x000fe40000410000 */
[----:B------:R-:W-:-:S02]  /*3c60*/  FADD.FTZ R15, R128, R15 ;  /* 0x0000000f800f7221 */ /* 0x000fc40000010000 */
        /* <DEDUP_REMOVED lines=10> */
[C---:B-1----:R-:W-:Y:S02]  /*3d10*/  FMUL.FTZ R82, R6.reuse, R49 ;  /* 0x0000003106527220 */ /* 0x042fe40000410000 */
[----:B---3--:R-:W-:Y:S02]  /*3d20*/  FMUL.FTZ R76, R6, R5 ;  /* 0x00000005064c7220 */ /* 0x008fe40000410000 */
[C---:B------:R-:W-:Y:S02]  /*3d30*/  FFMA.FTZ R81, R12.reuse, R49, -R81 ;  /* 0x000000310c517223 */ /* 0x040fe40000010851 */
[C---:B------:R-:W-:Y:S02]  /*3d40*/  FFMA.FTZ R82, R12.reuse, R51, R82 ;  /* 0x000000330c527223 */ /* 0x040fe40000010052 */
[-C--:B--2---:R-:W-:Y:S02]  /*3d50*/  FFMA.FTZ R49, R12, R7.reuse, R76 ;  /* 0x000000070c317223 */ /* 0x084fe4000001004c */
[----:B------:R-:W-:-:S02]  /*3d60*/  FMUL.FTZ R7, R6, R7 ;  /* 0x0000000706077220 */ /* 0x000fc40000410000 */
[----:B------:R-:W-:Y:S02]  /*3d70*/  @P0 FADD.FTZ R15, R15, R82 ;  /* 0x000000520f0f0221 */ /* 0x000fe40000010000 */
[----:B------:R-:W-:Y:S01]  /*3d80*/  @P0 FADD.FTZ R14, R14, R81 ;  /* 0x000000510e0e0221 */ /* 0x000fe20000010000 */
[----:B------:R-:W-:Y:S01]  /*3d90*/  FSEL R49, R6, R49, !P0 ;  /* 0x0000003106317208 */ /* 0x000fe20004000000 */
[----:B------:R-:W-:Y:S01]  /*3da0*/  @P0 FFMA.FTZ R12, R12, R5, -R7 ;  /* 0x000000050c0c0223 */ /* 0x000fe20000010807 */
        /* <DEDUP_REMOVED lines=20> */
[----:B------:R-:W-:-:S02]  /*3ef0*/  IADD3 R49, R30, 0x20, RZ ;  /* 0x000000201e317810 */ /* 0x000fc40007ffe0ff */
[CC--:B------:R-:W-:Y:S02]  /*3f00*/  LEA.HI.SX32 R76, R30.reuse, R30.reuse, 0x1b ;  /* 0x0000001e1e4c7211 */ /* 0x0c0fe400078fdaff */
[C---:B------:R-:W-:Y:S02]  /*3f10*/  IADD3 R51, R30.reuse, 0x40, RZ ;  /* 0x000000401e337810 */ /* 0x040fe40007ffe0ff */
[-C--:B------:R-:W-:Y:S02]  /*3f20*/  LEA.HI.SX32 R82, R49, R30.reuse, 0x1b ;  /* 0x0000001e31527211 */ /* 0x080fe400078fdaff */
[----:B------:R-:W-:Y:S02]  /*3f30*/  ISETP.GE.AND P0, PT, R30, 0x4, PT ;  /* 0x000000041e00780c */ /* 0x000fe40003f06270 */
[----:B------:R-:W-:Y:S02]  /*3f40*/  SHF.L.U32 R49, R76, 0x1, RZ ;  /* 0x000000014c317819 */ /* 0x000fe400000006ff */
[----:B------:R-:W-:-:S02]  /*3f50*/  LEA.HI.SX32 R76, R51, R30, 0x1b ;  /* 0x0000001e334c7211 */ /* 0x000fc400078fdaff */
[----:B------:R-:W-:Y:S01]  /*3f60*/  SHF.L.U32 R51, R82, 0x1, RZ ;  /* 0x0000000152337819 */ /* 0x000fe200000006ff */
[C---:B0-----:R-:W-:Y:S02]  /*3f70*/  FMUL.FTZ R82, R6.reuse, R5 ;  /* 0x0000000506527220 */ /* 0x041fe40000410000 */
[C---:B-1----:R-:W-:Y:S02]  /*3f80*/  FMUL.FTZ R132, R6.reuse, R81 ;  /* 0x0000005106847220 */ /* 0x042fe40000410000 */
[-C--:B--2---:R-:W-:Y:S02]  /*3f90*/  FMUL.FTZ R130, R6, R131.reuse ;  /* 0x0000008306827220 */ /* 0x084fe40000410000 */
[C---:B------:R-:W-:Y:S02]  /*3fa0*/  FFMA.FTZ R132, R12.reuse, R131, R132 ;  /* 0x000000830c847223 */ /* 0x040fe40000010084 */
[-C--:B---3--:R-:W-:Y:S02]  /*3fb0*/  FFMA.FTZ R133, R12, R7.reuse, R82 ;  /* 0x000000070c857223 */ /* 0x088fe40000010052 */
[----:B------:R-:W-:-:S02]  /*3fc0*/  FMUL.FTZ R7, R6, R7 ;  /* 0x0000000706077220 */ /* 0x000fc40000410000 */
[C---:B------:R-:W-:Y:S02]  /*3fd0*/  FFMA.FTZ R81, R12.reuse, R81, -R130 ;  /* 0x000000510c517223 */ /* 0x040fe40000010882 */
[----:B------:R-:W-:Y:S02]  /*3fe0*/  @P0 FFMA.FTZ R12, R12, R5, -R7 ;  /* 0x000000050c0c0223 */ /* 0x000fe40000010807 */
[----:B------:R-:W-:Y:S02]  /*3ff0*/  @P0 FADD.FTZ R15, R15, R132 ;  /* 0x000000840f0f0221 */ /* 0x000fe40000010000 */
[----:B------:R-:W-:Y:S01]  /*4000*/  @P0 FADD.FTZ R14, R14, R81 ;  /* 0x000000510e0e0221 */ /* 0x000fe20000010000 */
[----:B------:R-:W-:Y:S01]  /*4010*/  FSEL R133, R6, R133, !P0 ;  /* 0x0000008506857208 */ /* 0x000fe20004000000 */
[----:B------:R-:W0:Y:S04]  /*4020*/  SHFL.UP PT, R5, R12, 0x8, RZ ;  /* 0x050000000c057989 */ /* 0x000e2800000e00ff */
[----:B------:R-:W-:Y:S01]  /*4030*/  SHFL.UP PT, R130, R15, 0x8, RZ ;  /* 0x050000000f827989 */ /* 0x000fe200000e00ff */
[----:B------:R-:W-:-:S03]  /*4040*/  IMAD.SHL.U32 R76, R76, 0x2, RZ ;  /* 0x000000024c4c7824 */ /* 0x000fc600078e00ff */
[----:B------:R-:W1:Y:S04]  /*4050*/  SHFL.UP PT, R7, R14, 0x8, RZ ;  /* 0x050000000e077989 */ /* 0x000e6800000e00ff */
[----:B------:R-:W2:Y:S01]  /*4060*/  SHFL.UP PT, R6, R133, 0x8, RZ ;  /* 0x0500000085067989 */ /* 0x000ea200000e00ff */
[----:B------:R-:W-:-:S03]  /*4070*/  IADD3 R137, R30, 0x60, RZ ;  /* 0x000000601e897810 */ /* 0x000fc60007ffe0ff */
[----:B----4-:R-:W-:Y:S04]  /*4080*/  STS.U16 [R49+0x420], R80 ;  /* 0x0004205031007388 */ /* 0x010fe80000000400 */
[----:B------:R-:W-:Y:S04]  /*4090*/  STS.U16 [R51+0x460], R78 ;  /* 0x0004604e33007388 */ /* 0x000fe80000000400 */
[----:B-----5:R3:W-:Y:S01]  /*40a0*/  STS.U16 [R76+0x4a0], R79 ;  /* 0x0004a04f4c007388 */ /* 0x0207e20000000400 */
[C---:B------:R-:W-:Y:S02]  /*40b0*/  IADD3 R81, R30.reuse, 0xe0, RZ ;  /* 0x000000e01e517810 */ /* 0x040fe40007ffe0ff */
[----:B------:R-:W-:-:S02]  /*40c0*/  IADD3 R135, R30, 0xa0, RZ ;  /* 0x000000a01e877810 */ /* 0x000fc40007ffe0ff */
[-C--:B------:R-:W-:Y:S02]  /*40d0*/  LEA.HI.SX32 R137, R137, R30.reuse, 0x1b ;  /* 0x0000001e89897211 */ /* 0x080fe400078fdaff */
[C---:B---3--:R-:W-:Y:S02]  /*40e0*/  IADD3 R79, R30.reuse, 0x80, RZ ;  /* 0x000000801e4f7810 */ /* 0x048fe40007ffe0ff */
[----:B------:R-:W-:Y:S02]  /*40f0*/  IADD3 R131, R30, 0xc0, RZ ;  /* 0x000000c01e837810 */ /* 0x000fe40007ffe0ff */
[-C--:B------:R-:W-:Y:S02]  /*4100*/  LEA.HI.SX32 R79, R79, R30.reuse, 0x1b ;  /* 0x0000001e4f4f7211 */ /* 0x080fe400078fdaff */
[-C--:B------:R-:W-:Y:S02]  /*4110*/  LEA.HI.SX32 R78, R81, R30.reuse, 0x1b ;  /* 0x0000001e514e7211 */ /* 0x080fe400078fdaff */
[----:B------:R-:W-:-:S02]  /*4120*/  LEA.HI.SX32 R135, R135, R30, 0x1b ;  /* 0x0000001e87877211 */ /* 0x000fc400078fdaff */
[----:B------:R-:W-:Y:S02]  /*4130*/  SHF.L.U32 R82, R137, 0x1, RZ ;  /* 0x0000000189527819 */ /* 0x000fe400000006ff */
[----:B------:R-:W-:Y:S02]  /*4140*/  LEA.HI.SX32 R131, R131, R30, 0x1b ;  /* 0x0000001e83837211 */ /* 0x000fe400078fdaff */
[----:B------:R-:W-:Y:S02]  /*4150*/  SHF.L.U32 R81, R79, 0x1, RZ ;  /* 0x000000014f517819 */ /* 0x000fe400000006ff */
[----:B------:R-:W-:Y:S01]  /*4160*/  ISETP.GE.AND P0, PT, R30, 0x8, PT ;  /* 0x000000081e00780c */ /* 0x000fe20003f06270 */
[----:B------:R-:W-:Y:S01]  /*4170*/  STS.U16 [R82+0x4e0], R113 ;  /* 0x0004e07152007388 */ /* 0x000fe20000000400 */
[----:B------:R-:W-:Y:S02]  /*4180*/  SHF.L.U32 R80, R135, 0x1, RZ ;  /* 0x0000000187507819 */ /* 0x000fe400000006ff */
[----:B------:R-:W-:Y:S01]  /*4190*/  SHF.L.U32 R79, R131, 0x1, RZ ;  /* 0x00000001834f7819 */ /* 0x000fe200000006ff */
[----:B------:R3:W-:Y:S01]  /*41a0*/  STS.U16 [R81+0x520], R110 ;  /* 0x0005206e51007388 */ /* 0x0007e20000000400 */
[----:B0-----:R-:W-:-:S02]  /*41b0*/  FMUL.FTZ R131, R133, R5 ;  /* 0x0000000585837220 */ /* 0x001fc40000410000 */
[C---:B-1----:R-:W-:Y:S01]  /*41c0*/  FMUL.FTZ R135, R133.reuse, R7 ;  /* 0x0000000785877220 */ /* 0x042fe20000410000 */
[----:B------:R-:W-:Y:S01]  /*41d0*/  STS.U16 [R80+0x560], R115 ;  /* 0x0005607350007388 */ /* 0x000fe20000000400 */
[----:B---3--:R-:W-:-:S03]  /*41e0*/  FMUL.FTZ R110, R133, R130 ;  /* 0x00000082856e7220 */ /* 0x008fc60000410000 */
[----:B------:R2:W-:Y:S01]  /*41f0*/  STS.U16 [R79+0x5a0], R112 ;  /* 0x0005a0704f007388 */ /* 0x0005e20000000400 */
[C---:B------:R-:W-:Y:S02]  /*4200*/  FFMA.FTZ R130, R12.reuse, R130, R135 ;  /* 0x000000820c827223 */ /* 0x040fe40000010087 */
[----:B------:R-:W-:Y:S01]  /*4210*/  FFMA.FTZ R7, R12, R7, -R110 ;  /* 0x000000070c077223 */ /* 0x000fe2000001086e */
[----:B------:R-:W-:Y:S01]  /*4220*/  SHF.L.U32 R78, R78, 0x1, RZ ;  /* 0x000000014e4e7819 */ /* 0x000fe200000006ff */
[----:B------:R-:W-:Y:S02]  /*4230*/  @P0 FADD.FTZ R15, R15, R130 ;  /* 0x000000820f0f0221 */ /* 0x000fe40000010000 */
[-C--:B--2---:R-:W-:Y:S02]  /*4240*/  FFMA.FTZ R112, R12, R6.reuse, R131 ;  /* 0x000000060c707223 */ /* 0x084fe40000010083 */
[----:B------:R-:W-:Y:S02]  /*4250*/  FMUL.FTZ R6, R133, R6 ;  /* 0x0000000685067220 */ /* 0x000fe40000410000 */
[----:B------:R-:W-:-:S02]  /*4260*/  @P0 FADD.FTZ R14, R14, R7 ;  /* 0x000000070e0e0221 */ /* 0x000fc40000010000 */
[----:B------:R-:W-:Y:S01]  /*4270*/  @P0 FFMA.FTZ R12, R12, R5, -R6 ;  /* 0x000000050c0c0223 */ /* 0x000fe20000010806 */
[----:B------:R-:W-:Y:S01]  /*4280*/  STS.U16 [R78+0x5e0], R117 ;  /* 0x0005e0754e007388 */ /* 0x000fe20000000400 */
[----:B------:R-:W-:-:S03]  /*4290*/  FSEL R112, R133, R112, !P0 ;  /* 0x0000007085707208 */ /* 0x000fc60004000000 */
[----:B------:R-:W-:Y:S01]  /*42a0*/  STS.U16 [R4+0x620], R111 ;  /* 0x0006206f04007388 */ /* 0x000fe20000000400 */
[----:B------:R-:W-:-:S03]  /*42b0*/  ISETP.NE.AND P0, PT, R26, RZ, PT ;  /* 0x000000ff1a00720c */ /* 0x000fc60003f05270 */
[----:B------:R-:W0:Y:S04]  /*42c0*/  SHFL.UP PT, R111, R14, 0x10, RZ ;  /* 0x060000000e6f7989 */ /* 0x000e2800000e00ff */
[----:B------:R-:W1:Y:S04]  /*42d0*/  SHFL.UP PT, R113, R15, 0x10, RZ ;  /* 0x060000000f717989 */ /* 0x000e6800000e00ff */
[----:B------:R-:W2:Y:S01]  /*42e0*/  SHFL.UP PT, R5, R12, 0x10, RZ ;  /* 0x060000000c057989 */ /* 0x000ea200000e00ff */
[----:B------:R-:W-:-:S03]  /*42f0*/  ISETP.EQ.OR P0, PT, R31, RZ, P0 ;  /* 0x000000ff1f00720c */ /* 0x000fc60000702670 */
[----:B------:R-:W3:Y:S04]  /*4300*/  SHFL.UP PT, R7, R112, 0x10, RZ ;  /* 0x0600000070077989 */ /* 0x000ee800000e00ff */
[----:B------:R4:W-:Y:S04]  /*4310*/  STS.U16 [R8+0x660], R123 ;  /* 0x0006607b08007388 */ /* 0x0009e80000000400 */
[----:B------:R5:W-:Y:S04]  /*4320*/  STS.U16 [R9+0x6a0], R120 ;  /* 0x0006a07809007388 */ /* 0x000be80000000400 */
[----:B------:R-:W-:Y:S01]  /*4330*/  STS.U16 [R10+0x6e0], R121 ;  /* 0x0006e0790a007388 */ /* 0x000fe20000000400 */
[----:B----4-:R-:W-:Y:S01]  /*4340*/  MOV R8, 0x3f800000 ;  /* 0x3f80000000087802 */ /* 0x010fe20000000f00 */
[----:B-----5:R-:W-:-:S02]  /*4350*/  HFMA2.MMA R9, -RZ, RZ, 0, 0 ;  /* 0x00000000ff097435 */ /* 0x020fc400000001ff */
[----:B------:R4:W-:Y:S04]  /*4360*/  STS.U16 [R11+0x720], R118 ;  /* 0x000720760b007388 */ /* 0x0009e80000000400 */
[----:B------:R0:W-:Y:S01]  /*4370*/  STS.U16 [R13+0x760], R116 ;  /* 0x000760740d007388 */ /* 0x0001e20000000400 */
[----:B----4-:R-:W-:-:S03]  /*4380*/  CS2R R10, SRZ ;  /* 0x00000000000a7805 */ /* 0x010fc6000001ff00 */
[----:B------:R4:W-:Y:S04]  /*4390*/  STS.U16 [R20+0x7a0], R119 ;  /* 0x0007a07714007388 */ /* 0x0009e80000000400 */
[----:B------:R-:W-:Y:S01]  /*43a0*/  STS.U16 [R21+0x7e0], R126 ;  /* 0x0007e07e15007388 */ /* 0x000fe20000000400 */
[----:B------:R-:W-:-:S06]  /*43b0*/  NOP ;  /* 0x0000000000007918 */ /* 0x000fcc0000000000 */
[----:B------:R-:W5:Y:S01]  /*43c0*/  @!P0 LDS.128 R8, [R77.X16+0x880] ;  /* 0x000880004d088984 */ /* 0x000f62000000cc00 */
[----:B------:R-:W-:Y:S01]  /*43d0*/  ISETP.GE.AND P0, PT, R30, 0x10, PT ;  /* 0x000000101e00780c */ /* 0x000fe20003f06270 */
[C---:B0-----:R-:W-:Y:S02]  /*43e0*/  FMUL.FTZ R13, R112.reuse, R111 ;  /* 0x0000006f700d7220 */ /* 0x041fe40000410000 */
[C---:B-1----:R-:W-:Y:S01]  /*43f0*/  FMUL.FTZ R4, R112.reuse, R113 ;  /* 0x0000007170047220 */ /* 0x042fe20000410000 */
[----:B------:R-:W-:Y:S01]  /*4400*/  LDS.U16 R130, [R87+0x420] ;  /* 0x0004200057827984 */ /* 0x000fe20000000400 */
[----:B--2---:R-:W-:Y:S02]  /*4410*/  FMUL.FTZ R6, R112, R5 ;  /* 0x0000000570067220 */ /* 0x004fe40000410000 */
[C---:B----4-:R-:W-:Y:S01]  /*4420*/  FFMA.FTZ R20, R12.reuse, R113, R13 ;  /* 0x000000710c147223 */ /* 0x050fe2000001000d */
[----:B------:R-:W-:Y:S01]  /*4430*/  LDS.U16 R132, [R87+0x422] ;  /* 0x0004220057847984 */ /* 0x000fe20000000400 */
[----:B------:R-:W-:-:S02]  /*4440*/  FFMA.FTZ R111, R12, R111, -R4 ;  /* 0x0000006f0c6f7223 */ /* 0x000fc40000010804 */
[-C--:B---3--:R-:W-:Y:S01]  /*4450*/  FFMA.FTZ R13, R12, R7.reuse, R6 ;  /* 0x000000070c0d7223 */ /* 0x088fe20000010006 */
[----:B------:R-:W-:Y:S01]  /*4460*/  LDS.U16 R126, [R87+0x424] ;  /* 0x00042400577e7984 */ /* 0x000fe20000000400 */
[----:B------:R-:W-:Y:S02]  /*4470*/  FMUL.FTZ R4, R112, R7 ;  /* 0x0000000770047220 */ /* 0x000fe40000410000 */
[----:B------:R-:W-:Y:S01]  /*4480*/  @P0 FADD.FTZ R14, R14, R111 ;  /* 0x0000006f0e0e0221 */ /* 0x000fe20000010000 */
[----:B------:R-:W-:Y:S01]  /*4490*/  FSEL R13, R112, R13, !P0 ;  /* 0x0000000d700d7208 */ /* 0x000fe20004000000 */
[----:B------:R-:W-:Y:S01]  /*44a0*/  @P0 FFMA.FTZ R12, R12, R5, -R4 ;  /* 0x000000050c0c0223 */ /* 0x000fe20000010804 */
[----:B------:R-:W-:Y:S01]  /*44b0*/  LDS.U16 R131, [R87+0x426] ;  /* 0x0004260057837984 */ /* 0x000fe20000000400 */
[----:B------:R-:W-:Y:S01]  /*44c0*/  @P0 FADD.FTZ R15, R15, R20 ;  /* 0x000000140f0f0221 */ /* 0x000fe20000010000 */
[C---:B------:R-:W-:Y:S02]  /*44d0*/  ISETP.NE.AND P0, PT, R30.reuse, 0x1f, PT ;  /* 0x0000001f1e00780c */ /* 0x040fe40003f05270 */
        /* <DEDUP_REMOVED lines=24> */
[----:B0-----:R-:W-:Y:S01]  /*4660*/  @!P1 IMAD.MOV.U32 R135, RZ, RZ, R9 ;  /* 0x000000ffff879224 */ /* 0x001fe200078e0009 */
[----:B-1----:R-:W-:-:S02]  /*4670*/  @!P1 MOV R136, R8 ;  /* 0x0000000800889202 */ /* 0x002fc40000000f00 */
[----:B--2---:R-:W-:Y:S02]  /*4680*/  @!P1 MOV R133, R11 ;  /* 0x0000000b00859202 */ /* 0x004fe40000000f00 */
[----:B---3--:R-:W-:Y:S01]  /*4690*/  @!P1 MOV R134, R10 ;  /* 0x0000000a00869202 */ /* 0x008fe20000000f00 */
[CC--:B------:R-:W-:Y:S02]  /*46a0*/  @P2 FMUL.FTZ R87, R20.reuse, R135.reuse ;  /* 0x0000008714572220 */ /* 0x0c0fe40000410000 */
[C---:B------:R-:W-:Y:S02]  /*46b0*/  @P2 FMUL.FTZ R135, R21.reuse, R135 ;  /* 0x0000008715872220 */ /* 0x040fe40000410000 */
        /* <DEDUP_REMOVED lines=28> */
[----:B------:R-:W-:Y:S02]  /*4880*/  FFMA.FTZ R8, R4, R8, -R13 ;  /* 0x0000000804087223 */ /* 0x000fe4000001080d */
[----:B------:R-:W-:Y:S02]  /*4890*/  FMUL.FTZ R12, R106, R105 ;  /* 0x000000696a0c7220 */ /* 0x000fe40000410000 */
[----:B------:R-:W-:Y:S01]  /*48a0*/  FFMA.FTZ R9, R4, R9, R5 ;  /* 0x0000000904097223 */ /* 0x000fe20000010005 */
[----:B------:R-:W-:Y:S01]  /*48b0*/  BSSY B0, `(.L_x_2205) ;  /* 0x0000018000007945 */ /* 0x000fe20003800000 */
[----:B------:R-:W-:Y:S02]  /*48c0*/  FMUL.FTZ R21, R106, R109 ;  /* 0x0000006d6a157220 */ /* 0x000fe40000410000 */
[----:B------:R-:W-:Y:S01]  /*48d0*/  FFMA.FTZ R4, R4, R11, R10 ;  /* 0x0000000b04047223 */ /* 0x000fe2000001000a */
[----:B------:R-:W-:Y:S01]  /*48e0*/  HADD2.F32 R132, -RZ, R132.H0_H0 ;  /* 0x20000084ff847230 */ /* 0x000fe20000004100 */
[----:B------:R-:W-:-:S02]  /*48f0*/  FFMA.FTZ R13, R98, R109, -R12 ;  /* 0x0000006d620d7223 */ /* 0x000fc4000001080c */
        /* <DEDUP_REMOVED lines=19> */
.L_x_2206:
[----:B------:R-:W-:Y:S05]  /*4a30*/  BSYNC B0 ;  /* 0x0000000000007941 */ /* 0x000fea0003800000 */
.L_x_2205:
[----:B------:R-:W-:Y:S01]  /*4a40*/  FADD.FTZ R98, R83, R98 ;  /* 0x0000006253627221 */ /* 0x000fe20000010000 */
[----:B------:R-:W-:Y:S01]  /*4a50*/  HADD2.F32 R121, -RZ, R121.H0_H0 ;  /* 0x20000079ff797230 */ /* 0x000fe20000004100 */
[----:B------:R-:W-:Y:S01]  /*4a60*/  FADD.FTZ R84, R84, R13 ;  /* 0x0000000d54547221 */ /* 0x000fe20000010000 */
[----:B------:R-:W-:Y:S01]  /*4a70*/  HADD2.F32 R119, -RZ, R119.H0_H0 ;  /* 0x20000077ff777230 */ /* 0x000fe20000004100 */
[----:B-1----:R-:W-:Y:S01]  /*4a80*/  FMUL.FTZ R5, R85, R98 ;  /* 0x0000006255057220 */ /* 0x002fe20000410000 */
[----:B------:R-:W-:Y:S01]  /*4a90*/  IADD3 R77, R77, 0x1, RZ ;  /* 0x000000014d4d7810 */ /* 0x000fe20007ffe0ff */
[-C--:B------:R-:W-:Y:S01]  /*4aa0*/  FMUL.FTZ R85, R85, R84.reuse ;  /* 0x0000005455557220 */ /* 0x080fe20000410000 */
[----:B------:R-:W-:Y:S01]  /*4ab0*/  HADD2.F32 R131, -RZ, R131.H0_H0 ;  /* 0x20000083ff837230 */ /* 0x000fe20000004100 */
[C---:B------:R-:W-:Y:S01]  /*4ac0*/  FFMA.FTZ R4, R86.reuse, R84, -R5 ;  /* 0x0000005456047223 */ /* 0x040fe20000010805 */
[----:B------:R-:W-:Y:S01]  /*4ad0*/  ISETP.GE.AND P0, PT, R77, c[0x0][0x16c], PT ;  /* 0x00005b004d007a0c */ /* 0x000fe20003f06270 */
[-C--:B------:R-:W-:Y:S01]  /*4ae0*/  FFMA.FTZ R85, R86, R98.reuse, R85 ;  /* 0x0000006256557223 */ /* 0x080fe20000010055 */
        /* <DEDUP_REMOVED lines=23> */
[----:B------:R-:W-:-:S02]  /*4c60*/  FFMA.FTZ R4, R107, R93, R4 ;  /* 0x0000005d6b047223 */ /* 0x000fc40000010004 */
[----:B------:R-:W-:Y:S02]  /*4c70*/  FFMA.FTZ R107, R107, R97, -R104 ;  /* 0x000000616b6b7223 */ /* 0x000fe40000010868 */
[----:B------:R-:W-:Y:S02]  /*4c80*/  FFMA.FTZ R119, R119, R84, -R6 ;  /* 0x0000005477777223 */ /* 0x000fe40000010806 */
[----:B------:R-:W-:Y:S02]  /*4c90*/  FADD.FTZ R107, R122, R107 ;  /* 0x0000006b7a6b7221 */ /* 0x000fe40000010000 */
[----:B------:R-:W-:Y:S02]  /*4ca0*/  FADD.FTZ R6, R125, R4 ;  /* 0x000000047d067221 */ /* 0x000fe40000010000 */
[C---:B------:R-:W-:Y:S02]  /*4cb0*/  FMUL.FTZ R7, R114.reuse, R107 ;  /* 0x0000006b72077220 */ /* 0x040fe40000410000 */
[----:B------:R-:W-:-:S02]  /*4cc0*/  FMUL.FTZ R5, R114, R6 ;  /* 0x0000000672057220 */ /* 0x000fc40000410000 */
[C---:B------:R-:W-:Y:S02]  /*4cd0*/  FFMA.FTZ R7, R124.reuse, R6, R7 ;  /* 0x000000067c077223 */ /* 0x040fe40000010007 */
[----:B------:R-:W-:Y:S02]  /*4ce0*/  FFMA.FTZ R4, R124, R107, -R5 ;  /* 0x0000006b7c047223 */ /* 0x000fe40000010805 */
[----:B------:R-:W-:Y:S02]  /*4cf0*/  FADD.FTZ R128, R128, R7 ;  /* 0x0000000780807221 */ /* 0x000fe40000010000 */
[----:B------:R-:W-:Y:S02]  /*4d00*/  FMUL.FTZ R132, R132, R91 ;  /* 0x0000005b84847220 */ /* 0x000fe40000410000 */
[----:B------:R-:W-:Y:S02]  /*4d10*/  FMUL.FTZ R131, R131, R20 ;  /* 0x0000001483837220 */ /* 0x000fe40000410000 */
[----:B------:R-:W-:-:S02]  /*4d20*/  FMUL.FTZ R123, R123, R105 ;  /* 0x000000697b7b7220 */ /* 0x000fc40000410000 */
[----:B------:R-:W-:Y:S02]  /*4d30*/  FMUL.FTZ R118, R118, R85 ;  /* 0x0000005576767220 */ /* 0x000fe40000410000 */
[----:B------:R-:W-:Y:S02]  /*4d40*/  FMUL.FTZ R5, R116, R93 ;  /* 0x0000005d74057220 */ /* 0x000fe40000410000 */
[----:B------:R-:W-:Y:S02]  /*4d50*/  FMUL.FTZ R6, R113, R6 ;  /* 0x0000000671067220 */ /* 0x000fe40000410000 */
[----:B------:R-:W-:Y:S02]  /*4d60*/  FADD.FTZ R4, R127, R4 ;  /* 0x000000047f047221 */ /* 0x000fe40000010000 */
[----:B------:R-:W-:Y:S02]  /*4d70*/  FMUL.FTZ R115, R115, R128 ;  /* 0x0000008073737220 */ /* 0x000fe40000410000 */
        /* <DEDUP_REMOVED lines=14> */
[----:B------:R-:W-:Y:S01]  /*4e60*/  FFMA.FTZ R72, R115, 2, R72 ;  /* 0x4000000073487823 */ /* 0x000fe20000010048 */
[----:B------:R-:W-:Y:S01]  /*4e70*/  @P0 CALL.REL.NOINC `(.L_x_2204) ;  /* 0x0000001000000944 */ /* 0x000fe20003c00000 */
[----:B------:R-:W-:Y:S05]  /*4e80*/  BRA `(.L_x_2207) ;  /* 0xffffd4e000007947 */ /* 0x000fea000383ffff */
.L_x_2204:
[----:B------:R-:W-:Y:S01]  /*4e90*/  BAR.SYNC.DEFER_BLOCKING 0x0 ;  /* 0x0000000000007b1d */ /* 0x000fe20000010000 */
[----:B------:R-:W-:Y:S02]  /*4ea0*/  ISETP.NE.AND P0, PT, R53, RZ, PT ;  /* 0x000000ff3500720c */ /* 0x000fe40003f05270 */
[----:B------:R-:W-:Y:S02]  /*4eb0*/  F2FP.PACK_AB R55, R66, R55 ;  /* 0x000000374237723e */ /* 0x000fe400000000ff */
[----:B------:R-:W-:Y:S01]  /*4ec0*/  F2FP.PACK_AB R57, R68, R57 ;  /* 0x000000394439723e */ /* 0x000fe200000000ff */
[----:B------:R-:W-:Y:S01]  /*4ed0*/  BSSY B0, `(.L_x_2208) ;  /* 0x000002d000007945 */ /* 0x000fe20003800000 */
[----:B------:R-:W-:-:S02]  /*4ee0*/  F2FP.PACK_AB R59, R70, R59 ;  /* 0x0000003b463b723e */ /* 0x000fc400000000ff */
[----:B------:R-:W-:Y:S02]  /*4ef0*/  F2FP.PACK_AB R61, R72, R61 ;  /* 0x0000003d483d723e */ /* 0x000fe400000000ff */
        /* <DEDUP_REMOVED lines=35> */
[----:B------:R-:W-:-:S04]  /*5130*/  IMAD.WIDE.U32 R6, R25, c[0x0][0x200], R6 ;  /* 0x0000800019067a25 */ /* 0x000fc800078e0006 */
[----:B------:R-:W-:-:S04]  /*5140*/  IMAD.IADD R7, R9, 0x1, R7 ;  /* 0x0000000109077824 */ /* 0x000fc800078e0207 */
[----:B------:R-:W-:-:S05]  /*5150*/  IMAD.WIDE.U32 R6, R0, c[0x0][0x208], R6 ;  /* 0x0000820000067a25 */ /* 0x000fca00078e0006 */
[----:B------:R-:W-:Y:S02]  /*5160*/  IADD3 R7, R7, R47, RZ ;  /* 0x0000002f07077210 */ /* 0x000fe40007ffe0ff */
[----:B------:R-:W-:-:S04]  /*5170*/  LEA R8, P0, R6, c[0x0][0x258], 0x1 ;  /* 0x0000960006087a11 */ /* 0x000fc800078008ff */
[----:B------:R-:W-:-:S05]  /*5180*/  LEA.HI.X R9, R6, c[0x0][0x25c], R7, 0x1, P0 ;  /* 0x0000970006097a11 */ /* 0x000fca00000f0c07 */
[----:B------:R0:W-:Y:S04]  /*5190*/  STG.E.U16 [R8.64], R49 ;  /* 0x0000003108007986 */ /* 0x0001e8000c101504 */
.L_x_2209:
[----:B------:R-:W-:Y:S05]  /*51a0*/  BSYNC B0 ;  /* 0x0000000000007941 */ /* 0x000fea0003800000 */
.L_x_2208:
        /* <DEDUP_REMOVED lines=11> */
[----:B------:R-:W-:Y:S02]  /*5260*/  LOP3.LUT R12, R27, 0x80, R26, 0xfe, !PT ;  /* 0x000000801b0c7812 */ /* 0x000fe400078efe1a */
[----:B------:R-:W-:Y:S02]  /*5270*/  LEA R7, P4, R28, c[0x0][0x258], 0x1 ;  /* 0x000096001c077a11 */ /* 0x000fe400078808ff */
[----:B------:R-:W-:Y:S02]  /*5280*/  IADD3.X R5, R9, R8, R5, P5, !PT ;  /* 0x0000000809057210 */ /* 0x000fe40002ffe405 */
[----:B------:R-:W-:-:S02]  /*5290*/  ISETP.GE.AND P3, PT, R12, R55, PT ;  /* 0x000000370c00720c */ /* 0x000fc40003f66270 */
[----:B------:R-:W-:Y:S02]  /*52a0*/  LEA.HI.X R8, R28, c[0x0][0x25c], R29, 0x1, P4 ;  /* 0x000097001c087a11 */ /* 0x000fe400020f0c1d */
[C---:B------:R-:W-:Y:S02]  /*52b0*/  LEA R4, P6, R6.reuse, R7, 0x1 ;  /* 0x0000000706047211 */ /* 0x040fe400078c08ff */
[C-C-:B------:R-:W-:Y:S02]  /*52c0*/  LOP3.LUT R12, R27.reuse, 0xc0, R26.reuse, 0xfe, !PT ;  /* 0x000000c01b0c7812 */ /* 0x140fe400078efe1a */
[----:B------:R-:W-:Y:S02]  /*52d0*/  LOP3.LUT R14, R27, 0xe0, R26, 0xfe, !PT ;  /* 0x000000e01b0e7812 */ /* 0x000fe400078efe1a */
[----:B------:R-:W-:Y:S02]  /*52e0*/  LEA.HI.X R5, R6, R8, R5, 0x1, P6 ;  /* 0x0000000806057211 */ /* 0x000fe400030f0c05 */
[----:B------:R-:W-:-:S02]  /*52f0*/  ISETP.GE.AND P5, PT, R12, R55, PT ;  /* 0x000000370c00720c */ /* 0x000fc40003fa6270 */
[-C--:B------:R-:W-:Y:S01]  /*5300*/  ISETP.GE.AND P6, PT, R14, R55.reuse, PT ;  /* 0x000000370e00720c */ /* 0x080fe20003fc6270 */
[----:B------:R0:W-:Y:S01]  /*5310*/  @!P0 STG.E.U16 [R4.64+0x40], R51 ;  /* 0x0000403304008986 */ /* 0x0001e2000c101504 */
[--C-:B------:R-:W-:Y:S02]  /*5320*/  LOP3.LUT R10, R27, 0x60, R26.reuse, 0xfe, !PT ;  /* 0x000000601b0a7812 */ /* 0x100fe400078efe1a */
[----:B------:R-:W-:Y:S01]  /*5330*/  IADD3 R31, R31, 0x1, RZ ;  /* 0x000000011f1f7810 */ /* 0x000fe20007ffe0ff */
[----:B------:R0:W-:Y:S01]  /*5340*/  @!P2 STG.E.U16 [R4.64+0x80], R11 ;  /* 0x0000800b0400a986 */ /* 0x0001e2000c101504 */
[----:B------:R-:W-:Y:S02]  /*5350*/  ISETP.GE.AND P1, PT, R10, R55, PT ;  /* 0x000000370a00720c */ /* 0x000fe40003f26270 */
[----:B------:R-:W-:Y:S01]  /*5360*/  LOP3.LUT R10, R27, 0xa0, R26, 0xfe, !PT ;  /* 0x000000a01b0a7812 */ /* 0x000fe200078efe1a */
[----:B------:R0:W-:Y:S01]  /*5370*/  @!P3 STG.E.U16 [R4.64+0x100], R81 ;  /* 0x000100510400b986 */ /* 0x0001e2000c101504 */
[----:B------:R-:W-:-:S02]  /*5380*/  ISETP.GE.AND P0, PT, R31, c[0x0][0x174], PT ;  /* 0x00005d001f007a0c */ /* 0x000fc40003f06270 */
[----:B------:R-:W-:Y:S01]  /*5390*/  ISETP.GE.AND P4, PT, R10, R55, PT ;  /* 0x000000370a00720c */ /* 0x000fe20003f86270 */
[----:B------:R0:W-:Y:S01]  /*53a0*/  @!P5 STG.E.U16 [R4.64+0x180], R79 ;  /* 0x0001804f0400d986 */ /* 0x0001e2000c101504 */
[----:B------:R-:W-:Y:S02]  /*53b0*/  IADD3 R43, P3, R43, 0x400, RZ ;  /* 0x000004002b2b7810 */ /* 0x000fe40007f7e0ff */
[----:B------:R-:W-:Y:S01]  /*53c0*/  IADD3 R16, P2, R16, 0x200, RZ ;  /* 0x0000020010107810 */ /* 0x000fe20007f5e0ff */
[----:B------:R0:W-:Y:S01]  /*53d0*/  @!P6 STG.E.U16 [R4.64+0x1c0], R21 ;  /* 0x0001c0150400e986 */ /* 0x0001e2000c101504 */
[----:B------:R-:W-:Y:S02]  /*53e0*/  IADD3.X R45, RZ, R45, RZ, P3, !PT ;  /* 0x0000002dff2d7210 */ /* 0x000fe40001ffe4ff */
[----:B------:R-:W-:Y:S01]  /*53f0*/  IADD3.X R17, RZ, R17, RZ, P2, !PT ;  /* 0x00000011ff117210 */ /* 0x000fe200017fe4ff */
        /* <DEDUP_REMOVED lines=8> */
.L_x_2210:
[----:B------:R-:W-:Y:S05]  /*5480*/  EXIT ;  /* 0x000000000000794d */ /* 0x000fea0003800000 */
.L_x_2212:
        /* <DEDUP_REMOVED lines=15> */
.L_x_5374:


//--------------------- .text._Z25selective_scan_fwd_kernelI32Selective_Scan_fwd_kernel_traitsILi32ELi8ELi1ELb0ELb1ELb1ELb1EN3c104HalfENS1_7complexIfEEEEv13SSMParamsBase --------------------------
	.section	.text._Z25selective_scan_fwd_kernelI32Selective_Scan_fwd_kernel_traitsILi32ELi8ELi1ELb0ELb1ELb1ELb1EN3c104HalfENS1_7complexIfEEEEv13SSMParamsBase,"ax",@progbits
	.sectioninfo	@"SHI_REGISTERS=140"
	.align	128
        .global         _Z25selective_scan_fwd_kernelI32Selective_Scan_fwd_kernel_traitsILi32ELi8ELi1ELb0ELb1ELb1ELb1EN3c104HalfENS1_7complexIfEEEEv13SSMParamsBase
        .type           _Z25selective_scan_fwd_kernelI32Selective_Scan_fwd_kernel_traitsILi32ELi8ELi1ELb0ELb1ELb1ELb1EN3c104HalfENS1_7complexIfEEEEv13SSMParamsBase,@function
        .size           _Z25selective_scan_fwd_kernelI32Selective_Scan_fwd_kernel_traitsILi32ELi8ELi1ELb0ELb1ELb1ELb1EN3c104HalfENS1_7complexIfEEEEv13SSMParamsBase,(.L_x_5375 - _Z25selective_scan_fwd_kernelI32Selective_Scan_fwd_kernel_traitsILi32ELi8ELi1ELb0ELb1ELb1ELb1EN3c104HalfENS1_7complexIfEEEEv13SSMParamsBase)
        .other          _Z25selective_scan_fwd_kernelI32Selective_Scan_fwd_kernel_traitsILi32ELi8ELi1ELb0ELb1ELb1ELb1EN3c104HalfENS1_7complexIfEEEEv13SSMParamsBase,@"STO_CUDA_ENTRY STV_DEFAULT"
_Z25selective_scan_fwd_kernelI32Selective_Scan_fwd_kernel_traitsILi32ELi8ELi1ELb0ELb1ELb1ELb1EN3c104HalfENS1_7complexIfEEEEv13SSMParamsBase:
.text._Z25selective_scan_fwd_kernelI32Selective_Scan_fwd_kernel_traitsILi32ELi8ELi1ELb0ELb1ELb1ELb1EN3c104HalfENS1_7complexIfEEEEv13SSMParamsBase:
[----:B------:R-:W-:Y:S02]  /*0000*/  MOV R1, c[0x0][0x28] ;  /* 0x00000a0000017a02 */ /* 0x000fe40000000f00 */
[----:B------:R-:W0:Y:S01]  /*0010*/  S2UR UR4, SR_CTAID.Y ;  /* 0x00000000000479c3 */ /* 0x000e220000002600 */
[----:B------:R-:W-:Y:S01]  /*0020*/  ISETP.NE.U32.AND P1, PT, RZ, c[0x0][0x250], PT ;  /* 0x00009400ff007a0c */ /* 0x000fe20003f25070 */
[----:B------:R-:W-:Y:S01]  /*0030*/  HFMA2.MMA R22, -RZ, RZ, 0, 0 ;  /* 0x00000000ff167435 */ /* 0x000fe200000001ff */
[----:B------:R-:W-:Y:S02]  /*0040*/  MOV R24, RZ ;  /* 0x000000ff00187202 */ /* 0x000fe40000000f00 */
[----:B------:R-:W-:Y:S02]  /*0050*/  ISETP.NE.AND.EX P1, PT, RZ, c[0x0][0x254], PT, P1 ;  /* 0x00009500ff007a0c */ /* 0x000fe40003f25310 */
[----:B------:R-:W-:Y:S02]  /*0060*/  ISETP.NE.U32.AND P0, PT, RZ, c[0x0][0x238], PT ;  /* 0x00008e00ff007a0c */ /* 0x000fe40003f05070 */
[----:B------:R-:W-:Y:S02]  /*0070*/  IABS R15, c[0x0][0x178] ;  /* 0x00005e00000f7a13 */ /* 0x000fe40000000000 */
[----:B------:R-:W-:-:S02]  /*0080*/  ISETP.NE.AND.EX P0, PT, RZ, c[0x0][0x23c], PT, P0 ;  /* 0x00008f00ff007a0c */ /* 0x000fc40003f05300 */
[----:B0-----:R-:W-:Y:S01]  /*0090*/  MOV R0, UR4 ;  /* 0x0000000400007c02 */ /* 0x001fe20008000f00 */
[----:B------:R-:W-:-:S03]  /*00a0*/  ULDC.64 UR4, c[0x0][0x118] ;  /* 0x0000460000047ab9 */ /* 0x000fc60000000a00 */
[----:B------:R-:W-:Y:S02]  /*00b0*/  SHF.R.S32.HI R23, RZ, 0x1f, R0 ;  /* 0x0000001fff177819 */ /* 0x000fe40000011400 */
[C---:B------:R-:W-:Y:S01]  /*00c0*/  @P1 LEA R4, P3, R0.reuse, c[0x0][0x250], 0x2 ;  /* 0x0000940000041a11 */ /* 0x040fe200078610ff */
[----:B------:R-:W0:Y:S04]  /*00d0*/  I2F.RP R8, R15 ;  /* 0x0000000f00087306 */ /* 0x000e280000209400 */
[C---:B------:R-:W-:Y:S02]  /*00e0*/  @P0 LEA R2, P2, R0.reuse, c[0x0][0x238], 0x2 ;  /* 0x00008e0000020a11 */ /* 0x040fe400078410ff */
[C-C-:B------:R-:W-:Y:S02]  /*00f0*/  @P1 LEA.HI.X R5, R0.reuse, c[0x0][0x254], R23.reuse, 0x2, P3 ;  /* 0x0000950000051a11 */ /* 0x140fe400018f1417 */
[----:B------:R-:W-:-:S03]  /*0100*/  @P0 LEA.HI.X R3, R0, c[0x0][0x23c], R23, 0x2, P2 ;  /* 0x00008f0000030a11 */ /* 0x000fc600010f1417 */
[----:B------:R1:W5:Y:S01]  /*0110*/  @P1 LDG.E R24, [R4.64] ;  /* 0x0000000404181981 */ /* 0x000362000c1e1900 */
[----:B------:R-:W2:Y:S03]  /*0120*/  S2UR UR6, SR_CTAID.X ;  /* 0x00000000000679c3 */ /* 0x000ea60000002500 */
[----:B------:R3:W5:Y:S01]  /*0130*/  @P0 LDG.E R22, [R2.64] ;  /* 0x0000000402160981 */ /* 0x000762000c1e1900 */
[----:B0-----:R-:W0:Y:S02]  /*0140*/  MUFU.RCP R8, R8 ;  /* 0x0000000800087308 */ /* 0x001e240000001000 */
[----:B0-----:R-:W-:-:S06]  /*0150*/  IADD3 R6, R8, 0xffffffe, RZ ;  /* 0x0ffffffe08067810 */ /* 0x001fcc0007ffe0ff */
[----:B------:R0:W4:Y:S02]  /*0160*/  F2I.FTZ.U32.TRUNC.NTZ R7, R6 ;  /* 0x0000000600077305 */ /* 0x000124000021f000 */
[----:B0-----:R-:W-:Y:S01]  /*0170*/  IMAD.MOV.U32 R6, RZ, RZ, RZ ;  /* 0x000000ffff067224 */ /* 0x001fe200078e00ff */
[----:B----4-:R-:W-:-:S05]  /*0180*/  IADD3 R10, RZ, -R7, RZ ;  /* 0x80000007ff0a7210 */ /* 0x010fca0007ffe0ff */
[----:B---3--:R-:W-:-:S04]  /*0190*/  IMAD R3, R10, R15, RZ ;  /* 0x0000000f0a037224 */ /* 0x008fc800078e02ff */
[----:B------:R-:W-:Y:S01]  /*01a0*/  IMAD.HI.U32 R7, R7, R3, R6 ;  /* 0x0000000307077227 */ /* 0x000fe200078e0006 */
[----:B------:R-:W-:Y:S02]  /*01b0*/  MOV R3, c[0x0][0x174] ;  /* 0x00005d0000037a02 */ /* 0x000fe40000000f00 */
[----:B------:R-:W-:Y:S02]  /*01c0*/  IABS R2, R0 ;  /* 0x0000000000027213 */ /* 0x000fe40000000000 */
[----:B------:R-:W-:-:S03]  /*01d0*/  ISETP.GE.AND P0, PT, R3, 0x1, PT ;  /* 0x000000010300780c */ /* 0x000fc60003f06270 */
[----:B------:R-:W-:Y:S01]  /*01e0*/  IMAD.HI.U32 R12, R7, R2, RZ ;  /* 0x00000002070c7227 */ /* 0x000fe200078e00ff */
[----:B--2---:R-:W-:-:S04]  /*01f0*/  MOV R25, UR6 ;  /* 0x0000000600197c02 */ /* 0x004fc80008000f00 */
[----:B------:R-:W-:Y:S02]  /*0200*/  IADD3 R8, -R12, RZ, RZ ;  /* 0x000000ff0c087210 */ /* 0x000fe40007ffe1ff */
[----:B------:R-:W-:-:S03]  /*0210*/  SHF.R.S32.HI R128, RZ, 0x1f, R25 ;  /* 0x0000001fff807819 */ /* 0x000fc60000011419 */
[----:B------:R-:W-:Y:S01]  /*0220*/  IMAD R8, R15, R8, R2 ;  /* 0x000000080f087224 */ /* 0x000fe200078e0202 */
[----:B------:R-:W-:Y:S06]  /*0230*/  @!P0 EXIT ;  /* 0x000000000000894d */ /* 0x000fec0003800000 */
[----:B-1----:R-:W0:Y:S01]  /*0240*/  S2R R51, SR_TID.X ;  /* 0x0000000000337919 */ /* 0x002e220000002100 */
[----:B------:R-:W-:Y:S01]  /*0250*/  ISETP.GT.U32.AND P2, PT, R15, R8, PT ;  /* 0x000000080f00720c */ /* 0x000fe20003f44070 */
[----:B------:R-:W-:Y:S01]  /*0260*/  IMAD R2, R128, c[0x0][0x190], RZ ;  /* 0x0000640080027a24 */ /* 0x000fe200078e02ff */
[----:B------:R-:W-:Y:S01]  /*0270*/  LOP3.LUT R10, R0, c[0x0][0x178], RZ, 0x3c, !PT ;  /* 0x00005e00000a7a12 */ /* 0x000fe200078e3cff */
[----:B------:R-:W-:Y:S01]  /*0280*/  IMAD R9, R23, c[0x0][0x1d8], RZ ;  /* 0x0000760017097a24 */ /* 0x000fe200078e02ff */
[----:B------:R-:W-:Y:S01]  /*0290*/  ISETP.NE.AND P1, PT, RZ, c[0x0][0x178], PT ;  /* 0x00005e00ff007a0c */ /* 0x000fe20003f25270 */
[----:B------:R-:W-:Y:S01]  /*02a0*/  IMAD R13, R25, c[0x0][0x194], R2 ;  /* 0x00006500190d7a24 */ /* 0x000fe200078e0202 */
[----:B------:R-:W-:Y:S01]  /*02b0*/  ISETP.GE.AND P3, PT, R10, RZ, PT ;  /* 0x000000ff0a00720c */ /* 0x000fe20003f66270 */
[----:B------:R-:W-:Y:S01]  /*02c0*/  IMAD R11, R23, c[0x0][0x1e8], RZ ;  /* 0x00007a00170b7a24 */ /* 0x000fe200078e02ff */
[----:B------:R-:W1:Y:S01]  /*02d0*/  S2R R30, SR_LANEID ;  /* 0x00000000001e7919 */ /* 0x000e620000000000 */
[----:B------:R-:W-:Y:S01]  /*02e0*/  IMAD.WIDE.U32 R2, R0, c[0x0][0x1d8], RZ ;  /* 0x0000760000027a25 */ /* 0x000fe200078e00ff */
[----:B------:R-:W-:-:S03]  /*02f0*/  MOV R31, RZ ;  /* 0x000000ff001f7202 */ /* 0x000fc60000000f00 */
[----:B------:R-:W-:Y:S01]  /*0300*/  @!P2 IMAD.IADD R8, R8, 0x1, -R15 ;  /* 0x000000010808a824 */ /* 0x000fe200078e0a0f */
[----:B------:R-:W-:Y:S01]  /*0310*/  @!P2 IADD3 R12, R12, 0x1, RZ ;  /* 0x000000010c0ca810 */ /* 0x000fe20007ffe0ff */
[C---:B------:R-:W-:Y:S02]  /*0320*/  IMAD R9, R0.reuse, c[0x0][0x1dc], R9 ;  /* 0x0000770000097a24 */ /* 0x040fe400078e0209 */
[----:B------:R-:W-:Y:S01]  /*0330*/  IMAD.WIDE.U32 R4, R0, c[0x0][0x1e8], RZ ;  /* 0x00007a0000047a25 */ /* 0x000fe200078e00ff */
[----:B------:R-:W-:Y:S02]  /*0340*/  ISETP.GE.U32.AND P0, PT, R8, R15, PT ;  /* 0x0000000f0800720c */ /* 0x000fe40003f06070 */
[----:B------:R-:W-:Y:S01]  /*0350*/  IADD3 R9, R3, R9, RZ ;  /* 0x0000000903097210 */ /* 0x000fe20007ffe0ff */
[----:B------:R-:W-:Y:S01]  /*0360*/  IMAD R11, R0, c[0x0][0x1ec], R11 ;  /* 0x00007b00000b7a24 */ /* 0x000fe200078e020b */
[----:B------:R-:W-:Y:S01]  /*0370*/  MOV R8, R2 ;  /* 0x0000000200087202 */ /* 0x000fe20000000f00 */
[C---:B0-----:R-:W-:Y:S01]  /*0380*/  IMAD.SHL.U32 R27, R51.reuse, 0x8, RZ ;  /* 0x00000008331b7824 */ /* 0x041fe200078e00ff */
[----:B------:R-:W-:Y:S01]  /*0390*/  LOP3.LUT R26, R51, 0x1f, RZ, 0xc0, !PT ;  /* 0x0000001f331a7812 */ /* 0x000fe200078ec0ff */
[----:B------:R-:W-:Y:S01]  /*03a0*/  IMAD R16, R128, c[0x0][0x1d0], RZ ;  /* 0x0000740080107a24 */ /* 0x000fe200078e02ff */
[----:B------:R-:W-:Y:S01]  /*03b0*/  IADD3 R11, R5, R11, RZ ;  /* 0x0000000b050b7210 */ /* 0x000fe20007ffe0ff */
[----:B------:R-:W-:Y:S01]  /*03c0*/  IMAD.WIDE.U32 R6, R25, c[0x0][0x190], RZ ;  /* 0x0000640019067a25 */ /* 0x000fe200078e00ff */
[----:B------:R-:W-:-:S02]  /*03d0*/  LOP3.LUT R27, R27, 0xffffff00, RZ, 0xc0, !PT ;  /* 0xffffff001b1b7812 */ /* 0x000fc400078ec0ff */
[----:B------:R-:W-:Y:S01]  /*03e0*/  MOV R10, R4 ;  /* 0x00000004000a7202 */ /* 0x000fe20000000f00 */
[----:B------:R-:W-:Y:S01]  /*03f0*/  IMAD.WIDE.U32 R4, R25, c[0x0][0x1d0], R8 ;  /* 0x0000740019047a25 */ /* 0x000fe200078e0008 */
[----:B------:R-:W-:Y:S02]  /*0400*/  LOP3.LUT R28, R27, R26, RZ, 0xfc, !PT ;  /* 0x0000001a1b1c7212 */ /* 0x000fe400078efcff */
[----:B------:R-:W-:Y:S01]  /*0410*/  @P0 IADD3 R12, R12, 0x1, RZ ;  /* 0x000000010c0c0810 */ /* 0x000fe20007ffe0ff */
[C---:B------:R-:W-:Y:S01]  /*0420*/  IMAD R16, R25.reuse, c[0x0][0x1d4], R16 ;  /* 0x0000750019107a24 */ /* 0x040fe200078e0210 */
[----:B------:R-:W-:Y:S01]  /*0430*/  SHF.R.S32.HI R29, RZ, 0x1f, R28 ;  /* 0x0000001fff1d7819 */ /* 0x000fe2000001141c */
[----:B------:R-:W-:Y:S01]  /*0440*/  IMAD R14, R128, c[0x0][0x1b0], RZ ;  /* 0x00006c00800e7a24 */ /* 0x000fe200078e02ff */
[----:B------:R-:W-:Y:S01]  /*0450*/  IADD3 R17, P0, R28, R4, RZ ;  /* 0x000000041c117210 */ /* 0x000fe20007f1e0ff */
[----:B------:R-:W-:Y:S01]  /*0460*/  IMAD R4, R128, c[0x0][0x1e0], RZ ;  /* 0x0000780080047a24 */ /* 0x000fe200078e02ff */
[----:B------:R-:W-:Y:S01]  /*0470*/  @!P3 IADD3 R12, -R12, RZ, RZ ;  /* 0x000000ff0c0cb210 */ /* 0x000fe20007ffe1ff */
[----:B------:R-:W-:Y:S01]  /*0480*/  IMAD.WIDE.U32 R8, R25, c[0x0][0x1e0], R10 ;  /* 0x0000780019087a25 */ /* 0x000fe200078e000a */
[----:B------:R-:W-:-:S02]  /*0490*/  @!P1 LOP3.LUT R12, RZ, c[0x0][0x178], RZ, 0x33, !PT ;  /* 0x00005e00ff0c9a12 */ /* 0x000fc400078e33ff */
[----:B------:R-:W-:Y:S01]  /*04a0*/  IADD3 R7, R7, R13, RZ ;  /* 0x0000000d07077210 */ /* 0x000fe20007ffe0ff */
[----:B------:R-:W-:Y:S01]  /*04b0*/  IMAD.WIDE.U32 R2, R25, c[0x0][0x1b0], RZ ;  /* 0x00006c0019027a25 */ /* 0x000fe200078e00ff */
[----:B------:R-:W-:Y:S02]  /*04c0*/  IADD3.X R10, R29, R5, R16, P0, !PT ;  /* 0x000000051d0a7210 */ /* 0x000fe400007fe410 */
[----:B------:R-:W-:Y:S01]  /*04d0*/  IADD3 R57, P1, R28, R8, RZ ;  /* 0x000000081c397210 */ /* 0x000fe20007f3e0ff */
[----:B------:R-:W-:Y:S01]  /*04e0*/  IMAD R13, R25, c[0x0][0x1b4], R14 ;  /* 0x00006d00190d7a24 */ /* 0x000fe200078e020e */
[----:B------:R-:W-:Y:S01]  /*04f0*/  LEA R16, P0, R17, c[0x0][0x240], 0x1 ;  /* 0x0000900011107a11 */ /* 0x000fe200078008ff */
[----:B------:R-:W-:Y:S01]  /*0500*/  IMAD R5, R25, c[0x0][0x1e4], R4 ;  /* 0x0000790019057a24 */ /* 0x000fe200078e0204 */
[----:B------:R-:W-:Y:S02]  /*0510*/  SHF.R.S32.HI R4, RZ, 0x1f, R12 ;  /* 0x0000001fff047819 */ /* 0x000fe4000001140c */
[----:B------:R-:W-:-:S02]  /*0520*/  IADD3 R3, R3, R13, RZ ;  /* 0x0000000d03037210 */ /* 0x000fc40007ffe0ff */
[----:B------:R-:W-:Y:S01]  /*0530*/  IADD3.X R8, R29, R9, R5, P1, !PT ;  /* 0x000000091d087210 */ /* 0x000fe20000ffe405 */
[C---:B------:R-:W-:Y:S01]  /*0540*/  IMAD R9, R4.reuse, c[0x0][0x1a8], RZ ;  /* 0x00006a0004097a24 */ /* 0x040fe200078e02ff */
[----:B------:R-:W-:Y:S01]  /*0550*/  LEA.HI.X R17, R17, c[0x0][0x244], R10, 0x1, P0 ;  /* 0x0000910011117a11 */ /* 0x000fe200000f0c0a */
[----:B------:R-:W-:Y:S01]  /*0560*/  IMAD R11, R4, c[0x0][0x1c8], RZ ;  /* 0x00007200040b7a24 */ /* 0x000fe200078e02ff */
[----:B------:R-:W-:Y:S01]  /*0570*/  LEA R54, P0, R57, c[0x0][0x248], 0x1 ;  /* 0x0000920039367a11 */ /* 0x000fe200078008ff */
[----:B------:R-:W-:-:S03]  /*0580*/  IMAD.WIDE.U32 R4, R12, c[0x0][0x1a8], R6 ;  /* 0x00006a000c047a25 */ /* 0x000fc600078e0006 */
[----:B------:R-:W-:Y:S01]  /*0590*/  LEA.HI.X R57, R57, c[0x0][0x24c], R8, 0x1, P0 ;  /* 0x0000930039397a11 */ /* 0x000fe200000f0c08 */
[----:B------:R-:W-:Y:S01]  /*05a0*/  IMAD.WIDE.U32 R6, R12, c[0x0][0x1c8], R2 ;  /* 0x000072000c067a25 */ /* 0x000fe200078e0002 */
[----:B------:R-:W-:-:S03]  /*05b0*/  LEA R42, P0, R4, c[0x0][0x228], 0x1 ;  /* 0x00008a00042a7a11 */ /* 0x000fc600078008ff */
[----:B------:R-:W-:Y:S01]  /*05c0*/  IMAD R3, R12, c[0x0][0x1ac], R9 ;  /* 0x00006b000c037a24 */ /* 0x000fe200078e0209 */
[----:B------:R-:W-:Y:S01]  /*05d0*/  LEA R43, P1, R6, c[0x0][0x230], 0x1 ;  /* 0x00008c00062b7a11 */ /* 0x000fe200078208ff */
[----:B------:R-:W-:Y:S02]  /*05e0*/  IMAD R11, R12, c[0x0][0x1cc], R11 ;  /* 0x000073000c0b7a24 */ /* 0x000fe400078e020b */
[----:B------:R-:W-:Y:S01]  /*05f0*/  IMAD.IADD R2, R27, 0x1, R28 ;  /* 0x000000011b027824 */ /* 0x000fe200078e021c */
[----:B------:R-:W-:Y:S02]  /*0600*/  IADD3 R3, R5, R3, RZ ;  /* 0x0000000305037210 */ /* 0x000fe40007ffe0ff */
[----:B------:R-:W-:Y:S02]  /*0610*/  IADD3 R45, R7, R11, RZ ;  /* 0x0000000b072d7210 */ /* 0x000fe40007ffe0ff */
[----:B------:R-:W-:Y:S02]  /*0620*/  LEA.HI.X R44, R4, c[0x0][0x22c], R3, 0x1, P0 ;  /* 0x00008b00042c7a11 */ /* 0x000fe400000f0c03 */
        /* <DEDUP_REMOVED lines=11> */
.L_x_2238:
        /* <DEDUP_REMOVED lines=41> */
[----:B------:R-:W-:Y:S01]  /*0970*/  SHF.L.U32 R50, R50, 0x1, RZ ;  /* 0x0000000132327819 */ /* 0x000fe200000006ff */
[----:B------:R-:W-:Y:S01]  /*0980*/  IMAD.SHL.U32 R48, R19, 0x2, RZ ;  /* 0x0000000213307824 */ /* 0x000fe200078e00ff */
[----:B------:R-:W-:Y:S02]  /*0990*/  SHF.L.U32 R49, R11, 0x1, RZ ;  /* 0x000000010b317819 */ /* 0x000fe400000006ff */
[C---:B------:R-:W-:Y:S02]  /*09a0*/  IADD3 R11, R30.reuse, 0x80, RZ ;  /* 0x000000801e0b7810 */ /* 0x040fe40007ffe0ff */
[----:B------:R-:W-:Y:S02]  /*09b0*/  SHF.L.U32 R81, R21, 0x1, RZ ;  /* 0x0000000115517819 */ /* 0x000fe400000006ff */
[C---:B------:R-:W-:Y:S02]  /*09c0*/  IADD3 R19, R30.reuse, 0xa0, RZ ;  /* 0x000000a01e137810 */ /* 0x040fe40007ffe0ff */
[----:B------:R-:W-:-:S02]  /*09d0*/  IADD3 R21, R30, 0xc0, RZ ;  /* 0x000000c01e157810 */ /* 0x000fc40007ffe0ff */
[----:B------:R-:W-:Y:S02]  /*09e0*/  IADD3 R53, R30, 0xe0, RZ ;  /* 0x000000e01e357810 */ /* 0x000fe40007ffe0ff */
[-C--:B------:R-:W-:Y:S02]  /*09f0*/  LEA.HI.SX32 R11, R11, R30.reuse, 0x1b ;  /* 0x0000001e0b0b7211 */ /* 0x080fe400078fdaff */
[-C--:B------:R-:W-:Y:S02]  /*0a00*/  LEA.HI.SX32 R19, R19, R30.reuse, 0x1b ;  /* 0x0000001e13137211 */ /* 0x080fe400078fdaff */
[-C--:B------:R-:W-:Y:S02]  /*0a10*/  LEA.HI.SX32 R21, R21, R30.reuse, 0x1b ;  /* 0x0000001e15157211 */ /* 0x080fe400078fdaff */
[----:B------:R-:W-:Y:S02]  /*0a20*/  LEA.HI.SX32 R53, R53, R30, 0x1b ;  /* 0x0000001e35357211 */ /* 0x000fe400078fdaff */
[----:B------:R-:W-:-:S02]  /*0a30*/  ISETP.GE.AND P0, PT, R46, R47, PT ;  /* 0x0000002f2e00720c */ /* 0x000fc40003f06270 */
[----:B------:R-:W-:Y:S02]  /*0a40*/  SHF.L.U32 R80, R11, 0x1, RZ ;  /* 0x000000010b507819 */ /* 0x000fe400000006ff */
[----:B------:R-:W-:Y:S01]  /*0a50*/  SHF.L.U32 R79, R19, 0x1, RZ ;  /* 0x00000001134f7819 */ /* 0x000fe200000006ff */
[----:B------:R-:W-:Y:S01]  /*0a60*/  IMAD.SHL.U32 R76, R53, 0x2, RZ ;  /* 0x00000002354c7824 */ /* 0x000fe200078e00ff */
[----:B------:R-:W-:Y:S02]  /*0a70*/  SHF.L.U32 R78, R21, 0x1, RZ ;  /* 0x00000001154e7819 */ /* 0x000fe400000006ff */
[-C--:B------:R-:W-:Y:S02]  /*0a80*/  ISETP.GE.AND P6, PT, R10, R47.reuse, PT ;  /* 0x0000002f0a00720c */ /* 0x080fe40003fc6270 */
[-C--:B------:R-:W-:Y:S02]  /*0a90*/  ISETP.GE.AND P4, PT, R12, R47.reuse, PT ;  /* 0x0000002f0c00720c */ /* 0x080fe40003f86270 */
[----:B------:R-:W-:-:S02]  /*0aa0*/  ISETP.GE.AND P2, PT, R18, R47, PT ;  /* 0x0000002f1200720c */ /* 0x000fc40003f46270 */
[----:B------:R-:W-:Y:S02]  /*0ab0*/  PRMT R12, RZ, 0x7610, R12 ;  /* 0x00007610ff0c7816 */ /* 0x000fe4000000000c */
[----:B------:R-:W-:Y:S02]  /*0ac0*/  ISETP.GE.AND P5, PT, R28, R47, PT ;  /* 0x0000002f1c00720c */ /* 0x000fe40003fa6270 */
[----:B------:R-:W-:Y:S02]  /*0ad0*/  MOV R18, R54 ;  /* 0x0000003600127202 */ /* 0x000fe40000000f00 */
[----:B------:R-:W-:Y:S02]  /*0ae0*/  MOV R19, R57 ;  /* 0x0000003900137202 */ /* 0x000fe40000000f00 */
[-C--:B------:R-:W-:Y:S02]  /*0af0*/  ISETP.GE.AND P3, PT, R14, R47.reuse, PT ;  /* 0x0000002f0e00720c */ /* 0x080fe40003f66270 */
[----:B------:R-:W-:-:S02]  /*0b00*/  ISETP.GE.AND P1, PT, R20, R47, PT ;  /* 0x0000002f1400720c */ /* 0x000fc40003f26270 */
[----:B------:R-:W-:Y:S02]  /*0b10*/  PRMT R14, RZ, 0x7610, R14 ;  /* 0x00007610ff0e7816 */ /* 0x000fe4000000000e */
[----:B------:R-:W-:Y:S02]  /*0b20*/  PRMT R21, RZ, 0x7610, R21 ;  /* 0x00007610ff157816 */ /* 0x000fe40000000015 */
[----:B------:R-:W-:Y:S02]  /*0b30*/  PRMT R20, RZ, 0x7610, R20 ;  /* 0x00007610ff147816 */ /* 0x000fe40000000014 */
[----:B------:R-:W-:Y:S02]  /*0b40*/  PRMT R53, RZ, 0x7610, R53 ;  /* 0x00007610ff357816 */ /* 0x000fe40000000035 */
[----:B------:R-:W-:Y:S01]  /*0b50*/  PRMT R55, RZ, 0x7610, R55 ;  /* 0x00007610ff377816 */ /* 0x000fe20000000037 */
[----:B--2---:R-:W-:Y:S04]  /*0b60*/  STS.U16 [R50], R5 ;  /* 0x0000000532007388 */ /* 0x004fe80000000400 */
[----:B---3--:R0:W-:Y:S04]  /*0b70*/  STS.U16 [R49+0x40], R4 ;  /* 0x0000400431007388 */ /* 0x0081e80000000400 */
[----:B----4-:R-:W-:Y:S01]  /*0b80*/  STS.U16 [R48+0x80], R7 ;  /* 0x0000800730007388 */ /* 0x010fe20000000400 */
[----:B0-----:R-:W-:-:S03]  /*0b90*/  SHF.L.U32 R4, R30, 0x3, RZ ;  /* 0x000000031e047819 */ /* 0x001fc600000006ff */
[----:B------:R-:W-:Y:S01]  /*0ba0*/  STS.U16 [R81+0xc0], R6 ;  /* 0x0000c00651007388 */ /* 0x000fe20000000400 */
[----:B------:R-:W-:-:S04]  /*0bb0*/  LEA.HI.SX32 R46, R4, R4, 0x1b ;  /* 0x00000004042e7211 */ /* 0x000fc800078fdaff */
[----:B------:R-:W-:Y:S01]  /*0bc0*/  SHF.L.U32 R46, R46, 0x1, RZ ;  /* 0x000000012e2e7819 */ /* 0x000fe200000006ff */
        /* <DEDUP_REMOVED lines=100> */
.L_x_2214:
[----:B------:R-:W-:Y:S05]  /*1210*/  BSYNC B0 ;  /* 0x0000000000007941 */ /* 0x000fea0003800000 */
.L_x_2213:
        /* <DEDUP_REMOVED lines=42> */
.L_x_2216:
[----:B------:R-:W-:Y:S05]  /*14c0*/  BSYNC B0 ;  /* 0x0000000000007941 */ /* 0x000fea0003800000 */
.L_x_2215:
        /* <DEDUP_REMOVED lines=33> */
.L_x_2218:
[----:B------:R-:W-:Y:S05]  /*16e0*/  BSYNC B0 ;  /* 0x0000000000007941 */ /* 0x000fea0003800000 */
.L_x_2217:
        /* <DEDUP_REMOVED lines=33> */
.L_x_2220:
[----:B------:R-:W-:Y:S05]  /*1900*/  BSYNC B0 ;  /* 0x0000000000007941 */ /* 0x000fea0003800000 */
.L_x_2219:
        /* <DEDUP_REMOVED lines=33> */
.L_x_2222:
[----:B------:R-:W-:Y:S05]  /*1b20*/  BSYNC B0 ;  /* 0x0000000000007941 */ /* 0x000fea0003800000 */
.L_x_2221:
        /* <DEDUP_REMOVED lines=33> */
.L_x_2224:
[----:B------:R-:W-:Y:S05]  /*1d40*/  BSYNC B0 ;  /* 0x0000000000007941 */ /* 0x000fea0003800000 */
.L_x_2223:
        /* <DEDUP_REMOVED lines=33> */
.L_x_2226:
[----:B------:R-:W-:Y:S05]  /*1f60*/  BSYNC B0 ;  /* 0x0000000000007941 */ /* 0x000fea0003800000 */
.L_x_2225:
        /* <DEDUP_REMOVED lines=33> */
.L_x_2228:
[----:B------:R-:W-:Y:S05]  /*2180*/  BSYNC B0 ;  /* 0x0000000000007941 */ /* 0x000fea0003800000 */
.L_x_2227:
        /* <DEDUP_REMOVED lines=19> */
[----:B------:R-:W-:Y:S01]  /*22c0*/  HFMA2.MMA R77, -RZ, RZ, 0, 0 ;  /* 0x00000000ff4d7435 */ /* 0x000fe200000001ff */
        /* <DEDUP_REMOVED lines=8> */
.L_x_2232:
[----:B------:R-:W-:Y:S01]  /*2350*/  IMAD R3, R23, c[0x0][0x180], RZ ;  /* 0x0000600017037a24 */ /* 0x000fe200078e02ff */
[----:B------:R-:W-:Y:S01]  /*2360*/  SHF.R.S32.HI R102, RZ, 0x1f, R77 ;  /* 0x0000001fff667819 */ /* 0x000fe2000001144d */
[----:B------:R-:W-:Y:S01]  /*2370*/  IMAD.WIDE.U32 R4, R0, c[0x0][0x180], RZ ;  /* 0x0000600000047a25 */ /* 0x000fe200078e00ff */
[----:B------:R-:W-:-:S03]  /*2380*/  MOV R12, 0xffffff00 ;  /* 0xffffff00000c7802 */ /* 0x000fc60000000f00 */
[----:B------:R-:W-:Y:S02]  /*2390*/  IMAD R3, R0, c[0x0][0x184], R3 ;  /* 0x0000610000037a24 */ /* 0x000fe400078e0203 */
[C---:B------:R-:W-:Y:S02]  /*23a0*/  IMAD R6, R102.reuse, c[0x0][0x188], RZ ;  /* 0x0000620066067a24 */ /* 0x040fe400078e02ff */
[----:B------:R-:W-:Y:S01]  /*23b0*/  IMAD R47, R31, R12, c[0x0][0x168] ;  /* 0x00005a001f2f7624 */ /* 0x000fe200078e020c */
[----:B------:R-:W-:Y:S01]  /*23c0*/  IADD3 R5, R5, R3, RZ ;  /* 0x0000000305057210 */ /* 0x000fe20007ffe0ff */
[C---:B------:R-:W-:Y:S01]  /*23d0*/  IMAD R7, R77.reuse, c[0x0][0x18c], R6 ;  /* 0x000063004d077a24 */ /* 0x040fe200078e0206 */
[----:B------:R-:W-:Y:S01]  /*23e0*/  SHF.R.S32.HI R3, RZ, 0x1f, R2 ;  /* 0x0000001fff037819 */ /* 0x000fe20000011402 */
[----:B------:R-:W-:Y:S02]  /*23f0*/  IMAD R6, R102, c[0x0][0x1a0], RZ ;  /* 0x0000680066067a24 */ /* 0x000fe400078e02ff */
[----:B------:R-:W-:-:S04]  /*2400*/  IMAD.WIDE.U32 R4, R77, c[0x0][0x188], R4 ;  /* 0x000062004d047a25 */ /* 0x000fc800078e0004 */
[----:B------:R-:W-:Y:S01]  /*2410*/  IMAD.WIDE.U32 R10, R77, c[0x0][0x1a0], R2 ;  /* 0x000068004d0a7a25 */ /* 0x000fe200078e0002 */
[----:B------:R-:W-:Y:S02]  /*2420*/  IADD3 R5, R5, R7, RZ ;  /* 0x0000000705057210 */ /* 0x000fe40007ffe0ff */
[C---:B------:R-:W-:Y:S01]  /*2430*/  LEA R8, P0, R4.reuse, c[0x0][0x220], 0x3 ;  /* 0x0000880004087a11 */ /* 0x040fe200078018ff */
[----:B------:R-:W-:Y:S02]  /*2440*/  IMAD R7, R77, c[0x0][0x1a4], R6 ;  /* 0x000069004d077a24 */ /* 0x000fe400078e0206 */
[----:B------:R-:W-:Y:S01]  /*2450*/  IMAD.SHL.U32 R87, R47, 0x2, RZ ;  /* 0x000000022f577824 */ /* 0x000fe200078e00ff */
[----:B------:R-:W-:Y:S02]  /*2460*/  LEA.HI.X R9, R4, c[0x0][0x224], R5, 0x3, P0 ;  /* 0x0000890004097a11 */ /* 0x000fe400000f1c05 */
[----:B------:R-:W-:Y:S02]  /*2470*/  IADD3 R7, R11, R7, RZ ;  /* 0x000000070b077210 */ /* 0x000fe40007ffe0ff */
[----:B------:R-:W-:Y:S01]  /*2480*/  LEA R6, P0, R10, R42, 0x1 ;  /* 0x0000002a0a067211 */ /* 0x000fe200078008ff */
[----:B------:R-:W2:Y:S01]  /*2490*/  LDG.E.64 R4, [R8.64] ;  /* 0x0000000408047981 */ /* 0x000ea2000c1e1b00 */
[----:B------:R-:W-:-:S02]  /*24a0*/  IADD3 R98, R2, 0xc0, RZ ;  /* 0x000000c002627810 */ /* 0x000fc40007ffe0ff */
[C---:B------:R-:W-:Y:S02]  /*24b0*/  IADD3 R96, R2.reuse, 0xa0, RZ ;  /* 0x000000a002607810 */ /* 0x040fe40007ffe0ff */
[CC--:B------:R-:W-:Y:S02]  /*24c0*/  ISETP.GE.AND P6, PT, R2.reuse, R87.reuse, PT ;  /* 0x000000570200720c */ /* 0x0c0fe40003fc6270 */
[----:B------:R-:W-:Y:S02]  /*24d0*/  IADD3 R94, R2, 0x80, RZ ;  /* 0x00000080025e7810 */ /* 0x000fe40007ffe0ff */
[----:B------:R-:W-:Y:S02]  /*24e0*/  LEA.HI.X R7, R10, R44, R7, 0x1, P0 ;  /* 0x0000002c0a077211 */ /* 0x000fe400000f0c07 */
[----:B------:R-:W-:Y:S02]  /*24f0*/  IADD3 R82, R2, 0x60, RZ ;  /* 0x0000006002527810 */ /* 0x000fe40007ffe0ff */
[----:B------:R-:W-:-:S02]  /*2500*/  ISETP.GE.AND P0, PT, R98, R87, PT ;  /* 0x000000576200720c */ /* 0x000fc40003f06270 */
[-C--:B------:R-:W-:Y:S02]  /*2510*/  ISETP.GE.AND P1, PT, R96, R87.reuse, PT ;  /* 0x000000576000720c */ /* 0x080fe40003f26270 */
[-C--:B------:R-:W-:Y:S02]  /*2520*/  ISETP.GE.AND P5, PT, R32, R87.reuse, PT ;  /* 0x000000572000720c */ /* 0x080fe40003fa6270 */
[-C--:B------:R-:W-:Y:S02]  /*2530*/  ISETP.GE.AND P2, PT, R94, R87.reuse, PT ;  /* 0x000000575e00720c */ /* 0x080fe40003f46270 */
[-C--:B------:R-:W-:Y:S02]  /*2540*/  ISETP.GE.AND P3, PT, R82, R87.reuse, PT ;  /* 0x000000575200720c */ /* 0x080fe40003f66270 */
[----:B------:R-:W-:Y:S02]  /*2550*/  ISETP.GE.AND P4, PT, R33, R87, PT ;  /* 0x000000572100720c */ /* 0x000fe40003f86270 */
[----:B------:R-:W-:-:S02]  /*2560*/  PRMT R11, RZ, 0x7610, R11 ;  /* 0x00007610ff0b7816 */ /* 0x000fc4000000000b */
[----:B------:R-:W-:Y:S02]  /*2570*/  PRMT R51, RZ, 0x7610, R51 ;  /* 0x00007610ff337816 */ /* 0x000fe40000000033 */
[----:B------:R-:W-:Y:S02]  /*2580*/  IADD3 R100, R2, 0xe0, RZ ;  /* 0x000000e002647810 */ /* 0x000fe40007ffe0ff */
[----:B------:R-:W-:Y:S01]  /*2590*/  PRMT R84, RZ, 0x7610, R84 ;  /* 0x00007610ff547816 */ /* 0x000fe20000000054 */
[----:B------:R0:W3:Y:S01]  /*25a0*/  @!P6 LDG.E.U16 R11, [R6.64] ;  /* 0x00000004060be981 */ /* 0x0000e2000c1e1500 */
[----:B------:R-:W-:Y:S02]  /*25b0*/  PRMT R10, RZ, 0x7610, R10 ;  /* 0x00007610ff0a7816 */ /* 0x000fe4000000000a */
[----:B------:R-:W-:Y:S01]  /*25c0*/  PRMT R21, RZ, 0x7610, R21 ;  /* 0x00007610ff157816 */ /* 0x000fe20000000015 */
[----:B------:R0:W4:Y:S01]  /*25d0*/  @!P0 LDG.E.U16 R51, [R6.64+0x180] ;  /* 0x0001800406338981 */ /* 0x000122000c1e1500 */
[----:B------:R-:W-:-:S02]  /*25e0*/  PRMT R20, RZ, 0x7610, R20 ;  /* 0x00007610ff147816 */ /* 0x000fc40000000014 */
[----:B------:R-:W-:Y:S01]  /*25f0*/  PRMT R13, RZ, 0x7610, R13 ;  /* 0x00007610ff0d7816 */ /* 0x000fe2000000000d */
[----:B------:R0:W5:Y:S01]  /*2600*/  @!P1 LDG.E.U16 R84, [R6.64+0x140] ;  /* 0x0001400406549981 */ /* 0x000162000c1e1500 */
[-C--:B------:R-:W-:Y:S02]  /*2610*/  ISETP.GE.AND P6, PT, R100, R87.reuse, PT ;  /* 0x000000576400720c */ /* 0x080fe40003fc6270 */
[-C--:B------:R-:W-:Y:S01]  /*2620*/  ISETP.GE.AND P0, PT, R34, R87.reuse, PT ;  /* 0x000000572200720c */ /* 0x080fe20003f06270 */
[----:B------:R0:W4:Y:S01]  /*2630*/  @!P5 LDG.E.U16 R10, [R6.64+0x40] ;  /* 0x00004004060ad981 */ /* 0x000122000c1e1500 */
[----:B------:R-:W-:-:S03]  /*2640*/  ISETP.GE.AND P1, PT, R35, R87, PT ;  /* 0x000000572300720c */ /* 0x000fc60003f26270 */
[----:B------:R0:W5:Y:S01]  /*2650*/  @!P2 LDG.E.U16 R21, [R6.64+0x100] ;  /* 0x000100040615a981 */ /* 0x000162000c1e1500 */
[----:B------:R-:W-:-:S03]  /*2660*/  ISETP.GE.AND P2, PT, R36, R87, PT ;  /* 0x000000572400720c */ /* 0x000fc60003f46270 */
[----:B------:R0:W5:Y:S01]  /*2670*/  @!P3 LDG.E.U16 R20, [R6.64+0xc0] ;  /* 0x0000c0040614b981 */ /* 0x000162000c1e1500 */
[----:B------:R-:W-:-:S03]  /*2680*/  ISETP.GE.AND P3, PT, R37, R87, PT ;  /* 0x000000572500720c */ /* 0x000fc60003f66270 */
[----:B------:R0:W5:Y:S01]  /*2690*/  @!P4 LDG.E.U16 R13, [R6.64+0x80] ;  /* 0x00008004060dc981 */ /* 0x000162000c1e1500 */
[----:B------:R-:W-:Y:S02]  /*26a0*/  PRMT R89, RZ, 0x7610, R89 ;  /* 0x00007610ff597816 */ /* 0x000fe40000000059 */
[----:B------:R-:W-:Y:S02]  /*26b0*/  PRMT R91, RZ, 0x7610, R91 ;  /* 0x00007610ff5b7816 */ /* 0x000fe4000000005b */
        /* <DEDUP_REMOVED lines=19> */
[----:B------:R0:W5:Y:S01]  /*27f0*/  @!P3 LDG.E.U16 R92, [R6.64+0x3c0] ;  /* 0x0003c004065cb981 */ /* 0x000162000c1e1500 */
[----:B------:R-:W-:-:S04]  /*2800*/  IMAD R102, R102, c[0x0][0x1c0], RZ ;  /* 0x0000700066667a24 */ /* 0x000fc800078e02ff */
[----:B------:R-:W-:Y:S01]  /*2810*/  IMAD R99, R77, c[0x0][0x1c4], R102 ;  /* 0x000071004d637a24 */ /* 0x000fe200078e0266 */
[-C--:B------:R-:W-:Y:S02]  /*2820*/  ISETP.GE.AND P0, PT, R94, R87.reuse, PT ;  /* 0x000000575e00720c */ /* 0x080fe40003f06270 */
[-C--:B------:R-:W-:Y:S02]  /*2830*/  ISETP.GE.AND P6, PT, R82, R87.reuse, PT ;  /* 0x000000575200720c */ /* 0x080fe40003fc6270 */
[----:B------:R-:W-:Y:S02]  /*2840*/  PRMT R110, RZ, 0x7610, R110 ;  /* 0x00007610ff6e7816 */ /* 0x000fe4000000006e */
[-C--:B------:R-:W-:Y:S02]  /*2850*/  ISETP.GE.AND P5, PT, R32, R87.reuse, PT ;  /* 0x000000572000720c */ /* 0x080fe40003fa6270 */
[-C--:B------:R-:W-:Y:S02]  /*2860*/  ISETP.GE.AND P1, PT, R96, R87.reuse, PT ;  /* 0x000000576000720c */ /* 0x080fe40003f26270 */
[----:B------:R-:W-:-:S02]  /*2870*/  ISETP.GE.AND P2, PT, R98, R87, PT ;  /* 0x000000576200720c */ /* 0x000fc40003f46270 */
[----:B------:R-:W-:Y:S02]  /*2880*/  PRMT R109, RZ, 0x7610, R109 ;  /* 0x00007610ff6d7816 */ /* 0x000fe4000000006d */
        /* <DEDUP_REMOVED lines=21> */
[----:B------:R-:W-:Y:S02]  /*29e0*/  LEA.HI.SX32 R4, R9, R30, 0x1b ;  /* 0x0000001e09047211 */ /* 0x000fe400078fdaff */
[----:B------:R-:W-:Y:S02]  /*29f0*/  LEA.HI.X R7, R8, R45, R7, 0x1, P4 ;  /* 0x0000002d08077211 */ /* 0x000fe400020f0c07 */
[C---:B------:R-:W-:Y:S01]  /*2a00*/  IADD3 R99, R30.reuse, 0x160, RZ ;  /* 0x000001601e637810 */ /* 0x040fe20007ffe0ff */
[----:B---3--:R0:W-:Y:S02]  /*2a10*/  STS.U16 [R50], R11 ;  /* 0x0000000b32007388 */ /* 0x0081e40000000400 */
[----:B0-----:R-:W-:-:S02]  /*2a20*/  IADD3 R11, R30, 0x120, RZ ;  /* 0x000001201e0b7810 */ /* 0x001fc40007ffe0ff */
[----:B----4-:R0:W-:Y:S02]  /*2a30*/  STS.U16 [R49+0x40], R10 ;  /* 0x0000400a31007388 */ /* 0x0101e40000000400 */
[----:B------:R-:W-:Y:S01]  /*2a40*/  LEA.HI.SX32 R8, R11, R30, 0x1b ;  /* 0x0000001e0b087211 */ /* 0x000fe200078fdaff */
[----:B------:R-:W-:Y:S01]  /*2a50*/  FMUL.FTZ R11, R5, R56 ;  /* 0x00000038050b7220 */ /* 0x000fe20000410000 */
[C---:B0-----:R-:W-:Y:S01]  /*2a60*/  IADD3 R49, R30.reuse, 0x140, RZ ;  /* 0x000001401e317810 */ /* 0x041fe20007ffe0ff */
[----:B-----5:R-:W-:Y:S03]  /*2a70*/  STS.U16 [R48+0x80], R13 ;  /* 0x0000800d30007388 */ /* 0x020fe60000000400 */
[----:B------:R-:W-:Y:S01]  /*2a80*/  LEA.HI.SX32 R9, R49, R30, 0x1b ;  /* 0x0000001e31097211 */ /* 0x000fe200078fdaff */
[----:B------:R-:W-:Y:S01]  /*2a90*/  STS.U16 [R81+0xc0], R20 ;  /* 0x0000c01451007388 */ /* 0x000fe20000000400 */
[----:B------:R-:W-:-:S03]  /*2aa0*/  IADD3 R49, R30, 0x1e0, RZ ;  /* 0x000001e01e317810 */ /* 0x000fc60007ffe0ff */
[----:B------:R0:W-:Y:S04]  /*2ab0*/  STS.U16 [R80+0x100], R21 ;  /* 0x0001001550007388 */ /* 0x0001e80000000400 */
[----:B------:R1:W-:Y:S01]  /*2ac0*/  STS.U16 [R79+0x140], R84 ;  /* 0x000140544f007388 */ /* 0x0003e20000000400 */
[----:B0-----:R-:W-:-:S03]  /*2ad0*/  IADD3 R21, R30, 0x1c0, RZ ;  /* 0x000001c01e157810 */ /* 0x001fc60007ffe0ff */
[----:B------:R-:W-:Y:S01]  /*2ae0*/  STS.U16 [R78+0x180], R51 ;  /* 0x000180334e007388 */ /* 0x000fe20000000400 */
[----:B------:R-:W-:-:S03]  /*2af0*/  LEA.HI.SX32 R20, R21, R30, 0x1b ;  /* 0x0000001e15147211 */ /* 0x000fc600078fdaff */
[----:B------:R0:W-:Y:S01]  /*2b00*/  STS.U16 [R76+0x1c0], R89 ;  /* 0x0001c0594c007388 */ /* 0x0001e20000000400 */
[----:B------:R-:W-:Y:S01]  /*2b10*/  LEA.HI.SX32 R21, R49, R30, 0x1b ;  /* 0x0000001e31157211 */ /* 0x000fe200078fdaff */
[----:B------:R-:W-:Y:S01]  /*2b20*/  FMUL.FTZ R49, R5, R58 ;  /* 0x0000003a05317220 */ /* 0x000fe20000410000 */
[----:B------:R-:W-:Y:S02]  /*2b30*/  SHF.L.U32 R4, R4, 0x1, RZ ;  /* 0x0000000104047819 */ /* 0x000fe400000006ff */
[----:B------:R-:W-:Y:S01]  /*2b40*/  SHF.L.U32 R8, R8, 0x1, RZ ;  /* 0x0000000108087819 */ /* 0x000fe200000006ff */
[----:B-1----:R-:W-:Y:S01]  /*2b50*/  FMUL.RZ R84, R49, 0.15915493667125701904 ;  /* 0x3e22f98331547820 */ /* 0x002fe2000040c000 */
[----:B------:R-:W-:Y:S01]  /*2b60*/  LEA.HI.SX32 R10, R99, R30, 0x1b ;  /* 0x0000001e630a7211 */ /* 0x000fe200078fdaff */
[----:B0-----:R-:W-:Y:S01]  /*2b70*/  FMUL.RZ R76, R11, 0.15915493667125701904 ;  /* 0x3e22f9830b4c7820 */ /* 0x001fe2000040c000 */
[----:B------:R-:W-:Y:S02]  /*2b80*/  IADD3 R11, R30, 0x180, RZ ;  /* 0x000001801e0b7810 */ /* 0x000fe40007ffe0ff */
[----:B------:R-:W-:-:S02]  /*2b90*/  SHF.L.U32 R9, R9, 0x1, RZ ;  /* 0x0000000109097819 */ /* 0x000fc400000006ff */
[C---:B------:R-:W-:Y:S01]  /*2ba0*/  IADD3 R13, R30.reuse, 0x1a0, RZ ;  /* 0x000001a01e0d7810 */ /* 0x040fe20007ffe0ff */
[----:B------:R-:W-:Y:S01]  /*2bb0*/  STS.U16 [R4+0x200], R91 ;  /* 0x0002005b04007388 */ /* 0x000fe20000000400 */
[-C--:B------:R-:W-:Y:S02]  /*2bc0*/  LEA.HI.SX32 R11, R11, R30.reuse, 0x1b ;  /* 0x0000001e0b0b7211 */ /* 0x080fe400078fdaff */
[----:B------:R-:W-:Y:S01]  /*2bd0*/  SHF.L.U32 R49, R30, 0x4, RZ ;  /* 0x000000041e317819 */ /* 0x000fe200000006ff */
[----:B------:R-:W-:Y:S01]  /*2be0*/  STS.U16 [R8+0x240], R93 ;  /* 0x0002405d08007388 */ /* 0x000fe20000000400 */
[----:B------:R-:W-:Y:S02]  /*2bf0*/  SHF.L.U32 R10, R10, 0x1, RZ ;  /* 0x000000010a0a7819 */ /* 0x000fe400000006ff */
[----:B------:R-:W-:Y:S01]  /*2c00*/  LEA.HI.SX32 R13, R13, R30, 0x1b ;  /* 0x0000001e0d0d7211 */ /* 0x000fe200078fdaff */
[----:B------:R0:W-:Y:S01]  /*2c10*/  STS.U16 [R9+0x280], R86 ;  /* 0x0002805609007388 */ /* 0x0001e20000000400 */
[----:B------:R-:W-:Y:S01]  /*2c20*/  FMUL.FTZ R80, R85, R58 ;  /* 0x0000003a55507220 */ /* 0x000fe20000410000 */
[----:B------:R-:W-:Y:S01]  /*2c30*/  MUFU.SIN R12, R15 ;  /* 0x0000000f000c7308 */ /* 0x000fe20000000400 */
[----:B------:R-:W-:Y:S01]  /*2c40*/  IMAD.SHL.U32 R11, R11, 0x2, RZ ;  /* 0x000000020b0b7824 */ /* 0x000fe200078e00ff */
[----:B------:R-:W-:Y:S01]  /*2c50*/  SHF.L.U32 R13, R13, 0x1, RZ ;  /* 0x000000010d0d7819 */ /* 0x000fe200000006ff */
[----:B------:R1:W-:Y:S01]  /*2c60*/  STS.U16 [R10+0x2c0], R95 ;  /* 0x0002c05f0a007388 */ /* 0x0003e20000000400 */
[----:B------:R-:W-:-:S02]  /*2c70*/  SHF.L.U32 R20, R20, 0x1, RZ ;  /* 0x0000000114147819 */ /* 0x000fc400000006ff */
[----:B0-----:R-:W-:Y:S01]  /*2c80*/  LEA.HI.SX32 R86, R49, R49, 0x1b ;  /* 0x0000003131567211 */ /* 0x001fe200078fdaff */
[----:B------:R-:W-:Y:S01]  /*2c90*/  FMUL.FTZ R49, R5, R60 ;  /* 0x0000003c05317220 */ /* 0x000fe20000410000 */
[----:B------:R-:W-:Y:S01]  /*2ca0*/  MUFU.COS R14, R15 ;  /* 0x0000000f000e7308 */ /* 0x000fe20000000000 */
[----:B------:R-:W-:Y:S01]  /*2cb0*/  SHF.L.U32 R21, R21, 0x1, RZ ;  /* 0x0000000115157819 */ /* 0x000fe200000006ff */
[----:B------:R0:W-:Y:S01]  /*2cc0*/  STS.U16 [R11+0x300], R88 ;  /* 0x000300580b007388 */ /* 0x0001e20000000400 */
[----:B------:R-:W-:-:S05]  /*2cd0*/  SHF.L.U32 R86, R86, 0x1, RZ ;  /* 0x0000000156567819 */ /* 0x000fca00000006ff */
[----:B------:R-:W-:Y:S01]  /*2ce0*/  MUFU.SIN R15, R94 ;  /* 0x0000005e000f7308 */ /* 0x000fe20000000400 */
[----:B------:R2:W-:Y:S07]  /*2cf0*/  STS.U16 [R13+0x340], R90 ;  /* 0x0003405a0d007388 */ /* 0x0005ee0000000400 */
[----:B------:R-:W-:Y:S01]  /*2d00*/  MUFU.COS R82, R94 ;  /* 0x0000005e00527308 */ /* 0x000fe20000000000 */
[----:B------:R-:W-:Y:S01]  /*2d10*/  STS.U16 [R20+0x380], R97 ;  /* 0x0003806114007388 */ /* 0x000fe20000000400 */
[----:B------:R-:W-:-:S06]  /*2d20*/  ISETP.GE.AND P4, PT, R2, R87, PT ;  /* 0x000000570200720c */ /* 0x000fcc0003f86270 */
[----:B-1----:R-:W-:Y:S01]  /*2d30*/  MUFU.SIN R95, R84 ;  /* 0x00000054005f7308 */ /* 0x002fe20000000400 */
[----:B------:R-:W-:Y:S01]  /*2d40*/  STS.U16 [R21+0x3c0], R92 ;  /* 0x0003c05c15007388 */ /* 0x000fe20000000400 */
[----:B------:R-:W-:-:S06]  /*2d50*/  NOP ;  /* 0x0000000000007918 */ /* 0x000fcc0000000000 */
[----:B------:R1:W-:Y:S01]  /*2d60*/  MUFU.COS R99, R84 ;  /* 0x0000005400637308 */ /* 0x0003e20000000000 */
[----:B------:R-:W-:Y:S01]  /*2d70*/  FMUL.FTZ R51, R85, R56 ;  /* 0x0000003855337220 */ /* 0x000fe20000410000 */
[----:B------:R3:W4:Y:S01]  /*2d80*/  @!P6 LDG.E.U16 R110, [R6.64+0xc0] ;  /* 0x0000c004066ee981 */ /* 0x000722000c1e1500 */
[----:B------:R-:W-:Y:S02]  /*2d90*/  PRMT R81, RZ, 0x7610, R81 ;  /* 0x00007610ff517816 */ /* 0x000fe40000000051 */
[----:B------:R-:W-:Y:S01]  /*2da0*/  PRMT R79, RZ, 0x7610, R79 ;  /* 0x00007610ff4f7816 */ /* 0x000fe2000000004f */
[----:B------:R3:W5:Y:S02]  /*2db0*/  @!P0 LDG.E.U16 R109, [R6.64+0x100] ;  /* 0x00010004066d8981 */ /* 0x000764000c1e1500 */
[----:B------:R0:W-:Y:S01]  /*2dc0*/  MUFU.EX2 R94, R80 ;  /* 0x00000050005e7308 */ /* 0x0001e20000000800 */
[----:B-1----:R-:W-:Y:S01]  /*2dd0*/  FMUL.RZ R84, R49, 0.15915493667125701904 ;  /* 0x3e22f98331547820 */ /* 0x002fe2000040c000 */
[----:B------:R-:W-:Y:S01]  /*2de0*/  ISETP.GE.AND P6, PT, R33, R87, PT ;  /* 0x000000572100720c */ /* 0x000fe20003fc6270 */
[----:B------:R3:W4:Y:S04]  /*2df0*/  @!P4 LDG.E.U16 R81, [R6.64] ;  /* 0x000000040651c981 */ /* 0x000728000c1e1500 */
[----:B------:R-:W-:Y:S01]  /*2e00*/  LDS.U16 R93, [R86+0x6] ;  /* 0x00000600565d7984 */ /* 0x000fe20000000400 */
[----:B0-----:R-:W-:Y:S01]  /*2e10*/  FMUL.FTZ R80, R5, R62 ;  /* 0x0000003e05507220 */ /* 0x001fe20000410000 */
[----:B------:R-:W-:Y:S02]  /*2e20*/  MUFU.SIN R101, R84 ;  /* 0x0000005400657308 */ /* 0x000fe40000000400 */
[----:B------:R-:W-:Y:S01]  /*2e30*/  LDS.U16 R92, [R86+0x4] ;  /* 0x00000400565c7984 */ /* 0x000fe20000000400 */
[----:B------:R-:W-:-:S03]  /*2e40*/  FMUL.RZ R89, R80, 0.15915493667125701904 ;  /* 0x3e22f98350597820 */ /* 0x000fc6000040c000 */
[----:B------:R-:W0:Y:S02]  /*2e50*/  LDS.U16 R80, [R86] ;  /* 0x0000000056507984 */ /* 0x000e240000000400 */
[----:B------:R1:W-:Y:S02]  /*2e60*/  MUFU.COS R103, R84 ;  /* 0x0000005400677308 */ /* 0x0003e40000000000 */
[----:B------:R3:W4:Y:S01]  /*2e70*/  @!P6 LDG.E.U16 R79, [R6.64+0x80] ;  /* 0x00008004064fe981 */ /* 0x000722000c1e1500 */
[----:B------:R-:W-:-:S03]  /*2e80*/  FMUL.FTZ R83, R85, R52 ;  /* 0x0000003455537220 */ /* 0x000fc60000410000 */
[----:B------:R3:W4:Y:S04]  /*2e90*/  @!P1 LDG.E.U16 R112, [R6.64+0x140] ;  /* 0x0001400406709981 */ /* 0x000728000c1e1500 */
[----:B-1----:R-:W1:Y:S01]  /*2ea0*/  LDS.U16 R84, [R86+0x2] ;  /* 0x0000020056547984 */ /* 0x002e620000000400 */
[----:B------:R2:W-:Y:S03]  /*2eb0*/  MUFU.EX2 R91, R51 ;  /* 0x00000033005b7308 */ /* 0x0005e60000000800 */
[----:B------:R3:W4:Y:S04]  /*2ec0*/  @!P2 LDG.E.U16 R111, [R6.64+0x180] ;  /* 0x00018004066fa981 */ /* 0x000728000c1e1500 */
[----:B------:R3:W4:Y:S01]  /*2ed0*/  @!P3 LDG.E.U16 R113, [R6.64+0x1c0] ;  /* 0x0001c0040671b981 */ /* 0x000722000c1e1500 */
[----:B------:R-:W-:Y:S03]  /*2ee0*/  MUFU.SIN R50, R76 ;  /* 0x0000004c00327308 */ /* 0x000fe60000000400 */
[----:B--2---:R-:W2:Y:S05]  /*2ef0*/  S2R R51, SR_TID.X ;  /* 0x0000000000337919 */ /* 0x004eaa0000002100 */
[----:B------:R3:W-:Y:S02]  /*2f00*/  MUFU.COS R78, R76 ;  /* 0x0000004c004e7308 */ /* 0x0007e40000000000 */
[----:B---3--:R-:W-:-:S06]  /*2f10*/  PRMT R76, RZ, 0x7610, R76 ;  /* 0x00007610ff4c7816 */ /* 0x008fcc000000004c */
[----:B------:R3:W4:Y:S01]  /*2f20*/  @!P5 LDG.E.U16 R76, [R6.64+0x40] ;  /* 0x00004004064cd981 */ /* 0x000722000c1e1500 */
[-C--:B------:R-:W-:Y:S02]  /*2f30*/  ISETP.GE.AND P0, PT, R34, R87.reuse, PT ;  /* 0x000000572200720c */ /* 0x080fe40003f06270 */
[-C--:B------:R-:W-:Y:S02]  /*2f40*/  ISETP.GE.AND P1, PT, R35, R87.reuse, PT ;  /* 0x000000572300720c */ /* 0x080fe40003f26270 */
[-C--:B------:R-:W-:Y:S01]  /*2f50*/  ISETP.GE.AND P2, PT, R36, R87.reuse, PT ;  /* 0x000000572400720c */ /* 0x080fe20003f46270 */
[----:B------:R-:W0:Y:S01]  /*2f60*/  MUFU.EX2 R83, R83 ;  /* 0x0000005300537308 */ /* 0x000e220000000800 */
[-C--:B------:R-:W-:Y:S01]  /*2f70*/  ISETP.GE.AND P3, PT, R37, R87.reuse, PT ;  /* 0x000000572500720c */ /* 0x080fe20003f66270 */
[----:B--2---:R-:W-:Y:S01]  /*2f80*/  IMAD.SHL.U32 R102, R51, 0x8, RZ ;  /* 0x0000000833667824 */ /* 0x004fe200078e00ff */
[-C--:B------:R-:W-:Y:S01]  /*2f90*/  ISETP.GE.AND P4, PT, R38, R87.reuse, PT ;  /* 0x000000572600720c */ /* 0x080fe20003f86270 */
[----:B------:R-:W-:Y:S01]  /*2fa0*/  FMUL.FTZ R48, R85, R54 ;  /* 0x0000003655307220 */ /* 0x000fe20000410000 */
[----:B------:R-:W-:-:S03]  /*2fb0*/  ISETP.GE.AND P5, PT, R39, R87, PT ;  /* 0x000000572700720c */ /* 0x000fc60003fa6270 */
[----:B------:R3:W2:Y:S01]  /*2fc0*/  @!P0 LDG.E.U16 R115, [R6.64+0x200] ;  /* 0x0002000406738981 */ /* 0x0006a2000c1e1500 */
[-C--:B------:R-:W-:Y:S01]  /*2fd0*/  ISETP.GE.AND P0, PT, R41, R87.reuse, PT ;  /* 0x000000572900720c */ /* 0x080fe20003f06270 */
[C---:B------:R-:W-:Y:S01]  /*2fe0*/  FMUL.FTZ R49, R85.reuse, R60 ;  /* 0x0000003c55317220 */ /* 0x040fe20000410000 */
[----:B------:R-:W-:Y:S01]  /*2ff0*/  ISETP.GE.AND P6, PT, R40, R87, PT ;  /* 0x000000572800720c */ /* 0x000fe20003fc6270 */
[----:B------:R3:W2:Y:S01]  /*3000*/  @!P1 LDG.E.U16 R121, [R6.64+0x240] ;  /* 0x0002400406799981 */ /* 0x0006a2000c1e1500 */
[C---:B------:R-:W-:Y:S02]  /*3010*/  IADD3 R88, R102.reuse, 0x1, RZ ;  /* 0x0000000166587810 */ /* 0x040fe40007ffe0ff */
[----:B------:R-:W-:Y:S01]  /*3020*/  IADD3 R90, R102, 0x2, RZ ;  /* 0x00000002665a7810 */ /* 0x000fe20007ffe0ff */
[----:B------:R3:W-:Y:S01]  /*3030*/  MUFU.EX2 R96, R49 ;  /* 0x0000003100607308 */ /* 0x0007e20000000800 */
[----:B------:R3:W2:Y:S01]  /*3040*/  @!P2 LDG.E.U16 R120, [R6.64+0x280] ;  /* 0x000280040678a981 */ /* 0x0006a2000c1e1500 */
[-C--:B------:R-:W-:Y:S01]  /*3050*/  ISETP.GE.U32.AND P1, PT, R88, R47.reuse, PT ;  /* 0x0000002f5800720c */ /* 0x080fe20003f26070 */
[----:B0-----:R-:W-:Y:S01]  /*3060*/  HADD2.F32 R80, -RZ, R80.H0_H0 ;  /* 0x20000050ff507230 */ /* 0x001fe20000004100 */
[-C--:B------:R-:W-:Y:S01]  /*3070*/  ISETP.GE.U32.AND P2, PT, R90, R47.reuse, PT ;  /* 0x0000002f5a00720c */ /* 0x080fe20003f46070 */
[----:B-1----:R-:W-:Y:S01]  /*3080*/  HADD2.F32 R84, -RZ, R84.H0_H0 ;  /* 0x20000054ff547230 */ /* 0x002fe20000004100 */
[C---:B------:R-:W-:Y:S01]  /*3090*/  IADD3 R88, R102.reuse, 0x3, RZ ;  /* 0x0000000366587810 */ /* 0x040fe20007ffe0ff */
[----:B------:R0:W2:Y:S01]  /*30a0*/  @!P3 LDG.E.U16 R119, [R6.64+0x2c0] ;  /* 0x0002c0040677b981 */ /* 0x0000a2000c1e1500 */
[----:B------:R-:W1:Y:S01]  /*30b0*/  MUFU.EX2 R48, R48 ;  /* 0x0000003000307308 */ /* 0x000e620000000800 */
[C---:B---3--:R-:W-:Y:S01]  /*30c0*/  FMUL.FTZ R49, R85.reuse, R62 ;  /* 0x0000003e55317220 */ /* 0x048fe20000410000 */
[----:B------:R-:W-:Y:S01]  /*30d0*/  IADD3 R90, R102, 0x4, RZ ;  /* 0x00000004665a7810 */ /* 0x000fe20007ffe0ff */
[----:B------:R0:W3:Y:S01]  /*30e0*/  @!P4 LDG.E.U16 R118, [R6.64+0x300] ;  /* 0x000300040676c981 */ /* 0x0000e2000c1e1500 */
[-C--:B------:R-:W-:Y:S01]  /*30f0*/  ISETP.GE.U32.AND P3, PT, R88, R47.reuse, PT ;  /* 0x0000002f5800720c */ /* 0x080fe20003f66070 */
[----:B------:R-:W-:Y:S01]  /*3100*/  FMUL.FTZ R98, R85, R64 ;  /* 0x0000004055627220 */ /* 0x000fe20000410000 */
[----:B------:R-:W-:-:S02]  /*3110*/  ISETP.GE.U32.AND P4, PT, R90, R47, PT ;  /* 0x0000002f5a00720c */ /* 0x000fc40003f86070 */
[----:B------:R-:W-:Y:S01]  /*3120*/  MUFU.SIN R105, R89 ;  /* 0x0000005900697308 */ /* 0x000fe20000000400 */
[C---:B------:R-:W-:Y:S01]  /*3130*/  IADD3 R88, R102.reuse, 0x5, RZ ;  /* 0x0000000566587810 */ /* 0x040fe20007ffe0ff */
[C---:B------:R-:W-:Y:S01]  /*3140*/  FMUL.FTZ R14, R83.reuse, R14 ;  /* 0x0000000e530e7220 */ /* 0x040fe20000410000 */
[C---:B------:R-:W-:Y:S01]  /*3150*/  IADD3 R90, R102.reuse, 0x6, RZ ;  /* 0x00000006665a7810 */ /* 0x040fe20007ffe0ff */
[----:B------:R-:W-:Y:S01]  /*3160*/  FMUL.FTZ R12, R83, R12 ;  /* 0x0000000c530c7220 */ /* 0x000fe20000410000 */
[----:B------:R0:W2:Y:S01]  /*3170*/  @!P0 LDG.E.U16 R122, [R6.64+0x3c0] ;  /* 0x0003c004067a8981 */ /* 0x0000a2000c1e1500 */
[C---:B------:R-:W-:Y:S02]  /*3180*/  FMUL.FTZ R80, R61.reuse, R80 ;  /* 0x000000503d507220 */ /* 0x040fe40000410000 */
[----:B------:R-:W-:Y:S01]  /*3190*/  MUFU.COS R107, R89 ;  /* 0x00000059006b7308 */ /* 0x000fe20000000000 */
[----:B------:R-:W-:Y:S01]  /*31a0*/  FMUL.FTZ R84, R61, R84 ;  /* 0x000000543d547220 */ /* 0x000fe20000410000 */
[----:B------:R0:W2:Y:S01]  /*31b0*/  @!P5 LDG.E.U16 R116, [R6.64+0x340] ;  /* 0x000340040674d981 */ /* 0x0000a2000c1e1500 */
[----:B------:R-:W-:-:S03]  /*31c0*/  ISETP.GE.U32.AND P0, PT, R102, R47, PT ;  /* 0x0000002f6600720c */ /* 0x000fc60003f06070 */
[----:B------:R0:W2:Y:S02]  /*31d0*/  @!P6 LDG.E.U16 R117, [R6.64+0x380] ;  /* 0x000380040675e981 */ /* 0x0000a4000c1e1500 */
[----:B------:R1:W1:Y:S01]  /*31e0*/  MUFU.EX2 R100, R49 ;  /* 0x0000003100647308 */ /* 0x0002620000000800 */
[----:B------:R-:W-:Y:S02]  /*31f0*/  IADD3 R102, R102, 0x7, RZ ;  /* 0x0000000766667810 */ /* 0x000fe40007ffe0ff */
[-C--:B------:R-:W-:Y:S02]  /*3200*/  ISETP.GE.U32.AND P5, PT, R88, R47.reuse, PT ;  /* 0x0000002f5800720c */ /* 0x080fe40003fa6070 */
[----:B------:R-:W-:Y:S01]  /*3210*/  ISETP.GE.U32.AND P6, PT, R90, R47, PT ;  /* 0x0000002f5a00720c */ /* 0x000fe20003fc6070 */
[----:B0-----:R-:W0:Y:S01]  /*3220*/  LDS.U16 R6, [R86+0xa] ;  /* 0x00000a0056067984 */ /* 0x001e220000000400 */
[----:B-1----:R-:W-:Y:S02]  /*3230*/  FMUL.FTZ R49, R85, R66 ;  /* 0x0000004255317220 */ /* 0x002fe40000410000 */
[C---:B------:R-:W-:Y:S01]  /*3240*/  FMUL.FTZ R85, R5.reuse, R64 ;  /* 0x0000004005557220 */ /* 0x040fe20000410000 */
[----:B------:R-:W-:Y:S01]  /*3250*/  FSEL R87, R12, RZ, !P0 ;  /* 0x000000ff0c577208 */ /* 0x000fe20004000000 */
[----:B------:R-:W-:Y:S01]  /*3260*/  FMUL.FTZ R5, R5, R66 ;  /* 0x0000004205057220 */ /* 0x000fe20000410000 */
[----:B------:R-:W-:Y:S01]  /*3270*/  FSEL R88, R80, RZ, !P0 ;  /* 0x000000ff50587208 */ /* 0x000fe20004000000 */
[----:B------:R-:W-:Y:S01]  /*3280*/  FMUL.FTZ R15, R48, R15 ;  /* 0x0000000f300f7220 */ /* 0x000fe20000410000 */
[----:B------:R-:W-:Y:S01]  /*3290*/  FSEL R89, R84, RZ, !P0 ;  /* 0x000000ff54597208 */ /* 0x000fe20004000000 */
[----:B------:R-:W-:Y:S01]  /*32a0*/  FMUL.FTZ R78, R91, R78 ;  /* 0x0000004e5b4e7220 */ /* 0x000fe20000410000 */
[----:B------:R-:W-:Y:S01]  /*32b0*/  FSEL R90, R14, 1, !P0 ;  /* 0x3f8000000e5a7808 */ /* 0x000fe20004000000 */
[----:B------:R-:W-:Y:S01]  /*32c0*/  FMUL.RZ R85, R85, 0.15915493667125701904 ;  /* 0x3e22f98355557820 */ /* 0x000fe2000040c000 */
[----:B------:R-:W-:Y:S01]  /*32d0*/  ISETP.GE.U32.AND P0, PT, R102, R47, PT ;  /* 0x0000002f6600720c */ /* 0x000fe20003f06070 */
[----:B------:R-:W-:-:S02]  /*32e0*/  FMUL.RZ R102, R5, 0.15915493667125701904 ;  /* 0x3e22f98305667820 */ /* 0x000fc4000040c000 */
[----:B------:R-:W-:Y:S01]  /*32f0*/  FMUL.FTZ R50, R91, R50 ;  /* 0x000000325b327220 */ /* 0x000fe20000410000 */
[----:B------:R-:W1:Y:S01]  /*3300*/  LDS.U16 R5, [R86+0x8] ;  /* 0x0000080056057984 */ /* 0x000e620000000400 */
[----:B------:R-:W-:Y:S01]  /*3310*/  MUFU.SIN R83, R85 ;  /* 0x0000005500537308 */ /* 0x000fe20000000400 */
[----:B------:R-:W-:Y:S01]  /*3320*/  FMUL.FTZ R84, R96, R101 ;  /* 0x0000006560547220 */ /* 0x000fe20000410000 */
[----:B------:R-:W-:Y:S01]  /*3330*/  HADD2.F32 R14, -RZ, R93.H0_H0 ;  /* 0x2000005dff0e7230 */ /* 0x000fe20000004100 */
[----:B------:R-:W-:Y:S01]  /*3340*/  FMUL.FTZ R82, R48, R82 ;  /* 0x0000005230527220 */ /* 0x000fe20000410000 */
[----:B------:R-:W-:Y:S01]  /*3350*/  HADD2.F32 R92, -RZ, R92.H0_H0 ;  /* 0x2000005cff5c7230 */ /* 0x000fe20000004100 */
[----:B------:R-:W-:Y:S01]  /*3360*/  FMUL.FTZ R91, R100, R105 ;  /* 0x00000069645b7220 */ /* 0x000fe20000410000 */
[----:B------:R-:W0:Y:S02]  /*3370*/  LDS.U16 R12, [R86+0xe] ;  /* 0x00000e00560c7984 */ /* 0x000e240000000400 */
[----:B------:R1:W-:Y:S01]  /*3380*/  MUFU.COS R123, R85 ;  /* 0x00000055007b7308 */ /* 0x0003e20000000000 */
[----:B------:R-:W-:Y:S01]  /*3390*/  FMUL.FTZ R14, R63, R14 ;  /* 0x0000000e3f0e7220 */ /* 0x000fe20000410000 */
[----:B------:R-:W-:Y:S01]  /*33a0*/  FSEL R101, R82, 1, !P1 ;  /* 0x3f80000052657808 */ /* 0x000fe20004800000 */
[----:B------:R-:W0:Y:S01]  /*33b0*/  LDS.U16 R7, [R86+0xc] ;  /* 0x00000c0056077984 */ /* 0x000e220000000400 */
[----:B-1----:R-:W-:-:S02]  /*33c0*/  FMUL.FTZ R85, R96, R103 ;  /* 0x0000006760557220 */ /* 0x002fc40000410000 */
[----:B------:R-:W-:Y:S01]  /*33d0*/  FMUL.FTZ R96, R100, R107 ;  /* 0x0000006b64607220 */ /* 0x000fe20000410000 */
[----:B------:R-:W-:Y:S01]  /*33e0*/  FSEL R100, R15, RZ, !P1 ;  /* 0x000000ff0f647208 */ /* 0x000fe20004800000 */
[----:B------:R-:W1:Y:S01]  /*33f0*/  MUFU.EX2 R98, R98 ;  /* 0x0000006200627308 */ /* 0x000e620000000800 */
[----:B------:R-:W-:-:S03]  /*3400*/  FMUL.FTZ R92, R63, R92 ;  /* 0x0000005c3f5c7220 */ /* 0x000fc60000410000 */
[----:B------:R-:W-:-:S04]  /*3410*/  FMUL.FTZ R80, R88, R100 ;  /* 0x0000006458507220 */ /* 0x000fc80000410000 */
[----:B------:R-:W-:Y:S01]  /*3420*/  MUFU.EX2 R49, R49 ;  /* 0x0000003100317308 */ /* 0x000fe20000000800 */
[C---:B------:R-:W-:Y:S02]  /*3430*/  FMUL.FTZ R15, R89.reuse, R100 ;  /* 0x00000064590f7220 */ /* 0x040fe40000410000 */
[----:B------:R-:W-:-:S05]  /*3440*/  FFMA.FTZ R93, R89, R101, R80 ;  /* 0x00000065595d7223 */ /* 0x000fca0000010050 */
[----:B------:R-:W0:Y:S01]  /*3450*/  MUFU.COS R48, R102 ;  /* 0x0000006600307308 */ /* 0x000e220000000000 */
[----:B------:R-:W-:Y:S02]  /*3460*/  FSEL R103, R92, RZ, !P1 ;  /* 0x000000ff5c677208 */ /* 0x000fe40004800000 */
[----:B------:R-:W-:-:S05]  /*3470*/  FSEL R104, R50, RZ, !P2 ;  /* 0x000000ff32687208 */ /* 0x000fca0005000000 */
[----:B------:R0:W1:Y:S01]  /*3480*/  MUFU.SIN R114, R102 ;  /* 0x0000006600727308 */ /* 0x0000620000000400 */
[----:B------:R-:W-:Y:S02]  /*3490*/  FSEL R105, R78, 1, !P2 ;  /* 0x3f8000004e697808 */ /* 0x000fe40005000000 */
[----:B0-----:R-:W-:Y:S01]  /*34a0*/  FSEL R102, R14, RZ, !P1 ;  /* 0x000000ff0e667208 */ /* 0x001fe20004800000 */
[----:B------:R-:W-:-:S04]  /*34b0*/  FFMA.FTZ R14, R88, R101, -R15 ;  /* 0x00000065580e7223 */ /* 0x000fc8000001080f */
[----:B------:R-:W-:Y:S02]  /*34c0*/  FADD.FTZ R93, R102, R93 ;  /* 0x0000005d665d7221 */ /* 0x000fe40000010000 */
[----:B------:R-:W-:Y:S02]  /*34d0*/  FADD.FTZ R14, R103, R14 ;  /* 0x0000000e670e7221 */ /* 0x000fe40000010000 */
[----:B------:R-:W-:Y:S02]  /*34e0*/  FMUL.FTZ R15, R104, R93 ;  /* 0x0000005d680f7220 */ /* 0x000fe40000410000 */
[----:B-1----:R-:W-:Y:S02]  /*34f0*/  FMUL.FTZ R108, R98, R123 ;  /* 0x0000007b626c7220 */ /* 0x002fe40000410000 */
[----:B------:R-:W-:Y:S02]  /*3500*/  FMUL.FTZ R123, R49, R48 ;  /* 0x00000030317b7220 */ /* 0x000fe40000410000 */
[----:B------:R-:W-:-:S02]  /*3510*/  FMUL.FTZ R48, R104, R14 ;  /* 0x0000000e68307220 */ /* 0x000fc40000410000 */
[----:B------:R-:W-:Y:S02]  /*3520*/  FFMA.FTZ R82, R105, R14, -R15 ;  /* 0x0000000e69527223 */ /* 0x000fe4000001080f */
[----:B------:R-:W-:Y:S01]  /*3530*/  FMUL.FTZ R14, R90, R100 ;  /* 0x000000645a0e7220 */ /* 0x000fe20000410000 */
[----:B------:R-:W-:Y:S01]  /*3540*/  HADD2.F32 R50, -RZ, R6.H0_H0 ;  /* 0x20000006ff327230 */ /* 0x000fe20000004100 */
[----:B------:R-:W-:Y:S01]  /*3550*/  FMUL.FTZ R114, R49, R114 ;  /* 0x0000007231727220 */ /* 0x000fe20000410000 */
[----:B------:R-:W-:Y:S01]  /*3560*/  LDS.U16 R6, [R86+0x10] ;  /* 0x0000100056067984 */ /* 0x000fe20000000400 */
[----:B------:R-:W-:-:S03]  /*3570*/  FFMA.FTZ R49, R87, R101, R14 ;  /* 0x0000006557317223 */ /* 0x000fc6000001000e */
[----:B------:R-:W0:Y:S01]  /*3580*/  LDS.U16 R14, [R86+0x12] ;  /* 0x00001200560e7984 */ /* 0x000e220000000400 */
[----:B------:R-:W-:Y:S01]  /*3590*/  FFMA.FTZ R93, R105, R93, R48 ;  /* 0x0000005d695d7223 */ /* 0x000fe20000010030 */
[----:B------:R-:W-:Y:S01]  /*35a0*/  HADD2.F32 R48, -RZ, R5.H0_H0 ;  /* 0x20000005ff307230 */ /* 0x000fe20000004100 */
[----:B------:R-:W-:Y:S01]  /*35b0*/  FMUL.FTZ R15, R87, R100 ;  /* 0x00000064570f7220 */ /* 0x000fe20000410000 */
[----:B------:R-:W-:Y:S01]  /*35c0*/  LDS.U16 R5, [R86+0x14] ;  /* 0x0000140056057984 */ /* 0x000fe20000000400 */
[C---:B------:R-:W-:Y:S02]  /*35d0*/  FMUL.FTZ R50, R65.reuse, R50 ;  /* 0x0000003241327220 */ /* 0x040fe40000410000 */
[----:B------:R-:W-:Y:S02]  /*35e0*/  FMUL.FTZ R48, R65, R48 ;  /* 0x0000003041307220 */ /* 0x000fe40000410000 */
[----:B------:R-:W-:Y:S01]  /*35f0*/  FFMA.FTZ R15, R90, R101, -R15 ;  /* 0x000000655a0f7223 */ /* 0x000fe2000001080f */
[----:B------:R-:W-:Y:S01]  /*3600*/  FSEL R106, R50, RZ, !P2 ;  /* 0x000000ff326a7208 */ /* 0x000fe20005000000 */
[----:B------:R-:W-:Y:S01]  /*3610*/  FMUL.FTZ R95, R94, R95 ;  /* 0x0000005f5e5f7220 */ /* 0x000fe20000410000 */
[----:B------:R-:W-:Y:S01]  /*3620*/  FSEL R107, R48, RZ, !P2 ;  /* 0x000000ff306b7208 */ /* 0x000fe20005000000 */
[----:B------:R-:W-:Y:S01]  /*3630*/  FMUL.FTZ R78, R104, R49 ;  /* 0x00000031684e7220 */ /* 0x000fe20000410000 */
[----:B------:R-:W-:Y:S01]  /*3640*/  HADD2.F32 R48, -RZ, R12.H0_H0 ;  /* 0x2000000cff307230 */ /* 0x000fe20000004100 */
[----:B------:R-:W-:Y:S01]  /*3650*/  FMUL.FTZ R97, R94, R99 ;  /* 0x000000635e617220 */ /* 0x000fe20000410000 */
[----:B------:R-:W-:Y:S01]  /*3660*/  HADD2.F32 R12, -RZ, R7.H0_H0 ;  /* 0x20000007ff0c7230 */ /* 0x000fe20000004100 */
[-C--:B------:R-:W-:Y:S01]  /*3670*/  FFMA.FTZ R78, R105, R15.reuse, -R78 ;  /* 0x0000000f694e7223 */ /* 0x080fe2000001084e */
[----:B------:R-:W-:Y:S01]  /*3680*/  FSEL R99, R95, RZ, !P3 ;  /* 0x000000ff5f637208 */ /* 0x000fe20005800000 */
[----:B------:R-:W-:-:S02]  /*3690*/  FMUL.FTZ R80, R104, R15 ;  /* 0x0000000f68507220 */ /* 0x000fc40000410000 */
[----:B------:R-:W1:Y:S01]  /*36a0*/  LDS.U16 R15, [R86+0x16] ;  /* 0x00001600560f7984 */ /* 0x000e620000000400 */
[----:B------:R-:W-:Y:S01]  /*36b0*/  FADD.FTZ R50, R106, R93 ;  /* 0x0000005d6a327221 */ /* 0x000fe20000010000 */
[----:B------:R-:W-:Y:S01]  /*36c0*/  FSEL R97, R97, 1, !P3 ;  /* 0x3f80000061617808 */ /* 0x000fe20005800000 */
[----:B------:R-:W-:Y:S02]  /*36d0*/  FMUL.FTZ R12, R67, R12 ;  /* 0x0000000c430c7220 */ /* 0x000fe40000410000 */
[----:B------:R-:W-:Y:S02]  /*36e0*/  FADD.FTZ R82, R107, R82 ;  /* 0x000000526b527221 */ /* 0x000fe40000010000 */
[----:B------:R-:W-:Y:S02]  /*36f0*/  FMUL.FTZ R7, R99, R50 ;  /* 0x0000003263077220 */ /* 0x000fe40000410000 */
[----:B------:R-:W-:Y:S02]  /*3700*/  FFMA.FTZ R80, R105, R49, R80 ;  /* 0x0000003169507223 */ /* 0x000fe40000010050 */
[----:B------:R-:W-:Y:S01]  /*3710*/  FMUL.FTZ R98, R98, R83 ;  /* 0x0000005362627220 */ /* 0x000fe20000410000 */
[----:B------:R-:W-:Y:S01]  /*3720*/  FSEL R83, R12, RZ, !P3 ;  /* 0x000000ff0c537208 */ /* 0x000fe20005800000 */
[----:B------:R-:W-:-:S02]  /*3730*/  FFMA.FTZ R92, R97, R82, -R7 ;  /* 0x00000052615c7223 */ /* 0x000fc40000010807 */
[C---:B------:R-:W-:Y:S02]  /*3740*/  FMUL.FTZ R12, R99.reuse, R78 ;  /* 0x0000004e630c7220 */ /* 0x040fe40000410000 */
[----:B------:R-:W-:Y:S02]  /*3750*/  FMUL.FTZ R7, R99, R80 ;  /* 0x0000005063077220 */ /* 0x000fe40000410000 */
[----:B------:R-:W-:Y:S02]  /*3760*/  FMUL.FTZ R48, R67, R48 ;  /* 0x0000003043307220 */ /* 0x000fe40000410000 */
[C---:B------:R-:W-:Y:S02]  /*3770*/  FFMA.FTZ R80, R97.reuse, R80, R12 ;  /* 0x0000005061507223 */ /* 0x040fe4000001000c */
[----:B------:R-:W-:Y:S01]  /*3780*/  FFMA.FTZ R78, R97, R78, -R7 ;  /* 0x0000004e614e7223 */ /* 0x000fe20000010807 */
[----:B------:R-:W5:Y:S01]  /*3790*/  LDS.U16 R12, [R86+0x1a] ;  /* 0x00001a00560c7984 */ /* 0x000f620000000400 */
[----:B------:R-:W-:-:S03]  /*37a0*/  FMUL.FTZ R49, R99, R82 ;  /* 0x0000005263317220 */ /* 0x000fc60000410000 */
[----:B------:R-:W5:Y:S01]  /*37b0*/  LDS.U16 R7, [R86+0x18] ;  /* 0x0000180056077984 */ /* 0x000f620000000400 */
[----:B------:R-:W-:Y:S01]  /*37c0*/  FSEL R82, R48, RZ, !P3 ;  /* 0x000000ff30527208 */ /* 0x000fe20005800000 */
[----:B------:R-:W-:Y:S01]  /*37d0*/  FFMA.FTZ R49, R97, R50, R49 ;  /* 0x0000003261317223 */ /* 0x000fe20000010031 */
[----:B0-----:R-:W-:Y:S02]  /*37e0*/  HADD2.F32 R14, -RZ, R14.H0_H0 ;  /* 0x2000000eff0e7230 */ /* 0x001fe40000004100 */
[----:B------:R-:W-:Y:S01]  /*37f0*/  HADD2.F32 R6, -RZ, R6.H0_H0 ;  /* 0x20000006ff067230 */ /* 0x000fe20000004100 */
[----:B------:R-:W-:Y:S01]  /*3800*/  FSEL R84, R84, RZ, !P4 ;  /* 0x000000ff54547208 */ /* 0x000fe20006000000 */
[----:B------:R-:W-:Y:S01]  /*3810*/  FADD.FTZ R49, R82, R49 ;  /* 0x0000003152317221 */ /* 0x000fe20000010000 */
[----:B------:R-:W-:Y:S01]  /*3820*/  FSEL R85, R85, 1, !P4 ;  /* 0x3f80000055557808 */ /* 0x000fe20006000000 */
[C---:B------:R-:W-:Y:S02]  /*3830*/  FMUL.FTZ R95, R69.reuse, R14 ;  /* 0x0000000e455f7220 */ /* 0x040fe40000410000 */
[----:B------:R-:W-:Y:S01]  /*3840*/  FMUL.FTZ R94, R69, R6 ;  /* 0x00000006455e7220 */ /* 0x000fe20000410000 */
[----:B------:R-:W0:Y:S01]  /*3850*/  LDS.U16 R14, [R86+0x1e] ;  /* 0x00001e00560e7984 */ /* 0x000e220000000400 */
[----:B------:R-:W-:-:S02]  /*3860*/  FADD.FTZ R92, R83, R92 ;  /* 0x0000005c535c7221 */ /* 0x000fc40000010000 */
[CC--:B------:R-:W-:Y:S01]  /*3870*/  FMUL.FTZ R48, R84.reuse, R49.reuse ;  /* 0x0000003154307220 */ /* 0x0c0fe20000410000 */
[----:B------:R-:W0:Y:S03]  /*3880*/  LDS.U16 R6, [R86+0x1c] ;  /* 0x00001c0056067984 */ /* 0x000e260000000400 */
[-C--:B------:R-:W-:Y:S02]  /*3890*/  FFMA.FTZ R93, R85, R92.reuse, -R48 ;  /* 0x0000005c555d7223 */ /* 0x080fe40000010830 */
[C---:B------:R-:W-:Y:S01]  /*38a0*/  FMUL.FTZ R92, R84.reuse, R92 ;  /* 0x0000005c545c7220 */ /* 0x040fe20000410000 */
[----:B------:R-:W-:Y:S01]  /*38b0*/  FSEL R95, R95, RZ, !P4 ;  /* 0x000000ff5f5f7208 */ /* 0x000fe20006000000 */
[----:B------:R-:W-:Y:S01]  /*38c0*/  FMUL.FTZ R48, R84, R80 ;  /* 0x0000005054307220 */ /* 0x000fe20000410000 */
[----:B------:R-:W-:Y:S01]  /*38d0*/  FSEL R94, R94, RZ, !P4 ;  /* 0x000000ff5e5e7208 */ /* 0x000fe20006000000 */
[----:B------:R-:W-:Y:S01]  /*38e0*/  FFMA.FTZ R92, R85, R49, R92 ;  /* 0x00000031555c7223 */ /* 0x000fe2000001005c */
[----:B------:R-:W-:Y:S01]  /*38f0*/  FSEL R91, R91, RZ, !P5 ;  /* 0x000000ff5b5b7208 */ /* 0x000fe20006800000 */
[-C--:B------:R-:W-:Y:S01]  /*3900*/  FFMA.FTZ R49, R85, R78.reuse, -R48 ;  /* 0x0000004e55317223 */ /* 0x080fe20000010830 */
[----:B-1----:R-:W-:Y:S01]  /*3910*/  HADD2.F32 R50, -RZ, R15.H0_H0 ;  /* 0x2000000fff327230 */ /* 0x002fe20000004100 */
[----:B------:R-:W-:Y:S01]  /*3920*/  FADD.FTZ R92, R95, R92 ;  /* 0x0000005c5f5c7221 */ /* 0x000fe20000010000 */
[----:B------:R-:W-:Y:S01]  /*3930*/  HADD2.F32 R48, -RZ, R5.H0_H0 ;  /* 0x20000005ff307230 */ /* 0x000fe20000004100 */
[----:B------:R-:W-:Y:S01]  /*3940*/  FADD.FTZ R93, R94, R93 ;  /* 0x0000005d5e5d7221 */ /* 0x000fe20000010000 */
[----:B------:R-:W-:Y:S01]  /*3950*/  FSEL R96, R96, 1, !P5 ;  /* 0x3f80000060607808 */ /* 0x000fe20006800000 */
[----:B------:R-:W-:-:S02]  /*3960*/  FMUL.FTZ R78, R84, R78 ;  /* 0x0000004e544e7220 */ /* 0x000fc40000410000 */
[----:B------:R-:W-:Y:S02]  /*3970*/  FMUL.FTZ R50, R71, R50 ;  /* 0x0000003247327220 */ /* 0x000fe40000410000 */
[C---:B------:R-:W-:Y:S02]  /*3980*/  FMUL.FTZ R5, R91.reuse, R92 ;  /* 0x0000005c5b057220 */ /* 0x040fe40000410000 */
[-C--:B------:R-:W-:Y:S02]  /*3990*/  FMUL.FTZ R125, R91, R93.reuse ;  /* 0x0000005d5b7d7220 */ /* 0x080fe40000410000 */
[----:B------:R-:W-:Y:S02]  /*39a0*/  FMUL.FTZ R48, R71, R48 ;  /* 0x0000003047307220 */ /* 0x000fe40000410000 */
[----:B------:R-:W-:Y:S02]  /*39b0*/  FFMA.FTZ R78, R85, R80, R78 ;  /* 0x00000050554e7223 */ /* 0x000fe4000001004e */
[----:B------:R-:W-:Y:S01]  /*39c0*/  FFMA.FTZ R15, R96, R93, -R5 ;  /* 0x0000005d600f7223 */ /* 0x000fe20000010805 */
[----:B------:R-:W-:Y:S01]  /*39d0*/  FSEL R93, R50, RZ, !P5 ;  /* 0x000000ff325d7208 */ /* 0x000fe20006800000 */
[----:B------:R-:W-:Y:S01]  /*39e0*/  FFMA.FTZ R80, R96, R92, R125 ;  /* 0x0000005c60507223 */ /* 0x000fe2000001007d */
[----:B------:R-:W-:Y:S01]  /*39f0*/  FSEL R92, R48, RZ, !P5 ;  /* 0x000000ff305c7208 */ /* 0x000fe20006800000 */
[----:B------:R-:W-:Y:S01]  /*3a00*/  FMUL.FTZ R5, R91, R78 ;  /* 0x0000004e5b057220 */ /* 0x000fe20000410000 */
[----:B------:R-:W-:Y:S01]  /*3a10*/  FSEL R98, R98, RZ, !P6 ;  /* 0x000000ff62627208 */ /* 0x000fe20007000000 */
[----:B------:R-:W-:Y:S01]  /*3a20*/  FADD.FTZ R125, R93, R80 ;  /* 0x000000505d7d7221 */ /* 0x000fe20000010000 */
[----:B-----5:R-:W-:Y:S01]  /*3a30*/  HADD2.F32 R12, -RZ, R12.H0_H0 ;  /* 0x2000000cff0c7230 */ /* 0x020fe20000004100 */
[----:B------:R-:W-:Y:S01]  /*3a40*/  FADD.FTZ R15, R92, R15 ;  /* 0x0000000f5c0f7221 */ /* 0x000fe20000010000 */
[----:B------:R-:W-:Y:S01]  /*3a50*/  HADD2.F32 R48, -RZ, R7.H0_H0 ;  /* 0x20000007ff307230 */ /* 0x000fe20000004100 */
[-C--:B------:R-:W-:Y:S01]  /*3a60*/  FFMA.FTZ R5, R96, R49.reuse, -R5 ;  /* 0x0000003160057223 */ /* 0x080fe20000010805 */
[----:B------:R-:W-:Y:S01]  /*3a70*/  FSEL R108, R108, 1, !P6 ;  /* 0x3f8000006c6c7808 */ /* 0x000fe20007000000 */
[----:B------:R-:W-:-:S02]  /*3a80*/  FMUL.FTZ R49, R91, R49 ;  /* 0x000000315b317220 */ /* 0x000fc40000410000 */
[C---:B------:R-:W-:Y:S02]  /*3a90*/  FMUL.FTZ R50, R98.reuse, R125 ;  /* 0x0000007d62327220 */ /* 0x040fe40000410000 */
[-C--:B------:R-:W-:Y:S02]  /*3aa0*/  FMUL.FTZ R7, R98, R15.reuse ;  /* 0x0000000f62077220 */ /* 0x080fe40000410000 */
[C---:B------:R-:W-:Y:S02]  /*3ab0*/  FMUL.FTZ R12, R73.reuse, R12 ;  /* 0x0000000c490c7220 */ /* 0x040fe40000410000 */
[----:B------:R-:W-:Y:S02]  /*3ac0*/  FMUL.FTZ R48, R73, R48 ;  /* 0x0000003049307220 */ /* 0x000fe40000410000 */
[----:B------:R-:W-:Y:S02]  /*3ad0*/  FFMA.FTZ R49, R96, R78, R49 ;  /* 0x0000004e60317223 */ /* 0x000fe40000010031 */
[----:B------:R-:W-:-:S02]  /*3ae0*/  FFMA.FTZ R15, R108, R15, -R50 ;  /* 0x0000000f6c0f7223 */ /* 0x000fc40000010832 */
[----:B------:R-:W-:Y:S01]  /*3af0*/  FFMA.FTZ R50, R108, R125, R7 ;  /* 0x0000007d6c327223 */ /* 0x000fe20000010007 */
[----:B------:R-:W-:Y:S01]  /*3b00*/  FSEL R125, R12, RZ, !P6 ;  /* 0x000000ff0c7d7208 */ /* 0x000fe20007000000 */
[----:B------:R-:W-:Y:S01]  /*3b10*/  FMUL.FTZ R7, R98, R49 ;  /* 0x0000003162077220 */ /* 0x000fe20000410000 */
[----:B------:R-:W-:Y:S01]  /*3b20*/  FSEL R124, R48, RZ, !P6 ;  /* 0x000000ff307c7208 */ /* 0x000fe20007000000 */
[----:B0-----:R-:W-:Y:S02]  /*3b30*/  HADD2.F32 R14, -RZ, R14.H0_H0 ;  /* 0x2000000eff0e7230 */ /* 0x001fe40000004100 */
[----:B------:R-:W-:Y:S01]  /*3b40*/  HADD2.F32 R6, -RZ, R6.H0_H0 ;  /* 0x20000006ff067230 */ /* 0x000fe20000004100 */
[----:B------:R-:W-:Y:S01]  /*3b50*/  FSEL R114, R114, RZ, !P0 ;  /* 0x000000ff72727208 */ /* 0x000fe20004000000 */
[----:B------:R-:W-:Y:S02]  /*3b60*/  FFMA.FTZ R7, R108, R5, -R7 ;  /* 0x000000056c077223 */ /* 0x000fe40000010807 */
[----:B------:R-:W-:-:S02]  /*3b70*/  FADD.FTZ R50, R125, R50 ;  /* 0x000000327d327221 */ /* 0x000fc40000010000 */
[----:B------:R-:W-:Y:S02]  /*3b80*/  FADD.FTZ R15, R124, R15 ;  /* 0x0000000f7c0f7221 */ /* 0x000fe40000010000 */
[----:B------:R-:W-:Y:S01]  /*3b90*/  FMUL.FTZ R5, R98, R5 ;  /* 0x0000000562057220 */ /* 0x000fe20000410000 */
[----:B------:R-:W-:Y:S01]  /*3ba0*/  FSEL R123, R123, 1, !P0 ;  /* 0x3f8000007b7b7808 */ /* 0x000fe20004000000 */
[C---:B------:R-:W-:Y:S02]  /*3bb0*/  FMUL.FTZ R14, R75.reuse, R14 ;  /* 0x0000000e4b0e7220 */ /* 0x040fe40000410000 */
[----:B------:R-:W-:Y:S02]  /*3bc0*/  FMUL.FTZ R6, R75, R6 ;  /* 0x000000064b067220 */ /* 0x000fe40000410000 */
[C---:B------:R-:W-:Y:S02]  /*3bd0*/  FMUL.FTZ R12, R114.reuse, R50 ;  /* 0x00000032720c7220 */ /* 0x040fe40000410000 */
[----:B------:R-:W-:-:S02]  /*3be0*/  FMUL.FTZ R48, R114, R15 ;  /* 0x0000000f72307220 */ /* 0x000fc40000410000 */
[----:B------:R-:W-:Y:S01]  /*3bf0*/  FFMA.FTZ R5, R108, R49, R5 ;  /* 0x000000316c057223 */ /* 0x000fe20000010005 */
[----:B------:R-:W-:Y:S01]  /*3c00*/  FSEL R126, R14, RZ, !P0 ;  /* 0x000000ff0e7e7208 */ /* 0x000fe20004000000 */
[C---:B------:R-:W-:Y:S01]  /*3c10*/  FFMA.FTZ R14, R123.reuse, R15, -R12 ;  /* 0x0000000f7b0e7223 */ /* 0x040fe2000001080c */
[----:B------:R-:W-:Y:S01]  /*3c20*/  FSEL R127, R6, RZ, !P0 ;  /* 0x000000ff067f7208 */ /* 0x000fe20004000000 */
[----:B------:R-:W-:Y:S02]  /*3c30*/  FFMA.FTZ R49, R123, R50, R48 ;  /* 0x000000327b317223 */ /* 0x000fe40000010030 */
[C---:B------:R-:W-:Y:S02]  /*3c40*/  FMUL.FTZ R12, R114.reuse, R5 ;  /* 0x00000005720c7220 */ /* 0x040fe40000410000 */
[----:B------:R-:W-:Y:S02]  /*3c50*/  FADD.FTZ R14, R127, R14 ;  /* 0x0000000e7f0e7221 */ /* 0x000fe40000010000 */
[----:B------:R-:W-:-:S02]  /*3c60*/  FMUL.FTZ R6, R114, R7 ;  /* 0x0000000772067220 */ /* 0x000fc40000410000 */
[----:B------:R-:W-:Y:S02]  /*3c70*/  FADD.FTZ R15, R126, R49 ;  /* 0x000000317e0f7221 */ /* 0x000fe40000010000 */
[C---:B------:R-:W-:Y:S01]  /*3c80*/  FFMA.FTZ R12, R123.reuse, R7, -R12 ;  /* 0x000000077b0c7223 */ /* 0x040fe2000001080c */
[----:B------:R-:W0:Y:S01]  /*3c90*/  SHFL.UP PT, R49, R14, 0x1, RZ ;  /* 0x042000000e317989 */ /* 0x000e2200000e00ff */
[----:B------:R-:W-:-:S03]  /*3ca0*/  FFMA.FTZ R6, R123, R5, R6 ;  /* 0x000000057b067223 */ /* 0x000fc60000010006 */
[----:B------:R-:W1:Y:S04]  /*3cb0*/  SHFL.UP PT, R129, R15, 0x1, RZ ;  /* 0x042000000f817989 */ /* 0x000e6800000e00ff */
[----:B------:R-:W5:Y:S04]  /*3cc0*/  SHFL.UP PT, R5, R12, 0x1, RZ ;  /* 0x042000000c057989 */ /* 0x000f6800000e00ff */
[----:B------:R-:W2:Y:S01]  /*3cd0*/  SHFL.UP PT, R7, R6, 0x1, RZ ;  /* 0x0420000006077989 */ /* 0x000ea200000e00ff */
[----:B------:R-:W-:Y:S01]  /*3ce0*/  ISETP.GE.AND P0, PT, R30, 0x1, PT ;  /* 0x000000011e00780c */ /* 0x000fe20003f06270 */
[----:B0-----:R-:W-:-:S02]  /*3cf0*/  FMUL.FTZ R78, R6, R49 ;  /* 0x00000031064e7220 */ /* 0x001fc40000410000 */
[C---:B-1----:R-:W-:Y:S02]  /*3d00*/  FMUL.FTZ R50, R6.reuse, R129 ;  /* 0x0000008106327220 */ /* 0x042fe40000410000 */
[----:B-----5:R-:W-:Y:S02]  /*3d10*/  FMUL.FTZ R48, R6, R5 ;  /* 0x0000000506307220 */ /* 0x020fe40000410000 */
[C---:B------:R-:W-:Y:S02]  /*3d20*/  FFMA.FTZ R78, R12.reuse, R129, R78 ;  /* 0x000000810c4e7223 */ /* 0x040fe4000001004e */
[C---:B------:R-:W-:Y:S02]  /*3d30*/  FFMA.FTZ R49, R12.reuse, R49, -R50 ;  /* 0x000000310c317223 */ /* 0x040fe40000010832 */
        /* <DEDUP_REMOVED lines=9> */
[----:B------:R-:W5:Y:S01]  /*3dd0*/  SHFL.UP PT, R6, R129, 0x2, RZ ;  /* 0x0440000081067989 */ /* 0x000f6200000e00ff */
[----:B------:R-:W-:Y:S01]  /*3de0*/  ISETP.GE.AND P0, PT, R30, 0x2, PT ;  /* 0x000000021e00780c */ /* 0x000fe20003f06270 */
[----:B0-----:R-:W-:-:S02]  /*3df0*/  FMUL.FTZ R50, R129, R48 ;  /* 0x0000003081327220 */ /* 0x001fc40000410000 */
[CC--:B-1----:R-:W-:Y:S02]  /*3e00*/  FMUL.FTZ R133, R129.reuse, R7.reuse ;  /* 0x0000000781857220 */ /* 0x0c2fe40000410000 */
[C---:B------:R-:W-:Y:S02]  /*3e10*/  FFMA.FTZ R7, R12.reuse, R7, -R50 ;  /* 0x000000070c077223 */ /* 0x040fe40000010832 */
[C---:B--2---:R-:W-:Y:S02]  /*3e20*/  FMUL.FTZ R131, R129.reuse, R5 ;  /* 0x0000000581837220 */ /* 0x044fe40000410000 */
[C---:B------:R-:W-:Y:S02]  /*3e30*/  FFMA.FTZ R48, R12.reuse, R48, R133 ;  /* 0x000000300c307223 */ /* 0x040fe40000010085 */
[-C--:B-----5:R-:W-:Y:S02]  /*3e40*/  FMUL.FTZ R49, R129, R6.reuse ;  /* 0x0000000681317220 */ /* 0x0a0fe40000410000 */
        /* <DEDUP_REMOVED lines=8> */
[----:B------:R-:W5:Y:S01]  /*3ed0*/  SHFL.UP PT, R7, R6, 0x4, RZ ;  /* 0x0480000006077989 */ /* 0x000f6200000e00ff */
[----:B------:R-:W-:-:S02]  /*3ee0*/  IADD3 R133, R30, 0x20, RZ ;  /* 0x000000201e857810 */ /* 0x000fc40007ffe0ff */
[C---:B------:R-:W-:Y:S02]  /*3ef0*/  ISETP.GE.AND P0, PT, R30.reuse, 0x4, PT ;  /* 0x000000041e00780c */ /* 0x040fe40003f06270 */
[----:B------:R-:W-:Y:S02]  /*3f00*/  IADD3 R49, R30, 0x40, RZ ;  /* 0x000000401e317810 */ /* 0x000fe40007ffe0ff */
[-C--:B------:R-:W-:Y:S02]  /*3f10*/  LEA.HI.SX32 R133, R133, R30.reuse, 0x1b ;  /* 0x0000001e85857211 */ /* 0x080fe400078fdaff */
[----:B------:R-:W-:Y:S01]  /*3f20*/  LEA.HI.SX32 R48, R49, R30, 0x1b ;  /* 0x0000001e31307211 */ /* 0x000fe200078fdaff */
[C---:B0-----:R-:W-:Y:S01]  /*3f30*/  FMUL.FTZ R78, R6.reuse, R5 ;  /* 0x00000005064e7220 */ /* 0x041fe20000410000 */
[----:B------:R-:W-:Y:S01]  /*3f40*/  SHF.L.U32 R49, R133, 0x1, RZ ;  /* 0x0000000185317819 */ /* 0x000fe200000006ff */
[C---:B-1----:R-:W-:Y:S02]  /*3f50*/  FMUL.FTZ R130, R6.reuse, R129 ;  /* 0x0000008106827220 */ /* 0x042fe40000410000 */
[----:B--2---:R-:W-:-:S02]  /*3f60*/  FMUL.FTZ R80, R6, R131 ;  /* 0x0000008306507220 */ /* 0x004fc40000410000 */
[C---:B------:R-:W-:Y:S02]  /*3f70*/  FFMA.FTZ R130, R12.reuse, R131, R130 ;  /* 0x000000830c827223 */ /* 0x040fe40000010082 */
[-C--:B-----5:R-:W-:Y:S02]  /*3f80*/  FFMA.FTZ R133, R12, R7.reuse, R78 ;  /* 0x000000070c857223 */ /* 0x0a0fe4000001004e */
[----:B------:R-:W-:Y:S02]  /*3f90*/  FMUL.FTZ R7, R6, R7 ;  /* 0x0000000706077220 */ /* 0x000fe40000410000 */
[C---:B------:R-:W-:Y:S02]  /*3fa0*/  FFMA.FTZ R129, R12.reuse, R129, -R80 ;  /* 0x000000810c817223 */ /* 0x040fe40000010850 */
[----:B------:R-:W-:Y:S02]  /*3fb0*/  @P0 FFMA.FTZ R12, R12, R5, -R7 ;  /* 0x000000050c0c0223 */ /* 0x000fe40000010807 */
[----:B------:R-:W-:-:S02]  /*3fc0*/  @P0 FADD.FTZ R15, R15, R130 ;  /* 0x000000820f0f0221 */ /* 0x000fc40000010000 */
[----:B------:R-:W-:Y:S01]  /*3fd0*/  @P0 FADD.FTZ R14, R14, R129 ;  /* 0x000000810e0e0221 */ /* 0x000fe20000010000 */
[----:B------:R-:W-:Y:S01]  /*3fe0*/  LEA.HI.SX32 R50, R30, R30, 0x1b ;  /* 0x0000001e1e327211 */ /* 0x000fe200078fdaff */
[----:B------:R-:W0:Y:S01]  /*3ff0*/  SHFL.UP PT, R5, R12, 0x8, RZ ;  /* 0x050000000c057989 */ /* 0x000e2200000e00ff */
[----:B------:R-:W-:-:S03]  /*4000*/  FSEL R133, R6, R133, !P0 ;  /* 0x0000008506857208 */ /* 0x000fc60004000000 */
[----:B------:R-:W-:Y:S01]  /*4010*/  SHFL.UP PT, R129, R15, 0x8, RZ ;  /* 0x050000000f817989 */ /* 0x000fe200000e00ff */
[----:B------:R-:W-:-:S03]  /*4020*/  SHF.L.U32 R50, R50, 0x1, RZ ;  /* 0x0000000132327819 */ /* 0x000fc600000006ff */
[----:B------:R-:W1:Y:S01]  /*4030*/  SHFL.UP PT, R7, R14, 0x8, RZ ;  /* 0x050000000e077989 */ /* 0x000e6200000e00ff */
[----:B------:R-:W-:-:S03]  /*4040*/  SHF.L.U32 R48, R48, 0x1, RZ ;  /* 0x0000000130307819 */ /* 0x000fc600000006ff */
[----:B------:R-:W2:Y:S01]  /*4050*/  SHFL.UP PT, R6, R133, 0x8, RZ ;  /* 0x0500000085067989 */ /* 0x000ea200000e00ff */
[----:B------:R-:W-:-:S03]  /*4060*/  IADD3 R137, R30, 0x60, RZ ;  /* 0x000000601e897810 */ /* 0x000fc60007ffe0ff */
[----:B----4-:R4:W-:Y:S04]  /*4070*/  STS.U16 [R50+0x420], R81 ;  /* 0x0004205132007388 */ /* 0x0109e80000000400 */
[----:B------:R-:W-:Y:S04]  /*4080*/  STS.U16 [R49+0x460], R76 ;  /* 0x0004604c31007388 */ /* 0x000fe80000000400 */
[----:B------:R5:W-:Y:S01]  /*4090*/  STS.U16 [R48+0x4a0], R79 ;  /* 0x0004a04f30007388 */ /* 0x000be20000000400 */
[----:B------:R-:W-:Y:S02]  /*40a0*/  LEA.HI.SX32 R137, R137, R30, 0x1b ;  /* 0x0000001e89897211 */ /* 0x000fe400078fdaff */
[----:B----4-:R-:W-:-:S02]  /*40b0*/  IADD3 R81, R30, 0xe0, RZ ;  /* 0x000000e01e517810 */ /* 0x010fc40007ffe0ff */
[C---:B------:R-:W-:Y:S02]  /*40c0*/  IADD3 R131, R30.reuse, 0xc0, RZ ;  /* 0x000000c01e837810 */ /* 0x040fe40007ffe0ff */
[----:B-----5:R-:W-:Y:S02]  /*40d0*/  IADD3 R79, R30, 0x80, RZ ;  /* 0x000000801e4f7810 */ /* 0x020fe40007ffe0ff */
[-C--:B------:R-:W-:Y:S02]  /*40e0*/  LEA.HI.SX32 R76, R81, R30.reuse, 0x1b ;  /* 0x0000001e514c7211 */ /* 0x080fe400078fdaff */
[----:B------:R-:W-:Y:S02]  /*40f0*/  LEA.HI.SX32 R79, R79, R30, 0x1b ;  /* 0x0000001e4f4f7211 */ /* 0x000fe400078fdaff */
[----:B------:R-:W-:Y:S02]  /*4100*/  SHF.L.U32 R81, R137, 0x1, RZ ;  /* 0x0000000189517819 */ /* 0x000fe400000006ff */
[----:B------:R-:W-:-:S02]  /*4110*/  SHF.L.U32 R80, R79, 0x1, RZ ;  /* 0x000000014f507819 */ /* 0x000fc400000006ff */
[-C--:B------:R-:W-:Y:S02]  /*4120*/  LEA.HI.SX32 R131, R131, R30.reuse, 0x1b ;  /* 0x0000001e83837211 */ /* 0x080fe400078fdaff */
[C---:B------:R-:W-:Y:S01]  /*4130*/  ISETP.GE.AND P0, PT, R30.reuse, 0x8, PT ;  /* 0x000000081e00780c */ /* 0x040fe20003f06270 */
[----:B------:R2:W-:Y:S01]  /*4140*/  STS.U16 [R81+0x4e0], R110 ;  /* 0x0004e06e51007388 */ /* 0x0005e20000000400 */
[----:B------:R-:W-:Y:S02]  /*4150*/  IADD3 R135, R30, 0xa0, RZ ;  /* 0x000000a01e877810 */ /* 0x000fe40007ffe0ff */
[----:B------:R-:W-:Y:S01]  /*4160*/  SHF.L.U32 R78, R131, 0x1, RZ ;  /* 0x00000001834e7819 */ /* 0x000fe200000006ff */
[----:B------:R4:W-:Y:S01]  /*4170*/  STS.U16 [R80+0x520], R109 ;  /* 0x0005206d50007388 */ /* 0x0009e20000000400 */
[----:B0-----:R-:W-:Y:S01]  /*4180*/  FMUL.FTZ R131, R133, R5 ;  /* 0x0000000585837220 */ /* 0x001fe20000410000 */
[----:B------:R-:W-:Y:S01]  /*4190*/  LEA.HI.SX32 R135, R135, R30, 0x1b ;  /* 0x0000001e87877211 */ /* 0x000fe200078fdaff */
[----:B-1----:R-:W-:-:S02]  /*41a0*/  FMUL.FTZ R130, R133, R7 ;  /* 0x0000000785827220 */ /* 0x002fc40000410000 */
[CC--:B--2---:R-:W-:Y:S02]  /*41b0*/  FFMA.FTZ R110, R12.reuse, R6.reuse, R131 ;  /* 0x000000060c6e7223 */ /* 0x0c4fe40000010083 */
[CC--:B----4-:R-:W-:Y:S02]  /*41c0*/  FMUL.FTZ R109, R133.reuse, R129.reuse ;  /* 0x00000081856d7220 */ /* 0x0d0fe40000410000 */
[C---:B------:R-:W-:Y:S02]  /*41d0*/  FFMA.FTZ R130, R12.reuse, R129, R130 ;  /* 0x000000810c827223 */ /* 0x040fe40000010082 */
[----:B------:R-:W-:Y:S02]  /*41e0*/  FFMA.FTZ R109, R12, R7, -R109 ;  /* 0x000000070c6d7223 */ /* 0x000fe4000001086d */
[----:B------:R-:W-:Y:S02]  /*41f0*/  FMUL.FTZ R6, R133, R6 ;  /* 0x0000000685067220 */ /* 0x000fe40000410000 */
[----:B------:R-:W-:-:S02]  /*4200*/  IMAD.SHL.U32 R79, R135, 0x2, RZ ;  /* 0x00000002874f7824 */ /* 0x000fc400078e00ff */
[----:B------:R-:W-:Y:S02]  /*4210*/  @P0 FADD.FTZ R14, R14, R109 ;  /* 0x0000006d0e0e0221 */ /* 0x000fe40000010000 */
[----:B------:R-:W-:Y:S02]  /*4220*/  @P0 FADD.FTZ R15, R15, R130 ;  /* 0x000000820f0f0221 */ /* 0x000fe40000010000 */
[----:B------:R-:W-:Y:S01]  /*4230*/  @P0 FFMA.FTZ R12, R12, R5, -R6 ;  /* 0x000000050c0c0223 */ /* 0x000fe20000010806 */
[----:B------:R-:W-:Y:S01]  /*4240*/  STS.U16 [R79+0x560], R112 ;  /* 0x000560704f007388 */ /* 0x000fe20000000400 */
[----:B------:R-:W-:-:S03]  /*4250*/  FSEL R110, R133, R110, !P0 ;  /* 0x0000006e856e7208 */ /* 0x000fc60004000000 */
[----:B------:R-:W-:Y:S01]  /*4260*/  STS.U16 [R78+0x5a0], R111 ;  /* 0x0005a06f4e007388 */ /* 0x000fe20000000400 */
[----:B------:R-:W-:-:S03]  /*4270*/  SHF.L.U32 R76, R76, 0x1, RZ ;  /* 0x000000014c4c7819 */ /* 0x000fc600000006ff */
[----:B------:R-:W0:Y:S01]  /*4280*/  SHFL.UP PT, R109, R14, 0x10, RZ ;  /* 0x060000000e6d7989 */ /* 0x000e2200000e00ff */
[----:B------:R-:W-:-:S03]  /*4290*/  ISETP.NE.AND P0, PT, R26, RZ, PT ;  /* 0x000000ff1a00720c */ /* 0x000fc60003f05270 */
[----:B------:R-:W1:Y:S04]  /*42a0*/  SHFL.UP PT, R111, R15, 0x10, RZ ;  /* 0x060000000f6f7989 */ /* 0x000e6800000e00ff */
[----:B------:R-:W2:Y:S01]  /*42b0*/  SHFL.UP PT, R5, R12, 0x10, RZ ;  /* 0x060000000c057989 */ /* 0x000ea200000e00ff */
[----:B------:R-:W-:-:S03]  /*42c0*/  ISETP.EQ.OR P0, PT, R31, RZ, P0 ;  /* 0x000000ff1f00720c */ /* 0x000fc60000702670 */
[----:B------:R-:W4:Y:S04]  /*42d0*/  SHFL.UP PT, R7, R110, 0x10, RZ ;  /* 0x060000006e077989 */ /* 0x000f2800000e00ff */
[----:B------:R-:W-:Y:S04]  /*42e0*/  STS.U16 [R76+0x5e0], R113 ;  /* 0x0005e0714c007388 */ /* 0x000fe80000000400 */
[----:B------:R-:W-:Y:S04]  /*42f0*/  STS.U16 [R4+0x620], R115 ;  /* 0x0006207304007388 */ /* 0x000fe80000000400 */
[----:B------:R5:W-:Y:S04]  /*4300*/  STS.U16 [R8+0x660], R121 ;  /* 0x0006607908007388 */ /* 0x000be80000000400 */
[----:B------:R0:W-:Y:S04]  /*4310*/  STS.U16 [R9+0x6a0], R120 ;  /* 0x0006a07809007388 */ /* 0x0001e80000000400 */
[----:B------:R-:W-:Y:S01]  /*4320*/  STS.U16 [R10+0x6e0], R119 ;  /* 0x0006e0770a007388 */ /* 0x000fe20000000400 */
[----:B-----5:R-:W-:-:S03]  /*4330*/  MOV R8, 0x3f800000 ;  /* 0x3f80000000087802 */ /* 0x020fc60000000f00 */
[----:B---3--:R3:W-:Y:S01]  /*4340*/  STS.U16 [R11+0x720], R118 ;  /* 0x000720760b007388 */ /* 0x0087e20000000400 */
[----:B0-----:R-:W-:-:S03]  /*4350*/  MOV R9, RZ ;  /* 0x000000ff00097202 */ /* 0x001fc60000000f00 */
[----:B------:R0:W-:Y:S01]  /*4360*/  STS.U16 [R13+0x760], R116 ;  /* 0x000760740d007388 */ /* 0x0001e20000000400 */
[----:B---3--:R-:W-:-:S03]  /*4370*/  CS2R R10, SRZ ;  /* 0x00000000000a7805 */ /* 0x008fc6000001ff00 */
        /* <DEDUP_REMOVED lines=9> */
[C---:B---3--:R-:W-:Y:S01]  /*4410*/  FFMA.FTZ R20, R12.reuse, R111, R13 ;  /* 0x0000006f0c147223 */ /* 0x048fe2000001000d */
[----:B------:R-:W-:Y:S01]  /*4420*/  LDS.U16 R131, [R86+0x422] ;  /* 0x0004220056837984 */ /* 0x000fe20000000400 */
[----:B------:R-:W-:-:S02]  /*4430*/  FFMA.FTZ R109, R12, R109, -R4 ;  /* 0x0000006d0c6d7223 */ /* 0x000fc40000010804 */
[-C--:B----4-:R-:W-:Y:S01]  /*4440*/  FFMA.FTZ R13, R12, R7.reuse, R6 ;  /* 0x000000070c0d7223 */ /* 0x090fe20000010006 */
        /* <DEDUP_REMOVED lines=34> */
[----:B--2---:R-:W-:-:S02]  /*4670*/  @!P1 MOV R132, R11 ;  /* 0x0000000b00849202 */ /* 0x004fc40000000f00 */
[----:B---3--:R-:W-:Y:S01]  /*4680*/  @!P1 MOV R133, R10 ;  /* 0x0000000a00859202 */ /* 0x008fe20000000f00 */
[CC--:B------:R-:W-:Y:S02]  /*4690*/  @P2 FMUL.FTZ R86, R20.reuse, R134.reuse ;  /* 0x0000008614562220 */ /* 0x0c0fe40000410000 */
[C---:B------:R-:W-:Y:S02]  /*46a0*/  @P2 FMUL.FTZ R134, R21.reuse, R134 ;  /* 0x0000008615862220 */ /* 0x040fe40000410000 */
[-C--:B------:R-:W-:Y:S02]  /*46b0*/  @P2 FFMA.FTZ R21, R21, R135.reuse, R86 ;  /* 0x0000008715152223 */ /* 0x080fe40000010056 */
[----:B------:R-:W-:Y:S02]  /*46c0*/  @P2 FFMA.FTZ R134, R20, R135, -R134 ;  /* 0x0000008714862223 */ /* 0x000fe40000010886 */
[----:B------:R-:W-:Y:S02]  /*46d0*/  @P2 FADD.FTZ R132, R132, R21 ;  /* 0x0000001584842221 */ /* 0x000fe40000010000 */
[----:B------:R-:W-:-:S02]  /*46e0*/  @P2 FADD.FTZ R133, R133, R134 ;  /* 0x0000008685852221 */ /* 0x000fc40000010000 */
        /* <DEDUP_REMOVED lines=13> */
[----:B------:R-:W-:Y:S01]  /*47c0*/  FMUL.FTZ R104, R104, R103 ;  /* 0x0000006768687220 */ /* 0x000fe20000410000 */
[----:B------:R-:W-:Y:S01]  /*47d0*/  ISETP.NE.AND P0, PT, R51, RZ, PT ;  /* 0x000000ff3300720c */ /* 0x000fe20003f05270 */
[----:B------:R-:W-:Y:S02]  /*47e0*/  FMUL.FTZ R15, R5, R11 ;  /* 0x0000000b050f7220 */ /* 0x000fe40000410000 */
[C---:B------:R-:W-:Y:S02]  /*47f0*/  FFMA.FTZ R12, R105.reuse, R103, -R12 ;  /* 0x00000067690c7223 */ /* 0x040fe4000001080c */
[----:B------:R-:W-:Y:S02]  /*4800*/  FFMA.FTZ R105, R105, R21, R104 ;  /* 0x0000001569697223 */ /* 0x000fe40000010068 */
[----:B------:R-:W-:-:S02]  /*4810*/  FFMA.FTZ R15, R4, R10, -R15 ;  /* 0x0000000a040f7223 */ /* 0x000fc4000001080f */
[C---:B------:R-:W-:Y:S02]  /*4820*/  FMUL.FTZ R13, R5.reuse, R9 ;  /* 0x00000009050d7220 */ /* 0x040fe40000410000 */
[C---:B------:R-:W-:Y:S02]  /*4830*/  FMUL.FTZ R10, R5.reuse, R10 ;  /* 0x0000000a050a7220 */ /* 0x040fe40000410000 */
[----:B------:R-:W-:Y:S02]  /*4840*/  FADD.FTZ R106, R106, R105 ;  /* 0x000000696a6a7221 */ /* 0x000fe40000010000 */
[-C--:B------:R-:W-:Y:S02]  /*4850*/  FMUL.FTZ R5, R5, R8.reuse ;  /* 0x0000000805057220 */ /* 0x080fe40000410000 */
[----:B------:R-:W-:Y:S02]  /*4860*/  FADD.FTZ R12, R107, R12 ;  /* 0x0000000c6b0c7221 */ /* 0x000fe40000010000 */
[----:B------:R-:W-:-:S02]  /*4870*/  FFMA.FTZ R8, R4, R8, -R13 ;  /* 0x0000000804087223 */ /* 0x000fc4000001080d */
[C---:B------:R-:W-:Y:S02]  /*4880*/  FMUL.FTZ R13, R99.reuse, R106 ;  /* 0x0000006a630d7220 */ /* 0x040fe40000410000 */
[C---:B------:R-:W-:Y:S01]  /*4890*/  FFMA.FTZ R9, R4.reuse, R9, R5 ;  /* 0x0000000904097223 */ /* 0x040fe20000010005 */
        /* <DEDUP_REMOVED lines=24> */
.L_x_2231:
[----:B------:R-:W-:Y:S05]  /*4a20*/  BSYNC B0 ;  /* 0x0000000000007941 */ /* 0x000fea0003800000 */
.L_x_2230:
[----:B------:R-:W-:Y:S01]  /*4a30*/  FADD.FTZ R97, R82, R97 ;  /* 0x0000006152617221 */ /* 0x000fe20000010000 */
[----:B------:R-:W-:Y:S01]  /*4a40*/  HADD2.F32 R130, -RZ, R130.H0_H0 ;  /* 0x20000082ff827230 */ /* 0x000fe20000004100 */
[----:B-1----:R-:W-:Y:S01]  /*4a50*/  FADD.FTZ R9, R83, R14 ;  /* 0x0000000e53097221 */ /* 0x002fe20000010000 */
[----:B------:R-:W-:Y:S01]  /*4a60*/  HADD2.F32 R122, -RZ, R122.H0_H0 ;  /* 0x2000007aff7a7230 */ /* 0x000fe20000004100 */
[C---:B------:R-:W-:Y:S01]  /*4a70*/  FMUL.FTZ R4, R84.reuse, R97 ;  /* 0x0000006154047220 */ /* 0x040fe20000410000 */
[----:B------:R-:W-:Y:S01]  /*4a80*/  HADD2.F32 R120, -RZ, R120.H0_H0 ;  /* 0x20000078ff787230 */ /* 0x000fe20000004100 */
[-C--:B------:R-:W-:Y:S01]  /*4a90*/  FMUL.FTZ R84, R84, R9.reuse ;  /* 0x0000000954547220 */ /* 0x080fe20000410000 */
[----:B------:R-:W-:Y:S01]  /*4aa0*/  HADD2.F32 R118, -RZ, R118.H0_H0 ;  /* 0x20000076ff767230 */ /* 0x000fe20000004100 */
[----:B------:R-:W-:Y:S01]  /*4ab0*/  FFMA.FTZ R5, R85, R9, -R4 ;  /* 0x0000000955057223 */ /* 0x000fe20000010804 */
[----:B------:R-:W-:Y:S01]  /*4ac0*/  IADD3 R77, R77, 0x1, RZ ;  /* 0x000000014d4d7810 */ /* 0x000fe20007ffe0ff */
[----:B------:R-:W-:Y:S01]  /*4ad0*/  FFMA.FTZ R84, R85, R97, R84 ;  /* 0x0000006155547223 */ /* 0x000fe20000010054 */
[----:B------:R-:W-:Y:S01]  /*4ae0*/  HADD2.F32 R121, -RZ, R121.H0_H0 ;  /* 0x20000079ff797230 */ /* 0x000fe20000004100 */
[----:B------:R-:W-:Y:S01]  /*4af0*/  FADD.FTZ R94, R94, R5 ;  /* 0x000000055e5e7221 */ /* 0x000fe20000010000 */
[----:B------:R-:W-:Y:S01]  /*4b00*/  ISETP.GE.AND P0, PT, R77, c[0x0][0x16c], PT ;  /* 0x00005b004d007a0c */ /* 0x000fe20003f06270 */
        /* <DEDUP_REMOVED lines=10> */
[C---:B------:R-:W-:Y:S01]  /*4bb0*/  FFMA.FTZ R5, R96.reuse, R94, -R5 ;  /* 0x0000005e60057223 */ /* 0x040fe20000010805 */
[----:B------:R-:W-:Y:S01]  /*4bc0*/  HADD2.F32 R119, -RZ, R119.H0_H0 ;  /* 0x20000077ff777230 */ /* 0x000fe20000004100 */
[----:B------:R-:W-:Y:S01]  /*4bd0*/  FFMA.FTZ R96, R96, R84, R91 ;  /* 0x0000005460607223 */ /* 0x000fe2000001005b */
[----:B------:R-:W-:Y:S01]  /*4be0*/  HADD2.F32 R116, -RZ, R116.H0_H0 ;  /* 0x20000074ff747230 */ /* 0x000fe20000004100 */
[----:B------:R-:W-:Y:S01]  /*4bf0*/  FFMA.FTZ R68, R7, 2, R68 ;  /* 0x4000000007447823 */ /* 0x000fe20000010044 */
[----:B------:R-:W-:Y:S01]  /*4c00*/  HADD2.F32 R111, -RZ, R111.H0_H0 ;  /* 0x2000006fff6f7230 */ /* 0x000fe20000004100 */
[----:B------:R-:W-:Y:S01]  /*4c10*/  FMUL.FTZ R7, R120, R97 ;  /* 0x0000006178077220 */ /* 0x000fe20000410000 */
[----:B------:R-:W-:Y:S01]  /*4c20*/  HADD2.F32 R110, -RZ, R110.H0_H0 ;  /* 0x2000006eff6e7230 */ /* 0x000fe20000004100 */
[----:B------:R-:W-:Y:S01]  /*4c30*/  FADD.FTZ R11, R92, R5 ;  /* 0x000000055c0b7221 */ /* 0x000fe20000010000 */
[----:B------:R-:W-:Y:S01]  /*4c40*/  HADD2.F32 R109, -RZ, R109.H0_H0 ;  /* 0x2000006dff6d7230 */ /* 0x000fe20000004100 */
[----:B------:R-:W-:-:S02]  /*4c50*/  FADD.FTZ R96, R93, R96 ;  /* 0x000000605d607221 */ /* 0x000fc40000010000 */
[----:B------:R-:W-:Y:S02]  /*4c60*/  FFMA.FTZ R9, R118, R9, -R7 ;  /* 0x0000000976097223 */ /* 0x000fe40000010807 */
        /* <DEDUP_REMOVED lines=12> */
[----:B------:R-:W-:Y:S02]  /*4d30*/  FMUL.FTZ R131, R131, R90 ;  /* 0x0000005a83837220 */ /* 0x000fe40000410000 */
[----:B------:R-:W-:Y:S02]  /*4d40*/  FMUL.FTZ R121, R121, R106 ;  /* 0x0000006a79797220 */ /* 0x000fe40000410000 */
[----:B------:R-:W-:Y:S02]  /*4d50*/  FMUL.FTZ R117, R117, R84 ;  /* 0x0000005475757220 */ /* 0x000fe40000410000 */
[----:B------:R-:W-:Y:S02]  /*4d60*/  FMUL.FTZ R6, R115, R96 ;  /* 0x0000006073067220 */ /* 0x000fe40000410000 */
[----:B------:R-:W-:-:S02]  /*4d70*/  FMUL.FTZ R5, R112, R125 ;  /* 0x0000007d70057220 */ /* 0x000fc40000410000 */
[----:B------:R-:W-:Y:S02]  /*4d80*/  FMUL.FTZ R4, R113, R4 ;  /* 0x0000000471047220 */ /* 0x000fe40000410000 */
        /* <DEDUP_REMOVED lines=15> */
.L_x_2229:
[----:B------:R-:W-:Y:S01]  /*4e80*/  BAR.SYNC.DEFER_BLOCKING 0x0 ;  /* 0x0000000000007b1d */ /* 0x000fe20000010000 */
[----:B------:R-:W-:Y:S01]  /*4e90*/  F2FP.PACK_AB R4, R68, R53 ;  /* 0x000000354404723e */ /* 0x000fe200000000ff */
[----:B------:R-:W-:Y:S01]  /*4ea0*/  IMAD.WIDE.U32 R62, R25, c[0x0][0x1f0], RZ ;  /* 0x00007c00193e7a25 */ /* 0x000fe200078e00ff */
[----:B------:R-:W-:Y:S02]  /*4eb0*/  ISETP.NE.AND P0, PT, R51, RZ, PT ;  /* 0x000000ff3300720c */ /* 0x000fe40003f05270 */
[C---:B------:R-:W-:Y:S01]  /*4ec0*/  PRMT R7, R4.reuse, 0x7610, R7 ;  /* 0x0000761004077816 */ /* 0x040fe20000000007 */
[----:B------:R-:W-:Y:S01]  /*4ed0*/  BSSY B0, `(.L_x_2233) ;  /* 0x000004b000007945 */ /* 0x000fe20003800000 */
[----:B------:R-:W-:-:S02]  /*4ee0*/  PRMT R8, R4, 0x7632, R8 ;  /* 0x0000763204087816 */ /* 0x000fc40000000008 */
[----:B------:R-:W-:Y:S02]  /*4ef0*/  F2FP.PACK_AB R5, R70, R55 ;  /* 0x000000374605723e */ /* 0x000fe400000000ff */
[----:B------:R-:W-:Y:S02]  /*4f00*/  F2FP.PACK_AB R4, R72, R57 ;  /* 0x000000394804723e */ /* 0x000fe400000000ff */
[----:B------:R-:W-:Y:S02]  /*4f10*/  F2FP.PACK_AB R6, R74, R59 ;  /* 0x0000003b4a06723e */ /* 0x000fe400000000ff */
[----:B------:R-:W-:Y:S02]  /*4f20*/  PRMT R9, R5, 0x7632, R9 ;  /* 0x0000763205097816 */ /* 0x000fe40000000009 */
[C---:B------:R-:W-:Y:S02]  /*4f30*/  PRMT R10, R4.reuse, 0x7610, R10 ;  /* 0x00007610040a7816 */ /* 0x040fe4000000000a */
[----:B------:R-:W-:Y:S01]  /*4f40*/  PRMT R12, R4, 0x7632, R12 ;  /* 0x00007632040c7816 */ /* 0x000fe2000000000c */
[----:B------:R-:W-:Y:S01]  /*4f50*/  IMAD R4, R128, c[0x0][0x200], RZ ;  /* 0x0000800080047a24 */ /* 0x000fe200078e02ff */
[----:B------:R-:W-:-:S02]  /*4f60*/  PRMT R14, R6, 0x7632, R14 ;  /* 0x00007632060e7816 */ /* 0x000fc4000000000e */
[C---:B------:R-:W-:Y:S01]  /*4f70*/  ISETP.GE.AND P1, PT, R28.reuse, R47, PT ;  /* 0x0000002f1c00720c */ /* 0x040fe20003f26270 */
[----:B------:R-:W-:Y:S01]  /*4f80*/  STS.U16 [R46], R7 ;  /* 0x000000072e007388 */ /* 0x000fe20000000400 */
[----:B------:R-:W-:Y:S01]  /*4f90*/  IMAD R21, R25, c[0x0][0x204], R4 ;  /* 0x0000810019157a24 */ /* 0x000fe200078e0204 */
[----:B------:R-:W-:Y:S02]  /*4fa0*/  SHF.L.U32 R4, R31, 0x8, RZ ;  /* 0x000000081f047819 */ /* 0x000fe400000006ff */
[----:B------:R0:W-:Y:S01]  /*4fb0*/  STS.U16 [R46+0x2], R8 ;  /* 0x000002082e007388 */ /* 0x0001e20000000400 */
[----:B------:R-:W-:-:S03]  /*4fc0*/  LEA R61, P2, R28, c[0x0][0x258], 0x1 ;  /* 0x000096001c3d7a11 */ /* 0x000fc600078408ff */
[----:B------:R1:W-:Y:S04]  /*4fd0*/  STS.U16 [R46+0x4], R5 ;  /* 0x000004052e007388 */ /* 0x0003e80000000400 */
[----:B------:R2:W-:Y:S01]  /*4fe0*/  STS.U16 [R46+0x6], R9 ;  /* 0x000006092e007388 */ /* 0x0005e20000000400 */
[----:B0-----:R-:W-:-:S03]  /*4ff0*/  IMAD R8, R128, c[0x0][0x1f0], RZ ;  /* 0x00007c0080087a24 */ /* 0x001fc600078e02ff */
[----:B------:R0:W-:Y:S01]  /*5000*/  STS.U16 [R46+0x8], R10 ;  /* 0x0000080a2e007388 */ /* 0x0001e20000000400 */
[----:B-1----:R-:W-:Y:S01]  /*5010*/  SHF.R.S32.HI R5, RZ, 0x1f, R4 ;  /* 0x0000001fff057819 */ /* 0x002fe20000011404 */
[----:B------:R-:W-:Y:S02]  /*5020*/  IMAD R83, R25, c[0x0][0x1f4], R8 ;  /* 0x00007d0019537a24 */ /* 0x000fe400078e0208 */
[----:B------:R-:W-:Y:S01]  /*5030*/  STS.U16 [R46+0xa], R12 ;  /* 0x00000a0c2e007388 */ /* 0x000fe20000000400 */
[----:B--2---:R-:W-:-:S03]  /*5040*/  IMAD R9, R23, c[0x0][0x208], RZ ;  /* 0x0000820017097a24 */ /* 0x004fc600078e02ff */
[----:B------:R1:W-:Y:S01]  /*5050*/  STS.U16 [R46+0xc], R6 ;  /* 0x00000c062e007388 */ /* 0x0003e20000000400 */
[----:B------:R-:W-:Y:S01]  /*5060*/  IADD3 R63, R63, R83, RZ ;  /* 0x000000533f3f7210 */ /* 0x000fe20007ffe0ff */
[----:B------:R-:W-:Y:S01]  /*5070*/  IMAD R15, R0, c[0x0][0x20c], R9 ;  /* 0x00008300000f7a24 */ /* 0x000fe200078e0209 */
[----:B0-----:R-:W-:Y:S01]  /*5080*/  LOP3.LUT R10, R27, 0x40, R26, 0xfe, !PT ;  /* 0x000000401b0a7812 */ /* 0x001fe200078efe1a */
[----:B------:R0:W-:Y:S01]  /*5090*/  STS.U16 [R46+0xe], R14 ;  /* 0x00000e0e2e007388 */ /* 0x0001e20000000400 */
[----:B------:R-:W-:-:S06]  /*50a0*/  NOP ;  /* 0x0000000000007918 */ /* 0x000fcc0000000000 */
[----:B------:R-:W-:Y:S01]  /*50b0*/  LDS.U16 R11, [R50] ;  /* 0x00000000320b7984 */ /* 0x000fe20000000400 */
[----:B-1----:R-:W-:Y:S01]  /*50c0*/  IMAD.WIDE.U32 R6, R25, c[0x0][0x200], RZ ;  /* 0x0000800019067a25 */ /* 0x002fe200078e00ff */
[----:B------:R-:W-:Y:S02]  /*50d0*/  LOP3.LUT R12, R27, 0x60, R26, 0xfe, !PT ;  /* 0x000000601b0c7812 */ /* 0x000fe400078efe1a */
[----:B------:R-:W-:Y:S01]  /*50e0*/  LDS.U16 R13, [R49+0x40] ;  /* 0x00004000310d7984 */ /* 0x000fe20000000400 */
[----:B------:R-:W-:Y:S02]  /*50f0*/  IMAD.IADD R7, R7, 0x1, R21 ;  /* 0x0000000107077824 */ /* 0x000fe400078e0215 */
[----:B------:R-:W-:Y:S01]  /*5100*/  @!P1 IMAD.WIDE.U32 R8, R25, c[0x0][0x1f0], R4 ;  /* 0x00007c0019089a25 */ /* 0x000fe200078e0004 */
[----:B------:R-:W-:Y:S03]  /*5110*/  LDS.U16 R65, [R48+0x80] ;  /* 0x0000800030417984 */ /* 0x000fe60000000400 */
[----:B------:R-:W-:Y:S01]  /*5120*/  IMAD.WIDE.U32 R6, R0, c[0x0][0x208], R6 ;  /* 0x0000820000067a25 */ /* 0x000fe200078e0006 */
[----:B------:R-:W-:Y:S01]  /*5130*/  LDS.U16 R67, [R81+0xc0] ;  /* 0x0000c00051437984 */ /* 0x000fe20000000400 */
[----:B0-----:R-:W-:-:S02]  /*5140*/  @!P1 MOV R14, R8 ;  /* 0x00000008000e9202 */ /* 0x001fc40000000f00 */
[----:B------:R-:W-:Y:S01]  /*5150*/  LOP3.LUT R8, R27, 0x20, R26, 0xfe, !PT ;  /* 0x000000201b087812 */ /* 0x000fe200078efe1a */
[----:B------:R-:W-:Y:S01]  /*5160*/  LDS.U16 R69, [R80+0x100] ;  /* 0x0001000050457984 */ /* 0x000fe20000000400 */
[----:B------:R-:W-:-:S03]  /*5170*/  IADD3 R6, P3, R4, R6, RZ ;  /* 0x0000000604067210 */ /* 0x000fc60007f7e0ff */
[----:B------:R-:W-:Y:S01]  /*5180*/  LDS.U16 R71, [R79+0x140] ;  /* 0x000140004f477984 */ /* 0x000fe20000000400 */
[----:B------:R-:W-:Y:S02]  /*5190*/  IADD3.X R7, R5, R15, R7, P3, !PT ;  /* 0x0000000f05077210 */ /* 0x000fe40001ffe407 */
[----:B------:R-:W-:Y:S01]  /*51a0*/  @!P1 IADD3 R15, R83, R9, RZ ;  /* 0x00000009530f9210 */ /* 0x000fe20007ffe0ff */
[----:B------:R-:W-:Y:S01]  /*51b0*/  LDS.U16 R73, [R78+0x180] ;  /* 0x000180004e497984 */ /* 0x000fe20000000400 */
[----:B------:R-:W-:Y:S02]  /*51c0*/  LEA.HI.X R9, R28, c[0x0][0x25c], R29, 0x1, P2 ;  /* 0x000097001c097a11 */ /* 0x000fe400010f0c1d */
[----:B------:R-:W-:Y:S01]  /*51d0*/  LEA R60, P2, R6, R61, 0x1 ;  /* 0x0000003d063c7211 */ /* 0x000fe200078408ff */
[----:B------:R-:W-:Y:S01]  /*51e0*/  LDS.U16 R75, [R76+0x1c0] ;  /* 0x0001c0004c4b7984 */ /* 0x000fe20000000400 */
[----:B------:R-:W-:Y:S02]  /*51f0*/  @!P1 IMAD.WIDE.U32 R14, R0, c[0x0][0x1f8], R14 ;  /* 0x00007e00000e9a25 */ /* 0x000fe400078e000e */
[----:B------:R-:W-:Y:S01]  /*5200*/  LEA.HI.X R61, R6, R9, R7, 0x1, P2 ;  /* 0x00000009063d7211 */ /* 0x000fe200010f0c07 */
[----:B------:R-:W-:Y:S01]  /*5210*/  @!P0 STS [0x210], R47 ;  /* 0x0002102fff008388 */ /* 0x000fe20000000800 */
[----:B------:R-:W-:-:S03]  /*5220*/  IMAD R7, R23, c[0x0][0x1f8], RZ ;  /* 0x00007e0017077a24 */ /* 0x000fc600078e02ff */
[----:B------:R-:W-:Y:S01]  /*5230*/  BAR.SYNC.DEFER_BLOCKING 0x0 ;  /* 0x0000000000007b1d */ /* 0x000fe20000010000 */
[----:B------:R-:W-:Y:S01]  /*5240*/  IADD3 R6, P2, R28, R4, RZ ;  /* 0x000000041c067210 */ /* 0x000fe20007f5e0ff */
[----:B------:R-:W-:Y:S01]  /*5250*/  IMAD R85, R0, c[0x0][0x1fc], R7 ;  /* 0x00007f0000557a24 */ /* 0x000fe200078e0207 */
[C---:B------:R-:W-:Y:S02]  /*5260*/  @!P1 IADD3 R58, P6, R28.reuse, R14, RZ ;  /* 0x0000000e1c3a9210 */ /* 0x040fe40007fde0ff */
[C---:B------:R-:W-:Y:S02]  /*5270*/  IADD3.X R7, R29.reuse, R5, RZ, P2, !PT ;  /* 0x000000051d077210 */ /* 0x040fe400017fe4ff */
[----:B------:R-:W-:Y:S01]  /*5280*/  @!P1 IADD3.X R83, R29, R15, R85, P6, !PT ;  /* 0x0000000f1d539210 */ /* 0x000fe200037fe455 */
[----:B------:R-:W0:Y:S02]  /*5290*/  LDS R77, [0x210] ;  /* 0x00021000ff4d7984 */ /* 0x000e240000000800 */
[----:B0-----:R-:W-:-:S02]  /*52a0*/  ISETP.GE.AND P5, PT, R28, R77, PT ;  /* 0x0000004d1c00720c */ /* 0x001fc40003fa6270 */
        /* <DEDUP_REMOVED lines=8> */
[----:B------:R-:W-:-:S04]  /*5330*/  IMAD.WIDE.U32 R14, R0, c[0x0][0x208], R14 ;  /* 0x00008200000e7a25 */ /* 0x000fc800078e000e */
[----:B------:R-:W-:Y:S01]  /*5340*/  IMAD.IADD R9, R15, 0x1, R9 ;  /* 0x000000010f097824 */ /* 0x000fe200078e0209 */
[----:B------:R-:W-:-:S04]  /*5350*/  LEA R20, P5, R14, c[0x0][0x258], 0x1 ;  /* 0x000096000e147a11 */ /* 0x000fc800078a08ff */
[----:B------:R-:W-:-:S05]  /*5360*/  LEA.HI.X R21, R14, c[0x0][0x25c], R9, 0x1, P5 ;  /* 0x000097000e157a11 */ /* 0x000fca00028f0c09 */
[----:B------:R0:W-:Y:S04]  /*5370*/  STG.E.U16 [R20.64], R11 ;  /* 0x0000000b14007986 */ /* 0x0001e8000c101504 */
.L_x_2234:
[----:B------:R-:W-:Y:S05]  /*5380*/  BSYNC B0 ;  /* 0x0000000000007941 */ /* 0x000fea0003800000 */
.L_x_2233:
[----:B0-----:R-:W-:Y:S01]  /*5390*/  IADD3 R11, P5, R28, 0x20, RZ ;  /* 0x000000201c0b7810 */ /* 0x001fe20007fbe0ff */
[----:B------:R0:W-:Y:S01]  /*53a0*/  @!P4 STG.E.U16 [R60.64+0x40], R13 ;  /* 0x0000400d3c00c986 */ /* 0x0001e2000c101504 */
[C---:B------:R-:W-:Y:S01]  /*53b0*/  LOP3.LUT R14, R27.reuse, 0x80, R26, 0xfe, !PT ;  /* 0x000000801b0e7812 */ /* 0x040fe200078efe1a */
[----:B------:R-:W-:Y:S01]  /*53c0*/  IMAD.WIDE.U32 R62, R0, c[0x0][0x1f8], R62 ;  /* 0x00007e00003e7a25 */ /* 0x000fe200078e003e */
[C-C-:B------:R-:W-:Y:S01]  /*53d0*/  LOP3.LUT R54, R27.reuse, 0xa0, R26.reuse, 0xfe, !PT ;  /* 0x000000a01b367812 */ /* 0x140fe200078efe1a */
[----:B------:R1:W-:Y:S01]  /*53e0*/  @!P2 STG.E.U16 [R60.64+0x80], R65 ;  /* 0x000080413c00a986 */ /* 0x0003e2000c101504 */
        /* <DEDUP_REMOVED lines=9> */
[----:B------:R-:W-:-:S03]  /*5480*/  SHF.L.U32 R11, R11, 0x1, RZ ;  /* 0x000000010b0b7819 */ /* 0x000fc600000006ff */
[----:B------:R-:W-:Y:S01]  /*5490*/  @!P4 STG.E.U16 [R60.64+0x100], R69 ;  /* 0x000100453c00c986 */ /* 0x000fe2000c101504 */
[----:B------:R-:W-:Y:S02]  /*54a0*/  IADD3 R64, P6, R11, c[0x0][0x268], RZ ;  /* 0x00009a000b407a10 */ /* 0x000fe40007fde0ff */
[----:B------:R-:W-:Y:S01]  /*54b0*/  IADD3 R15, P4, R4, R62, RZ ;  /* 0x0000003e040f7210 */ /* 0x000fe20007f9e0ff */
[----:B------:R-:W-:Y:S01]  /*54c0*/  @!P5 STG.E.U16 [R60.64+0x140], R71 ;  /* 0x000140473c00d986 */ /* 0x000fe2000c101504 */
[----:B0-----:R-:W-:Y:S02]  /*54d0*/  IADD3.X R13, R9, c[0x0][0x26c], RZ, P6, !PT ;  /* 0x00009b00090d7a10 */ /* 0x001fe400037fe4ff */
[----:B------:R-:W-:Y:S01]  /*54e0*/  IADD3.X R56, R5, R85, R63, P4, !PT ;  /* 0x0000005505387210 */ /* 0x000fe200027fe43f */
[----:B------:R-:W-:Y:S01]  /*54f0*/  @!P2 STG.E.U16 [R60.64+0x180], R73 ;  /* 0x000180493c00a986 */ /* 0x000fe2000c101504 */
[C---:B------:R-:W-:Y:S02]  /*5500*/  LEA R64, P6, R15.reuse, R64, 0x1 ;  /* 0x000000400f407211 */ /* 0x040fe400078c08ff */
[----:B------:R-:W-:Y:S01]  /*5510*/  ISETP.GE.AND P5, PT, R8, R47, PT ;  /* 0x0000002f0800720c */ /* 0x000fe20003fa6270 */
[----:B------:R0:W-:Y:S01]  /*5520*/  @!P3 STG.E.U16 [R60.64+0x1c0], R75 ;  /* 0x0001c04b3c00b986 */ /* 0x0001e2000c101504 */
[----:B-1----:R-:W-:-:S02]  /*5530*/  LEA.HI.X R65, R15, R13, R56, 0x1, P6 ;  /* 0x0000000d0f417211 */ /* 0x002fc400030f0c38 */
[-C--:B------:R-:W-:Y:S02]  /*5540*/  ISETP.GE.AND P6, PT, R10, R47.reuse, PT ;  /* 0x0000002f0a00720c */ /* 0x080fe40003fc6270 */
[----:B------:R-:W-:Y:S01]  /*5550*/  PRMT R56, RZ, 0x7610, R56 ;  /* 0x00007610ff387816 */ /* 0x000fe20000000038 */
[----:B------:R-:W-:Y:S01]  /*5560*/  BAR.SYNC.DEFER_BLOCKING 0x0 ;  /* 0x0000000000007b1d */ /* 0x000fe20000010000 */
[----:B------:R-:W-:Y:S02]  /*5570*/  @!P1 LEA R62, P4, R58, c[0x0][0x268], 0x1 ;  /* 0x00009a003a3e9a11 */ /* 0x000fe400078808ff */
[----:B------:R-:W-:Y:S02]  /*5580*/  PRMT R15, RZ, 0x7610, R15 ;  /* 0x00007610ff0f7816 */ /* 0x000fe4000000000f */
[----:B------:R-:W-:Y:S02]  /*5590*/  ISETP.GE.AND P3, PT, R12, R47, PT ;  /* 0x0000002f0c00720c */ /* 0x000fe40003f66270 */
[----:B------:R-:W-:-:S02]  /*55a0*/  @!P1 LEA.HI.X R63, R58, c[0x0][0x26c], R83, 0x1, P4 ;  /* 0x00009b003a3f9a11 */ /* 0x000fc400020f0c53 */
[-C--:B------:R-:W-:Y:S02]  /*55b0*/  ISETP.GE.AND P2, PT, R14, R47.reuse, PT ;  /* 0x0000002f0e00720c */ /* 0x080fe40003f46270 */
[-C--:B------:R-:W-:Y:S02]  /*55c0*/  ISETP.GE.AND P4, PT, R54, R47.reuse, PT ;  /* 0x0000002f3600720c */ /* 0x080fe40003f86270 */
[----:B------:R-:W-:Y:S02]  /*55d0*/  PRMT R13, RZ, 0x7610, R13 ;  /* 0x00007610ff0d7816 */ /* 0x000fe4000000000d */
[----:B------:R-:W-:Y:S02]  /*55e0*/  PRMT R58, RZ, 0x7610, R58 ;  /* 0x00007610ff3a7816 */ /* 0x000fe4000000003a */
[----:B------:R-:W-:Y:S01]  /*55f0*/  PRMT R21, RZ, 0x7610, R21 ;  /* 0x00007610ff157816 */ /* 0x000fe20000000015 */
[----:B------:R-:W2:Y:S01]  /*5600*/  @!P5 LDG.E.U16 R56, [R64.64] ;  /* 0x000000044038d981 */ /* 0x000ea2000c1e1500 */
[----:B------:R-:W-:-:S03]  /*5610*/  ISETP.GE.AND P5, PT, R52, R47, PT ;  /* 0x0000002f3400720c */ /* 0x000fc60003fa6270 */
[----:B------:R-:W3:Y:S01]  /*5620*/  @!P6 LDG.E.U16 R15, [R64.64+0x40] ;  /* 0x00004004400fe981 */ /* 0x000ee2000c1e1500 */
[----:B------:R-:W-:Y:S02]  /*5630*/  ISETP.GE.AND P6, PT, R20, R47, PT ;  /* 0x0000002f1400720c */ /* 0x000fe40003fc6270 */
[----:B0-----:R-:W-:Y:S01]  /*5640*/  PRMT R60, RZ, 0x7610, R60 ;  /* 0x00007610ff3c7816 */ /* 0x001fe2000000003c */
        /* <DEDUP_REMOVED lines=37> */
[----:B-----5:R-:W-:Y:S02]  /*58a0*/  HADD2.F32 R21, -RZ, R21.H0_H0 ;  /* 0x20000015ff157230 */ /* 0x020fe40000004100 */
[----:B------:R-:W-:Y:S01]  /*58b0*/  HADD2.F32 R67, -RZ, R58.H0_H0 ;  /* 0x2000003aff437230 */ /* 0x000fe20000004100 */
[----:B------:R-:W-:-:S04]  /*58c0*/  FMUL.FTZ R58, R15, -1.4426950216293334961 ;  /* 0xbfb8aa3b0f3a7820 */ /* 0x000fc80000410000 */
[----:B------:R-:W2:Y:S01]  /*58d0*/  MUFU.EX2 R56, R56 ;  /* 0x0000003800387308 */ /* 0x000ea20000000800 */
[----:B------:R-:W-:Y:S01]  /*58e0*/  HADD2.F32 R71, -RZ, R60.H0_H0 ;  /* 0x2000003cff477230 */ /* 0x000fe20000004100 */
[----:B------:R-:W-:Y:S02]  /*58f0*/  FMUL.FTZ R60, R21, -1.4426950216293334961 ;  /* 0xbfb8aa3b153c7820 */ /* 0x000fe40000410000 */
[----:B------:R-:W-:Y:S02]  /*5900*/  FMUL.FTZ R69, R67, -1.4426950216293334961 ;  /* 0xbfb8aa3b43457820 */ /* 0x000fe40000410000 */
[----:B------:R-:W-:Y:S02]  /*5910*/  FMUL.FTZ R73, R71, -1.4426950216293334961 ;  /* 0xbfb8aa3b47497820 */ /* 0x000fe40000410000 */
        /* <DEDUP_REMOVED lines=25> */
[----:B------:R-:W-:Y:S01]  /*5ab0*/  FMUL.FTZ R56, R56, R55 ;  /* 0x0000003738387220 */ /* 0x000fe20000410000 */
[----:B------:R-:W-:Y:S01]  /*5ac0*/  PRMT R13, R62, 0x7632, R13 ;  /* 0x000076323e0d7816 */ /* 0x000fe2000000000d */
[----:B-1----:R-:W-:Y:S02]  /*5ad0*/  FMUL.FTZ R65, R65, R66 ;  /* 0x0000004241417220 */ /* 0x002fe40000410000 */
[----:B------:R-:W1:Y:S02]  /*5ae0*/  MUFU.RCP R82, R69 ;  /* 0x0000004500527308 */ /* 0x000e640000001000 */
[----:B------:R-:W-:-:S02]  /*5af0*/  FMUL.FTZ R65, R65, R70 ;  /* 0x0000004641417220 */ /* 0x000fc40000410000 */
[----:B0-----:R-:W-:-:S04]  /*5b00*/  FMUL.FTZ R58, R15, R58 ;  /* 0x0000003a0f3a7220 */ /* 0x001fc80000410000 */
[----:B------:R-:W0:Y:S01]  /*5b10*/  MUFU.RCP R60, R60 ;  /* 0x0000003c003c7308 */ /* 0x000e220000001000 */
[----:B------:R-:W-:Y:S01]  /*5b20*/  F2FP.PACK_AB R56, R65, R56 ;  /* 0x000000384138723e */ /* 0x000fe200000000ff */
[----:B------:R-:W-:-:S03]  /*5b30*/  FMUL.FTZ R58, R58, R57 ;  /* 0x000000393a3a7220 */ /* 0x000fc60000410000 */
[----:B------:R-:W-:-:S03]  /*5b40*/  PRMT R53, R56, 0x7632, R53 ;  /* 0x0000763238357816 */ /* 0x000fc60000000035 */
[----:B------:R-:W2:Y:S01]  /*5b50*/  MUFU.RCP R84, R73 ;  /* 0x0000004900547308 */ /* 0x000ea20000001000 */
[----:B-1----:R-:W-:Y:S01]  /*5b60*/  FMUL.FTZ R67, R67, R82 ;  /* 0x0000005243437220 */ /* 0x002fe20000410000 */
[----:B------:R-:W-:Y:S03]  /*5b70*/  STS.U16 [R46], R62 ;  /* 0x0000003e2e007388 */ /* 0x000fe60000000400 */
[----:B------:R-:W-:Y:S01]  /*5b80*/  FMUL.FTZ R67, R67, R72 ;  /* 0x0000004843437220 */ /* 0x000fe20000410000 */
[----:B------:R-:W-:Y:S01]  /*5b90*/  STS.U16 [R46+0x2], R13 ;  /* 0x0000020d2e007388 */ /* 0x000fe20000000400 */
[----:B0-----:R-:W-:-:S03]  /*5ba0*/  FMUL.FTZ R60, R21, R60 ;  /* 0x0000003c153c7220 */ /* 0x001fc60000410000 */
[----:B------:R-:W-:Y:S01]  /*5bb0*/  F2FP.PACK_AB R58, R67, R58 ;  /* 0x0000003a433a723e */ /* 0x000fe200000000ff */
[----:B------:R-:W-:Y:S01]  /*5bc0*/  STS.U16 [R46+0x4], R56 ;  /* 0x000004382e007388 */ /* 0x000fe20000000400 */
[----:B------:R-:W-:Y:S02]  /*5bd0*/  FMUL.FTZ R60, R60, R59 ;  /* 0x0000003b3c3c7220 */ /* 0x000fe40000410000 */
[----:B------:R-:W-:Y:S01]  /*5be0*/  PRMT R55, R58, 0x7632, R55 ;  /* 0x000076323a377816 */ /* 0x000fe20000000037 */
[----:B------:R-:W-:Y:S01]  /*5bf0*/  STS.U16 [R46+0x6], R53 ;  /* 0x000006352e007388 */ /* 0x000fe20000000400 */
[----:B--2---:R-:W-:-:S03]  /*5c00*/  FMUL.FTZ R71, R71, R84 ;  /* 0x0000005447477220 */ /* 0x004fc60000410000 */
[----:B------:R-:W-:Y:S01]  /*5c10*/  STS.U16 [R46+0x8], R58 ;  /* 0x0000083a2e007388 */ /* 0x000fe20000000400 */
[----:B------:R-:W-:-:S03]  /*5c20*/  FMUL.FTZ R71, R71, R74 ;  /* 0x0000004a47477220 */ /* 0x000fc60000410000 */
[----:B------:R-:W-:Y:S02]  /*5c30*/  STS.U16 [R46+0xa], R55 ;  /* 0x00000a372e007388 */ /* 0x000fe40000000400 */
[----:B------:R-:W-:-:S04]  /*5c40*/  F2FP.PACK_AB R60, R71, R60 ;  /* 0x0000003c473c723e */ /* 0x000fc800000000ff */
[----:B------:R-:W-:Y:S01]  /*5c50*/  PRMT R57, R60, 0x7632, R57 ;  /* 0x000076323c397816 */ /* 0x000fe20000000039 */
[----:B------:R-:W-:Y:S04]  /*5c60*/  STS.U16 [R46+0xc], R60 ;  /* 0x00000c3c2e007388 */ /* 0x000fe80000000400 */
[----:B------:R0:W-:Y:S01]  /*5c70*/  STS.U16 [R46+0xe], R57 ;  /* 0x00000e392e007388 */ /* 0x0001e20000000400 */
[----:B------:R-:W-:-:S06]  /*5c80*/  NOP ;  /* 0x0000000000007918 */ /* 0x000fcc0000000000 */
[----:B------:R-:W-:Y:S01]  /*5c90*/  LDS.U16 R13, [R50] ;  /* 0x00000000320d7984 */ /* 0x000fe20000000400 */
[----:B0-----:R-:W-:-:S03]  /*5ca0*/  IMAD R46, R128, c[0x0][0x210], RZ ;  /* 0x00008400802e7a24 */ /* 0x001fc600078e02ff */
[----:B------:R-:W-:Y:S01]  /*5cb0*/  LDS.U16 R49, [R49+0x40] ;  /* 0x0000400031317984 */ /* 0x000fe20000000400 */
[----:B------:R-:W-:-:S03]  /*5cc0*/  IMAD.WIDE.U32 R56, R25, c[0x0][0x210], RZ ;  /* 0x0000840019387a25 */ /* 0x000fc600078e00ff */
        /* <DEDUP_REMOVED lines=22> */
.L_x_2236:
[----:B------:R-:W-:Y:S05]  /*5e30*/  BSYNC B0 ;  /* 0x0000000000007941 */ /* 0x000fea0003800000 */
.L_x_2235:
[----:B------:R-:W-:Y:S01]  /*5e40*/  MOV R7, R61 ;  /* 0x0000003d00077202 */ /* 0x000fe20000000f00 */
[----:B------:R-:W-:Y:S01]  /*5e50*/  IMAD.MOV.U32 R6, RZ, RZ, R56 ;  /* 0x000000ffff067224 */ /* 0x000fe200078e0038 */
[-C--:B------:R-:W-:Y:S01]  /*5e60*/  ISETP.GE.AND P5, PT, R52, R59.reuse, PT ;  /* 0x0000003b3400720c */ /* 0x080fe20003fa6270 */
[----:B0-----:R-:W-:Y:S01]  /*5e70*/  IMAD R13, R23, c[0x0][0x218], RZ ;  /* 0x00008600170d7a24 */ /* 0x001fe200078e02ff */
[-C--:B------:R-:W-:Y:S01]  /*5e80*/  ISETP.GE.AND P0, PT, R8, R59.reuse, PT ;  /* 0x0000003b0800720c */ /* 0x080fe20003f06270 */
[----:B------:R-:W-:Y:S01]  /*5e90*/  IMAD.WIDE.U32 R6, R0, c[0x0][0x218], R6 ;  /* 0x0000860000067a25 */ /* 0x000fe200078e0006 */
[----:B------:R-:W-:Y:S02]  /*5ea0*/  IADD3 R31, R31, 0x1, RZ ;  /* 0x000000011f1f7810 */ /* 0x000fe40007ffe0ff */
[----:B------:R-:W-:Y:S01]  /*5eb0*/  ISETP.GE.AND P1, PT, R10, R59, PT ;  /* 0x0000003b0a00720c */ /* 0x000fe20003f26270 */
[----:B------:R-:W-:Y:S01]  /*5ec0*/  IMAD R13, R0, c[0x0][0x21c], R13 ;  /* 0x00008700000d7a24 */ /* 0x000fe200078e020d */
        /* <DEDUP_REMOVED lines=9> */
[----:B------:R0:W-:Y:S01]  /*5f60*/  @!P5 STG.E.U16 [R4.64+0x140], R53 ;  /* 0x000140350400d986 */ /* 0x0001e2000c101504 */
[----:B------:R-:W-:-:S03]  /*5f70*/  ISETP.GE.AND P4, PT, R54, R59, PT ;  /* 0x0000003b3600720c */ /* 0x000fc60003f86270 */
[----:B------:R0:W-:Y:S01]  /*5f80*/  @!P0 STG.E.U16 [R4.64], R49 ;  /* 0x0000003104008986 */ /* 0x0001e2000c101504 */
[----:B------:R-:W-:-:S03]  /*5f90*/  ISETP.GE.AND P0, PT, R31, c[0x0][0x174], PT ;  /* 0x00005d001f007a0c */ /* 0x000fc60003f06270 */
[----:B------:R0:W-:Y:S01]  /*5fa0*/  @!P1 STG.E.U16 [R4.64+0x40], R15 ;  /* 0x0000400f04009986 */ /* 0x0001e2000c101504 */
[----:B------:R-:W-:-:S03]  /*5fb0*/  IADD3 R54, P1, R18, 0x200, RZ ;  /* 0x0000020012367810 */ /* 0x000fc60007f3e0ff */
[----:B------:R0:W-:Y:S01]  /*5fc0*/  @!P6 STG.E.U16 [R4.64+0x180], R55 ;  /* 0x000180370400e986 */ /* 0x0001e2000c101504 */
[----:B------:R-:W-:-:S03]  /*5fd0*/  IADD3.X R57, RZ, R19, RZ, P1, !PT ;  /* 0x00000013ff397210 */ /* 0x000fc60000ffe4ff */
        /* <DEDUP_REMOVED lines=11> */
.L_x_2237:
[----:B------:R-:W-:Y:S05]  /*6090*/  EXIT ;  /* 0x000000000000794d */ /* 0x000fea0003800000 */
.L_x_2239:
        /* <DEDUP_REMOVED lines=14> */
.L_x_5375:


//--------------------- .text._Z25selective_scan_fwd_kernelI32Selective_Scan_fwd_kernel_traitsILi32ELi8ELi1ELb1ELb0ELb0ELb0EN3c104HalfENS1_7complexIfEEEEv13SSMParamsBase --------------------------
	.section	.text._Z25selective_scan_fwd_kernelI32Selective_Scan_fwd_kernel_traitsILi32ELi8ELi1ELb1ELb0ELb0ELb0EN3c104HalfENS1_7complexIfEEEEv13SSMParamsBase,"ax",@progbits
	.sectioninfo	@"SHI_REGISTERS=88"
	.align	128
        .global         _Z25selective_scan_fwd_kernelI32Selective_Scan_fwd_kernel_traitsILi32ELi8ELi1ELb1ELb0ELb0ELb0EN3c104HalfENS1_7complexIfEEEEv13SSMParamsBase
        .type           _Z25selective_scan_fwd_kernelI32Selective_Scan_fwd_kernel_traitsILi32ELi8ELi1ELb1ELb0ELb0ELb0EN3c104HalfENS1_7complexIfEEEEv13SSMParamsBase,@function
        .size           _Z25selective_scan_fwd_kernelI32Selective_Scan_fwd_kernel_traitsILi32ELi8ELi1ELb1ELb0ELb0ELb0EN3c104HalfENS1_7complexIfEEEEv13SSMParamsBase,(.L_x_5376 - _Z25selective_scan_fwd_kernelI32Selective_Scan_fwd_kernel_traitsILi32ELi8ELi1ELb1ELb0ELb0ELb0EN3c104HalfENS1_7complexIfEEEEv13SSMParamsBase)
        .other          _Z25selective_scan_fwd_kernelI32Selective_Scan_fwd_kernel_traitsILi32ELi8ELi1ELb1ELb0ELb0ELb0EN3c104HalfENS1_7complexIfEEEEv13SSMParamsBase,@"STO_CUDA_ENTRY STV_DEFAULT"
_Z25selective_scan_fwd_kernelI32Selective_Scan_fwd_kernel_traitsILi32ELi8ELi1ELb1ELb0ELb0ELb0EN3c104HalfENS1_7complexIfEEEEv13SSMParamsBase:
.text._Z25selective_scan_fwd_kernelI32Selective_Scan_fwd_kernel_traitsILi32ELi8ELi1ELb1ELb0ELb0ELb0EN3c104HalfENS1_7complexIfEEEEv13SSMParamsBase:
[----:B------:R-:W-:Y:S02]  /*0000*/  MOV R1, c[0x0][0x28] ;  /* 0x00000a0000017a02 */ /* 0x000fe40000000f00 */
[----:B------:R-:W0:Y:S01]  /*0010*/  S2R R0, SR_CTAID.Y ;  /* 0x0000000000007919 */ /* 0x000e220000002600 */
[----:B------:R-:W1:Y:S01]  /*0020*/  S2UR UR4, SR_CTAID.X ;  /* 0x00000000000479c3 */ /* 0x000e620000002500 */
[----:B------:R-:W-:Y:S01]  /*0030*/  ISETP.NE.U32.AND P0, PT, RZ, c[0x0][0x238], PT ;  /* 0x00008e00ff007a0c */ /* 0x000fe20003f05070 */
[----:B------:R-:W-:Y:S01]  /*0040*/  HFMA2.MMA R20, -RZ, RZ, 0, 0 ;  /* 0x00000000ff147435 */ /* 0x000fe200000001ff */
[----:B------:R-:W-:Y:S01]  /*0050*/  ISETP.NE.U32.AND P1, PT, RZ, c[0x0][0x250], PT ;  /* 0x00009400ff007a0c */ /* 0x000fe20003f25070 */
[----:B------:R-:W-:Y:S01]  /*0060*/  ULDC.64 UR6, c[0x0][0x118] ;  /* 0x0000460000067ab9 */ /* 0x000fe20000000a00 */
[----:B------:R-:W-:Y:S02]  /*0070*/  ISETP.NE.AND.EX P0, PT, RZ, c[0x0][0x23c], PT, P0 ;  /* 0x00008f00ff007a0c */ /* 0x000fe40003f05300 */
[----:B------:R-:W-:Y:S02]  /*0080*/  ISETP.NE.AND.EX P1, PT, RZ, c[0x0][0x254], PT, P1 ;  /* 0x00009500ff007a0c */ /* 0x000fe40003f25310 */
[----:B------:R-:W-:-:S02]  /*0090*/  MOV R13, c[0x0][0x174] ;  /* 0x00005d00000d7a02 */ /* 0x000fc40000000f00 */
[----:B------:R-:W-:Y:S02]  /*00a0*/  MOV R22, RZ ;  /* 0x000000ff00167202 */ /* 0x000fe40000000f00 */
[----:B0-----:R-:W-:-:S05]  /*00b0*/  SHF.R.S32.HI R21, RZ, 0x1f, R0 ;  /* 0x0000001fff157819 */ /* 0x001fca0000011400 */
[C---:B------:R-:W-:Y:S02]  /*00c0*/  @P0 LEA R6, P2, R0.reuse, c[0x0][0x238], 0x2 ;  /* 0x00008e0000060a11 */ /* 0x040fe400078410ff */
[----:B-1----:R-:W-:Y:S02]  /*00d0*/  MOV R23, UR4 ;  /* 0x0000000400177c02 */ /* 0x002fe40008000f00 */
[C---:B------:R-:W-:Y:S02]  /*00e0*/  @P0 LEA.HI.X R7, R0.reuse, c[0x0][0x23c], R21, 0x2, P2 ;  /* 0x00008f0000070a11 */ /* 0x040fe400010f1415 */
[----:B------:R-:W-:Y:S02]  /*00f0*/  SHF.R.S32.HI R24, RZ, 0x1f, R23 ;  /* 0x0000001fff187819 */ /* 0x000fe40000011417 */
[----:B------:R-:W-:Y:S01]  /*0100*/  @P1 LEA R8, P3, R0, c[0x0][0x250], 0x2 ;  /* 0x0000940000081a11 */ /* 0x000fe200078610ff */
[----:B------:R0:W5:Y:S01]  /*0110*/  @P0 LDG.E R20, [R6.64] ;  /* 0x0000000606140981 */ /* 0x000162000c1e1900 */
[----:B------:R-:W-:Y:S01]  /*0120*/  ISETP.GE.AND P0, PT, R13, 0x1, PT ;  /* 0x000000010d00780c */ /* 0x000fe20003f06270 */
[----:B------:R-:W-:Y:S01]  /*0130*/  IMAD R12, R24, c[0x0][0x1e0], RZ ;  /* 0x00007800180c7a24 */ /* 0x000fe200078e02ff */
[----:B------:R-:W-:Y:S01]  /*0140*/  @P1 LEA.HI.X R9, R0, c[0x0][0x254], R21, 0x2, P3 ;  /* 0x0000950000091a11 */ /* 0x000fe200018f1415 */
[----:B------:R-:W-:-:S04]  /*0150*/  IMAD.WIDE.U32 R4, R23, c[0x0][0x1e0], RZ ;  /* 0x0000780017047a25 */ /* 0x000fc800078e00ff */
[----:B------:R-:W-:Y:S01]  /*0160*/  IMAD R10, R24, c[0x0][0x1d0], RZ ;  /* 0x00007400180a7a24 */ /* 0x000fe200078e02ff */
[----:B------:R1:W5:Y:S01]  /*0170*/  @P1 LDG.E R22, [R8.64] ;  /* 0x0000000608161981 */ /* 0x000362000c1e1900 */
[C---:B0-----:R-:W-:Y:S02]  /*0180*/  IMAD R7, R23.reuse, c[0x0][0x1e4], R12 ;  /* 0x0000790017077a24 */ /* 0x041fe400078e020c */
[----:B------:R-:W-:-:S03]  /*0190*/  IMAD.WIDE.U32 R2, R23, c[0x0][0x1d0], RZ ;  /* 0x0000740017027a25 */ /* 0x000fc600078e00ff */
[----:B------:R-:W-:Y:S01]  /*01a0*/  IADD3 R5, R5, R7, RZ ;  /* 0x0000000705057210 */ /* 0x000fe20007ffe0ff */
[----:B------:R-:W-:Y:S02]  /*01b0*/  IMAD R11, R23, c[0x0][0x1d4], R10 ;  /* 0x00007500170b7a24 */ /* 0x000fe400078e020a */
[C---:B------:R-:W-:Y:S02]  /*01c0*/  IMAD R7, R21.reuse, c[0x0][0x1d8], RZ ;  /* 0x0000760015077a24 */ /* 0x040fe400078e02ff */
[----:B-1----:R-:W-:Y:S01]  /*01d0*/  IMAD R9, R21, c[0x0][0x1e8], RZ ;  /* 0x00007a0015097a24 */ /* 0x002fe200078e02ff */
[----:B------:R-:W-:Y:S01]  /*01e0*/  IADD3 R3, R3, R11, RZ ;  /* 0x0000000b03037210 */ /* 0x000fe20007ffe0ff */
[C---:B------:R-:W-:Y:S02]  /*01f0*/  IMAD R7, R0.reuse, c[0x0][0x1dc], R7 ;  /* 0x0000770000077a24 */ /* 0x040fe400078e0207 */
[----:B------:R-:W-:Y:S01]  /*0200*/  IMAD R9, R0, c[0x0][0x1ec], R9 ;  /* 0x00007b0000097a24 */ /* 0x000fe200078e0209 */
[----:B------:R-:W-:Y:S06]  /*0210*/  @!P0 EXIT ;  /* 0x000000000000894d */ /* 0x000fec0003800000 */
[----:B------:R-:W0:Y:S01]  /*0220*/  S2R R25, SR_TID.X ;  /* 0x0000000000197919 */ /* 0x000e220000002100 */
[----:B------:R-:W-:Y:S01]  /*0230*/  IMAD.WIDE.U32 R2, R0, c[0x0][0x1d8], R2 ;  /* 0x0000760000027a25 */ /* 0x000fe200078e0002 */
[----:B------:R-:W-:-:S02]  /*0240*/  MOV R26, RZ ;  /* 0x000000ff001a7202 */ /* 0x000fc40000000f00 */
[----:B------:R-:W1:Y:S01]  /*0250*/  S2R R75, SR_LANEID ;  /* 0x00000000004b7919 */ /* 0x000e620000000000 */
[----:B------:R-:W-:Y:S01]  /*0260*/  IMAD.WIDE.U32 R4, R0, c[0x0][0x1e8], R4 ;  /* 0x00007a0000047a25 */ /* 0x000fe200078e0004 */
[----:B------:R-:W-:Y:S02]  /*0270*/  IADD3 R29, R3, R7, RZ ;  /* 0x00000007031d7210 */ /* 0x000fe40007ffe0ff */
[----:B------:R-:W-:Y:S02]  /*0280*/  LEA R28, P0, R2, c[0x0][0x240], 0x1 ;  /* 0x00009000021c7a11 */ /* 0x000fe400078008ff */
[----:B------:R-:W-:Y:S02]  /*0290*/  IADD3 R31, R5, R9, RZ ;  /* 0x00000009051f7210 */ /* 0x000fe40007ffe0ff */
[----:B------:R-:W-:Y:S02]  /*02a0*/  LEA R30, P1, R4, c[0x0][0x248], 0x1 ;  /* 0x00009200041e7a11 */ /* 0x000fe400078208ff */
[----:B------:R-:W-:-:S02]  /*02b0*/  LEA.HI.X R29, R2, c[0x0][0x244], R29, 0x1, P0 ;  /* 0x00009100021d7a11 */ /* 0x000fc400000f0c1d */
[----:B------:R-:W-:-:S04]  /*02c0*/  LEA.HI.X R31, R4, c[0x0][0x24c], R31, 0x1, P1 ;  /* 0x00009300041f7a11 */ /* 0x000fc800008f0c1f */
.L_x_2259:
[----:B------:R-:W-:Y:S01]  /*02d0*/  BAR.SYNC.DEFER_BLOCKING 0x0 ;  /* 0x0000000000007b1d */ /* 0x000fe20000010000 */
[----:B0-----:R-:W-:-:S06]  /*02e0*/  IMAD.WIDE R8, R25, 0x10, R30 ;  /* 0x0000001019087825 */ /* 0x001fcc00078e021e */
[----:B------:R-:W2:Y:S01]  /*02f0*/  LDG.E.128 R8, [R8.64] ;  /* 0x0000000608087981 */ /* 0x000ea2000c1e1d00 */
[----:B------:R-:W-:-:S06]  /*0300*/  IMAD.WIDE R4, R25, 0x10, R28 ;  /* 0x0000001019047825 */ /* 0x000fcc00078e021c */
[----:B-----5:R-:W5:Y:S01]  /*0310*/  LDG.E.128 R4, [R4.64] ;  /* 0x0000000604047981 */ /* 0x020f62000c1e1d00 */
[----:B------:R-:W-:Y:S01]  /*0320*/  ULDC.U8 UR4, c[0x0][0x17e] ;  /* 0x00005f8000047ab9 */ /* 0x000fe20000000000 */
[----:B------:R-:W-:Y:S01]  /*0330*/  MOV R2, c[0x0][0x16c] ;  /* 0x00005b0000027a02 */ /* 0x000fe20000000f00 */
[----:B------:R-:W-:Y:S03]  /*0340*/  BSSY B0, `(.L_x_2240) ;  /* 0x0000038000007945 */ /* 0x000fe60003800000 */
[----:B------:R-:W-:Y:S01]  /*0350*/  ISETP.GE.AND P6, PT, R2, 0x1, PT ;  /* 0x000000010200780c */ /* 0x000fe20003fc6270 */
[--C-:B--2---:R-:W-:Y:S02]  /*0360*/  HADD2.F32 R27, -RZ, R8.reuse.H0_H0 ;  /* 0x20000008ff1b7230 */ /* 0x104fe40000004100 */
[----:B------:R-:W-:Y:S02]  /*0370*/  HADD2.F32 R3, -RZ, R8.H1_H1 ;  /* 0x30000008ff037230 */ /* 0x000fe40000004100 */
[--C-:B------:R-:W-:Y:S01]  /*0380*/  HADD2.F32 R33, -RZ, R9.reuse.H0_H0 ;  /* 0x20000009ff217230 */ /* 0x100fe20000004100 */
[--C-:B------:R-:W-:Y:S01]  /*0390*/  FADD.FTZ R27, R27, R22.reuse ;  /* 0x000000161b1b7221 */ /* 0x100fe20000010000 */
        /* <DEDUP_REMOVED lines=18> */
[----:B-1----:R-:W-:Y:S07]  /*04c0*/  @P0 BRA `(.L_x_2241) ;  /* 0x000001f000000947 */ /* 0x002fee0003800000 */
        /* <DEDUP_REMOVED lines=31> */
.L_x_2241:
[----:B------:R-:W-:Y:S05]  /*06c0*/  BSYNC B0 ;  /* 0x0000000000007941 */ /* 0x000fea0003800000 */
.L_x_2240:
        /* <DEDUP_REMOVED lines=36> */
.L_x_2243:
[----:B------:R-:W-:Y:S05]  /*0910*/  BSYNC B0 ;  /* 0x0000000000007941 */ /* 0x000fea0003800000 */
.L_x_2242:
[----:B------:R-:W-:Y:S01]  /*0920*/  ISETP.EQ.OR P4, PT, RZ, UR4, P4 ;  /* 0x00000004ff007c0c */ /* 0x000fe2000a782670 */
[----:B------:R-:W-:Y:S01]  /*0930*/  BSSY B0, `(.L_x_2244) ;  /* 0x000002d000007945 */ /* 0x000fe20003800000 */
[----:B------:R-:W-:Y:S01]  /*0940*/  FSETP.GTU.FTZ.AND P3, PT, R38, 20, PT ;  /* 0x41a000002600780b */ /* 0x000fe20003f7c000 */
[--C-:B-----5:R-:W-:Y:S01]  /*0950*/  HADD2.F32 R54, -RZ, R5.reuse.H0_H0 ;  /* 0x20000005ff367230 */ /* 0x120fe20000004100 */
[----:B------:R-:W-:Y:S01]  /*0960*/  ISETP.EQ.OR P5, PT, RZ, UR4, P5 ;  /* 0x00000004ff007c0c */ /* 0x000fe2000afa2670 */
[--C-:B------:R-:W-:Y:S01]  /*0970*/  HADD2.F32 R52, -RZ, R4.reuse.H0_H0 ;  /* 0x20000004ff347230 */ /* 0x100fe20000004100 */
[----:B------:R-:W-:Y:S01]  /*0980*/  ISETP.EQ.OR P2, PT, RZ, UR4, P2 ;  /* 0x00000004ff007c0c */ /* 0x000fe20009742670 */
[----:B------:R-:W-:Y:S01]  /*0990*/  HADD2.F32 R53, -RZ, R4.H1_H1 ;  /* 0x30000004ff357230 */ /* 0x000fe20000004100 */
[----:B------:R-:W-:Y:S01]  /*09a0*/  ISETP.EQ.OR P1, PT, RZ, UR4, P1 ;  /* 0x00000004ff007c0c */ /* 0x000fe20008f22670 */
[----:B------:R-:W-:Y:S01]  /*09b0*/  HADD2.F32 R5, -RZ, R5.H1_H1 ;  /* 0x30000005ff057230 */ /* 0x000fe20000004100 */
[----:B------:R-:W-:Y:S01]  /*09c0*/  ISETP.EQ.OR P0, PT, RZ, UR4, P0 ;  /* 0x00000004ff007c0c */ /* 0x000fe20008702670 */
[--C-:B------:R-:W-:Y:S01]  /*09d0*/  HADD2.F32 R56, -RZ, R6.reuse.H0_H0 ;  /* 0x20000006ff387230 */ /* 0x100fe20000004100 */
[----:B------:R-:W-:Y:S01]  /*09e0*/  ISETP.EQ.OR P3, PT, RZ, UR4, P3 ;  /* 0x00000004ff007c0c */ /* 0x000fe20009f62670 */
[----:B------:R-:W-:Y:S01]  /*09f0*/  HADD2.F32 R57, -RZ, R6.H1_H1 ;  /* 0x30000006ff397230 */ /* 0x000fe20000004100 */
        /* <DEDUP_REMOVED lines=32> */
.L_x_2245:
[----:B------:R-:W-:Y:S05]  /*0c00*/  BSYNC B0 ;  /* 0x0000000000007941 */ /* 0x000fea0003800000 */
.L_x_2244:
        /* <DEDUP_REMOVED lines=33> */
.L_x_2247:
[----:B------:R-:W-:Y:S05]  /*0e20*/  BSYNC B0 ;  /* 0x0000000000007941 */ /* 0x000fea0003800000 */
.L_x_2246:
        /* <DEDUP_REMOVED lines=33> */
.L_x_2249:
[----:B------:R-:W-:Y:S05]  /*1040*/  BSYNC B0 ;  /* 0x0000000000007941 */ /* 0x000fea0003800000 */
.L_x_2248:
        /* <DEDUP_REMOVED lines=33> */
.L_x_2251:
[----:B------:R-:W-:Y:S05]  /*1260*/  BSYNC B0 ;  /* 0x0000000000007941 */ /* 0x000fea0003800000 */
.L_x_2250:
        /* <DEDUP_REMOVED lines=33> */
.L_x_2253:
[----:B------:R-:W-:Y:S05]  /*1480*/  BSYNC B0 ;  /* 0x0000000000007941 */ /* 0x000fea0003800000 */
.L_x_2252:
        /* <DEDUP_REMOVED lines=33> */
.L_x_2255:
[----:B------:R-:W-:Y:S05]  /*16a0*/  BSYNC B0 ;  /* 0x0000000000007941 */ /* 0x000fea0003800000 */
.L_x_2254:
[--C-:B------:R-:W-:Y:S01]  /*16b0*/  HADD2.F32 R58, -RZ, R7.reuse.H0_H0 ;  /* 0x20000007ff3a7230 */ /* 0x100fe20000004100 */
[----:B------:R-:W-:Y:S01]  /*16c0*/  BAR.SYNC.DEFER_BLOCKING 0x0 ;  /* 0x0000000000007b1d */ /* 0x000fe20000010000 */
[----:B------:R-:W-:Y:S01]  /*16d0*/  HADD2.F32 R13, -RZ, R7.H1_H1 ;  /* 0x30000007ff0d7230 */ /* 0x000fe20000004100 */
[-C--:B------:R-:W-:Y:S02]  /*16e0*/  FMUL.FTZ R41, R52, R20.reuse ;  /* 0x0000001434297220 */ /* 0x080fe40000410000 */
[-C--:B------:R-:W-:Y:S02]  /*16f0*/  FMUL.FTZ R40, R53, R20.reuse ;  /* 0x0000001435287220 */ /* 0x080fe40000410000 */
[-C--:B------:R-:W-:Y:S02]  /*1700*/  FMUL.FTZ R39, R54, R20.reuse ;  /* 0x0000001436277220 */ /* 0x080fe40000410000 */
[-C--:B------:R-:W-:Y:S02]  /*1710*/  FMUL.FTZ R59, R56, R20.reuse ;  /* 0x00000014383b7220 */ /* 0x080fe40000410000 */
[----:B------:R-:W-:-:S02]  /*1720*/  FMUL.FTZ R48, R57, R20 ;  /* 0x0000001439307220 */ /* 0x000fc40000410000 */
[-C--:B------:R-:W-:Y:S02]  /*1730*/  FMUL.FTZ R49, R58, R20.reuse ;  /* 0x000000143a317220 */ /* 0x080fe40000410000 */
[-C--:B------:R-:W-:Y:S02]  /*1740*/  FMUL.FTZ R64, R5, R20.reuse ;  /* 0x0000001405407220 */ /* 0x080fe40000410000 */
        /* <DEDUP_REMOVED lines=13> */
[----:B------:R-:W2:Y:S01]  /*1820*/  S2R R23, SR_CTAID.X ;  /* 0x0000000000177919 */ /* 0x000ea20000002500 */
[C---:B------:R-:W-:Y:S01]  /*1830*/  IMAD R9, R21.reuse, c[0x0][0x1b8], RZ ;  /* 0x00006e0015097a24 */ /* 0x040fe200078e02ff */
[----:B------:R-:W-:Y:S01]  /*1840*/  UMOV UR4, URZ ;  /* 0x0000003f00047c82 */ /* 0x000fe20008000000 */
[----:B------:R-:W-:-:S02]  /*1850*/  IMAD R11, R21, c[0x0][0x198], RZ ;  /* 0x00006600150b7a24 */ /* 0x000fc400078e02ff */
[----:B------:R-:W-:Y:S02]  /*1860*/  IMAD R5, R26, c[0x0][0x16c], RZ ;  /* 0x00005b001a057a24 */ /* 0x000fe400078e02ff */
[----:B------:R-:W-:Y:S02]  /*1870*/  FMUL.FTZ R60, R13, R38 ;  /* 0x000000260d3c7220 */ /* 0x000fe40000410000 */
[C---:B0-----:R-:W-:Y:S02]  /*1880*/  IMAD R7, R0.reuse, c[0x0][0x184], R3 ;  /* 0x0000610000077a24 */ /* 0x041fe400078e0203 */
[----:B------:R-:W-:-:S04]  /*1890*/  IMAD.WIDE.U32 R42, R0, c[0x0][0x180], RZ ;  /* 0x00006000002a7a25 */ /* 0x000fc800078e00ff */
[----:B--2---:R-:W-:Y:S01]  /*18a0*/  IMAD R2, R23, c[0x0][0x164], R0 ;  /* 0x0000590017027a24 */ /* 0x004fe200078e0200 */
[----:B------:R-:W-:Y:S01]  /*18b0*/  LEA R45, P0, R42, c[0x0][0x220], 0x3 ;  /* 0x000088002a2d7a11 */ /* 0x000fe200078018ff */
[----:B------:R-:W-:Y:S02]  /*18c0*/  IMAD R9, R0, c[0x0][0x1bc], R9 ;  /* 0x00006f0000097a24 */ /* 0x000fe400078e0209 */
[----:B------:R-:W-:Y:S02]  /*18d0*/  IMAD R2, R2, c[0x0][0x174], RZ ;  /* 0x00005d0002027a24 */ /* 0x000fe400078e02ff */
[----:B------:R-:W-:Y:S02]  /*18e0*/  IMAD R11, R0, c[0x0][0x19c], R11 ;  /* 0x00006700000b7a24 */ /* 0x000fe400078e020b */
[----:B------:R-:W-:Y:S02]  /*18f0*/  IMAD R2, R2, c[0x0][0x16c], RZ ;  /* 0x00005b0002027a24 */ /* 0x000fe400078e02ff */
[----:B------:R-:W-:-:S04]  /*1900*/  IMAD.WIDE.U32 R46, R0, c[0x0][0x198], RZ ;  /* 0x00006600002e7a25 */ /* 0x000fc800078e00ff */
[----:B------:R-:W-:-:S04]  /*1910*/  IMAD.WIDE R62, R2, R63, c[0x0][0x260] ;  /* 0x00009800023e7625 */ /* 0x000fc800078e023f */
[----:B------:R-:W-:-:S04]  /*1920*/  IMAD.WIDE.U32 R2, R0, c[0x0][0x1b8], RZ ;  /* 0x00006e0000027a25 */ /* 0x000fc800078e00ff */
[----:B------:R-:W-:Y:S01]  /*1930*/  IMAD.WIDE R62, R5, 0x10, R62 ;  /* 0x00000010053e7825 */ /* 0x000fe200078e023e */
[----:B------:R-:W-:Y:S02]  /*1940*/  IADD3 R5, R43, R7, RZ ;  /* 0x000000072b057210 */ /* 0x000fe40007ffe0ff */
[----:B------:R-:W-:Y:S02]  /*1950*/  IADD3 R43, R3, R9, RZ ;  /* 0x00000009032b7210 */ /* 0x000fe40007ffe0ff */
[----:B------:R-:W-:Y:S02]  /*1960*/  IADD3 R3, R47, R11, RZ ;  /* 0x0000000b2f037210 */ /* 0x000fe40007ffe0ff */
[----:B------:R-:W-:Y:S02]  /*1970*/  LEA R44, P1, R2, c[0x0][0x230], 0x3 ;  /* 0x00008c00022c7a11 */ /* 0x000fe400078218ff */
[----:B------:R-:W-:Y:S02]  /*1980*/  LEA R47, P2, R46, c[0x0][0x228], 0x3 ;  /* 0x00008a002e2f7a11 */ /* 0x000fe400078418ff */
[----:B------:R-:W-:-:S02]  /*1990*/  LEA.HI.X R42, R42, c[0x0][0x224], R5, 0x3, P0 ;  /* 0x000089002a2a7a11 */ /* 0x000fc400000f1c05 */
[----:B------:R-:W-:Y:S02]  /*19a0*/  LEA.HI.X R43, R2, c[0x0][0x234], R43, 0x3, P1 ;  /* 0x00008d00022b7a11 */ /* 0x000fe400008f1c2b */
[----:B------:R-:W-:Y:S02]  /*19b0*/  LEA.HI.X R46, R46, c[0x0][0x22c], R3, 0x3, P2 ;  /* 0x00008b002e2e7a11 */ /* 0x000fe400010f1c03 */
[----:B------:R-:W-:Y:S02]  /*19c0*/  MOV R51, R63 ;  /* 0x0000003f00337202 */ /* 0x000fe40000000f00 */
.L_x_2257:
[----:B------:R-:W-:Y:S02]  /*19d0*/  MOV R2, R45 ;  /* 0x0000002d00027202 */ /* 0x000fe40000000f00 */
[----:B------:R-:W-:-:S06]  /*19e0*/  MOV R3, R42 ;  /* 0x0000002a00037202 */ /* 0x000fcc0000000f00 */
[----:B------:R-:W2:Y:S01]  /*19f0*/  LDG.E.64 R2, [R2.64] ;  /* 0x0000000602027981 */ /* 0x000ea2000c1e1b00 */
[C---:B-1----:R-:W-:Y:S02]  /*1a00*/  ISETP.GE.AND P0, PT, R75.reuse, 0x1, PT ;  /* 0x000000014b00780c */ /* 0x042fe40003f06270 */
[----:B------:R-:W-:Y:S01]  /*1a10*/  ISETP.GE.AND P1, PT, R75, 0x8, PT ;  /* 0x000000084b00780c */ /* 0x000fe20003f26270 */
[C---:B--2---:R-:W-:Y:S02]  /*1a20*/  FMUL.FTZ R4, R3.reuse, R27 ;  /* 0x0000001b03047220 */ /* 0x044fe40000410000 */
[----:B------:R-:W-:Y:S02]  /*1a30*/  FMUL.FTZ R5, R2, 1.4426950216293334961 ;  /* 0x3fb8aa3b02057820 */ /* 0x000fe40000410000 */
[----:B------:R-:W-:Y:S02]  /*1a40*/  FMUL.RZ R6, R4, 0.15915493667125701904 ;  /* 0x3e22f98304067820 */ /* 0x000fe4000040c000 */
[----:B------:R-:W-:-:S02]  /*1a50*/  FMUL.FTZ R4, R3, R32 ;  /* 0x0000002003047220 */ /* 0x000fc40000410000 */
[----:B------:R-:W-:Y:S01]  /*1a60*/  FMUL.FTZ R2, R5, R32 ;  /* 0x0000002005027220 */ /* 0x000fe20000410000 */
        /* <DEDUP_REMOVED lines=8> */
[----:B------:R-:W-:Y:S02]  /*1af0*/  FMUL.RZ R12, R4, 0.15915493667125701904 ;  /* 0x3e22f983040c7820 */ /* 0x000fe4000040c000 */
[C---:B------:R-:W-:Y:S01]  /*1b00*/  FMUL.FTZ R4, R5.reuse, R35 ;  /* 0x0000002305047220 */ /* 0x040fe20000410000 */
[----:B------:R0:W1:Y:S01]  /*1b10*/  MUFU.EX2 R65, R2 ;  /* 0x0000000200417308 */ /* 0x0000620000000800 */
[----:B------:R-:W-:-:S07]  /*1b20*/  FMUL.FTZ R80, R5, R38 ;  /* 0x0000002605507220 */ /* 0x000fce0000410000 */
[----:B------:R2:W3:Y:S01]  /*1b30*/  MUFU.COS R10, R7 ;  /* 0x00000007000a7308 */ /* 0x0004e20000000000 */
[----:B0-----:R-:W-:-:S04]  /*1b40*/  FMUL.FTZ R2, R3, R35 ;  /* 0x0000002303027220 */ /* 0x001fc80000410000 */
[----:B------:R-:W-:Y:S02]  /*1b50*/  FMUL.RZ R13, R2, 0.15915493667125701904 ;  /* 0x3e22f983020d7820 */ /* 0x000fe4000040c000 */
[----:B------:R-:W-:Y:S01]  /*1b60*/  FMUL.FTZ R2, R3, R36 ;  /* 0x0000002403027220 */ /* 0x000fe20000410000 */
[----:B------:R0:W-:Y:S01]  /*1b70*/  MUFU.COS R66, R6 ;  /* 0x0000000600427308 */ /* 0x0001e20000000000 */
[----:B-1----:R-:W-:Y:S02]  /*1b80*/  FMUL.FTZ R63, R65, R8 ;  /* 0x00000008413f7220 */ /* 0x002fe40000410000 */
[C---:B--2---:R-:W-:Y:S02]  /*1b90*/  FMUL.FTZ R7, R5.reuse, R34 ;  /* 0x0000002205077220 */ /* 0x044fe40000410000 */
[----:B------:R-:W-:Y:S02]  /*1ba0*/  FMUL.RZ R14, R2, 0.15915493667125701904 ;  /* 0x3e22f983020e7820 */ /* 0x000fe4000040c000 */
[----:B------:R-:W-:Y:S01]  /*1bb0*/  FMUL.FTZ R8, RZ, R63 ;  /* 0x0000003fff087220 */ /* 0x000fe20000410000 */
[----:B------:R-:W-:Y:S01]  /*1bc0*/  MUFU.SIN R67, R11 ;  /* 0x0000000b00437308 */ /* 0x000fe20000000400 */
[----:B0-----:R-:W-:-:S02]  /*1bd0*/  FMUL.FTZ R6, R5, R33 ;  /* 0x0000002105067220 */ /* 0x001fc40000410000 */
[----:B---3--:R-:W-:Y:S02]  /*1be0*/  FMUL.FTZ R65, R65, R10 ;  /* 0x0000000a41417220 */ /* 0x008fe40000410000 */
[C---:B------:R-:W-:Y:S02]  /*1bf0*/  FMUL.FTZ R10, R52.reuse, R63 ;  /* 0x0000003f340a7220 */ /* 0x040fe40000410000 */
[----:B------:R-:W-:Y:S01]  /*1c00*/  FMUL.FTZ R2, R5, R36 ;  /* 0x0000002405027220 */ /* 0x000fe20000410000 */
[----:B------:R-:W0:Y:S01]  /*1c10*/  MUFU.EX2 R6, R6 ;  /* 0x0000000600067308 */ /* 0x000e220000000800 */
[-C--:B------:R-:W-:Y:S02]  /*1c20*/  FFMA.FTZ R10, RZ, R65.reuse, R10 ;  /* 0x00000041ff0a7223 */ /* 0x080fe4000001000a */
[----:B------:R-:W-:Y:S02]  /*1c30*/  FFMA.FTZ R8, R52, R65, -R8 ;  /* 0x0000004134087223 */ /* 0x000fe40000010808 */
[----:B------:R-:W-:-:S02]  /*1c40*/  FMUL.FTZ R5, R3, R37 ;  /* 0x0000002503057220 */ /* 0x000fc40000410000 */
[----:B------:R-:W-:Y:S01]  /*1c50*/  FADD.FTZ R10, RZ, R10 ;  /* 0x0000000aff0a7221 */ /* 0x000fe20000010000 */
[----:B------:R1:W2:Y:S01]  /*1c60*/  MUFU.COS R69, R11 ;  /* 0x0000000b00457308 */ /* 0x0002a20000000000 */
[----:B------:R-:W-:-:S07]  /*1c70*/  FADD.FTZ R8, R53, R8 ;  /* 0x0000000835087221 */ /* 0x000fce0000010000 */
[----:B------:R-:W3:Y:S01]  /*1c80*/  MUFU.EX2 R9, R9 ;  /* 0x0000000900097308 */ /* 0x000ee20000000800 */
[----:B-1----:R-:W-:Y:S02]  /*1c90*/  FMUL.FTZ R11, R3, R38 ;  /* 0x00000026030b7220 */ /* 0x002fe40000410000 */
[----:B0-----:R-:W-:-:S05]  /*1ca0*/  FMUL.FTZ R67, R6, R67 ;  /* 0x0000004306437220 */ /* 0x001fca0000410000 */
[----:B------:R-:W-:Y:S01]  /*1cb0*/  MUFU.SIN R72, R12 ;  /* 0x0000000c00487308 */ /* 0x000fe20000000400 */
[----:B--2---:R-:W-:Y:S02]  /*1cc0*/  FMUL.FTZ R69, R6, R69 ;  /* 0x0000004506457220 */ /* 0x004fe40000410000 */
[----:B------:R-:W-:-:S05]  /*1cd0*/  FMUL.FTZ R6, R67, R10 ;  /* 0x0000000a43067220 */ /* 0x000fca0000410000 */
[----:B------:R-:W0:Y:S01]  /*1ce0*/  MUFU.EX2 R7, R7 ;  /* 0x0000000700077308 */ /* 0x000e220000000800 */
[C---:B---3--:R-:W-:Y:S02]  /*1cf0*/  FMUL.FTZ R66, R9.reuse, R66 ;  /* 0x0000004209427220 */ /* 0x048fe40000410000 */
[----:B------:R-:W-:Y:S02]  /*1d00*/  FMUL.FTZ R68, R9, R68 ;  /* 0x0000004409447220 */ /* 0x000fe40000410000 */
[----:B------:R-:W-:-:S03]  /*1d10*/  FFMA.FTZ R9, R69, R8, -R6 ;  /* 0x0000000845097223 */ /* 0x000fc60000010806 */
[----:B------:R1:W2:Y:S01]  /*1d20*/  MUFU.COS R70, R12 ;  /* 0x0000000c00467308 */ /* 0x0002a20000000000 */
[----:B------:R-:W-:-:S07]  /*1d30*/  FADD.FTZ R9, R54, R9 ;  /* 0x0000000936097221 */ /* 0x000fce0000010000 */
[----:B------:R-:W-:Y:S01]  /*1d40*/  MUFU.SIN R76, R13 ;  /* 0x0000000d004c7308 */ /* 0x000fe20000000400 */
[----:B-1----:R-:W-:Y:S02]  /*1d50*/  FMUL.RZ R12, R5, 0.15915493667125701904 ;  /* 0x3e22f983050c7820 */ /* 0x002fe4000040c000 */
[----:B0-----:R-:W-:-:S05]  /*1d60*/  FMUL.FTZ R72, R7, R72 ;  /* 0x0000004807487220 */ /* 0x001fca0000410000 */
[----:B------:R0:W-:Y:S01]  /*1d70*/  MUFU.COS R71, R13 ;  /* 0x0000000d00477308 */ /* 0x0001e20000000000 */
[----:B--2---:R-:W-:-:S07]  /*1d80*/  FMUL.FTZ R70, R7, R70 ;  /* 0x0000004607467220 */ /* 0x004fce0000410000 */
[----:B------:R-:W1:Y:S01]  /*1d90*/  MUFU.EX2 R4, R4 ;  /* 0x0000000400047308 */ /* 0x000e620000000800 */
[----:B0-----:R-:W-:Y:S02]  /*1da0*/  FMUL.RZ R13, R11, 0.15915493667125701904 ;  /* 0x3e22f9830b0d7820 */ /* 0x001fe4000040c000 */
[----:B------:R-:W-:-:S04]  /*1db0*/  FMUL.FTZ R11, R67, R8 ;  /* 0x00000008430b7220 */ /* 0x000fc80000410000 */
[----:B------:R-:W-:Y:S01]  /*1dc0*/  FFMA.FTZ R11, R69, R10, R11 ;  /* 0x0000000a450b7223 */ /* 0x000fe2000001000b */
[----:B------:R-:W-:Y:S03]  /*1dd0*/  MUFU.SIN R73, R14 ;  /* 0x0000000e00497308 */ /* 0x000fe60000000400 */
[----:B------:R-:W-:-:S05]  /*1de0*/  FADD.FTZ R11, RZ, R11 ;  /* 0x0000000bff0b7221 */ /* 0x000fca0000010000 */
[----:B------:R-:W-:Y:S01]  /*1df0*/  MUFU.COS R61, R14 ;  /* 0x0000000e003d7308 */ /* 0x000fe20000000000 */
[C---:B-1----:R-:W-:Y:S02]  /*1e00*/  FMUL.FTZ R71, R4.reuse, R71 ;  /* 0x0000004704477220 */ /* 0x042fe40000410000 */
[----:B------:R-:W-:Y:S02]  /*1e10*/  FMUL.FTZ R76, R4, R76 ;  /* 0x0000004c044c7220 */ /* 0x000fe40000410000 */
[----:B------:R-:W-:-:S03]  /*1e20*/  FMUL.FTZ R4, R72, R9 ;  /* 0x0000000948047220 */ /* 0x000fc60000410000 */
[----:B------:R-:W0:Y:S01]  /*1e30*/  MUFU.EX2 R2, R2 ;  /* 0x0000000200027308 */ /* 0x000e220000000800 */
[----:B------:R-:W-:-:S04]  /*1e40*/  FFMA.FTZ R4, R70, R11, R4 ;  /* 0x0000000b46047223 */ /* 0x000fc80000010004 */
[----:B------:R-:W-:-:S03]  /*1e50*/  FADD.FTZ R6, RZ, R4 ;  /* 0x00000004ff067221 */ /* 0x000fc60000010000 */
[----:B------:R-:W-:Y:S01]  /*1e60*/  MUFU.EX2 R78, R78 ;  /* 0x0000004e004e7308 */ /* 0x000fe20000000800 */
[----:B------:R-:W-:-:S07]  /*1e70*/  FMUL.FTZ R8, R76, R6 ;  /* 0x000000064c087220 */ /* 0x000fce0000410000 */
[----:B------:R-:W1:Y:S01]  /*1e80*/  MUFU.COS R3, R12 ;  /* 0x0000000c00037308 */ /* 0x000e620000000000 */
[C---:B0-----:R-:W-:Y:S02]  /*1e90*/  FMUL.FTZ R61, R2.reuse, R61 ;  /* 0x0000003d023d7220 */ /* 0x041fe40000410000 */
[----:B------:R-:W-:Y:S02]  /*1ea0*/  FMUL.FTZ R73, R2, R73 ;  /* 0x0000004902497220 */ /* 0x000fe40000410000 */
[----:B------:R-:W-:-:S03]  /*1eb0*/  FMUL.FTZ R2, R72, R11 ;  /* 0x0000000b48027220 */ /* 0x000fc60000410000 */
[----:B------:R-:W0:Y:S01]  /*1ec0*/  MUFU.SIN R5, R12 ;  /* 0x0000000c00057308 */ /* 0x000e220000000400 */
[----:B------:R-:W-:-:S07]  /*1ed0*/  FFMA.FTZ R2, R70, R9, -R2 ;  /* 0x0000000946027223 */ /* 0x000fce0000010802 */
[----:B------:R-:W-:Y:S01]  /*1ee0*/  MUFU.EX2 R80, R80 ;  /* 0x0000005000507308 */ /* 0x000fe20000000800 */
[----:B-1----:R-:W-:Y:S02]  /*1ef0*/  FMUL.FTZ R74, R78, R3 ;  /* 0x000000034e4a7220 */ /* 0x002fe40000410000 */
[----:B------:R-:W-:-:S04]  /*1f00*/  FMUL.FTZ R3, R66, R63 ;  /* 0x0000003f42037220 */ /* 0x000fc80000410000 */
[----:B------:R-:W-:Y:S01]  /*1f10*/  FFMA.FTZ R4, R68, R65, R3 ;  /* 0x0000004144047223 */ /* 0x000fe20000010003 */
[----:B------:R-:W1:Y:S01]  /*1f20*/  MUFU.COS R77, R13 ;  /* 0x0000000d004d7308 */ /* 0x000e620000000000 */
[----:B0-----:R-:W-:Y:S02]  /*1f30*/  FMUL.FTZ R78, R78, R5 ;  /* 0x000000054e4e7220 */ /* 0x001fe40000410000 */
[----:B------:R-:W-:Y:S02]  /*1f40*/  FADD.FTZ R5, R55, R2 ;  /* 0x0000000237057221 */ /* 0x000fe40000010000 */
[----:B------:R-:W-:Y:S02]  /*1f50*/  FMUL.FTZ R2, R68, R63 ;  /* 0x0000003f44027220 */ /* 0x000fe40000410000 */
[----:B------:R-:W-:Y:S01]  /*1f60*/  FMUL.FTZ R9, R76, R5 ;  /* 0x000000054c097220 */ /* 0x000fe20000410000 */
[----:B------:R-:W0:Y:S01]  /*1f70*/  MUFU.SIN R7, R13 ;  /* 0x0000000d00077308 */ /* 0x000e220000000400 */
[----:B------:R-:W-:-:S02]  /*1f80*/  FFMA.FTZ R2, R66, R65, -R2 ;  /* 0x0000004142027223 */ /* 0x000fc40000010802 */
[----:B------:R-:W-:Y:S02]  /*1f90*/  FFMA.FTZ R9, R71, R6, R9 ;  /* 0x0000000647097223 */ /* 0x000fe40000010009 */
[----:B------:R-:W-:Y:S02]  /*1fa0*/  FMUL.FTZ R3, R67, R4 ;  /* 0x0000000443037220 */ /* 0x000fe40000410000 */
[C---:B-1----:R-:W-:Y:S02]  /*1fb0*/  FMUL.FTZ R77, R80.reuse, R77 ;  /* 0x0000004d504d7220 */ /* 0x042fe40000410000 */
[----:B------:R-:W-:Y:S02]  /*1fc0*/  FFMA.FTZ R3, R69, R2, -R3 ;  /* 0x0000000245037223 */ /* 0x000fe40000010803 */
[----:B0-----:R-:W-:Y:S02]  /*1fd0*/  FMUL.FTZ R80, R80, R7 ;  /* 0x0000000750507220 */ /* 0x001fe40000410000 */
[----:B------:R-:W-:-:S02]  /*1fe0*/  FFMA.FTZ R7, R71, R5, -R8 ;  /* 0x0000000547077223 */ /* 0x000fc40000010808 */
[----:B------:R-:W-:Y:S02]  /*1ff0*/  FADD.FTZ R8, RZ, R9 ;  /* 0x00000009ff087221 */ /* 0x000fe40000010000 */
[----:B------:R-:W-:Y:S02]  /*2000*/  FADD.FTZ R6, R56, R7 ;  /* 0x0000000738067221 */ /* 0x000fe40000010000 */
[----:B------:R-:W-:Y:S02]  /*2010*/  FMUL.FTZ R5, R67, R2 ;  /* 0x0000000243057220 */ /* 0x000fe40000410000 */
[C---:B------:R-:W-:Y:S02]  /*2020*/  FMUL.FTZ R9, R73.reuse, R6 ;  /* 0x0000000649097220 */ /* 0x040fe40000410000 */
[-C--:B------:R-:W-:Y:S02]  /*2030*/  FMUL.FTZ R7, R73, R8.reuse ;  /* 0x0000000849077220 */ /* 0x080fe40000410000 */
[----:B------:R-:W-:-:S02]  /*2040*/  FFMA.FTZ R9, R61, R8, R9 ;  /* 0x000000083d097223 */ /* 0x000fc40000010009 */
[----:B------:R-:W-:Y:S02]  /*2050*/  FFMA.FTZ R5, R69, R4, R5 ;  /* 0x0000000445057223 */ /* 0x000fe40000010005 */
[----:B------:R-:W-:Y:S02]  /*2060*/  FFMA.FTZ R6, R61, R6, -R7 ;  /* 0x000000063d067223 */ /* 0x000fe40000010807 */
[----:B------:R-:W-:Y:S02]  /*2070*/  FADD.FTZ R9, RZ, R9 ;  /* 0x00000009ff097221 */ /* 0x000fe40000010000 */
[C---:B------:R-:W-:Y:S02]  /*2080*/  FMUL.FTZ R2, R72.reuse, R5 ;  /* 0x0000000548027220 */ /* 0x040fe40000410000 */
[----:B------:R-:W-:Y:S02]  /*2090*/  FADD.FTZ R7, R57, R6 ;  /* 0x0000000639077221 */ /* 0x000fe40000010000 */
[----:B------:R-:W-:-:S02]  /*20a0*/  FMUL.FTZ R4, R72, R3 ;  /* 0x0000000348047220 */ /* 0x000fc40000410000 */
[----:B------:R-:W-:Y:S02]  /*20b0*/  FMUL.FTZ R10, R78, R9 ;  /* 0x000000094e0a7220 */ /* 0x000fe40000410000 */
[----:B------:R-:W-:Y:S02]  /*20c0*/  FFMA.FTZ R2, R70, R3, -R2 ;  /* 0x0000000346027223 */ /* 0x000fe40000010802 */
[----:B------:R-:W-:Y:S02]  /*20d0*/  FMUL.FTZ R11, R78, R7 ;  /* 0x000000074e0b7220 */ /* 0x000fe40000410000 */
[----:B------:R-:W-:Y:S02]  /*20e0*/  FFMA.FTZ R4, R70, R5, R4 ;  /* 0x0000000546047223 */ /* 0x000fe40000010004 */
[----:B------:R-:W-:Y:S02]  /*20f0*/  FFMA.FTZ R7, R74, R7, -R10 ;  /* 0x000000074a077223 */ /* 0x000fe4000001080a */
[----:B------:R-:W-:-:S02]  /*2100*/  FMUL.FTZ R5, R76, R2 ;  /* 0x000000024c057220 */ /* 0x000fc40000410000 */
[----:B------:R-:W-:Y:S02]  /*2110*/  FFMA.FTZ R11, R74, R9, R11 ;  /* 0x000000094a0b7223 */ /* 0x000fe4000001000b */
[-C--:B------:R-:W-:Y:S02]  /*2120*/  FMUL.FTZ R3, R76, R4.reuse ;  /* 0x000000044c037220 */ /* 0x080fe40000410000 */
[----:B------:R-:W-:Y:S02]  /*2130*/  FADD.FTZ R10, R58, R7 ;  /* 0x000000073a0a7221 */ /* 0x000fe40000010000 */
[C---:B------:R-:W-:Y:S01]  /*2140*/  FFMA.FTZ R8, R71.reuse, R4, R5 ;  /* 0x0000000447087223 */ /* 0x040fe20000010005 */
[----:B------:R-:W-:Y:S01]  /*2150*/  MOV R4, R44 ;  /* 0x0000002c00047202 */ /* 0x000fe20000000f00 */
[----:B------:R-:W-:Y:S01]  /*2160*/  FADD.FTZ R11, RZ, R11 ;  /* 0x0000000bff0b7221 */ /* 0x000fe20000010000 */
[----:B------:R-:W-:Y:S01]  /*2170*/  MOV R5, R43 ;  /* 0x0000002b00057202 */ /* 0x000fe20000000f00 */
[----:B------:R-:W-:Y:S01]  /*2180*/  FFMA.FTZ R6, R71, R2, -R3 ;  /* 0x0000000247067223 */ /* 0x000fe20000010803 */
[----:B------:R-:W-:Y:S01]  /*2190*/  MOV R2, R47 ;  /* 0x0000002f00027202 */ /* 0x000fe20000000f00 */
[C---:B------:R-:W-:Y:S01]  /*21a0*/  FMUL.FTZ R14, R80.reuse, R10 ;  /* 0x0000000a500e7220 */ /* 0x040fe20000410000 */
[----:B------:R-:W-:Y:S01]  /*21b0*/  MOV R3, R46 ;  /* 0x0000002e00037202 */ /* 0x000fe20000000f00 */
[----:B------:R-:W-:Y:S01]  /*21c0*/  FMUL.FTZ R7, R73, R8 ;  /* 0x0000000849077220 */ /* 0x000fe20000410000 */
[----:B------:R0:W2:Y:S01]  /*21d0*/  LDG.E.64 R16, [R4.64] ;  /* 0x0000000604107981 */ /* 0x0000a2000c1e1b00 */
[----:B------:R-:W-:-:S02]  /*21e0*/  FMUL.FTZ R12, R80, R11 ;  /* 0x0000000b500c7220 */ /* 0x000fc40000410000 */
[-C--:B------:R-:W-:Y:S01]  /*21f0*/  FMUL.FTZ R9, R73, R6.reuse ;  /* 0x0000000649097220 */ /* 0x080fe20000410000 */
[----:B------:R-:W2:Y:S01]  /*2200*/  LDG.E.64 R2, [R2.64] ;  /* 0x0000000602027981 */ /* 0x000ea2000c1e1b00 */
[----:B------:R-:W-:Y:S02]  /*2210*/  FFMA.FTZ R14, R77, R11, R14 ;  /* 0x0000000b4d0e7223 */ /* 0x000fe4000001000e */
[----:B------:R-:W-:Y:S02]  /*2220*/  FFMA.FTZ R7, R61, R6, -R7 ;  /* 0x000000063d077223 */ /* 0x000fe40000010807 */
[----:B------:R-:W-:Y:S02]  /*2230*/  FFMA.FTZ R11, R77, R10, -R12 ;  /* 0x0000000a4d0b7223 */ /* 0x000fe4000001080c */
[----:B------:R-:W-:Y:S02]  /*2240*/  FFMA.FTZ R9, R61, R8, R9 ;  /* 0x000000083d097223 */ /* 0x000fe40000010009 */
[----:B------:R-:W-:-:S02]  /*2250*/  FADD.FTZ R15, RZ, R14 ;  /* 0x0000000eff0f7221 */ /* 0x000fc40000010000 */
[----:B0-----:R-:W-:Y:S02]  /*2260*/  FMUL.FTZ R5, R78, R7 ;  /* 0x000000074e057220 */ /* 0x001fe40000410000 */
[----:B------:R-:W-:Y:S02]  /*2270*/  FADD.FTZ R14, R60, R11 ;  /* 0x0000000b3c0e7221 */ /* 0x000fe40000010000 */
[-C--:B------:R-:W-:Y:S02]  /*2280*/  FMUL.FTZ R4, R78, R9.reuse ;  /* 0x000000094e047220 */ /* 0x080fe40000410000 */
[C---:B------:R-:W-:Y:S02]  /*2290*/  FFMA.FTZ R5, R74.reuse, R9, R5 ;  /* 0x000000094a057223 */ /* 0x040fe40000010005 */
[----:B------:R-:W-:Y:S01]  /*22a0*/  FFMA.FTZ R4, R74, R7, -R4 ;  /* 0x000000074a047223 */ /* 0x000fe20000010804 */
        /* <DEDUP_REMOVED lines=29> */
[-C--:B---3--:R-:W-:Y:S02]  /*2480*/  FMUL.FTZ R6, R7, R4.reuse ;  /* 0x0000000407067220 */ /* 0x088fe40000410000 */
[----:B------:R-:W-:Y:S01]  /*2490*/  @P0 FADD.FTZ R15, R15, R10 ;  /* 0x0000000a0f0f0221 */ /* 0x000fe20000010000 */
        /* <DEDUP_REMOVED lines=16> */
[-C--:B----4-:R-:W-:Y:S01]  /*25a0*/  FMUL.FTZ R4, R6, R7.reuse ;  /* 0x0000000706047220 */ /* 0x090fe20000410000 */
[----:B------:R-:W0:Y:S01]  /*25b0*/  SHFL.UP PT, R10, R15, 0x8, RZ ;  /* 0x050000000f0a7989 */ /* 0x000e2200000e00ff */
[C---:B------:R-:W-:Y:S02]  /*25c0*/  FFMA.FTZ R7, R12.reuse, R7, R8 ;  /* 0x000000070c077223 */ /* 0x040fe40000010008 */
[----:B------:R-:W-:Y:S01]  /*25d0*/  @P0 FFMA.FTZ R12, R12, R5, -R4 ;  /* 0x000000050c0c0223 */ /* 0x000fe20000010804 */
[----:B------:R-:W1:Y:S02]  /*25e0*/  SHFL.UP PT, R9, R14, 0x8, RZ ;  /* 0x050000000e097989 */ /* 0x000e6400000e00ff */
[----:B------:R-:W-:-:S02]  /*25f0*/  FSEL R7, R6, R7, !P0 ;  /* 0x0000000706077208 */ /* 0x000fc40004000000 */
[----:B------:R-:W3:Y:S04]  /*2600*/  SHFL.UP PT, R4, R12, 0x8, RZ ;  /* 0x050000000c047989 */ /* 0x000ee800000e00ff */
[----:B------:R-:W4:Y:S01]  /*2610*/  SHFL.UP PT, R5, R7, 0x8, RZ ;  /* 0x0500000007057989 */ /* 0x000f2200000e00ff */
[CC--:B0-----:R-:W-:Y:S02]  /*2620*/  FMUL.FTZ R6, R7.reuse, R10.reuse ;  /* 0x0000000a07067220 */ /* 0x0c1fe40000410000 */
[-C--:B-1----:R-:W-:Y:S02]  /*2630*/  FMUL.FTZ R11, R7, R9.reuse ;  /* 0x00000009070b7220 */ /* 0x082fe40000410000 */
[C---:B------:R-:W-:Y:S02]  /*2640*/  FFMA.FTZ R9, R12.reuse, R9, -R6 ;  /* 0x000000090c097223 */ /* 0x040fe40000010806 */
[----:B------:R-:W-:-:S02]  /*2650*/  FFMA.FTZ R10, R12, R10, R11 ;  /* 0x0000000a0c0a7223 */ /* 0x000fc4000001000b */
[-C--:B---3--:R-:W-:Y:S02]  /*2660*/  FMUL.FTZ R6, R7, R4.reuse ;  /* 0x0000000407067220 */ /* 0x088fe40000410000 */
[----:B------:R-:W-:Y:S02]  /*2670*/  @P1 FADD.FTZ R15, R15, R10 ;  /* 0x0000000a0f0f1221 */ /* 0x000fe40000010000 */
[-C--:B----4-:R-:W-:Y:S02]  /*2680*/  FFMA.FTZ R6, R12, R5.reuse, R6 ;  /* 0x000000050c067223 */ /* 0x090fe40000010006 */
[C---:B------:R-:W-:Y:S01]  /*2690*/  FMUL.FTZ R5, R7.reuse, R5 ;  /* 0x0000000507057220 */ /* 0x040fe20000410000 */
[----:B------:R-:W0:Y:S01]  /*26a0*/  SHFL.UP PT, R19, R15, 0x10, RZ ;  /* 0x060000000f137989 */ /* 0x000e2200000e00ff */
[----:B------:R-:W-:Y:S02]  /*26b0*/  @P1 FADD.FTZ R14, R14, R9 ;  /* 0x000000090e0e1221 */ /* 0x000fe40000010000 */
[----:B------:R-:W-:Y:S01]  /*26c0*/  @P1 FFMA.FTZ R12, R12, R4, -R5 ;  /* 0x000000040c0c1223 */ /* 0x000fe20000010805 */
[----:B------:R-:W-:-:S02]  /*26d0*/  FSEL R6, R7, R6, !P1 ;  /* 0x0000000607067208 */ /* 0x000fc40004800000 */
[----:B------:R-:W1:Y:S01]  /*26e0*/  SHFL.UP PT, R13, R14, 0x10, RZ ;  /* 0x060000000e0d7989 */ /* 0x000e6200000e00ff */
[----:B------:R-:W-:-:S03]  /*26f0*/  LOP3.LUT P0, RZ, R25, 0x1f, RZ, 0xc0, !PT ;  /* 0x0000001f19ff7812 */ /* 0x000fc6000780c0ff */
[----:B------:R-:W3:Y:S01]  /*2700*/  SHFL.UP PT, R5, R12, 0x10, RZ ;  /* 0x060000000c057989 */ /* 0x000ee200000e00ff */
[----:B------:R-:W-:-:S03]  /*2710*/  ISETP.EQ.OR P0, PT, R26, RZ, P0 ;  /* 0x000000ff1a00720c */ /* 0x000fc60000702670 */
[----:B------:R-:W4:Y:S01]  /*2720*/  SHFL.UP PT, R7, R6, 0x10, RZ ;  /* 0x0600000006077989 */ /* 0x000f2200000e00ff */
[----:B------:R-:W-:Y:S01]  /*2730*/  MOV R9, RZ ;  /* 0x000000ff00097202 */ /* 0x000fe20000000f00 */
[----:B------:R-:W-:Y:S01]  /*2740*/  CS2R R10, SRZ ;  /* 0x00000000000a7805 */ /* 0x000fe2000001ff00 */
[----:B------:R-:W-:-:S07]  /*2750*/  MOV R8, 0x3f800000 ;  /* 0x3f80000000087802 */ /* 0x000fce0000000f00 */
[----:B------:R-:W5:Y:S01]  /*2760*/  @!P0 LDS.128 R8, [UR4+0x260] ;  /* 0x00026004ff088984 */ /* 0x000f620008000c00 */
[----:B0-----:R-:W-:Y:S01]  /*2770*/  FMUL.FTZ R4, R6, R19 ;  /* 0x0000001306047220 */ /* 0x001fe20000410000 */
[C---:B------:R-:W-:Y:S02]  /*2780*/  ISETP.GE.AND P0, PT, R75.reuse, 0x10, PT ;  /* 0x000000104b00780c */ /* 0x040fe40003f06270 */
[----:B------:R-:W-:Y:S01]  /*2790*/  ISETP.NE.AND P1, PT, R75, 0x1f, PT ;  /* 0x0000001f4b00780c */ /* 0x000fe20003f25270 */
[-C--:B-1----:R-:W-:Y:S02]  /*27a0*/  FFMA.FTZ R81, R12, R13.reuse, -R4 ;  /* 0x0000000d0c517223 */ /* 0x082fe40000010804 */
[C---:B------:R-:W-:Y:S02]  /*27b0*/  FMUL.FTZ R18, R6.reuse, R13 ;  /* 0x0000000d06127220 */ /* 0x040fe40000410000 */
[----:B---3--:R-:W-:Y:S02]  /*27c0*/  FMUL.FTZ R13, R6, R5 ;  /* 0x00000005060d7220 */ /* 0x008fe40000410000 */
[----:B------:R-:W-:-:S02]  /*27d0*/  FFMA.FTZ R18, R12, R19, R18 ;  /* 0x000000130c127223 */ /* 0x000fc40000010012 */
[-C--:B----4-:R-:W-:Y:S02]  /*27e0*/  FFMA.FTZ R13, R12, R7.reuse, R13 ;  /* 0x000000070c0d7223 */ /* 0x090fe4000001000d */
[----:B------:R-:W-:Y:S02]  /*27f0*/  FMUL.FTZ R4, R6, R7 ;  /* 0x0000000706047220 */ /* 0x000fe40000410000 */
        /* <DEDUP_REMOVED lines=29> */
[----:B------:R-:W-:Y:S01]  /*29d0*/  FFMA.FTZ R83, R66, R83, -R68 ;  /* 0x0000005342537223 */ /* 0x000fe20000010844 */
[----:B------:R-:W-:Y:S01]  /*29e0*/  MOV R15, c[0x0][0x1a0] ;  /* 0x00006800000f7a02 */ /* 0x000fe20000000f00 */
[----:B------:R-:W-:-:S02]  /*29f0*/  FADD.FTZ R12, RZ, R12 ;  /* 0x0000000cff0c7221 */ /* 0x000fc40000010000 */
[----:B------:R-:W-:Y:S01]  /*2a00*/  FADD.FTZ R14, R52, R83 ;  /* 0x00000053340e7221 */ /* 0x000fe20000010000 */
[----:B------:R-:W-:Y:S01]  /*2a10*/  MOV R18, c[0x0][0x1a4] ;  /* 0x0000690000127a02 */ /* 0x000fe20000000f00 */
[----:B------:R-:W-:Y:S01]  /*2a20*/  FMUL.FTZ R13, R63, R12 ;  /* 0x0000000c3f0d7220 */ /* 0x000fe20000410000 */
[----:B------:R-:W-:Y:S01]  /*2a30*/  LEA R47, P0, R15, R47, 0x3 ;  /* 0x0000002f0f2f7211 */ /* 0x000fe200078018ff */
[-C--:B------:R-:W-:Y:S02]  /*2a40*/  FMUL.FTZ R63, R63, R14.reuse ;  /* 0x0000000e3f3f7220 */ /* 0x080fe40000410000 */
[----:B------:R-:W-:Y:S01]  /*2a50*/  FFMA.FTZ R66, R65, R14, -R13 ;  /* 0x0000000e41427223 */ /* 0x000fe2000001080d */
[----:B------:R-:W-:Y:S01]  /*2a60*/  LEA.HI.X R46, R15, R46, R18, 0x3, P0 ;  /* 0x0000002e0f2e7211 */ /* 0x000fe200000f1c12 */
[----:B------:R-:W-:Y:S02]  /*2a70*/  FFMA.FTZ R18, R65, R12, R63 ;  /* 0x0000000c41127223 */ /* 0x000fe4000001003f */
[----:B------:R-:W-:-:S02]  /*2a80*/  FADD.FTZ R66, R53, R66 ;  /* 0x0000004235427221 */ /* 0x000fc40000010000 */
[----:B------:R-:W-:Y:S02]  /*2a90*/  FADD.FTZ R18, RZ, R18 ;  /* 0x00000012ff127221 */ /* 0x000fe40000010000 */
[C---:B------:R-:W-:Y:S02]  /*2aa0*/  FMUL.FTZ R13, R67.reuse, R66 ;  /* 0x00000042430d7220 */ /* 0x040fe40000410000 */
[-C--:B------:R-:W-:Y:S01]  /*2ab0*/  FMUL.FTZ R67, R67, R18.reuse ;  /* 0x0000001243437220 */ /* 0x080fe20000410000 */
[----:B------:R-:W-:Y:S01]  /*2ac0*/  MOV R63, c[0x0][0x188] ;  /* 0x00006200003f7a02 */ /* 0x000fe20000000f00 */
[C---:B------:R-:W-:Y:S02]  /*2ad0*/  FFMA.FTZ R13, R69.reuse, R18, R13 ;  /* 0x00000012450d7223 */ /* 0x040fe4000001000d */
[----:B------:R-:W-:Y:S01]  /*2ae0*/  FFMA.FTZ R15, R69, R66, -R67 ;  /* 0x00000042450f7223 */ /* 0x000fe20000010843 */
[----:B------:R-:W-:Y:S01]  /*2af0*/  MOV R65, c[0x0][0x18c] ;  /* 0x0000630000417a02 */ /* 0x000fe20000000f00 */
[----:B------:R-:W-:Y:S01]  /*2b00*/  FADD.FTZ R13, RZ, R13 ;  /* 0x0000000dff0d7221 */ /* 0x000fe20000010000 */
[----:B------:R-:W-:Y:S01]  /*2b10*/  LEA R45, P1, R63, R45, 0x3 ;  /* 0x0000002d3f2d7211 */ /* 0x000fe200078218ff */
[----:B------:R-:W-:Y:S01]  /*2b20*/  FADD.FTZ R15, R54, R15 ;  /* 0x0000000f360f7221 */ /* 0x000fe20000010000 */
[----:B------:R-:W-:-:S02]  /*2b30*/  MOV R19, c[0x0][0x1c0] ;  /* 0x0000700000137a02 */ /* 0x000fc40000000f00 */
[----:B------:R-:W-:Y:S01]  /*2b40*/  LEA.HI.X R42, R63, R42, R65, 0x3, P1 ;  /* 0x0000002a3f2a7211 */ /* 0x000fe200008f1c41 */
[C---:B------:R-:W-:Y:S02]  /*2b50*/  FMUL.FTZ R65, R72.reuse, R13 ;  /* 0x0000000d48417220 */ /* 0x040fe40000410000 */
[----:B------:R-:W-:Y:S01]  /*2b60*/  FMUL.FTZ R72, R72, R15 ;  /* 0x0000000f48487220 */ /* 0x000fe20000410000 */
[----:B------:R-:W-:Y:S01]  /*2b70*/  MOV R68, c[0x0][0x1c4] ;  /* 0x0000710000447a02 */ /* 0x000fe20000000f00 */
[----:B------:R-:W-:Y:S01]  /*2b80*/  FMUL.FTZ R63, R5, R11 ;  /* 0x0000000b053f7220 */ /* 0x000fe20000410000 */
[C---:B------:R-:W-:Y:S01]  /*2b90*/  LEA R44, P0, R19.reuse, R44, 0x3 ;  /* 0x0000002c132c7211 */ /* 0x040fe200078018ff */
[----:B------:R-:W-:Y:S02]  /*2ba0*/  FFMA.FTZ R72, R70, R13, R72 ;  /* 0x0000000d46487223 */ /* 0x000fe40000010048 */
[----:B------:R-:W-:Y:S01]  /*2bb0*/  FFMA.FTZ R67, R4, R10, -R63 ;  /* 0x0000000a04437223 */ /* 0x000fe2000001083f */
[----:B------:R-:W-:Y:S01]  /*2bc0*/  LEA.HI.X R43, R19, R43, R68, 0x3, P0 ;  /* 0x0000002b132b7211 */ /* 0x000fe200000f1c44 */
[----:B--2---:R-:W-:-:S02]  /*2bd0*/  FMUL.FTZ R19, R3, R17 ;  /* 0x0000001103137220 */ /* 0x004fc40000410000 */
[----:B------:R-:W-:Y:S02]  /*2be0*/  FFMA.FTZ R68, R70, R15, -R65 ;  /* 0x0000000f46447223 */ /* 0x000fe40000010841 */
[----:B------:R-:W-:Y:S02]  /*2bf0*/  FADD.FTZ R63, RZ, R72 ;  /* 0x00000048ff3f7221 */ /* 0x000fe40000010000 */
[C---:B------:R-:W-:Y:S02]  /*2c00*/  FMUL.FTZ R10, R5.reuse, R10 ;  /* 0x0000000a050a7220 */ /* 0x040fe40000410000 */
[----:B------:R-:W-:Y:S02]  /*2c10*/  FMUL.FTZ R65, R5, R9 ;  /* 0x0000000905417220 */ /* 0x000fe40000410000 */
[C---:B------:R-:W-:Y:S02]  /*2c20*/  FMUL.FTZ R17, R2.reuse, R17 ;  /* 0x0000001102117220 */ /* 0x040fe40000410000 */
[----:B------:R-:W-:-:S02]  /*2c30*/  FFMA.FTZ R19, R2, R16, -R19 ;  /* 0x0000001002137223 */ /* 0x000fc40000010813 */
[----:B------:R-:W-:Y:S02]  /*2c40*/  FMUL.FTZ R5, R5, R8 ;  /* 0x0000000805057220 */ /* 0x000fe40000410000 */
[----:B------:R-:W-:Y:S02]  /*2c50*/  FADD.FTZ R68, R55, R68 ;  /* 0x0000004437447221 */ /* 0x000fe40000010000 */
[----:B------:R-:W-:Y:S02]  /*2c60*/  FMUL.FTZ R2, R76, R63 ;  /* 0x0000003f4c027220 */ /* 0x000fe40000410000 */
[----:B------:R-:W-:Y:S02]  /*2c70*/  FFMA.FTZ R9, R4, R9, R5 ;  /* 0x0000000904097223 */ /* 0x000fe40000010005 */
[-C--:B------:R-:W-:Y:S02]  /*2c80*/  FMUL.FTZ R76, R76, R68.reuse ;  /* 0x000000444c4c7220 */ /* 0x080fe40000410000 */
[----:B------:R-:W-:-:S02]  /*2c90*/  FFMA.FTZ R5, R71, R68, -R2 ;  /* 0x0000004447057223 */ /* 0x000fc40000010802 */
[C---:B------:R-:W-:Y:S02]  /*2ca0*/  FFMA.FTZ R8, R4.reuse, R8, -R65 ;  /* 0x0000000804087223 */ /* 0x040fe40000010841 */
[----:B------:R-:W-:Y:S01]  /*2cb0*/  FFMA.FTZ R2, R4, R11, R10 ;  /* 0x0000000b04027223 */ /* 0x000fe2000001000a */
[----:B------:R-:W-:Y:S01]  /*2cc0*/  ISETP.NE.AND P0, PT, R25, RZ, PT ;  /* 0x000000ff1900720c */ /* 0x000fe20003f05270 */
[----:B------:R-:W-:Y:S02]  /*2cd0*/  FFMA.FTZ R76, R71, R63, R76 ;  /* 0x0000003f474c7223 */ /* 0x000fe4000001004c */
[----:B------:R-:W-:Y:S02]  /*2ce0*/  FADD.FTZ R4, R56, R5 ;  /* 0x0000000538047221 */ /* 0x000fe40000010000 */
[----:B------:R-:W-:Y:S02]  /*2cf0*/  FADD.FTZ R10, R6, R67 ;  /* 0x00000043060a7221 */ /* 0x000fe40000010000 */
[----:B------:R-:W-:-:S02]  /*2d00*/  FADD.FTZ R76, RZ, R76 ;  /* 0x0000004cff4c7221 */ /* 0x000fc40000010000 */
[C---:B------:R-:W-:Y:S02]  /*2d10*/  FMUL.FTZ R6, R73.reuse, R4 ;  /* 0x0000000449067220 */ /* 0x040fe40000410000 */
[-C--:B------:R-:W-:Y:S02]  /*2d20*/  FMUL.FTZ R73, R73, R76.reuse ;  /* 0x0000004c49497220 */ /* 0x080fe40000410000 */
[----:B------:R-:W-:Y:S02]  /*2d30*/  FFMA.FTZ R5, R61, R76, R6 ;  /* 0x0000004c3d057223 */ /* 0x000fe40000010006 */
[----:B------:R-:W-:Y:S02]  /*2d40*/  FFMA.FTZ R17, R3, R16, R17 ;  /* 0x0000001003117223 */ /* 0x000fe40000010011 */
[----:B------:R-:W-:Y:S02]  /*2d50*/  FFMA.FTZ R6, R61, R4, -R73 ;  /* 0x000000043d067223 */ /* 0x000fe40000010849 */
[----:B------:R-:W-:Y:S01]  /*2d60*/  FADD.FTZ R16, RZ, R5 ;  /* 0x00000005ff107221 */ /* 0x000fe20000010000 */
[----:B------:R-:W-:Y:S01]  /*2d70*/  @!P0 MOV R3, R51 ;  /* 0x0000003300038202 */ /* 0x000fe20000000f00 */
[----:B------:R-:W-:Y:S01]  /*2d80*/  FADD.FTZ R11, R7, R2 ;  /* 0x00000002070b7221 */ /* 0x000fe20000010000 */
[----:B------:R-:W-:Y:S01]  /*2d90*/  @!P0 MOV R2, R62 ;  /* 0x0000003e00028202 */ /* 0x000fe20000000f00 */
[----:B------:R-:W-:-:S02]  /*2da0*/  FADD.FTZ R61, R57, R6 ;  /* 0x00000006393d7221 */ /* 0x000fc40000010000 */
[----:B------:R-:W-:Y:S02]  /*2db0*/  FMUL.FTZ R5, R78, R16 ;  /* 0x000000104e057220 */ /* 0x000fe40000410000 */
[----:B------:R0:W-:Y:S01]  /*2dc0*/  @!P0 STG.E.128 [R2.64], R8 ;  /* 0x0000000802008986 */ /* 0x0001e2000c101d06 */
[----:B------:R-:W-:Y:S02]  /*2dd0*/  FMUL.FTZ R18, R17, R18 ;  /* 0x0000001211127220 */ /* 0x000fe40000410000 */
[----:B------:R-:W-:Y:S02]  /*2de0*/  FFMA.FTZ R5, R74, R61, -R5 ;  /* 0x0000003d4a057223 */ /* 0x000fe40000010805 */
[----:B------:R-:W-:Y:S02]  /*2df0*/  FFMA.FTZ R7, R19, R66, -R18 ;  /* 0x0000004213077223 */ /* 0x000fe40000010812 */
[----:B------:R-:W-:Y:S02]  /*2e00*/  FADD.FTZ R5, R58, R5 ;  /* 0x000000053a057221 */ /* 0x000fe40000010000 */
[----:B------:R-:W-:-:S02]  /*2e10*/  FFMA.FTZ R40, R7, 2, R40 ;  /* 0x4000000007287823 */ /* 0x000fc40000010028 */
[----:B0-----:R-:W-:Y:S02]  /*2e20*/  FMUL.FTZ R3, R78, R61 ;  /* 0x0000003d4e037220 */ /* 0x001fe40000410000 */
[----:B------:R-:W-:Y:S02]  /*2e30*/  FMUL.FTZ R2, R17, R13 ;  /* 0x0000000d11027220 */ /* 0x000fe40000410000 */
[----:B------:R-:W-:Y:S02]  /*2e40*/  FFMA.FTZ R3, R74, R16, R3 ;  /* 0x000000104a037223 */ /* 0x000fe40000010003 */
[----:B------:R-:W-:Y:S01]  /*2e50*/  FFMA.FTZ R6, R19, R15, -R2 ;  /* 0x0000000f13067223 */ /* 0x000fe20000010802 */
[----:B------:R-:W-:Y:S01]  /*2e60*/  IADD3 R79, R79, 0x1, RZ ;  /* 0x000000014f4f7810 */ /* 0x000fe20007ffe0ff */
[----:B------:R-:W-:Y:S02]  /*2e70*/  FADD.FTZ R7, RZ, R3 ;  /* 0x00000003ff077221 */ /* 0x000fe40000010000 */
[C---:B------:R-:W-:Y:S01]  /*2e80*/  FMUL.FTZ R2, R80.reuse, R5 ;  /* 0x0000000550027220 */ /* 0x040fe20000410000 */
[----:B------:R0:W-:Y:S01]  /*2e90*/  @!P0 STS.128 [UR4+0x260], R8 ;  /* 0x00026008ff008988 */ /* 0x0001e20008000c04 */
[-C--:B------:R-:W-:Y:S01]  /*2ea0*/  FMUL.FTZ R80, R80, R7.reuse ;  /* 0x0000000750507220 */ /* 0x080fe20000410000 */
[----:B------:R-:W-:Y:S01]  /*2eb0*/  ISETP.GE.AND P0, PT, R79, c[0x0][0x16c], PT ;  /* 0x00005b004f007a0c */ /* 0x000fe20003f06270 */
[----:B------:R-:W-:-:S02]  /*2ec0*/  FFMA.FTZ R2, R77, R7, R2 ;  /* 0x000000074d027223 */ /* 0x000fc40000010002 */
[----:B------:R-:W-:Y:S02]  /*2ed0*/  FFMA.FTZ R77, R77, R5, -R80 ;  /* 0x000000054d4d7223 */ /* 0x000fe40000010850 */
[----:B------:R-:W-:Y:S02]  /*2ee0*/  FFMA.FTZ R39, R6, 2, R39 ;  /* 0x4000000006277823 */ /* 0x000fe40000010027 */
[C---:B------:R-:W-:Y:S02]  /*2ef0*/  FMUL.FTZ R3, R17.reuse, R76 ;  /* 0x0000004c11037220 */ /* 0x040fe40000410000 */
[C---:B------:R-:W-:Y:S02]  /*2f00*/  FMUL.FTZ R12, R17.reuse, R12 ;  /* 0x0000000c110c7220 */ /* 0x040fe40000410000 */
[----:B0-----:R-:W-:Y:S02]  /*2f10*/  FADD.FTZ R8, RZ, R2 ;  /* 0x00000002ff087221 */ /* 0x001fe40000010000 */
[----:B------:R-:W-:-:S02]  /*2f20*/  FMUL.FTZ R63, R17, R63 ;  /* 0x0000003f113f7220 */ /* 0x000fc40000410000 */
[C---:B------:R-:W-:Y:S02]  /*2f30*/  FMUL.FTZ R2, R17.reuse, R16 ;  /* 0x0000001011027220 */ /* 0x040fe40000410000 */
[C---:B------:R-:W-:Y:S02]  /*2f40*/  FMUL.FTZ R6, R17.reuse, R7 ;  /* 0x0000000711067220 */ /* 0x040fe40000410000 */
[----:B------:R-:W-:Y:S02]  /*2f50*/  FMUL.FTZ R8, R17, R8 ;  /* 0x0000000811087220 */ /* 0x000fe40000410000 */
[----:B------:R-:W-:Y:S02]  /*2f60*/  FADD.FTZ R77, R60, R77 ;  /* 0x0000004d3c4d7221 */ /* 0x000fe40000010000 */
[C---:B------:R-:W-:Y:S01]  /*2f70*/  FFMA.FTZ R4, R19.reuse, R4, -R3 ;  /* 0x0000000413047223 */ /* 0x040fe20000010803 */
[----:B------:R-:W-:Y:S01]  /*2f80*/  IADD3 R62, P1, R62, 0x10, RZ ;  /* 0x000000103e3e7810 */ /* 0x000fe20007f3e0ff */
[----:B------:R-:W-:-:S02]  /*2f90*/  FFMA.FTZ R12, R19, R14, -R12 ;  /* 0x0000000e130c7223 */ /* 0x000fc4000001080c */
[C---:B------:R-:W-:Y:S02]  /*2fa0*/  FFMA.FTZ R63, R19.reuse, R68, -R63 ;  /* 0x00000044133f7223 */ /* 0x040fe4000001083f */
[C---:B------:R-:W-:Y:S02]  /*2fb0*/  FFMA.FTZ R3, R19.reuse, R61, -R2 ;  /* 0x0000003d13037223 */ /* 0x040fe40000010802 */
[C---:B------:R-:W-:Y:S01]  /*2fc0*/  FFMA.FTZ R6, R19.reuse, R5, -R6 ;  /* 0x0000000513067223 */ /* 0x040fe20000010806 */
[----:B------:R-:W-:Y:S01]  /*2fd0*/  UIADD3 UR4, UR4, 0x10, URZ ;  /* 0x0000001004047890 */ /* 0x000fe2000fffe03f */
[----:B------:R-:W-:Y:S01]  /*2fe0*/  FFMA.FTZ R19, R19, R77, -R8 ;  /* 0x0000004d13137223 */ /* 0x000fe20000010808 */
[----:B------:R-:W-:Y:S01]  /*2ff0*/  IADD3.X R51, RZ, R51, RZ, P1, !PT ;  /* 0x00000033ff337210 */ /* 0x000fe20000ffe4ff */
        /* <DEDUP_REMOVED lines=8> */
.L_x_2256:
[----:B------:R-:W-:Y:S01]  /*3080*/  SHF.L.U32 R2, R26, 0x8, RZ ;  /* 0x000000081a027819 */ /* 0x000fe200000006ff */
[----:B------:R-:W-:Y:S01]  /*3090*/  IMAD R4, R24, c[0x0][0x200], RZ ;  /* 0x0000800018047a24 */ /* 0x000fe200078e02ff */
[----:B------:R-:W-:Y:S01]  /*30a0*/  BAR.SYNC.DEFER_BLOCKING 0x0 ;  /* 0x0000000000007b1d */ /* 0x000fe20000010000 */
[----:B------:R-:W-:Y:S01]  /*30b0*/  IMAD R7, R21, c[0x0][0x208], RZ ;  /* 0x0000820015077a24 */ /* 0x000fe200078e02ff */
[----:B------:R-:W-:Y:S01]  /*30c0*/  SHF.R.S32.HI R3, RZ, 0x1f, R2 ;  /* 0x0000001fff037819 */ /* 0x000fe20000011402 */
[C---:B------:R-:W-:Y:S01]  /*30d0*/  IMAD R5, R23.reuse, c[0x0][0x204], R4 ;  /* 0x0000810017057a24 */ /* 0x040fe200078e0204 */
[----:B------:R-:W-:Y:S01]  /*30e0*/  F2FP.PACK_AB R11, R50, R49 ;  /* 0x00000031320b723e */ /* 0x000fe200000000ff */
[----:B------:R-:W-:Y:S01]  /*30f0*/  IMAD R7, R0, c[0x0][0x20c], R7 ;  /* 0x0000830000077a24 */ /* 0x000fe200078e0207 */
[----:B------:R-:W-:Y:S01]  /*3100*/  F2FP.PACK_AB R10, R48, R59 ;  /* 0x0000003b300a723e */ /* 0x000fe200000000ff */
[----:B------:R-:W-:Y:S01]  /*3110*/  IMAD.WIDE.U32 R2, R23, c[0x0][0x200], R2 ;  /* 0x0000800017027a25 */ /* 0x000fe200078e0002 */
[----:B------:R-:W-:-:S02]  /*3120*/  F2FP.PACK_AB R9, R64, R39 ;  /* 0x000000274009723e */ /* 0x000fc400000000ff */
[----:B------:R-:W-:Y:S02]  /*3130*/  F2FP.PACK_AB R8, R40, R41 ;  /* 0x000000292808723e */ /* 0x000fe400000000ff */
[----:B------:R-:W-:Y:S02]  /*3140*/  IADD3 R3, R3, R5, RZ ;  /* 0x0000000503037210 */ /* 0x000fe40007ffe0ff */
[----:B------:R-:W-:Y:S02]  /*3150*/  IADD3 R26, R26, 0x1, RZ ;  /* 0x000000011a1a7810 */ /* 0x000fe40007ffe0ff */
[----:B------:R-:W-:Y:S01]  /*3160*/  IADD3 R28, P1, R28, 0x200, RZ ;  /* 0x000002001c1c7810 */ /* 0x000fe20007f3e0ff */
[----:B------:R-:W-:Y:S01]  /*3170*/  IMAD.WIDE.U32 R2, R0, c[0x0][0x208], R2 ;  /* 0x0000820000027a25 */ /* 0x000fe200078e0002 */
[----:B------:R-:W-:Y:S02]  /*3180*/  IADD3 R30, P2, R30, 0x200, RZ ;  /* 0x000002001e1e7810 */ /* 0x000fe40007f5e0ff */
[----:B------:R-:W-:-:S02]  /*3190*/  IADD3.X R29, RZ, R29, RZ, P1, !PT ;  /* 0x0000001dff1d7210 */ /* 0x000fc40000ffe4ff */
[----:B------:R-:W-:Y:S02]  /*31a0*/  IADD3 R3, R3, R7, RZ ;  /* 0x0000000703037210 */ /* 0x000fe40007ffe0ff */
[C---:B------:R-:W-:Y:S02]  /*31b0*/  LEA R4, P0, R2.reuse, c[0x0][0x258], 0x1 ;  /* 0x0000960002047a11 */ /* 0x040fe400078008ff */
[----:B------:R-:W-:Y:S02]  /*31c0*/  IADD3.X R31, RZ, R31, RZ, P2, !PT ;  /* 0x0000001fff1f7210 */ /* 0x000fe400017fe4ff */
[----:B------:R-:W-:Y:S02]  /*31d0*/  LEA.HI.X R5, R2, c[0x0][0x25c], R3, 0x1, P0 ;  /* 0x0000970002057a11 */ /* 0x000fe400000f0c03 */
[----:B------:R-:W-:-:S03]  /*31e0*/  ISETP.GE.AND P0, PT, R26, c[0x0][0x174], PT ;  /* 0x00005d001a007a0c */ /* 0x000fc60003f06270 */
[----:B------:R-:W-:-:S05]  /*31f0*/  IMAD.WIDE R2, R25, 0x10, R4 ;  /* 0x0000001019027825 */ /* 0x000fca00078e0204 */
[----:B------:R0:W-:Y:S05]  /*3200*/  STG.E.128 [R2.64], R8 ;  /* 0x0000000802007986 */ /* 0x0001ea000c101d06 */
[----:B------:R-:W-:Y:S01]  /*3210*/  @P0 CALL.REL.NOINC `(.L_x_2258) ;  /* 0x0000001000000944 */ /* 0x000fe20003c00000 */
[----:B------:R-:W-:Y:S05]  /*3220*/  BRA `(.L_x_2259) ;  /* 0xffffd0a000007947 */ /* 0x000fea000383ffff */
.L_x_2258:
[----:B------:R-:W-:Y:S05]  /*3230*/  EXIT ;  /* 0x000000000000794d */ /* 0x000fea0003800000 */
.L_x_2260:
        /* <DEDUP_REMOVED lines=12> */
.L_x_5376:


//--------------------- .text._Z25selective_scan_fwd_kernelI32Selective_Scan_fwd_kernel_traitsILi32ELi8ELi1ELb1ELb0ELb0ELb1EN3c104HalfENS1_7complexIfEEEEv13SSMParamsBase --------------------------
	.section	.text._Z25selective_scan_fwd_kernelI32Selective_Scan_fwd_kernel_traitsILi32ELi8ELi1ELb1ELb0ELb0ELb1EN3c104HalfENS1_7complexIfEEEEv13SSMParamsBase,"ax",@progbits
	.sectioninfo	@"SHI_REGISTERS=88"
	.align	128
        .global         _Z25selective_scan_fwd_kernelI32Selective_Scan_fwd_kernel_traitsILi32ELi8ELi1ELb1ELb0ELb0ELb1EN3c104HalfENS1_7complexIfEEEEv13SSMParamsBase
        .type           _Z25selective_scan_fwd_kernelI32Selective_Scan_fwd_kernel_traitsILi32ELi8ELi1ELb1ELb0ELb0ELb1EN3c104HalfENS1_7complexIfEEEEv13SSMParamsBase,@function
        .size           _Z25selective_scan_fwd_kernelI32Selective_Scan_fwd_kernel_traitsILi32ELi8ELi1ELb1ELb0ELb0ELb1EN3c104HalfENS1_7complexIfEEEEv13SSMParamsBase,(.L_x_5377 - _Z25selective_scan_fwd_kernelI32Selective_Scan_fwd_kernel_traitsILi32ELi8ELi1ELb1ELb0ELb0ELb1EN3c104HalfENS1_7complexIfEEEEv13SSMParamsBase)
        .other          _Z25selective_scan_fwd_kernelI32Selective_Scan_fwd_kernel_traitsILi32ELi8ELi1ELb1ELb0ELb0ELb1EN3c104HalfENS1_7complexIfEEEEv13SSMParamsBase,@"STO_CUDA_ENTRY STV_DEFAULT"
_Z25selective_scan_fwd_kernelI32Selective_Scan_fwd_kernel_traitsILi32ELi8ELi1ELb1ELb0ELb0ELb1EN3c104HalfENS1_7complexIfEEEEv13SSMParamsBase:
.text._Z25selective_scan_fwd_kernelI32Selective_Scan_fwd_kernel_traitsILi32ELi8ELi1ELb1ELb0ELb0ELb1EN3c104HalfENS1_7complexIfEEEEv13SSMParamsBase:
        /* <DEDUP_REMOVED lines=45> */
.L_x_2280:
        /* <DEDUP_REMOVED lines=63> */
.L_x_2262:
[----:B------:R-:W-:Y:S05]  /*06c0*/  BSYNC B0 ;  /* 0x0000000000007941 */ /* 0x000fea0003800000 */
.L_x_2261:
        /* <DEDUP_REMOVED lines=36> */
.L_x_2264:
[----:B------:R-:W-:Y:S05]  /*0910*/  BSYNC B0 ;  /* 0x0000000000007941 */ /* 0x000fea0003800000 */
.L_x_2263:
        /* <DEDUP_REMOVED lines=46> */
.L_x_2266:
[----:B------:R-:W-:Y:S05]  /*0c00*/  BSYNC B0 ;  /* 0x0000000000007941 */ /* 0x000fea0003800000 */
.L_x_2265:
        /* <DEDUP_REMOVED lines=33> */
.L_x_2268:
[----:B------:R-:W-:Y:S05]  /*0e20*/  BSYNC B0 ;  /* 0x0000000000007941 */ /* 0x000fea0003800000 */
.L_x_2267:
        /* <DEDUP_REMOVED lines=33> */
.L_x_2270:
[----:B------:R-:W-:Y:S05]  /*1040*/  BSYNC B0 ;  /* 0x0000000000007941 */ /* 0x000fea0003800000 */
.L_x_2269:
        /* <DEDUP_REMOVED lines=33> */
.L_x_2272:
[----:B------:R-:W-:Y:S05]  /*1260*/  BSYNC B0 ;  /* 0x0000000000007941 */ /* 0x000fea0003800000 */
.L_x_2271:
        /* <DEDUP_REMOVED lines=33> */
.L_x_2274:
[----:B------:R-:W-:Y:S05]  /*1480*/  BSYNC B0 ;  /* 0x0000000000007941 */ /* 0x000fea0003800000 */
.L_x_2273:
        /* <DEDUP_REMOVED lines=33> */
.L_x_2276:
[----:B------:R-:W-:Y:S05]  /*16a0*/  BSYNC B0 ;  /* 0x0000000000007941 */ /* 0x000fea0003800000 */
.L_x_2275:
        /* <DEDUP_REMOVED lines=50> */
.L_x_2278:
        /* <DEDUP_REMOVED lines=363> */
.L_x_2277:
[----:B------:R-:W-:Y:S01]  /*3080*/  SHF.L.U32 R2, R26, 0x8, RZ ;  /* 0x000000081a027819 */ /* 0x000fe200000006ff */
[C---:B------:R-:W-:Y:S01]  /*3090*/  IMAD R4, R24.reuse, c[0x0][0x200], RZ ;  /* 0x0000800018047a24 */ /* 0x040fe200078e02ff */
[----:B------:R-:W-:Y:S01]  /*30a0*/  BAR.SYNC.DEFER_BLOCKING 0x0 ;  /* 0x0000000000007b1d */ /* 0x000fe20000010000 */
[----:B------:R-:W-:Y:S01]  /*30b0*/  IMAD R6, R24, c[0x0][0x1f0], RZ ;  /* 0x00007c0018067a24 */ /* 0x000fe200078e02ff */
[----:B------:R-:W-:Y:S01]  /*30c0*/  SHF.R.S32.HI R3, RZ, 0x1f, R2 ;  /* 0x0000001fff037819 */ /* 0x000fe20000011402 */
[----:B------:R-:W-:-:S02]  /*30d0*/  IMAD R9, R23, c[0x0][0x204], R4 ;  /* 0x0000810017097a24 */ /* 0x000fc400078e0204 */
[C---:B------:R-:W-:Y:S02]  /*30e0*/  IMAD R11, R23.reuse, c[0x0][0x1f4], R6 ;  /* 0x00007d00170b7a24 */ /* 0x040fe400078e0206 */
[----:B------:R-:W-:-:S04]  /*30f0*/  IMAD.WIDE.U32 R4, R23, c[0x0][0x200], R2 ;  /* 0x0000800017047a25 */ /* 0x000fc800078e0002 */
[----:B------:R-:W-:Y:S01]  /*3100*/  IMAD.WIDE.U32 R6, R23, c[0x0][0x1f0], R2 ;  /* 0x00007c0017067a25 */ /* 0x000fe200078e0002 */
[----:B------:R-:W-:-:S03]  /*3110*/  IADD3 R5, R5, R9, RZ ;  /* 0x0000000905057210 */ /* 0x000fc60007ffe0ff */
[----:B------:R-:W-:Y:S01]  /*3120*/  IMAD R9, R21, c[0x0][0x208], RZ ;  /* 0x0000820015097a24 */ /* 0x000fe200078e02ff */
[----:B------:R-:W-:Y:S01]  /*3130*/  IADD3 R7, R7, R11, RZ ;  /* 0x0000000b07077210 */ /* 0x000fe20007ffe0ff */
[----:B------:R-:W-:Y:S02]  /*3140*/  IMAD R11, R21, c[0x0][0x1f8], RZ ;  /* 0x00007e00150b7a24 */ /* 0x000fe400078e02ff */
[C---:B------:R-:W-:Y:S02]  /*3150*/  IMAD R9, R0.reuse, c[0x0][0x20c], R9 ;  /* 0x0000830000097a24 */ /* 0x040fe400078e0209 */
[----:B------:R-:W-:-:S04]  /*3160*/  IMAD.WIDE.U32 R4, R0, c[0x0][0x208], R4 ;  /* 0x0000820000047a25 */ /* 0x000fc800078e0004 */
[C---:B------:R-:W-:Y:S01]  /*3170*/  IMAD R11, R0.reuse, c[0x0][0x1fc], R11 ;  /* 0x00007f00000b7a24 */ /* 0x040fe200078e020b */
[----:B------:R-:W-:Y:S01]  /*3180*/  IADD3 R9, R5, R9, RZ ;  /* 0x0000000905097210 */ /* 0x000fe20007ffe0ff */
[----:B------:R-:W-:Y:S01]  /*3190*/  IMAD.WIDE.U32 R6, R0, c[0x0][0x1f8], R6 ;  /* 0x00007e0000067a25 */ /* 0x000fe200078e0006 */
[----:B------:R-:W-:-:S04]  /*31a0*/  LEA R12, P0, R4, c[0x0][0x258], 0x1 ;  /* 0x00009600040c7a11 */ /* 0x000fc800078008ff */
[----:B------:R-:W-:Y:S02]  /*31b0*/  IADD3 R5, R7, R11, RZ ;  /* 0x0000000b07057210 */ /* 0x000fe40007ffe0ff */
[----:B------:R-:W-:Y:S02]  /*31c0*/  LEA R8, P1, R6, c[0x0][0x268], 0x1 ;  /* 0x00009a0006087a11 */ /* 0x000fe400078208ff */
[----:B------:R-:W-:Y:S02]  /*31d0*/  LEA.HI.X R13, R4, c[0x0][0x25c], R9, 0x1, P0 ;  /* 0x00009700040d7a11 */ /* 0x000fe400000f0c09 */
[----:B------:R-:W-:Y:S02]  /*31e0*/  LEA.HI.X R9, R6, c[0x0][0x26c], R5, 0x1, P1 ;  /* 0x00009b0006097a11 */ /* 0x000fe400008f0c05 */
[----:B------:R-:W-:Y:S01]  /*31f0*/  F2FP.PACK_AB R7, R50, R49 ;  /* 0x000000313207723e */ /* 0x000fe200000000ff */
[----:B------:R-:W-:Y:S01]  /*3200*/  IMAD.WIDE R12, R25, 0x10, R12 ;  /* 0x00000010190c7825 */ /* 0x000fe200078e020c */
[----:B------:R-:W-:-:S02]  /*3210*/  F2FP.PACK_AB R6, R48, R59 ;  /* 0x0000003b3006723e */ /* 0x000fc400000000ff */
[----:B------:R-:W-:Y:S01]  /*3220*/  F2FP.PACK_AB R5, R64, R39 ;  /* 0x000000274005723e */ /* 0x000fe200000000ff */
[----:B------:R-:W-:Y:S01]  /*3230*/  IMAD.WIDE R8, R25, 0x10, R8 ;  /* 0x0000001019087825 */ /* 0x000fe200078e0208 */
[----:B------:R-:W-:-:S05]  /*3240*/  F2FP.PACK_AB R4, R40, R41 ;  /* 0x000000292804723e */ /* 0x000fca00000000ff */
[----:B------:R0:W-:Y:S04]  /*3250*/  STG.E.128 [R12.64], R4 ;  /* 0x000000040c007986 */ /* 0x0001e8000c101d06 */
[----:B------:R-:W-:Y:S06]  /*3260*/  BAR.SYNC.DEFER_BLOCKING 0x0 ;  /* 0x0000000000007b1d */ /* 0x000fec0000010000 */
[----:B------:R-:W0:Y:S01]  /*3270*/  LDG.E.128 R8, [R8.64] ;  /* 0x0000000608087981 */ /* 0x000e22000c1e1d00 */
[----:B------:R-:W-:Y:S01]  /*3280*/  IMAD R34, R24, c[0x0][0x210], RZ ;  /* 0x0000840018227a24 */ /* 0x000fe200078e02ff */
[----:B------:R-:W-:Y:S01]  /*3290*/  IADD3 R26, R26, 0x1, RZ ;  /* 0x000000011a1a7810 */ /* 0x000fe20007ffe0ff */
[----:B------:R-:W-:Y:S01]  /*32a0*/  IMAD.WIDE.U32 R2, R23, c[0x0][0x210], R2 ;  /* 0x0000840017027a25 */ /* 0x000fe200078e0002 */
[----:B------:R-:W-:-:S02]  /*32b0*/  IADD3 R28, P1, R28, 0x200, RZ ;  /* 0x000002001c1c7810 */ /* 0x000fc40007f3e0ff */
[----:B------:R-:W-:Y:S01]  /*32c0*/  IADD3 R30, P2, R30, 0x200, RZ ;  /* 0x000002001e1e7810 */ /* 0x000fe20007f5e0ff */
[----:B------:R-:W-:Y:S01]  /*32d0*/  IMAD R37, R23, c[0x0][0x214], R34 ;  /* 0x0000850017257a24 */ /* 0x000fe200078e0222 */
[----:B------:R-:W-:Y:S02]  /*32e0*/  IADD3.X R29, RZ, R29, RZ, P1, !PT ;  /* 0x0000001dff1d7210 */ /* 0x000fe40000ffe4ff */
[----:B------:R-:W-:Y:S02]  /*32f0*/  IADD3.X R31, RZ, R31, RZ, P2, !PT ;  /* 0x0000001fff1f7210 */ /* 0x000fe400017fe4ff */
[----:B------:R-:W-:-:S05]  /*3300*/  IADD3 R3, R3, R37, RZ ;  /* 0x0000002503037210 */ /* 0x000fca0007ffe0ff */
[----:B------:R-:W-:Y:S01]  /*3310*/  IMAD.WIDE.U32 R2, R0, c[0x0][0x218], R2 ;  /* 0x0000860000027a25 */ /* 0x000fe200078e0002 */
[----:B------:R-:W-:Y:S01]  /*3320*/  BAR.SYNC.DEFER_BLOCKING 0x0 ;  /* 0x0000000000007b1d */ /* 0x000fe20000010000 */
[----:B0-----:R-:W-:Y:S02]  /*3330*/  HADD2.F32 R6, -RZ, R10.H0_H0 ;  /* 0x2000000aff067230 */ /* 0x001fe40000004100 */
[--C-:B------:R-:W-:Y:S02]  /*3340*/  HADD2.F32 R16, -RZ, R8.reuse.H1_H1 ;  /* 0x30000008ff107230 */ /* 0x100fe40000004100 */
[----:B------:R-:W-:Y:S01]  /*3350*/  HADD2.F32 R18, -RZ, R9.H0_H0 ;  /* 0x20000009ff127230 */ /* 0x000fe20000004100 */
[----:B------:R-:W-:Y:S01]  /*3360*/  FMUL.FTZ R7, R6, -1.4426950216293334961 ;  /* 0xbfb8aa3b06077820 */ /* 0x000fe20000410000 */
[----:B------:R-:W-:Y:S01]  /*3370*/  HADD2.F32 R14, -RZ, R8.H0_H0 ;  /* 0x20000008ff0e7230 */ /* 0x000fe20000004100 */
[----:B------:R-:W-:Y:S01]  /*3380*/  FMUL.FTZ R17, R16, -1.4426950216293334961 ;  /* 0xbfb8aa3b10117820 */ /* 0x000fe20000410000 */
[----:B------:R-:W-:Y:S01]  /*3390*/  HADD2.F32 R12, -RZ, R11.H0_H0 ;  /* 0x2000000bff0c7230 */ /* 0x000fe20000004100 */
[----:B------:R-:W-:Y:S01]  /*33a0*/  FMUL.FTZ R4, R18, -1.4426950216293334961 ;  /* 0xbfb8aa3b12047820 */ /* 0x000fe20000410000 */
[----:B------:R-:W-:Y:S01]  /*33b0*/  HADD2.F32 R19, -RZ, R9.H1_H1 ;  /* 0x30000009ff137230 */ /* 0x000fe20000004100 */
[----:B------:R-:W0:Y:S01]  /*33c0*/  MUFU.EX2 R7, R7 ;  /* 0x0000000700077308 */ /* 0x000e220000000800 */
[----:B------:R-:W-:Y:S01]  /*33d0*/  HADD2.F32 R11, -RZ, R11.H1_H1 ;  /* 0x3000000bff0b7230 */ /* 0x000fe20000004100 */
[----:B------:R-:W-:Y:S01]  /*33e0*/  FMUL.FTZ R15, R14, -1.4426950216293334961 ;  /* 0xbfb8aa3b0e0f7820 */ /* 0x000fe20000410000 */
[----:B------:R-:W-:Y:S01]  /*33f0*/  HADD2.F32 R10, -RZ, R10.H1_H1 ;  /* 0x3000000aff0a7230 */ /* 0x000fe20000004100 */
[----:B------:R-:W-:-:S02]  /*3400*/  FMUL.FTZ R5, R19, -1.4426950216293334961 ;  /* 0xbfb8aa3b13057820 */ /* 0x000fc40000410000 */
[----:B------:R-:W-:Y:S02]  /*3410*/  FMUL.FTZ R13, R11, -1.4426950216293334961 ;  /* 0xbfb8aa3b0b0d7820 */ /* 0x000fe40000410000 */
[----:B------:R-:W-:Y:S01]  /*3420*/  FMUL.FTZ R8, R10, -1.4426950216293334961 ;  /* 0xbfb8aa3b0a087820 */ /* 0x000fe20000410000 */
[----:B------:R-:W2:Y:S01]  /*3430*/  MUFU.EX2 R17, R17 ;  /* 0x0000001100117308 */ /* 0x000ea20000000800 */
[----:B------:R-:W-:Y:S02]  /*3440*/  FMUL.FTZ R9, R12, -1.4426950216293334961 ;  /* 0xbfb8aa3b0c097820 */ /* 0x000fe40000410000 */
[----:B0-----:R-:W-:-:S05]  /*3450*/  FADD.FTZ R7, R7, 1 ;  /* 0x3f80000007077421 */ /* 0x001fca0000010000 */
[----:B------:R-:W0:Y:S08]  /*3460*/  MUFU.EX2 R4, R4 ;  /* 0x0000000400047308 */ /* 0x000e300000000800 */
[----:B------:R-:W3:Y:S01]  /*3470*/  MUFU.EX2 R15, R15 ;  /* 0x0000000f000f7308 */ /* 0x000ee20000000800 */
[----:B--2---:R-:W-:-:S07]  /*3480*/  FADD.FTZ R17, R17, 1 ;  /* 0x3f80000011117421 */ /* 0x004fce0000010000 */
[----:B------:R-:W2:Y:S01]  /*3490*/  MUFU.EX2 R5, R5 ;  /* 0x0000000500057308 */ /* 0x000ea20000000800 */
[----:B0-----:R-:W-:-:S07]  /*34a0*/  FADD.FTZ R4, R4, 1 ;  /* 0x3f80000004047421 */ /* 0x001fce0000010000 */
[----:B------:R-:W0:Y:S01]  /*34b0*/  MUFU.EX2 R13, R13 ;  /* 0x0000000d000d7308 */ /* 0x000e220000000800 */
[----:B---3--:R-:W-:-:S07]  /*34c0*/  FADD.FTZ R15, R15, 1 ;  /* 0x3f8000000f0f7421 */ /* 0x008fce0000010000 */
[----:B------:R-:W3:Y:S01]  /*34d0*/  MUFU.EX2 R8, R8 ;  /* 0x0000000800087308 */ /* 0x000ee20000000800 */
[----:B--2---:R-:W-:-:S07]  /*34e0*/  FADD.FTZ R5, R5, 1 ;  /* 0x3f80000005057421 */ /* 0x004fce0000010000 */
[----:B------:R-:W2:Y:S01]  /*34f0*/  MUFU.EX2 R9, R9 ;  /* 0x0000000900097308 */ /* 0x000ea20000000800 */
[----:B0-----:R-:W-:-:S07]  /*3500*/  FADD.FTZ R13, R13, 1 ;  /* 0x3f8000000d0d7421 */ /* 0x001fce0000010000 */
[----:B------:R-:W0:Y:S01]  /*3510*/  MUFU.RCP R7, R7 ;  /* 0x0000000700077308 */ /* 0x000e220000001000 */
[----:B---3--:R-:W-:Y:S02]  /*3520*/  FADD.FTZ R8, R8, 1 ;  /* 0x3f80000008087421 */ /* 0x008fe40000010000 */
[----:B--2---:R-:W-:-:S05]  /*3530*/  FADD.FTZ R9, R9, 1 ;  /* 0x3f80000009097421 */ /* 0x004fca0000010000 */
[----:B------:R-:W2:Y:S01]  /*3540*/  MUFU.RCP R27, R4 ;  /* 0x00000004001b7308 */ /* 0x000ea20000001000 */
[----:B0-----:R-:W-:-:S07]  /*3550*/  FMUL.FTZ R6, R6, R7 ;  /* 0x0000000706067220 */ /* 0x001fce0000410000 */
[----:B------:R-:W0:Y:S01]  /*3560*/  MUFU.RCP R17, R17 ;  /* 0x0000001100117308 */ /* 0x000e220000001000 */
[----:B------:R-:W-:Y:S02]  /*3570*/  IMAD R7, R21, c[0x0][0x218], RZ ;  /* 0x0000860015077a24 */ /* 0x000fe400078e02ff */
[----:B------:R-:W-:-:S05]  /*3580*/  FMUL.FTZ R6, R6, R59 ;  /* 0x0000003b06067220 */ /* 0x000fca0000410000 */
[----:B------:R0:W3:Y:S01]  /*3590*/  MUFU.RCP R32, R5 ;  /* 0x0000000500207308 */ /* 0x0000e20000001000 */
[----:B--2---:R-:W-:-:S04]  /*35a0*/  FMUL.FTZ R18, R18, R27 ;  /* 0x0000001b12127220 */ /* 0x004fc80000410000 */
[----:B------:R-:W-:-:S03]  /*35b0*/  FMUL.FTZ R18, R18, R39 ;  /* 0x0000002712127220 */ /* 0x000fc60000410000 */
[----:B------:R2:W4:Y:S01]  /*35c0*/  MUFU.RCP R4, R13 ;  /* 0x0000000d00047308 */ /* 0x0005220000001000 */
[----:B0-----:R-:W-:-:S07]  /*35d0*/  FMUL.FTZ R5, R16, R17 ;  /* 0x0000001110057220 */ /* 0x001fce0000410000 */
[----:B------:R-:W0:Y:S01]  /*35e0*/  MUFU.RCP R15, R15 ;  /* 0x0000000f000f7308 */ /* 0x000e220000001000 */
[----:B--2---:R-:W-:Y:S02]  /*35f0*/  IMAD R13, R0, c[0x0][0x21c], R7 ;  /* 0x00008700000d7a24 */ /* 0x004fe400078e0207 */
[----:B---3--:R-:W-:Y:S02]  /*3600*/  FMUL.FTZ R19, R19, R32 ;  /* 0x0000002013137220 */ /* 0x008fe40000410000 */
[----:B------:R-:W-:Y:S01]  /*3610*/  FMUL.FTZ R7, R5, R40 ;  /* 0x0000002805077220 */ /* 0x000fe20000410000 */
[----:B------:R-:W-:Y:S01]  /*3620*/  IADD3 R3, R3, R13, RZ ;  /* 0x0000000d03037210 */ /* 0x000fe20007ffe0ff */
[----:B------:R-:W-:Y:S01]  /*3630*/  FMUL.FTZ R19, R19, R64 ;  /* 0x0000004013137220 */ /* 0x000fe20000410000 */
[----:B------:R-:W2:Y:S01]  /*3640*/  MUFU.RCP R33, R8 ;  /* 0x0000000800217308 */ /* 0x000ea20000001000 */
[----:B----4-:R-:W-:Y:S01]  /*3650*/  FMUL.FTZ R11, R11, R4 ;  /* 0x000000040b0b7220 */ /* 0x010fe20000410000 */
[----:B------:R-:W-:-:S02]  /*3660*/  LEA R4, P0, R2, c[0x0][0x270], 0x1 ;  /* 0x00009c0002047a11 */ /* 0x000fc400078008ff */
[----:B------:R-:W-:Y:S01]  /*3670*/  F2FP.PACK_AB R17, R19, R18 ;  /* 0x000000121311723e */ /* 0x000fe200000000ff */
[----:B------:R-:W-:Y:S01]  /*3680*/  FMUL.FTZ R11, R11, R50 ;  /* 0x000000320b0b7220 */ /* 0x000fe20000410000 */
[----:B------:R-:W-:Y:S02]  /*3690*/  LEA.HI.X R5, R2, c[0x0][0x274], R3, 0x1, P0 ;  /* 0x00009d0002057a11 */ /* 0x000fe400000f0c03 */
[----:B------:R2:W3:Y:S01]  /*36a0*/  MUFU.RCP R35, R9 ;  /* 0x0000000900237308 */ /* 0x0004e20000001000 */
[----:B0-----:R-:W-:Y:S01]  /*36b0*/  FMUL.FTZ R14, R14, R15 ;  /* 0x0000000f0e0e7220 */ /* 0x001fe20000410000 */
[----:B------:R-:W-:Y:S01]  /*36c0*/  ISETP.GE.AND P0, PT, R26, c[0x0][0x174], PT ;  /* 0x00005d001a007a0c */ /* 0x000fe20003f06270 */
[----:B------:R-:W-:-:S04]  /*36d0*/  IMAD.WIDE R2, R25, 0x10, R4 ;  /* 0x0000001019027825 */ /* 0x000fc800078e0204 */
[----:B------:R-:W-:Y:S02]  /*36e0*/  FMUL.FTZ R14, R14, R41 ;  /* 0x000000290e0e7220 */ /* 0x000fe40000410000 */
[----:B--2---:R-:W-:-:S03]  /*36f0*/  FMUL.FTZ R9, R10, R33 ;  /* 0x000000210a097220 */ /* 0x004fc60000410000 */
[----:B------:R-:W-:Y:S01]  /*3700*/  F2FP.PACK_AB R16, R7, R14 ;  /* 0x0000000e0710723e */ /* 0x000fe200000000ff */
[----:B------:R-:W-:Y:S02]  /*3710*/  FMUL.FTZ R9, R9, R48 ;  /* 0x0000003009097220 */ /* 0x000fe40000410000 */
[----:B---3--:R-:W-:-:S03]  /*3720*/  FMUL.FTZ R12, R12, R35 ;  /* 0x000000230c0c7220 */ /* 0x008fc60000410000 */
[----:B------:R-:W-:Y:S01]  /*3730*/  F2FP.PACK_AB R18, R9, R6 ;  /* 0x000000060912723e */ /* 0x000fe200000000ff */
[----:B------:R-:W-:-:S05]  /*3740*/  FMUL.FTZ R12, R12, R49 ;  /* 0x000000310c0c7220 */ /* 0x000fca0000410000 */
[----:B------:R-:W-:-:S05]  /*3750*/  F2FP.PACK_AB R19, R11, R12 ;  /* 0x0000000c0b13723e */ /* 0x000fca00000000ff */
[----:B------:R0:W-:Y:S01]  /*3760*/  STG.E.128 [R2.64], R16 ;  /* 0x0000001002007986 */ /* 0x0001e2000c101d06 */
[----:B------:R-:W-:Y:S01]  /*3770*/  @P0 CALL.REL.NOINC `(.L_x_2279) ;  /* 0x0000001000000944 */ /* 0x000fe20003c00000 */
[----:B------:R-:W-:Y:S05]  /*3780*/  BRA `(.L_x_2280) ;  /* 0xffffcb4000007947 */ /* 0x000fea000383ffff */
.L_x_2279:
[----:B------:R-:W-:Y:S05]  /*3790*/  EXIT ;  /* 0x000000000000794d */ /* 0x000fea0003800000 */
.L_x_2281:
        /* <DEDUP_REMOVED lines=14> */
.L_x_5377:


//--------------------- .text._Z25selective_scan_fwd_kernelI32Selective_Scan_fwd_kernel_traitsILi32ELi8ELi1ELb1ELb0ELb1ELb0EN3c104HalfENS1_7complexIfEEEEv13SSMParamsBase --------------------------
	.section	.text._Z25selective_scan_fwd_kernelI32Selective_Scan_fwd_kernel_traitsILi32ELi8ELi1ELb1ELb0ELb1ELb0EN3c104HalfENS1_7complexIfEEEEv13SSMParamsBase,"ax",@progbits
	.sectioninfo	@"SHI_REGISTERS=93"
	.align	128
        .global         _Z25selective_scan_fwd_kernelI32Selective_Scan_fwd_kernel_traitsILi32ELi8ELi1ELb1ELb0ELb1ELb0EN3c104HalfENS1_7complexIfEEEEv13SSMParamsBase
        .type           _Z25selective_scan_fwd_kernelI32Selective_Scan_fwd_kernel_traitsILi32ELi8ELi1ELb1ELb0ELb1ELb0EN3c104HalfENS1_7complexIfEEEEv13SSMParamsBase,@function
        .size           _Z25selective_scan_fwd_kernelI32Selective_Scan_fwd_kernel_traitsILi32ELi8ELi1ELb1ELb0ELb1ELb0EN3c104HalfENS1_7complexIfEEEEv13SSMParamsBase,(.L_x_5378 - _Z25selective_scan_fwd_kernelI32Selective_Scan_fwd_kernel_traitsILi32ELi8ELi1ELb1ELb0ELb1ELb0EN3c104HalfENS1_7complexIfEEEEv13SSMParamsBase)
        .other          _Z25selective_scan_fwd_kernelI32Selective_Scan_fwd_kernel_traitsILi32ELi8ELi1ELb1ELb0ELb1ELb0EN3c104HalfENS1_7complexIfEEEEv13SSMParamsBase,@"STO_CUDA_ENTRY STV_DEFAULT"
_Z25selective_scan_fwd_kernelI32Selective_Scan_fwd_kernel_traitsILi32ELi8ELi1ELb1ELb0ELb1ELb0EN3c104HalfENS1_7complexIfEEEEv13SSMParamsBase:
.text._Z25selective_scan_fwd_kernelI32Selective_Scan_fwd_kernel_traitsILi32ELi8ELi1ELb1ELb0ELb1ELb0EN3c104HalfENS1_7complexIfEEEEv13SSMParamsBase:
        /* <DEDUP_REMOVED lines=16> */
[--C-:B------:R-:W-:Y:S02]  /*0100*/  @P0 LEA.HI.X R3, R0, c[0x0][0x23c], R27.reuse, 0x2, P2 ;  /* 0x00008f0000030a11 */ /* 0x100fe400010f141b */
[----:B-1----:R-:W-:Y:S01]  /*0110*/  IADD3 R6, R8, 0xffffffe, RZ ;  /* 0x0ffffffe08067810 */ /* 0x002fe20007ffe0ff */
[----:B------:R-:W0:Y:S01]  /*0120*/  S2UR UR6, SR_CTAID.X ;  /* 0x00000000000679c3 */ /* 0x000e220000002500 */
[----:B------:R-:W-:Y:S01]  /*0130*/  @P1 LEA.HI.X R5, R0, c[0x0][0x254], R27, 0x2, P3 ;  /* 0x0000950000051a11 */ /* 0x000fe200018f141b */
[----:B------:R1:W5:Y:S01]  /*0140*/  @P0 LDG.E R26, [R2.64] ;  /* 0x00000004021a0981 */ /* 0x000362000c1e1900 */
[----:B------:R2:W3:Y:S03]  /*0150*/  F2I.FTZ.U32.TRUNC.NTZ R7, R6 ;  /* 0x0000000600077305 */ /* 0x0004e6000021f000 */
[----:B------:R4:W5:Y:S01]  /*0160*/  @P1 LDG.E R28, [R4.64] ;  /* 0x00000004041c1981 */ /* 0x000962000c1e1900 */
[----:B--2---:R-:W-:Y:S01]  /*0170*/  HFMA2.MMA R6, -RZ, RZ, 0, 0 ;  /* 0x00000000ff067435 */ /* 0x004fe200000001ff */
[----:B-1----:R-:W-:-:S02]  /*0180*/  IABS R2, R0 ;  /* 0x0000000000027213 */ /* 0x002fc40000000000 */
[----:B---3--:R-:W-:-:S05]  /*0190*/  IADD3 R10, RZ, -R7, RZ ;  /* 0x80000007ff0a7210 */ /* 0x008fca0007ffe0ff */
[----:B------:R-:W-:Y:S01]  /*01a0*/  IMAD R9, R10, R11, RZ ;  /* 0x0000000b0a097224 */ /* 0x000fe200078e02ff */
[----:B0-----:R-:W-:-:S03]  /*01b0*/  MOV R29, UR6 ;  /* 0x00000006001d7c02 */ /* 0x001fc60008000f00 */
[----:B------:R-:W-:Y:S01]  /*01c0*/  IMAD.HI.U32 R7, R7, R9, R6 ;  /* 0x0000000907077227 */ /* 0x000fe200078e0006 */
[----:B------:R-:W-:-:S03]  /*01d0*/  SHF.R.S32.HI R69, RZ, 0x1f, R29 ;  /* 0x0000001fff457819 */ /* 0x000fc6000001141d */
[----:B----4-:R-:W-:-:S04]  /*01e0*/  IMAD.WIDE.U32 R4, R29, c[0x0][0x1e0], RZ ;  /* 0x000078001d047a25 */ /* 0x010fc800078e00ff */
[----:B------:R-:W-:-:S04]  /*01f0*/  IMAD.HI.U32 R9, R7, R2, RZ ;  /* 0x0000000207097227 */ /* 0x000fc800078e00ff */
[----:B------:R-:W-:Y:S01]  /*0200*/  IMAD R10, R69, c[0x0][0x1e0], RZ ;  /* 0x00007800450a7a24 */ /* 0x000fe200078e02ff */
[----:B------:R-:W-:Y:S01]  /*0210*/  IADD3 R3, -R9, RZ, RZ ;  /* 0x000000ff09037210 */ /* 0x000fe20007ffe1ff */
[----:B------:R-:W-:Y:S02]  /*0220*/  IMAD R12, R69, c[0x0][0x1b0], RZ ;  /* 0x00006c00450c7a24 */ /* 0x000fe400078e02ff */
[----:B------:R-:W-:Y:S01]  /*0230*/  IMAD R13, R29, c[0x0][0x1e4], R10 ;  /* 0x000079001d0d7a24 */ /* 0x000fe200078e020a */
[----:B------:R-:W-:Y:S01]  /*0240*/  MOV R10, c[0x0][0x174] ;  /* 0x00005d00000a7a02 */ /* 0x000fe20000000f00 */
[----:B------:R-:W-:Y:S02]  /*0250*/  IMAD R2, R11, R3, R2 ;  /* 0x000000030b027224 */ /* 0x000fe400078e0202 */
[----:B------:R-:W-:Y:S01]  /*0260*/  IMAD R8, R69, c[0x0][0x1d0], RZ ;  /* 0x0000740045087a24 */ /* 0x000fe200078e02ff */
[----:B------:R-:W-:Y:S01]  /*0270*/  IADD3 R5, R5, R13, RZ ;  /* 0x0000000d05057210 */ /* 0x000fe20007ffe0ff */
[----:B------:R-:W-:Y:S01]  /*0280*/  IMAD.WIDE.U32 R6, R29, c[0x0][0x1b0], RZ ;  /* 0x00006c001d067a25 */ /* 0x000fe200078e00ff */
[----:B------:R-:W-:-:S03]  /*0290*/  ISETP.GT.U32.AND P1, PT, R11, R2, PT ;  /* 0x000000020b00720c */ /* 0x000fc60003f24070 */
[----:B------:R-:W-:Y:S02]  /*02a0*/  IMAD R15, R29, c[0x0][0x1b4], R12 ;  /* 0x00006d001d0f7a24 */ /* 0x000fe400078e020c */
[----:B------:R-:W-:Y:S02]  /*02b0*/  IMAD R13, R27, c[0x0][0x1e8], RZ ;  /* 0x00007a001b0d7a24 */ /* 0x000fe400078e02ff */
[----:B------:R-:W-:Y:S01]  /*02c0*/  IMAD.WIDE.U32 R4, R0, c[0x0][0x1e8], R4 ;  /* 0x00007a0000047a25 */ /* 0x000fe200078e0004 */
[----:B------:R-:W-:-:S03]  /*02d0*/  IADD3 R7, R7, R15, RZ ;  /* 0x0000000f07077210 */ /* 0x000fc60007ffe0ff */
[----:B------:R-:W-:Y:S02]  /*02e0*/  IMAD R13, R0, c[0x0][0x1ec], R13 ;  /* 0x00007b00000d7a24 */ /* 0x000fe400078e020d */
[-C--:B------:R-:W-:Y:S02]  /*02f0*/  @!P1 IADD3 R2, R2, -R11.reuse, RZ ;  /* 0x8000000b02029210 */ /* 0x080fe40007ffe0ff */
[----:B------:R-:W-:Y:S02]  /*0300*/  @!P1 IADD3 R9, R9, 0x1, RZ ;  /* 0x0000000109099810 */ /* 0x000fe40007ffe0ff */
[----:B------:R-:W-:Y:S01]  /*0310*/  ISETP.GE.U32.AND P0, PT, R2, R11, PT ;  /* 0x0000000b0200720c */ /* 0x000fe20003f06070 */
[----:B------:R-:W-:Y:S01]  /*0320*/  IMAD R11, R29, c[0x0][0x1d4], R8 ;  /* 0x000075001d0b7a24 */ /* 0x000fe200078e0208 */
[----:B------:R-:W-:Y:S02]  /*0330*/  LOP3.LUT R2, R0, c[0x0][0x178], RZ, 0x3c, !PT ;  /* 0x00005e0000027a12 */ /* 0x000fe400078e3cff */
[----:B------:R-:W-:-:S02]  /*0340*/  ISETP.NE.AND P1, PT, RZ, c[0x0][0x178], PT ;  /* 0x00005e00ff007a0c */ /* 0x000fc40003f25270 */
[----:B------:R-:W-:Y:S01]  /*0350*/  ISETP.GE.AND P2, PT, R2, RZ, PT ;  /* 0x000000ff0200720c */ /* 0x000fe20003f46270 */
[----:B------:R-:W-:-:S05]  /*0360*/  IMAD.WIDE.U32 R2, R29, c[0x0][0x1d0], RZ ;  /* 0x000074001d027a25 */ /* 0x000fca00078e00ff */
[----:B------:R-:W-:Y:S01]  /*0370*/  IADD3 R3, R3, R11, RZ ;  /* 0x0000000b03037210 */ /* 0x000fe20007ffe0ff */
[----:B------:R-:W-:Y:S01]  /*0380*/  IMAD R11, R27, c[0x0][0x1d8], RZ ;  /* 0x000076001b0b7a24 */ /* 0x000fe200078e02ff */
[----:B------:R-:W-:Y:S02]  /*0390*/  @P0 IADD3 R9, R9, 0x1, RZ ;  /* 0x0000000109090810 */ /* 0x000fe40007ffe0ff */
[----:B------:R-:W-:Y:S01]  /*03a0*/  ISETP.GE.AND P0, PT, R10, 0x1, PT ;  /* 0x000000010a00780c */ /* 0x000fe20003f06270 */
[C---:B------:R-:W-:Y:S02]  /*03b0*/  IMAD R11, R0.reuse, c[0x0][0x1dc], R11 ;  /* 0x00007700000b7a24 */ /* 0x040fe400078e020b */
[----:B------:R-:W-:Y:S01]  /*03c0*/  @!P2 IADD3 R9, -R9, RZ, RZ ;  /* 0x000000ff0909a210 */ /* 0x000fe20007ffe1ff */
[----:B------:R-:W-:Y:S01]  /*03d0*/  IMAD.WIDE.U32 R2, R0, c[0x0][0x1d8], R2 ;  /* 0x0000760000027a25 */ /* 0x000fe200078e0002 */
[----:B------:R-:W-:-:S04]  /*03e0*/  @!P1 LOP3.LUT R9, RZ, c[0x0][0x178], RZ, 0x33, !PT ;  /* 0x00005e00ff099a12 */ /* 0x000fc800078e33ff */
[----:B------:R-:W-:Y:S01]  /*03f0*/  SHF.R.S32.HI R8, RZ, 0x1f, R9 ;  /* 0x0000001fff087819 */ /* 0x000fe20000011409 */
[----:B------:R-:W-:-:S04]  /*0400*/  IMAD.WIDE.U32 R6, R9, c[0x0][0x1c8], R6 ;  /* 0x0000720009067a25 */ /* 0x000fc800078e0006 */
[----:B------:R-:W-:-:S04]  /*0410*/  IMAD R8, R8, c[0x0][0x1c8], RZ ;  /* 0x0000720008087a24 */ /* 0x000fc800078e02ff */
[----:B------:R-:W-:Y:S01]  /*0420*/  IMAD R37, R9, c[0x0][0x1cc], R8 ;  /* 0x0000730009257a24 */ /* 0x000fe200078e0208 */
[----:B------:R-:W-:Y:S06]  /*0430*/  @!P0 EXIT ;  /* 0x000000000000894d */ /* 0x000fec0003800000 */
[----:B------:R-:W0:Y:S01]  /*0440*/  S2R R30, SR_TID.X ;  /* 0x00000000001e7919 */ /* 0x000e220000002100 */
[----:B------:R-:W-:Y:S02]  /*0450*/  IADD3 R33, R3, R11, RZ ;  /* 0x0000000b03217210 */ /* 0x000fe40007ffe0ff */
[----:B------:R-:W-:Y:S01]  /*0460*/  IADD3 R35, R5, R13, RZ ;  /* 0x0000000d05237210 */ /* 0x000fe20007ffe0ff */
[----:B------:R-:W1:Y:S01]  /*0470*/  S2R R71, SR_LANEID ;  /* 0x0000000000477919 */ /* 0x000e620000000000 */
[----:B------:R-:W-:Y:S02]  /*0480*/  LEA R32, P0, R2, c[0x0][0x240], 0x1 ;  /* 0x0000900002207a11 */ /* 0x000fe400078008ff */
[----:B------:R-:W-:Y:S02]  /*0490*/  LEA R34, P1, R4, c[0x0][0x248], 0x1 ;  /* 0x0000920004227a11 */ /* 0x000fe400078208ff */
[----:B------:R-:W-:-:S02]  /*04a0*/  LEA R36, P2, R6, c[0x0][0x230], 0x1 ;  /* 0x00008c0006247a11 */ /* 0x000fc400078408ff */
[----:B------:R-:W-:Y:S02]  /*04b0*/  IADD3 R37, R7, R37, RZ ;  /* 0x0000002507257210 */ /* 0x000fe40007ffe0ff */
[----:B------:R-:W-:Y:S02]  /*04c0*/  LEA.HI.X R33, R2, c[0x0][0x244], R33, 0x1, P0 ;  /* 0x0000910002217a11 */ /* 0x000fe400000f0c21 */
[----:B------:R-:W-:Y:S02]  /*04d0*/  LEA.HI.X R35, R4, c[0x0][0x24c], R35, 0x1, P1 ;  /* 0x0000930004237a11 */ /* 0x000fe400008f0c23 */
[----:B------:R-:W-:Y:S02]  /*04e0*/  LEA.HI.X R37, R6, c[0x0][0x234], R37, 0x1, P2 ;  /* 0x00008d0006257a11 */ /* 0x000fe400010f0c25 */
[----:B------:R-:W-:Y:S02]  /*04f0*/  MOV R31, RZ ;  /* 0x000000ff001f7202 */ /* 0x000fe40000000f00 */
.L_x_2303:
        /* <DEDUP_REMOVED lines=63> */
.L_x_2283:
[----:B------:R-:W-:Y:S05]  /*08f0*/  BSYNC B0 ;  /* 0x0000000000007941 */ /* 0x000fea0003800000 */
.L_x_2282:
        /* <DEDUP_REMOVED lines=36> */
.L_x_2285:
[----:B------:R-:W-:Y:S05]  /*0b40*/  BSYNC B0 ;  /* 0x0000000000007941 */ /* 0x000fea0003800000 */
.L_x_2284:
        /* <DEDUP_REMOVED lines=46> */
.L_x_2287:
[----:B------:R-:W-:Y:S05]  /*0e30*/  BSYNC B0 ;  /* 0x0000000000007941 */ /* 0x000fea0003800000 */
.L_x_2286:
        /* <DEDUP_REMOVED lines=33> */
.L_x_2289:
[----:B------:R-:W-:Y:S05]  /*1050*/  BSYNC B0 ;  /* 0x0000000000007941 */ /* 0x000fea0003800000 */
.L_x_2288:
        /* <DEDUP_REMOVED lines=33> */
.L_x_2291:
[----:B------:R-:W-:Y:S05]  /*1270*/  BSYNC B0 ;  /* 0x0000000000007941 */ /* 0x000fea0003800000 */
.L_x_2290:
        /* <DEDUP_REMOVED lines=33> */
.L_x_2293:
[----:B------:R-:W-:Y:S05]  /*1490*/  BSYNC B0 ;  /* 0x0000000000007941 */ /* 0x000fea0003800000 */
.L_x_2292:
        /* <DEDUP_REMOVED lines=33> */
.L_x_2295:
[----:B------:R-:W-:Y:S05]  /*16b0*/  BSYNC B0 ;  /* 0x0000000000007941 */ /* 0x000fea0003800000 */
.L_x_2294:
        /* <DEDUP_REMOVED lines=33> */
.L_x_2297:
[----:B------:R-:W-:Y:S05]  /*18d0*/  BSYNC B0 ;  /* 0x0000000000007941 */ /* 0x000fea0003800000 */
.L_x_2296:
        /* <DEDUP_REMOVED lines=19> */
[----:B------:R-:W-:Y:S01]  /*1a10*/  HFMA2.MMA R54, -RZ, RZ, 0, 0 ;  /* 0x00000000ff367435 */ /* 0x000fe200000001ff */
[----:B------:R-:W-:-:S08]  /*1a20*/  FMUL.FTZ R39, R7, R52 ;  /* 0x0000003407277220 */ /* 0x000fd00000410000 */
.L_x_2301:
        /* <DEDUP_REMOVED lines=15> */
[----:B------:R-:W-:Y:S01]  /*1b20*/  IMAD R23, R54, c[0x0][0x1a4], R23 ;  /* 0x0000690036177a24 */ /* 0x000fe200078e0217 */
[----:B-1----:R-:W-:Y:S01]  /*1b30*/  ISETP.GE.AND P1, PT, R71, 0x8, PT ;  /* 0x000000084700780c */ /* 0x002fe20003f26270 */
[----:B--2---:R-:W-:Y:S02]  /*1b40*/  FMUL.FTZ R2, R5, R38 ;  /* 0x0000002605027220 */ /* 0x004fe40000410000 */
[----:B------:R-:W-:-:S02]  /*1b50*/  FMUL.FTZ R21, R4, 1.4426950216293334961 ;  /* 0x3fb8aa3b04157820 */ /* 0x000fc40000410000 */
[----:B------:R-:W-:Y:S02]  /*1b60*/  FMUL.RZ R3, R2, 0.15915493667125701904 ;  /* 0x3e22f98302037820 */ /* 0x000fe4000040c000 */
[-C--:B------:R-:W-:Y:S02]  /*1b70*/  FMUL.FTZ R2, R5, R40.reuse ;  /* 0x0000002805027220 */ /* 0x080fe40000410000 */
[----:B------:R-:W-:Y:S01]  /*1b80*/  MUFU.SIN R81, R3 ;  /* 0x0000000300517308 */ /* 0x000fe20000000400 */
[----:B------:R-:W-:Y:S02]  /*1b90*/  FMUL.FTZ R19, R21, R40 ;  /* 0x0000002815137220 */ /* 0x000fe40000410000 */
[----:B------:R-:W-:Y:S02]  /*1ba0*/  FMUL.RZ R6, R2, 0.15915493667125701904 ;  /* 0x3e22f98302067820 */ /* 0x000fe4000040c000 */
[-C--:B------:R-:W-:Y:S02]  /*1bb0*/  FMUL.FTZ R2, R5, R42.reuse ;  /* 0x0000002a05027220 */ /* 0x080fe40000410000 */
[----:B------:R-:W-:Y:S01]  /*1bc0*/  FMUL.FTZ R17, R21, R42 ;  /* 0x0000002a15117220 */ /* 0x000fe20000410000 */
[----:B------:R0:W-:Y:S01]  /*1bd0*/  MUFU.COS R79, R3 ;  /* 0x00000003004f7308 */ /* 0x0001e20000000000 */
[----:B------:R-:W-:-:S02]  /*1be0*/  FMUL.RZ R7, R2, 0.15915493667125701904 ;  /* 0x3e22f98302077820 */ /* 0x000fc4000040c000 */
[-C--:B------:R-:W-:Y:S02]  /*1bf0*/  FMUL.FTZ R2, R5, R44.reuse ;  /* 0x0000002c05027220 */ /* 0x080fe40000410000 */
[C---:B------:R-:W-:Y:S02]  /*1c00*/  FMUL.FTZ R15, R21.reuse, R44 ;  /* 0x0000002c150f7220 */ /* 0x040fe40000410000 */
[-C--:B------:R-:W-:Y:S01]  /*1c10*/  FMUL.FTZ R11, R21, R46.reuse ;  /* 0x0000002e150b7220 */ /* 0x080fe20000410000 */
[----:B------:R-:W-:Y:S01]  /*1c20*/  MUFU.SIN R70, R6 ;  /* 0x0000000600467308 */ /* 0x000fe20000000400 */
[----:B0-----:R-:W-:Y:S02]  /*1c30*/  FMUL.RZ R3, R2, 0.15915493667125701904 ;  /* 0x3e22f98302037820 */ /* 0x001fe4000040c000 */
[----:B------:R-:W-:Y:S02]  /*1c40*/  FMUL.FTZ R2, R5, R46 ;  /* 0x0000002e05027220 */ /* 0x000fe40000410000 */
[----:B------:R-:W-:-:S02]  /*1c50*/  FMUL.FTZ R14, R21, R38 ;  /* 0x00000026150e7220 */ /* 0x000fc40000410000 */
[----:B------:R-:W-:Y:S01]  /*1c60*/  FMUL.RZ R12, R2, 0.15915493667125701904 ;  /* 0x3e22f983020c7820 */ /* 0x000fe2000040c000 */
[----:B------:R-:W-:Y:S01]  /*1c70*/  MUFU.SIN R16, R3 ;  /* 0x0000000300107308 */ /* 0x000fe20000000400 */
[-C--:B------:R-:W-:Y:S02]  /*1c80*/  FMUL.FTZ R2, R5, R48.reuse ;  /* 0x0000003005027220 */ /* 0x080fe40000410000 */
[C---:B------:R-:W-:Y:S02]  /*1c90*/  FMUL.FTZ R18, R21.reuse, R48 ;  /* 0x0000003015127220 */ /* 0x040fe40000410000 */
[----:B------:R-:W-:Y:S02]  /*1ca0*/  FMUL.RZ R20, R2, 0.15915493667125701904 ;  /* 0x3e22f98302147820 */ /* 0x000fe4000040c000 */
[C---:B------:R-:W-:Y:S01]  /*1cb0*/  FMUL.FTZ R65, R21.reuse, R50 ;  /* 0x0000003215417220 */ /* 0x040fe20000410000 */
[----:B------:R0:W-:Y:S01]  /*1cc0*/  MUFU.COS R76, R3 ;  /* 0x00000003004c7308 */ /* 0x0001e20000000000 */
[----:B------:R-:W-:-:S07]  /*1cd0*/  FMUL.FTZ R63, R21, R52 ;  /* 0x00000034153f7220 */ /* 0x000fce0000410000 */
[----:B------:R-:W-:Y:S01]  /*1ce0*/  MUFU.COS R72, R6 ;  /* 0x0000000600487308 */ /* 0x000fe20000000000 */
[----:B0-----:R-:W-:-:S04]  /*1cf0*/  IMAD R3, R27, c[0x0][0x198], RZ ;  /* 0x000066001b037a24 */ /* 0x001fc800078e02ff */
[----:B------:R-:W-:-:S03]  /*1d00*/  IMAD R3, R0, c[0x0][0x19c], R3 ;  /* 0x0000670000037a24 */ /* 0x000fc600078e0203 */
[----:B------:R-:W-:Y:S08]  /*1d10*/  MUFU.SIN R74, R7 ;  /* 0x00000007004a7308 */ /* 0x000ff00000000400 */
[----:B------:R0:W-:Y:S08]  /*1d20*/  MUFU.COS R4, R7 ;  /* 0x0000000700047308 */ /* 0x0001f00000000000 */
[----:B------:R-:W1:Y:S01]  /*1d30*/  MUFU.EX2 R19, R19 ;  /* 0x0000001300137308 */ /* 0x000e620000000800 */
[----:B0-----:R-:W-:-:S05]  /*1d40*/  IMAD.WIDE.U32 R6, R0, c[0x0][0x198], RZ ;  /* 0x0000660000067a25 */ /* 0x001fca00078e00ff */
[----:B------:R-:W-:Y:S01]  /*1d50*/  IADD3 R7, R7, R3, RZ ;  /* 0x0000000307077210 */ /* 0x000fe20007ffe0ff */
[C---:B------:R-:W-:Y:S01]  /*1d60*/  IMAD.WIDE.U32 R2, R54.reuse, c[0x0][0x1c0], RZ ;  /* 0x0000700036027a25 */ /* 0x040fe200078e00ff */
[----:B------:R-:W0:Y:S03]  /*1d70*/  MUFU.EX2 R17, R17 ;  /* 0x0000001100117308 */ /* 0x000e260000000800 */
[----:B------:R-:W-:Y:S01]  /*1d80*/  IMAD.WIDE.U32 R6, R54, c[0x0][0x1a0], R6 ;  /* 0x0000680036067a25 */ /* 0x000fe200078e0006 */
[----:B------:R-:W-:-:S04]  /*1d90*/  IADD3 R3, R3, R13, RZ ;  /* 0x0000000d03037210 */ /* 0x000fc80007ffe0ff */
[----:B------:R-:W-:Y:S01]  /*1da0*/  MUFU.SIN R78, R12 ;  /* 0x0000000c004e7308 */ /* 0x000fe20000000400 */
[C---:B-1----:R-:W-:Y:S02]  /*1db0*/  FMUL.FTZ R70, R19.reuse, R70 ;  /* 0x0000004613467220 */ /* 0x042fe40000410000 */
[----:B------:R-:W-:-:S05]  /*1dc0*/  FMUL.FTZ R72, R19, R72 ;  /* 0x0000004813487220 */ /* 0x000fca0000410000 */
[----:B------:R1:W-:Y:S01]  /*1dd0*/  MUFU.COS R10, R12 ;  /* 0x0000000c000a7308 */ /* 0x0003e20000000000 */
[C---:B0-----:R-:W-:Y:S02]  /*1de0*/  FMUL.FTZ R73, R17.reuse, R4 ;  /* 0x0000000411497220 */ /* 0x041fe40000410000 */
[----:B------:R-:W-:Y:S02]  /*1df0*/  FMUL.FTZ R4, RZ, R70 ;  /* 0x00000046ff047220 */ /* 0x000fe40000410000 */
[----:B------:R-:W-:Y:S02]  /*1e00*/  FMUL.FTZ R74, R17, R74 ;  /* 0x0000004a114a7220 */ /* 0x000fe40000410000 */
[----:B------:R-:W-:Y:S01]  /*1e10*/  FMUL.FTZ R17, R5, R52 ;  /* 0x0000003405117220 */ /* 0x000fe20000410000 */
[----:B------:R-:W0:Y:S01]  /*1e20*/  MUFU.EX2 R15, R15 ;  /* 0x0000000f000f7308 */ /* 0x000e220000000800 */
[----:B-1----:R-:W-:-:S04]  /*1e30*/  LEA R12, P0, R2, R36, 0x1 ;  /* 0x00000024020c7211 */ /* 0x002fc800078008ff */
[----:B------:R-:W-:Y:S02]  /*1e40*/  LEA.HI.X R13, R2, R37, R3, 0x1, P0 ;  /* 0x00000025020d7211 */ /* 0x000fe400000f0c03 */
[----:B------:R-:W-:Y:S01]  /*1e50*/  IADD3 R3, R7, R23, RZ ;  /* 0x0000001707037210 */ /* 0x000fe20007ffe0ff */
[----:B------:R-:W-:Y:S01]  /*1e60*/  MUFU.SIN R67, R20 ;  /* 0x0000001400437308 */ /* 0x000fe20000000400 */
[----:B------:R-:W-:Y:S02]  /*1e70*/  SHF.L.U32 R7, R30, 0x1, RZ ;  /* 0x000000011e077819 */ /* 0x000fe400000006ff */
[----:B------:R-:W-:-:S03]  /*1e80*/  LEA R2, P0, R6, c[0x0][0x228], 0x3 ;  /* 0x00008a0006027a11 */ /* 0x000fc600078018ff */
[----:B------:R-:W-:Y:S01]  /*1e90*/  IMAD.WIDE R12, R7, 0x10, R12 ;  /* 0x00000010070c7825 */ /* 0x000fe200078e020c */
[----:B------:R-:W-:Y:S01]  /*1ea0*/  LEA.HI.X R3, R6, c[0x0][0x22c], R3, 0x3, P0 ;  /* 0x00008b0006037a11 */ /* 0x000fe200000f1c03 */
[----:B------:R1:W-:Y:S02]  /*1eb0*/  MUFU.COS R9, R20 ;  /* 0x0000001400097308 */ /* 0x0003e40000000000 */
[----:B------:R-:W-:Y:S02]  /*1ec0*/  FMUL.FTZ R7, R53, R70 ;  /* 0x0000004635077220 */ /* 0x000fe40000410000 */
[----:B------:R-:W-:Y:S01]  /*1ed0*/  FMUL.RZ R23, R17, 0.15915493667125701904 ;  /* 0x3e22f98311177820 */ /* 0x000fe2000040c000 */
[----:B------:R-:W2:Y:S01]  /*1ee0*/  LDG.E.64 R2, [R2.64] ;  /* 0x0000000402027981 */ /* 0x000ea2000c1e1b00 */
[-C--:B------:R-:W-:Y:S02]  /*1ef0*/  FFMA.FTZ R19, RZ, R72.reuse, R7 ;  /* 0x00000048ff137223 */ /* 0x080fe40000010007 */
[----:B------:R-:W3:Y:S01]  /*1f00*/  MUFU.EX2 R11, R11 ;  /* 0x0000000b000b7308 */ /* 0x000ee20000000800 */
[----:B-1----:R-:W-:-:S02]  /*1f10*/  FFMA.FTZ R20, R53, R72, -R4 ;  /* 0x0000004835147223 */ /* 0x002fc40000010804 */
[----:B------:R-:W-:Y:S02]  /*1f20*/  FADD.FTZ R19, RZ, R19 ;  /* 0x00000013ff137221 */ /* 0x000fe40000010000 */
[----:B------:R-:W-:Y:S02]  /*1f30*/  FADD.FTZ R20, R51, R20 ;  /* 0x0000001433147221 */ /* 0x000fe40000010000 */
[CC--:B------:R-:W-:Y:S01]  /*1f40*/  FMUL.FTZ R17, R74.reuse, R19.reuse ;  /* 0x000000134a117220 */ /* 0x0c0fe20000410000 */
[----:B------:R1:W4:Y:S01]  /*1f50*/  MUFU.EX2 R8, R18 ;  /* 0x0000001200087308 */ /* 0x0003220000000800 */
[-C--:B------:R-:W-:Y:S02]  /*1f60*/  FMUL.FTZ R22, R74, R20.reuse ;  /* 0x000000144a167220 */ /* 0x080fe40000410000 */
[C---:B------:R-:W-:Y:S02]  /*1f70*/  FFMA.FTZ R20, R73.reuse, R20, -R17 ;  /* 0x0000001449147223 */ /* 0x040fe40000010811 */
[----:B------:R-:W-:-:S02]  /*1f80*/  FFMA.FTZ R22, R73, R19, R22 ;  /* 0x0000001349167223 */ /* 0x000fc40000010016 */
[----:B0-----:R-:W-:Y:S01]  /*1f90*/  FMUL.FTZ R75, R15, R16 ;  /* 0x000000100f4b7220 */ /* 0x001fe20000410000 */
[----:B------:R-:W0:Y:S01]  /*1fa0*/  MUFU.EX2 R14, R14 ;  /* 0x0000000e000e7308 */ /* 0x000e220000000800 */
[----:B------:R-:W-:Y:S02]  /*1fb0*/  FADD.FTZ R20, R49, R20 ;  /* 0x0000001431147221 */ /* 0x000fe40000010000 */
[----:B------:R-:W-:Y:S02]  /*1fc0*/  FADD.FTZ R22, RZ, R22 ;  /* 0x00000016ff167221 */ /* 0x000fe40000010000 */
[----:B-1----:R-:W-:Y:S02]  /*1fd0*/  FMUL.FTZ R18, R5, R50 ;  /* 0x0000003205127220 */ /* 0x002fe40000410000 */
[----:B------:R-:W-:Y:S01]  /*1fe0*/  FMUL.FTZ R76, R15, R76 ;  /* 0x0000004c0f4c7220 */ /* 0x000fe20000410000 */
[----:B------:R-:W-:Y:S01]  /*1ff0*/  MUFU.EX2 R65, R65 ;  /* 0x0000004100417308 */ /* 0x000fe20000000800 */
[C---:B------:R-:W-:Y:S01]  /*2000*/  FMUL.FTZ R17, R75.reuse, R20 ;  /* 0x000000144b117220 */ /* 0x040fe20000410000 */
[----:B------:R1:W5:Y:S01]  /*2010*/  LDG.E.128 R4, [R12.64] ;  /* 0x000000040c047981 */ /* 0x000362000c1e1d00 */
[----:B------:R-:W-:-:S02]  /*2020*/  FMUL.FTZ R15, R75, R22 ;  /* 0x000000164b0f7220 */ /* 0x000fc40000410000 */
[----:B------:R-:W-:Y:S02]  /*2030*/  FMUL.RZ R21, R18, 0.15915493667125701904 ;  /* 0x3e22f98312157820 */ /* 0x000fe4000040c000 */
[C---:B------:R-:W-:Y:S01]  /*2040*/  FFMA.FTZ R17, R76.reuse, R22, R17 ;  /* 0x000000164c117223 */ /* 0x040fe20000010011 */
[----:B------:R-:W-:Y:S01]  /*2050*/  MUFU.EX2 R63, R63 ;  /* 0x0000003f003f7308 */ /* 0x000fe20000000800 */
[----:B------:R-:W-:Y:S02]  /*2060*/  FFMA.FTZ R20, R76, R20, -R15 ;  /* 0x000000144c147223 */ /* 0x000fe4000001080f */
[----:B---3--:R-:W-:Y:S02]  /*2070*/  FMUL.FTZ R78, R11, R78 ;  /* 0x0000004e0b4e7220 */ /* 0x008fe40000410000 */
[----:B------:R-:W-:-:S03]  /*2080*/  FADD.FTZ R17, RZ, R17 ;  /* 0x00000011ff117221 */ /* 0x000fc60000010000 */
[----:B------:R-:W3:Y:S01]  /*2090*/  MUFU.COS R66, R21 ;  /* 0x0000001500427308 */ /* 0x000ee20000000000 */
[C---:B----4-:R-:W-:Y:S02]  /*20a0*/  FMUL.FTZ R68, R8.reuse, R9 ;  /* 0x0000000908447220 */ /* 0x050fe40000410000 */
[----:B------:R-:W-:Y:S02]  /*20b0*/  FMUL.FTZ R67, R8, R67 ;  /* 0x0000004308437220 */ /* 0x000fe40000410000 */
[----:B------:R-:W-:-:S03]  /*20c0*/  FADD.FTZ R20, R47, R20 ;  /* 0x000000142f147221 */ /* 0x000fc60000010000 */
[----:B------:R-:W4:Y:S01]  /*20d0*/  MUFU.SIN R18, R21 ;  /* 0x0000001500127308 */ /* 0x000f220000000400 */
[----:B------:R-:W-:Y:S02]  /*20e0*/  FMUL.FTZ R77, R11, R10 ;  /* 0x0000000a0b4d7220 */ /* 0x000fe40000410000 */
[----:B------:R-:W-:Y:S02]  /*20f0*/  FMUL.FTZ R8, R78, R17 ;  /* 0x000000114e087220 */ /* 0x000fe40000410000 */
[C---:B0-----:R-:W-:Y:S02]  /*2100*/  FMUL.FTZ R81, R14.reuse, R81 ;  /* 0x000000510e517220 */ /* 0x041fe40000410000 */
[----:B------:R-:W-:Y:S02]  /*2110*/  FMUL.FTZ R79, R14, R79 ;  /* 0x0000004f0e4f7220 */ /* 0x000fe40000410000 */
[-C--:B------:R-:W-:Y:S02]  /*2120*/  FMUL.FTZ R10, R78, R20.reuse ;  /* 0x000000144e0a7220 */ /* 0x080fe40000410000 */
[----:B------:R-:W-:-:S02]  /*2130*/  FFMA.FTZ R20, R77, R20, -R8 ;  /* 0x000000144d147223 */ /* 0x000fc40000010808 */
[-C--:B------:R-:W-:Y:S02]  /*2140*/  FMUL.FTZ R8, R81, R70.reuse ;  /* 0x0000004651087220 */ /* 0x080fe40000410000 */
[----:B------:R-:W-:Y:S02]  /*2150*/  FFMA.FTZ R10, R77, R17, R10 ;  /* 0x000000114d0a7223 */ /* 0x000fe4000001000a */
[C---:B------:R-:W-:Y:S02]  /*2160*/  FMUL.FTZ R9, R79.reuse, R70 ;  /* 0x000000464f097220 */ /* 0x040fe40000410000 */
[-C--:B------:R-:W-:Y:S02]  /*2170*/  FFMA.FTZ R8, R79, R72.reuse, -R8 ;  /* 0x000000484f087223 */ /* 0x080fe40000010808 */
[----:B------:R-:W-:Y:S02]  /*2180*/  FADD.FTZ R20, R45, R20 ;  /* 0x000000142d147221 */ /* 0x000fe40000010000 */
[----:B------:R-:W-:-:S02]  /*2190*/  FFMA.FTZ R9, R81, R72, R9 ;  /* 0x0000004851097223 */ /* 0x000fc40000010009 */
[----:B------:R-:W-:Y:S02]  /*21a0*/  FADD.FTZ R11, RZ, R10 ;  /* 0x0000000aff0b7221 */ /* 0x000fe40000010000 */
[C---:B---3--:R-:W-:Y:S02]  /*21b0*/  FMUL.FTZ R66, R65.reuse, R66 ;  /* 0x0000004241427220 */ /* 0x048fe40000410000 */
[----:B----4-:R-:W-:Y:S02]  /*21c0*/  FMUL.FTZ R65, R65, R18 ;  /* 0x0000001241417220 */ /* 0x010fe40000410000 */
[C---:B------:R-:W-:Y:S02]  /*21d0*/  FMUL.FTZ R16, R74.reuse, R8 ;  /* 0x000000084a107220 */ /* 0x040fe40000410000 */
[----:B------:R-:W-:Y:S02]  /*21e0*/  FMUL.FTZ R18, R67, R20 ;  /* 0x0000001443127220 */ /* 0x000fe40000410000 */
[----:B------:R-:W-:-:S02]  /*21f0*/  FMUL.FTZ R10, R74, R9 ;  /* 0x000000094a0a7220 */ /* 0x000fc40000410000 */
[----:B------:R-:W-:Y:S01]  /*2200*/  FMUL.FTZ R17, R67, R11 ;  /* 0x0000000b43117220 */ /* 0x000fe20000410000 */
[----:B------:R-:W0:Y:S01]  /*2210*/  MUFU.COS R64, R23 ;  /* 0x0000001700407308 */ /* 0x000e220000000000 */
[C---:B------:R-:W-:Y:S02]  /*2220*/  FFMA.FTZ R16, R73.reuse, R9, R16 ;  /* 0x0000000949107223 */ /* 0x040fe40000010010 */
[C---:B------:R-:W-:Y:S02]  /*2230*/  FFMA.FTZ R18, R68.reuse, R11, R18 ;  /* 0x0000000b44127223 */ /* 0x040fe40000010012 */
[----:B------:R-:W-:Y:S02]  /*2240*/  FFMA.FTZ R10, R73, R8, -R10 ;  /* 0x00000008490a7223 */ /* 0x000fe4000001080a */
[----:B------:R-:W-:Y:S01]  /*2250*/  FFMA.FTZ R20, R68, R20, -R17 ;  /* 0x0000001444147223 */ /* 0x000fe20000010811 */
[----:B------:R-:W3:Y:S01]  /*2260*/  MUFU.SIN R14, R23 ;  /* 0x00000017000e7308 */ /* 0x000ee20000000400 */
[----:B------:R-:W-:-:S02]  /*2270*/  FMUL.FTZ R9, R75, R16 ;  /* 0x000000104b097220 */ /* 0x000fc40000410000 */
[----:B------:R-:W-:Y:S02]  /*2280*/  FADD.FTZ R18, RZ, R18 ;  /* 0x00000012ff127221 */ /* 0x000fe40000010000 */
[-C--:B------:R-:W-:Y:S02]  /*2290*/  FMUL.FTZ R11, R75, R10.reuse ;  /* 0x0000000a4b0b7220 */ /* 0x080fe40000410000 */
[----:B------:R-:W-:Y:S02]  /*22a0*/  FADD.FTZ R20, R43, R20 ;  /* 0x000000142b147221 */ /* 0x000fe40000010000 */
[C---:B------:R-:W-:Y:S02]  /*22b0*/  FFMA.FTZ R9, R76.reuse, R10, -R9 ;  /* 0x0000000a4c097223 */ /* 0x040fe40000010809 */
[----:B------:R-:W-:Y:S02]  /*22c0*/  FMUL.FTZ R17, R65, R18 ;  /* 0x0000001241117220 */ /* 0x000fe40000410000 */
[----:B------:R-:W-:-:S02]  /*22d0*/  FFMA.FTZ R11, R76, R16, R11 ;  /* 0x000000104c0b7223 */ /* 0x000fc4000001000b */
[-C--:B------:R-:W-:Y:S02]  /*22e0*/  FMUL.FTZ R19, R65, R20.reuse ;  /* 0x0000001441137220 */ /* 0x080fe40000410000 */
[----:B------:R-:W-:Y:S02]  /*22f0*/  FMUL.FTZ R10, R78, R9 ;  /* 0x000000094e0a7220 */ /* 0x000fe40000410000 */
[----:B------:R-:W-:Y:S02]  /*2300*/  FFMA.FTZ R20, R66, R20, -R17 ;  /* 0x0000001442147223 */ /* 0x000fe40000010811 */
[----:B------:R-:W-:Y:S02]  /*2310*/  FMUL.FTZ R8, R78, R11 ;  /* 0x0000000b4e087220 */ /* 0x000fe40000410000 */
[----:B------:R-:W-:Y:S02]  /*2320*/  FFMA.FTZ R19, R66, R18, R19 ;  /* 0x0000001242137223 */ /* 0x000fe40000010013 */
[----:B0-----:R-:W-:-:S02]  /*2330*/  FMUL.FTZ R64, R63, R64 ;  /* 0x000000403f407220 */ /* 0x001fc40000410000 */
[----:B------:R-:W-:Y:S02]  /*2340*/  FFMA.FTZ R10, R77, R11, R10 ;  /* 0x0000000b4d0a7223 */ /* 0x000fe4000001000a */
[----:B---3--:R-:W-:Y:S02]  /*2350*/  FMUL.FTZ R63, R63, R14 ;  /* 0x0000000e3f3f7220 */ /* 0x008fe40000410000 */
[----:B------:R-:W-:Y:S01]  /*2360*/  FADD.FTZ R20, R41, R20 ;  /* 0x0000001429147221 */ /* 0x000fe20000010000 */
[----:B-1----:R-:W3:Y:S01]  /*2370*/  LDG.E.128 R12, [R12.64+0x10] ;  /* 0x000010040c0c7981 */ /* 0x002ee2000c1e1d00 */
[----:B------:R-:W-:Y:S02]  /*2380*/  FFMA.FTZ R8, R77, R9, -R8 ;  /* 0x000000094d087223 */ /* 0x000fe40000010808 */
[----:B------:R-:W-:Y:S02]  /*2390*/  FADD.FTZ R19, RZ, R19 ;  /* 0x00000013ff137221 */ /* 0x000fe40000010000 */
[----:B------:R-:W-:-:S02]  /*23a0*/  FMUL.FTZ R9, R67, R10 ;  /* 0x0000000a43097220 */ /* 0x000fc40000410000 */
[----:B------:R-:W-:Y:S02]  /*23b0*/  FMUL.FTZ R16, R63, R20 ;  /* 0x000000143f107220 */ /* 0x000fe40000410000 */
[-C--:B------:R-:W-:Y:S02]  /*23c0*/  FMUL.FTZ R11, R67, R8.reuse ;  /* 0x00000008430b7220 */ /* 0x080fe40000410000 */
[-C--:B------:R-:W-:Y:S02]  /*23d0*/  FMUL.FTZ R17, R63, R19.reuse ;  /* 0x000000133f117220 */ /* 0x080fe40000410000 */
[----:B------:R-:W-:Y:S02]  /*23e0*/  FFMA.FTZ R9, R68, R8, -R9 ;  /* 0x0000000844097223 */ /* 0x000fe40000010809 */
[----:B------:R-:W-:Y:S02]  /*23f0*/  FFMA.FTZ R16, R64, R19, R16 ;  /* 0x0000001340107223 */ /* 0x000fe40000010010 */
[----:B------:R-:W-:-:S02]  /*2400*/  FFMA.FTZ R11, R68, R10, R11 ;  /* 0x0000000a440b7223 */ /* 0x000fc4000001000b */
[----:B------:R-:W-:Y:S02]  /*2410*/  FFMA.FTZ R20, R64, R20, -R17 ;  /* 0x0000001440147223 */ /* 0x000fe40000010811 */
[C---:B------:R-:W-:Y:S02]  /*2420*/  FMUL.FTZ R10, R65.reuse, R9 ;  /* 0x00000009410a7220 */ /* 0x040fe40000410000 */
[----:B------:R-:W-:Y:S02]  /*2430*/  FADD.FTZ R23, RZ, R16 ;  /* 0x00000010ff177221 */ /* 0x000fe40000010000 */
[-C--:B------:R-:W-:Y:S02]  /*2440*/  FMUL.FTZ R8, R65, R11.reuse ;  /* 0x0000000b41087220 */ /* 0x080fe40000410000 */
[----:B------:R-:W-:Y:S02]  /*2450*/  FADD.FTZ R22, R39, R20 ;  /* 0x0000001427167221 */ /* 0x000fe40000010000 */
[C---:B------:R-:W-:Y:S01]  /*2460*/  FFMA.FTZ R10, R66.reuse, R11, R10 ;  /* 0x0000000b420a7223 */ /* 0x040fe2000001000a */
[----:B------:R-:W0:Y:S01]  /*2470*/  SHFL.UP PT, R17, R23, 0x1, RZ ;  /* 0x0420000017117989 */ /* 0x000e2200000e00ff */
[----:B------:R-:W-:-:S02]  /*2480*/  FFMA.FTZ R8, R66, R9, -R8 ;  /* 0x0000000942087223 */ /* 0x000fc40000010808 */
[C---:B------:R-:W-:Y:S01]  /*2490*/  FMUL.FTZ R9, R63.reuse, R10 ;  /* 0x0000000a3f097220 */ /* 0x040fe20000410000 */
[----:B------:R-:W1:Y:S01]  /*24a0*/  SHFL.UP PT, R16, R22, 0x1, RZ ;  /* 0x0420000016107989 */ /* 0x000e6200000e00ff */
[-C--:B------:R-:W-:Y:S02]  /*24b0*/  FMUL.FTZ R11, R63, R8.reuse ;  /* 0x000000083f0b7220 */ /* 0x080fe40000410000 */
[C---:B------:R-:W-:Y:S02]  /*24c0*/  FFMA.FTZ R20, R64.reuse, R8, -R9 ;  /* 0x0000000840147223 */ /* 0x040fe40000010809 */
[----:B------:R-:W-:-:S03]  /*24d0*/  FFMA.FTZ R11, R64, R10, R11 ;  /* 0x0000000a400b7223 */ /* 0x000fc6000001000b */
[----:B------:R-:W4:Y:S04]  /*24e0*/  SHFL.UP PT, R8, R20, 0x1, RZ ;  /* 0x0420000014087989 */ /* 0x000f2800000e00ff */
        /* <DEDUP_REMOVED lines=8> */
[CC--:B----4-:R-:W-:Y:S01]  /*2570*/  FMUL.FTZ R10, R11.reuse, R8.reuse ;  /* 0x000000080b0a7220 */ /* 0x0d0fe20000410000 */
[----:B------:R-:W0:Y:S01]  /*2580*/  SHFL.UP PT, R19, R22, 0x2, RZ ;  /* 0x0440000016137989 */ /* 0x000e2200000e00ff */
[-C--:B------:R-:W-:Y:S02]  /*2590*/  FMUL.FTZ R17, R11, R9.reuse ;  /* 0x000000090b117220 */ /* 0x080fe40000410000 */
[C---:B------:R-:W-:Y:S01]  /*25a0*/  FFMA.FTZ R10, R20.reuse, R9, R10 ;  /* 0x00000009140a7223 */ /* 0x040fe2000001000a */
[----:B------:R-:W1:Y:S01]  /*25b0*/  SHFL.UP PT, R21, R23, 0x2, RZ ;  /* 0x0440000017157989 */ /* 0x000e6200000e00ff */
[----:B------:R-:W-:-:S03]  /*25c0*/  @P0 FFMA.FTZ R20, R20, R8, -R17 ;  /* 0x0000000814140223 */ /* 0x000fc60000010811 */
[----:B------:R-:W-:Y:S02]  /*25d0*/  FSEL R10, R11, R10, !P0 ;  /* 0x0000000a0b0a7208 */ /* 0x000fe40004000000 */
[----:B------:R-:W4:Y:S04]  /*25e0*/  SHFL.UP PT, R9, R20, 0x2, RZ ;  /* 0x0440000014097989 */ /* 0x000f2800000e00ff */
        /* <DEDUP_REMOVED lines=8> */
[C---:B----4-:R-:W-:Y:S02]  /*2670*/  FMUL.FTZ R16, R10.reuse, R9 ;  /* 0x000000090a107220 */ /* 0x050fe40000410000 */
[-C--:B------:R-:W-:Y:S01]  /*2680*/  FMUL.FTZ R8, R10, R11.reuse ;  /* 0x0000000b0a087220 */ /* 0x080fe20000410000 */
[----:B------:R-:W0:Y:S01]  /*2690*/  SHFL.UP PT, R18, R23, 0x4, RZ ;  /* 0x0480000017127989 */ /* 0x000e2200000e00ff */
[----:B------:R-:W-:-:S03]  /*26a0*/  FFMA.FTZ R11, R20, R11, R16 ;  /* 0x0000000b140b7223 */ /* 0x000fc60000010010 */
[----:B------:R-:W1:Y:S01]  /*26b0*/  SHFL.UP PT, R17, R22, 0x4, RZ ;  /* 0x0480000016117989 */ /* 0x000e6200000e00ff */
[----:B------:R-:W-:Y:S01]  /*26c0*/  @P0 FFMA.FTZ R20, R20, R9, -R8 ;  /* 0x0000000914140223 */ /* 0x000fe20000010808 */
[----:B------:R-:W-:-:S04]  /*26d0*/  FSEL R11, R10, R11, !P0 ;  /* 0x0000000b0a0b7208 */ /* 0x000fc80004000000 */
        /* <DEDUP_REMOVED lines=9> */
[CC--:B----4-:R-:W-:Y:S02]  /*2770*/  FMUL.FTZ R10, R11.reuse, R8.reuse ;  /* 0x000000080b0a7220 */ /* 0x0d0fe40000410000 */
[CC--:B------:R-:W-:Y:S01]  /*2780*/  FMUL.FTZ R17, R11.reuse, R9.reuse ;  /* 0x000000090b117220 */ /* 0x0c0fe20000410000 */
[----:B------:R-:W0:Y:S01]  /*2790*/  SHFL.UP PT, R21, R23, 0x8, RZ ;  /* 0x0500000017157989 */ /* 0x000e2200000e00ff */
[C---:B------:R-:W-:Y:S02]  /*27a0*/  FFMA.FTZ R10, R20.reuse, R9, R10 ;  /* 0x00000009140a7223 */ /* 0x040fe4000001000a */
[----:B------:R-:W-:Y:S01]  /*27b0*/  @P0 FFMA.FTZ R20, R20, R8, -R17 ;  /* 0x0000000814140223 */ /* 0x000fe20000010811 */
[----:B------:R-:W1:Y:S02]  /*27c0*/  SHFL.UP PT, R19, R22, 0x8, RZ ;  /* 0x0500000016137989 */ /* 0x000e6400000e00ff */
[----:B------:R-:W-:-:S02]  /*27d0*/  FSEL R10, R11, R10, !P0 ;  /* 0x0000000a0b0a7208 */ /* 0x000fc40004000000 */
[----:B------:R-:W4:Y:S04]  /*27e0*/  SHFL.UP PT, R9, R20, 0x8, RZ ;  /* 0x0500000014097989 */ /* 0x000f2800000e00ff */
[----:B------:R-:W2:Y:S01]  /*27f0*/  SHFL.UP PT, R11, R10, 0x8, RZ ;  /* 0x050000000a0b7989 */ /* 0x000ea200000e00ff */
[C---:B0-----:R-:W-:Y:S02]  /*2800*/  FMUL.FTZ R8, R10.reuse, R21 ;  /* 0x000000150a087220 */ /* 0x041fe40000410000 */
[-C--:B-1----:R-:W-:Y:S02]  /*2810*/  FMUL.FTZ R16, R10, R19.reuse ;  /* 0x000000130a107220 */ /* 0x082fe40000410000 */
[C---:B------:R-:W-:Y:S02]  /*2820*/  FFMA.FTZ R19, R20.reuse, R19, -R8 ;  /* 0x0000001314137223 */ /* 0x040fe40000010808 */
[----:B------:R-:W-:-:S02]  /*2830*/  FFMA.FTZ R16, R20, R21, R16 ;  /* 0x0000001514107223 */ /* 0x000fc40000010010 */
[----:B----4-:R-:W-:Y:S02]  /*2840*/  FMUL.FTZ R8, R10, R9 ;  /* 0x000000090a087220 */ /* 0x010fe40000410000 */
[----:B------:R-:W-:Y:S02]  /*2850*/  @P1 FADD.FTZ R23, R23, R16 ;  /* 0x0000001017171221 */ /* 0x000fe40000010000 */
[-C--:B--2---:R-:W-:Y:S02]  /*2860*/  FFMA.FTZ R21, R20, R11.reuse, R8 ;  /* 0x0000000b14157223 */ /* 0x084fe40000010008 */
[----:B------:R-:W-:Y:S01]  /*2870*/  FMUL.FTZ R11, R10, R11 ;  /* 0x0000000b0a0b7220 */ /* 0x000fe20000410000 */
[----:B------:R-:W0:Y:S01]  /*2880*/  SHFL.UP PT, R24, R23, 0x10, RZ ;  /* 0x0600000017187989 */ /* 0x000e2200000e00ff */
[----:B------:R-:W-:Y:S02]  /*2890*/  @P1 FADD.FTZ R22, R22, R19 ;  /* 0x0000001316161221 */ /* 0x000fe40000010000 */
[----:B------:R-:W-:Y:S01]  /*28a0*/  @P1 FFMA.FTZ R20, R20, R9, -R11 ;  /* 0x0000000914141223 */ /* 0x000fe2000001080b */
[----:B------:R-:W-:-:S02]  /*28b0*/  FSEL R21, R10, R21, !P1 ;  /* 0x000000150a157208 */ /* 0x000fc40004800000 */
[----:B------:R-:W1:Y:S01]  /*28c0*/  SHFL.UP PT, R10, R22, 0x10, RZ ;  /* 0x06000000160a7989 */ /* 0x000e6200000e00ff */
[----:B------:R-:W-:-:S03]  /*28d0*/  LOP3.LUT P0, RZ, R30, 0x1f, RZ, 0xc0, !PT ;  /* 0x0000001f1eff7812 */ /* 0x000fc6000780c0ff */
[----:B------:R-:W2:Y:S01]  /*28e0*/  SHFL.UP PT, R8, R20, 0x10, RZ ;  /* 0x0600000014087989 */ /* 0x000ea200000e00ff */
[----:B------:R-:W-:-:S03]  /*28f0*/  ISETP.EQ.OR P0, PT, R31, RZ, P0 ;  /* 0x000000ff1f00720c */ /* 0x000fc60000702670 */
[----:B------:R-:W4:Y:S01]  /*2900*/  SHFL.UP PT, R9, R21, 0x10, RZ ;  /* 0x0600000015097989 */ /* 0x000f2200000e00ff */
[----:B------:R-:W-:Y:S01]  /*2910*/  MOV R17, RZ ;  /* 0x000000ff00117202 */ /* 0x000fe20000000f00 */
[----:B------:R-:W-:Y:S01]  /*2920*/  CS2R R18, SRZ ;  /* 0x0000000000127805 */ /* 0x000fe2000001ff00 */
[----:B------:R-:W-:-:S07]  /*2930*/  MOV R16, 0x3f800000 ;  /* 0x3f80000000107802 */ /* 0x000fce0000000f00 */
[----:B------:R-:W5:Y:S01]  /*2940*/  @!P0 LDS.128 R16, [R54.X16+0x460] ;  /* 0x0004600036108984 */ /* 0x000f62000000cc00 */
[----:B0-----:R-:W-:Y:S01]  /*2950*/  FMUL.FTZ R11, R21, R24 ;  /* 0x00000018150b7220 */ /* 0x001fe20000410000 */
[C---:B------:R-:W-:Y:S02]  /*2960*/  ISETP.GE.AND P0, PT, R71.reuse, 0x10, PT ;  /* 0x000000104700780c */ /* 0x040fe40003f06270 */
[----:B------:R-:W-:Y:S01]  /*2970*/  ISETP.NE.AND P1, PT, R71, 0x1f, PT ;  /* 0x0000001f4700780c */ /* 0x000fe20003f25270 */
[CC--:B-1----:R-:W-:Y:S02]  /*2980*/  FFMA.FTZ R25, R20.reuse, R10.reuse, -R11 ;  /* 0x0000000a14197223 */ /* 0x0c2fe4000001080b */
[C---:B------:R-:W-:Y:S02]  /*2990*/  FMUL.FTZ R83, R21.reuse, R10 ;  /* 0x0000000a15537220 */ /* 0x040fe40000410000 */
[----:B--2---:R-:W-:Y:S02]  /*29a0*/  FMUL.FTZ R10, R21, R8 ;  /* 0x00000008150a7220 */ /* 0x004fe40000410000 */
        /* <DEDUP_REMOVED lines=18> */
[----:B------:R-:W4:Y:S01]  /*2ad0*/  SHFL.UP PT, R80, R22, 0x1, RZ ;  /* 0x0420000016507989 */ /* 0x000f2200000e00ff */
[----:B0-----:R-:W-:Y:S01]  /*2ae0*/  @!P2 MOV R85, R17 ;  /* 0x000000110055a202 */ /* 0x001fe20000000f00 */
[----:B------:R-:W-:-:S02]  /*2af0*/  HADD2.F32 R89, -RZ, R4.H1_H1 ;  /* 0x30000004ff597230 */ /* 0x000fc40000004100 */
[----:B------:R-:W-:Y:S02]  /*2b00*/  HADD2.F32 R88, -RZ, R4.H0_H0 ;  /* 0x20000004ff587230 */ /* 0x000fe40000004100 */
[--C-:B------:R-:W-:Y:S02]  /*2b10*/  HADD2.F32 R4, -RZ, R5.reuse.H0_H0 ;  /* 0x20000005ff047230 */ /* 0x100fe40000004100 */
[----:B------:R-:W-:Y:S01]  /*2b20*/  HADD2.F32 R90, -RZ, R5.H1_H1 ;  /* 0x30000005ff5a7230 */ /* 0x000fe20000004100 */
[----:B------:R-:W-:Y:S01]  /*2b30*/  FMUL.FTZ R5, R89, R3 ;  /* 0x0000000359057220 */ /* 0x000fe20000410000 */
[----:B-1----:R-:W-:Y:S02]  /*2b40*/  @!P2 MOV R83, R16 ;  /* 0x000000100053a202 */ /* 0x002fe40000000f00 */
[----:B--2---:R-:W-:Y:S01]  /*2b50*/  @!P2 MOV R82, R19 ;  /* 0x000000130052a202 */ /* 0x004fe20000000f00 */
[----:B------:R-:W-:Y:S01]  /*2b60*/  HADD2.F32 R84, -RZ, R7.H0_H0 ;  /* 0x20000007ff547230 */ /* 0x000fe20000004100 */
[----:B----4-:R-:W-:Y:S01]  /*2b70*/  @!P2 MOV R80, R18 ;  /* 0x000000120050a202 */ /* 0x010fe20000000f00 */
[----:B------:R-:W-:-:S02]  /*2b80*/  @P3 FMUL.FTZ R20, R24, R85 ;  /* 0x0000005518143220 */ /* 0x000fc40000410000 */
[C---:B------:R-:W-:Y:S02]  /*2b90*/  @P3 FMUL.FTZ R85, R25.reuse, R85 ;  /* 0x0000005519553220 */ /* 0x040fe40000410000 */
[-C--:B------:R-:W-:Y:S02]  /*2ba0*/  @P3 FFMA.FTZ R25, R25, R83.reuse, R20 ;  /* 0x0000005319193223 */ /* 0x080fe40000010014 */
[----:B------:R-:W-:Y:S01]  /*2bb0*/  @P3 FFMA.FTZ R85, R24, R83, -R85 ;  /* 0x0000005318553223 */ /* 0x000fe20000010855 */
[----:B------:R-:W-:Y:S01]  /*2bc0*/  HADD2.F32 R22, -RZ, R7.H1_H1 ;  /* 0x30000007ff167230 */ /* 0x000fe20000004100 */
[----:B------:R-:W-:Y:S02]  /*2bd0*/  FFMA.FTZ R7, R88, R2, -R5 ;  /* 0x0000000258077223 */ /* 0x000fe40000010805 */
[----:B------:R-:W-:Y:S01]  /*2be0*/  @P3 FADD.FTZ R82, R82, R25 ;  /* 0x0000001952523221 */ /* 0x000fe20000010000 */
[----:B------:R-:W-:Y:S01]  /*2bf0*/  HADD2.F32 R87, -RZ, R6.H1_H1 ;  /* 0x30000006ff577230 */ /* 0x000fe20000004100 */
[----:B------:R-:W-:-:S02]  /*2c00*/  FMUL.FTZ R5, R90, R3 ;  /* 0x000000035a057220 */ /* 0x000fc40000410000 */
[----:B------:R-:W-:Y:S02]  /*2c10*/  @P3 FADD.FTZ R80, R80, R85 ;  /* 0x0000005550503221 */ /* 0x000fe40000010000 */
[----:B------:R-:W-:Y:S02]  /*2c20*/  FMUL.FTZ R21, R90, R2 ;  /* 0x000000025a157220 */ /* 0x000fe40000410000 */
[----:B------:R-:W-:Y:S02]  /*2c30*/  FMUL.FTZ R23, R22, R3 ;  /* 0x0000000316177220 */ /* 0x000fe40000410000 */
[----:B------:R-:W-:Y:S01]  /*2c40*/  FMUL.FTZ R24, R81, R82 ;  /* 0x0000005251187220 */ /* 0x000fe20000410000 */
[----:B------:R-:W-:Y:S01]  /*2c50*/  HADD2.F32 R86, -RZ, R6.H0_H0 ;  /* 0x20000006ff567230 */ /* 0x000fe20000004100 */
[-C--:B------:R-:W-:Y:S02]  /*2c60*/  FFMA.FTZ R5, R4, R2.reuse, -R5 ;  /* 0x0000000204057223 */ /* 0x080fe40000010805 */
[----:B------:R-:W-:-:S02]  /*2c70*/  FMUL.FTZ R22, R22, R2 ;  /* 0x0000000216167220 */ /* 0x000fc40000410000 */
[----:B------:R-:W-:Y:S02]  /*2c80*/  FMUL.FTZ R81, R81, R80 ;  /* 0x0000005051517220 */ /* 0x000fe40000410000 */
[-C--:B------:R-:W-:Y:S02]  /*2c90*/  FFMA.FTZ R4, R4, R3.reuse, R21 ;  /* 0x0000000304047223 */ /* 0x080fe40000010015 */
[CC--:B------:R-:W-:Y:S02]  /*2ca0*/  FMUL.FTZ R21, R87.reuse, R3.reuse ;  /* 0x0000000357157220 */ /* 0x0c0fe40000410000 */
[-C--:B------:R-:W-:Y:S02]  /*2cb0*/  FMUL.FTZ R20, R87, R2.reuse ;  /* 0x0000000257147220 */ /* 0x080fe40000410000 */
[C---:B------:R-:W-:Y:S02]  /*2cc0*/  FFMA.FTZ R23, R84.reuse, R2, -R23 ;  /* 0x0000000254177223 */ /* 0x040fe40000010817 */
[----:B------:R-:W-:-:S02]  /*2cd0*/  FFMA.FTZ R22, R84, R3, R22 ;  /* 0x0000000354167223 */ /* 0x000fc40000010016 */
[C---:B------:R-:W-:Y:S02]  /*2ce0*/  FFMA.FTZ R25, R79.reuse, R82, R81 ;  /* 0x000000524f197223 */ /* 0x040fe40000010051 */
[----:B------:R-:W-:Y:S01]  /*2cf0*/  FFMA.FTZ R84, R79, R80, -R24 ;  /* 0x000000504f547223 */ /* 0x000fe20000010818 */
[--C-:B---3--:R-:W-:Y:S01]  /*2d00*/  HADD2.F32 R24, -RZ, R12.reuse.H0_H0 ;  /* 0x2000000cff187230 */ /* 0x108fe20000004100 */
[C---:B------:R-:W-:Y:S02]  /*2d10*/  FFMA.FTZ R21, R86.reuse, R2, -R21 ;  /* 0x0000000256157223 */ /* 0x040fe40000010815 */
[----:B------:R-:W-:Y:S01]  /*2d20*/  FFMA.FTZ R20, R86, R3, R20 ;  /* 0x0000000356147223 */ /* 0x000fe20000010014 */
[----:B------:R-:W-:Y:S01]  /*2d30*/  HADD2.F32 R86, -RZ, R12.H1_H1 ;  /* 0x3000000cff567230 */ /* 0x000fe20000004100 */
[----:B------:R-:W-:Y:S01]  /*2d40*/  FADD.FTZ R25, RZ, R25 ;  /* 0x00000019ff197221 */ /* 0x000fe20000010000 */
[--C-:B------:R-:W-:Y:S02]  /*2d50*/  HADD2.F32 R79, -RZ, R13.reuse.H0_H0 ;  /* 0x2000000dff4f7230 */ /* 0x100fe40000004100 */
[----:B------:R-:W-:Y:S01]  /*2d60*/  HADD2.F32 R12, -RZ, R13.H1_H1 ;  /* 0x3000000dff0c7230 */ /* 0x000fe20000004100 */
[----:B------:R-:W-:Y:S01]  /*2d70*/  FADD.FTZ R13, R53, R84 ;  /* 0x00000054350d7221 */ /* 0x000fe20000010000 */
[----:B------:R-:W-:-:S02]  /*2d80*/  HADD2.F32 R80, -RZ, R14.H0_H0 ;  /* 0x2000000eff507230 */ /* 0x000fc40000004100 */
[----:B------:R-:W-:Y:S01]  /*2d90*/  HADD2.F32 R83, -RZ, R14.H1_H1 ;  /* 0x3000000eff537230 */ /* 0x000fe20000004100 */
[C---:B------:R-:W-:Y:S02]  /*2da0*/  FMUL.FTZ R14, R70.reuse, R25 ;  /* 0x00000019460e7220 */ /* 0x040fe40000410000 */
[----:B------:R-:W-:Y:S01]  /*2db0*/  FMUL.FTZ R70, R70, R13 ;  /* 0x0000000d46467220 */ /* 0x000fe20000410000 */
[--C-:B------:R-:W-:Y:S02]  /*2dc0*/  HADD2.F32 R81, -RZ, R15.reuse.H0_H0 ;  /* 0x2000000fff517230 */ /* 0x100fe40000004100 */
[----:B------:R-:W-:Y:S01]  /*2dd0*/  HADD2.F32 R82, -RZ, R15.H1_H1 ;  /* 0x3000000fff527230 */ /* 0x000fe20000004100 */
[----:B------:R-:W-:Y:S02]  /*2de0*/  FFMA.FTZ R15, R72, R25, R70 ;  /* 0x00000019480f7223 */ /* 0x000fe40000010046 */
[C---:B------:R-:W-:Y:S02]  /*2df0*/  FMUL.FTZ R85, R86.reuse, R3 ;  /* 0x0000000356557220 */ /* 0x040fe40000410000 */
[----:B------:R-:W-:-:S02]  /*2e00*/  FMUL.FTZ R84, R86, R2 ;  /* 0x0000000256547220 */ /* 0x000fc40000410000 */
[----:B------:R-:W-:Y:S02]  /*2e10*/  FFMA.FTZ R14, R72, R13, -R14 ;  /* 0x0000000d480e7223 */ /* 0x000fe4000001080e */
[----:B------:R-:W-:Y:S02]  /*2e20*/  FADD.FTZ R15, RZ, R15 ;  /* 0x0000000fff0f7221 */ /* 0x000fe40000010000 */
[CC--:B------:R-:W-:Y:S02]  /*2e30*/  FFMA.FTZ R70, R24.reuse, R2.reuse, -R85 ;  /* 0x0000000218467223 */ /* 0x0c0fe40000010855 */
[----:B------:R-:W-:Y:S02]  /*2e40*/  FMUL.FTZ R6, R89, R2 ;  /* 0x0000000259067220 */ /* 0x000fe40000410000 */
[----:B------:R-:W-:Y:S02]  /*2e50*/  FFMA.FTZ R24, R24, R3, R84 ;  /* 0x0000000318187223 */ /* 0x000fe40000010054 */
[----:B------:R-:W-:-:S02]  /*2e60*/  FADD.FTZ R14, R51, R14 ;  /* 0x0000000e330e7221 */ /* 0x000fc40000010000 */
[----:B------:R-:W-:Y:S02]  /*2e70*/  FMUL.FTZ R84, R74, R15 ;  /* 0x0000000f4a547220 */ /* 0x000fe40000410000 */
[-C--:B------:R-:W-:Y:S02]  /*2e80*/  FFMA.FTZ R6, R88, R3.reuse, R6 ;  /* 0x0000000358067223 */ /* 0x080fe40000010006 */
[----:B------:R-:W-:Y:S02]  /*2e90*/  FMUL.FTZ R72, R12, R3 ;  /* 0x000000030c487220 */ /* 0x000fe40000410000 */
[----:B------:R-:W-:Y:S02]  /*2ea0*/  FMUL.FTZ R86, R74, R14 ;  /* 0x0000000e4a567220 */ /* 0x000fe40000410000 */
[----:B------:R-:W-:Y:S02]  /*2eb0*/  FMUL.FTZ R88, R12, R2 ;  /* 0x000000020c587220 */ /* 0x000fe40000410000 */
[----:B------:R-:W-:-:S02]  /*2ec0*/  FFMA.FTZ R74, R73, R14, -R84 ;  /* 0x0000000e494a7223 */ /* 0x000fc40000010854 */
[-C--:B------:R-:W-:Y:S02]  /*2ed0*/  FFMA.FTZ R12, R79, R2.reuse, -R72 ;  /* 0x000000024f0c7223 */ /* 0x080fe40000010848 */
[----:B------:R-:W-:Y:S02]  /*2ee0*/  FFMA.FTZ R73, R73, R15, R86 ;  /* 0x0000000f49497223 */ /* 0x000fe40000010056 */
[-C--:B------:R-:W-:Y:S02]  /*2ef0*/  FFMA.FTZ R72, R79, R3.reuse, R88 ;  /* 0x000000034f487223 */ /* 0x080fe40000010058 */
[----:B------:R-:W-:Y:S02]  /*2f00*/  FADD.FTZ R74, R49, R74 ;  /* 0x0000004a314a7221 */ /* 0x000fe40000010000 */
[C---:B------:R-:W-:Y:S02]  /*2f10*/  FMUL.FTZ R79, R83.reuse, R3 ;  /* 0x00000003534f7220 */ /* 0x040fe40000410000 */
[----:B------:R-:W-:-:S02]  /*2f20*/  FMUL.FTZ R83, R83, R2 ;  /* 0x0000000253537220 */ /* 0x000fc40000410000 */
[----:B------:R-:W-:Y:S02]  /*2f30*/  FADD.FTZ R73, RZ, R73 ;  /* 0x00000049ff497221 */ /* 0x000fe40000010000 */
[C---:B------:R-:W-:Y:S02]  /*2f40*/  FMUL.FTZ R84, R75.reuse, R74 ;  /* 0x0000004a4b547220 */ /* 0x040fe40000410000 */
[C---:B------:R-:W-:Y:S02]  /*2f50*/  FFMA.FTZ R79, R80.reuse, R2, -R79 ;  /* 0x00000002504f7223 */ /* 0x040fe4000001084f */
[----:B------:R-:W-:Y:S02]  /*2f60*/  FFMA.FTZ R80, R80, R3, R83 ;  /* 0x0000000350507223 */ /* 0x000fe40000010053 */
[----:B------:R-:W-:Y:S02]  /*2f70*/  FMUL.FTZ R83, R75, R73 ;  /* 0x000000494b537220 */ /* 0x000fe40000410000 */
[----:B------:R-:W-:-:S02]  /*2f80*/  FMUL.FTZ R85, R82, R3 ;  /* 0x0000000352557220 */ /* 0x000fc40000410000 */
[C---:B------:R-:W-:Y:S02]  /*2f90*/  FFMA.FTZ R84, R76.reuse, R73, R84 ;  /* 0x000000494c547223 */ /* 0x040fe40000010054 */
[----:B------:R-:W-:Y:S01]  /*2fa0*/  FFMA.FTZ R76, R76, R74, -R83 ;  /* 0x0000004a4c4c7223 */ /* 0x000fe20000010853 */
[----:B------:R-:W-:Y:S01]  /*2fb0*/  ISETP.NE.AND P0, PT, R30, RZ, PT ;  /* 0x000000ff1e00720c */ /* 0x000fe20003f05270 */
[-C--:B------:R-:W-:Y:S02]  /*2fc0*/  FFMA.FTZ R75, R81, R2.reuse, -R85 ;  /* 0x00000002514b7223 */ /* 0x080fe40000010855 */
[----:B------:R-:W-:Y:S02]  /*2fd0*/  FADD.FTZ R83, RZ, R84 ;  /* 0x00000054ff537221 */ /* 0x000fe40000010000 */
[----:B------:R-:W-:Y:S02]  /*2fe0*/  FMUL.FTZ R82, R82, R2 ;  /* 0x0000000252527220 */ /* 0x000fe40000410000 */
[----:B------:R-:W-:-:S02]  /*2ff0*/  FMUL.FTZ R85, R9, R19 ;  /* 0x0000001309557220 */ /* 0x000fc40000410000 */
[----:B------:R-:W-:Y:S02]  /*3000*/  FADD.FTZ R76, R47, R76 ;  /* 0x0000004c2f4c7221 */ /* 0x000fe40000010000 */
[----:B------:R-:W-:Y:S02]  /*3010*/  FMUL.FTZ R2, R78, R83 ;  /* 0x000000534e027220 */ /* 0x000fe40000410000 */
[----:B------:R-:W-:Y:S02]  /*3020*/  FFMA.FTZ R81, R81, R3, R82 ;  /* 0x0000000351517223 */ /* 0x000fe40000010052 */
[-C--:B------:R-:W-:Y:S02]  /*3030*/  FFMA.FTZ R85, R8, R18.reuse, -R85 ;  /* 0x0000001208557223 */ /* 0x080fe40000010855 */
[C---:B------:R-:W-:Y:S02]  /*3040*/  FMUL.FTZ R18, R9.reuse, R18 ;  /* 0x0000001209127220 */ /* 0x040fe40000410000 */
[----:B------:R-:W-:-:S02]  /*3050*/  FMUL.FTZ R3, R9, R17 ;  /* 0x0000001109037220 */ /* 0x000fc40000410000 */
[----:B------:R-:W-:Y:S02]  /*3060*/  FMUL.FTZ R9, R9, R16 ;  /* 0x0000001009097220 */ /* 0x000fe40000410000 */
[-C--:B------:R-:W-:Y:S02]  /*3070*/  FMUL.FTZ R78, R78, R76.reuse ;  /* 0x0000004c4e4e7220 */ /* 0x080fe40000410000 */
[C---:B------:R-:W-:Y:S02]  /*3080*/  FFMA.FTZ R2, R77.reuse, R76, -R2 ;  /* 0x0000004c4d027223 */ /* 0x040fe40000010802 */
[C---:B------:R-:W-:Y:S02]  /*3090*/  FFMA.FTZ R16, R8.reuse, R16, -R3 ;  /* 0x0000001008107223 */ /* 0x040fe40000010803 */
[----:B------:R-:W-:Y:S01]  /*30a0*/  FFMA.FTZ R17, R8, R17, R9 ;  /* 0x0000001108117223 */ /* 0x000fe20000010009 */
[----:B------:R-:W-:Y:S01]  /*30b0*/  BSSY B0, `(.L_x_2299) ;  /* 0x0000018000007945 */ /* 0x000fe20003800000 */
[----:B------:R-:W-:-:S02]  /*30c0*/  FFMA.FTZ R77, R77, R83, R78 ;  /* 0x000000534d4d7223 */ /* 0x000fc4000001004e */
[----:B------:R-:W-:Y:S02]  /*30d0*/  FADD.FTZ R9, R45, R2 ;  /* 0x000000022d097221 */ /* 0x000fe40000010000 */
[----:B------:R-:W-:Y:S02]  /*30e0*/  FFMA.FTZ R8, R8, R19, R18 ;  /* 0x0000001308087223 */ /* 0x000fe40000010012 */
[----:B------:R-:W-:Y:S02]  /*30f0*/  FADD.FTZ R18, R10, R85 ;  /* 0x000000550a127221 */ /* 0x000fe40000010000 */
        /* <DEDUP_REMOVED lines=19> */
.L_x_2300:
[----:B------:R-:W-:Y:S05]  /*3230*/  BSYNC B0 ;  /* 0x0000000000007941 */ /* 0x000fea0003800000 */
.L_x_2299:
        /* <DEDUP_REMOVED lines=29> */
[----:B------:R-:W-:Y:S02]  /*3410*/  FFMA.FTZ R7, R13, R7, -R6 ;  /* 0x000000070d077223 */ /* 0x000fe40000010806 */
[----:B------:R-:W-:Y:S02]  /*3420*/  FFMA.FTZ R21, R74, R21, -R20 ;  /* 0x000000154a157223 */ /* 0x000fe40000010814 */
[----:B------:R-:W-:-:S02]  /*3430*/  FFMA.FTZ R22, R76, R23, -R22 ;  /* 0x000000174c167223 */ /* 0x000fc40000010816 */
[----:B------:R-:W-:Y:S02]  /*3440*/  FFMA.FTZ R9, R9, R70, -R24 ;  /* 0x0000004609097223 */ /* 0x000fe40000010818 */
[----:B------:R-:W-:Y:S02]  /*3450*/  FFMA.FTZ R12, R68, R12, -R3 ;  /* 0x0000000c440c7223 */ /* 0x000fe40000010803 */
[----:B------:R-:W-:Y:S02]  /*3460*/  FFMA.FTZ R79, R4, R79, -R80 ;  /* 0x0000004f044f7223 */ /* 0x000fe40000010850 */
[----:B------:R-:W-:Y:S02]  /*3470*/  FFMA.FTZ R2, R64, R75, -R2 ;  /* 0x0000004b40027223 */ /* 0x000fe40000010802 */
        /* <DEDUP_REMOVED lines=9> */
.L_x_2298:
[----:B------:R-:W-:Y:S01]  /*3510*/  SHF.L.U32 R2, R31, 0x8, RZ ;  /* 0x000000081f027819 */ /* 0x000fe200000006ff */
[----:B------:R-:W-:Y:S01]  /*3520*/  IMAD R4, R69, c[0x0][0x200], RZ ;  /* 0x0000800045047a24 */ /* 0x000fe200078e02ff */
[----:B------:R-:W-:Y:S01]  /*3530*/  BAR.SYNC.DEFER_BLOCKING 0x0 ;  /* 0x0000000000007b1d */ /* 0x000fe20000010000 */
[----:B------:R-:W-:Y:S01]  /*3540*/  IMAD R7, R27, c[0x0][0x208], RZ ;  /* 0x000082001b077a24 */ /* 0x000fe200078e02ff */
[----:B------:R-:W-:Y:S01]  /*3550*/  SHF.R.S32.HI R3, RZ, 0x1f, R2 ;  /* 0x0000001fff037819 */ /* 0x000fe20000011402 */
[----:B------:R-:W-:Y:S01]  /*3560*/  IMAD R5, R29, c[0x0][0x204], R4 ;  /* 0x000081001d057a24 */ /* 0x000fe200078e0204 */
        /* <DEDUP_REMOVED lines=11> */
[----:B------:R-:W-:-:S02]  /*3620*/  IADD3 R34, P3, R34, 0x200, RZ ;  /* 0x0000020022227810 */ /* 0x000fc40007f7e0ff */
[----:B------:R-:W-:Y:S02]  /*3630*/  IADD3 R3, R3, R7, RZ ;  /* 0x0000000703037210 */ /* 0x000fe40007ffe0ff */
[C---:B------:R-:W-:Y:S02]  /*3640*/  LEA R4, P0, R2.reuse, c[0x0][0x258], 0x1 ;  /* 0x0000960002047a11 */ /* 0x040fe400078008ff */
[----:B------:R-:W-:Y:S02]  /*3650*/  IADD3.X R37, RZ, R37, RZ, P1, !PT ;  /* 0x00000025ff257210 */ /* 0x000fe40000ffe4ff */
[----:B------:R-:W-:Y:S02]  /*3660*/  LEA.HI.X R5, R2, c[0x0][0x25c], R3, 0x1, P0 ;  /* 0x0000970002057a11 */ /* 0x000fe400000f0c03 */
[----:B------:R-:W-:Y:S02]  /*3670*/  ISETP.GE.AND P0, PT, R31, c[0x0][0x174], PT ;  /* 0x00005d001f007a0c */ /* 0x000fe40003f06270 */
[----:B------:R-:W-:Y:S01]  /*3680*/  IADD3.X R33, RZ, R33, RZ, P2, !PT ;  /* 0x00000021ff217210 */ /* 0x000fe200017fe4ff */
[----:B------:R-:W-:Y:S01]  /*3690*/  IMAD.WIDE R2, R30, 0x10, R4 ;  /* 0x000000101e027825 */ /* 0x000fe200078e0204 */
[----:B------:R-:W-:-:S04]  /*36a0*/  IADD3.X R35, RZ, R35, RZ, P3, !PT ;  /* 0x00000023ff237210 */ /* 0x000fc80001ffe4ff */
[----:B------:R0:W-:Y:S05]  /*36b0*/  STG.E.128 [R2.64], R52 ;  /* 0x0000003402007986 */ /* 0x0001ea000c101d04 */
[----:B------:R-:W-:Y:S01]  /*36c0*/  @P0 CALL.REL.NOINC `(.L_x_2302) ;  /* 0x0000001000000944 */ /* 0x000fe20003c00000 */
[----:B------:R-:W-:Y:S05]  /*36d0*/  BRA `(.L_x_2303) ;  /* 0xffffce2000007947 */ /* 0x000fea000383ffff */
.L_x_2302:
[----:B------:R-:W-:Y:S05]  /*36e0*/  EXIT ;  /* 0x000000000000794d */ /* 0x000fea0003800000 */
.L_x_2304:
        /* <DEDUP_REMOVED lines=9> */
.L_x_5378:


//--------------------- .text._Z25selective_scan_fwd_kernelI32Selective_Scan_fwd_kernel_traitsILi32ELi8ELi1ELb1ELb0ELb1ELb1EN3c104HalfENS1_7complexIfEEEEv13SSMParamsBase --------------------------
	.section	.text._Z25selective_scan_fwd_kernelI32Selective_Scan_fwd_kernel_traitsILi32ELi8ELi1ELb1ELb0ELb1ELb1EN3c104HalfENS1_7complexIfEEEEv13SSMParamsBase,"ax",@progbits
	.sectioninfo	@"SHI_REGISTERS=93"
	.align	128
        .global         _Z25selective_scan_fwd_kernelI32Selective_Scan_fwd_kernel_traitsILi32ELi8ELi1ELb1ELb0ELb1ELb1EN3c104HalfENS1_7complexIfEEEEv13SSMParamsBase
        .type           _Z25selective_scan_fwd_kernelI32Selective_Scan_fwd_kernel_traitsILi32ELi8ELi1ELb1ELb0ELb1ELb1EN3c104HalfENS1_7complexIfEEEEv13SSMParamsBase,@function
        .size           _Z25selective_scan_fwd_kernelI32Selective_Scan_fwd_kernel_traitsILi32ELi8ELi1ELb1ELb0ELb1ELb1EN3c104HalfENS1_7complexIfEEEEv13SSMParamsBase,(.L_x_5379 - _Z25selective_scan_fwd_kernelI32Selective_Scan_fwd_kernel_traitsILi32ELi8ELi1ELb1ELb0ELb1ELb1EN3c104HalfENS1_7complexIfEEEEv13SSMParamsBase)
        .other          _Z25selective_scan_fwd_kernelI32Selective_Scan_fwd_kernel_traitsILi32ELi8ELi1ELb1ELb0ELb1ELb1EN3c104HalfENS1_7complexIfEEEEv13SSMParamsBase,@"STO_CUDA_ENTRY STV_DEFAULT"
_Z25selective_scan_fwd_kernelI32Selective_Scan_fwd_kernel_traitsILi32ELi8ELi1ELb1ELb0ELb1ELb1EN3c104HalfENS1_7complexIfEEEEv13SSMParamsBase:
.text._Z25selective_scan_fwd_kernelI32Selective_Scan_fwd_kernel_traitsILi32ELi8ELi1ELb1ELb0ELb1ELb1EN3c104HalfENS1_7complexIfEEEEv13SSMParamsBase:
        /* <DEDUP_REMOVED lines=31> */
[C---:B------:R-:W-:Y:S01]  /*01f0*/  IMAD R10, R65.reuse, c[0x0][0x1e0], RZ ;  /* 0x00007800410a7a24 */ /* 0x040fe200078e02ff */
[----:B------:R-:W-:Y:S01]  /*0200*/  IADD3 R0, -R8, RZ, RZ ;  /* 0x000000ff08007210 */ /* 0x000fe20007ffe1ff */
[----:B------:R-:W-:Y:S02]  /*0210*/  IMAD R12, R65, c[0x0][0x1b0], RZ ;  /* 0x00006c00410c7a24 */ /* 0x000fe400078e02ff */
[----:B------:R-:W-:Y:S01]  /*0220*/  IMAD R11, R33, c[0x0][0x1e4], R10 ;  /* 0x00007900210b7a24 */ /* 0x000fe200078e020a */
[----:B------:R-:W-:Y:S01]  /*0230*/  MOV R10, c[0x0][0x174] ;  /* 0x00005d00000a7a02 */ /* 0x000fe20000000f00 */
[----:B------:R-:W-:Y:S02]  /*0240*/  IMAD R0, R9, R0, R2 ;  /* 0x0000000009007224 */ /* 0x000fe400078e0202 */
[----:B------:R-:W-:Y:S01]  /*0250*/  IMAD.WIDE.U32 R2, R33, c[0x0][0x1d0], RZ ;  /* 0x0000740021027a25 */ /* 0x000fe200078e00ff */
[----:B------:R-:W-:Y:S02]  /*0260*/  IADD3 R5, R5, R11, RZ ;  /* 0x0000000b05057210 */ /* 0x000fe40007ffe0ff */
[----:B------:R-:W-:Y:S01]  /*0270*/  ISETP.GT.U32.AND P1, PT, R9, R0, PT ;  /* 0x000000000900720c */ /* 0x000fe20003f24070 */
[----:B------:R-:W-:-:S04]  /*0280*/  IMAD.WIDE.U32 R6, R33, c[0x0][0x1b0], RZ ;  /* 0x00006c0021067a25 */ /* 0x000fc800078e00ff */
[----:B------:R-:W-:Y:S02]  /*0290*/  IMAD R13, R33, c[0x0][0x1b4], R12 ;  /* 0x00006d00210d7a24 */ /* 0x000fe400078e020c */
[----:B------:R-:W-:-:S03]  /*02a0*/  IMAD.WIDE.U32 R4, R37, c[0x0][0x1e8], R4 ;  /* 0x00007a0025047a25 */ /* 0x000fc600078e0004 */
[----:B------:R-:W-:-:S03]  /*02b0*/  IADD3 R7, R7, R13, RZ ;  /* 0x0000000d07077210 */ /* 0x000fc60007ffe0ff */
[-C--:B------:R-:W-:Y:S02]  /*02c0*/  @!P1 IADD3 R0, R0, -R9.reuse, RZ ;  /* 0x8000000900009210 */ /* 0x080fe40007ffe0ff */
[----:B------:R-:W-:Y:S02]  /*02d0*/  @!P1 IADD3 R8, R8, 0x1, RZ ;  /* 0x0000000108089810 */ /* 0x000fe40007ffe0ff */
[----:B------:R-:W-:Y:S02]  /*02e0*/  ISETP.GE.U32.AND P0, PT, R0, R9, PT ;  /* 0x000000090000720c */ /* 0x000fe40003f06070 */
[----:B------:R-:W-:Y:S02]  /*02f0*/  LOP3.LUT R0, R37, c[0x0][0x178], RZ, 0x3c, !PT ;  /* 0x00005e0025007a12 */ /* 0x000fe400078e3cff */
[----:B------:R-:W-:Y:S02]  /*0300*/  ISETP.NE.AND P1, PT, RZ, c[0x0][0x178], PT ;  /* 0x00005e00ff007a0c */ /* 0x000fe40003f25270 */
[----:B------:R-:W-:Y:S01]  /*0310*/  ISETP.GE.AND P2, PT, R0, RZ, PT ;  /* 0x000000ff0000720c */ /* 0x000fe20003f46270 */
[----:B------:R-:W-:-:S04]  /*0320*/  IMAD R0, R65, c[0x0][0x1d0], RZ ;  /* 0x0000740041007a24 */ /* 0x000fc800078e02ff */
[----:B------:R-:W-:Y:S02]  /*0330*/  IMAD R9, R33, c[0x0][0x1d4], R0 ;  /* 0x0000750021097a24 */ /* 0x000fe400078e0200 */
[----:B------:R-:W-:Y:S02]  /*0340*/  @P0 IADD3 R8, R8, 0x1, RZ ;  /* 0x0000000108080810 */ /* 0x000fe40007ffe0ff */
[----:B------:R-:W-:Y:S01]  /*0350*/  ISETP.GE.AND P0, PT, R10, 0x1, PT ;  /* 0x000000010a00780c */ /* 0x000fe20003f06270 */
[----:B------:R-:W-:Y:S01]  /*0360*/  IMAD R10, R36, c[0x0][0x1e8], RZ ;  /* 0x00007a00240a7a24 */ /* 0x000fe200078e02ff */
[----:B------:R-:W-:Y:S02]  /*0370*/  IADD3 R3, R3, R9, RZ ;  /* 0x0000000903037210 */ /* 0x000fe40007ffe0ff */
[----:B------:R-:W-:Y:S01]  /*0380*/  @!P2 IADD3 R8, -R8, RZ, RZ ;  /* 0x000000ff0808a210 */ /* 0x000fe20007ffe1ff */
[C---:B------:R-:W-:Y:S01]  /*0390*/  IMAD R27, R37.reuse, c[0x0][0x1ec], R10 ;  /* 0x00007b00251b7a24 */ /* 0x040fe200078e020a */
[----:B------:R-:W-:Y:S01]  /*03a0*/  @!P1 LOP3.LUT R8, RZ, c[0x0][0x178], RZ, 0x33, !PT ;  /* 0x00005e00ff089a12 */ /* 0x000fe200078e33ff */
[----:B------:R-:W-:-:S03]  /*03b0*/  IMAD.WIDE.U32 R2, R37, c[0x0][0x1d8], R2 ;  /* 0x0000760025027a25 */ /* 0x000fc600078e0002 */
[----:B------:R-:W-:Y:S01]  /*03c0*/  SHF.R.S32.HI R0, RZ, 0x1f, R8 ;  /* 0x0000001fff007819 */ /* 0x000fe20000011408 */
[----:B------:R-:W-:-:S04]  /*03d0*/  IMAD.WIDE.U32 R6, R8, c[0x0][0x1c8], R6 ;  /* 0x0000720008067a25 */ /* 0x000fc800078e0006 */
[----:B------:R-:W-:Y:S02]  /*03e0*/  IMAD R9, R0, c[0x0][0x1c8], RZ ;  /* 0x0000720000097a24 */ /* 0x000fe400078e02ff */
[----:B------:R-:W-:Y:S02]  /*03f0*/  IMAD R0, R36, c[0x0][0x1d8], RZ ;  /* 0x0000760024007a24 */ /* 0x000fe400078e02ff */
[----:B------:R-:W-:Y:S02]  /*0400*/  IMAD R9, R8, c[0x0][0x1cc], R9 ;  /* 0x0000730008097a24 */ /* 0x000fe400078e0209 */
[----:B------:R-:W-:Y:S01]  /*0410*/  IMAD R29, R37, c[0x0][0x1dc], R0 ;  /* 0x00007700251d7a24 */ /* 0x000fe200078e0200 */
[----:B------:R-:W-:Y:S06]  /*0420*/  @!P0 EXIT ;  /* 0x000000000000894d */ /* 0x000fec0003800000 */
[----:B------:R-:W0:Y:S01]  /*0430*/  S2R R32, SR_TID.X ;  /* 0x0000000000207919 */ /* 0x000e220000002100 */
[----:B------:R-:W-:Y:S02]  /*0440*/  IADD3 R29, R3, R29, RZ ;  /* 0x0000001d031d7210 */ /* 0x000fe40007ffe0ff */
[----:B------:R-:W-:Y:S01]  /*0450*/  IADD3 R27, R5, R27, RZ ;  /* 0x0000001b051b7210 */ /* 0x000fe20007ffe0ff */
[----:B------:R-:W1:Y:S01]  /*0460*/  S2R R64, SR_LANEID ;  /* 0x0000000000407919 */ /* 0x000e620000000000 */
[----:B------:R-:W-:-:S02]  /*0470*/  LEA R30, P0, R2, c[0x0][0x240], 0x1 ;  /* 0x00009000021e7a11 */ /* 0x000fc400078008ff */
[----:B------:R-:W-:Y:S02]  /*0480*/  LEA R28, P1, R4, c[0x0][0x248], 0x1 ;  /* 0x00009200041c7a11 */ /* 0x000fe400078208ff */
[----:B------:R-:W-:Y:S02]  /*0490*/  LEA R26, P2, R6, c[0x0][0x230], 0x1 ;  /* 0x00008c00061a7a11 */ /* 0x000fe400078408ff */
[----:B------:R-:W-:Y:S02]  /*04a0*/  IADD3 R3, R7, R9, RZ ;  /* 0x0000000907037210 */ /* 0x000fe40007ffe0ff */
[----:B------:R-:W-:Y:S02]  /*04b0*/  LEA.HI.X R29, R2, c[0x0][0x244], R29, 0x1, P0 ;  /* 0x00009100021d7a11 */ /* 0x000fe400000f0c1d */
[----:B------:R-:W-:Y:S02]  /*04c0*/  LEA.HI.X R27, R4, c[0x0][0x24c], R27, 0x1, P1 ;  /* 0x00009300041b7a11 */ /* 0x000fe400008f0c1b */
[----:B------:R-:W-:-:S02]  /*04d0*/  LEA.HI.X R0, R6, c[0x0][0x234], R3, 0x1, P2 ;  /* 0x00008d0006007a11 */ /* 0x000fc400010f0c03 */
[----:B------:R-:W-:Y:S02]  /*04e0*/  MOV R31, RZ ;  /* 0x000000ff001f7202 */ /* 0x000fe40000000f00 */
.L_x_2326:
[----:B------:R-:W-:Y:S01]  /*04f0*/  BAR.SYNC.DEFER_BLOCKING 0x0 ;  /* 0x0000000000007b1d */ /* 0x000fe20000010000 */
[----:B0-----:R-:W-:Y:S02]  /*0500*/  MOV R2, R28 ;  /* 0x0000001c00027202 */ /* 0x001fe40000000f00 */
[----:B------:R-:W-:-:S05]  /*0510*/  MOV R3, R27 ;  /* 0x0000001b00037202 */ /* 0x000fca0000000f00 */
[----:B0-----:R-:W-:-:S06]  /*0520*/  IMAD.WIDE R8, R32, 0x10, R2 ;  /* 0x0000001020087825 */ /* 0x001fcc00078e0202 */
[----:B------:R-:W2:Y:S01]  /*0530*/  LDG.E.128 R8, [R8.64] ;  /* 0x0000000408087981 */ /* 0x000ea2000c1e1d00 */
[----:B------:R-:W-:Y:S02]  /*0540*/  MOV R2, R30 ;  /* 0x0000001e00027202 */ /* 0x000fe40000000f00 */
[----:B------:R-:W-:-:S05]  /*0550*/  MOV R3, R29 ;  /* 0x0000001d00037202 */ /* 0x000fca0000000f00 */
        /* <DEDUP_REMOVED lines=60> */
.L_x_2306:
[----:B------:R-:W-:Y:S05]  /*0920*/  BSYNC B0 ;  /* 0x0000000000007941 */ /* 0x000fea0003800000 */
.L_x_2305:
        /* <DEDUP_REMOVED lines=36> */
.L_x_2308:
[----:B------:R-:W-:Y:S05]  /*0b70*/  BSYNC B0 ;  /* 0x0000000000007941 */ /* 0x000fea0003800000 */
.L_x_2307:
[----:B------:R-:W-:Y:S01]  /*0b80*/  ISETP.EQ.OR P4, PT, RZ, UR6, P4 ;  /* 0x00000006ff007c0c */ /* 0x000fe2000a782670 */
[----:B------:R-:W-:Y:S01]  /*0b90*/  BSSY B0, `(.L_x_2309) ;  /* 0x000002d000007945 */ /* 0x000fe20003800000 */
[----:B------:R-:W-:Y:S01]  /*0ba0*/  FSETP.GTU.FTZ.AND P3, PT, R60, 20, PT ;  /* 0x41a000003c00780b */ /* 0x000fe20003f7c000 */
[----:B-----5:R-:W-:Y:S01]  /*0bb0*/  HADD2.F32 R61, -RZ, R4.H0_H0 ;  /* 0x20000004ff3d7230 */ /* 0x020fe20000004100 */
[----:B------:R-:W-:Y:S01]  /*0bc0*/  ISETP.EQ.OR P5, PT, RZ, UR6, P5 ;  /* 0x00000006ff007c0c */ /* 0x000fe2000afa2670 */
        /* <DEDUP_REMOVED lines=41> */
.L_x_2310:
[----:B------:R-:W-:Y:S05]  /*0e60*/  BSYNC B0 ;  /* 0x0000000000007941 */ /* 0x000fea0003800000 */
.L_x_2309:
        /* <DEDUP_REMOVED lines=33> */
.L_x_2312:
[----:B------:R-:W-:Y:S05]  /*1080*/  BSYNC B0 ;  /* 0x0000000000007941 */ /* 0x000fea0003800000 */
.L_x_2311:
        /* <DEDUP_REMOVED lines=33> */
.L_x_2314:
[----:B------:R-:W-:Y:S05]  /*12a0*/  BSYNC B0 ;  /* 0x0000000000007941 */ /* 0x000fea0003800000 */
.L_x_2313:
        /* <DEDUP_REMOVED lines=33> */
.L_x_2316:
[----:B------:R-:W-:Y:S05]  /*14c0*/  BSYNC B0 ;  /* 0x0000000000007941 */ /* 0x000fea0003800000 */
.L_x_2315:
        /* <DEDUP_REMOVED lines=33> */
.L_x_2318:
[----:B------:R-:W-:Y:S05]  /*16e0*/  BSYNC B0 ;  /* 0x0000000000007941 */ /* 0x000fea0003800000 */
.L_x_2317:
        /* <DEDUP_REMOVED lines=33> */
.L_x_2320:
[----:B------:R-:W-:Y:S05]  /*1900*/  BSYNC B0 ;  /* 0x0000000000007941 */ /* 0x000fea0003800000 */
.L_x_2319:
        /* <DEDUP_REMOVED lines=21> */
.L_x_2324:
        /* <DEDUP_REMOVED lines=30> */
[----:B------:R-:W-:Y:S01]  /*1c40*/  FMUL.FTZ R14, R19, R46 ;  /* 0x0000002e130e7220 */ /* 0x000fe20000410000 */
[----:B------:R-:W-:Y:S01]  /*1c50*/  MUFU.SIN R72, R6 ;  /* 0x0000000600487308 */ /* 0x000fe20000000400 */
[----:B0-----:R-:W-:Y:S02]  /*1c60*/  FMUL.RZ R3, R2, 0.15915493667125701904 ;  /* 0x3e22f98302037820 */ /* 0x001fe4000040c000 */
[-C--:B------:R-:W-:Y:S02]  /*1c70*/  FMUL.FTZ R2, R5, R54.reuse ;  /* 0x0000003605027220 */ /* 0x080fe40000410000 */
[----:B------:R-:W-:-:S02]  /*1c80*/  FMUL.FTZ R11, R19, R54 ;  /* 0x00000036130b7220 */ /* 0x000fc40000410000 */
[----:B------:R-:W-:Y:S01]  /*1c90*/  FMUL.RZ R12, R2, 0.15915493667125701904 ;  /* 0x3e22f983020c7820 */ /* 0x000fe2000040c000 */
[----:B------:R-:W-:Y:S01]  /*1ca0*/  MUFU.COS R74, R6 ;  /* 0x00000006004a7308 */ /* 0x000fe20000000000 */
[-C--:B------:R-:W-:Y:S02]  /*1cb0*/  FMUL.FTZ R2, R5, R56.reuse ;  /* 0x0000003805027220 */ /* 0x080fe40000410000 */
[C---:B------:R-:W-:Y:S02]  /*1cc0*/  FMUL.FTZ R18, R19.reuse, R56 ;  /* 0x0000003813127220 */ /* 0x040fe40000410000 */
[----:B------:R-:W-:Y:S02]  /*1cd0*/  FMUL.RZ R20, R2, 0.15915493667125701904 ;  /* 0x3e22f98302147820 */ /* 0x000fe4000040c000 */
[----:B------:R-:W-:Y:S01]  /*1ce0*/  IMAD R2, R36, c[0x0][0x198], RZ ;  /* 0x0000660024027a24 */ /* 0x000fe200078e02ff */
[----:B------:R-:W-:Y:S01]  /*1cf0*/  MUFU.SIN R73, R7 ;  /* 0x0000000700497308 */ /* 0x000fe20000000400 */
[----:B------:R-:W-:-:S02]  /*1d00*/  FMUL.FTZ R67, R19, R58 ;  /* 0x0000003a13437220 */ /* 0x000fc40000410000 */
[----:B------:R-:W-:-:S05]  /*1d10*/  FMUL.FTZ R63, R19, R60 ;  /* 0x0000003c133f7220 */ /* 0x000fca0000410000 */
[----:B------:R0:W-:Y:S08]  /*1d20*/  MUFU.COS R71, R7 ;  /* 0x0000000700477308 */ /* 0x0001f00000000000 */
[----:B------:R-:W-:Y:S01]  /*1d30*/  MUFU.SIN R16, R3 ;  /* 0x0000000300107308 */ /* 0x000fe20000000400 */
[----:B0-----:R-:W-:-:S07]  /*1d40*/  IMAD.WIDE.U32 R6, R37, c[0x0][0x198], RZ ;  /* 0x0000660025067a25 */ /* 0x001fce00078e00ff */
[----:B------:R0:W-:Y:S08]  /*1d50*/  MUFU.COS R76, R3 ;  /* 0x00000003004c7308 */ /* 0x0001f00000000000 */
[----:B------:R-:W1:Y:S01]  /*1d60*/  MUFU.EX2 R17, R17 ;  /* 0x0000001100117308 */ /* 0x000e620000000800 */
[----:B0-----:R-:W-:-:S05]  /*1d70*/  IMAD R3, R37, c[0x0][0x19c], R2 ;  /* 0x0000670025037a24 */ /* 0x001fca00078e0202 */
[----:B------:R-:W-:Y:S01]  /*1d80*/  IADD3 R7, R7, R3, RZ ;  /* 0x0000000307077210 */ /* 0x000fe20007ffe0ff */
[C---:B------:R-:W-:Y:S01]  /*1d90*/  IMAD.WIDE.U32 R2, R62.reuse, c[0x0][0x1c0], RZ ;  /* 0x000070003e027a25 */ /* 0x040fe200078e00ff */
[----:B------:R-:W-:Y:S03]  /*1da0*/  MUFU.SIN R78, R12 ;  /* 0x0000000c004e7308 */ /* 0x000fe60000000400 */
[----:B------:R-:W-:Y:S01]  /*1db0*/  IMAD.WIDE.U32 R6, R62, c[0x0][0x1a0], R6 ;  /* 0x000068003e067a25 */ /* 0x000fe200078e0006 */
[----:B------:R-:W-:-:S04]  /*1dc0*/  IADD3 R3, R3, R13, RZ ;  /* 0x0000000d03037210 */ /* 0x000fc80007ffe0ff */
[----:B------:R0:W-:Y:S01]  /*1dd0*/  MUFU.COS R10, R12 ;  /* 0x0000000c000a7308 */ /* 0x0001e20000000000 */
[C---:B-1----:R-:W-:Y:S02]  /*1de0*/  FMUL.FTZ R72, R17.reuse, R72 ;  /* 0x0000004811487220 */ /* 0x042fe40000410000 */
[----:B------:R-:W-:Y:S02]  /*1df0*/  FMUL.FTZ R74, R17, R74 ;  /* 0x0000004a114a7220 */ /* 0x000fe40000410000 */
[----:B------:R-:W-:-:S03]  /*1e00*/  FMUL.FTZ R17, R5, R60 ;  /* 0x0000003c05117220 */ /* 0x000fc60000410000 */
[----:B------:R-:W1:Y:S01]  /*1e10*/  MUFU.EX2 R4, R4 ;  /* 0x0000000400047308 */ /* 0x000e620000000800 */
[----:B0-----:R-:W-:-:S04]  /*1e20*/  LEA R12, P0, R2, R26, 0x1 ;  /* 0x0000001a020c7211 */ /* 0x001fc800078008ff */
[----:B------:R-:W-:Y:S02]  /*1e30*/  LEA.HI.X R13, R2, R0, R3, 0x1, P0 ;  /* 0x00000000020d7211 */ /* 0x000fe400000f0c03 */
[----:B------:R-:W-:Y:S01]  /*1e40*/  IADD3 R3, R7, R21, RZ ;  /* 0x0000001507037210 */ /* 0x000fe20007ffe0ff */
[----:B------:R-:W0:Y:S01]  /*1e50*/  MUFU.EX2 R15, R15 ;  /* 0x0000000f000f7308 */ /* 0x000e220000000800 */
[----:B------:R-:W-:Y:S02]  /*1e60*/  SHF.L.U32 R7, R32, 0x1, RZ ;  /* 0x0000000120077819 */ /* 0x000fe400000006ff */
[----:B------:R-:W-:-:S03]  /*1e70*/  LEA R2, P0, R6, c[0x0][0x228], 0x3 ;  /* 0x00008a0006027a11 */ /* 0x000fc600078018ff */
[----:B------:R-:W-:Y:S01]  /*1e80*/  IMAD.WIDE R12, R7, 0x10, R12 ;  /* 0x00000010070c7825 */ /* 0x000fe200078e020c */
[----:B------:R-:W-:Y:S01]  /*1e90*/  LEA.HI.X R3, R6, c[0x0][0x22c], R3, 0x3, P0 ;  /* 0x00008b0006037a11 */ /* 0x000fe200000f1c03 */
[----:B------:R-:W-:Y:S02]  /*1ea0*/  MUFU.SIN R69, R20 ;  /* 0x0000001400457308 */ /* 0x000fe40000000400 */
[-C--:B------:R-:W-:Y:S02]  /*1eb0*/  FMUL.FTZ R7, R61, R72.reuse ;  /* 0x000000483d077220 */ /* 0x080fe40000410000 */
[----:B------:R-:W-:Y:S01]  /*1ec0*/  FMUL.FTZ R6, RZ, R72 ;  /* 0x00000048ff067220 */ /* 0x000fe20000410000 */
[----:B------:R-:W2:Y:S01]  /*1ed0*/  LDG.E.64 R2, [R2.64] ;  /* 0x0000000402027981 */ /* 0x000ea2000c1e1b00 */
[----:B------:R-:W-:Y:S02]  /*1ee0*/  FFMA.FTZ R19, RZ, R74, R7 ;  /* 0x0000004aff137223 */ /* 0x000fe40000010007 */
[----:B------:R3:W-:Y:S01]  /*1ef0*/  MUFU.COS R9, R20 ;  /* 0x0000001400097308 */ /* 0x0007e20000000000 */
[----:B-1----:R-:W-:-:S02]  /*1f00*/  FMUL.FTZ R73, R4, R73 ;  /* 0x0000004904497220 */ /* 0x002fc40000410000 */
[----:B------:R-:W-:Y:S02]  /*1f10*/  FADD.FTZ R22, RZ, R19 ;  /* 0x00000013ff167221 */ /* 0x000fe40000010000 */
[----:B------:R-:W-:Y:S02]  /*1f20*/  FMUL.RZ R23, R17, 0.15915493667125701904 ;  /* 0x3e22f98311177820 */ /* 0x000fe4000040c000 */
[----:B------:R-:W-:Y:S01]  /*1f30*/  FMUL.FTZ R71, R4, R71 ;  /* 0x0000004704477220 */ /* 0x000fe20000410000 */
[----:B------:R-:W1:Y:S01]  /*1f40*/  MUFU.EX2 R11, R11 ;  /* 0x0000000b000b7308 */ /* 0x000e620000000800 */
[----:B---3--:R-:W-:-:S04]  /*1f50*/  FFMA.FTZ R20, R61, R74, -R6 ;  /* 0x0000004a3d147223 */ /* 0x008fc80000010806 */
[----:B------:R-:W-:Y:S02]  /*1f60*/  FADD.FTZ R20, R59, R20 ;  /* 0x000000143b147221 */ /* 0x000fe40000010000 */
[C---:B------:R-:W-:Y:S01]  /*1f70*/  FMUL.FTZ R17, R73.reuse, R22 ;  /* 0x0000001649117220 */ /* 0x040fe20000410000 */
[----:B------:R3:W4:Y:S01]  /*1f80*/  MUFU.EX2 R8, R18 ;  /* 0x0000001200087308 */ /* 0x0007220000000800 */
[-C--:B------:R-:W-:Y:S02]  /*1f90*/  FMUL.FTZ R19, R73, R20.reuse ;  /* 0x0000001449137220 */ /* 0x080fe40000410000 */
[C---:B------:R-:W-:Y:S02]  /*1fa0*/  FFMA.FTZ R20, R71.reuse, R20, -R17 ;  /* 0x0000001447147223 */ /* 0x040fe40000010811 */
[----:B------:R-:W-:Y:S02]  /*1fb0*/  FFMA.FTZ R19, R71, R22, R19 ;  /* 0x0000001647137223 */ /* 0x000fe40000010013 */
[----:B0-----:R-:W-:Y:S01]  /*1fc0*/  FMUL.FTZ R75, R15, R16 ;  /* 0x000000100f4b7220 */ /* 0x001fe20000410000 */
[----:B------:R-:W0:Y:S01]  /*1fd0*/  MUFU.EX2 R14, R14 ;  /* 0x0000000e000e7308 */ /* 0x000e220000000800 */
[----:B------:R-:W-:-:S02]  /*1fe0*/  FADD.FTZ R20, R57, R20 ;  /* 0x0000001439147221 */ /* 0x000fc40000010000 */
[----:B------:R-:W-:Y:S02]  /*1ff0*/  FADD.FTZ R19, RZ, R19 ;  /* 0x00000013ff137221 */ /* 0x000fe40000010000 */
[----:B------:R-:W-:Y:S02]  /*2000*/  FMUL.FTZ R76, R15, R76 ;  /* 0x0000004c0f4c7220 */ /* 0x000fe40000410000 */
[CC--:B------:R-:W-:Y:S01]  /*2010*/  FMUL.FTZ R16, R75.reuse, R20.reuse ;  /* 0x000000144b107220 */ /* 0x0c0fe20000410000 */
[----:B------:R-:W-:Y:S01]  /*2020*/  MUFU.EX2 R67, R67 ;  /* 0x0000004300437308 */ /* 0x000fe20000000800 */
[-C--:B------:R-:W-:Y:S02]  /*2030*/  FMUL.FTZ R15, R75, R19.reuse ;  /* 0x000000134b0f7220 */ /* 0x080fe40000410000 */
[C---:B------:R-:W-:Y:S02]  /*2040*/  FFMA.FTZ R16, R76.reuse, R19, R16 ;  /* 0x000000134c107223 */ /* 0x040fe40000010010 */
[----:B------:R-:W-:-:S02]  /*2050*/  FFMA.FTZ R20, R76, R20, -R15 ;  /* 0x000000144c147223 */ /* 0x000fc4000001080f */
[----:B---3--:R-:W-:Y:S01]  /*2060*/  FMUL.FTZ R18, R5, R58 ;  /* 0x0000003a05127220 */ /* 0x008fe20000410000 */
[----:B------:R-:W-:Y:S01]  /*2070*/  MUFU.EX2 R63, R63 ;  /* 0x0000003f003f7308 */ /* 0x000fe20000000800 */
[----:B-1----:R-:W-:Y:S01]  /*2080*/  FMUL.FTZ R78, R11, R78 ;  /* 0x0000004e0b4e7220 */ /* 0x002fe20000410000 */
[----:B------:R1:W3:Y:S01]  /*2090*/  LDG.E.128 R4, [R12.64] ;  /* 0x000000040c047981 */ /* 0x0002e2000c1e1d00 */
[----:B------:R-:W-:Y:S02]  /*20a0*/  FADD.FTZ R16, RZ, R16 ;  /* 0x00000010ff107221 */ /* 0x000fe40000010000 */
[----:B------:R-:W-:Y:S02]  /*20b0*/  FADD.FTZ R20, R55, R20 ;  /* 0x0000001437147221 */ /* 0x000fe40000010000 */
[C---:B----4-:R-:W-:Y:S02]  /*20c0*/  FMUL.FTZ R70, R8.reuse, R9 ;  /* 0x0000000908467220 */ /* 0x050fe40000410000 */
[----:B------:R-:W-:-:S02]  /*20d0*/  FMUL.FTZ R69, R8, R69 ;  /* 0x0000004508457220 */ /* 0x000fc40000410000 */
[----:B------:R-:W-:Y:S02]  /*20e0*/  FMUL.RZ R21, R18, 0.15915493667125701904 ;  /* 0x3e22f98312157820 */ /* 0x000fe4000040c000 */
[----:B------:R-:W-:Y:S02]  /*20f0*/  FMUL.FTZ R77, R11, R10 ;  /* 0x0000000a0b4d7220 */ /* 0x000fe40000410000 */
[----:B------:R-:W-:Y:S02]  /*2100*/  FMUL.FTZ R8, R78, R16 ;  /* 0x000000104e087220 */ /* 0x000fe40000410000 */
[----:B0-----:R-:W-:Y:S02]  /*2110*/  FMUL.FTZ R81, R14, R81 ;  /* 0x000000510e517220 */ /* 0x001fe40000410000 */
[-C--:B------:R-:W-:Y:S02]  /*2120*/  FMUL.FTZ R9, R78, R20.reuse ;  /* 0x000000144e097220 */ /* 0x080fe40000410000 */
[----:B------:R-:W-:Y:S01]  /*2130*/  FMUL.FTZ R79, R14, R79 ;  /* 0x0000004f0e4f7220 */ /* 0x000fe20000410000 */
[----:B------:R-:W0:Y:S01]  /*2140*/  MUFU.COS R68, R21 ;  /* 0x0000001500447308 */ /* 0x000e220000000000 */
[----:B------:R-:W-:-:S02]  /*2150*/  FFMA.FTZ R20, R77, R20, -R8 ;  /* 0x000000144d147223 */ /* 0x000fc40000010808 */
[----:B------:R-:W-:Y:S02]  /*2160*/  FFMA.FTZ R16, R77, R16, R9 ;  /* 0x000000104d107223 */ /* 0x000fe40000010009 */
[-C--:B------:R-:W-:Y:S02]  /*2170*/  FMUL.FTZ R8, R81, R72.reuse ;  /* 0x0000004851087220 */ /* 0x080fe40000410000 */
[C---:B------:R-:W-:Y:S01]  /*2180*/  FMUL.FTZ R9, R79.reuse, R72 ;  /* 0x000000484f097220 */ /* 0x040fe20000410000 */
[----:B------:R-:W4:Y:S01]  /*2190*/  MUFU.SIN R18, R21 ;  /* 0x0000001500127308 */ /* 0x000f220000000400 */
[-C--:B------:R-:W-:Y:S02]  /*21a0*/  FFMA.FTZ R8, R79, R74.reuse, -R8 ;  /* 0x0000004a4f087223 */ /* 0x080fe40000010808 */
[----:B------:R-:W-:Y:S02]  /*21b0*/  FADD.FTZ R16, RZ, R16 ;  /* 0x00000010ff107221 */ /* 0x000fe40000010000 */
[----:B------:R-:W-:-:S02]  /*21c0*/  FFMA.FTZ R10, R81, R74, R9 ;  /* 0x0000004a510a7223 */ /* 0x000fc40000010009 */
[----:B------:R-:W-:Y:S02]  /*21d0*/  FADD.FTZ R20, R53, R20 ;  /* 0x0000001435147221 */ /* 0x000fe40000010000 */
[----:B------:R-:W-:Y:S02]  /*21e0*/  FMUL.FTZ R11, R73, R8 ;  /* 0x00000008490b7220 */ /* 0x000fe40000410000 */
[----:B------:R-:W-:Y:S02]  /*21f0*/  FMUL.FTZ R17, R69, R16 ;  /* 0x0000001045117220 */ /* 0x000fe40000410000 */
[----:B------:R-:W-:Y:S01]  /*2200*/  FMUL.FTZ R9, R73, R10 ;  /* 0x0000000a49097220 */ /* 0x000fe20000410000 */
[----:B------:R-:W5:Y:S01]  /*2210*/  MUFU.COS R66, R23 ;  /* 0x0000001700427308 */ /* 0x000f620000000000 */
[----:B------:R-:W-:Y:S02]  /*2220*/  FMUL.FTZ R19, R69, R20 ;  /* 0x0000001445137220 */ /* 0x000fe40000410000 */
[----:B------:R-:W-:-:S02]  /*2230*/  FFMA.FTZ R11, R71, R10, R11 ;  /* 0x0000000a470b7223 */ /* 0x000fc4000001000b */
[C---:B------:R-:W-:Y:S02]  /*2240*/  FFMA.FTZ R20, R70.reuse, R20, -R17 ;  /* 0x0000001446147223 */ /* 0x040fe40000010811 */
[----:B------:R-:W-:Y:S01]  /*2250*/  FFMA.FTZ R9, R71, R8, -R9 ;  /* 0x0000000847097223 */ /* 0x000fe20000010809 */
[----:B------:R-:W1:Y:S01]  /*2260*/  MUFU.SIN R14, R23 ;  /* 0x00000017000e7308 */ /* 0x000e620000000400 */
[----:B------:R-:W-:Y:S02]  /*2270*/  FFMA.FTZ R19, R70, R16, R19 ;  /* 0x0000001046137223 */ /* 0x000fe40000010013 */
[C---:B0-----:R-:W-:Y:S02]  /*2280*/  FMUL.FTZ R68, R67.reuse, R68 ;  /* 0x0000004443447220 */ /* 0x041fe40000410000 */
[----:B----4-:R-:W-:Y:S02]  /*2290*/  FMUL.FTZ R67, R67, R18 ;  /* 0x0000001243437220 */ /* 0x010fe40000410000 */
[----:B------:R-:W-:-:S02]  /*22a0*/  FMUL.FTZ R8, R75, R11 ;  /* 0x0000000b4b087220 */ /* 0x000fc40000410000 */
[----:B------:R-:W-:Y:S02]  /*22b0*/  FADD.FTZ R20, R51, R20 ;  /* 0x0000001433147221 */ /* 0x000fe40000010000 */
[-C--:B------:R-:W-:Y:S02]  /*22c0*/  FMUL.FTZ R10, R75, R9.reuse ;  /* 0x000000094b0a7220 */ /* 0x080fe40000410000 */
[----:B------:R-:W-:Y:S02]  /*22d0*/  FADD.FTZ R19, RZ, R19 ;  /* 0x00000013ff137221 */ /* 0x000fe40000010000 */
[C---:B------:R-:W-:Y:S02]  /*22e0*/  FFMA.FTZ R8, R76.reuse, R9, -R8 ;  /* 0x000000094c087223 */ /* 0x040fe40000010808 */
[----:B------:R-:W-:Y:S02]  /*22f0*/  FMUL.FTZ R16, R67, R20 ;  /* 0x0000001443107220 */ /* 0x000fe40000410000 */
[----:B------:R-:W-:-:S02]  /*2300*/  FFMA.FTZ R10, R76, R11, R10 ;  /* 0x0000000b4c0a7223 */ /* 0x000fc4000001000a */
[-C--:B------:R-:W-:Y:S02]  /*2310*/  FMUL.FTZ R17, R67, R19.reuse ;  /* 0x0000001343117220 */ /* 0x080fe40000410000 */
[----:B------:R-:W-:Y:S02]  /*2320*/  FMUL.FTZ R11, R78, R8 ;  /* 0x000000084e0b7220 */ /* 0x000fe40000410000 */
[----:B------:R-:W-:Y:S02]  /*2330*/  FFMA.FTZ R16, R68, R19, R16 ;  /* 0x0000001344107223 */ /* 0x000fe40000010010 */
[----:B------:R-:W-:Y:S02]  /*2340*/  FMUL.FTZ R9, R78, R10 ;  /* 0x0000000a4e097220 */ /* 0x000fe40000410000 */
[----:B------:R-:W-:Y:S02]  /*2350*/  FFMA.FTZ R20, R68, R20, -R17 ;  /* 0x0000001444147223 */ /* 0x000fe40000010811 */
[----:B-----5:R-:W-:-:S02]  /*2360*/  FMUL.FTZ R66, R63, R66 ;  /* 0x000000423f427220 */ /* 0x020fc40000410000 */
[----:B-1----:R-:W-:Y:S02]  /*2370*/  FMUL.FTZ R63, R63, R14 ;  /* 0x0000000e3f3f7220 */ /* 0x002fe40000410000 */
[C---:B------:R-:W-:Y:S01]  /*2380*/  FFMA.FTZ R11, R77.reuse, R10, R11 ;  /* 0x0000000a4d0b7223 */ /* 0x040fe2000001000b */
[----:B------:R-:W4:Y:S01]  /*2390*/  LDG.E.128 R12, [R12.64+0x10] ;  /* 0x000010040c0c7981 */ /* 0x000f22000c1e1d00 */
[----:B------:R-:W-:Y:S02]  /*23a0*/  FADD.FTZ R16, RZ, R16 ;  /* 0x00000010ff107221 */ /* 0x000fe40000010000 */
[----:B------:R-:W-:Y:S02]  /*23b0*/  FFMA.FTZ R9, R77, R8, -R9 ;  /* 0x000000084d097223 */ /* 0x000fe40000010809 */
[----:B------:R-:W-:Y:S02]  /*23c0*/  FADD.FTZ R20, R49, R20 ;  /* 0x0000001431147221 */ /* 0x000fe40000010000 */
[----:B------:R-:W-:-:S02]  /*23d0*/  FMUL.FTZ R8, R69, R11 ;  /* 0x0000000b45087220 */ /* 0x000fc40000410000 */
[----:B------:R-:W-:Y:S02]  /*23e0*/  FMUL.FTZ R17, R63, R16 ;  /* 0x000000103f117220 */ /* 0x000fe40000410000 */
[-C--:B------:R-:W-:Y:S02]  /*23f0*/  FMUL.FTZ R10, R69, R9.reuse ;  /* 0x00000009450a7220 */ /* 0x080fe40000410000 */
[-C--:B------:R-:W-:Y:S02]  /*2400*/  FMUL.FTZ R19, R63, R20.reuse ;  /* 0x000000143f137220 */ /* 0x080fe40000410000 */
[----:B------:R-:W-:Y:S02]  /*2410*/  FFMA.FTZ R8, R70, R9, -R8 ;  /* 0x0000000946087223 */ /* 0x000fe40000010808 */
[----:B------:R-:W-:Y:S02]  /*2420*/  FFMA.FTZ R20, R66, R20, -R17 ;  /* 0x0000001442147223 */ /* 0x000fe40000010811 */
[----:B------:R-:W-:-:S02]  /*2430*/  FFMA.FTZ R10, R70, R11, R10 ;  /* 0x0000000b460a7223 */ /* 0x000fc4000001000a */
[----:B------:R-:W-:Y:S02]  /*2440*/  FFMA.FTZ R19, R66, R16, R19 ;  /* 0x0000001042137223 */ /* 0x000fe40000010013 */
[----:B------:R-:W-:Y:S02]  /*2450*/  FMUL.FTZ R11, R67, R8 ;  /* 0x00000008430b7220 */ /* 0x000fe40000410000 */
[----:B------:R-:W-:Y:S02]  /*2460*/  FADD.FTZ R22, R47, R20 ;  /* 0x000000142f167221 */ /* 0x000fe40000010000 */
[-C--:B------:R-:W-:Y:S02]  /*2470*/  FMUL.FTZ R9, R67, R10.reuse ;  /* 0x0000000a43097220 */ /* 0x080fe40000410000 */
[----:B------:R-:W-:Y:S01]  /*2480*/  FADD.FTZ R23, RZ, R19 ;  /* 0x00000013ff177221 */ /* 0x000fe20000010000 */
[----:B------:R-:W0:Y:S01]  /*2490*/  SHFL.UP PT, R17, R22, 0x1, RZ ;  /* 0x0420000016117989 */ /* 0x000e2200000e00ff */
[----:B------:R-:W-:-:S02]  /*24a0*/  FFMA.FTZ R11, R68, R10, R11 ;  /* 0x0000000a440b7223 */ /* 0x000fc4000001000b */
[----:B------:R-:W-:Y:S01]  /*24b0*/  FFMA.FTZ R9, R68, R8, -R9 ;  /* 0x0000000844097223 */ /* 0x000fe20000010809 */
[----:B------:R-:W1:Y:S01]  /*24c0*/  SHFL.UP PT, R19, R23, 0x1, RZ ;  /* 0x0420000017137989 */ /* 0x000e6200000e00ff */
[C---:B------:R-:W-:Y:S02]  /*24d0*/  FMUL.FTZ R20, R63.reuse, R11 ;  /* 0x0000000b3f147220 */ /* 0x040fe40000410000 */
[-C--:B------:R-:W-:Y:S02]  /*24e0*/  FMUL.FTZ R8, R63, R9.reuse ;  /* 0x000000093f087220 */ /* 0x080fe40000410000 */
[C---:B------:R-:W-:Y:S02]  /*24f0*/  FFMA.FTZ R20, R66.reuse, R9, -R20 ;  /* 0x0000000942147223 */ /* 0x040fe40000010814 */
[----:B------:R-:W-:-:S03]  /*2500*/  FFMA.FTZ R8, R66, R11, R8 ;  /* 0x0000000b42087223 */ /* 0x000fc60000010008 */
[----:B------:R-:W5:Y:S04]  /*2510*/  SHFL.UP PT, R9, R20, 0x1, RZ ;  /* 0x0420000014097989 */ /* 0x000f6800000e00ff */
[----:B------:R-:W5:Y:S01]  /*2520*/  SHFL.UP PT, R11, R8, 0x1, RZ ;  /* 0x04200000080b7989 */ /* 0x000f6200000e00ff */
[----:B------:R-:W-:Y:S01]  /*2530*/  ISETP.GE.AND P0, PT, R64, 0x1, PT ;  /* 0x000000014000780c */ /* 0x000fe20003f06270 */
[C---:B0-----:R-:W-:Y:S02]  /*2540*/  FMUL.FTZ R16, R8.reuse, R17 ;  /* 0x0000001108107220 */ /* 0x041fe40000410000 */
[-C--:B-1----:R-:W-:Y:S02]  /*2550*/  FMUL.FTZ R10, R8, R19.reuse ;  /* 0x00000013080a7220 */ /* 0x082fe40000410000 */
[----:B------:R-:W-:-:S02]  /*2560*/  FFMA.FTZ R16, R20, R19, R16 ;  /* 0x0000001314107223 */ /* 0x000fc40000010010 */
[----:B------:R-:W-:-:S06]  /*2570*/  FFMA.FTZ R17, R20, R17, -R10 ;  /* 0x0000001114117223 */ /* 0x000fcc000001080a */
[----:B------:R-:W-:Y:S02]  /*2580*/  @P0 FADD.FTZ R23, R23, R16 ;  /* 0x0000001017170221 */ /* 0x000fe40000010000 */
[----:B------:R-:W-:Y:S02]  /*2590*/  @P0 FADD.FTZ R22, R22, R17 ;  /* 0x0000001116160221 */ /* 0x000fe40000010000 */
[C---:B-----5:R-:W-:Y:S01]  /*25a0*/  FMUL.FTZ R16, R8.reuse, R9 ;  /* 0x0000000908107220 */ /* 0x060fe20000410000 */
[----:B------:R-:W0:Y:S01]  /*25b0*/  SHFL.UP PT, R18, R23, 0x2, RZ ;  /* 0x0440000017127989 */ /* 0x000e2200000e00ff */
[----:B------:R-:W-:-:S03]  /*25c0*/  FMUL.FTZ R10, R8, R11 ;  /* 0x0000000b080a7220 */ /* 0x000fc60000410000 */
[----:B------:R-:W1:Y:S01]  /*25d0*/  SHFL.UP PT, R17, R22, 0x2, RZ ;  /* 0x0440000016117989 */ /* 0x000e6200000e00ff */
[C---:B------:R-:W-:Y:S02]  /*25e0*/  FFMA.FTZ R11, R20.reuse, R11, R16 ;  /* 0x0000000b140b7223 */ /* 0x040fe40000010010 */
[----:B------:R-:W-:-:S03]  /*25f0*/  @P0 FFMA.FTZ R20, R20, R9, -R10 ;  /* 0x0000000914140223 */ /* 0x000fc6000001080a */
[----:B------:R-:W-:Y:S02]  /*2600*/  FSEL R11, R8, R11, !P0 ;  /* 0x0000000b080b7208 */ /* 0x000fe40004000000 */
[----:B------:R-:W5:Y:S04]  /*2610*/  SHFL.UP PT, R8, R20, 0x2, RZ ;  /* 0x0440000014087989 */ /* 0x000f6800000e00ff */
[----:B------:R-:W5:Y:S01]  /*2620*/  SHFL.UP PT, R9, R11, 0x2, RZ ;  /* 0x044000000b097989 */ /* 0x000f6200000e00ff */
[----:B------:R-:W-:Y:S01]  /*2630*/  ISETP.GE.AND P0, PT, R64, 0x2, PT ;  /* 0x000000024000780c */ /* 0x000fe20003f06270 */
[C---:B0-----:R-:W-:Y:S02]  /*2640*/  FMUL.FTZ R10, R11.reuse, R18 ;  /* 0x000000120b0a7220 */ /* 0x041fe40000410000 */
[----:B-1----:R-:W-:-:S02]  /*2650*/  FMUL.FTZ R19, R11, R17 ;  /* 0x000000110b137220 */ /* 0x002fc40000410000 */
[C---:B------:R-:W-:Y:S02]  /*2660*/  FFMA.FTZ R17, R20.reuse, R17, -R10 ;  /* 0x0000001114117223 */ /* 0x040fe4000001080a */
[----:B------:R-:W-:-:S06]  /*2670*/  FFMA.FTZ R18, R20, R18, R19 ;  /* 0x0000001214127223 */ /* 0x000fcc0000010013 */
[----:B------:R-:W-:Y:S02]  /*2680*/  @P0 FADD.FTZ R22, R22, R17 ;  /* 0x0000001116160221 */ /* 0x000fe40000010000 */
[-C--:B-----5:R-:W-:Y:S02]  /*2690*/  FMUL.FTZ R10, R11, R8.reuse ;  /* 0x000000080b0a7220 */ /* 0x0a0fe40000410000 */
[----:B------:R-:W-:Y:S01]  /*26a0*/  @P0 FADD.FTZ R23, R23, R18 ;  /* 0x0000001217170221 */ /* 0x000fe20000010000 */
[----:B------:R-:W0:Y:S01]  /*26b0*/  SHFL.UP PT, R19, R22, 0x4, RZ ;  /* 0x0480000016137989 */ /* 0x000e2200000e00ff */
[-C--:B------:R-:W-:Y:S02]  /*26c0*/  FMUL.FTZ R17, R11, R9.reuse ;  /* 0x000000090b117220 */ /* 0x080fe40000410000 */
[C---:B------:R-:W-:Y:S01]  /*26d0*/  FFMA.FTZ R10, R20.reuse, R9, R10 ;  /* 0x00000009140a7223 */ /* 0x040fe2000001000a */
[----:B------:R-:W1:Y:S01]  /*26e0*/  SHFL.UP PT, R21, R23, 0x4, RZ ;  /* 0x0480000017157989 */ /* 0x000e6200000e00ff */
[----:B------:R-:W-:-:S03]  /*26f0*/  @P0 FFMA.FTZ R20, R20, R8, -R17 ;  /* 0x0000000814140223 */ /* 0x000fc60000010811 */
[----:B------:R-:W-:Y:S02]  /*2700*/  FSEL R10, R11, R10, !P0 ;  /* 0x0000000a0b0a7208 */ /* 0x000fe40004000000 */
[----:B------:R-:W5:Y:S04]  /*2710*/  SHFL.UP PT, R9, R20, 0x4, RZ ;  /* 0x0480000014097989 */ /* 0x000f6800000e00ff */
[----:B------:R-:W5:Y:S01]  /*2720*/  SHFL.UP PT, R11, R10, 0x4, RZ ;  /* 0x048000000a0b7989 */ /* 0x000f6200000e00ff */
[----:B------:R-:W-:Y:S01]  /*2730*/  ISETP.GE.AND P0, PT, R64, 0x4, PT ;  /* 0x000000044000780c */ /* 0x000fe20003f06270 */
[C---:B0-----:R-:W-:Y:S02]  /*2740*/  FMUL.FTZ R16, R10.reuse, R19 ;  /* 0x000000130a107220 */ /* 0x041fe40000410000 */
[----:B-1----:R-:W-:-:S02]  /*2750*/  FMUL.FTZ R8, R10, R21 ;  /* 0x000000150a087220 */ /* 0x002fc40000410000 */
[C---:B------:R-:W-:Y:S02]  /*2760*/  FFMA.FTZ R16, R20.reuse, R21, R16 ;  /* 0x0000001514107223 */ /* 0x040fe40000010010 */
[----:B------:R-:W-:-:S06]  /*2770*/  FFMA.FTZ R19, R20, R19, -R8 ;  /* 0x0000001314137223 */ /* 0x000fcc0000010808 */
[----:B------:R-:W-:Y:S02]  /*2780*/  @P0 FADD.FTZ R23, R23, R16 ;  /* 0x0000001017170221 */ /* 0x000fe40000010000 */
[----:B-----5:R-:W-:Y:S02]  /*2790*/  FMUL.FTZ R16, R10, R9 ;  /* 0x000000090a107220 */ /* 0x020fe40000410000 */
[----:B------:R-:W-:Y:S02]  /*27a0*/  @P0 FADD.FTZ R22, R22, R19 ;  /* 0x0000001316160221 */ /* 0x000fe40000010000 */
[-C--:B------:R-:W-:Y:S01]  /*27b0*/  FMUL.FTZ R8, R10, R11.reuse ;  /* 0x0000000b0a087220 */ /* 0x080fe20000410000 */
[----:B------:R-:W0:Y:S01]  /*27c0*/  SHFL.UP PT, R18, R23, 0x8, RZ ;  /* 0x0500000017127989 */ /* 0x000e2200000e00ff */
[C---:B------:R-:W-:Y:S02]  /*27d0*/  FFMA.FTZ R11, R20.reuse, R11, R16 ;  /* 0x0000000b140b7223 */ /* 0x040fe40000010010 */
[----:B------:R-:W-:Y:S01]  /*27e0*/  @P0 FFMA.FTZ R20, R20, R9, -R8 ;  /* 0x0000000914140223 */ /* 0x000fe20000010808 */
[----:B------:R-:W1:Y:S02]  /*27f0*/  SHFL.UP PT, R17, R22, 0x8, RZ ;  /* 0x0500000016117989 */ /* 0x000e6400000e00ff */
[----:B------:R-:W-:-:S02]  /*2800*/  FSEL R11, R10, R11, !P0 ;  /* 0x0000000b0a0b7208 */ /* 0x000fc40004000000 */
[----:B------:R-:W5:Y:S04]  /*2810*/  SHFL.UP PT, R8, R20, 0x8, RZ ;  /* 0x0500000014087989 */ /* 0x000f6800000e00ff */
[----:B------:R-:W2:Y:S01]  /*2820*/  SHFL.UP PT, R9, R11, 0x8, RZ ;  /* 0x050000000b097989 */ /* 0x000ea200000e00ff */
[CC--:B0-----:R-:W-:Y:S02]  /*2830*/  FMUL.FTZ R10, R11.reuse, R18.reuse ;  /* 0x000000120b0a7220 */ /* 0x0c1fe40000410000 */
[-C--:B-1----:R-:W-:Y:S02]  /*2840*/  FMUL.FTZ R19, R11, R17.reuse ;  /* 0x000000110b137220 */ /* 0x082fe40000410000 */
[C---:B------:R-:W-:Y:S02]  /*2850*/  FFMA.FTZ R17, R20.reuse, R17, -R10 ;  /* 0x0000001114117223 */ /* 0x040fe4000001080a */
[----:B------:R-:W-:-:S02]  /*2860*/  FFMA.FTZ R18, R20, R18, R19 ;  /* 0x0000001214127223 */ /* 0x000fc40000010013 */
[-C--:B-----5:R-:W-:Y:S02]  /*2870*/  FMUL.FTZ R10, R11, R8.reuse ;  /* 0x000000080b0a7220 */ /* 0x0a0fe40000410000 */
[----:B------:R-:W-:Y:S02]  /*2880*/  @P1 FADD.FTZ R23, R23, R18 ;  /* 0x0000001217171221 */ /* 0x000fe40000010000 */
[-C--:B--2---:R-:W-:Y:S02]  /*2890*/  FFMA.FTZ R10, R20, R9.reuse, R10 ;  /* 0x00000009140a7223 */ /* 0x084fe4000001000a */
[C---:B------:R-:W-:Y:S01]  /*28a0*/  FMUL.FTZ R9, R11.reuse, R9 ;  /* 0x000000090b097220 */ /* 0x040fe20000410000 */
        /* <DEDUP_REMOVED lines=8> */
[----:B------:R-:W5:Y:S01]  /*2930*/  SHFL.UP PT, R11, R10, 0x10, RZ ;  /* 0x060000000a0b7989 */ /* 0x000f6200000e00ff */
[----:B------:R-:W-:Y:S01]  /*2940*/  MOV R17, RZ ;  /* 0x000000ff00117202 */ /* 0x000fe20000000f00 */
[----:B------:R-:W-:Y:S01]  /*2950*/  CS2R R18, SRZ ;  /* 0x0000000000127805 */ /* 0x000fe2000001ff00 */
[----:B------:R-:W-:-:S07]  /*2960*/  MOV R16, 0x3f800000 ;  /* 0x3f80000000107802 */ /* 0x000fce0000000f00 */
[----:B------:R-:W3:Y:S01]  /*2970*/  @!P0 LDS.128 R16, [R62.X16+0x460] ;  /* 0x000460003e108984 */ /* 0x000ee2000000cc00 */
[----:B0-----:R-:W-:Y:S01]  /*2980*/  FMUL.FTZ R8, R10, R25 ;  /* 0x000000190a087220 */ /* 0x001fe20000410000 */
[C---:B------:R-:W-:Y:S02]  /*2990*/  ISETP.GE.AND P0, PT, R64.reuse, 0x10, PT ;  /* 0x000000104000780c */ /* 0x040fe40003f06270 */
[----:B------:R-:W-:Y:S01]  /*29a0*/  ISETP.NE.AND P1, PT, R64, 0x1f, PT ;  /* 0x0000001f4000780c */ /* 0x000fe20003f25270 */
[-C--:B-1----:R-:W-:Y:S02]  /*29b0*/  FFMA.FTZ R83, R20, R21.reuse, -R8 ;  /* 0x0000001514537223 */ /* 0x082fe40000010808 */
[C---:B------:R-:W-:Y:S02]  /*29c0*/  FMUL.FTZ R24, R10.reuse, R21 ;  /* 0x000000150a187220 */ /* 0x040fe40000410000 */
[----:B--2---:R-:W-:Y:S02]  /*29d0*/  FMUL.FTZ R21, R10, R9 ;  /* 0x000000090a157220 */ /* 0x004fe40000410000 */
[----:B------:R-:W-:-:S02]  /*29e0*/  FFMA.FTZ R24, R20, R25, R24 ;  /* 0x0000001914187223 */ /* 0x000fc40000010018 */
[-C--:B-----5:R-:W-:Y:S02]  /*29f0*/  FFMA.FTZ R21, R20, R11.reuse, R21 ;  /* 0x0000000b14157223 */ /* 0x0a0fe40000010015 */
        /* <DEDUP_REMOVED lines=9> */
[----:B---3--:R-:W-:Y:S04]  /*2a90*/  @!P2 STS.128 [0x440], R16 ;  /* 0x00044010ff00a388 */ /* 0x008fe80000000c00 */
[----:B------:R-:W-:Y:S04]  /*2aa0*/  LDS.128 R8, [0x420] ;  /* 0x00042000ff087984 */ /* 0x000fe80000000c00 */
[----:B------:R-:W-:Y:S06]  /*2ab0*/  BAR.SYNC.DEFER_BLOCKING 0x0 ;  /* 0x0000000000007b1d */ /* 0x000fec0000010000 */
[----:B------:R-:W0:Y:S04]  /*2ac0*/  SHFL.UP PT, R85, R21, 0x1, RZ ;  /* 0x0420000015557989 */ /* 0x000e2800000e00ff */
[----:B------:R-:W-:Y:S04]  /*2ad0*/  @P3 LDS.64 R24, [0x448] ;  /* 0x00044800ff183984 */ /* 0x000fe80000000a00 */
[----:B------:R-:W1:Y:S04]  /*2ae0*/  SHFL.UP PT, R83, R20, 0x1, RZ ;  /* 0x0420000014537989 */ /* 0x000e6800000e00ff */
[----:B------:R-:W2:Y:S04]  /*2af0*/  SHFL.UP PT, R82, R23, 0x1, RZ ;  /* 0x0420000017527989 */ /* 0x000ea800000e00ff */
[----:B------:R3:W5:Y:S01]  /*2b00*/  SHFL.UP PT, R80, R22, 0x1, RZ ;  /* 0x0420000016507989 */ /* 0x00076200000e00ff */
[----:B0-----:R-:W-:Y:S01]  /*2b10*/  @!P2 MOV R85, R17 ;  /* 0x000000110055a202 */ /* 0x001fe20000000f00 */
[----:B------:R-:W-:-:S02]  /*2b20*/  HADD2.F32 R84, -RZ, R7.H0_H0 ;  /* 0x20000007ff547230 */ /* 0x000fc40000004100 */
[----:B---3--:R-:W-:Y:S01]  /*2b30*/  HADD2.F32 R22, -RZ, R7.H1_H1 ;  /* 0x30000007ff167230 */ /* 0x008fe20000004100 */
[----:B-1----:R-:W-:Y:S02]  /*2b40*/  @!P2 MOV R83, R16 ;  /* 0x000000100053a202 */ /* 0x002fe40000000f00 */
[----:B--2---:R-:W-:Y:S02]  /*2b50*/  @!P2 MOV R82, R19 ;  /* 0x000000130052a202 */ /* 0x004fe40000000f00 */
[----:B-----5:R-:W-:Y:S01]  /*2b60*/  @!P2 MOV R80, R18 ;  /* 0x000000120050a202 */ /* 0x020fe20000000f00 */
[-C--:B------:R-:W-:Y:S02]  /*2b70*/  @P3 FMUL.FTZ R20, R24, R85.reuse ;  /* 0x0000005518143220 */ /* 0x080fe40000410000 */
[C---:B------:R-:W-:Y:S02]  /*2b80*/  @P3 FMUL.FTZ R85, R25.reuse, R85 ;  /* 0x0000005519553220 */ /* 0x040fe40000410000 */
[----:B------:R-:W-:-:S02]  /*2b90*/  @P3 FFMA.FTZ R25, R25, R83, R20 ;  /* 0x0000005319193223 */ /* 0x000fc40000010014 */
[----:B------:R-:W-:Y:S02]  /*2ba0*/  @P3 FFMA.FTZ R85, R24, R83, -R85 ;  /* 0x0000005318553223 */ /* 0x000fe40000010855 */
[----:B------:R-:W-:Y:S02]  /*2bb0*/  @P3 FADD.FTZ R82, R82, R25 ;  /* 0x0000001952523221 */ /* 0x000fe40000010000 */
[----:B------:R-:W-:Y:S02]  /*2bc0*/  @P3 FADD.FTZ R80, R80, R85 ;  /* 0x0000005550503221 */ /* 0x000fe40000010000 */
[C---:B------:R-:W-:Y:S02]  /*2bd0*/  FMUL.FTZ R23, R22.reuse, R3 ;  /* 0x0000000316177220 */ /* 0x040fe40000410000 */
[----:B------:R-:W-:Y:S02]  /*2be0*/  FMUL.FTZ R24, R81, R82 ;  /* 0x0000005251187220 */ /* 0x000fe40000410000 */
[----:B------:R-:W-:-:S02]  /*2bf0*/  FMUL.FTZ R22, R22, R2 ;  /* 0x0000000216167220 */ /* 0x000fc40000410000 */
[----:B------:R-:W-:Y:S01]  /*2c00*/  FMUL.FTZ R81, R81, R80 ;  /* 0x0000005051517220 */ /* 0x000fe20000410000 */
[----:B------:R-:W-:Y:S01]  /*2c10*/  HADD2.F32 R89, -RZ, R4.H1_H1 ;  /* 0x30000004ff597230 */ /* 0x000fe20000004100 */
[C---:B------:R-:W-:Y:S02]  /*2c20*/  FFMA.FTZ R23, R84.reuse, R2, -R23 ;  /* 0x0000000254177223 */ /* 0x040fe40000010817 */
[----:B------:R-:W-:Y:S02]  /*2c30*/  FFMA.FTZ R22, R84, R3, R22 ;  /* 0x0000000354167223 */ /* 0x000fe40000010016 */
[C---:B------:R-:W-:Y:S02]  /*2c40*/  FFMA.FTZ R25, R79.reuse, R82, R81 ;  /* 0x000000524f197223 */ /* 0x040fe40000010051 */
[----:B------:R-:W-:Y:S01]  /*2c50*/  FFMA.FTZ R84, R79, R80, -R24 ;  /* 0x000000504f547223 */ /* 0x000fe20000010818 */
[--C-:B----4-:R-:W-:Y:S01]  /*2c60*/  HADD2.F32 R24, -RZ, R12.reuse.H0_H0 ;  /* 0x2000000cff187230 */ /* 0x110fe20000004100 */
[----:B------:R-:W-:Y:S01]  /*2c70*/  FADD.FTZ R25, RZ, R25 ;  /* 0x00000019ff197221 */ /* 0x000fe20000010000 */
[----:B------:R-:W-:-:S02]  /*2c80*/  HADD2.F32 R85, -RZ, R12.H1_H1 ;  /* 0x3000000cff557230 */ /* 0x000fc40000004100 */
[----:B------:R-:W-:Y:S02]  /*2c90*/  HADD2.F32 R88, -RZ, R4.H0_H0 ;  /* 0x20000004ff587230 */ /* 0x000fe40000004100 */
[--C-:B------:R-:W-:Y:S02]  /*2ca0*/  HADD2.F32 R79, -RZ, R13.reuse.H0_H0 ;  /* 0x2000000dff4f7230 */ /* 0x100fe40000004100 */
[----:B------:R-:W-:Y:S01]  /*2cb0*/  HADD2.F32 R12, -RZ, R13.H1_H1 ;  /* 0x3000000dff0c7230 */ /* 0x000fe20000004100 */
[----:B------:R-:W-:Y:S01]  /*2cc0*/  FADD.FTZ R13, R61, R84 ;  /* 0x000000543d0d7221 */ /* 0x000fe20000010000 */
[--C-:B------:R-:W-:Y:S02]  /*2cd0*/  HADD2.F32 R4, -RZ, R5.reuse.H0_H0 ;  /* 0x20000005ff047230 */ /* 0x100fe40000004100 */
[----:B------:R-:W-:Y:S01]  /*2ce0*/  HADD2.F32 R90, -RZ, R5.H1_H1 ;  /* 0x30000005ff5a7230 */ /* 0x000fe20000004100 */
[----:B------:R-:W-:Y:S01]  /*2cf0*/  FMUL.FTZ R5, R89, R3 ;  /* 0x0000000359057220 */ /* 0x000fe20000410000 */
[----:B------:R-:W-:-:S02]  /*2d00*/  HADD2.F32 R80, -RZ, R14.H0_H0 ;  /* 0x2000000eff507230 */ /* 0x000fc40000004100 */
[----:B------:R-:W-:Y:S01]  /*2d10*/  HADD2.F32 R83, -RZ, R14.H1_H1 ;  /* 0x3000000eff537230 */ /* 0x000fe20000004100 */
[C---:B------:R-:W-:Y:S01]  /*2d20*/  FMUL.FTZ R14, R72.reuse, R25 ;  /* 0x00000019480e7220 */ /* 0x040fe20000410000 */
[--C-:B------:R-:W-:Y:S01]  /*2d30*/  HADD2.F32 R81, -RZ, R15.reuse.H0_H0 ;  /* 0x2000000fff517230 */ /* 0x100fe20000004100 */
[----:B------:R-:W-:Y:S01]  /*2d40*/  FMUL.FTZ R72, R72, R13 ;  /* 0x0000000d48487220 */ /* 0x000fe20000410000 */
[----:B------:R-:W-:Y:S01]  /*2d50*/  HADD2.F32 R82, -RZ, R15.H1_H1 ;  /* 0x3000000fff527230 */ /* 0x000fe20000004100 */
[-C--:B------:R-:W-:Y:S01]  /*2d60*/  FFMA.FTZ R7, R88, R2.reuse, -R5 ;  /* 0x0000000258077223 */ /* 0x080fe20000010805 */
[----:B------:R-:W-:Y:S01]  /*2d70*/  HADD2.F32 R87, -RZ, R6.H1_H1 ;  /* 0x30000006ff577230 */ /* 0x000fe20000004100 */
[CC--:B------:R-:W-:Y:S02]  /*2d80*/  FMUL.FTZ R5, R90.reuse, R3.reuse ;  /* 0x000000035a057220 */ /* 0x0c0fe40000410000 */
[----:B------:R-:W-:Y:S02]  /*2d90*/  FMUL.FTZ R15, R85, R3 ;  /* 0x00000003550f7220 */ /* 0x000fe40000410000 */
[----:B------:R-:W-:-:S02]  /*2da0*/  FMUL.FTZ R21, R90, R2 ;  /* 0x000000025a157220 */ /* 0x000fc40000410000 */
[-C--:B------:R-:W-:Y:S02]  /*2db0*/  FMUL.FTZ R84, R85, R2.reuse ;  /* 0x0000000255547220 */ /* 0x080fe40000410000 */
[C---:B------:R-:W-:Y:S02]  /*2dc0*/  FFMA.FTZ R14, R74.reuse, R13, -R14 ;  /* 0x0000000d4a0e7223 */ /* 0x040fe4000001080e */
[----:B------:R-:W-:Y:S01]  /*2dd0*/  FFMA.FTZ R74, R74, R25, R72 ;  /* 0x000000194a4a7223 */ /* 0x000fe20000010048 */
[----:B------:R-:W-:Y:S01]  /*2de0*/  HADD2.F32 R86, -RZ, R6.H0_H0 ;  /* 0x20000006ff567230 */ /* 0x000fe20000004100 */
[-C--:B------:R-:W-:Y:S02]  /*2df0*/  FFMA.FTZ R5, R4, R2.reuse, -R5 ;  /* 0x0000000204057223 */ /* 0x080fe40000010805 */
[----:B------:R-:W-:Y:S02]  /*2e00*/  FFMA.FTZ R72, R24, R2, -R15 ;  /* 0x0000000218487223 */ /* 0x000fe4000001080f */
[----:B------:R-:W-:-:S02]  /*2e10*/  FFMA.FTZ R4, R4, R3, R21 ;  /* 0x0000000304047223 */ /* 0x000fc40000010015 */
[-C--:B------:R-:W-:Y:S02]  /*2e20*/  FFMA.FTZ R15, R24, R3.reuse, R84 ;  /* 0x00000003180f7223 */ /* 0x080fe40000010054 */
[CC--:B------:R-:W-:Y:S02]  /*2e30*/  FMUL.FTZ R21, R87.reuse, R3.reuse ;  /* 0x0000000357157220 */ /* 0x0c0fe40000410000 */
[----:B------:R-:W-:Y:S02]  /*2e40*/  FMUL.FTZ R20, R87, R2 ;  /* 0x0000000257147220 */ /* 0x000fe40000410000 */
[----:B------:R-:W-:Y:S02]  /*2e50*/  FADD.FTZ R24, RZ, R74 ;  /* 0x0000004aff187221 */ /* 0x000fe40000010000 */
[----:B------:R-:W-:Y:S02]  /*2e60*/  FMUL.FTZ R84, R12, R3 ;  /* 0x000000030c547220 */ /* 0x000fe40000410000 */
[----:B------:R-:W-:-:S02]  /*2e70*/  FADD.FTZ R14, R59, R14 ;  /* 0x0000000e3b0e7221 */ /* 0x000fc40000010000 */
[C---:B------:R-:W-:Y:S02]  /*2e80*/  FFMA.FTZ R21, R86.reuse, R2, -R21 ;  /* 0x0000000256157223 */ /* 0x040fe40000010815 */
[----:B------:R-:W-:Y:S02]  /*2e90*/  FFMA.FTZ R20, R86, R3, R20 ;  /* 0x0000000356147223 */ /* 0x000fe40000010014 */
[----:B------:R-:W-:Y:S02]  /*2ea0*/  FMUL.FTZ R74, R73, R24 ;  /* 0x00000018494a7220 */ /* 0x000fe40000410000 */
[-C--:B------:R-:W-:Y:S02]  /*2eb0*/  FMUL.FTZ R86, R12, R2.reuse ;  /* 0x000000020c567220 */ /* 0x080fe40000410000 */
[----:B------:R-:W-:Y:S02]  /*2ec0*/  FFMA.FTZ R12, R79, R2, -R84 ;  /* 0x000000024f0c7223 */ /* 0x000fe40000010854 */
[----:B------:R-:W-:-:S02]  /*2ed0*/  FMUL.FTZ R84, R73, R14 ;  /* 0x0000000e49547220 */ /* 0x000fc40000410000 */
[C---:B------:R-:W-:Y:S02]  /*2ee0*/  FFMA.FTZ R74, R71.reuse, R14, -R74 ;  /* 0x0000000e474a7223 */ /* 0x040fe4000001084a */
        /* <DEDUP_REMOVED lines=12> */
[----:B------:R-:W-:Y:S02]  /*2fb0*/  FFMA.FTZ R76, R76, R74, -R83 ;  /* 0x0000004a4c4c7223 */ /* 0x000fe40000010853 */
[-C--:B------:R-:W-:Y:S02]  /*2fc0*/  FFMA.FTZ R75, R81, R2.reuse, -R85 ;  /* 0x00000002514b7223 */ /* 0x080fe40000010855 */
[----:B------:R-:W-:Y:S01]  /*2fd0*/  FADD.FTZ R83, RZ, R84 ;  /* 0x00000054ff537221 */ /* 0x000fe20000010000 */
[----:B------:R-:W-:Y:S01]  /*2fe0*/  ISETP.NE.AND P0, PT, R32, RZ, PT ;  /* 0x000000ff2000720c */ /* 0x000fe20003f05270 */
[-C--:B------:R-:W-:Y:S02]  /*2ff0*/  FMUL.FTZ R6, R89, R2.reuse ;  /* 0x0000000259067220 */ /* 0x080fe40000410000 */
[----:B------:R-:W-:-:S02]  /*3000*/  FMUL.FTZ R82, R82, R2 ;  /* 0x0000000252527220 */ /* 0x000fc40000410000 */
[----:B------:R-:W-:Y:S02]  /*3010*/  FMUL.FTZ R85, R9, R19 ;  /* 0x0000001309557220 */ /* 0x000fe40000410000 */
[----:B------:R-:W-:Y:S02]  /*3020*/  FADD.FTZ R76, R55, R76 ;  /* 0x0000004c374c7221 */ /* 0x000fe40000010000 */
[----:B------:R-:W-:Y:S02]  /*3030*/  FMUL.FTZ R2, R78, R83 ;  /* 0x000000534e027220 */ /* 0x000fe40000410000 */
[-C--:B------:R-:W-:Y:S02]  /*3040*/  FFMA.FTZ R6, R88, R3.reuse, R6 ;  /* 0x0000000358067223 */ /* 0x080fe40000010006 */
[----:B------:R-:W-:Y:S02]  /*3050*/  FFMA.FTZ R81, R81, R3, R82 ;  /* 0x0000000351517223 */ /* 0x000fe40000010052 */
[----:B------:R-:W-:-:S02]  /*3060*/  FFMA.FTZ R85, R8, R18, -R85 ;  /* 0x0000001208557223 */ /* 0x000fc40000010855 */
[C---:B------:R-:W-:Y:S02]  /*3070*/  FMUL.FTZ R18, R9.reuse, R18 ;  /* 0x0000001209127220 */ /* 0x040fe40000410000 */
[CC--:B------:R-:W-:Y:S02]  /*3080*/  FMUL.FTZ R3, R9.reuse, R17.reuse ;  /* 0x0000001109037220 */ /* 0x0c0fe40000410000 */
[----:B------:R-:W-:Y:S02]  /*3090*/  FMUL.FTZ R9, R9, R16 ;  /* 0x0000001009097220 */ /* 0x000fe40000410000 */
[-C--:B------:R-:W-:Y:S02]  /*30a0*/  FFMA.FTZ R2, R77, R76.reuse, -R2 ;  /* 0x0000004c4d027223 */ /* 0x080fe40000010802 */
[----:B------:R-:W-:Y:S02]  /*30b0*/  FMUL.FTZ R78, R78, R76 ;  /* 0x0000004c4e4e7220 */ /* 0x000fe40000410000 */
[----:B------:R-:W-:-:S02]  /*30c0*/  FFMA.FTZ R17, R8, R17, R9 ;  /* 0x0000001108117223 */ /* 0x000fc40000010009 */
[----:B------:R-:W-:Y:S01]  /*30d0*/  FADD.FTZ R9, R53, R2 ;  /* 0x0000000235097221 */ /* 0x000fe20000010000 */
[----:B------:R-:W-:Y:S01]  /*30e0*/  BSSY B0, `(.L_x_2322) ;  /* 0x0000018000007945 */ /* 0x000fe20003800000 */
[----:B------:R-:W-:Y:S02]  /*30f0*/  FFMA.FTZ R78, R77, R83, R78 ;  /* 0x000000534d4e7223 */ /* 0x000fe4000001004e */
[C---:B------:R-:W-:Y:S02]  /*3100*/  FFMA.FTZ R2, R8.reuse, R19, R18 ;  /* 0x0000001308027223 */ /* 0x040fe40000010012 */
[----:B------:R-:W-:Y:S02]  /*3110*/  FFMA.FTZ R16, R8, R16, -R3 ;  /* 0x0000001008107223 */ /* 0x000fe40000010803 */
[----:B------:R-:W-:Y:S02]  /*3120*/  FADD.FTZ R18, R10, R85 ;  /* 0x000000550a127221 */ /* 0x000fe40000010000 */
[----:B------:R-:W-:-:S02]  /*3130*/  FADD.FTZ R8, RZ, R78 ;  /* 0x0000004eff087221 */ /* 0x000fc40000010000 */
        /* <DEDUP_REMOVED lines=18> */
.L_x_2323:
[----:B------:R-:W-:Y:S05]  /*3260*/  BSYNC B0 ;  /* 0x0000000000007941 */ /* 0x000fea0003800000 */
.L_x_2322:
        /* <DEDUP_REMOVED lines=45> */
.L_x_2321:
        /* <DEDUP_REMOVED lines=10> */
[C---:B------:R-:W-:Y:S01]  /*35e0*/  IMAD R8, R36.reuse, c[0x0][0x208], RZ ;  /* 0x0000820024087a24 */ /* 0x040fe200078e02ff */
[----:B------:R-:W-:Y:S01]  /*35f0*/  IADD3 R7, R7, R11, RZ ;  /* 0x0000000b07077210 */ /* 0x000fe20007ffe0ff */
[----:B------:R-:W-:Y:S02]  /*3600*/  IMAD R10, R36, c[0x0][0x1f8], RZ ;  /* 0x00007e00240a7a24 */ /* 0x000fe400078e02ff */
[C---:B------:R-:W-:Y:S02]  /*3610*/  IMAD R9, R37.reuse, c[0x0][0x20c], R8 ;  /* 0x0000830025097a24 */ /* 0x040fe400078e0208 */
[----:B------:R-:W-:-:S04]  /*3620*/  IMAD.WIDE.U32 R4, R37, c[0x0][0x208], R4 ;  /* 0x0000820025047a25 */ /* 0x000fc800078e0004 */
[----:B------:R-:W-:Y:S01]  /*3630*/  IMAD R11, R37, c[0x0][0x1fc], R10 ;  /* 0x00007f00250b7a24 */ /* 0x000fe200078e020a */
        /* <DEDUP_REMOVED lines=15> */
[----:B------:R-:W2:Y:S01]  /*3730*/  LDG.E.128 R8, [R8.64] ;  /* 0x0000000408087981 */ /* 0x000ea2000c1e1d00 */
[----:B------:R-:W-:Y:S01]  /*3740*/  IMAD R22, R65, c[0x0][0x210], RZ ;  /* 0x0000840041167a24 */ /* 0x000fe200078e02ff */
[----:B------:R-:W-:Y:S01]  /*3750*/  IADD3 R31, R31, 0x1, RZ ;  /* 0x000000011f1f7810 */ /* 0x000fe20007ffe0ff */
[----:B------:R-:W-:Y:S01]  /*3760*/  IMAD.WIDE.U32 R2, R33, c[0x0][0x210], R2 ;  /* 0x0000840021027a25 */ /* 0x000fe200078e0002 */
[----:B------:R-:W-:-:S02]  /*3770*/  IADD3 R26, P1, R26, 0x400, RZ ;  /* 0x000004001a1a7810 */ /* 0x000fc40007f3e0ff */
[----:B------:R-:W-:Y:S01]  /*3780*/  IADD3 R30, P2, R30, 0x200, RZ ;  /* 0x000002001e1e7810 */ /* 0x000fe20007f5e0ff */
[----:B------:R-:W-:Y:S01]  /*3790*/  IMAD R49, R33, c[0x0][0x214], R22 ;  /* 0x0000850021317a24 */ /* 0x000fe200078e0216 */
[----:B------:R-:W-:Y:S02]  /*37a0*/  IADD3 R28, P3, R28, 0x200, RZ ;  /* 0x000002001c1c7810 */ /* 0x000fe40007f7e0ff */
[----:B------:R-:W-:Y:S02]  /*37b0*/  IADD3.X R0, RZ, R0, RZ, P1, !PT ;  /* 0x00000000ff007210 */ /* 0x000fe40000ffe4ff */
[----:B------:R-:W-:Y:S02]  /*37c0*/  IADD3 R3, R3, R49, RZ ;  /* 0x0000003103037210 */ /* 0x000fe40007ffe0ff */
[----:B------:R-:W-:Y:S02]  /*37d0*/  IADD3.X R29, RZ, R29, RZ, P2, !PT ;  /* 0x0000001dff1d7210 */ /* 0x000fe400017fe4ff */
[----:B------:R-:W-:Y:S01]  /*37e0*/  IADD3.X R27, RZ, R27, RZ, P3, !PT ;  /* 0x0000001bff1b7210 */ /* 0x000fe20001ffe4ff */
[----:B------:R-:W-:Y:S01]  /*37f0*/  IMAD.WIDE.U32 R2, R37, c[0x0][0x218], R2 ;  /* 0x0000860025027a25 */ /* 0x000fe200078e0002 */
[----:B------:R-:W-:Y:S01]  /*3800*/  BAR.SYNC.DEFER_BLOCKING 0x0 ;  /* 0x0000000000007b1d */ /* 0x000fe20000010000 */
[----:B--2---:R-:W-:-:S02]  /*3810*/  HADD2.F32 R18, -RZ, R9.H0_H0 ;  /* 0x20000009ff127230 */ /* 0x004fc40000004100 */
[--C-:B------:R-:W-:Y:S02]  /*3820*/  HADD2.F32 R14, -RZ, R8.reuse.H0_H0 ;  /* 0x20000008ff0e7230 */ /* 0x100fe40000004100 */
[----:B------:R-:W-:Y:S01]  /*3830*/  HADD2.F32 R16, -RZ, R8.H1_H1 ;  /* 0x30000008ff107230 */ /* 0x000fe20000004100 */
[----:B0-----:R-:W-:Y:S01]  /*3840*/  FMUL.FTZ R4, R18, -1.4426950216293334961 ;  /* 0xbfb8aa3b12047820 */ /* 0x001fe20000410000 */
[--C-:B------:R-:W-:Y:S01]  /*3850*/  HADD2.F32 R8, -RZ, R10.reuse.H0_H0 ;  /* 0x2000000aff087230 */ /* 0x100fe20000004100 */
[----:B------:R-:W-:Y:S01]  /*3860*/  FMUL.FTZ R15, R14, -1.4426950216293334961 ;  /* 0xbfb8aa3b0e0f7820 */ /* 0x000fe20000410000 */
[--C-:B------:R-:W-:Y:S01]  /*3870*/  HADD2.F32 R13, -RZ, R11.reuse.H1_H1 ;  /* 0x3000000bff0d7230 */ /* 0x100fe20000004100 */
[----:B------:R-:W-:Y:S01]  /*3880*/  FMUL.FTZ R17, R16, -1.4426950216293334961 ;  /* 0xbfb8aa3b10117820 */ /* 0x000fe20000410000 */
[----:B------:R-:W-:Y:S01]  /*3890*/  HADD2.F32 R12, -RZ, R11.H0_H0 ;  /* 0x2000000bff0c7230 */ /* 0x000fe20000004100 */
[----:B------:R-:W-:Y:S01]  /*38a0*/  FMUL.FTZ R6, R8, -1.4426950216293334961 ;  /* 0xbfb8aa3b08067820 */ /* 0x000fe20000410000 */
[----:B------:R-:W-:Y:S01]  /*38b0*/  HADD2.F32 R19, -RZ, R9.H1_H1 ;  /* 0x30000009ff137230 */ /* 0x000fe20000004100 */
[----:B------:R-:W-:Y:S01]  /*38c0*/  FMUL.FTZ R11, R13, -1.4426950216293334961 ;  /* 0xbfb8aa3b0d0b7820 */ /* 0x000fe20000410000 */
[----:B------:R-:W0:Y:S01]  /*38d0*/  MUFU.EX2 R4, R4 ;  /* 0x0000000400047308 */ /* 0x000e220000000800 */
[----:B------:R-:W-:Y:S01]  /*38e0*/  FMUL.FTZ R9, R12, -1.4426950216293334961 ;  /* 0xbfb8aa3b0c097820 */ /* 0x000fe20000410000 */
[----:B------:R-:W-:Y:S01]  /*38f0*/  HADD2.F32 R10, -RZ, R10.H1_H1 ;  /* 0x3000000aff0a7230 */ /* 0x000fe20000004100 */
[----:B------:R-:W-:-:S04]  /*3900*/  FMUL.FTZ R5, R19, -1.4426950216293334961 ;  /* 0xbfb8aa3b13057820 */ /* 0x000fc80000410000 */
[----:B------:R-:W-:Y:S01]  /*3910*/  FMUL.FTZ R7, R10, -1.4426950216293334961 ;  /* 0xbfb8aa3b0a077820 */ /* 0x000fe20000410000 */
[----:B------:R-:W2:Y:S08]  /*3920*/  MUFU.EX2 R6, R6 ;  /* 0x0000000600067308 */ /* 0x000eb00000000800 */
[----:B------:R-:W-:Y:S01]  /*3930*/  MUFU.EX2 R11, R11 ;  /* 0x0000000b000b7308 */ /* 0x000fe20000000800 */
[----:B0-----:R-:W-:-:S07]  /*3940*/  FADD.FTZ R4, R4, 1 ;  /* 0x3f80000004047421 */ /* 0x001fce0000010000 */
[----:B------:R-:W0:Y:S01]  /*3950*/  MUFU.EX2 R9, R9 ;  /* 0x0000000900097308 */ /* 0x000e220000000800 */
[----:B--2---:R-:W-:-:S07]  /*3960*/  FADD.FTZ R6, R6, 1 ;  /* 0x3f80000006067421 */ /* 0x004fce0000010000 */
[----:B------:R-:W2:Y:S08]  /*3970*/  MUFU.EX2 R15, R15 ;  /* 0x0000000f000f7308 */ /* 0x000eb00000000800 */
[----:B------:R-:W3:Y:S01]  /*3980*/  MUFU.EX2 R17, R17 ;  /* 0x0000001100117308 */ /* 0x000ee20000000800 */
[----:B0-----:R-:W-:-:S07]  /*3990*/  FADD.FTZ R9, R9, 1 ;  /* 0x3f80000009097421 */ /* 0x001fce0000010000 */
[----:B------:R-:W0:Y:S01]  /*39a0*/  MUFU.EX2 R5, R5 ;  /* 0x0000000500057308 */ /* 0x000e220000000800 */
[----:B--2---:R-:W-:-:S07]  /*39b0*/  FADD.FTZ R15, R15, 1 ;  /* 0x3f8000000f0f7421 */ /* 0x004fce0000010000 */
[----:B------:R-:W2:Y:S01]  /*39c0*/  MUFU.EX2 R7, R7 ;  /* 0x0000000700077308 */ /* 0x000ea20000000800 */
[----:B---3--:R-:W-:-:S07]  /*39d0*/  FADD.FTZ R17, R17, 1 ;  /* 0x3f80000011117421 */ /* 0x008fce0000010000 */
[----:B------:R3:W-:Y:S01]  /*39e0*/  MUFU.RCP R21, R4 ;  /* 0x0000000400157308 */ /* 0x0007e20000001000 */
[----:B0-----:R-:W-:-:S07]  /*39f0*/  FADD.FTZ R5, R5, 1 ;  /* 0x3f80000005057421 */ /* 0x001fce0000010000 */
[----:B------:R-:W0:Y:S01]  /*3a00*/  MUFU.RCP R23, R6 ;  /* 0x0000000600177308 */ /* 0x000e220000001000 */
[----:B---3--:R-:W-:Y:S02]  /*3a10*/  FADD.FTZ R4, R11, 1 ;  /* 0x3f8000000b047421 */ /* 0x008fe40000010000 */
[----:B--2---:R-:W-:-:S05]  /*3a20*/  FADD.FTZ R7, R7, 1 ;  /* 0x3f80000007077421 */ /* 0x004fca0000010000 */
[----:B------:R0:W2:Y:S08]  /*3a30*/  MUFU.RCP R47, R9 ;  /* 0x00000009002f7308 */ /* 0x0000b00000001000 */
[----:B------:R-:W3:Y:S01]  /*3a40*/  MUFU.RCP R4, R4 ;  /* 0x0000000400047308 */ /* 0x000ee20000001000 */
[----:B0-----:R-:W-:Y:S02]  /*3a50*/  FMUL.FTZ R9, R8, R23 ;  /* 0x0000001708097220 */ /* 0x001fe40000410000 */
[----:B------:R-:W-:-:S02]  /*3a60*/  IMAD R8, R36, c[0x0][0x218], RZ ;  /* 0x0000860024087a24 */ /* 0x000fc400078e02ff */
[----:B------:R-:W-:-:S03]  /*3a70*/  FMUL.FTZ R42, R9, R42 ;  /* 0x0000002a092a7220 */ /* 0x000fc60000410000 */
[----:B------:R-:W0:Y:S01]  /*3a80*/  MUFU.RCP R15, R15 ;  /* 0x0000000f000f7308 */ /* 0x000e220000001000 */
[----:B--2---:R-:W-:-:S07]  /*3a90*/  FMUL.FTZ R11, R12, R47 ;  /* 0x0000002f0c0b7220 */ /* 0x004fce0000410000 */
[----:B------:R0:W2:Y:S01]  /*3aa0*/  MUFU.RCP R20, R5 ;  /* 0x0000000500147308 */ /* 0x0000a20000001000 */
[----:B---3--:R-:W-:Y:S02]  /*3ab0*/  FMUL.FTZ R12, R13, R4 ;  /* 0x000000040d0c7220 */ /* 0x008fe40000410000 */
[----:B------:R-:W-:Y:S01]  /*3ac0*/  IMAD R13, R37, c[0x0][0x21c], R8 ;  /* 0x00008700250d7a24 */ /* 0x000fe200078e0208 */
[----:B------:R-:W-:Y:S01]  /*3ad0*/  LEA R8, P0, R2, c[0x0][0x270], 0x1 ;  /* 0x00009c0002087a11 */ /* 0x000fe200078008ff */
[----:B------:R-:W-:-:S03]  /*3ae0*/  FMUL.FTZ R12, R12, R45 ;  /* 0x0000002d0c0c7220 */ /* 0x000fc60000410000 */
[----:B------:R-:W3:Y:S01]  /*3af0*/  MUFU.RCP R17, R17 ;  /* 0x0000001100117308 */ /* 0x000ee20000001000 */
[----:B0-----:R-:W-:Y:S01]  /*3b00*/  FMUL.FTZ R5, R14, R15 ;  /* 0x0000000f0e057220 */ /* 0x001fe20000410000 */
[----:B------:R-:W-:-:S03]  /*3b10*/  IADD3 R3, R3, R13, RZ ;  /* 0x0000000d03037210 */ /* 0x000fc60007ffe0ff */
[----:B------:R-:W-:Y:S01]  /*3b20*/  FMUL.FTZ R4, R5, R38 ;  /* 0x0000002605047220 */ /* 0x000fe20000410000 */
[----:B------:R-:W-:Y:S02]  /*3b30*/  LEA.HI.X R9, R2, c[0x0][0x274], R3, 0x1, P0 ;  /* 0x00009d0002097a11 */ /* 0x000fe400000f0c03 */
[----:B------:R0:W4:Y:S01]  /*3b40*/  MUFU.RCP R25, R7 ;  /* 0x0000000700197308 */ /* 0x0001220000001000 */
[----:B--2---:R-:W-:Y:S01]  /*3b50*/  FMUL.FTZ R6, R19, R20 ;  /* 0x0000001413067220 */ /* 0x004fe20000410000 */
[----:B------:R-:W-:Y:S01]  /*3b60*/  ISETP.GE.AND P0, PT, R31, c[0x0][0x174], PT ;  /* 0x00005d001f007a0c */ /* 0x000fe20003f06270 */
[----:B------:R-:W-:-:S04]  /*3b70*/  IMAD.WIDE R2, R32, 0x10, R8 ;  /* 0x0000001020027825 */ /* 0x000fc800078e0208 */
[----:B------:R-:W-:Y:S02]  /*3b80*/  FMUL.FTZ R6, R6, R41 ;  /* 0x0000002906067220 */ /* 0x000fe40000410000 */
[----:B0-----:R-:W-:Y:S02]  /*3b90*/  FMUL.FTZ R7, R18, R21 ;  /* 0x0000001512077220 */ /* 0x001fe40000410000 */
[----:B---3--:R-:W-:Y:S02]  /*3ba0*/  FMUL.FTZ R16, R16, R17 ;  /* 0x0000001110107220 */ /* 0x008fe40000410000 */
[----:B------:R-:W-:Y:S02]  /*3bb0*/  FMUL.FTZ R5, R7, R40 ;  /* 0x0000002807057220 */ /* 0x000fe40000410000 */
[----:B------:R-:W-:Y:S02]  /*3bc0*/  FMUL.FTZ R39, R16, R39 ;  /* 0x0000002710277220 */ /* 0x000fe40000410000 */
[----:B----4-:R-:W-:Y:S01]  /*3bd0*/  FMUL.FTZ R10, R10, R25 ;  /* 0x000000190a0a7220 */ /* 0x010fe20000410000 */
[----:B------:R-:W-:Y:S01]  /*3be0*/  F2FP.PACK_AB R5, R6, R5 ;  /* 0x000000050605723e */ /* 0x000fe200000000ff */
[----:B------:R-:W-:Y:S01]  /*3bf0*/  FMUL.FTZ R7, R11, R44 ;  /* 0x0000002c0b077220 */ /* 0x000fe20000410000 */
[----:B------:R-:W-:Y:S01]  /*3c00*/  F2FP.PACK_AB R4, R39, R4 ;  /* 0x000000042704723e */ /* 0x000fe200000000ff */
[----:B------:R-:W-:-:S03]  /*3c10*/  FMUL.FTZ R43, R10, R43 ;  /* 0x0000002b0a2b7220 */ /* 0x000fc60000410000 */
[----:B------:R-:W-:Y:S02]  /*3c20*/  F2FP.PACK_AB R7, R12, R7 ;  /* 0x000000070c07723e */ /* 0x000fe400000000ff */
[----:B------:R-:W-:-:S05]  /*3c30*/  F2FP.PACK_AB R6, R43, R42 ;  /* 0x0000002a2b06723e */ /* 0x000fca00000000ff */
[----:B------:R0:W-:Y:S01]  /*3c40*/  STG.E.128 [R2.64], R4 ;  /* 0x0000000402007986 */ /* 0x0001e2000c101d04 */
[----:B------:R-:W-:Y:S01]  /*3c50*/  @P0 CALL.REL.NOINC `(.L_x_2325) ;  /* 0x0000001000000944 */ /* 0x000fe20003c00000 */
[----:B------:R-:W-:Y:S05]  /*3c60*/  BRA `(.L_x_2326) ;  /* 0xffffc88000007947 */ /* 0x000fea000383ffff */
.L_x_2325:
[----:B------:R-:W-:Y:S05]  /*3c70*/  EXIT ;  /* 0x000000000000794d */ /* 0x000fea0003800000 */
.L_x_2327:
        /* <DEDUP_REMOVED lines=16> */
.L_x_5379:


//--------------------- .text._Z25selective_scan_fwd_kernelI32Selective_Scan_fwd_kernel_traitsILi32ELi8ELi1ELb1ELb1ELb0ELb0EN3c104HalfENS1_7complexIfEEEEv13SSMParamsBase --------------------------
	.section	.text._Z25selective_scan_fwd_kernelI32Selective_Scan_fwd_kernel_traitsILi32ELi8ELi1ELb1ELb1ELb0ELb0EN3c104HalfENS1_7complexIfEEEEv13SSMParamsBase,"ax",@progbits
	.sectioninfo	@"SHI_REGISTERS=96"
	.align	128
        .global         _Z25selective_scan_fwd_kernelI32Selective_Scan_fwd_kernel_traitsILi32ELi8ELi1ELb1ELb1ELb0ELb0EN3c104HalfENS1_7complexIfEEEEv13SSMParamsBase
        .type           _Z25selective_scan_fwd_kernelI32Selective_Scan_fwd_kernel_traitsILi32ELi8ELi1ELb1ELb1ELb0ELb0EN3c104HalfENS1_7complexIfEEEEv13SSMParamsBase,@function
        .size           _Z25selective_scan_fwd_kernelI32Selective_Scan_fwd_kernel_traitsILi32ELi8ELi1ELb1ELb1ELb0ELb0EN3c104HalfENS1_7complexIfEEEEv13SSMParamsBase,(.L_x_5380 - _Z25selective_scan_fwd_kernelI32Selective_Scan_fwd_kernel_traitsILi32ELi8ELi1ELb1ELb1ELb0ELb0EN3c104HalfENS1_7complexIfEEEEv13SSMParamsBase)
        .other          _Z25selective_scan_fwd_kernelI32Selective_Scan_fwd_kernel_traitsILi32ELi8ELi1ELb1ELb1ELb0ELb0EN3c104HalfENS1_7complexIfEEEEv13SSMParamsBase,@"STO_CUDA_ENTRY STV_DEFAULT"
_Z25selective_scan_fwd_kernelI32Selective_Scan_fwd_kernel_traitsILi32ELi8ELi1ELb1ELb1ELb0ELb0EN3c104HalfENS1_7complexIfEEEEv13SSMParamsBase:
.text._Z25selective_scan_fwd_kernelI32Selective_Scan_fwd_kernel_traitsILi32ELi8ELi1ELb1ELb1ELb0ELb0EN3c104HalfENS1_7complexIfEEEEv13SSMParamsBase:
        /* <DEDUP_REMOVED lines=25> */
[----:B------:R-:W-:-:S04]  /*0190*/  IMAD R11, R8, R9, RZ ;  /* 0x00000009080b7224 */ /* 0x000fc800078e02ff */
[----:B------:R-:W-:Y:S01]  /*01a0*/  IMAD.HI.U32 R7, R7, R11, R6 ;  /* 0x0000000b07077227 */ /* 0x000fe200078e0006 */
[----:B0-----:R-:W-:-:S04]  /*01b0*/  MOV R11, UR6 ;  /* 0x00000006000b7c02 */ /* 0x001fc80008000f00 */
[----:B------:R-:W-:Y:S01]  /*01c0*/  SHF.R.S32.HI R10, RZ, 0x1f, R11 ;  /* 0x0000001fff0a7819 */ /* 0x000fe2000001140b */
[----:B------:R-:W-:-:S04]  /*01d0*/  IMAD.HI.U32 R8, R7, R2, RZ ;  /* 0x0000000207087227 */ /* 0x000fc800078e00ff */
[----:B------:R-:W-:Y:S01]  /*01e0*/  IMAD R16, R10, c[0x0][0x1e0], RZ ;  /* 0x000078000a107a24 */ /* 0x000fe200078e02ff */
[----:B------:R-:W-:Y:S01]  /*01f0*/  IADD3 R0, -R8, RZ, RZ ;  /* 0x000000ff08007210 */ /* 0x000fe20007ffe1ff */
[----:B------:R-:W-:Y:S02]  /*0200*/  IMAD R18, R10, c[0x0][0x190], RZ ;  /* 0x000064000a127a24 */ /* 0x000fe400078e02ff */
[----:B------:R-:W-:Y:S01]  /*0210*/  IMAD R17, R11, c[0x0][0x1e4], R16 ;  /* 0x000079000b117a24 */ /* 0x000fe200078e0210 */
[----:B------:R-:W-:Y:S01]  /*0220*/  MOV R16, c[0x0][0x174] ;  /* 0x00005d0000107a02 */ /* 0x000fe20000000f00 */
[----:B------:R-:W-:Y:S02]  /*0230*/  IMAD R0, R9, R0, R2 ;  /* 0x0000000009007224 */ /* 0x000fe400078e0202 */
[----:B------:R-:W-:-:S03]  /*0240*/  IMAD.WIDE.U32 R2, R11, c[0x0][0x1d0], RZ ;  /* 0x000074000b027a25 */ /* 0x000fc600078e00ff */
[----:B------:R-:W-:Y:S01]  /*0250*/  ISETP.GT.U32.AND P1, PT, R9, R0, PT ;  /* 0x000000000900720c */ /* 0x000fe20003f24070 */
[----:B------:R-:W-:-:S04]  /*0260*/  IMAD.WIDE.U32 R6, R11, c[0x0][0x190], RZ ;  /* 0x000064000b067a25 */ /* 0x000fc800078e00ff */
[----:B----4-:R-:W-:-:S04]  /*0270*/  IMAD.WIDE.U32 R4, R11, c[0x0][0x1e0], RZ ;  /* 0x000078000b047a25 */ /* 0x010fc800078e00ff */
[----:B------:R-:W-:Y:S01]  /*0280*/  IMAD R19, R11, c[0x0][0x194], R18 ;  /* 0x000065000b137a24 */ /* 0x000fe200078e0212 */
[----:B------:R-:W-:-:S03]  /*0290*/  IADD3 R5, R5, R17, RZ ;  /* 0x0000001105057210 */ /* 0x000fc60007ffe0ff */
[-C--:B------:R-:W-:Y:S02]  /*02a0*/  @!P1 IADD3 R0, R0, -R9.reuse, RZ ;  /* 0x8000000900009210 */ /* 0x080fe40007ffe0ff */
[----:B------:R-:W-:Y:S01]  /*02b0*/  @!P1 IADD3 R8, R8, 0x1, RZ ;  /* 0x0000000108089810 */ /* 0x000fe20007ffe0ff */
[C---:B------:R-:W-:Y:S01]  /*02c0*/  IMAD.WIDE.U32 R4, R15.reuse, c[0x0][0x1e8], R4 ;  /* 0x00007a000f047a25 */ /* 0x040fe200078e0004 */
[----:B------:R-:W-:Y:S02]  /*02d0*/  ISETP.GE.U32.AND P0, PT, R0, R9, PT ;  /* 0x000000090000720c */ /* 0x000fe40003f06070 */
[----:B------:R-:W-:Y:S02]  /*02e0*/  LOP3.LUT R0, R15, c[0x0][0x178], RZ, 0x3c, !PT ;  /* 0x00005e000f007a12 */ /* 0x000fe400078e3cff */
[----:B------:R-:W-:Y:S02]  /*02f0*/  ISETP.NE.AND P1, PT, RZ, c[0x0][0x178], PT ;  /* 0x00005e00ff007a0c */ /* 0x000fe40003f25270 */
[----:B------:R-:W-:Y:S01]  /*0300*/  ISETP.GE.AND P2, PT, R0, RZ, PT ;  /* 0x000000ff0000720c */ /* 0x000fe20003f46270 */
[----:B------:R-:W-:Y:S01]  /*0310*/  IMAD R0, R10, c[0x0][0x1d0], RZ ;  /* 0x000074000a007a24 */ /* 0x000fe200078e02ff */
[----:B------:R-:W-:-:S03]  /*0320*/  IADD3 R7, R7, R19, RZ ;  /* 0x0000001307077210 */ /* 0x000fc60007ffe0ff */
        /* <DEDUP_REMOVED lines=27> */
[----:B------:R-:W-:Y:S02]  /*04e0*/  MOV R3, R2 ;  /* 0x0000000200037202 */ /* 0x000fe40000000f00 */
[----:B------:R-:W-:Y:S02]  /*04f0*/  MOV R4, R5 ;  /* 0x0000000500047202 */ /* 0x000fe40000000f00 */
[----:B------:R-:W-:Y:S02]  /*0500*/  MOV R2, R0 ;  /* 0x0000000000027202 */ /* 0x000fe40000000f00 */
[----:B------:R-:W-:Y:S02]  /*0510*/  MOV R7, RZ ;  /* 0x000000ff00077202 */ /* 0x000fe40000000f00 */
[----:B------:R-:W-:Y:S02]  /*0520*/  MOV R6, R18 ;  /* 0x0000001200067202 */ /* 0x000fe40000000f00 */
[----:B------:R-:W-:-:S02]  /*0530*/  MOV R5, R19 ;  /* 0x0000001300057202 */ /* 0x000fc40000000f00 */
[----:B01----:R-:W-:Y:S02]  /*0540*/  MOV R0, R16 ;  /* 0x0000001000007202 */ /* 0x003fe40000000f00 */
.L_x_2349:
[----:B------:R-:W-:Y:S01]  /*0550*/  BAR.SYNC.DEFER_BLOCKING 0x0 ;  /* 0x0000000000007b1d */ /* 0x000fe20000010000 */
[----:B0-----:R-:W-:Y:S02]  /*0560*/  MOV R16, R4 ;  /* 0x0000000400107202 */ /* 0x001fe40000000f00 */
[----:B------:R-:W-:-:S05]  /*0570*/  MOV R17, R3 ;  /* 0x0000000300117202 */ /* 0x000fca0000000f00 */
[----:B------:R-:W-:-:S06]  /*0580*/  IMAD.WIDE R24, R9, 0x10, R16 ;  /* 0x0000001009187825 */ /* 0x000fcc00078e0210 */
[----:B------:R-:W2:Y:S01]  /*0590*/  LDG.E.128 R24, [R24.64] ;  /* 0x0000000418187981 */ /* 0x000ea2000c1e1d00 */
[----:B------:R-:W-:Y:S02]  /*05a0*/  MOV R16, R6 ;  /* 0x0000000600107202 */ /* 0x000fe40000000f00 */
[----:B------:R-:W-:-:S05]  /*05b0*/  MOV R17, R5 ;  /* 0x0000000500117202 */ /* 0x000fca0000000f00 */
[----:B------:R-:W-:-:S06]  /*05c0*/  IMAD.WIDE R20, R9, 0x10, R16 ;  /* 0x0000001009147825 */ /* 0x000fcc00078e0210 */
[----:B-----5:R-:W5:Y:S01]  /*05d0*/  LDG.E.128 R20, [R20.64] ;  /* 0x0000000414147981 */ /* 0x020f62000c1e1d00 */
[----:B------:R-:W-:Y:S01]  /*05e0*/  ULDC.U8 UR6, c[0x0][0x17e] ;  /* 0x00005f8000067ab9 */ /* 0x000fe20000000000 */
[----:B------:R-:W-:Y:S01]  /*05f0*/  BSSY B0, `(.L_x_2328) ;  /* 0x0000039000007945 */ /* 0x000fe20003800000 */
        /* <DEDUP_REMOVED lines=11> */
[--C-:B------:R-:W-:Y:S01]  /*06b0*/  HADD2.F32 R25, -RZ, R27.reuse.H0_H0 ;  /* 0x2000001bff197230 */ /* 0x100fe20000004100 */
[----:B------:R-:W-:Y:S01]  /*06c0*/  ISETP.EQ.OR P4, PT, RZ, UR6, P2 ;  /* 0x00000006ff007c0c */ /* 0x000fe20009782670 */
[--C-:B------:R-:W-:Y:S01]  /*06d0*/  FADD.FTZ R32, R33, R12.reuse ;  /* 0x0000000c21207221 */ /* 0x100fe20000010000 */
[----:B------:R-:W-:Y:S01]  /*06e0*/  HADD2.F32 R27, -RZ, R27.H1_H1 ;  /* 0x3000001bff1b7230 */ /* 0x000fe20000004100 */
        /* <DEDUP_REMOVED lines=41> */
.L_x_2329:
[----:B------:R-:W-:Y:S05]  /*0980*/  BSYNC B0 ;  /* 0x0000000000007941 */ /* 0x000fea0003800000 */
.L_x_2328:
        /* <DEDUP_REMOVED lines=42> */
.L_x_2331:
[----:B------:R-:W-:Y:S05]  /*0c30*/  BSYNC B0 ;  /* 0x0000000000007941 */ /* 0x000fea0003800000 */
.L_x_2330:
        /* <DEDUP_REMOVED lines=33> */
.L_x_2333:
[----:B------:R-:W-:Y:S05]  /*0e50*/  BSYNC B0 ;  /* 0x0000000000007941 */ /* 0x000fea0003800000 */
.L_x_2332:
        /* <DEDUP_REMOVED lines=33> */
.L_x_2335:
[----:B------:R-:W-:Y:S05]  /*1070*/  BSYNC B0 ;  /* 0x0000000000007941 */ /* 0x000fea0003800000 */
.L_x_2334:
        /* <DEDUP_REMOVED lines=33> */
.L_x_2337:
[----:B------:R-:W-:Y:S05]  /*1290*/  BSYNC B0 ;  /* 0x0000000000007941 */ /* 0x000fea0003800000 */
.L_x_2336:
        /* <DEDUP_REMOVED lines=33> */
.L_x_2339:
[----:B------:R-:W-:Y:S05]  /*14b0*/  BSYNC B0 ;  /* 0x0000000000007941 */ /* 0x000fea0003800000 */
.L_x_2338:
        /* <DEDUP_REMOVED lines=33> */
.L_x_2341:
[----:B------:R-:W-:Y:S05]  /*16d0*/  BSYNC B0 ;  /* 0x0000000000007941 */ /* 0x000fea0003800000 */
.L_x_2340:
        /* <DEDUP_REMOVED lines=33> */
.L_x_2343:
[----:B------:R-:W-:Y:S05]  /*18f0*/  BSYNC B0 ;  /* 0x0000000000007941 */ /* 0x000fea0003800000 */
.L_x_2342:
[----:B------:R-:W-:Y:S01]  /*1900*/  BAR.SYNC.DEFER_BLOCKING 0x0 ;  /* 0x0000000000007b1d */ /* 0x000fe20000010000 */
[----:B------:R-:W-:Y:S01]  /*1910*/  ISETP.GE.AND P0, PT, R27, 0x1, PT ;  /* 0x000000011b00780c */ /* 0x000fe20003f06270 */
[----:B-----5:R-:W-:Y:S02]  /*1920*/  HADD2.F32 R44, -RZ, R20.H0_H0 ;  /* 0x20000014ff2c7230 */ /* 0x020fe40000004100 */
[----:B------:R-:W-:Y:S02]  /*1930*/  HADD2.F32 R48, -RZ, R22.H0_H0 ;  /* 0x20000016ff307230 */ /* 0x000fe40000004100 */
[----:B------:R-:W-:Y:S01]  /*1940*/  HADD2.F32 R20, -RZ, R20.H1_H1 ;  /* 0x30000014ff147230 */ /* 0x000fe20000004100 */
[-C--:B------:R-:W-:Y:S01]  /*1950*/  FMUL.FTZ R36, R44, R13.reuse ;  /* 0x0000000d2c247220 */ /* 0x080fe20000410000 */
[--C-:B------:R-:W-:Y:S01]  /*1960*/  HADD2.F32 R46, -RZ, R21.reuse.H0_H0 ;  /* 0x20000015ff2e7230 */ /* 0x100fe20000004100 */
[-C--:B------:R-:W-:Y:S01]  /*1970*/  FMUL.FTZ R40, R48, R13.reuse ;  /* 0x0000000d30287220 */ /* 0x080fe20000410000 */
[----:B------:R-:W-:Y:S01]  /*1980*/  HADD2.F32 R24, -RZ, R21.H1_H1 ;  /* 0x30000015ff187230 */ /* 0x000fe20000004100 */
[-C--:B------:R-:W-:Y:S01]  /*1990*/  FMUL.FTZ R37, R20, R13.reuse ;  /* 0x0000000d14257220 */ /* 0x080fe20000410000 */
[----:B------:R-:W-:Y:S01]  /*19a0*/  HADD2.F32 R22, -RZ, R22.H1_H1 ;  /* 0x30000016ff167230 */ /* 0x000fe20000004100 */
[-C--:B------:R-:W-:Y:S01]  /*19b0*/  FMUL.FTZ R38, R46, R13.reuse ;  /* 0x0000000d2e267220 */ /* 0x080fe20000410000 */
[--C-:B------:R-:W-:Y:S01]  /*19c0*/  HADD2.F32 R52, -RZ, R23.reuse.H0_H0 ;  /* 0x20000017ff347230 */ /* 0x100fe20000004100 */
[-C--:B------:R-:W-:Y:S01]  /*19d0*/  FMUL.FTZ R39, R24, R13.reuse ;  /* 0x0000000d18277220 */ /* 0x080fe20000410000 */
[----:B------:R-:W-:Y:S01]  /*19e0*/  HADD2.F32 R26, -RZ, R23.H1_H1 ;  /* 0x30000017ff1a7230 */ /* 0x000fe20000004100 */
        /* <DEDUP_REMOVED lines=13> */
.L_x_2347:
        /* <DEDUP_REMOVED lines=10> */
[----:B------:R-:W-:Y:S01]  /*1b60*/  LEA.HI.X R29, R20, c[0x0][0x224], R21, 0x3, P0 ;  /* 0x00008900141d7a11 */ /* 0x000fe200000f1c15 */
[----:B------:R-:W-:-:S05]  /*1b70*/  IMAD R23, R30, c[0x0][0x1a0], RZ ;  /* 0x000068001e177a24 */ /* 0x000fca00078e02ff */
[----:B------:R-:W2:Y:S01]  /*1b80*/  LDG.E.64 R28, [R28.64] ;  /* 0x000000041c1c7981 */ /* 0x000ea2000c1e1b00 */
[----:B------:R-:W-:Y:S01]  /*1b90*/  IMAD.WIDE.U32 R20, R56, c[0x0][0x1a0], RZ ;  /* 0x0000680038147a25 */ /* 0x000fe200078e00ff */
[----:B------:R-:W-:-:S03]  /*1ba0*/  SHF.L.U32 R51, R9, 0x1, RZ ;  /* 0x0000000109337819 */ /* 0x000fc600000006ff */
[----:B------:R-:W-:Y:S01]  /*1bb0*/  IMAD R23, R56, c[0x0][0x1a4], R23 ;  /* 0x0000690038177a24 */ /* 0x000fe200078e0217 */
[----:B------:R-:W-:-:S04]  /*1bc0*/  LEA R22, P0, R20, R2, 0x1 ;  /* 0x0000000214167211 */ /* 0x000fc800078008ff */
[----:B------:R-:W-:-:S04]  /*1bd0*/  IADD3 R21, R21, R23, RZ ;  /* 0x0000001715157210 */ /* 0x000fc80007ffe0ff */
[----:B------:R-:W-:-:S05]  /*1be0*/  LEA.HI.X R23, R20, R0, R21, 0x1, P0 ;  /* 0x0000000014177211 */ /* 0x000fca00000f0c15 */
[----:B------:R-:W-:-:S05]  /*1bf0*/  IMAD.WIDE R50, R51, 0x10, R22 ;  /* 0x0000001033327825 */ /* 0x000fca00078e0216 */
[----:B------:R2:W3:Y:S04]  /*1c00*/  LDG.E.128 R20, [R50.64] ;  /* 0x0000000432147981 */ /* 0x0004e8000c1e1d00 */
[----:B------:R2:W4:Y:S01]  /*1c10*/  LDG.E.128 R24, [R50.64+0x10] ;  /* 0x0000100432187981 */ /* 0x000522000c1e1d00 */
[----:B------:R-:W-:Y:S01]  /*1c20*/  ISETP.GE.AND P0, PT, R8, 0x1, PT ;  /* 0x000000010800780c */ /* 0x000fe20003f06270 */
[C---:B--2---:R-:W-:Y:S02]  /*1c30*/  FMUL.FTZ R51, R29.reuse, R18 ;  /* 0x000000121d337220 */ /* 0x044fe40000410000 */
[----:B------:R-:W-:Y:S02]  /*1c40*/  FMUL.FTZ R28, R28, 1.4426950216293334961 ;  /* 0x3fb8aa3b1c1c7820 */ /* 0x000fe40000410000 */
[----:B------:R-:W-:-:S02]  /*1c50*/  FMUL.FTZ R54, R29, R17 ;  /* 0x000000111d367220 */ /* 0x000fc40000410000 */
[----:B------:R-:W-:Y:S02]  /*1c60*/  FMUL.FTZ R31, R29, R16 ;  /* 0x000000101d1f7220 */ /* 0x000fe40000410000 */
[----:B------:R-:W-:Y:S02]  /*1c70*/  FMUL.RZ R59, R51, 0.15915493667125701904 ;  /* 0x3e22f983333b7820 */ /* 0x000fe4000040c000 */
[----:B------:R-:W-:Y:S02]  /*1c80*/  FMUL.RZ R54, R54, 0.15915493667125701904 ;  /* 0x3e22f98336367820 */ /* 0x000fe4000040c000 */
[C---:B------:R-:W-:Y:S01]  /*1c90*/  FMUL.FTZ R50, R28.reuse, R17 ;  /* 0x000000111c327220 */ /* 0x040fe20000410000 */
[----:B------:R-:W-:Y:S01]  /*1ca0*/  MUFU.SIN R66, R59 ;  /* 0x0000003b00427308 */ /* 0x000fe20000000400 */
[----:B------:R-:W-:Y:S02]  /*1cb0*/  FMUL.FTZ R51, R28, R18 ;  /* 0x000000121c337220 */ /* 0x000fe40000410000 */
[----:B------:R-:W-:-:S02]  /*1cc0*/  FMUL.RZ R57, R31, 0.15915493667125701904 ;  /* 0x3e22f9831f397820 */ /* 0x000fc4000040c000 */
[C---:B------:R-:W-:Y:S02]  /*1cd0*/  FMUL.FTZ R31, R28.reuse, R16 ;  /* 0x000000101c1f7220 */ /* 0x040fe40000410000 */
[----:B------:R-:W-:Y:S01]  /*1ce0*/  FMUL.FTZ R70, R28, R33 ;  /* 0x000000211c467220 */ /* 0x000fe20000410000 */
[----:B------:R-:W-:Y:S01]  /*1cf0*/  MUFU.COS R63, R54 ;  /* 0x00000036003f7308 */ /* 0x000fe20000000000 */
[----:B---3--:R-:W-:Y:S02]  /*1d00*/  HADD2.F32 R72, -RZ, R21.H1_H1 ;  /* 0x30000015ff487230 */ /* 0x008fe40000004100 */
[----:B------:R-:W-:Y:S02]  /*1d10*/  HADD2.F32 R81, -RZ, R22.H0_H0 ;  /* 0x20000016ff517230 */ /* 0x000fe40000004100 */
[----:B------:R-:W-:-:S03]  /*1d20*/  HADD2.F32 R86, -RZ, R23.H0_H0 ;  /* 0x20000017ff567230 */ /* 0x000fc60000004100 */
[----:B------:R0:W1:Y:S01]  /*1d30*/  MUFU.EX2 R64, R50 ;  /* 0x0000003200407308 */ /* 0x0000620000000800 */
[----:B------:R-:W-:Y:S01]  /*1d40*/  FMUL.FTZ R72, R45, R72 ;  /* 0x000000482d487220 */ /* 0x000fe20000410000 */
[----:B----4-:R-:W-:Y:S01]  /*1d50*/  HADD2.F32 R87, -RZ, R24.H0_H0 ;  /* 0x20000018ff577230 */ /* 0x010fe20000004100 */
[----:B------:R-:W-:Y:S01]  /*1d60*/  FMUL.FTZ R81, R46, R81 ;  /* 0x000000512e517220 */ /* 0x000fe20000410000 */
[----:B------:R-:W-:Y:S01]  /*1d70*/  HADD2.F32 R84, -RZ, R27.H1_H1 ;  /* 0x3000001bff547230 */ /* 0x000fe20000004100 */
[----:B------:R-:W-:Y:S02]  /*1d80*/  FMUL.FTZ R86, R47, R86 ;  /* 0x000000562f567220 */ /* 0x000fe40000410000 */
[----:B------:R-:W-:Y:S01]  /*1d90*/  FMUL.FTZ R87, R48, R87 ;  /* 0x0000005730577220 */ /* 0x000fe20000410000 */
[----:B------:R2:W3:Y:S01]  /*1da0*/  MUFU.SIN R65, R54 ;  /* 0x0000003600417308 */ /* 0x0004e20000000400 */
[----:B0-----:R-:W-:Y:S02]  /*1db0*/  FMUL.FTZ R50, R29, R32 ;  /* 0x000000201d327220 */ /* 0x001fe40000410000 */
[----:B------:R-:W-:-:S02]  /*1dc0*/  FMUL.FTZ R84, R53, R84 ;  /* 0x0000005435547220 */ /* 0x000fc40000410000 */
[----:B------:R-:W-:Y:S02]  /*1dd0*/  FMUL.RZ R61, R50, 0.15915493667125701904 ;  /* 0x3e22f983323d7820 */ /* 0x000fe4000040c000 */
[----:B------:R-:W-:Y:S01]  /*1de0*/  FMUL.FTZ R50, R29, R33 ;  /* 0x000000211d327220 */ /* 0x000fe20000410000 */
[----:B------:R0:W-:Y:S01]  /*1df0*/  MUFU.COS R60, R59 ;  /* 0x0000003b003c7308 */ /* 0x0001e20000000000 */
[----:B-1----:R-:W-:Y:S02]  /*1e00*/  FMUL.FTZ R63, R64, R63 ;  /* 0x0000003f403f7220 */ /* 0x002fe40000410000 */
[----:B--2---:R-:W-:Y:S02]  /*1e10*/  FMUL.FTZ R54, R28, R32 ;  /* 0x000000201c367220 */ /* 0x004fe40000410000 */
[----:B------:R-:W-:-:S03]  /*1e20*/  FMUL.RZ R71, R50, 0.15915493667125701904 ;  /* 0x3e22f98332477820 */ /* 0x000fc6000040c000 */
[----:B------:R-:W1:Y:S01]  /*1e30*/  MUFU.EX2 R51, R51 ;  /* 0x0000003300337308 */ /* 0x000e620000000800 */
[----:B---3--:R-:W-:Y:S02]  /*1e40*/  FMUL.FTZ R64, R64, R65 ;  /* 0x0000004140407220 */ /* 0x008fe40000410000 */
[----:B0-----:R-:W-:-:S05]  /*1e50*/  FMUL.FTZ R59, R28, R34 ;  /* 0x000000221c3b7220 */ /* 0x001fca0000410000 */
[----:B------:R-:W-:Y:S08]  /*1e60*/  MUFU.SIN R62, R57 ;  /* 0x00000039003e7308 */ /* 0x000ff00000000400 */
[----:B------:R-:W-:Y:S01]  /*1e70*/  MUFU.COS R58, R57 ;  /* 0x00000039003a7308 */ /* 0x000fe20000000000 */
[C---:B-1----:R-:W-:Y:S02]  /*1e80*/  FMUL.FTZ R65, R51.reuse, R60 ;  /* 0x0000003c33417220 */ /* 0x042fe40000410000 */
[----:B------:R-:W-:Y:S01]  /*1e90*/  FMUL.FTZ R66, R51, R66 ;  /* 0x0000004233427220 */ /* 0x000fe20000410000 */
[----:B------:R-:W-:-:S04]  /*1ea0*/  HADD2.F32 R51, -RZ, R20.H1_H1 ;  /* 0x30000014ff337230 */ /* 0x000fc80000004100 */
[----:B------:R0:W1:Y:S01]  /*1eb0*/  MUFU.EX2 R55, R31 ;  /* 0x0000001f00377308 */ /* 0x0000620000000800 */
[----:B------:R-:W-:Y:S02]  /*1ec0*/  FMUL.FTZ R78, R44, R51 ;  /* 0x000000332c4e7220 */ /* 0x000fe40000410000 */
[----:B------:R-:W-:-:S04]  /*1ed0*/  IMAD R51, R30, c[0x0][0x1c0], RZ ;  /* 0x000070001e337a24 */ /* 0x000fc800078e02ff */
[----:B------:R-:W-:Y:S01]  /*1ee0*/  IMAD R51, R56, c[0x0][0x1c4], R51 ;  /* 0x0000710038337a24 */ /* 0x000fe200078e0233 */
[----:B------:R-:W-:Y:S01]  /*1ef0*/  MUFU.SIN R75, R61 ;  /* 0x0000003d004b7308 */ /* 0x000fe20000000400 */
[----:B0-----:R-:W-:-:S04]  /*1f00*/  FMUL.FTZ R31, R29, R19 ;  /* 0x000000131d1f7220 */ /* 0x001fc80000410000 */
[----:B------:R-:W-:Y:S02]  /*1f10*/  FMUL.RZ R57, R31, 0.15915493667125701904 ;  /* 0x3e22f9831f397820 */ /* 0x000fe4000040c000 */
[----:B------:R-:W-:Y:S01]  /*1f20*/  FMUL.FTZ R31, R28, R19 ;  /* 0x000000131c1f7220 */ /* 0x000fe20000410000 */
[----:B------:R0:W-:Y:S01]  /*1f30*/  MUFU.COS R73, R61 ;  /* 0x0000003d00497308 */ /* 0x0001e20000000000 */
[----:B-1----:R-:W-:-:S07]  /*1f40*/  FMUL.FTZ R62, R55, R62 ;  /* 0x0000003e373e7220 */ /* 0x002fce0000410000 */
[----:B------:R-:W-:Y:S01]  /*1f50*/  MUFU.SIN R69, R57 ;  /* 0x0000003900457308 */ /* 0x000fe20000000400 */
[----:B0-----:R-:W-:Y:S02]  /*1f60*/  FMUL.FTZ R61, R55, R58 ;  /* 0x0000003a373d7220 */ /* 0x001fe40000410000 */
[----:B------:R-:W-:-:S04]  /*1f70*/  FMUL.FTZ R55, R29, R35 ;  /* 0x000000231d377220 */ /* 0x000fc80000410000 */
[----:B------:R-:W-:Y:S01]  /*1f80*/  FMUL.RZ R55, R55, 0.15915493667125701904 ;  /* 0x3e22f98337377820 */ /* 0x000fe2000040c000 */
[----:B------:R0:W-:Y:S08]  /*1f90*/  MUFU.COS R67, R57 ;  /* 0x0000003900437308 */ /* 0x0001f00000000000 */
[----:B------:R-:W1:Y:S01]  /*1fa0*/  MUFU.EX2 R54, R54 ;  /* 0x0000003600367308 */ /* 0x000e620000000800 */
[----:B0-----:R-:W-:-:S02]  /*1fb0*/  FMUL.FTZ R57, R28, R35 ;  /* 0x000000231c397220 */ /* 0x001fc40000410000 */
[----:B------:R-:W-:Y:S01]  /*1fc0*/  FMUL.FTZ R28, R29, R34 ;  /* 0x000000221d1c7220 */ /* 0x000fe20000410000 */
[----:B------:R-:W-:Y:S02]  /*1fd0*/  HADD2.F32 R29, -RZ, R20.H0_H0 ;  /* 0x20000014ff1d7230 */ /* 0x000fe40000004100 */
[----:B------:R-:W-:Y:S01]  /*1fe0*/  HADD2.F32 R20, -RZ, R21.H0_H0 ;  /* 0x20000015ff147230 */ /* 0x000fe20000004100 */
[----:B------:R-:W-:Y:S01]  /*1ff0*/  FMUL.RZ R79, R28, 0.15915493667125701904 ;  /* 0x3e22f9831c4f7820 */ /* 0x000fe2000040c000 */
[----:B------:R-:W0:Y:S01]  /*2000*/  MUFU.EX2 R68, R31 ;  /* 0x0000001f00447308 */ /* 0x000e220000000800 */
[----:B------:R-:W-:Y:S02]  /*2010*/  FMUL.FTZ R74, R44, R29 ;  /* 0x0000001d2c4a7220 */ /* 0x000fe40000410000 */
[----:B------:R-:W-:Y:S02]  /*2020*/  FMUL.FTZ R77, R45, R20 ;  /* 0x000000142d4d7220 */ /* 0x000fe40000410000 */
[----:B------:R-:W-:-:S02]  /*2030*/  FMUL.FTZ R20, R78, R64 ;  /* 0x000000404e147220 */ /* 0x000fc40000410000 */
[----:B------:R-:W-:Y:S01]  /*2040*/  FMUL.FTZ R21, R74, R64 ;  /* 0x000000404a157220 */ /* 0x000fe20000410000 */
[----:B------:R2:W-:Y:S01]  /*2050*/  MUFU.EX2 R31, R70 ;  /* 0x00000046001f7308 */ /* 0x0005e20000000800 */
[----:B-1----:R-:W-:Y:S02]  /*2060*/  FMUL.FTZ R73, R54, R73 ;  /* 0x0000004936497220 */ /* 0x002fe40000410000 */
[----:B------:R-:W-:Y:S02]  /*2070*/  FFMA.FTZ R21, R78, R63, R21 ;  /* 0x0000003f4e157223 */ /* 0x000fe40000010015 */
[----:B------:R-:W-:Y:S02]  /*2080*/  FMUL.FTZ R75, R54, R75 ;  /* 0x0000004b364b7220 */ /* 0x000fe40000410000 */
[----:B------:R-:W-:Y:S01]  /*2090*/  FADD.FTZ R29, R72, R21 ;  /* 0x00000015481d7221 */ /* 0x000fe20000010000 */
[----:B------:R-:W-:Y:S01]  /*20a0*/  MUFU.EX2 R59, R59 ;  /* 0x0000003b003b7308 */ /* 0x000fe20000000800 */
[----:B--2---:R-:W-:Y:S01]  /*20b0*/  FFMA.FTZ R70, R74, R63, -R20 ;  /* 0x0000003f4a467223 */ /* 0x004fe20000010814 */
[----:B------:R-:W-:Y:S01]  /*20c0*/  HADD2.F32 R21, -RZ, R22.H1_H1 ;  /* 0x30000016ff157230 */ /* 0x000fe20000004100 */
[----:B------:R-:W-:-:S02]  /*20d0*/  FMUL.FTZ R22, R66, R29 ;  /* 0x0000001d42167220 */ /* 0x000fc40000410000 */
[----:B------:R-:W-:Y:S02]  /*20e0*/  FADD.FTZ R70, R77, R70 ;  /* 0x000000464d467221 */ /* 0x000fe40000010000 */
[----:B------:R-:W-:Y:S01]  /*20f0*/  FMUL.FTZ R82, R46, R21 ;  /* 0x000000152e527220 */ /* 0x000fe20000410000 */
[----:B------:R-:W1:Y:S01]  /*2100*/  MUFU.COS R60, R79 ;  /* 0x0000004f003c7308 */ /* 0x000e620000000000 */
[-C--:B------:R-:W-:Y:S02]  /*2110*/  FMUL.FTZ R54, R66, R70.reuse ;  /* 0x0000004642367220 */ /* 0x080fe40000410000 */
[C---:B0-----:R-:W-:Y:S02]  /*2120*/  FMUL.FTZ R67, R68.reuse, R67 ;  /* 0x0000004344437220 */ /* 0x041fe40000410000 */
[C---:B------:R-:W-:Y:S02]  /*2130*/  FFMA.FTZ R29, R65.reuse, R29, R54 ;  /* 0x0000001d411d7223 */ /* 0x040fe40000010036 */
[----:B------:R-:W-:Y:S01]  /*2140*/  FMUL.FTZ R68, R68, R69 ;  /* 0x0000004544447220 */ /* 0x000fe20000410000 */
[----:B------:R0:W2:Y:S01]  /*2150*/  MUFU.SIN R28, R79 ;  /* 0x0000004f001c7308 */ /* 0x0000a20000000400 */
[----:B------:R-:W-:Y:S01]  /*2160*/  FFMA.FTZ R22, R65, R70, -R22 ;  /* 0x0000004641167223 */ /* 0x000fe20000010816 */
[----:B------:R-:W-:Y:S01]  /*2170*/  HADD2.F32 R70, -RZ, R25.H0_H0 ;  /* 0x20000019ff467230 */ /* 0x000fe20000004100 */
[----:B------:R-:W-:-:S02]  /*2180*/  FADD.FTZ R29, R82, R29 ;  /* 0x0000001d521d7221 */ /* 0x000fc40000010000 */
[----:B------:R-:W-:Y:S02]  /*2190*/  FADD.FTZ R22, R81, R22 ;  /* 0x0000001651167221 */ /* 0x000fe40000010000 */
[----:B------:R-:W-:Y:S01]  /*21a0*/  FMUL.FTZ R21, R61, R64 ;  /* 0x000000403d157220 */ /* 0x000fe20000410000 */
[----:B------:R-:W-:Y:S01]  /*21b0*/  MUFU.EX2 R57, R57 ;  /* 0x0000003900397308 */ /* 0x000fe20000000800 */
[----:B-1----:R-:W-:Y:S01]  /*21c0*/  FMUL.FTZ R60, R59, R60 ;  /* 0x0000003c3b3c7220 */ /* 0x002fe20000410000 */
[----:B0-----:R-:W-:Y:S01]  /*21d0*/  HADD2.F32 R79, -RZ, R26.H0_H0 ;  /* 0x2000001aff4f7230 */ /* 0x001fe20000004100 */
[----:B------:R-:W-:-:S04]  /*21e0*/  FMUL.FTZ R70, R49, R70 ;  /* 0x0000004631467220 */ /* 0x000fc80000410000 */
[----:B------:R-:W-:Y:S01]  /*21f0*/  FMUL.FTZ R79, R52, R79 ;  /* 0x0000004f344f7220 */ /* 0x000fe20000410000 */
[----:B------:R-:W0:Y:S01]  /*2200*/  MUFU.COS R58, R55 ;  /* 0x00000037003a7308 */ /* 0x000e220000000000 */
[----:B--2---:R-:W-:Y:S02]  /*2210*/  FMUL.FTZ R59, R59, R28 ;  /* 0x0000001c3b3b7220 */ /* 0x004fe40000410000 */
[----:B------:R-:W-:-:S05]  /*2220*/  FMUL.FTZ R28, R68, R29 ;  /* 0x0000001d441c7220 */ /* 0x000fca0000410000 */
[----:B------:R-:W1:Y:S08]  /*2230*/  MUFU.SIN R20, R55 ;  /* 0x0000003700147308 */ /* 0x000e700000000400 */
[----:B------:R-:W2:Y:S01]  /*2240*/  MUFU.SIN R76, R71 ;  /* 0x00000047004c7308 */ /* 0x000ea20000000400 */
[----:B0-----:R-:W-:-:S07]  /*2250*/  FMUL.FTZ R58, R57, R58 ;  /* 0x0000003a393a7220 */ /* 0x001fce0000410000 */
[----:B------:R-:W0:Y:S01]  /*2260*/  MUFU.COS R50, R71 ;  /* 0x0000004700327308 */ /* 0x000e220000000000 */
[----:B-1----:R-:W-:Y:S01]  /*2270*/  FMUL.FTZ R57, R57, R20 ;  /* 0x0000001439397220 */ /* 0x002fe20000410000 */
[----:B------:R-:W-:Y:S01]  /*2280*/  HADD2.F32 R20, -RZ, R23.H1_H1 ;  /* 0x30000017ff147230 */ /* 0x000fe20000004100 */
[----:B------:R-:W-:Y:S01]  /*2290*/  FFMA.FTZ R23, R62, R63, R21 ;  /* 0x0000003f3e177223 */ /* 0x000fe20000010015 */
[----:B------:R-:W-:-:S03]  /*22a0*/  HADD2.F32 R21, -RZ, R24.H1_H1 ;  /* 0x30000018ff157230 */ /* 0x000fc60000004100 */
[----:B------:R-:W-:Y:S02]  /*22b0*/  FMUL.FTZ R85, R47, R20 ;  /* 0x000000142f557220 */ /* 0x000fe40000410000 */
[C---:B--2---:R-:W-:Y:S02]  /*22c0*/  FMUL.FTZ R76, R31.reuse, R76 ;  /* 0x0000004c1f4c7220 */ /* 0x044fe40000410000 */
[----:B------:R-:W-:Y:S02]  /*22d0*/  FMUL.FTZ R20, R66, R23 ;  /* 0x0000001742147220 */ /* 0x000fe40000410000 */
[----:B------:R-:W-:Y:S02]  /*22e0*/  FMUL.FTZ R88, R48, R21 ;  /* 0x0000001530587220 */ /* 0x000fe40000410000 */
[----:B0-----:R-:W-:Y:S02]  /*22f0*/  FMUL.FTZ R69, R31, R50 ;  /* 0x000000321f457220 */ /* 0x001fe40000410000 */
[----:B------:R-:W-:-:S02]  /*2300*/  FMUL.FTZ R50, R68, R22 ;  /* 0x0000001644327220 */ /* 0x000fc40000410000 */
[C---:B------:R-:W-:Y:S02]  /*2310*/  FFMA.FTZ R31, R67.reuse, R22, -R28 ;  /* 0x00000016431f7223 */ /* 0x040fe4000001081c */
[----:B------:R-:W-:Y:S02]  /*2320*/  FMUL.FTZ R22, R62, R64 ;  /* 0x000000403e167220 */ /* 0x000fe40000410000 */
[----:B------:R-:W-:Y:S02]  /*2330*/  FFMA.FTZ R50, R67, R29, R50 ;  /* 0x0000001d43327223 */ /* 0x000fe40000010032 */
[----:B------:R-:W-:Y:S02]  /*2340*/  FFMA.FTZ R22, R61, R63, -R22 ;  /* 0x0000003f3d167223 */ /* 0x000fe40000010816 */
[----:B------:R-:W-:Y:S02]  /*2350*/  FADD.FTZ R54, R85, R50 ;  /* 0x0000003255367221 */ /* 0x000fe40000010000 */
[----:B------:R-:W-:-:S02]  /*2360*/  FFMA.FTZ R28, R65, R22, -R20 ;  /* 0x00000016411c7223 */ /* 0x000fc40000010814 */
[----:B------:R-:W-:Y:S02]  /*2370*/  FMUL.FTZ R22, R66, R22 ;  /* 0x0000001642167220 */ /* 0x000fe40000410000 */
[----:B------:R-:W-:Y:S02]  /*2380*/  FADD.FTZ R50, R86, R31 ;  /* 0x0000001f56327221 */ /* 0x000fe40000010000 */
[----:B------:R-:W-:Y:S02]  /*2390*/  FMUL.FTZ R20, R75, R54 ;  /* 0x000000364b147220 */ /* 0x000fe40000410000 */
[----:B------:R-:W-:Y:S02]  /*23a0*/  FFMA.FTZ R22, R65, R23, R22 ;  /* 0x0000001741167223 */ /* 0x000fe40000010016 */
[-C--:B------:R-:W-:Y:S02]  /*23b0*/  FMUL.FTZ R29, R75, R50.reuse ;  /* 0x000000324b1d7220 */ /* 0x080fe40000410000 */
[----:B------:R-:W-:Y:S01]  /*23c0*/  FFMA.FTZ R50, R73, R50, -R20 ;  /* 0x0000003249327223 */ /* 0x000fe20000010814 */
[----:B------:R-:W-:Y:S01]  /*23d0*/  HADD2.F32 R20, -RZ, R25.H1_H1 ;  /* 0x30000019ff147230 */ /* 0x000fe20000004100 */
[----:B------:R-:W-:-:S02]  /*23e0*/  FMUL.FTZ R21, R68, R22 ;  /* 0x0000001644157220 */ /* 0x000fc40000410000 */
[----:B------:R-:W-:Y:S02]  /*23f0*/  FFMA.FTZ R29, R73, R54, R29 ;  /* 0x00000036491d7223 */ /* 0x000fe4000001001d */
[----:B------:R-:W-:Y:S02]  /*2400*/  FADD.FTZ R50, R87, R50 ;  /* 0x0000003257327221 */ /* 0x000fe40000010000 */
[-C--:B------:R-:W-:Y:S02]  /*2410*/  FFMA.FTZ R24, R67, R28.reuse, -R21 ;  /* 0x0000001c43187223 */ /* 0x080fe40000010815 */
[----:B------:R-:W-:Y:S02]  /*2420*/  FMUL.FTZ R28, R68, R28 ;  /* 0x0000001c441c7220 */ /* 0x000fe40000410000 */
[----:B------:R-:W-:Y:S02]  /*2430*/  FADD.FTZ R29, R88, R29 ;  /* 0x0000001d581d7221 */ /* 0x000fe40000010000 */
[----:B------:R-:W-:-:S02]  /*2440*/  FMUL.FTZ R54, R76, R50 ;  /* 0x000000324c367220 */ /* 0x000fc40000410000 */
[----:B------:R-:W-:Y:S02]  /*2450*/  FFMA.FTZ R28, R67, R22, R28 ;  /* 0x00000016431c7223 */ /* 0x000fe4000001001c */
[-C--:B------:R-:W-:Y:S02]  /*2460*/  FMUL.FTZ R21, R76, R29.reuse ;  /* 0x0000001d4c157220 */ /* 0x080fe40000410000 */
[----:B------:R-:W-:Y:S02]  /*2470*/  FFMA.FTZ R54, R69, R29, R54 ;  /* 0x0000001d45367223 */ /* 0x000fe40000010036 */
[----:B------:R-:W-:Y:S02]  /*2480*/  FMUL.FTZ R71, R49, R20 ;  /* 0x0000001431477220 */ /* 0x000fe40000410000 */
[----:B------:R-:W-:Y:S02]  /*2490*/  FMUL.FTZ R20, R75, R28 ;  /* 0x0000001c4b147220 */ /* 0x000fe40000410000 */
[----:B------:R-:W-:Y:S01]  /*24a0*/  FFMA.FTZ R23, R69, R50, -R21 ;  /* 0x0000003245177223 */ /* 0x000fe20000010815 */
[----:B------:R-:W-:Y:S01]  /*24b0*/  HADD2.F32 R21, -RZ, R26.H1_H1 ;  /* 0x3000001aff157230 */ /* 0x000fe20000004100 */
[----:B------:R-:W-:-:S02]  /*24c0*/  FADD.FTZ R54, R71, R54 ;  /* 0x0000003647367221 */ /* 0x000fc40000010000 */
[-C--:B------:R-:W-:Y:S02]  /*24d0*/  FFMA.FTZ R20, R73, R24.reuse, -R20 ;  /* 0x0000001849147223 */ /* 0x080fe40000010814 */
[----:B------:R-:W-:Y:S02]  /*24e0*/  FMUL.FTZ R24, R75, R24 ;  /* 0x000000184b187220 */ /* 0x000fe40000410000 */
[----:B------:R-:W-:Y:S02]  /*24f0*/  FADD.FTZ R23, R70, R23 ;  /* 0x0000001746177221 */ /* 0x000fe40000010000 */
[----:B------:R-:W-:Y:S02]  /*2500*/  FMUL.FTZ R22, R59, R54 ;  /* 0x000000363b167220 */ /* 0x000fe40000410000 */
[----:B------:R-:W-:Y:S02]  /*2510*/  FFMA.FTZ R24, R73, R28, R24 ;  /* 0x0000001c49187223 */ /* 0x000fe40000010018 */
[----:B------:R-:W-:-:S02]  /*2520*/  FMUL.FTZ R25, R59, R23 ;  /* 0x000000173b197220 */ /* 0x000fc40000410000 */
[----:B------:R-:W-:Y:S02]  /*2530*/  FFMA.FTZ R26, R60, R23, -R22 ;  /* 0x000000173c1a7223 */ /* 0x000fe40000010816 */
[----:B------:R-:W-:Y:S02]  /*2540*/  FMUL.FTZ R80, R52, R21 ;  /* 0x0000001534507220 */ /* 0x000fe40000410000 */
[----:B------:R-:W-:Y:S02]  /*2550*/  FMUL.FTZ R21, R76, R24 ;  /* 0x000000184c157220 */ /* 0x000fe40000410000 */
[----:B------:R-:W-:Y:S02]  /*2560*/  FFMA.FTZ R25, R60, R54, R25 ;  /* 0x000000363c197223 */ /* 0x000fe40000010019 */
[----:B------:R-:W-:Y:S02]  /*2570*/  FADD.FTZ R26, R79, R26 ;  /* 0x0000001a4f1a7221 */ /* 0x000fe40000010000 */
[----:B------:R-:W-:-:S02]  /*2580*/  FMUL.FTZ R22, R76, R20 ;  /* 0x000000144c167220 */ /* 0x000fc40000410000 */
[----:B------:R-:W-:Y:S02]  /*2590*/  FFMA.FTZ R23, R69, R20, -R21 ;  /* 0x0000001445177223 */ /* 0x000fe40000010815 */
[----:B------:R-:W-:Y:S02]  /*25a0*/  FADD.FTZ R25, R80, R25 ;  /* 0x0000001950197221 */ /* 0x000fe40000010000 */
[----:B------:R-:W-:Y:S02]  /*25b0*/  FMUL.FTZ R20, R57, R26 ;  /* 0x0000001a39147220 */ /* 0x000fe40000410000 */
[----:B------:R-:W-:Y:S01]  /*25c0*/  FFMA.FTZ R22, R69, R24, R22 ;  /* 0x0000001845167223 */ /* 0x000fe20000010016 */
[----:B------:R-:W-:Y:S01]  /*25d0*/  HADD2.F32 R24, -RZ, R27.H0_H0 ;  /* 0x2000001bff187230 */ /* 0x000fe20000004100 */
[-C--:B------:R-:W-:Y:S02]  /*25e0*/  FMUL.FTZ R21, R57, R25.reuse ;  /* 0x0000001939157220 */ /* 0x080fe40000410000 */
[----:B------:R-:W-:-:S02]  /*25f0*/  FFMA.FTZ R27, R58, R25, R20 ;  /* 0x000000193a1b7223 */ /* 0x000fc40000010014 */
[----:B------:R-:W-:Y:S02]  /*2600*/  FMUL.FTZ R25, R59, R22 ;  /* 0x000000163b197220 */ /* 0x000fe40000410000 */
[----:B------:R-:W-:Y:S02]  /*2610*/  IMAD R28, R14, c[0x0][0x1b8], RZ ;  /* 0x00006e000e1c7a24 */ /* 0x000fe400078e02ff */
[----:B------:R-:W-:Y:S02]  /*2620*/  FMUL.FTZ R83, R53, R24 ;  /* 0x0000001835537220 */ /* 0x000fe40000410000 */
[----:B------:R-:W-:Y:S02]  /*2630*/  FFMA.FTZ R26, R58, R26, -R21 ;  /* 0x0000001a3a1a7223 */ /* 0x000fe40000010815 */
[-C--:B------:R-:W-:Y:S02]  /*2640*/  FFMA.FTZ R24, R60, R23.reuse, -R25 ;  /* 0x000000173c187223 */ /* 0x080fe40000010819 */
[----:B------:R-:W-:-:S02]  /*2650*/  FMUL.FTZ R25, R59, R23 ;  /* 0x000000173b197220 */ /* 0x000fc40000410000 */
[----:B------:R-:W-:-:S04]  /*2660*/  IMAD.WIDE.U32 R20, R15, c[0x0][0x1b8], RZ ;  /* 0x00006e000f147a25 */ /* 0x000fc800078e00ff */
[----:B------:R-:W-:Y:S02]  /*2670*/  IMAD R29, R15, c[0x0][0x1bc], R28 ;  /* 0x00006f000f1d7a24 */ /* 0x000fe400078e021c */
[----:B------:R-:W-:Y:S02]  /*2680*/  FADD.FTZ R27, R84, R27 ;  /* 0x0000001b541b7221 */ /* 0x000fe40000010000 */
[----:B------:R-:W-:Y:S01]  /*2690*/  FADD.FTZ R26, R83, R26 ;  /* 0x0000001a531a7221 */ /* 0x000fe20000010000 */
[----:B------:R-:W-:Y:S01]  /*26a0*/  IADD3 R21, R21, R29, RZ ;  /* 0x0000001d15157210 */ /* 0x000fe20007ffe0ff */
[----:B------:R-:W-:Y:S01]  /*26b0*/  FFMA.FTZ R22, R60, R22, R25 ;  /* 0x000000163c167223 */ /* 0x000fe20000010019 */
[----:B------:R-:W0:Y:S01]  /*26c0*/  SHFL.UP PT, R23, R27, 0x1, RZ ;  /* 0x042000001b177989 */ /* 0x000e2200000e00ff */
[C---:B------:R-:W-:Y:S02]  /*26d0*/  FMUL.FTZ R31, R57.reuse, R24 ;  /* 0x00000018391f7220 */ /* 0x040fe40000410000 */
[----:B------:R-:W-:Y:S01]  /*26e0*/  FMUL.FTZ R29, R57, R22 ;  /* 0x00000016391d7220 */ /* 0x000fe20000410000 */
[----:B------:R-:W1:Y:S01]  /*26f0*/  SHFL.UP PT, R25, R26, 0x1, RZ ;  /* 0x042000001a197989 */ /* 0x000e6200000e00ff */
[----:B------:R-:W-:-:S04]  /*2700*/  IMAD.WIDE.U32 R20, R56, c[0x0][0x1c0], R20 ;  /* 0x0000700038147a25 */ /* 0x000fc800078e0014 */
[----:B------:R-:W-:Y:S01]  /*2710*/  FFMA.FTZ R24, R58, R24, -R29 ;  /* 0x000000183a187223 */ /* 0x000fe2000001081d */
[----:B------:R-:W-:Y:S01]  /*2720*/  LEA R50, P1, R20, c[0x0][0x230], 0x3 ;  /* 0x00008c0014327a11 */ /* 0x000fe200078218ff */
[----:B------:R-:W-:Y:S01]  /*2730*/  FFMA.FTZ R22, R58, R22, R31 ;  /* 0x000000163a167223 */ /* 0x000fe2000001001f */
[----:B------:R-:W-:Y:S02]  /*2740*/  IADD3 R31, R21, R51, RZ ;  /* 0x00000033151f7210 */ /* 0x000fe40007ffe0ff */
[----:B------:R-:W2:Y:S02]  /*2750*/  SHFL.UP PT, R21, R24, 0x1, RZ ;  /* 0x0420000018157989 */ /* 0x000ea400000e00ff */
[----:B------:R-:W-:Y:S02]  /*2760*/  LEA.HI.X R51, R20, c[0x0][0x234], R31, 0x3, P1 ;  /* 0x00008d0014337a11 */ /* 0x000fe400008f1c1f */
[----:B------:R-:W3:Y:S04]  /*2770*/  SHFL.UP PT, R29, R22, 0x1, RZ ;  /* 0x04200000161d7989 */ /* 0x000ee800000e00ff */
[----:B------:R-:W4:Y:S01]  /*2780*/  LDG.E.64 R50, [R50.64] ;  /* 0x0000000432327981 */ /* 0x000f22000c1e1b00 */
[----:B0-----:R-:W-:-:S02]  /*2790*/  FMUL.FTZ R20, R22, R23 ;  /* 0x0000001716147220 */ /* 0x001fc40000410000 */
[-C--:B-1----:R-:W-:Y:S02]  /*27a0*/  FMUL.FTZ R28, R22, R25.reuse ;  /* 0x00000019161c7220 */ /* 0x082fe40000410000 */
[C---:B------:R-:W-:Y:S02]  /*27b0*/  FFMA.FTZ R25, R24.reuse, R25, -R20 ;  /* 0x0000001918197223 */ /* 0x040fe40000010814 */
[----:B------:R-:W-:Y:S02]  /*27c0*/  FFMA.FTZ R28, R24, R23, R28 ;  /* 0x00000017181c7223 */ /* 0x000fe4000001001c */
        /* <DEDUP_REMOVED lines=18> */
[CC--:B--2---:R-:W-:Y:S02]  /*28f0*/  FMUL.FTZ R22, R23.reuse, R20.reuse ;  /* 0x0000001417167220 */ /* 0x0c4fe40000410000 */
        /* <DEDUP_REMOVED lines=31> */
[CC--:B---3--:R-:W-:Y:S02]  /*2af0*/  FMUL.FTZ R31, R25.reuse, R22.reuse ;  /* 0x00000016191f7220 */ /* 0x0c8fe40000410000 */
[----:B------:R-:W-:Y:S02]  /*2b00*/  FFMA.FTZ R30, R24, R22, R23 ;  /* 0x00000016181e7223 */ /* 0x000fe40000010017 */
[----:B------:R-:W-:Y:S02]  /*2b10*/  @P1 FADD.FTZ R26, R26, R29 ;  /* 0x0000001d1a1a1221 */ /* 0x000fe40000010000 */
[----:B------:R-:W-:Y:S01]  /*2b20*/  @P1 FFMA.FTZ R24, R24, R28, -R31 ;  /* 0x0000001c18181223 */ /* 0x000fe2000001081f */
[----:B------:R-:W0:Y:S01]  /*2b30*/  SHFL.UP PT, R29, R27, 0x10, RZ ;  /* 0x060000001b1d7989 */ /* 0x000e2200000e00ff */
[----:B------:R-:W-:-:S02]  /*2b40*/  FSEL R30, R25, R30, !P1 ;  /* 0x0000001e191e7208 */ /* 0x000fc40004800000 */
[----:B------:R-:W-:Y:S01]  /*2b50*/  LOP3.LUT P0, RZ, R9, 0x1f, RZ, 0xc0, !PT ;  /* 0x0000001f09ff7812 */ /* 0x000fe2000780c0ff */
        /* <DEDUP_REMOVED lines=71> */
[----:B------:R-:W-:-:S02]  /*2fd0*/  FFMA.FTZ R75, R73, R26, R75 ;  /* 0x0000001a494b7223 */ /* 0x000fc4000001004b */
[----:B------:R-:W-:Y:S02]  /*2fe0*/  FFMA.FTZ R24, R73, R86, -R24 ;  /* 0x0000005649187223 */ /* 0x000fe40000010818 */
        /* <DEDUP_REMOVED lines=13> */
[----:B------:R-:W-:Y:S02]  /*30c0*/  FFMA.FTZ R76, R69, R88, R76 ;  /* 0x00000058454c7223 */ /* 0x000fe4000001004c */
[----:B------:R-:W-:Y:S02]  /*30d0*/  FADD.FTZ R22, R30, R55 ;  /* 0x000000371e167221 */ /* 0x000fe40000010000 */
[----:B----4-:R-:W-:Y:S02]  /*30e0*/  FMUL.FTZ R78, R51, R78 ;  /* 0x0000004e334e7220 */ /* 0x010fe40000410000 */
        /* <DEDUP_REMOVED lines=17> */
.L_x_2346:
[----:B------:R-:W-:Y:S05]  /*3200*/  BSYNC B0 ;  /* 0x0000000000007941 */ /* 0x000fea0003800000 */
.L_x_2345:
[----:B------:R-:W-:Y:S01]  /*3210*/  FADD.FTZ R70, R70, R29 ;  /* 0x0000001d46467221 */ /* 0x000fe20000010000 */
[----:B-1----:R-:W-:Y:S01]  /*3220*/  IADD3 R56, R56, 0x1, RZ ;  /* 0x0000000138387810 */ /* 0x002fe20007ffe0ff */
[----:B------:R-:W-:Y:S02]  /*3230*/  FADD.FTZ R76, R71, R76 ;  /* 0x0000004c474c7221 */ /* 0x000fe40000010000 */
[C---:B------:R-:W-:Y:S01]  /*3240*/  FMUL.FTZ R21, R59.reuse, R70 ;  /* 0x000000463b157220 */ /* 0x040fe20000410000 */
[----:B------:R-:W-:Y:S01]  /*3250*/  ISETP.GE.AND P0, PT, R56, c[0x0][0x16c], PT ;  /* 0x00005b0038007a0c */ /* 0x000fe20003f06270 */
        /* <DEDUP_REMOVED lines=8> */
[----:B------:R-:W-:-:S02]  /*32e0*/  FFMA.FTZ R57, R58, R80, R57 ;  /* 0x000000503a397223 */ /* 0x000fc40000010039 */
[----:B------:R-:W-:Y:S02]  /*32f0*/  FFMA.FTZ R20, R58, R60, -R21 ;  /* 0x0000003c3a147223 */ /* 0x000fe40000010815 */
[----:B------:R-:W-:Y:S02]  /*3300*/  FADD.FTZ R84, R84, R57 ;  /* 0x0000003954547221 */ /* 0x000fe40000010000 */
[----:B------:R-:W-:Y:S02]  /*3310*/  FFMA.FTZ R86, R50, R86, -R23 ;  /* 0x0000005632567223 */ /* 0x000fe40000010817 */
[C---:B------:R-:W-:Y:S02]  /*3320*/  FMUL.FTZ R72, R51.reuse, R72 ;  /* 0x0000004833487220 */ /* 0x040fe40000410000 */
[C---:B------:R-:W-:Y:S02]  /*3330*/  FMUL.FTZ R82, R51.reuse, R82 ;  /* 0x0000005233527220 */ /* 0x040fe40000410000 */
        /* <DEDUP_REMOVED lines=8> */
[C---:B------:R-:W-:Y:S02]  /*33c0*/  FFMA.FTZ R87, R50.reuse, R87, -R88 ;  /* 0x0000005732577223 */ /* 0x040fe40000010858 */
[C---:B------:R-:W-:Y:S02]  /*33d0*/  FFMA.FTZ R20, R50.reuse, R70, -R21 ;  /* 0x0000004632147223 */ /* 0x040fe40000010815 */
[C---:B------:R-:W-:Y:S02]  /*33e0*/  FFMA.FTZ R23, R50.reuse, R60, -R23 ;  /* 0x0000003c32177223 */ /* 0x040fe40000010817 */
[----:B------:R-:W-:Y:S02]  /*33f0*/  FFMA.FTZ R50, R50, R83, -R51 ;  /* 0x0000005332327223 */ /* 0x000fe40000010833 */
        /* <DEDUP_REMOVED lines=10> */
.L_x_2344:
[----:B------:R-:W-:Y:S01]  /*34a0*/  SHF.L.U32 R16, R7, 0x8, RZ ;  /* 0x0000000807107819 */ /* 0x000fe200000006ff */
[----:B------:R-:W-:Y:S01]  /*34b0*/  IMAD R18, R10, c[0x0][0x200], RZ ;  /* 0x000080000a127a24 */ /* 0x000fe200078e02ff */
[----:B------:R-:W-:Y:S01]  /*34c0*/  BAR.SYNC.DEFER_BLOCKING 0x0 ;  /* 0x0000000000007b1d */ /* 0x000fe20000010000 */
[----:B------:R-:W-:Y:S02]  /*34d0*/  F2FP.PACK_AB R43, R43, R42 ;  /* 0x0000002a2b2b723e */ /* 0x000fe400000000ff */
[----:B------:R-:W-:Y:S01]  /*34e0*/  SHF.R.S32.HI R17, RZ, 0x1f, R16 ;  /* 0x0000001fff117819 */ /* 0x000fe20000011410 */
[----:B------:R-:W-:Y:S01]  /*34f0*/  IMAD R19, R11, c[0x0][0x204], R18 ;  /* 0x000081000b137a24 */ /* 0x000fe200078e0212 */
[----:B------:R-:W-:Y:S01]  /*3500*/  F2FP.PACK_AB R42, R41, R40 ;  /* 0x00000028292a723e */ /* 0x000fe200000000ff */
[----:B------:R-:W-:Y:S01]  /*3510*/  IMAD R18, R14, c[0x0][0x208], RZ ;  /* 0x000082000e127a24 */ /* 0x000fe200078e02ff */
[----:B------:R-:W-:Y:S01]  /*3520*/  F2FP.PACK_AB R41, R39, R38 ;  /* 0x000000262729723e */ /* 0x000fe200000000ff */
[----:B------:R-:W-:Y:S01]  /*3530*/  IMAD.WIDE.U32 R16, R11, c[0x0][0x200], R16 ;  /* 0x000080000b107a25 */ /* 0x000fe200078e0010 */
[----:B------:R-:W-:-:S02]  /*3540*/  F2FP.PACK_AB R40, R37, R36 ;  /* 0x000000242528723e */ /* 0x000fc400000000ff */
[----:B------:R-:W-:Y:S02]  /*3550*/  IADD3 R7, R7, 0x1, RZ ;  /* 0x0000000107077810 */ /* 0x000fe40007ffe0ff */
[----:B------:R-:W-:Y:S01]  /*3560*/  IADD3 R17, R17, R19, RZ ;  /* 0x0000001311117210 */ /* 0x000fe20007ffe0ff */
[C---:B------:R-:W-:Y:S01]  /*3570*/  IMAD R19, R15.reuse, c[0x0][0x20c], R18 ;  /* 0x000083000f137a24 */ /* 0x040fe200078e0212 */
[----:B------:R-:W-:Y:S02]  /*3580*/  IADD3 R2, P1, R2, 0x400, RZ ;  /* 0x0000040002027810 */ /* 0x000fe40007f3e0ff */
        /* <DEDUP_REMOVED lines=8> */
[----:B------:R-:W-:Y:S02]  /*3610*/  ISETP.GE.AND P0, PT, R7, c[0x0][0x174], PT ;  /* 0x00005d0007007a0c */ /* 0x000fe40003f06270 */
[----:B------:R-:W-:Y:S01]  /*3620*/  IADD3.X R3, RZ, R3, RZ, P3, !PT ;  /* 0x00000003ff037210 */ /* 0x000fe20001ffe4ff */
[----:B------:R-:W-:-:S05]  /*3630*/  IMAD.WIDE R16, R9, 0x10, R18 ;  /* 0x0000001009107825 */ /* 0x000fca00078e0212 */
[----:B------:R0:W-:Y:S05]  /*3640*/  STG.E.128 [R16.64], R40 ;  /* 0x0000002810007986 */ /* 0x0001ea000c101d04 */
[----:B------:R-:W-:Y:S01]  /*3650*/  @P0 CALL.REL.NOINC `(.L_x_2348) ;  /* 0x0000001000000944 */ /* 0x000fe20003c00000 */
[----:B------:R-:W-:Y:S05]  /*3660*/  BRA `(.L_x_2349) ;  /* 0xffffcee000007947 */ /* 0x000fea000383ffff */
.L_x_2348:
[----:B------:R-:W-:Y:S05]  /*3670*/  EXIT ;  /* 0x000000000000794d */ /* 0x000fea0003800000 */
.L_x_2350:
        /* <DEDUP_REMOVED lines=16> */
.L_x_5380:


//--------------------- .text._Z25selective_scan_fwd_kernelI32Selective_Scan_fwd_kernel_traitsILi32ELi8ELi1ELb1ELb1ELb0ELb1EN3c104HalfENS1_7complexIfEEEEv13SSMParamsBase --------------------------
	.section	.text._Z25selective_scan_fwd_kernelI32Selective_Scan_fwd_kernel_traitsILi32ELi8ELi1ELb1ELb1ELb0ELb1EN3c104HalfENS1_7complexIfEEEEv13SSMParamsBase,"ax",@progbits
	.sectioninfo	@"SHI_REGISTERS=96"
	.align	128
        .global         _Z25selective_scan_fwd_kernelI32Selective_Scan_fwd_kernel_traitsILi32ELi8ELi1ELb1ELb1ELb0ELb1EN3c104HalfENS1_7complexIfEEEEv13SSMParamsBase
        .type           _Z25selective_scan_fwd_kernelI32Selective_Scan_fwd_kernel_traitsILi32ELi8ELi1ELb1ELb1ELb0ELb1EN3c104HalfENS1_7complexIfEEEEv13SSMParamsBase,@function
        .size           _Z25selective_scan_fwd_kernelI32Selective_Scan_fwd_kernel_traitsILi32ELi8ELi1ELb1ELb1ELb0ELb1EN3c104HalfENS1_7complexIfEEEEv13SSMParamsBase,(.L_x_5381 - _Z25selective_scan_fwd_kernelI32Selective_Scan_fwd_kernel_traitsILi32ELi8ELi1ELb1ELb1ELb0ELb1EN3c104HalfENS1_7complexIfEEEEv13SSMParamsBase)
        .other          _Z25selective_scan_fwd_kernelI32Selective_Scan_fwd_kernel_traitsILi32ELi8ELi1ELb1ELb1ELb0ELb1EN3c104HalfENS1_7complexIfEEEEv13SSMParamsBase,@"STO_CUDA_ENTRY STV_DEFAULT"
_Z25selective_scan_fwd_kernelI32Selective_Scan_fwd_kernel_traitsILi32ELi8ELi1ELb1ELb1ELb0ELb1EN3c104HalfENS1_7complexIfEEEEv13SSMParamsBase:
.text._Z25selective_scan_fwd_kernelI32Selective_Scan_fwd_kernel_traitsILi32ELi8ELi1ELb1ELb1ELb0ELb1EN3c104HalfENS1_7complexIfEEEEv13SSMParamsBase:
        /* <DEDUP_REMOVED lines=27> */
[----:B------:R-:W-:-:S06]  /*01b0*/  IMAD.HI.U32 R11, R11, R13, R10 ;  /* 0x0000000d0b0b7227 */ /* 0x000fcc00078e000a */
[----:B------:R-:W-:-:S05]  /*01c0*/  IMAD.HI.U32 R7, R11, R6, RZ ;  /* 0x000000060b077227 */ /* 0x000fca00078e00ff */
[----:B------:R-:W-:-:S05]  /*01d0*/  IADD3 R5, -R7, RZ, RZ ;  /* 0x000000ff07057210 */ /* 0x000fca0007ffe1ff */
[----:B------:R-:W-:Y:S01]  /*01e0*/  IMAD R5, R12, R5, R6 ;  /* 0x000000050c057224 */ /* 0x000fe200078e0206 */
[----:B------:R-:W-:-:S04]  /*01f0*/  LOP3.LUT R6, R0, c[0x0][0x178], RZ, 0x3c, !PT ;  /* 0x00005e0000067a12 */ /* 0x000fc800078e3cff */
[----:B------:R-:W-:Y:S02]  /*0200*/  ISETP.GT.U32.AND P1, PT, R12, R5, PT ;  /* 0x000000050c00720c */ /* 0x000fe40003f24070 */
[----:B------:R-:W-:-:S11]  /*0210*/  ISETP.GE.AND P2, PT, R6, RZ, PT ;  /* 0x000000ff0600720c */ /* 0x000fd60003f46270 */
[-C--:B------:R-:W-:Y:S02]  /*0220*/  @!P1 IADD3 R5, R5, -R12.reuse, RZ ;  /* 0x8000000c05059210 */ /* 0x080fe40007ffe0ff */
[----:B------:R-:W-:Y:S02]  /*0230*/  @!P1 IADD3 R7, R7, 0x1, RZ ;  /* 0x0000000107079810 */ /* 0x000fe40007ffe0ff */
[----:B------:R-:W-:Y:S02]  /*0240*/  ISETP.GE.U32.AND P0, PT, R5, R12, PT ;  /* 0x0000000c0500720c */ /* 0x000fe40003f06070 */
[----:B0-----:R-:W-:Y:S02]  /*0250*/  MOV R5, UR6 ;  /* 0x0000000600057c02 */ /* 0x001fe40008000f00 */
[----:B------:R-:W-:Y:S02]  /*0260*/  ISETP.NE.AND P1, PT, RZ, c[0x0][0x178], PT ;  /* 0x00005e00ff007a0c */ /* 0x000fe40003f25270 */
[----:B------:R-:W-:Y:S01]  /*0270*/  SHF.R.S32.HI R6, RZ, 0x1f, R5 ;  /* 0x0000001fff067819 */ /* 0x000fe20000011405 */
[----:B------:R-:W-:-:S04]  /*0280*/  IMAD.WIDE.U32 R12, R5, c[0x0][0x190], RZ ;  /* 0x00006400050c7a25 */ /* 0x000fc800078e00ff */
[C---:B------:R-:W-:Y:S02]  /*0290*/  IMAD R14, R6.reuse, c[0x0][0x1d0], RZ ;  /* 0x00007400060e7a24 */ /* 0x040fe400078e02ff */
[C---:B------:R-:W-:Y:S01]  /*02a0*/  IMAD R18, R6.reuse, c[0x0][0x190], RZ ;  /* 0x0000640006127a24 */ /* 0x040fe200078e02ff */
[----:B------:R-:W-:Y:S01]  /*02b0*/  @P0 IADD3 R7, R7, 0x1, RZ ;  /* 0x0000000107070810 */ /* 0x000fe20007ffe0ff */
[----:B------:R-:W-:Y:S02]  /*02c0*/  IMAD R16, R6, c[0x0][0x1e0], RZ ;  /* 0x0000780006107a24 */ /* 0x000fe400078e02ff */
[C---:B------:R-:W-:Y:S01]  /*02d0*/  IMAD R17, R5.reuse, c[0x0][0x1d4], R14 ;  /* 0x0000750005117a24 */ /* 0x040fe200078e020e */
[----:B------:R-:W-:Y:S01]  /*02e0*/  MOV R14, c[0x0][0x174] ;  /* 0x00005d00000e7a02 */ /* 0x000fe20000000f00 */
[----:B------:R-:W-:Y:S01]  /*02f0*/  IMAD R15, R5, c[0x0][0x194], R18 ;  /* 0x00006500050f7a24 */ /* 0x000fe200078e0212 */
[----:B------:R-:W-:Y:S01]  /*0300*/  @!P2 IADD3 R7, -R7, RZ, RZ ;  /* 0x000000ff0707a210 */ /* 0x000fe20007ffe1ff */
[----:B------:R-:W-:Y:S01]  /*0310*/  IMAD.WIDE.U32 R10, R5, c[0x0][0x1e0], RZ ;  /* 0x00007800050a7a25 */ /* 0x000fe200078e00ff */
[----:B------:R-:W-:-:S02]  /*0320*/  @!P1 LOP3.LUT R7, RZ, c[0x0][0x178], RZ, 0x33, !PT ;  /* 0x00005e00ff079a12 */ /* 0x000fc400078e33ff */
[----:B------:R-:W-:Y:S01]  /*0330*/  ISETP.GE.AND P0, PT, R14, 0x1, PT ;  /* 0x000000010e00780c */ /* 0x000fe20003f06270 */
[----:B------:R-:W-:Y:S01]  /*0340*/  IMAD R19, R5, c[0x0][0x1e4], R16 ;  /* 0x0000790005137a24 */ /* 0x000fe200078e0210 */
[----:B------:R-:W-:Y:S01]  /*0350*/  IADD3 R15, R13, R15, RZ ;  /* 0x0000000f0d0f7210 */ /* 0x000fe20007ffe0ff */
[----:B----4-:R-:W-:Y:S01]  /*0360*/  IMAD.WIDE.U32 R8, R5, c[0x0][0x1d0], RZ ;  /* 0x0000740005087a25 */ /* 0x010fe200078e00ff */
[----:B------:R-:W-:Y:S02]  /*0370*/  MOV R14, R12 ;  /* 0x0000000c000e7202 */ /* 0x000fe40000000f00 */
[----:B------:R-:W-:Y:S01]  /*0380*/  IADD3 R13, R11, R19, RZ ;  /* 0x000000130b0d7210 */ /* 0x000fe20007ffe0ff */
[----:B------:R-:W-:Y:S01]  /*0390*/  IMAD R19, R3, c[0x0][0x1e8], RZ ;  /* 0x00007a0003137a24 */ /* 0x000fe200078e02ff */
[----:B------:R-:W-:Y:S01]  /*03a0*/  SHF.R.S32.HI R11, RZ, 0x1f, R7 ;  /* 0x0000001fff0b7819 */ /* 0x000fe20000011407 */
[----:B------:R-:W-:Y:S01]  /*03b0*/  IMAD.WIDE.U32 R14, R7, c[0x0][0x1a8], R14 ;  /* 0x00006a00070e7a25 */ /* 0x000fe200078e000e */
[----:B------:R-:W-:-:S02]  /*03c0*/  MOV R12, R10 ;  /* 0x0000000a000c7202 */ /* 0x000fc40000000f00 */
[----:B------:R-:W-:Y:S01]  /*03d0*/  IADD3 R9, R9, R17, RZ ;  /* 0x0000001109097210 */ /* 0x000fe20007ffe0ff */
[----:B------:R-:W-:Y:S02]  /*03e0*/  IMAD R10, R11, c[0x0][0x1a8], RZ ;  /* 0x00006a000b0a7a24 */ /* 0x000fe400078e02ff */
[----:B------:R-:W-:Y:S02]  /*03f0*/  IMAD R11, R3, c[0x0][0x1d8], RZ ;  /* 0x00007600030b7a24 */ /* 0x000fe400078e02ff */
[----:B------:R-:W-:Y:S02]  /*0400*/  IMAD R21, R7, c[0x0][0x1ac], R10 ;  /* 0x00006b0007157a24 */ /* 0x000fe400078e020a */
[C---:B------:R-:W-:Y:S02]  /*0410*/  IMAD R17, R0.reuse, c[0x0][0x1dc], R11 ;  /* 0x0000770000117a24 */ /* 0x040fe400078e020b */
[C---:B------:R-:W-:Y:S02]  /*0420*/  IMAD R19, R0.reuse, c[0x0][0x1ec], R19 ;  /* 0x00007b0000137a24 */ /* 0x040fe400078e0213 */
[----:B------:R-:W-:-:S04]  /*0430*/  IMAD.WIDE.U32 R10, R0, c[0x0][0x1d8], R8 ;  /* 0x00007600000a7a25 */ /* 0x000fc800078e0008 */
[----:B------:R-:W-:Y:S01]  /*0440*/  IMAD.WIDE.U32 R12, R0, c[0x0][0x1e8], R12 ;  /* 0x00007a00000c7a25 */ /* 0x000fe200078e000c */
[----:B------:R-:W-:Y:S06]  /*0450*/  @!P0 EXIT ;  /* 0x000000000000894d */ /* 0x000fec0003800000 */
[----:B------:R-:W0:Y:S01]  /*0460*/  S2R R7, SR_TID.X ;  /* 0x0000000000077919 */ /* 0x000e220000002100 */
[----:B------:R-:W-:Y:S02]  /*0470*/  IADD3 R9, R11, R17, RZ ;  /* 0x000000110b097210 */ /* 0x000fe40007ffe0ff */
[----:B------:R-:W-:Y:S01]  /*0480*/  LEA R17, P0, R10, c[0x0][0x240], 0x1 ;  /* 0x000090000a117a11 */ /* 0x000fe200078008ff */
[----:B------:R-:W1:Y:S01]  /*0490*/  S2R R8, SR_LANEID ;  /* 0x0000000000087919 */ /* 0x000e620000000000 */
[----:B------:R-:W-:Y:S02]  /*04a0*/  IADD3 R13, R13, R19, RZ ;  /* 0x000000130d0d7210 */ /* 0x000fe40007ffe0ff */
[----:B------:R-:W-:Y:S02]  /*04b0*/  LEA R11, P1, R12, c[0x0][0x248], 0x1 ;  /* 0x000092000c0b7a11 */ /* 0x000fe400078208ff */
[----:B------:R-:W-:-:S02]  /*04c0*/  LEA R16, P2, R14, c[0x0][0x228], 0x1 ;  /* 0x00008a000e107a11 */ /* 0x000fc400078408ff */
[----:B------:R-:W-:Y:S02]  /*04d0*/  IADD3 R15, R15, R21, RZ ;  /* 0x000000150f0f7210 */ /* 0x000fe40007ffe0ff */
[----:B------:R-:W-:Y:S02]  /*04e0*/  LEA.HI.X R18, R10, c[0x0][0x244], R9, 0x1, P0 ;  /* 0x000091000a127a11 */ /* 0x000fe400000f0c09 */
[----:B------:R-:W-:Y:S02]  /*04f0*/  LEA.HI.X R13, R12, c[0x0][0x24c], R13, 0x1, P1 ;  /* 0x000093000c0d7a11 */ /* 0x000fe400008f0c0d */
[----:B------:R-:W-:Y:S02]  /*0500*/  LEA.HI.X R15, R14, c[0x0][0x22c], R15, 0x1, P2 ;  /* 0x00008b000e0f7a11 */ /* 0x000fe400010f0c0f */
[----:B------:R-:W-:Y:S02]  /*0510*/  MOV R12, R11 ;  /* 0x0000000b000c7202 */ /* 0x000fe40000000f00 */
[----:B------:R-:W-:-:S02]  /*0520*/  MOV R9, RZ ;  /* 0x000000ff00097202 */ /* 0x000fc40000000f00 */
[----:B------:R-:W-:Y:S02]  /*0530*/  MOV R10, R17 ;  /* 0x00000011000a7202 */ /* 0x000fe40000000f00 */
[----:B------:R-:W-:Y:S02]  /*0540*/  MOV R11, R18 ;  /* 0x00000012000b7202 */ /* 0x000fe40000000f00 */
[----:B0-----:R-:W-:Y:S02]  /*0550*/  MOV R14, R16 ;  /* 0x00000010000e7202 */ /* 0x001fe40000000f00 */
.L_x_2372:
[----:B------:R-:W-:Y:S01]  /*0560*/  BAR.SYNC.DEFER_BLOCKING 0x0 ;  /* 0x0000000000007b1d */ /* 0x000fe20000010000 */
[----:B0-----:R-:W-:-:S06]  /*0570*/  IMAD.WIDE R20, R7, 0x10, R12 ;  /* 0x0000001007147825 */ /* 0x001fcc00078e020c */
[----:B------:R-:W2:Y:S01]  /*0580*/  LDG.E.128 R20, [R20.64] ;  /* 0x0000000414147981 */ /* 0x000ea2000c1e1d00 */
[----:B------:R-:W-:-:S06]  /*0590*/  IMAD.WIDE R16, R7, 0x10, R10 ;  /* 0x0000001007107825 */ /* 0x000fcc00078e020a */
[----:B-----5:R-:W5:Y:S01]  /*05a0*/  LDG.E.128 R16, [R16.64] ;  /* 0x0000000410107981 */ /* 0x020f62000c1e1d00 */
[----:B------:R-:W-:Y:S01]  /*05b0*/  ULDC.U8 UR6, c[0x0][0x17e] ;  /* 0x00005f8000067ab9 */ /* 0x000fe20000000000 */
[----:B------:R-:W-:Y:S01]  /*05c0*/  BSSY B0, `(.L_x_2351) ;  /* 0x0000039000007945 */ /* 0x000fe20003800000 */
[--C-:B--2---:R-:W-:Y:S02]  /*05d0*/  HADD2.F32 R25, -RZ, R20.reuse.H0_H0 ;  /* 0x20000014ff197230 */ /* 0x104fe40000004100 */
[--C-:B------:R-:W-:Y:S02]  /*05e0*/  HADD2.F32 R27, -RZ, R21.reuse.H0_H0 ;  /* 0x20000015ff1b7230 */ /* 0x100fe40000004100 */
[----:B------:R-:W-:Y:S01]  /*05f0*/  HADD2.F32 R39, -RZ, R21.H1_H1 ;  /* 0x30000015ff277230 */ /* 0x000fe20000004100 */
        /* <DEDUP_REMOVED lines=53> */
.L_x_2352:
[----:B------:R-:W-:Y:S05]  /*0950*/  BSYNC B0 ;  /* 0x0000000000007941 */ /* 0x000fea0003800000 */
.L_x_2351:
        /* <DEDUP_REMOVED lines=42> */
.L_x_2354:
[----:B------:R-:W-:Y:S05]  /*0c00*/  BSYNC B0 ;  /* 0x0000000000007941 */ /* 0x000fea0003800000 */
.L_x_2353:
        /* <DEDUP_REMOVED lines=33> */
.L_x_2356:
[----:B------:R-:W-:Y:S05]  /*0e20*/  BSYNC B0 ;  /* 0x0000000000007941 */ /* 0x000fea0003800000 */
.L_x_2355:
        /* <DEDUP_REMOVED lines=33> */
.L_x_2358:
[----:B------:R-:W-:Y:S05]  /*1040*/  BSYNC B0 ;  /* 0x0000000000007941 */ /* 0x000fea0003800000 */
.L_x_2357:
        /* <DEDUP_REMOVED lines=33> */
.L_x_2360:
[----:B------:R-:W-:Y:S05]  /*1260*/  BSYNC B0 ;  /* 0x0000000000007941 */ /* 0x000fea0003800000 */
.L_x_2359:
        /* <DEDUP_REMOVED lines=33> */
.L_x_2362:
[----:B------:R-:W-:Y:S05]  /*1480*/  BSYNC B0 ;  /* 0x0000000000007941 */ /* 0x000fea0003800000 */
.L_x_2361:
        /* <DEDUP_REMOVED lines=33> */
.L_x_2364:
[----:B------:R-:W-:Y:S05]  /*16a0*/  BSYNC B0 ;  /* 0x0000000000007941 */ /* 0x000fea0003800000 */
.L_x_2363:
        /* <DEDUP_REMOVED lines=33> */
.L_x_2366:
[----:B------:R-:W-:Y:S05]  /*18c0*/  BSYNC B0 ;  /* 0x0000000000007941 */ /* 0x000fea0003800000 */
.L_x_2365:
[----:B------:R-:W-:Y:S01]  /*18d0*/  ISETP.GE.AND P0, PT, R23, 0x1, PT ;  /* 0x000000011700780c */ /* 0x000fe20003f06270 */
[--C-:B-----5:R-:W-:Y:S01]  /*18e0*/  HADD2.F32 R21, -RZ, R16.reuse.H0_H0 ;  /* 0x20000010ff157230 */ /* 0x120fe20000004100 */
[----:B------:R-:W-:Y:S01]  /*18f0*/  BAR.SYNC.DEFER_BLOCKING 0x0 ;  /* 0x0000000000007b1d */ /* 0x000fe20000010000 */
[----:B------:R-:W-:Y:S02]  /*1900*/  HADD2.F32 R45, -RZ, R16.H1_H1 ;  /* 0x30000010ff2d7230 */ /* 0x000fe40000004100 */
[--C-:B------:R-:W-:Y:S01]  /*1910*/  HADD2.F32 R23, -RZ, R17.reuse.H0_H0 ;  /* 0x20000011ff177230 */ /* 0x100fe20000004100 */
[-C--:B------:R-:W-:Y:S01]  /*1920*/  FMUL.FTZ R35, R21, R2.reuse ;  /* 0x0000000215237220 */ /* 0x080fe20000410000 */
[----:B------:R-:W-:Y:S01]  /*1930*/  HADD2.F32 R47, -RZ, R17.H1_H1 ;  /* 0x30000011ff2f7230 */ /* 0x000fe20000004100 */
[-C--:B------:R-:W-:Y:S01]  /*1940*/  FMUL.FTZ R34, R45, R2.reuse ;  /* 0x000000022d227220 */ /* 0x080fe20000410000 */
[--C-:B------:R-:W-:Y:S01]  /*1950*/  HADD2.F32 R25, -RZ, R18.reuse.H0_H0 ;  /* 0x20000012ff197230 */ /* 0x100fe20000004100 */
[-C--:B------:R-:W-:Y:S01]  /*1960*/  FMUL.FTZ R33, R23, R2.reuse ;  /* 0x0000000217217220 */ /* 0x080fe20000410000 */
[----:B------:R-:W-:Y:S01]  /*1970*/  HADD2.F32 R49, -RZ, R18.H1_H1 ;  /* 0x30000012ff317230 */ /* 0x000fe20000004100 */
[----:B------:R-:W-:Y:S01]  /*1980*/  FMUL.FTZ R32, R47, R2 ;  /* 0x000000022f207220 */ /* 0x000fe20000410000 */
[----:B------:R-:W-:-:S02]  /*1990*/  HADD2.F32 R27, -RZ, R19.H0_H0 ;  /* 0x20000013ff1b7230 */ /* 0x000fc40000004100 */
[----:B------:R-:W-:Y:S01]  /*19a0*/  HADD2.F32 R53, -RZ, R19.H1_H1 ;  /* 0x30000013ff357230 */ /* 0x000fe20000004100 */
[-C--:B------:R-:W-:Y:S02]  /*19b0*/  FMUL.FTZ R19, R25, R2.reuse ;  /* 0x0000000219137220 */ /* 0x080fe40000410000 */
[-C--:B------:R-:W-:Y:S02]  /*19c0*/  FMUL.FTZ R18, R49, R2.reuse ;  /* 0x0000000231127220 */ /* 0x080fe40000410000 */
[-C--:B------:R-:W-:Y:S02]  /*19d0*/  FMUL.FTZ R17, R27, R2.reuse ;  /* 0x000000021b117220 */ /* 0x080fe40000410000 */
[----:B------:R-:W-:Y:S01]  /*19e0*/  FMUL.FTZ R16, R53, R2 ;  /* 0x0000000235107220 */ /* 0x000fe20000410000 */
[----:B------:R-:W-:Y:S05]  /*19f0*/  @!P0 BRA `(.L_x_2367) ;  /* 0x00001a7000008947 */ /* 0x000fea0003800000 */
[----:B------:R-:W-:Y:S01]  /*1a00*/  HFMA2.MMA R56, -RZ, RZ, 0, 0 ;  /* 0x00000000ff387435 */ /* 0x000fe200000001ff */
        /* <DEDUP_REMOVED lines=8> */
.L_x_2370:
        /* <DEDUP_REMOVED lines=22> */
[----:B-1----:R-:W-:Y:S01]  /*1bf0*/  ISETP.GE.AND P0, PT, R8, 0x1, PT ;  /* 0x000000010800780c */ /* 0x002fe20003f06270 */
        /* <DEDUP_REMOVED lines=349> */
.L_x_2369:
[----:B------:R-:W-:Y:S05]  /*31d0*/  BSYNC B0 ;  /* 0x0000000000007941 */ /* 0x000fea0003800000 */
.L_x_2368:
        /* <DEDUP_REMOVED lines=15> */
[----:B------:R-:W-:Y:S02]  /*32d0*/  FFMA.FTZ R20, R58, R60, -R21 ;  /* 0x0000003c3a147223 */ /* 0x000fe40000010815 */
[----:B------:R-:W-:Y:S02]  /*32e0*/  FADD.FTZ R84, R84, R57 ;  /* 0x0000003954547221 */ /* 0x000fe40000010000 */
[----:B------:R-:W-:Y:S02]  /*32f0*/  FFMA.FTZ R32, R23, 2, R32 ;  /* 0x4000000017207823 */ /* 0x000fe40000010020 */
[C---:B------:R-:W-:Y:S02]  /*3300*/  FMUL.FTZ R72, R51.reuse, R72 ;  /* 0x0000004833487220 */ /* 0x040fe40000410000 */
[----:B------:R-:W-:-:S02]  /*3310*/  FMUL.FTZ R82, R51, R82 ;  /* 0x0000005233527220 */ /* 0x000fc40000410000 */
[C---:B------:R-:W-:Y:S02]  /*3320*/  FMUL.FTZ R88, R51.reuse, R88 ;  /* 0x0000005833587220 */ /* 0x040fe40000410000 */
[C---:B------:R-:W-:Y:S02]  /*3330*/  FMUL.FTZ R21, R51.reuse, R76 ;  /* 0x0000004c33157220 */ /* 0x040fe40000410000 */
[----:B------:R-:W-:Y:S02]  /*3340*/  FMUL.FTZ R23, R51, R80 ;  /* 0x0000005033177220 */ /* 0x000fe40000410000 */
        /* <DEDUP_REMOVED lines=18> */
.L_x_2367:
[----:B------:R-:W-:Y:S01]  /*3470*/  SHF.L.U32 R28, R9, 0x8, RZ ;  /* 0x00000008091c7819 */ /* 0x000fe200000006ff */
[C---:B------:R-:W-:Y:S01]  /*3480*/  IMAD R20, R6.reuse, c[0x0][0x200], RZ ;  /* 0x0000800006147a24 */ /* 0x040fe200078e02ff */
[----:B------:R-:W-:Y:S01]  /*3490*/  BAR.SYNC.DEFER_BLOCKING 0x0 ;  /* 0x0000000000007b1d */ /* 0x000fe20000010000 */
[----:B------:R-:W-:Y:S01]  /*34a0*/  IMAD R22, R6, c[0x0][0x1f0], RZ ;  /* 0x00007c0006167a24 */ /* 0x000fe200078e02ff */
[----:B------:R-:W-:Y:S01]  /*34b0*/  SHF.R.S32.HI R29, RZ, 0x1f, R28 ;  /* 0x0000001fff1d7819 */ /* 0x000fe2000001141c */
[C---:B------:R-:W-:Y:S02]  /*34c0*/  IMAD R25, R5.reuse, c[0x0][0x204], R20 ;  /* 0x0000810005197a24 */ /* 0x040fe400078e0214 */
        /* <DEDUP_REMOVED lines=27> */
[----:B------:R-:W-:-:S02]  /*3680*/  IADD3 R9, R9, 0x1, RZ ;  /* 0x0000000109097810 */ /* 0x000fc40007ffe0ff */
[----:B------:R-:W-:Y:S01]  /*3690*/  IADD3 R14, P1, R14, 0x400, RZ ;  /* 0x000004000e0e7810 */ /* 0x000fe20007f3e0ff */
[----:B------:R-:W-:Y:S01]  /*36a0*/  IMAD R49, R5, c[0x0][0x214], R44 ;  /* 0x0000850005317a24 */ /* 0x000fe200078e022c */
[----:B------:R-:W-:Y:S02]  /*36b0*/  IADD3 R10, P2, R10, 0x200, RZ ;  /* 0x000002000a0a7810 */ /* 0x000fe40007f5e0ff */
[----:B------:R-:W-:Y:S02]  /*36c0*/  IADD3 R12, P3, R12, 0x200, RZ ;  /* 0x000002000c0c7810 */ /* 0x000fe40007f7e0ff */
[----:B------:R-:W-:Y:S02]  /*36d0*/  IADD3.X R15, RZ, R15, RZ, P1, !PT ;  /* 0x0000000fff0f7210 */ /* 0x000fe40000ffe4ff */
[----:B------:R-:W-:Y:S02]  /*36e0*/  IADD3.X R11, RZ, R11, RZ, P2, !PT ;  /* 0x0000000bff0b7210 */ /* 0x000fe400017fe4ff */
[----:B------:R-:W-:Y:S01]  /*36f0*/  IADD3.X R13, RZ, R13, RZ, P3, !PT ;  /* 0x0000000dff0d7210 */ /* 0x000fe20001ffe4ff */
[----:B------:R-:W-:Y:S01]  /*3700*/  BAR.SYNC.DEFER_BLOCKING 0x0 ;  /* 0x0000000000007b1d */ /* 0x000fe20000010000 */
[----:B--2---:R-:W-:-:S02]  /*3710*/  HADD2.F32 R36, -RZ, R24.H0_H0 ;  /* 0x20000018ff247230 */ /* 0x004fc40000004100 */
[----:B------:R-:W-:Y:S02]  /*3720*/  HADD2.F32 R38, -RZ, R24.H1_H1 ;  /* 0x30000018ff267230 */ /* 0x000fe40000004100 */
[--C-:B------:R-:W-:Y:S01]  /*3730*/  HADD2.F32 R24, -RZ, R26.reuse.H0_H0 ;  /* 0x2000001aff187230 */ /* 0x100fe20000004100 */
[----:B------:R-:W-:Y:S01]  /*3740*/  FMUL.FTZ R37, R36, -1.4426950216293334961 ;  /* 0xbfb8aa3b24257820 */ /* 0x000fe20000410000 */
[----:B------:R-:W-:Y:S01]  /*3750*/  HADD2.F32 R26, -RZ, R26.H1_H1 ;  /* 0x3000001aff1a7230 */ /* 0x000fe20000004100 */
[----:B------:R-:W-:Y:S01]  /*3760*/  FMUL.FTZ R39, R38, -1.4426950216293334961 ;  /* 0xbfb8aa3b26277820 */ /* 0x000fe20000410000 */
[--C-:B------:R-:W-:Y:S01]  /*3770*/  HADD2.F32 R40, -RZ, R25.reuse.H0_H0 ;  /* 0x20000019ff287230 */ /* 0x100fe20000004100 */
[----:B0-----:R-:W-:Y:S01]  /*3780*/  FMUL.FTZ R22, R24, -1.4426950216293334961 ;  /* 0xbfb8aa3b18167820 */ /* 0x001fe20000410000 */
[----:B------:R-:W-:Y:S01]  /*3790*/  HADD2.F32 R41, -RZ, R25.H1_H1 ;  /* 0x30000019ff297230 */ /* 0x000fe20000004100 */
[----:B------:R-:W-:Y:S01]  /*37a0*/  FMUL.FTZ R25, R26, -1.4426950216293334961 ;  /* 0xbfb8aa3b1a197820 */ /* 0x000fe20000410000 */
[--C-:B------:R-:W-:Y:S01]  /*37b0*/  HADD2.F32 R31, -RZ, R27.reuse.H1_H1 ;  /* 0x3000001bff1f7230 */ /* 0x100fe20000004100 */
[----:B------:R-:W-:Y:S01]  /*37c0*/  FMUL.FTZ R20, R40, -1.4426950216293334961 ;  /* 0xbfb8aa3b28147820 */ /* 0x000fe20000410000 */
[----:B------:R-:W-:Y:S01]  /*37d0*/  HADD2.F32 R30, -RZ, R27.H0_H0 ;  /* 0x2000001bff1e7230 */ /* 0x000fe20000004100 */
[----:B------:R-:W-:Y:S01]  /*37e0*/  FMUL.FTZ R21, R41, -1.4426950216293334961 ;  /* 0xbfb8aa3b29157820 */ /* 0x000fe20000410000 */
[----:B------:R-:W0:Y:S01]  /*37f0*/  MUFU.EX2 R39, R39 ;  /* 0x0000002700277308 */ /* 0x000e220000000800 */
[----:B------:R-:W-:-:S02]  /*3800*/  FMUL.FTZ R42, R31, -1.4426950216293334961 ;  /* 0xbfb8aa3b1f2a7820 */ /* 0x000fc40000410000 */
[----:B------:R-:W-:-:S05]  /*3810*/  FMUL.FTZ R27, R30, -1.4426950216293334961 ;  /* 0xbfb8aa3b1e1b7820 */ /* 0x000fca0000410000 */
[----:B------:R-:W2:Y:S08]  /*3820*/  MUFU.EX2 R25, R25 ;  /* 0x0000001900197308 */ /* 0x000eb00000000800 */
[----:B------:R-:W-:Y:S01]  /*3830*/  MUFU.EX2 R21, R21 ;  /* 0x0000001500157308 */ /* 0x000fe20000000800 */
[----:B0-----:R-:W-:-:S07]  /*3840*/  FADD.FTZ R39, R39, 1 ;  /* 0x3f80000027277421 */ /* 0x001fce0000010000 */
[----:B------:R-:W0:Y:S01]  /*3850*/  MUFU.EX2 R37, R37 ;  /* 0x0000002500257308 */ /* 0x000e220000000800 */
[----:B--2---:R-:W-:-:S07]  /*3860*/  FADD.FTZ R25, R25, 1 ;  /* 0x3f80000019197421 */ /* 0x004fce0000010000 */
[----:B------:R-:W2:Y:S08]  /*3870*/  MUFU.EX2 R42, R42 ;  /* 0x0000002a002a7308 */ /* 0x000eb00000000800 */
[----:B------:R3:W4:Y:S01]  /*3880*/  MUFU.EX2 R23, R22 ;  /* 0x0000001600177308 */ /* 0x0007220000000800 */
[----:B0-----:R-:W-:-:S07]  /*3890*/  FADD.FTZ R37, R37, 1 ;  /* 0x3f80000025257421 */ /* 0x001fce0000010000 */
[----:B------:R-:W0:Y:S01]  /*38a0*/  MUFU.EX2 R20, R20 ;  /* 0x0000001400147308 */ /* 0x000e220000000800 */
[----:B---3--:R-:W-:Y:S02]  /*38b0*/  FADD.FTZ R22, R21, 1 ;  /* 0x3f80000015167421 */ /* 0x008fe40000010000 */
[----:B--2---:R-:W-:-:S05]  /*38c0*/  FADD.FTZ R42, R42, 1 ;  /* 0x3f8000002a2a7421 */ /* 0x004fca0000010000 */
[----:B------:R-:W2:Y:S01]  /*38d0*/  MUFU.EX2 R27, R27 ;  /* 0x0000001b001b7308 */ /* 0x000ea20000000800 */
[----:B----4-:R-:W-:-:S07]  /*38e0*/  FADD.FTZ R23, R23, 1 ;  /* 0x3f80000017177421 */ /* 0x010fce0000010000 */
[----:B------:R-:W-:Y:S01]  /*38f0*/  MUFU.RCP R25, R25 ;  /* 0x0000001900197308 */ /* 0x000fe20000001000 */
[----:B0-----:R-:W-:Y:S02]  /*3900*/  FADD.FTZ R20, R20, 1 ;  /* 0x3f80000014147421 */ /* 0x001fe40000010000 */
[----:B--2---:R-:W-:-:S05]  /*3910*/  FADD.FTZ R27, R27, 1 ;  /* 0x3f8000001b1b7421 */ /* 0x004fca0000010000 */
[----:B------:R-:W0:Y:S08]  /*3920*/  MUFU.RCP R39, R39 ;  /* 0x0000002700277308 */ /* 0x000e300000001000 */
[----:B------:R-:W2:Y:S08]  /*3930*/  MUFU.RCP R22, R22 ;  /* 0x0000001600167308 */ /* 0x000eb00000001000 */
[----:B------:R0:W3:Y:S08]  /*3940*/  MUFU.RCP R45, R23 ;  /* 0x00000017002d7308 */ /* 0x0000f00000001000 */
[----:B------:R-:W4:Y:S01]  /*3950*/  MUFU.RCP R37, R37 ;  /* 0x0000002500257308 */ /* 0x000f220000001000 */
[----:B0-----:R-:W-:-:S02]  /*3960*/  FMUL.FTZ R23, R38, R39 ;  /* 0x0000002726177220 */ /* 0x001fc40000410000 */
[----:B--2---:R-:W-:-:S04]  /*3970*/  FMUL.FTZ R41, R41, R22 ;  /* 0x0000001629297220 */ /* 0x004fc80000410000 */
[----:B------:R-:W-:Y:S01]  /*3980*/  FMUL.FTZ R41, R41, R32 ;  /* 0x0000002029297220 */ /* 0x000fe20000410000 */
[----:B------:R0:W2:Y:S01]  /*3990*/  MUFU.RCP R43, R20 ;  /* 0x00000014002b7308 */ /* 0x0000a20000001000 */
[----:B---3--:R-:W-:-:S04]  /*39a0*/  FMUL.FTZ R24, R24, R45 ;  /* 0x0000002d18187220 */ /* 0x008fc80000410000 */
[----:B------:R-:W-:-:S03]  /*39b0*/  FMUL.FTZ R24, R24, R19 ;  /* 0x0000001318187220 */ /* 0x000fc60000410000 */
[----:B------:R3:W5:Y:S01]  /*39c0*/  MUFU.RCP R47, R27 ;  /* 0x0000001b002f7308 */ /* 0x0007620000001000 */
[----:B0-----:R-:W-:-:S04]  /*39d0*/  IMAD.WIDE.U32 R20, R5, c[0x0][0x210], R28 ;  /* 0x0000840005147a25 */ /* 0x001fc800078e001c */
[----:B----4-:R-:W-:Y:S01]  /*39e0*/  FMUL.FTZ R36, R36, R37 ;  /* 0x0000002524247220 */ /* 0x010fe20000410000 */
[----:B------:R-:W-:Y:S02]  /*39f0*/  IADD3 R21, R21, R49, RZ ;  /* 0x0000003115157210 */ /* 0x000fe40007ffe0ff */
[----:B------:R-:W0:Y:S01]  /*3a00*/  MUFU.RCP R42, R42 ;  /* 0x0000002a002a7308 */ /* 0x000e220000001000 */
[----:B---3--:R-:W-:Y:S02]  /*3a10*/  FMUL.FTZ R27, R26, R25 ;  /* 0x000000191a1b7220 */ /* 0x008fe40000410000 */
[----:B------:R-:W-:Y:S02]  /*3a20*/  IMAD R25, R3, c[0x0][0x218], RZ ;  /* 0x0000860003197a24 */ /* 0x000fe400078e02ff */
[----:B------:R-:W-:-:S04]  /*3a30*/  IMAD.WIDE.U32 R20, R0, c[0x0][0x218], R20 ;  /* 0x0000860000147a25 */ /* 0x000fc800078e0014 */
[----:B------:R-:W-:Y:S01]  /*3a40*/  IMAD R29, R0, c[0x0][0x21c], R25 ;  /* 0x00008700001d7a24 */ /* 0x000fe200078e0219 */
[----:B------:R-:W-:Y:S01]  /*3a50*/  LEA R22, P0, R20, c[0x0][0x270], 0x1 ;  /* 0x00009c0014167a11 */ /* 0x000fe200078008ff */
[----:B--2---:R-:W-:Y:S02]  /*3a60*/  FMUL.FTZ R40, R40, R43 ;  /* 0x0000002b28287220 */ /* 0x004fe40000410000 */
[----:B-----5:R-:W-:Y:S01]  /*3a70*/  FMUL.FTZ R30, R30, R47 ;  /* 0x0000002f1e1e7220 */ /* 0x020fe20000410000 */
[----:B------:R-:W-:Y:S01]  /*3a80*/  IADD3 R21, R21, R29, RZ ;  /* 0x0000001d15157210 */ /* 0x000fe20007ffe0ff */
[----:B------:R-:W-:Y:S02]  /*3a90*/  FMUL.FTZ R25, R23, R34 ;  /* 0x0000002217197220 */ /* 0x000fe40000410000 */
[----:B0-----:R-:W-:Y:S01]  /*3aa0*/  FMUL.FTZ R31, R31, R42 ;  /* 0x0000002a1f1f7220 */ /* 0x001fe20000410000 */
[----:B------:R-:W-:Y:S01]  /*3ab0*/  LEA.HI.X R23, R20, c[0x0][0x274], R21, 0x1, P0 ;  /* 0x00009d0014177a11 */ /* 0x000fe200000f0c15 */
[----:B------:R-:W-:Y:S01]  /*3ac0*/  FMUL.FTZ R36, R36, R35 ;  /* 0x0000002324247220 */ /* 0x000fe20000410000 */
[----:B------:R-:W-:Y:S01]  /*3ad0*/  ISETP.GE.AND P0, PT, R9, c[0x0][0x174], PT ;  /* 0x00005d0009007a0c */ /* 0x000fe20003f06270 */
[----:B------:R-:W-:-:S02]  /*3ae0*/  FMUL.FTZ R40, R40, R33 ;  /* 0x0000002128287220 */ /* 0x000fc40000410000 */
[----:B------:R-:W-:Y:S02]  /*3af0*/  FMUL.FTZ R27, R27, R18 ;  /* 0x000000121b1b7220 */ /* 0x000fe40000410000 */
[----:B------:R-:W-:Y:S01]  /*3b00*/  FMUL.FTZ R19, R30, R17 ;  /* 0x000000111e137220 */ /* 0x000fe20000410000 */
[----:B------:R-:W-:Y:S01]  /*3b10*/  F2FP.PACK_AB R17, R41, R40 ;  /* 0x000000282911723e */ /* 0x000fe200000000ff */
[----:B------:R-:W-:Y:S01]  /*3b20*/  FMUL.FTZ R26, R31, R16 ;  /* 0x000000101f1a7220 */ /* 0x000fe20000410000 */
[----:B------:R-:W-:Y:S01]  /*3b30*/  F2FP.PACK_AB R16, R25, R36 ;  /* 0x000000241910723e */ /* 0x000fe200000000ff */
[----:B------:R-:W-:Y:S01]  /*3b40*/  IMAD.WIDE R20, R7, 0x10, R22 ;  /* 0x0000001007147825 */ /* 0x000fe200078e0216 */
[----:B------:R-:W-:Y:S02]  /*3b50*/  F2FP.PACK_AB R18, R27, R24 ;  /* 0x000000181b12723e */ /* 0x000fe400000000ff */
[----:B------:R-:W-:-:S05]  /*3b60*/  F2FP.PACK_AB R19, R26, R19 ;  /* 0x000000131a13723e */ /* 0x000fca00000000ff */
[----:B------:R0:W-:Y:S01]  /*3b70*/  STG.E.128 [R20.64], R16 ;  /* 0x0000001014007986 */ /* 0x0001e2000c101d04 */
[----:B------:R-:W-:Y:S01]  /*3b80*/  @P0 CALL.REL.NOINC `(.L_x_2371) ;  /* 0x0000001000000944 */ /* 0x000fe20003c00000 */
[----:B------:R-:W-:Y:S05]  /*3b90*/  BRA `(.L_x_2372) ;  /* 0xffffc9c000007947 */ /* 0x000fea000383ffff */
.L_x_2371:
[----:B------:R-:W-:Y:S05]  /*3ba0*/  EXIT ;  /* 0x000000000000794d */ /* 0x000fea0003800000 */
.L_x_2373:
        /* <DEDUP_REMOVED lines=13> */
.L_x_5381:


//--------------------- .text._Z25selective_scan_fwd_kernelI32Selective_Scan_fwd_kernel_traitsILi32ELi8ELi1ELb1ELb1ELb1ELb0EN3c104HalfENS1_7complexIfEEEEv13SSMParamsBase --------------------------
	.section	.text._Z25selective_scan_fwd_kernelI32Selective_Scan_fwd_kernel_traitsILi32ELi8ELi1ELb1ELb1ELb1ELb0EN3c104HalfENS1_7complexIfEEEEv13SSMParamsBase,"ax",@progbits
	.sectioninfo	@"SHI_REGISTERS=105"
	.align	128
        .global         _Z25selective_scan_fwd_kernelI32Selective_Scan_fwd_kernel_traitsILi32ELi8ELi1ELb1ELb1ELb1ELb0EN3c104HalfENS1_7complexIfEEEEv13SSMParamsBase
        .type           _Z25selective_scan_fwd_kernelI32Selective_Scan_fwd_kernel_traitsILi32ELi8ELi1ELb1ELb1ELb1ELb0EN3c104HalfENS1_7complexIfEEEEv13SSMParamsBase,@function
        .size           _Z25selective_scan_fwd_kernelI32Selective_Scan_fwd_kernel_traitsILi32ELi8ELi1ELb1ELb1ELb1ELb0EN3c104HalfENS1_7complexIfEEEEv13SSMParamsBase,(.L_x_5382 - _Z25selective_scan_fwd_kernelI32Selective_Scan_fwd_kernel_traitsILi32ELi8ELi1ELb1ELb1ELb1ELb0EN3c104HalfENS1_7complexIfEEEEv13SSMParamsBase)
        .other          _Z25selective_scan_fwd_kernelI32Selective_Scan_fwd_kernel_traitsILi32ELi8ELi1ELb1ELb1ELb1ELb0EN3c104HalfENS1_7complexIfEEEEv13SSMParamsBase,@"STO_CUDA_ENTRY STV_DEFAULT"
_Z25selective_scan_fwd_kernelI32Selective_Scan_fwd_kernel_traitsILi32ELi8ELi1ELb1ELb1ELb1ELb0EN3c104HalfENS1_7complexIfEEEEv13SSMParamsBase:
.text._Z25selective_scan_fwd_kernelI32Selective_Scan_fwd_kernel_traitsILi32ELi8ELi1ELb1ELb1ELb1ELb0EN3c104HalfENS1_7complexIfEEEEv13SSMParamsBase:
        /* <DEDUP_REMOVED lines=19> */
[----:B------:R-:W-:Y:S01]  /*0130*/  @P1 LEA.HI.X R5, R0, c[0x0][0x254], R25, 0x2, P3 ;  /* 0x0000950000051a11 */ /* 0x000fe200018f1419 */
[----:B------:R0:W5:Y:S01]  /*0140*/  @P0 LDG.E R24, [R2.64] ;  /* 0x0000000402180981 */ /* 0x000162000c1e1900 */
[----:B------:R1:W3:Y:S01]  /*0150*/  F2I.FTZ.U32.TRUNC.NTZ R7, R6 ;  /* 0x0000000600077305 */ /* 0x0002e2000021f000 */
[----:B--2---:R-:W-:Y:S02]  /*0160*/  MOV R27, UR6 ;  /* 0x00000006001b7c02 */ /* 0x004fe40008000f00 */
[----:B------:R2:W5:Y:S01]  /*0170*/  @P1 LDG.E R26, [R4.64] ;  /* 0x00000004041a1981 */ /* 0x000562000c1e1900 */
[----:B------:R-:W-:-:S02]  /*0180*/  ISETP.NE.AND P1, PT, RZ, c[0x0][0x178], PT ;  /* 0x00005e00ff007a0c */ /* 0x000fc40003f25270 */
[----:B------:R-:W-:Y:S01]  /*0190*/  SHF.R.S32.HI R93, RZ, 0x1f, R27 ;  /* 0x0000001fff5d7819 */ /* 0x000fe2000001141b */
[----:B-1----:R-:W-:Y:S01]  /*01a0*/  HFMA2.MMA R6, -RZ, RZ, 0, 0 ;  /* 0x00000000ff067435 */ /* 0x002fe200000001ff */
[----:B0-----:R-:W-:-:S03]  /*01b0*/  IABS R2, R0 ;  /* 0x0000000000027213 */ /* 0x001fc60000000000 */
[C---:B------:R-:W-:Y:S01]  /*01c0*/  IMAD R12, R93.reuse, c[0x0][0x1d0], RZ ;  /* 0x000074005d0c7a24 */ /* 0x040fe200078e02ff */
[----:B--2---:R-:W-:Y:S01]  /*01d0*/  MOV R4, c[0x0][0x174] ;  /* 0x00005d0000047a02 */ /* 0x004fe20000000f00 */
[C---:B------:R-:W-:Y:S01]  /*01e0*/  IMAD R18, R93.reuse, c[0x0][0x1b0], RZ ;  /* 0x00006c005d127a24 */ /* 0x040fe200078e02ff */
[----:B---3--:R-:W-:Y:S01]  /*01f0*/  IADD3 R10, RZ, -R7, RZ ;  /* 0x80000007ff0a7210 */ /* 0x008fe20007ffe0ff */
[C---:B------:R-:W-:Y:S01]  /*0200*/  IMAD R16, R93.reuse, c[0x0][0x190], RZ ;  /* 0x000064005d107a24 */ /* 0x040fe200078e02ff */
[----:B------:R-:W-:Y:S01]  /*0210*/  ISETP.GE.AND P4, PT, R4, 0x1, PT ;  /* 0x000000010400780c */ /* 0x000fe20003f86270 */
[----:B------:R-:W-:Y:S02]  /*0220*/  IMAD R14, R93, c[0x0][0x1e0], RZ ;  /* 0x000078005d0e7a24 */ /* 0x000fe400078e02ff */
[----:B------:R-:W-:Y:S02]  /*0230*/  IMAD R11, R10, R9, RZ ;  /* 0x000000090a0b7224 */ /* 0x000fe400078e02ff */
[----:B------:R-:W-:-:S02]  /*0240*/  IMAD R17, R27, c[0x0][0x1b4], R18 ;  /* 0x00006d001b117a24 */ /* 0x000fc400078e0212 */
[----:B------:R-:W-:-:S04]  /*0250*/  IMAD.HI.U32 R7, R7, R11, R6 ;  /* 0x0000000b07077227 */ /* 0x000fc800078e0006 */
[----:B------:R-:W-:Y:S02]  /*0260*/  IMAD R11, R27, c[0x0][0x1d4], R12 ;  /* 0x000075001b0b7a24 */ /* 0x000fe400078e020c */
[----:B------:R-:W-:-:S04]  /*0270*/  IMAD.HI.U32 R10, R7, R2, RZ ;  /* 0x00000002070a7227 */ /* 0x000fc800078e00ff */
[----:B------:R-:W-:Y:S01]  /*0280*/  IMAD.WIDE.U32 R6, R27, c[0x0][0x190], RZ ;  /* 0x000064001b067a25 */ /* 0x000fe200078e00ff */
[----:B------:R-:W-:-:S03]  /*0290*/  IADD3 R3, -R10, RZ, RZ ;  /* 0x000000ff0a037210 */ /* 0x000fc60007ffe1ff */
[----:B------:R-:W-:-:S04]  /*02a0*/  IMAD.WIDE.U32 R4, R27, c[0x0][0x1e0], RZ ;  /* 0x000078001b047a25 */ /* 0x000fc800078e00ff */
[----:B------:R-:W-:Y:S01]  /*02b0*/  IMAD R2, R9, R3, R2 ;  /* 0x0000000309027224 */ /* 0x000fe200078e0202 */
[----:B------:R-:W-:Y:S01]  /*02c0*/  LOP3.LUT R3, R0, c[0x0][0x178], RZ, 0x3c, !PT ;  /* 0x00005e0000037a12 */ /* 0x000fe200078e3cff */
[C---:B------:R-:W-:Y:S02]  /*02d0*/  IMAD R15, R27.reuse, c[0x0][0x194], R16 ;  /* 0x000065001b0f7a24 */ /* 0x040fe400078e0210 */
[----:B------:R-:W-:Y:S01]  /*02e0*/  IMAD R13, R27, c[0x0][0x1e4], R14 ;  /* 0x000079001b0d7a24 */ /* 0x000fe200078e020e */
[----:B------:R-:W-:Y:S02]  /*02f0*/  ISETP.GT.U32.AND P2, PT, R9, R2, PT ;  /* 0x000000020900720c */ /* 0x000fe40003f44070 */
[----:B------:R-:W-:Y:S02]  /*0300*/  ISETP.GE.AND P3, PT, R3, RZ, PT ;  /* 0x000000ff0300720c */ /* 0x000fe40003f66270 */
[----:B------:R-:W-:Y:S01]  /*0310*/  IADD3 R7, R7, R15, RZ ;  /* 0x0000000f07077210 */ /* 0x000fe20007ffe0ff */
[----:B------:R-:W-:Y:S01]  /*0320*/  IMAD R15, R25, c[0x0][0x1e8], RZ ;  /* 0x00007a00190f7a24 */ /* 0x000fe200078e02ff */
[----:B------:R-:W-:Y:S01]  /*0330*/  IADD3 R5, R5, R13, RZ ;  /* 0x0000000d05057210 */ /* 0x000fe20007ffe0ff */
[----:B------:R-:W-:-:S02]  /*0340*/  IMAD R13, R25, c[0x0][0x1d8], RZ ;  /* 0x00007600190d7a24 */ /* 0x000fc400078e02ff */
[C---:B------:R-:W-:Y:S02]  /*0350*/  IMAD R15, R0.reuse, c[0x0][0x1ec], R15 ;  /* 0x00007b00000f7a24 */ /* 0x040fe400078e020f */
[----:B------:R-:W-:Y:S02]  /*0360*/  IMAD R13, R0, c[0x0][0x1dc], R13 ;  /* 0x00007700000d7a24 */ /* 0x000fe400078e020d */
[-C--:B------:R-:W-:Y:S01]  /*0370*/  @!P2 IADD3 R2, R2, -R9.reuse, RZ ;  /* 0x800000090202a210 */ /* 0x080fe20007ffe0ff */
[----:B------:R-:W-:Y:S01]  /*0380*/  IMAD.WIDE.U32 R4, R0, c[0x0][0x1e8], R4 ;  /* 0x00007a0000047a25 */ /* 0x000fe200078e0004 */
[----:B------:R-:W-:Y:S02]  /*0390*/  @!P2 IADD3 R10, R10, 0x1, RZ ;  /* 0x000000010a0aa810 */ /* 0x000fe40007ffe0ff */
[----:B------:R-:W-:Y:S01]  /*03a0*/  ISETP.GE.U32.AND P0, PT, R2, R9, PT ;  /* 0x000000090200720c */ /* 0x000fe20003f06070 */
[----:B------:R-:W-:-:S04]  /*03b0*/  IMAD.WIDE.U32 R2, R27, c[0x0][0x1d0], RZ ;  /* 0x000074001b027a25 */ /* 0x000fc800078e00ff */
[----:B------:R-:W-:Y:S01]  /*03c0*/  IMAD.WIDE.U32 R8, R27, c[0x0][0x1b0], RZ ;  /* 0x00006c001b087a25 */ /* 0x000fe200078e00ff */
[----:B------:R-:W-:-:S04]  /*03d0*/  IADD3 R3, R3, R11, RZ ;  /* 0x0000000b03037210 */ /* 0x000fc80007ffe0ff */
[----:B------:R-:W-:Y:S01]  /*03e0*/  IADD3 R9, R9, R17, RZ ;  /* 0x0000001109097210 */ /* 0x000fe20007ffe0ff */
[----:B------:R-:W-:Y:S02]  /*03f0*/  IMAD.WIDE.U32 R2, R0, c[0x0][0x1d8], R2 ;  /* 0x0000760000027a25 */ /* 0x000fe400078e0002 */
[----:B------:R-:W-:-:S04]  /*0400*/  @P0 IADD3 R10, R10, 0x1, RZ ;  /* 0x000000010a0a0810 */ /* 0x000fc80007ffe0ff */
[----:B------:R-:W-:Y:S02]  /*0410*/  @!P3 IADD3 R10, -R10, RZ, RZ ;  /* 0x000000ff0a0ab210 */ /* 0x000fe40007ffe1ff */
[----:B------:R-:W-:-:S04]  /*0420*/  @!P1 LOP3.LUT R10, RZ, c[0x0][0x178], RZ, 0x33, !PT ;  /* 0x00005e00ff0a9a12 */ /* 0x000fc800078e33ff */
[----:B------:R-:W-:Y:S01]  /*0430*/  SHF.R.S32.HI R11, RZ, 0x1f, R10 ;  /* 0x0000001fff0b7819 */ /* 0x000fe2000001140a */
[----:B------:R-:W-:-:S04]  /*0440*/  IMAD.WIDE.U32 R6, R10, c[0x0][0x1a8], R6 ;  /* 0x00006a000a067a25 */ /* 0x000fc800078e0006 */
[C---:B------:R-:W-:Y:S02]  /*0450*/  IMAD R17, R11.reuse, c[0x0][0x1a8], RZ ;  /* 0x00006a000b117a24 */ /* 0x040fe400078e02ff */
[----:B------:R-:W-:Y:S02]  /*0460*/  IMAD R11, R11, c[0x0][0x1c8], RZ ;  /* 0x000072000b0b7a24 */ /* 0x000fe400078e02ff */
[----:B------:R-:W-:-:S04]  /*0470*/  IMAD.WIDE.U32 R8, R10, c[0x0][0x1c8], R8 ;  /* 0x000072000a087a25 */ /* 0x000fc800078e0008 */
[C---:B------:R-:W-:Y:S02]  /*0480*/  IMAD R17, R10.reuse, c[0x0][0x1ac], R17 ;  /* 0x00006b000a117a24 */ /* 0x040fe400078e0211 */
[----:B------:R-:W-:Y:S01]  /*0490*/  IMAD R11, R10, c[0x0][0x1cc], R11 ;  /* 0x000073000a0b7a24 */ /* 0x000fe200078e020b */
[----:B------:R-:W-:Y:S06]  /*04a0*/  @!P4 EXIT ;  /* 0x000000000000c94d */ /* 0x000fec0003800000 */
[----:B------:R-:W0:Y:S01]  /*04b0*/  S2R R28, SR_TID.X ;  /* 0x00000000001c7919 */ /* 0x000e220000002100 */
[----:B------:R-:W-:Y:S02]  /*04c0*/  IADD3 R31, R3, R13, RZ ;  /* 0x0000000d031f7210 */ /* 0x000fe40007ffe0ff */
[----:B------:R-:W-:Y:S01]  /*04d0*/  IADD3 R33, R5, R15, RZ ;  /* 0x0000000f05217210 */ /* 0x000fe20007ffe0ff */
[----:B------:R-:W1:Y:S01]  /*04e0*/  S2R R94, SR_LANEID ;  /* 0x00000000005e7919 */ /* 0x000e620000000000 */
[----:B------:R-:W-:Y:S02]  /*04f0*/  LEA R30, P0, R2, c[0x0][0x240], 0x1 ;  /* 0x00009000021e7a11 */ /* 0x000fe400078008ff */
        /* <DEDUP_REMOVED lines=8> */
[----:B------:R-:W-:Y:S02]  /*0580*/  LEA.HI.X R37, R8, c[0x0][0x234], R37, 0x1, P3 ;  /* 0x00008d0008257a11 */ /* 0x000fe400018f0c25 */
[----:B0-----:R-:W-:Y:S02]  /*0590*/  MOV R29, RZ ;  /* 0x000000ff001d7202 */ /* 0x001fe40000000f00 */
.L_x_2395:
[----:B------:R-:W-:Y:S01]  /*05a0*/  BAR.SYNC.DEFER_BLOCKING 0x0 ;  /* 0x0000000000007b1d */ /* 0x000fe20000010000 */
[----:B------:R-:W-:-:S06]  /*05b0*/  IMAD.WIDE R8, R28, 0x10, R32 ;  /* 0x000000101c087825 */ /* 0x000fcc00078e0220 */
[----:B------:R-:W2:Y:S01]  /*05c0*/  LDG.E.128 R8, [R8.64] ;  /* 0x0000000408087981 */ /* 0x000ea2000c1e1d00 */
[----:B------:R-:W-:-:S06]  /*05d0*/  IMAD.WIDE R4, R28, 0x10, R30 ;  /* 0x000000101c047825 */ /* 0x000fcc00078e021e */
[----:B-----5:R-:W5:Y:S01]  /*05e0*/  LDG.E.128 R4, [R4.64] ;  /* 0x0000000404047981 */ /* 0x020f62000c1e1d00 */
[----:B------:R-:W-:Y:S01]  /*05f0*/  ULDC.U8 UR6, c[0x0][0x17e] ;  /* 0x00005f8000067ab9 */ /* 0x000fe20000000000 */
[----:B------:R-:W-:Y:S01]  /*0600*/  BSSY B0, `(.L_x_2374) ;  /* 0x0000039000007945 */ /* 0x000fe20003800000 */
[--C-:B0-2---:R-:W-:Y:S02]  /*0610*/  HADD2.F32 R3, -RZ, R8.reuse.H0_H0 ;  /* 0x20000008ff037230 */ /* 0x105fe40000004100 */
        /* <DEDUP_REMOVED lines=55> */
.L_x_2375:
[----:B------:R-:W-:Y:S05]  /*0990*/  BSYNC B0 ;  /* 0x0000000000007941 */ /* 0x000fea0003800000 */
.L_x_2374:
        /* <DEDUP_REMOVED lines=42> */
.L_x_2377:
[----:B------:R-:W-:Y:S05]  /*0c40*/  BSYNC B0 ;  /* 0x0000000000007941 */ /* 0x000fea0003800000 */
.L_x_2376:
        /* <DEDUP_REMOVED lines=33> */
.L_x_2379:
[----:B------:R-:W-:Y:S05]  /*0e60*/  BSYNC B0 ;  /* 0x0000000000007941 */ /* 0x000fea0003800000 */
.L_x_2378:
        /* <DEDUP_REMOVED lines=33> */
.L_x_2381:
[----:B------:R-:W-:Y:S05]  /*1080*/  BSYNC B0 ;  /* 0x0000000000007941 */ /* 0x000fea0003800000 */
.L_x_2380:
        /* <DEDUP_REMOVED lines=33> */
.L_x_2383:
[----:B------:R-:W-:Y:S05]  /*12a0*/  BSYNC B0 ;  /* 0x0000000000007941 */ /* 0x000fea0003800000 */
.L_x_2382:
        /* <DEDUP_REMOVED lines=33> */
.L_x_2385:
[----:B------:R-:W-:Y:S05]  /*14c0*/  BSYNC B0 ;  /* 0x0000000000007941 */ /* 0x000fea0003800000 */
.L_x_2384:
        /* <DEDUP_REMOVED lines=33> */
.L_x_2387:
[----:B------:R-:W-:Y:S05]  /*16e0*/  BSYNC B0 ;  /* 0x0000000000007941 */ /* 0x000fea0003800000 */
.L_x_2386:
        /* <DEDUP_REMOVED lines=33> */
.L_x_2389:
[----:B------:R-:W-:Y:S05]  /*1900*/  BSYNC B0 ;  /* 0x0000000000007941 */ /* 0x000fea0003800000 */
.L_x_2388:
[----:B------:R-:W-:Y:S01]  /*1910*/  BAR.SYNC.DEFER_BLOCKING 0x0 ;  /* 0x0000000000007b1d */ /* 0x000fe20000010000 */
[----:B------:R-:W-:Y:S01]  /*1920*/  ISETP.GE.AND P0, PT, R9, 0x1, PT ;  /* 0x000000010900780c */ /* 0x000fe20003f06270 */
[----:B-----5:R-:W-:Y:S02]  /*1930*/  HADD2.F32 R49, -RZ, R5.H0_H0 ;  /* 0x20000005ff317230 */ /* 0x020fe40000004100 */
[----:B------:R-:W-:Y:S02]  /*1940*/  HADD2.F32 R41, -RZ, R7.H0_H0 ;  /* 0x20000007ff297230 */ /* 0x000fe40000004100 */
        /* <DEDUP_REMOVED lines=24> */
.L_x_2393:
        /* <DEDUP_REMOVED lines=23> */
[----:B--2---:R-:W-:Y:S02]  /*1c40*/  FMUL.FTZ R19, R12, 1.4426950216293334961 ;  /* 0x3fb8aa3b0c137820 */ /* 0x004fe40000410000 */
[-C--:B------:R-:W-:Y:S02]  /*1c50*/  FMUL.FTZ R14, R13, R50.reuse ;  /* 0x000000320d0e7220 */ /* 0x080fe40000410000 */
[----:B------:R-:W-:-:S02]  /*1c60*/  FMUL.FTZ R12, R19, R50 ;  /* 0x00000032130c7220 */ /* 0x000fc40000410000 */
[C---:B0-----:R-:W-:Y:S02]  /*1c70*/  FMUL.FTZ R3, R13.reuse, R46 ;  /* 0x0000002e0d037220 */ /* 0x041fe40000410000 */
[----:B------:R-:W-:Y:S02]  /*1c80*/  FMUL.RZ R16, R14, 0.15915493667125701904 ;  /* 0x3e22f9830e107820 */ /* 0x000fe4000040c000 */
[----:B------:R-:W-:Y:S01]  /*1c90*/  FMUL.FTZ R14, R13, R48 ;  /* 0x000000300d0e7220 */ /* 0x000fe20000410000 */
[----:B------:R-:W-:Y:S01]  /*1ca0*/  MUFU.EX2 R12, R12 ;  /* 0x0000000c000c7308 */ /* 0x000fe20000000800 */
[----:B------:R-:W-:Y:S02]  /*1cb0*/  FMUL.RZ R20, R3, 0.15915493667125701904 ;  /* 0x3e22f98303147820 */ /* 0x000fe4000040c000 */
[----:B------:R-:W-:Y:S02]  /*1cc0*/  FMUL.FTZ R3, R19, R46 ;  /* 0x0000002e13037220 */ /* 0x000fe40000410000 */
[----:B------:R-:W-:-:S02]  /*1cd0*/  FMUL.RZ R18, R14, 0.15915493667125701904 ;  /* 0x3e22f9830e127820 */ /* 0x000fc4000040c000 */
[----:B------:R-:W-:Y:S01]  /*1ce0*/  FMUL.FTZ R2, R19, R48 ;  /* 0x0000003013027220 */ /* 0x000fe20000410000 */
[----:B------:R-:W0:Y:S01]  /*1cf0*/  MUFU.SIN R81, R16 ;  /* 0x0000001000517308 */ /* 0x000e220000000400 */
[----:B---3--:R-:W-:Y:S02]  /*1d00*/  HADD2.F32 R88, -RZ, R4.H1_H1 ;  /* 0x30000004ff587230 */ /* 0x008fe40000004100 */
[----:B------:R-:W-:-:S05]  /*1d10*/  HADD2.F32 R86, -RZ, R5.H0_H0 ;  /* 0x20000005ff567230 */ /* 0x000fca0000004100 */
[----:B------:R1:W2:Y:S01]  /*1d20*/  MUFU.COS R79, R16 ;  /* 0x00000010004f7308 */ /* 0x0002a20000000000 */
[--C-:B------:R-:W-:Y:S01]  /*1d30*/  HADD2.F32 R90, -RZ, R6.reuse.H0_H0 ;  /* 0x20000006ff5a7230 */ /* 0x100fe20000004100 */
[----:B------:R-:W-:Y:S01]  /*1d40*/  FMUL.FTZ R88, R53, R88 ;  /* 0x0000005835587220 */ /* 0x000fe20000410000 */
[----:B------:R-:W-:Y:S01]  /*1d50*/  HADD2.F32 R6, -RZ, R6.H1_H1 ;  /* 0x30000006ff067230 */ /* 0x000fe20000004100 */
[----:B------:R-:W-:Y:S01]  /*1d60*/  FMUL.FTZ R86, R51, R86 ;  /* 0x0000005633567220 */ /* 0x000fe20000410000 */
[----:B------:R-:W-:Y:S01]  /*1d70*/  HADD2.F32 R92, -RZ, R7.H0_H0 ;  /* 0x20000007ff5c7230 */ /* 0x000fe20000004100 */
[----:B------:R-:W-:Y:S01]  /*1d80*/  FMUL.FTZ R90, R49, R90 ;  /* 0x0000005a315a7220 */ /* 0x000fe20000410000 */
[----:B----4-:R-:W-:Y:S01]  /*1d90*/  HADD2.F32 R76, -RZ, R8.H1_H1 ;  /* 0x30000008ff4c7230 */ /* 0x010fe20000004100 */
[----:B------:R-:W-:Y:S01]  /*1da0*/  MUFU.COS R68, R20 ;  /* 0x0000001400447308 */ /* 0x000fe20000000000 */
[----:B-1----:R-:W-:Y:S01]  /*1db0*/  FMUL.FTZ R16, R13, R44 ;  /* 0x0000002c0d107220 */ /* 0x002fe20000410000 */
[----:B------:R-:W-:Y:S01]  /*1dc0*/  HADD2.F32 R72, -RZ, R9.H0_H0 ;  /* 0x20000009ff487230 */ /* 0x000fe20000004100 */
[----:B0-----:R-:W-:Y:S01]  /*1dd0*/  FMUL.FTZ R81, R12, R81 ;  /* 0x000000510c517220 */ /* 0x001fe20000410000 */
[----:B------:R-:W-:Y:S01]  /*1de0*/  HADD2.F32 R82, -RZ, R10.H1_H1 ;  /* 0x3000000aff527230 */ /* 0x000fe20000004100 */
[----:B------:R-:W-:Y:S01]  /*1df0*/  FMUL.RZ R16, R16, 0.15915493667125701904 ;  /* 0x3e22f98310107820 */ /* 0x000fe2000040c000 */
[----:B------:R-:W-:Y:S01]  /*1e00*/  HADD2.F32 R96, -RZ, R11.H0_H0 ;  /* 0x2000000bff607230 */ /* 0x000fe20000004100 */
[----:B------:R-:W-:Y:S01]  /*1e10*/  FMUL.FTZ R89, R49, R6 ;  /* 0x0000000631597220 */ /* 0x000fe20000410000 */
[----:B------:R0:W1:Y:S01]  /*1e20*/  MUFU.EX2 R69, R3 ;  /* 0x0000000300457308 */ /* 0x0000620000000800 */
[----:B--2---:R-:W-:Y:S01]  /*1e30*/  FMUL.FTZ R79, R12, R79 ;  /* 0x0000004f0c4f7220 */ /* 0x004fe20000410000 */
[----:B------:R-:W-:Y:S01]  /*1e40*/  HADD2.F32 R12, -RZ, R4.H0_H0 ;  /* 0x20000004ff0c7230 */ /* 0x000fe20000004100 */
[----:B------:R-:W-:Y:S01]  /*1e50*/  FMUL.FTZ R92, R47, R92 ;  /* 0x0000005c2f5c7220 */ /* 0x000fe20000410000 */
[----:B------:R-:W-:Y:S01]  /*1e60*/  HADD2.F32 R4, -RZ, R5.H1_H1 ;  /* 0x30000005ff047230 */ /* 0x000fe20000004100 */
[----:B------:R-:W-:-:S02]  /*1e70*/  FMUL.FTZ R76, R45, R76 ;  /* 0x0000004c2d4c7220 */ /* 0x000fc40000410000 */
[----:B------:R-:W-:Y:S01]  /*1e80*/  FMUL.FTZ R85, R53, R12 ;  /* 0x0000000c35557220 */ /* 0x000fe20000410000 */
[----:B------:R2:W3:Y:S01]  /*1e90*/  MUFU.SIN R14, R20 ;  /* 0x00000014000e7308 */ /* 0x0004e20000000400 */
[----:B0-----:R-:W-:Y:S02]  /*1ea0*/  IMAD R3, R17, c[0x0][0x1c0], RZ ;  /* 0x0000700011037a24 */ /* 0x001fe400078e02ff */
[----:B------:R-:W-:Y:S02]  /*1eb0*/  FMUL.FTZ R87, R51, R4 ;  /* 0x0000000433577220 */ /* 0x000fe40000410000 */
[----:B------:R-:W-:Y:S02]  /*1ec0*/  IMAD R3, R54, c[0x0][0x1c4], R3 ;  /* 0x0000710036037a24 */ /* 0x000fe400078e0203 */
[----:B------:R-:W-:Y:S01]  /*1ed0*/  FMUL.FTZ R72, R43, R72 ;  /* 0x000000482b487220 */ /* 0x000fe20000410000 */
[----:B------:R-:W-:Y:S01]  /*1ee0*/  MUFU.COS R73, R18 ;  /* 0x0000001200497308 */ /* 0x000fe20000000000 */
[----:B-1----:R-:W-:-:S02]  /*1ef0*/  FMUL.FTZ R68, R69, R68 ;  /* 0x0000004445447220 */ /* 0x002fc40000410000 */
[----:B--2---:R-:W-:Y:S02]  /*1f00*/  FMUL.FTZ R20, R19, R42 ;  /* 0x0000002a13147220 */ /* 0x004fe40000410000 */
[----:B------:R-:W-:Y:S02]  /*1f10*/  FMUL.FTZ R82, R41, R82 ;  /* 0x0000005229527220 */ /* 0x000fe40000410000 */
[----:B------:R-:W-:Y:S01]  /*1f20*/  FMUL.FTZ R96, R39, R96 ;  /* 0x0000006027607220 */ /* 0x000fe20000410000 */
[----:B------:R0:W1:Y:S01]  /*1f30*/  MUFU.EX2 R74, R2 ;  /* 0x00000002004a7308 */ /* 0x0000620000000800 */
[----:B---3--:R-:W-:Y:S02]  /*1f40*/  FMUL.FTZ R69, R69, R14 ;  /* 0x0000000e45457220 */ /* 0x008fe40000410000 */
[----:B------:R-:W-:-:S05]  /*1f50*/  FMUL.FTZ R14, R13, R38 ;  /* 0x000000260d0e7220 */ /* 0x000fca0000410000 */
[----:B------:R2:W3:Y:S01]  /*1f60*/  MUFU.SIN R21, R18 ;  /* 0x0000001200157308 */ /* 0x0004e20000000400 */
[----:B0-----:R-:W-:-:S04]  /*1f70*/  FMUL.FTZ R2, R13, R42 ;  /* 0x0000002a0d027220 */ /* 0x001fc80000410000 */
[----:B------:R-:W-:Y:S02]  /*1f80*/  FMUL.RZ R64, R2, 0.15915493667125701904 ;  /* 0x3e22f98302407820 */ /* 0x000fe4000040c000 */
[----:B------:R-:W-:Y:S01]  /*1f90*/  FMUL.FTZ R2, R13, R40 ;  /* 0x000000280d027220 */ /* 0x000fe20000410000 */
[----:B------:R-:W-:Y:S01]  /*1fa0*/  MUFU.SIN R23, R16 ;  /* 0x0000001000177308 */ /* 0x000fe20000000400 */
[----:B--2---:R-:W-:Y:S02]  /*1fb0*/  FMUL.FTZ R18, R19, R44 ;  /* 0x0000002c13127220 */ /* 0x004fe40000410000 */
[----:B-1----:R-:W-:Y:S02]  /*1fc0*/  FMUL.FTZ R73, R74, R73 ;  /* 0x000000494a497220 */ /* 0x002fe40000410000 */
[----:B------:R-:W-:Y:S02]  /*1fd0*/  FMUL.RZ R67, R2, 0.15915493667125701904 ;  /* 0x3e22f98302437820 */ /* 0x000fe4000040c000 */
[----:B------:R-:W-:Y:S01]  /*1fe0*/  FMUL.FTZ R13, R13, R52 ;  /* 0x000000340d0d7220 */ /* 0x000fe20000410000 */
[----:B------:R0:W-:Y:S01]  /*1ff0*/  MUFU.COS R63, R16 ;  /* 0x00000010003f7308 */ /* 0x0001e20000000000 */
[----:B---3--:R-:W-:-:S04]  /*2000*/  FMUL.FTZ R74, R74, R21 ;  /* 0x000000154a4a7220 */ /* 0x008fc80000410000 */
[----:B------:R-:W-:-:S03]  /*2010*/  FMUL.FTZ R12, R88, R74 ;  /* 0x0000004a580c7220 */ /* 0x000fc60000410000 */
[----:B------:R-:W1:Y:S01]  /*2020*/  MUFU.EX2 R18, R18 ;  /* 0x0000001200127308 */ /* 0x000e620000000800 */
[----:B0-----:R-:W-:-:S05]  /*2030*/  IMAD.WIDE.U32 R16, R54, c[0x0][0x1c0], RZ ;  /* 0x0000700036107a25 */ /* 0x001fca00078e00ff */
[----:B------:R-:W-:Y:S01]  /*2040*/  IADD3 R3, R17, R3, RZ ;  /* 0x0000000311037210 */ /* 0x000fe20007ffe0ff */
[----:B------:R-:W-:Y:S01]  /*2050*/  FMUL.FTZ R17, R19, R40 ;  /* 0x0000002813117220 */ /* 0x000fe20000410000 */
[----:B------:R-:W-:Y:S01]  /*2060*/  MUFU.SIN R71, R64 ;  /* 0x0000004000477308 */ /* 0x000fe20000000400 */
[----:B------:R-:W-:-:S04]  /*2070*/  LEA R2, P0, R16, R35, 0x1 ;  /* 0x0000002310027211 */ /* 0x000fc800078008ff */
[----:B------:R-:W-:Y:S01]  /*2080*/  LEA.HI.X R3, R16, R37, R3, 0x1, P0 ;  /* 0x0000002510037211 */ /* 0x000fe200000f0c03 */
[----:B------:R-:W-:Y:S02]  /*2090*/  FMUL.FTZ R16, R19, R38 ;  /* 0x0000002613107220 */ /* 0x000fe40000410000 */
[----:B------:R0:W-:Y:S01]  /*20a0*/  MUFU.COS R65, R64 ;  /* 0x0000004000417308 */ /* 0x0001e20000000000 */
[C---:B-1----:R-:W-:Y:S02]  /*20b0*/  FMUL.FTZ R80, R18.reuse, R63 ;  /* 0x0000003f12507220 */ /* 0x042fe40000410000 */
[----:B------:R-:W-:Y:S02]  /*20c0*/  FFMA.FTZ R63, R85, R73, -R12 ;  /* 0x00000049553f7223 */ /* 0x000fe4000001080c */
[----:B------:R-:W-:Y:S02]  /*20d0*/  FMUL.FTZ R78, R18, R23 ;  /* 0x00000017124e7220 */ /* 0x000fe40000410000 */
[----:B------:R-:W-:Y:S01]  /*20e0*/  FADD.FTZ R63, R86, R63 ;  /* 0x0000003f563f7221 */ /* 0x000fe20000010000 */
[----:B------:R-:W1:Y:S01]  /*20f0*/  MUFU.EX2 R20, R20 ;  /* 0x0000001400147308 */ /* 0x000e620000000800 */
[----:B0-----:R-:W-:-:S02]  /*2100*/  FMUL.RZ R64, R14, 0.15915493667125701904 ;  /* 0x3e22f9830e407820 */ /* 0x001fc4000040c000 */
[-C--:B------:R-:W-:Y:S02]  /*2110*/  FMUL.FTZ R14, R85, R74.reuse ;  /* 0x0000004a550e7220 */ /* 0x080fe40000410000 */
[----:B------:R-:W-:Y:S02]  /*2120*/  FMUL.FTZ R23, R69, R63 ;  /* 0x0000003f45177220 */ /* 0x000fe40000410000 */
[-C--:B------:R-:W-:Y:S01]  /*2130*/  FFMA.FTZ R14, R88, R73.reuse, R14 ;  /* 0x00000049580e7223 */ /* 0x080fe2000001000e */
[----:B------:R-:W-:Y:S01]  /*2140*/  MUFU.SIN R22, R67 ;  /* 0x0000004300167308 */ /* 0x000fe20000000400 */
[----:B------:R-:W-:Y:S02]  /*2150*/  FMUL.FTZ R12, R79, R74 ;  /* 0x0000004a4f0c7220 */ /* 0x000fe40000410000 */
[----:B------:R-:W-:Y:S02]  /*2160*/  FADD.FTZ R14, R87, R14 ;  /* 0x0000000e570e7221 */ /* 0x000fe40000010000 */
[----:B------:R-:W-:-:S02]  /*2170*/  FFMA.FTZ R12, R81, R73, R12 ;  /* 0x00000049510c7223 */ /* 0x000fc4000001000c */
[-C--:B------:R-:W-:Y:S01]  /*2180*/  FMUL.FTZ R4, R69, R14.reuse ;  /* 0x0000000e45047220 */ /* 0x080fe20000410000 */
[----:B------:R-:W-:Y:S01]  /*2190*/  MUFU.COS R66, R67 ;  /* 0x0000004300427308 */ /* 0x000fe20000000000 */
[----:B-1----:R-:W-:Y:S02]  /*21a0*/  FMUL.FTZ R70, R20, R65 ;  /* 0x0000004114467220 */ /* 0x002fe40000410000 */
[C---:B------:R-:W-:Y:S01]  /*21b0*/  FFMA.FTZ R63, R68.reuse, R63, -R4 ;  /* 0x0000003f443f7223 */ /* 0x040fe20000010804 */
[----:B------:R-:W-:Y:S01]  /*21c0*/  HADD2.F32 R4, -RZ, R7.H1_H1 ;  /* 0x30000007ff047230 */ /* 0x000fe20000004100 */
[----:B------:R-:W-:Y:S02]  /*21d0*/  FFMA.FTZ R14, R68, R14, R23 ;  /* 0x0000000e440e7223 */ /* 0x000fe40000010017 */
[----:B------:R-:W-:Y:S01]  /*21e0*/  FMUL.FTZ R71, R20, R71 ;  /* 0x0000004714477220 */ /* 0x000fe20000410000 */
[----:B------:R-:W0:Y:S01]  /*21f0*/  MUFU.EX2 R17, R17 ;  /* 0x0000001100117308 */ /* 0x000e220000000800 */
[----:B------:R-:W-:-:S02]  /*2200*/  FADD.FTZ R23, R89, R14 ;  /* 0x0000000e59177221 */ /* 0x000fc40000010000 */
[----:B------:R-:W-:Y:S02]  /*2210*/  FMUL.FTZ R91, R47, R4 ;  /* 0x000000042f5b7220 */ /* 0x000fe40000410000 */
[----:B------:R-:W-:Y:S01]  /*2220*/  FMUL.FTZ R19, R19, R52 ;  /* 0x0000003413137220 */ /* 0x000fe20000410000 */
[----:B------:R-:W-:Y:S01]  /*2230*/  ISETP.GE.AND P0, PT, R94, 0x1, PT ;  /* 0x000000015e00780c */ /* 0x000fe20003f06270 */
[----:B------:R-:W-:Y:S01]  /*2240*/  IMAD.WIDE R2, R15, 0x10, R2 ;  /* 0x000000100f027825 */ /* 0x000fe200078e0202 */
[----:B------:R-:W-:Y:S08]  /*2250*/  MUFU.EX2 R16, R16 ;  /* 0x0000001000107308 */ /* 0x000ff00000000800 */
[----:B------:R-:W1:Y:S01]  /*2260*/  MUFU.SIN R5, R64 ;  /* 0x0000004000057308 */ /* 0x000e620000000400 */
[----:B0-----:R-:W-:-:S02]  /*2270*/  FMUL.FTZ R66, R17, R66 ;  /* 0x0000004211427220 */ /* 0x001fc40000410000 */
[----:B------:R-:W-:Y:S02]  /*2280*/  FMUL.FTZ R65, R17, R22 ;  /* 0x0000001611417220 */ /* 0x000fe40000410000 */
[----:B------:R-:W-:-:S03]  /*2290*/  FADD.FTZ R17, R90, R63 ;  /* 0x0000003f5a117221 */ /* 0x000fc60000010000 */
[----:B------:R-:W0:Y:S01]  /*22a0*/  MUFU.COS R21, R64 ;  /* 0x0000004000157308 */ /* 0x000e220000000000 */
[----:B------:R-:W-:-:S04]  /*22b0*/  FMUL.FTZ R6, R78, R17 ;  /* 0x000000114e067220 */ /* 0x000fc80000410000 */
[----:B------:R-:W-:Y:S02]  /*22c0*/  FFMA.FTZ R14, R80, R23, R6 ;  /* 0x00000017500e7223 */ /* 0x000fe40000010006 */
[----:B------:R-:W-:Y:S01]  /*22d0*/  FMUL.FTZ R6, R81, R74 ;  /* 0x0000004a51067220 */ /* 0x000fe20000410000 */
[----:B------:R-:W-:Y:S01]  /*22e0*/  MUFU.EX2 R19, R19 ;  /* 0x0000001300137308 */ /* 0x000fe20000000800 */
[----:B-1----:R-:W-:Y:S02]  /*22f0*/  FMUL.FTZ R63, R16, R5 ;  /* 0x00000005103f7220 */ /* 0x002fe40000410000 */
[----:B------:R-:W-:Y:S02]  /*2300*/  FMUL.FTZ R5, R78, R23 ;  /* 0x000000174e057220 */ /* 0x000fe40000410000 */
[----:B------:R-:W-:Y:S02]  /*2310*/  FFMA.FTZ R6, R79, R73, -R6 ;  /* 0x000000494f067223 */ /* 0x000fe40000010806 */
[----:B------:R-:W-:-:S02]  /*2320*/  FFMA.FTZ R5, R80, R17, -R5 ;  /* 0x0000001150057223 */ /* 0x000fc40000010805 */
[----:B------:R-:W-:Y:S02]  /*2330*/  FADD.FTZ R14, R91, R14 ;  /* 0x0000000e5b0e7221 */ /* 0x000fe40000010000 */
[----:B------:R-:W-:Y:S02]  /*2340*/  FMUL.FTZ R7, R69, R6 ;  /* 0x0000000645077220 */ /* 0x000fe40000410000 */
[----:B------:R-:W-:Y:S02]  /*2350*/  FADD.FTZ R4, R92, R5 ;  /* 0x000000055c047221 */ /* 0x000fe40000010000 */
[----:B------:R-:W-:Y:S02]  /*2360*/  FMUL.FTZ R17, R71, R14 ;  /* 0x0000000e47117220 */ /* 0x000fe40000410000 */
[----:B------:R-:W-:Y:S02]  /*2370*/  FMUL.FTZ R5, R69, R12 ;  /* 0x0000000c45057220 */ /* 0x000fe40000410000 */
[----:B0-----:R-:W-:-:S02]  /*2380*/  FMUL.FTZ R64, R16, R21 ;  /* 0x0000001510407220 */ /* 0x001fc40000410000 */
[----:B------:R-:W-:Y:S02]  /*2390*/  FFMA.FTZ R7, R68, R12, R7 ;  /* 0x0000000c44077223 */ /* 0x000fe40000010007 */
[-C--:B------:R-:W-:Y:S02]  /*23a0*/  FMUL.FTZ R21, R71, R4.reuse ;  /* 0x0000000447157220 */ /* 0x080fe40000410000 */
[----:B------:R-:W-:Y:S01]  /*23b0*/  FFMA.FTZ R12, R70, R4, -R17 ;  /* 0x00000004460c7223 */ /* 0x000fe20000010811 */
[----:B------:R-:W-:Y:S01]  /*23c0*/  HADD2.F32 R4, -RZ, R8.H0_H0 ;  /* 0x20000008ff047230 */ /* 0x000fe20000004100 */
[----:B------:R-:W-:Y:S02]  /*23d0*/  FFMA.FTZ R5, R68, R6, -R5 ;  /* 0x0000000644057223 */ /* 0x000fe40000010805 */
[----:B------:R-:W-:Y:S02]  /*23e0*/  FMUL.FTZ R6, R78, R7 ;  /* 0x000000074e067220 */ /* 0x000fe40000410000 */
[----:B------:R-:W-:-:S02]  /*23f0*/  FFMA.FTZ R21, R70, R14, R21 ;  /* 0x0000000e46157223 */ /* 0x000fc40000010015 */
[----:B------:R-:W-:Y:S01]  /*2400*/  FMUL.FTZ R75, R45, R4 ;  /* 0x000000042d4b7220 */ /* 0x000fe20000410000 */
[----:B------:R-:W-:Y:S01]  /*2410*/  HADD2.F32 R4, -RZ, R9.H1_H1 ;  /* 0x30000009ff047230 */ /* 0x000fe20000004100 */
[-C--:B------:R-:W-:Y:S02]  /*2420*/  FFMA.FTZ R8, R80, R5.reuse, -R6 ;  /* 0x0000000550087223 */ /* 0x080fe40000010806 */
[----:B------:R-:W-:Y:S02]  /*2430*/  FMUL.FTZ R5, R78, R5 ;  /* 0x000000054e057220 */ /* 0x000fe40000410000 */
[----:B------:R-:W-:Y:S02]  /*2440*/  FADD.FTZ R21, R76, R21 ;  /* 0x000000154c157221 */ /* 0x000fe40000010000 */
[----:B------:R-:W-:Y:S02]  /*2450*/  FADD.FTZ R12, R75, R12 ;  /* 0x0000000c4b0c7221 */ /* 0x000fe40000010000 */
[----:B------:R-:W-:-:S02]  /*2460*/  FFMA.FTZ R5, R80, R7, R5 ;  /* 0x0000000750057223 */ /* 0x000fc40000010005 */
[----:B------:R-:W-:Y:S02]  /*2470*/  FMUL.RZ R14, R13, 0.15915493667125701904 ;  /* 0x3e22f9830d0e7820 */ /* 0x000fe4000040c000 */
[CC--:B------:R-:W-:Y:S02]  /*2480*/  FMUL.FTZ R7, R65.reuse, R21.reuse ;  /* 0x0000001541077220 */ /* 0x0c0fe40000410000 */
[-C--:B------:R-:W-:Y:S01]  /*2490*/  FMUL.FTZ R13, R65, R12.reuse ;  /* 0x0000000c410d7220 */ /* 0x080fe20000410000 */
[----:B------:R-:W0:Y:S01]  /*24a0*/  MUFU.SIN R84, R14 ;  /* 0x0000000e00547308 */ /* 0x000e220000000400 */
[C---:B------:R-:W-:Y:S02]  /*24b0*/  FFMA.FTZ R9, R66.reuse, R12, -R7 ;  /* 0x0000000c42097223 */ /* 0x040fe40000010807 */
[----:B------:R-:W-:Y:S02]  /*24c0*/  FFMA.FTZ R12, R66, R21, R13 ;  /* 0x00000015420c7223 */ /* 0x000fe4000001000d */
[----:B------:R-:W-:Y:S01]  /*24d0*/  FMUL.FTZ R67, R43, R4 ;  /* 0x000000042b437220 */ /* 0x000fe20000410000 */
[----:B------:R-:W-:Y:S01]  /*24e0*/  HADD2.F32 R4, -RZ, R10.H0_H0 ;  /* 0x2000000aff047230 */ /* 0x000fe20000004100 */
[----:B------:R-:W-:Y:S01]  /*24f0*/  FMUL.FTZ R7, R71, R5 ;  /* 0x0000000547077220 */ /* 0x000fe20000410000 */
[----:B------:R-:W1:Y:S01]  /*2500*/  MUFU.COS R6, R14 ;  /* 0x0000000e00067308 */ /* 0x000e620000000000 */
[----:B------:R-:W-:-:S02]  /*2510*/  FADD.FTZ R12, R67, R12 ;  /* 0x0000000c430c7221 */ /* 0x000fc40000010000 */
[-C--:B------:R-:W-:Y:S02]  /*2520*/  FFMA.FTZ R7, R70, R8.reuse, -R7 ;  /* 0x0000000846077223 */ /* 0x080fe40000010807 */
[----:B------:R-:W-:Y:S02]  /*2530*/  FADD.FTZ R9, R72, R9 ;  /* 0x0000000948097221 */ /* 0x000fe40000010000 */
[----:B------:R-:W-:Y:S02]  /*2540*/  FMUL.FTZ R8, R71, R8 ;  /* 0x0000000847087220 */ /* 0x000fe40000410000 */
[C---:B------:R-:W-:Y:S02]  /*2550*/  FMUL.FTZ R13, R63.reuse, R12 ;  /* 0x0000000c3f0d7220 */ /* 0x040fe40000410000 */
[----:B------:R-:W-:Y:S02]  /*2560*/  FMUL.FTZ R17, R63, R9 ;  /* 0x000000093f117220 */ /* 0x000fe40000410000 */
[----:B------:R-:W-:-:S02]  /*2570*/  FFMA.FTZ R8, R70, R5, R8 ;  /* 0x0000000546087223 */ /* 0x000fc40000010008 */
[C---:B------:R-:W-:Y:S02]  /*2580*/  FFMA.FTZ R10, R64.reuse, R9, -R13 ;  /* 0x00000009400a7223 */ /* 0x040fe4000001080d */
[----:B------:R-:W-:Y:S02]  /*2590*/  FMUL.FTZ R77, R41, R4 ;  /* 0x00000004294d7220 */ /* 0x000fe40000410000 */
[----:B------:R-:W-:Y:S02]  /*25a0*/  FFMA.FTZ R17, R64, R12, R17 ;  /* 0x0000000c40117223 */ /* 0x000fe40000010011 */
[----:B------:R-:W-:Y:S02]  /*25b0*/  FMUL.FTZ R4, R65, R8 ;  /* 0x0000000841047220 */ /* 0x000fe40000410000 */
[----:B0-----:R-:W-:Y:S02]  /*25c0*/  FMUL.FTZ R84, R19, R84 ;  /* 0x0000005413547220 */ /* 0x001fe40000410000 */
[----:B------:R-:W-:-:S02]  /*25d0*/  FADD.FTZ R10, R77, R10 ;  /* 0x0000000a4d0a7221 */ /* 0x000fc40000010000 */
[----:B------:R-:W-:Y:S02]  /*25e0*/  FADD.FTZ R17, R82, R17 ;  /* 0x0000001152117221 */ /* 0x000fe40000010000 */
[-C--:B------:R-:W-:Y:S01]  /*25f0*/  FFMA.FTZ R5, R66, R7.reuse, -R4 ;  /* 0x0000000742057223 */ /* 0x080fe20000010804 */
[----:B------:R-:W-:Y:S01]  /*2600*/  HADD2.F32 R4, -RZ, R11.H1_H1 ;  /* 0x3000000bff047230 */ /* 0x000fe20000004100 */
[----:B-1----:R-:W-:Y:S02]  /*2610*/  FMUL.FTZ R83, R19, R6 ;  /* 0x0000000613537220 */ /* 0x002fe40000410000 */
[C---:B------:R-:W-:Y:S02]  /*2620*/  FMUL.FTZ R12, R84.reuse, R10 ;  /* 0x0000000a540c7220 */ /* 0x040fe40000410000 */
[----:B------:R-:W-:Y:S02]  /*2630*/  FMUL.FTZ R7, R65, R7 ;  /* 0x0000000741077220 */ /* 0x000fe40000410000 */
[----:B------:R-:W-:-:S02]  /*2640*/  FMUL.FTZ R6, R84, R17 ;  /* 0x0000001154067220 */ /* 0x000fc40000410000 */
[----:B------:R-:W-:Y:S02]  /*2650*/  FFMA.FTZ R12, R83, R17, R12 ;  /* 0x00000011530c7223 */ /* 0x000fe4000001000c */
[----:B------:R-:W-:Y:S02]  /*2660*/  FMUL.FTZ R95, R39, R4 ;  /* 0x00000004275f7220 */ /* 0x000fe40000410000 */
[----:B------:R-:W-:Y:S02]  /*2670*/  FFMA.FTZ R7, R66, R8, R7 ;  /* 0x0000000842077223 */ /* 0x000fe40000010007 */
[----:B------:R-:W-:Y:S02]  /*2680*/  FFMA.FTZ R9, R83, R10, -R6 ;  /* 0x0000000a53097223 */ /* 0x000fe40000010806 */
[----:B------:R-:W-:Y:S02]  /*2690*/  FMUL.FTZ R6, R63, R5 ;  /* 0x000000053f067220 */ /* 0x000fe40000410000 */
[----:B------:R-:W-:-:S02]  /*26a0*/  FADD.FTZ R11, R95, R12 ;  /* 0x0000000c5f0b7221 */ /* 0x000fc40000010000 */
[-C--:B------:R-:W-:Y:S02]  /*26b0*/  FMUL.FTZ R4, R63, R7.reuse ;  /* 0x000000073f047220 */ /* 0x080fe40000410000 */
[----:B------:R-:W-:Y:S01]  /*26c0*/  FADD.FTZ R10, R96, R9 ;  /* 0x00000009600a7221 */ /* 0x000fe20000010000 */
[----:B------:R-:W0:Y:S01]  /*26d0*/  SHFL.UP PT, R19, R11, 0x1, RZ ;  /* 0x042000000b137989 */ /* 0x000e2200000e00ff */
[C---:B------:R-:W-:Y:S02]  /*26e0*/  FFMA.FTZ R9, R64.reuse, R7, R6 ;  /* 0x0000000740097223 */ /* 0x040fe40000010006 */
[----:B------:R-:W-:Y:S01]  /*26f0*/  FFMA.FTZ R8, R64, R5, -R4 ;  /* 0x0000000540087223 */ /* 0x000fe20000010804 */
[----:B------:R-:W1:Y:S01]  /*2700*/  SHFL.UP PT, R18, R10, 0x1, RZ ;  /* 0x042000000a127989 */ /* 0x000e6200000e00ff */
[C---:B------:R-:W-:Y:S02]  /*2710*/  FMUL.FTZ R12, R84.reuse, R9 ;  /* 0x00000009540c7220 */ /* 0x040fe40000410000 */
[-C--:B------:R-:W-:Y:S01]  /*2720*/  FMUL.FTZ R14, R84, R8.reuse ;  /* 0x00000008540e7220 */ /* 0x080fe20000410000 */
[----:B------:R2:W3:Y:S01]  /*2730*/  LDG.E.128 R4, [R2.64] ;  /* 0x0000000402047981 */ /* 0x0004e2000c1e1d00 */
[----:B------:R-:W-:-:S02]  /*2740*/  FFMA.FTZ R8, R83, R8, -R12 ;  /* 0x0000000853087223 */ /* 0x000fc4000001080c */
[----:B------:R-:W-:Y:S02]  /*2750*/  FFMA.FTZ R9, R83, R9, R14 ;  /* 0x0000000953097223 */ /* 0x000fe4000001000e */
[----:B------:R2:W4:Y:S04]  /*2760*/  LDG.E.128 R12, [R2.64+0x10] ;  /* 0x00001004020c7981 */ /* 0x000528000c1e1d00 */
[----:B------:R-:W5:Y:S04]  /*2770*/  SHFL.UP PT, R16, R8, 0x1, RZ ;  /* 0x0420000008107989 */ /* 0x000f6800000e00ff */
[----:B------:R-:W2:Y:S01]  /*2780*/  SHFL.UP PT, R17, R9, 0x1, RZ ;  /* 0x0420000009117989 */ /* 0x000ea200000e00ff */
[----:B0-----:R-:W-:-:S02]  /*2790*/  FMUL.FTZ R21, R9, R19 ;  /* 0x0000001309157220 */ /* 0x001fc40000410000 */
[-C--:B-1----:R-:W-:Y:S02]  /*27a0*/  FMUL.FTZ R20, R9, R18.reuse ;  /* 0x0000001209147220 */ /* 0x082fe40000410000 */
[C---:B------:R-:W-:Y:S02]  /*27b0*/  FFMA.FTZ R21, R8.reuse, R18, -R21 ;  /* 0x0000001208157223 */ /* 0x040fe40000010815 */
[----:B------:R-:W-:Y:S02]  /*27c0*/  FFMA.FTZ R20, R8, R19, R20 ;  /* 0x0000001308147223 */ /* 0x000fe40000010014 */
[----:B------:R-:W-:Y:S02]  /*27d0*/  @P0 FADD.FTZ R10, R10, R21 ;  /* 0x000000150a0a0221 */ /* 0x000fe40000010000 */
[----:B------:R-:W-:-:S03]  /*27e0*/  @P0 FADD.FTZ R11, R11, R20 ;  /* 0x000000140b0b0221 */ /* 0x000fc60000010000 */
[----:B------:R-:W0:Y:S01]  /*27f0*/  SHFL.UP PT, R21, R10, 0x2, RZ ;  /* 0x044000000a157989 */ /* 0x000e2200000e00ff */
[----:B-----5:R-:W-:-:S03]  /*2800*/  FMUL.FTZ R18, R9, R16 ;  /* 0x0000001009127220 */ /* 0x020fc60000410000 */
[----:B------:R-:W1:Y:S01]  /*2810*/  SHFL.UP PT, R23, R11, 0x2, RZ ;  /* 0x044000000b177989 */ /* 0x000e6200000e00ff */
[-C--:B--2---:R-:W-:Y:S02]  /*2820*/  FMUL.FTZ R19, R9, R17.reuse ;  /* 0x0000001109137220 */ /* 0x084fe40000410000 */
[C---:B------:R-:W-:Y:S02]  /*2830*/  FFMA.FTZ R18, R8.reuse, R17, R18 ;  /* 0x0000001108127223 */ /* 0x040fe40000010012 */
[----:B------:R-:W-:-:S03]  /*2840*/  @P0 FFMA.FTZ R8, R8, R16, -R19 ;  /* 0x0000001008080223 */ /* 0x000fc60000010813 */
[----:B------:R-:W-:Y:S02]  /*2850*/  FSEL R18, R9, R18, !P0 ;  /* 0x0000001209127208 */ /* 0x000fe40004000000 */
[----:B------:R-:W2:Y:S04]  /*2860*/  SHFL.UP PT, R3, R8, 0x2, RZ ;  /* 0x0440000008037989 */ /* 0x000ea800000e00ff */
[----:B------:R-:W5:Y:S01]  /*2870*/  SHFL.UP PT, R9, R18, 0x2, RZ ;  /* 0x0440000012097989 */ /* 0x000f6200000e00ff */
[----:B------:R-:W-:Y:S01]  /*2880*/  ISETP.GE.AND P0, PT, R94, 0x2, PT ;  /* 0x000000025e00780c */ /* 0x000fe20003f06270 */
[C---:B0-----:R-:W-:Y:S02]  /*2890*/  FMUL.FTZ R16, R18.reuse, R21 ;  /* 0x0000001512107220 */ /* 0x041fe40000410000 */
[----:B-1----:R-:W-:-:S02]  /*28a0*/  FMUL.FTZ R2, R18, R23 ;  /* 0x0000001712027220 */ /* 0x002fc40000410000 */
[C---:B------:R-:W-:Y:S02]  /*28b0*/  FFMA.FTZ R16, R8.reuse, R23, R16 ;  /* 0x0000001708107223 */ /* 0x040fe40000010010 */
[----:B------:R-:W-:-:S06]  /*28c0*/  FFMA.FTZ R21, R8, R21, -R2 ;  /* 0x0000001508157223 */ /* 0x000fcc0000010802 */
[----:B------:R-:W-:Y:S02]  /*28d0*/  @P0 FADD.FTZ R11, R11, R16 ;  /* 0x000000100b0b0221 */ /* 0x000fe40000010000 */
[----:B------:R-:W-:Y:S02]  /*28e0*/  @P0 FADD.FTZ R10, R10, R21 ;  /* 0x000000150a0a0221 */ /* 0x000fe40000010000 */
[C---:B--2---:R-:W-:Y:S01]  /*28f0*/  FMUL.FTZ R16, R18.reuse, R3 ;  /* 0x0000000312107220 */ /* 0x044fe20000410000 */
[----:B------:R-:W0:Y:S01]  /*2900*/  SHFL.UP PT, R19, R11, 0x4, RZ ;  /* 0x048000000b137989 */ /* 0x000e2200000e00ff */
[----:B-----5:R-:W-:-:S03]  /*2910*/  FMUL.FTZ R2, R18, R9 ;  /* 0x0000000912027220 */ /* 0x020fc60000410000 */
[----:B------:R-:W1:Y:S01]  /*2920*/  SHFL.UP PT, R17, R10, 0x4, RZ ;  /* 0x048000000a117989 */ /* 0x000e6200000e00ff */
        /* <DEDUP_REMOVED lines=8> */
[C---:B------:R-:W-:Y:S02]  /*29b0*/  FFMA.FTZ R17, R8.reuse, R17, -R16 ;  /* 0x0000001108117223 */ /* 0x040fe40000010810 */
[----:B------:R-:W-:-:S06]  /*29c0*/  FFMA.FTZ R18, R8, R19, R18 ;  /* 0x0000001308127223 */ /* 0x000fcc0000010012 */
[----:B------:R-:W-:Y:S02]  /*29d0*/  @P0 FADD.FTZ R10, R10, R17 ;  /* 0x000000110a0a0221 */ /* 0x000fe40000010000 */
[----:B------:R-:W-:Y:S02]  /*29e0*/  @P0 FADD.FTZ R11, R11, R18 ;  /* 0x000000120b0b0221 */ /* 0x000fe40000010000 */
[CC--:B--2---:R-:W-:Y:S02]  /*29f0*/  FMUL.FTZ R16, R9.reuse, R2.reuse ;  /* 0x0000000209107220 */ /* 0x0c4fe40000410000 */
[CC--:B-----5:R-:W-:Y:S01]  /*2a00*/  FMUL.FTZ R17, R9.reuse, R3.reuse ;  /* 0x0000000309117220 */ /* 0x0e0fe20000410000 */
[----:B------:R-:W0:Y:S01]  /*2a10*/  SHFL.UP PT, R21, R11, 0x8, RZ ;  /* 0x050000000b157989 */ /* 0x000e2200000e00ff */
[C---:B------:R-:W-:Y:S02]  /*2a20*/  FFMA.FTZ R16, R8.reuse, R3, R16 ;  /* 0x0000000308107223 */ /* 0x040fe40000010010 */
[----:B------:R-:W-:Y:S01]  /*2a30*/  @P0 FFMA.FTZ R8, R8, R2, -R17 ;  /* 0x0000000208080223 */ /* 0x000fe20000010811 */
[----:B------:R-:W1:Y:S02]  /*2a40*/  SHFL.UP PT, R19, R10, 0x8, RZ ;  /* 0x050000000a137989 */ /* 0x000e6400000e00ff */
[----:B------:R-:W-:-:S02]  /*2a50*/  FSEL R16, R9, R16, !P0 ;  /* 0x0000001009107208 */ /* 0x000fc40004000000 */
[----:B------:R-:W2:Y:S04]  /*2a60*/  SHFL.UP PT, R3, R8, 0x8, RZ ;  /* 0x0500000008037989 */ /* 0x000ea800000e00ff */
[----:B------:R-:W5:Y:S01]  /*2a70*/  SHFL.UP PT, R9, R16, 0x8, RZ ;  /* 0x0500000010097989 */ /* 0x000f6200000e00ff */
[C---:B0-----:R-:W-:Y:S02]  /*2a80*/  FMUL.FTZ R2, R16.reuse, R21 ;  /* 0x0000001510027220 */ /* 0x041fe40000410000 */
[-C--:B-1----:R-:W-:Y:S02]  /*2a90*/  FMUL.FTZ R17, R16, R19.reuse ;  /* 0x0000001310117220 */ /* 0x082fe40000410000 */
[C---:B------:R-:W-:Y:S02]  /*2aa0*/  FFMA.FTZ R19, R8.reuse, R19, -R2 ;  /* 0x0000001308137223 */ /* 0x040fe40000010802 */
[----:B------:R-:W-:-:S02]  /*2ab0*/  FFMA.FTZ R18, R8, R21, R17 ;  /* 0x0000001508127223 */ /* 0x000fc40000010011 */
[----:B--2---:R-:W-:Y:S02]  /*2ac0*/  FMUL.FTZ R2, R16, R3 ;  /* 0x0000000310027220 */ /* 0x004fe40000410000 */
[----:B------:R-:W-:Y:S02]  /*2ad0*/  @P1 FADD.FTZ R11, R11, R18 ;  /* 0x000000120b0b1221 */ /* 0x000fe40000010000 */
[-C--:B-----5:R-:W-:Y:S02]  /*2ae0*/  FFMA.FTZ R17, R8, R9.reuse, R2 ;  /* 0x0000000908117223 */ /* 0x0a0fe40000010002 */
        /* <DEDUP_REMOVED lines=13> */
[----:B------:R-:W5:Y:S01]  /*2bc0*/  @!P0 LDS.128 R20, [R54.X16+0x880] ;  /* 0x0008800036148984 */ /* 0x000f62000000cc00 */
[C---:B------:R-:W-:Y:S01]  /*2bd0*/  ISETP.GE.AND P0, PT, R94.reuse, 0x10, PT ;  /* 0x000000105e00780c */ /* 0x040fe20003f06270 */
[----:B0-----:R-:W-:Y:S01]  /*2be0*/  FMUL.FTZ R16, R17, R18 ;  /* 0x0000001211107220 */ /* 0x001fe20000410000 */
[----:B------:R-:W-:-:S03]  /*2bf0*/  ISETP.NE.AND P1, PT, R94, 0x1f, PT ;  /* 0x0000001f5e00780c */ /* 0x000fc60003f25270 */
[CC--:B-1----:R-:W-:Y:S02]  /*2c00*/  FFMA.FTZ R19, R8.reuse, R9.reuse, -R16 ;  /* 0x0000000908137223 */ /* 0x0c2fe40000010810 */
[C---:B------:R-:W-:Y:S02]  /*2c10*/  FMUL.FTZ R97, R17.reuse, R9 ;  /* 0x0000000911617220 */ /* 0x040fe40000410000 */
[C---:B--2---:R-:W-:Y:S02]  /*2c20*/  FMUL.FTZ R16, R17.reuse, R2 ;  /* 0x0000000211107220 */ /* 0x044fe40000410000 */
[C---:B------:R-:W-:Y:S02]  /*2c30*/  FFMA.FTZ R18, R8.reuse, R18, R97 ;  /* 0x0000001208127223 */ /* 0x040fe40000010061 */
[-C--:B-----5:R-:W-:Y:S02]  /*2c40*/  FMUL.FTZ R9, R17, R3.reuse ;  /* 0x0000000311097220 */ /* 0x0a0fe40000410000 */
        /* <DEDUP_REMOVED lines=9> */
[----:B------:R-:W-:Y:S04]  /*2ce0*/  @!P2 STS.128 [0x860], R20 ;  /* 0x00086014ff00a388 */ /* 0x000fe80000000c00 */
[----:B------:R-:W-:Y:S04]  /*2cf0*/  LDS.128 R16, [0x840] ;  /* 0x00084000ff107984 */ /* 0x000fe80000000c00 */
[----:B------:R-:W-:Y:S06]  /*2d00*/  BAR.SYNC.DEFER_BLOCKING 0x0 ;  /* 0x0000000000007b1d */ /* 0x000fec0000010000 */
[----:B------:R-:W0:Y:S04]  /*2d10*/  SHFL.UP PT, R97, R9, 0x1, RZ ;  /* 0x0420000009617989 */ /* 0x000e2800000e00ff */
[----:B------:R-:W-:Y:S04]  /*2d20*/  @P3 LDS.64 R2, [0x868] ;  /* 0x00086800ff023984 */ /* 0x000fe80000000a00 */
[----:B------:R-:W1:Y:S04]  /*2d30*/  SHFL.UP PT, R99, R8, 0x1, RZ ;  /* 0x0420000008637989 */ /* 0x000e6800000e00ff */
[----:B------:R-:W2:Y:S04]  /*2d40*/  SHFL.UP PT, R100, R10, 0x1, RZ ;  /* 0x042000000a647989 */ /* 0x000ea800000e00ff */
[----:B------:R-:W5:Y:S01]  /*2d50*/  SHFL.UP PT, R98, R11, 0x1, RZ ;  /* 0x042000000b627989 */ /* 0x000f6200000e00ff */
[----:B0-----:R-:W-:-:S02]  /*2d60*/  @!P2 MOV R97, R21 ;  /* 0x000000150061a202 */ /* 0x001fc40000000f00 */
[----:B-1----:R-:W-:Y:S02]  /*2d70*/  @!P2 MOV R99, R20 ;  /* 0x000000140063a202 */ /* 0x002fe40000000f00 */
[----:B--2---:R-:W-:Y:S02]  /*2d80*/  @!P2 MOV R100, R22 ;  /* 0x000000160064a202 */ /* 0x004fe40000000f00 */
[----:B-----5:R-:W-:Y:S01]  /*2d90*/  @!P2 MOV R98, R23 ;  /* 0x000000170062a202 */ /* 0x020fe20000000f00 */
        /* <DEDUP_REMOVED lines=28> */
[-C--:B------:R-:W-:Y:S02]  /*2f60*/  FFMA.FTZ R69, R16, R22.reuse, -R3 ;  /* 0x0000001610457223 */ /* 0x080fe40000010803 */
[----:B------:R-:W-:Y:S02]  /*2f70*/  FMUL.FTZ R3, R17, R21 ;  /* 0x0000001511037220 */ /* 0x000fe40000410000 */
[----:B------:R-:W-:Y:S01]  /*2f80*/  FFMA.FTZ R11, R80, R9, -R2 ;  /* 0x00000009500b7223 */ /* 0x000fe20000010802 */
[----:B------:R-:W-:Y:S01]  /*2f90*/  ISETP.NE.AND P0, PT, R28, RZ, PT ;  /* 0x000000ff1c00720c */ /* 0x000fe20003f05270 */
[----:B------:R-:W-:Y:S02]  /*2fa0*/  FADD.FTZ R91, R91, R78 ;  /* 0x0000004e5b5b7221 */ /* 0x000fe40000010000 */
[C---:B------:R-:W-:Y:S02]  /*2fb0*/  FMUL.FTZ R22, R17.reuse, R22 ;  /* 0x0000001611167220 */ /* 0x040fe40000410000 */
[----:B------:R-:W-:-:S02]  /*2fc0*/  FMUL.FTZ R17, R17, R20 ;  /* 0x0000001411117220 */ /* 0x000fc40000410000 */
[----:B------:R-:W-:Y:S02]  /*2fd0*/  FFMA.FTZ R20, R16, R20, -R3 ;  /* 0x0000001410147223 */ /* 0x000fe40000010803 */
[----:B------:R-:W-:Y:S02]  /*2fe0*/  FADD.FTZ R92, R92, R11 ;  /* 0x0000000b5c5c7221 */ /* 0x000fe40000010000 */
[C---:B------:R-:W-:Y:S02]  /*2ff0*/  FMUL.FTZ R3, R71.reuse, R91 ;  /* 0x0000005b47037220 */ /* 0x040fe40000410000 */
[-C--:B------:R-:W-:Y:S02]  /*3000*/  FMUL.FTZ R71, R71, R92.reuse ;  /* 0x0000005c47477220 */ /* 0x080fe40000410000 */
[----:B------:R-:W-:Y:S02]  /*3010*/  FFMA.FTZ R2, R70, R92, -R3 ;  /* 0x0000005c46027223 */ /* 0x000fe40000010803 */
[----:B------:R-:W-:Y:S01]  /*3020*/  FFMA.FTZ R21, R16, R21, R17 ;  /* 0x0000001510157223 */ /* 0x000fe20000010011 */
[----:B---3--:R-:W-:Y:S01]  /*3030*/  HADD2.F32 R17, -RZ, R4.H1_H1 ;  /* 0x30000004ff117230 */ /* 0x008fe20000004100 */
[----:B------:R-:W-:Y:S01]  /*3040*/  FFMA.FTZ R71, R70, R91, R71 ;  /* 0x0000005b46477223 */ /* 0x000fe20000010047 */
[----:B------:R-:W-:Y:S01]  /*3050*/  BSSY B0, `(.L_x_2391) ;  /* 0x0000027000007945 */ /* 0x000fe20003800000 */
[----:B------:R-:W-:-:S02]  /*3060*/  FFMA.FTZ R16, R16, R23, R22 ;  /* 0x0000001710107223 */ /* 0x000fc40000010016 */
[----:B------:R-:W-:Y:S01]  /*3070*/  FADD.FTZ R70, R75, R2 ;  /* 0x000000024b467221 */ /* 0x000fe20000010000 */
[----:B------:R-:W-:Y:S01]  /*3080*/  HADD2.F32 R10, -RZ, R4.H0_H0 ;  /* 0x20000004ff0a7230 */ /* 0x000fe20000004100 */
[----:B------:R-:W-:Y:S01]  /*3090*/  FMUL.FTZ R88, R17, R88 ;  /* 0x0000005811587220 */ /* 0x000fe20000410000 */
[--C-:B------:R-:W-:Y:S02]  /*30a0*/  HADD2.F32 R68, -RZ, R5.reuse.H0_H0 ;  /* 0x20000005ff447230 */ /* 0x100fe40000004100 */
[----:B------:R-:W-:Y:S02]  /*30b0*/  HADD2.F32 R74, -RZ, R5.H1_H1 ;  /* 0x30000005ff4a7230 */ /* 0x000fe40000004100 */
[--C-:B------:R-:W-:Y:S02]  /*30c0*/  HADD2.F32 R73, -RZ, R6.reuse.H0_H0 ;  /* 0x20000006ff497230 */ /* 0x100fe40000004100 */
[----:B------:R-:W-:Y:S02]  /*30d0*/  HADD2.F32 R78, -RZ, R6.H1_H1 ;  /* 0x30000006ff4e7230 */ /* 0x000fe40000004100 */
[----:B------:R-:W-:-:S02]  /*30e0*/  HADD2.F32 R11, -RZ, R7.H0_H0 ;  /* 0x20000007ff0b7230 */ /* 0x000fc40000004100 */
[----:B------:R-:W-:Y:S01]  /*30f0*/  HADD2.F32 R80, -RZ, R7.H1_H1 ;  /* 0x30000007ff507230 */ /* 0x000fe20000004100 */
[----:B------:R-:W-:Y:S01]  /*3100*/  FADD.FTZ R71, R76, R71 ;  /* 0x000000474c477221 */ /* 0x000fe20000010000 */
[----:B----4-:R-:W-:Y:S01]  /*3110*/  HADD2.F32 R7, -RZ, R12.H0_H0 ;  /* 0x2000000cff077230 */ /* 0x010fe20000004100 */
[----:B------:R-:W-:Y:S01]  /*3120*/  FADD.FTZ R22, R18, R69 ;  /* 0x0000004512167221 */ /* 0x000fe20000010000 */
[----:B------:R-:W-:Y:S01]  /*3130*/  HADD2.F32 R4, -RZ, R13.H0_H0 ;  /* 0x2000000dff047230 */ /* 0x000fe20000004100 */
[----:B------:R-:W-:Y:S01]  /*3140*/  FMUL.FTZ R17, R65, R70 ;  /* 0x0000004641117220 */ /* 0x000fe20000410000 */
[----:B------:R-:W-:Y:S01]  /*3150*/  HADD2.F32 R5, -RZ, R14.H0_H0 ;  /* 0x2000000eff057230 */ /* 0x000fe20000004100 */
[----:B------:R-:W-:Y:S01]  /*3160*/  FADD.FTZ R23, R19, R16 ;  /* 0x0000001013177221 */ /* 0x000fe20000010000 */
[----:B------:R-:W-:Y:S02]  /*3170*/  HADD2.F32 R6, -RZ, R15.H0_H0 ;  /* 0x2000000fff067230 */ /* 0x000fe40000004100 */
[----:B------:R-:W-:-:S02]  /*3180*/  HADD2.F32 R12, -RZ, R12.H1_H1 ;  /* 0x3000000cff0c7230 */ /* 0x000fc40000004100 */
        /* <DEDUP_REMOVED lines=19> */
.L_x_2392:
[----:B------:R-:W-:Y:S05]  /*32c0*/  BSYNC B0 ;  /* 0x0000000000007941 */ /* 0x000fea0003800000 */
.L_x_2391:
[-C--:B------:R-:W-:Y:S01]  /*32d0*/  FMUL.FTZ R65, R65, R71.reuse ;  /* 0x0000004741417220 */ /* 0x080fe20000410000 */
[----:B-1----:R-:W-:Y:S01]  /*32e0*/  IADD3 R54, R54, 0x1, RZ ;  /* 0x0000000136367810 */ /* 0x002fe20007ffe0ff */
[----:B------:R-:W-:Y:S02]  /*32f0*/  FFMA.FTZ R2, R66, R71, R17 ;  /* 0x0000004742027223 */ /* 0x000fe40000010011 */
[----:B------:R-:W-:Y:S01]  /*3300*/  FFMA.FTZ R85, R10, R85, -R88 ;  /* 0x000000550a557223 */ /* 0x000fe20000010858 */
[----:B------:R-:W-:Y:S01]  /*3310*/  ISETP.GE.AND P0, PT, R54, c[0x0][0x16c], PT ;  /* 0x00005b0036007a0c */ /* 0x000fe20003f06270 */
[----:B------:R-:W-:Y:S02]  /*3320*/  FFMA.FTZ R65, R66, R70, -R65 ;  /* 0x0000004642417223 */ /* 0x000fe40000010841 */
[----:B------:R-:W-:Y:S02]  /*3330*/  FADD.FTZ R10, R67, R2 ;  /* 0x00000002430a7221 */ /* 0x000fe40000010000 */
[----:B------:R-:W-:-:S02]  /*3340*/  FADD.FTZ R72, R72, R65 ;  /* 0x0000004148487221 */ /* 0x000fc40000010000 */
        /* <DEDUP_REMOVED lines=36> */
.L_x_2390:
        /* <DEDUP_REMOVED lines=19> */
[----:B------:R-:W-:Y:S02]  /*36c0*/  LEA R4, P0, R2, c[0x0][0x258], 0x1 ;  /* 0x0000960002047a11 */ /* 0x000fe400078008ff */
[----:B------:R-:W-:Y:S02]  /*36d0*/  IADD3 R32, P4, R32, 0x200, RZ ;  /* 0x0000020020207810 */ /* 0x000fe40007f9e0ff */
[----:B------:R-:W-:Y:S02]  /*36e0*/  LEA.HI.X R5, R2, c[0x0][0x25c], R3, 0x1, P0 ;  /* 0x0000970002057a11 */ /* 0x000fe400000f0c03 */
[----:B------:R-:W-:Y:S02]  /*36f0*/  ISETP.GE.AND P0, PT, R29, c[0x0][0x174], PT ;  /* 0x00005d001d007a0c */ /* 0x000fe40003f06270 */
[----:B------:R-:W-:Y:S01]  /*3700*/  IADD3.X R36, RZ, R36, RZ, P1, !PT ;  /* 0x00000024ff247210 */ /* 0x000fe20000ffe4ff */
[----:B------:R-:W-:Y:S01]  /*3710*/  IMAD.WIDE R2, R28, 0x10, R4 ;  /* 0x000000101c027825 */ /* 0x000fe200078e0204 */
[----:B------:R-:W-:-:S02]  /*3720*/  IADD3.X R37, RZ, R37, RZ, P2, !PT ;  /* 0x00000025ff257210 */ /* 0x000fc400017fe4ff */
[----:B------:R-:W-:Y:S02]  /*3730*/  IADD3.X R31, RZ, R31, RZ, P3, !PT ;  /* 0x0000001fff1f7210 */ /* 0x000fe40001ffe4ff */
[----:B------:R0:W-:Y:S01]  /*3740*/  STG.E.128 [R2.64], R52 ;  /* 0x0000003402007986 */ /* 0x0001e2000c101d04 */
[----:B------:R-:W-:-:S04]  /*3750*/  IADD3.X R33, RZ, R33, RZ, P4, !PT ;  /* 0x00000021ff217210 */ /* 0x000fc800027fe4ff */
[----:B------:R-:W-:Y:S01]  /*3760*/  @P0 CALL.REL.NOINC `(.L_x_2394) ;  /* 0x0000001000000944 */ /* 0x000fe20003c00000 */
[----:B------:R-:W-:Y:S05]  /*3770*/  BRA `(.L_x_2395) ;  /* 0xffffce2000007947 */ /* 0x000fea000383ffff */
.L_x_2394:
[----:B------:R-:W-:Y:S05]  /*3780*/  EXIT ;  /* 0x000000000000794d */ /* 0x000fea0003800000 */
.L_x_2396:
        /* <DEDUP_REMOVED lines=15> */
.L_x_5382:


//--------------------- .text._Z25selective_scan_fwd_kernelI32Selective_Scan_fwd_kernel_traitsILi32ELi8ELi1ELb1ELb1ELb1ELb1EN3c104HalfENS1_7complexIfEEEEv13SSMParamsBase --------------------------
	.section	.text._Z25selective_scan_fwd_kernelI32Selective_Scan_fwd_kernel_traitsILi32ELi8ELi1ELb1ELb1ELb1ELb1EN3c104HalfENS1_7complexIfEEEEv13SSMParamsBase,"ax",@progbits
	.sectioninfo	@"SHI_REGISTERS=105"
	.align	128
        .global         _Z25selective_scan_fwd_kernelI32Selective_Scan_fwd_kernel_traitsILi32ELi8ELi1ELb1ELb1ELb1ELb1EN3c104HalfENS1_7complexIfEEEEv13SSMParamsBase
        .type           _Z25selective_scan_fwd_kernelI32Selective_Scan_fwd_kernel_traitsILi32ELi8ELi1ELb1ELb1ELb1ELb1EN3c104HalfENS1_7complexIfEEEEv13SSMParamsBase,@function
        .size           _Z25selective_scan_fwd_kernelI32Selective_Scan_fwd_kernel_traitsILi32ELi8ELi1ELb1ELb1ELb1ELb1EN3c104HalfENS1_7complexIfEEEEv13SSMParamsBase,(.L_x_5383 - _Z25selective_scan_fwd_kernelI32Selective_Scan_fwd_kernel_traitsILi32ELi8ELi1ELb1ELb1ELb1ELb1EN3c104HalfENS1_7complexIfEEEEv13SSMParamsBase)
        .other          _Z25selective_scan_fwd_kernelI32Selective_Scan_fwd_kernel_traitsILi32ELi8ELi1ELb1ELb1ELb1ELb1EN3c104HalfENS1_7complexIfEEEEv13SSMParamsBase,@"STO_CUDA_ENTRY STV_DEFAULT"
_Z25selective_scan_fwd_kernelI32Selective_Scan_fwd_kernel_traitsILi32ELi8ELi1ELb1ELb1ELb1ELb1EN3c104HalfENS1_7complexIfEEEEv13SSMParamsBase:
.text._Z25selective_scan_fwd_kernelI32Selective_Scan_fwd_kernel_traitsILi32ELi8ELi1ELb1ELb1ELb1ELb1EN3c104HalfENS1_7complexIfEEEEv13SSMParamsBase:
        /* <DEDUP_REMOVED lines=90> */
.L_x_2418:
        /* <DEDUP_REMOVED lines=63> */
.L_x_2398:
[----:B------:R-:W-:Y:S05]  /*0990*/  BSYNC B0 ;  /* 0x0000000000007941 */ /* 0x000fea0003800000 */
.L_x_2397:
        /* <DEDUP_REMOVED lines=42> */
.L_x_2400:
[----:B------:R-:W-:Y:S05]  /*0c40*/  BSYNC B0 ;  /* 0x0000000000007941 */ /* 0x000fea0003800000 */
.L_x_2399:
        /* <DEDUP_REMOVED lines=33> */
.L_x_2402:
[----:B------:R-:W-:Y:S05]  /*0e60*/  BSYNC B0 ;  /* 0x0000000000007941 */ /* 0x000fea0003800000 */
.L_x_2401:
        /* <DEDUP_REMOVED lines=33> */
.L_x_2404:
[----:B------:R-:W-:Y:S05]  /*1080*/  BSYNC B0 ;  /* 0x0000000000007941 */ /* 0x000fea0003800000 */
.L_x_2403:
        /* <DEDUP_REMOVED lines=33> */
.L_x_2406:
[----:B------:R-:W-:Y:S05]  /*12a0*/  BSYNC B0 ;  /* 0x0000000000007941 */ /* 0x000fea0003800000 */
.L_x_2405:
        /* <DEDUP_REMOVED lines=33> */
.L_x_2408:
[----:B------:R-:W-:Y:S05]  /*14c0*/  BSYNC B0 ;  /* 0x0000000000007941 */ /* 0x000fea0003800000 */
.L_x_2407:
        /* <DEDUP_REMOVED lines=33> */
.L_x_2410:
[----:B------:R-:W-:Y:S05]  /*16e0*/  BSYNC B0 ;  /* 0x0000000000007941 */ /* 0x000fea0003800000 */
.L_x_2409:
        /* <DEDUP_REMOVED lines=33> */
.L_x_2412:
[----:B------:R-:W-:Y:S05]  /*1900*/  BSYNC B0 ;  /* 0x0000000000007941 */ /* 0x000fea0003800000 */
.L_x_2411:
        /* <DEDUP_REMOVED lines=28> */
.L_x_2416:
        /* <DEDUP_REMOVED lines=383> */
.L_x_2415:
[----:B------:R-:W-:Y:S05]  /*32c0*/  BSYNC B0 ;  /* 0x0000000000007941 */ /* 0x000fea0003800000 */
.L_x_2414:
        /* <DEDUP_REMOVED lines=14> */
[----:B------:R-:W-:Y:S02]  /*33b0*/  FMUL.FTZ R2, R84, R77 ;  /* 0x0000004d54027220 */ /* 0x000fe40000410000 */
[----:B------:R-:W-:Y:S02]  /*33c0*/  FMUL.FTZ R8, R78, R91 ;  /* 0x0000005b4e087220 */ /* 0x000fe40000410000 */
[-C--:B------:R-:W-:Y:S02]  /*33d0*/  FMUL.FTZ R84, R84, R63.reuse ;  /* 0x0000003f54547220 */ /* 0x080fe40000410000 */
[----:B------:R-:W-:Y:S02]  /*33e0*/  FFMA.FTZ R2, R83, R63, R2 ;  /* 0x0000003f53027223 */ /* 0x000fe40000010002 */
[----:B------:R-:W-:Y:S02]  /*33f0*/  FFMA.FTZ R8, R73, R9, -R8 ;  /* 0x0000000949087223 */ /* 0x000fe40000010808 */
[----:B------:R-:W-:-:S02]  /*3400*/  FFMA.FTZ R83, R83, R77, -R84 ;  /* 0x0000004d53537223 */ /* 0x000fc40000010854 */
[----:B------:R-:W-:Y:S02]  /*3410*/  FADD.FTZ R2, R95, R2 ;  /* 0x000000025f027221 */ /* 0x000fe40000010000 */
[----:B------:R-:W-:Y:S02]  /*3420*/  FFMA.FTZ R41, R8, 2, R41 ;  /* 0x4000000008297823 */ /* 0x000fe40000010029 */
        /* <DEDUP_REMOVED lines=22> */
.L_x_2413:
        /* <DEDUP_REMOVED lines=38> */
[----:B------:R-:W-:Y:S02]  /*37f0*/  IADD3 R30, P3, R30, 0x200, RZ ;  /* 0x000002001e1e7810 */ /* 0x000fe40007f7e0ff */
[----:B------:R-:W-:Y:S02]  /*3800*/  IADD3 R32, P4, R32, 0x200, RZ ;  /* 0x0000020020207810 */ /* 0x000fe40007f9e0ff */
[----:B------:R-:W-:Y:S02]  /*3810*/  IADD3 R3, R3, R49, RZ ;  /* 0x0000003103037210 */ /* 0x000fe40007ffe0ff */
[----:B------:R-:W-:Y:S02]  /*3820*/  IADD3.X R36, RZ, R36, RZ, P1, !PT ;  /* 0x00000024ff247210 */ /* 0x000fe40000ffe4ff */
[----:B------:R-:W-:Y:S01]  /*3830*/  IADD3.X R37, RZ, R37, RZ, P2, !PT ;  /* 0x00000025ff257210 */ /* 0x000fe200017fe4ff */
[----:B------:R-:W-:Y:S01]  /*3840*/  IMAD.WIDE.U32 R2, R0, c[0x0][0x218], R2 ;  /* 0x0000860000027a25 */ /* 0x000fe200078e0002 */
[----:B------:R-:W-:-:S02]  /*3850*/  IADD3.X R31, RZ, R31, RZ, P3, !PT ;  /* 0x0000001fff1f7210 */ /* 0x000fc40001ffe4ff */
[----:B------:R-:W-:Y:S01]  /*3860*/  IADD3.X R33, RZ, R33, RZ, P4, !PT ;  /* 0x00000021ff217210 */ /* 0x000fe200027fe4ff */
        /* <DEDUP_REMOVED lines=71> */
.L_x_2417:
[----:B------:R-:W-:Y:S05]  /*3ce0*/  EXIT ;  /* 0x000000000000794d */ /* 0x000fea0003800000 */
.L_x_2419:
        /* <DEDUP_REMOVED lines=9> */
.L_x_5383:


//--------------------- .text._Z25selective_scan_fwd_kernelI32Selective_Scan_fwd_kernel_traitsILi32ELi4ELi1ELb0ELb0ELb0ELb0EN3c104HalfENS1_7complexIfEEEEv13SSMParamsBase --------------------------
	.section	.text._Z25selective_scan_fwd_kernelI32Selective_Scan_fwd_kernel_traitsILi32ELi4ELi1ELb0ELb0ELb0ELb0EN3c104HalfENS1_7complexIfEEEEv13SSMParamsBase,"ax",@progbits
	.sectioninfo	@"SHI_REGISTERS=80"
	.align	128
        .global         _Z25selective_scan_fwd_kernelI32Selective_Scan_fwd_kernel_traitsILi32ELi4ELi1ELb0ELb0ELb0ELb0EN3c104HalfENS1_7complexIfEEEEv13SSMParamsBase
        .type           _Z25selective_scan_fwd_kernelI32Selective_Scan_fwd_kernel_traitsILi32ELi4ELi1ELb0ELb0ELb0ELb0EN3c104HalfENS1_7complexIfEEEEv13SSMParamsBase,@function
        .size           _Z25selective_scan_fwd_kernelI32Selective_Scan_fwd_kernel_traitsILi32ELi4ELi1ELb0ELb0ELb0ELb0EN3c104HalfENS1_7complexIfEEEEv13SSMParamsBase,(.L_x_5384 - _Z25selective_scan_fwd_kernelI32Selective_Scan_fwd_kernel_traitsILi32ELi4ELi1ELb0ELb0ELb0ELb0EN3c104HalfENS1_7complexIfEEEEv13SSMParamsBase)
        .other          _Z25selective_scan_fwd_kernelI32Selective_Scan_fwd_kernel_traitsILi32ELi4ELi1ELb0ELb0ELb0ELb0EN3c104HalfENS1_7complexIfEEEEv13SSMParamsBase,@"STO_CUDA_ENTRY STV_DEFAULT"
_Z25selective_scan_fwd_kernelI32Selective_Scan_fwd_kernel_traitsILi32ELi4ELi1ELb0ELb0ELb0ELb0EN3c104HalfENS1_7complexIfEEEEv13SSMParamsBase:
.text._Z25selective_scan_fwd_kernelI32Selective_Scan_fwd_kernel_traitsILi32ELi4ELi1ELb0ELb0ELb0ELb0EN3c104HalfENS1_7complexIfEEEEv13SSMParamsBase:
[----:B------:R-:W-:Y:S02]  /*0000*/  MOV R1, c[0x0][0x28] ;  /* 0x00000a0000017a02 */ /* 0x000fe40000000f00 */
[----:B------:R-:W0:Y:S01]  /*0010*/  S2UR UR4, SR_CTAID.Y ;  /* 0x00000000000479c3 */ /* 0x000e220000002600 */
[----:B------:R-:W-:Y:S01]  /*0020*/  ISETP.NE.U32.AND P1, PT, RZ, c[0x0][0x250], PT ;  /* 0x00009400ff007a0c */ /* 0x000fe20003f25070 */
[----:B------:R-:W-:Y:S01]  /*0030*/  CS2R R32, SRZ ;  /* 0x0000000000207805 */ /* 0x000fe2000001ff00 */
[----:B------:R-:W-:Y:S01]  /*0040*/  ULDC.64 UR6, c[0x0][0x118] ;  /* 0x0000460000067ab9 */ /* 0x000fe20000000a00 */
[----:B------:R-:W-:Y:S02]  /*0050*/  ISETP.NE.U32.AND P0, PT, RZ, c[0x0][0x238], PT ;  /* 0x00008e00ff007a0c */ /* 0x000fe40003f05070 */
[----:B------:R-:W-:Y:S02]  /*0060*/  ISETP.NE.AND.EX P1, PT, RZ, c[0x0][0x254], PT, P1 ;  /* 0x00009500ff007a0c */ /* 0x000fe40003f25310 */
[----:B------:R-:W-:Y:S02]  /*0070*/  ISETP.NE.AND.EX P0, PT, RZ, c[0x0][0x23c], PT, P0 ;  /* 0x00008f00ff007a0c */ /* 0x000fe40003f05300 */
[----:B0-----:R-:W-:-:S04]  /*0080*/  MOV R30, UR4 ;  /* 0x00000004001e7c02 */ /* 0x001fc80008000f00 */
[----:B------:R-:W-:-:S05]  /*0090*/  SHF.R.S32.HI R31, RZ, 0x1f, R30 ;  /* 0x0000001fff1f7819 */ /* 0x000fca000001141e */
[C---:B------:R-:W-:Y:S02]  /*00a0*/  @P1 LEA R4, P3, R30.reuse, c[0x0][0x250], 0x2 ;  /* 0x000094001e041a11 */ /* 0x040fe400078610ff */
        /* <DEDUP_REMOVED lines=10> */
[----:B------:R-:W-:Y:S01]  /*0150*/  HFMA2.MMA R39, -RZ, RZ, 0, 0 ;  /* 0x00000000ff277435 */ /* 0x000fe200000001ff */
[----:B------:R-:W-:Y:S01]  /*0160*/  IMAD R9, R31, c[0x0][0x1e8], RZ ;  /* 0x00007a001f097a24 */ /* 0x000fe200078e02ff */
[----:B------:R-:W1:Y:S01]  /*0170*/  S2R R58, SR_TID.X ;  /* 0x00000000003a7919 */ /* 0x000e620000002100 */
[C---:B------:R-:W-:Y:S02]  /*0180*/  IMAD R7, R30.reuse, c[0x0][0x1dc], R5 ;  /* 0x000077001e077a24 */ /* 0x040fe400078e0205 */
[C---:B------:R-:W-:Y:S01]  /*0190*/  IMAD.WIDE.U32 R2, R30.reuse, c[0x0][0x1d8], RZ ;  /* 0x000076001e027a25 */ /* 0x040fe200078e00ff */
[----:B------:R-:W2:Y:S03]  /*01a0*/  S2R R36, SR_LANEID ;  /* 0x0000000000247919 */ /* 0x000ea60000000000 */
[----:B------:R-:W-:Y:S01]  /*01b0*/  IMAD.WIDE.U32 R4, R30, c[0x0][0x1e8], RZ ;  /* 0x00007a001e047a25 */ /* 0x000fe200078e00ff */
[----:B------:R-:W-:-:S03]  /*01c0*/  IADD3 R3, R3, R7, RZ ;  /* 0x0000000703037210 */ /* 0x000fc60007ffe0ff */
[----:B------:R-:W-:-:S05]  /*01d0*/  IMAD R9, R30, c[0x0][0x1ec], R9 ;  /* 0x00007b001e097a24 */ /* 0x000fca00078e0209 */
        /* <DEDUP_REMOVED lines=21> */
[C---:B------:R-:W-:Y:S02]  /*0330*/  IADD3 R41, R7.reuse, 0x2, RZ ;  /* 0x0000000207297810 */ /* 0x040fe40007ffe0ff */
[----:B------:R-:W-:Y:S02]  /*0340*/  IADD3 R42, R7, 0x3, RZ ;  /* 0x00000003072a7810 */ /* 0x000fe40007ffe0ff */
[----:B--2---:R-:W-:Y:S02]  /*0350*/  LOP3.LUT R43, R37, 0x20, RZ, 0xfc, !PT ;  /* 0x00000020252b7812 */ /* 0x004fe400078efcff */
.L_x_2433:
[----:B------:R-:W-:Y:S01]  /*0360*/  BAR.SYNC.DEFER_BLOCKING 0x0 ;  /* 0x0000000000007b1d */ /* 0x000fe20000010000 */
[----:B------:R-:W-:Y:S02]  /*0370*/  MOV R60, 0xffffff80 ;  /* 0xffffff80003c7802 */ /* 0x000fe40000000f00 */
[C---:B------:R-:W-:Y:S02]  /*0380*/  LOP3.LUT R7, R37.reuse, 0x40, RZ, 0xfc, !PT ;  /* 0x0000004025077812 */ /* 0x040fe400078efcff */
[----:B------:R-:W-:Y:S01]  /*0390*/  LOP3.LUT R9, R37, 0x60, RZ, 0xfc, !PT ;  /* 0x0000006025097812 */ /* 0x000fe200078efcff */
[----:B------:R-:W-:Y:S01]  /*03a0*/  IMAD R60, R39, R60, c[0x0][0x168] ;  /* 0x00005a00273c7624 */ /* 0x000fe200078e023c */
[----:B------:R-:W-:-:S02]  /*03b0*/  PRMT R0, RZ, 0x7610, R0 ;  /* 0x00007610ff007816 */ /* 0x000fc40000000000 */
[----:B0-----:R-:W-:Y:S02]  /*03c0*/  PRMT R4, RZ, 0x7610, R4 ;  /* 0x00007610ff047816 */ /* 0x001fe40000000004 */
[-C--:B------:R-:W-:Y:S02]  /*03d0*/  ISETP.GE.AND P0, PT, R37, R60.reuse, PT ;  /* 0x0000003c2500720c */ /* 0x080fe40003f06270 */
[-C--:B------:R-:W-:Y:S02]  /*03e0*/  ISETP.GE.AND P1, PT, R43, R60.reuse, PT ;  /* 0x0000003c2b00720c */ /* 0x080fe40003f26270 */
[-C--:B------:R-:W-:Y:S02]  /*03f0*/  ISETP.GE.AND P2, PT, R7, R60.reuse, PT ;  /* 0x0000003c0700720c */ /* 0x080fe40003f46270 */
[----:B------:R-:W-:Y:S02]  /*0400*/  ISETP.GE.AND P3, PT, R9, R60, PT ;  /* 0x0000003c0900720c */ /* 0x000fe40003f66270 */
[----:B------:R-:W-:-:S02]  /*0410*/  PRMT R5, RZ, 0x7610, R5 ;  /* 0x00007610ff057816 */ /* 0x000fc40000000005 */
[----:B------:R-:W-:-:S03]  /*0420*/  PRMT R6, RZ, 0x7610, R6 ;  /* 0x00007610ff067816 */ /* 0x000fc60000000006 */
[----:B------:R-:W2:Y:S04]  /*0430*/  @!P0 LDG.E.U16 R0, [R2.64] ;  /* 0x0000000602008981 */ /* 0x000ea8000c1e1500 */
[----:B------:R-:W3:Y:S04]  /*0440*/  @!P1 LDG.E.U16 R4, [R2.64+0x40] ;  /* 0x0000400602049981 */ /* 0x000ee8000c1e1500 */
[----:B------:R-:W4:Y:S04]  /*0450*/  @!P2 LDG.E.U16 R5, [R2.64+0x80] ;  /* 0x000080060205a981 */ /* 0x000f28000c1e1500 */
[----:B------:R-:W4:Y:S01]  /*0460*/  @!P3 LDG.E.U16 R6, [R2.64+0xc0] ;  /* 0x0000c0060206b981 */ /* 0x000f22000c1e1500 */
[----:B------:R-:W-:-:S02]  /*0470*/  SHF.L.U32 R11, R36, 0x1, RZ ;  /* 0x00000001240b7819 */ /* 0x000fc400000006ff */
[-C--:B------:R-:W-:Y:S02]  /*0480*/  ISETP.GE.AND P2, PT, R7, R60.reuse, PT ;  /* 0x0000003c0700720c */ /* 0x080fe40003f46270 */
[-C--:B------:R-:W-:Y:S02]  /*0490*/  ISETP.GE.AND P3, PT, R9, R60.reuse, PT ;  /* 0x0000003c0900720c */ /* 0x080fe40003f66270 */
[-C--:B------:R-:W-:Y:S02]  /*04a0*/  ISETP.GE.AND P0, PT, R37, R60.reuse, PT ;  /* 0x0000003c2500720c */ /* 0x080fe40003f06270 */
[----:B------:R-:W-:Y:S02]  /*04b0*/  ISETP.GE.AND P1, PT, R43, R60, PT ;  /* 0x0000003c2b00720c */ /* 0x000fe40003f26270 */
[----:B------:R-:W-:Y:S02]  /*04c0*/  PRMT R12, RZ, 0x7610, R12 ;  /* 0x00007610ff0c7816 */ /* 0x000fe4000000000c */
[----:B------:R-:W-:-:S02]  /*04d0*/  PRMT R8, RZ, 0x7610, R8 ;  /* 0x00007610ff087816 */ /* 0x000fc40000000008 */
[----:B------:R-:W-:Y:S02]  /*04e0*/  PRMT R14, RZ, 0x7610, R14 ;  /* 0x00007610ff0e7816 */ /* 0x000fe4000000000e */
[----:B------:R-:W-:Y:S01]  /*04f0*/  PRMT R10, RZ, 0x7610, R10 ;  /* 0x00007610ff0a7816 */ /* 0x000fe2000000000a */
[----:B--2---:R-:W-:Y:S04]  /*0500*/  STS.U16 [R11], R0 ;  /* 0x000000000b007388 */ /* 0x004fe80000000400 */
[----:B---3--:R-:W-:Y:S04]  /*0510*/  STS.U16 [R11+0x40], R4 ;  /* 0x000040040b007388 */ /* 0x008fe80000000400 */
[----:B----4-:R-:W-:Y:S04]  /*0520*/  STS.U16 [R11+0x80], R5 ;  /* 0x000080050b007388 */ /* 0x010fe80000000400 */
[----:B------:R-:W-:Y:S01]  /*0530*/  STS.U16 [R11+0xc0], R6 ;  /* 0x0000c0060b007388 */ /* 0x000fe20000000400 */
[----:B------:R-:W-:-:S06]  /*0540*/  NOP ;  /* 0x0000000000007918 */ /* 0x000fcc0000000000 */
[----:B------:R-:W0:Y:S04]  /*0550*/  LDS.64 R18, [R36.X8] ;  /* 0x0000000024127984 */ /* 0x000e280000008a00 */
[----:B------:R-:W-:Y:S06]  /*0560*/  BAR.SYNC.DEFER_BLOCKING 0x0 ;  /* 0x0000000000007b1d */ /* 0x000fec0000010000 */
[----:B------:R-:W2:Y:S04]  /*0570*/  @!P2 LDG.E.U16 R12, [R16.64+0x80] ;  /* 0x00008006100ca981 */ /* 0x000ea8000c1e1500 */
[----:B------:R-:W3:Y:S04]  /*0580*/  @!P0 LDG.E.U16 R8, [R16.64] ;  /* 0x0000000610088981 */ /* 0x000ee8000c1e1500 */
[----:B------:R-:W4:Y:S04]  /*0590*/  @!P3 LDG.E.U16 R14, [R16.64+0xc0] ;  /* 0x0000c006100eb981 */ /* 0x000f28000c1e1500 */
[----:B------:R-:W4:Y:S01]  /*05a0*/  @!P1 LDG.E.U16 R10, [R16.64+0x40] ;  /* 0x00004006100a9981 */ /* 0x000f22000c1e1500 */
[----:B------:R-:W-:Y:S01]  /*05b0*/  ULDC.U8 UR5, c[0x0][0x17e] ;  /* 0x00005f8000057ab9 */ /* 0x000fe20000000000 */
[----:B0-----:R-:W-:Y:S01]  /*05c0*/  HADD2.F32 R45, -RZ, R18.H0_H0 ;  /* 0x20000012ff2d7230 */ /* 0x001fe20000004100 */
[----:B------:R-:W-:Y:S01]  /*05d0*/  MOV R0, c[0x0][0x16c] ;  /* 0x00005b0000007a02 */ /* 0x000fe20000000f00 */
[--C-:B------:R-:W-:Y:S01]  /*05e0*/  HADD2.F32 R49, -RZ, R19.reuse.H0_H0 ;  /* 0x20000013ff317230 */ /* 0x100fe20000004100 */
[----:B------:R-:W-:Y:S01]  /*05f0*/  UMOV UR4, URZ ;  /* 0x0000003f00047c82 */ /* 0x000fe20008000000 */
[----:B------:R-:W-:Y:S01]  /*0600*/  HADD2.F32 R51, -RZ, R19.H1_H1 ;  /* 0x30000013ff337230 */ /* 0x000fe20000004100 */
[----:B------:R-:W-:Y:S01]  /*0610*/  BSSY B0, `(.L_x_2420) ;  /* 0x000003d000007945 */ /* 0x000fe20003800000 */
[----:B------:R-:W-:Y:S01]  /*0620*/  ISETP.GE.AND P4, PT, R0, 0x1, PT ;  /* 0x000000010000780c */ /* 0x000fe20003f86270 */
[----:B-----5:R-:W-:-:S02]  /*0630*/  FMUL.FTZ R52, R45, R32 ;  /* 0x000000202d347220 */ /* 0x020fc40000410000 */
[-C--:B------:R-:W-:Y:S02]  /*0640*/  FMUL.FTZ R54, R49, R32.reuse ;  /* 0x0000002031367220 */ /* 0x080fe40000410000 */
[----:B------:R-:W-:Y:S01]  /*0650*/  FMUL.FTZ R55, R51, R32 ;  /* 0x0000002033377220 */ /* 0x000fe20000410000 */
[----:B--2---:R-:W-:Y:S04]  /*0660*/  STS.U16 [R11+0x80], R12 ;  /* 0x0000800c0b007388 */ /* 0x004fe80000000400 */
[----:B---3--:R-:W-:Y:S04]  /*0670*/  STS.U16 [R11], R8 ;  /* 0x000000080b007388 */ /* 0x008fe80000000400 */
[----:B----4-:R-:W-:Y:S04]  /*0680*/  STS.U16 [R11+0xc0], R14 ;  /* 0x0000c00e0b007388 */ /* 0x010fe80000000400 */
[----:B------:R-:W-:Y:S01]  /*0690*/  STS.U16 [R11+0x40], R10 ;  /* 0x0000400a0b007388 */ /* 0x000fe20000000400 */
[----:B------:R-:W-:-:S06]  /*06a0*/  NOP ;  /* 0x0000000000007918 */ /* 0x000fcc0000000000 */
[----:B------:R-:W0:Y:S02]  /*06b0*/  LDS.64 R46, [R36.X8] ;  /* 0x00000000242e7984 */ /* 0x000e240000008a00 */
[--C-:B0-----:R-:W-:Y:S02]  /*06c0*/  HADD2.F32 R44, -RZ, R46.reuse.H0_H0 ;  /* 0x2000002eff2c7230 */ /* 0x101fe40000004100 */
[----:B------:R-:W-:Y:S02]  /*06d0*/  HADD2.F32 R46, -RZ, R46.H1_H1 ;  /* 0x3000002eff2e7230 */ /* 0x000fe40000004100 */
[--C-:B------:R-:W-:Y:S01]  /*06e0*/  HADD2.F32 R48, -RZ, R47.reuse.H0_H0 ;  /* 0x2000002fff307230 */ /* 0x100fe20000004100 */
[--C-:B------:R-:W-:Y:S01]  /*06f0*/  FADD.FTZ R44, R44, R33.reuse ;  /* 0x000000212c2c7221 */ /* 0x100fe20000010000 */
[----:B------:R-:W-:Y:S01]  /*0700*/  HADD2.F32 R50, -RZ, R47.H1_H1 ;  /* 0x3000002fff327230 */ /* 0x000fe20000004100 */
[--C-:B------:R-:W-:Y:S01]  /*0710*/  FADD.FTZ R46, R46, R33.reuse ;  /* 0x000000212e2e7221 */ /* 0x100fe20000010000 */
[----:B------:R-:W-:Y:S01]  /*0720*/  HADD2.F32 R47, -RZ, R18.H1_H1 ;  /* 0x30000012ff2f7230 */ /* 0x000fe20000004100 */
[--C-:B------:R-:W-:Y:S01]  /*0730*/  FADD.FTZ R48, R48, R33.reuse ;  /* 0x0000002130307221 */ /* 0x100fe20000010000 */
[----:B------:R-:W-:Y:S01]  /*0740*/  FSETP.GTU.FTZ.AND P1, PT, R44, 20, PT ;  /* 0x41a000002c00780b */ /* 0x000fe20003f3c000 */
[----:B------:R-:W-:Y:S01]  /*0750*/  FADD.FTZ R50, R50, R33 ;  /* 0x0000002132327221 */ /* 0x000fe20000010000 */
[----:B------:R-:W-:Y:S01]  /*0760*/  FSETP.GTU.FTZ.AND P0, PT, R46, 20, PT ;  /* 0x41a000002e00780b */ /* 0x000fe20003f1c000 */
[----:B------:R-:W-:Y:S01]  /*0770*/  FMUL.FTZ R53, R47, R32 ;  /* 0x000000202f357220 */ /* 0x000fe20000410000 */
[----:B------:R-:W-:-:S02]  /*0780*/  ISETP.EQ.OR P1, PT, RZ, UR5, P1 ;  /* 0x00000005ff007c0c */ /* 0x000fc40008f22670 */
[----:B------:R-:W-:Y:S02]  /*0790*/  FSETP.GTU.FTZ.AND P3, PT, R48, 20, PT ;  /* 0x41a000003000780b */ /* 0x000fe40003f7c000 */
[----:B------:R-:W-:Y:S02]  /*07a0*/  FSETP.GTU.FTZ.AND P2, PT, R50, 20, PT ;  /* 0x41a000003200780b */ /* 0x000fe40003f5c000 */
[----:B------:R-:W-:Y:S02]  /*07b0*/  ISETP.EQ.OR P0, PT, RZ, UR5, P0 ;  /* 0x00000005ff007c0c */ /* 0x000fe40008702670 */
[----:B------:R-:W-:Y:S02]  /*07c0*/  ISETP.EQ.OR P3, PT, RZ, UR5, P3 ;  /* 0x00000005ff007c0c */ /* 0x000fe40009f62670 */
[----:B------:R-:W-:-:S03]  /*07d0*/  ISETP.EQ.OR P2, PT, RZ, UR5, P2 ;  /* 0x00000005ff007c0c */ /* 0x000fc60009742670 */
        /* <DEDUP_REMOVED lines=32> */
.L_x_2421:
[----:B------:R-:W-:Y:S05]  /*09e0*/  BSYNC B0 ;  /* 0x0000000000007941 */ /* 0x000fea0003800000 */
.L_x_2420:
        /* <DEDUP_REMOVED lines=33> */
.L_x_2423:
[----:B------:R-:W-:Y:S05]  /*0c00*/  BSYNC B0 ;  /* 0x0000000000007941 */ /* 0x000fea0003800000 */
.L_x_2422:
        /* <DEDUP_REMOVED lines=33> */
.L_x_2425:
[----:B------:R-:W-:Y:S05]  /*0e20*/  BSYNC B0 ;  /* 0x0000000000007941 */ /* 0x000fea0003800000 */
.L_x_2424:
        /* <DEDUP_REMOVED lines=33> */
.L_x_2427:
[----:B------:R-:W-:Y:S05]  /*1040*/  BSYNC B0 ;  /* 0x0000000000007941 */ /* 0x000fea0003800000 */
.L_x_2426:
[----:B------:R-:W-:Y:S06]  /*1050*/  BAR.SYNC.DEFER_BLOCKING 0x0 ;  /* 0x0000000000007b1d */ /* 0x000fec0000010000 */
[----:B------:R-:W-:Y:S05]  /*1060*/  @!P4 BRA `(.L_x_2428) ;  /* 0x000013400000c947 */ /* 0x000fea0003800000 */
[----:B------:R-:W0:Y:S01]  /*1070*/  S2R R30, SR_CTAID.Y ;  /* 0x00000000001e7919 */ /* 0x000e220000002600 */
[----:B------:R-:W-:Y:S01]  /*1080*/  MOV R57, 0x10 ;  /* 0x0000001000397802 */ /* 0x000fe20000000f00 */
[C---:B------:R-:W-:Y:S01]  /*1090*/  IMAD R5, R31.reuse, c[0x0][0x180], RZ ;  /* 0x000060001f057a24 */ /* 0x040fe200078e02ff */
[----:B------:R-:W-:Y:S01]  /*10a0*/  ISETP.NE.AND P0, PT, R34, RZ, PT ;  /* 0x000000ff2200720c */ /* 0x000fe20003f05270 */
[----:B------:R-:W1:Y:S01]  /*10b0*/  S2R R35, SR_CTAID.X ;  /* 0x0000000000237919 */ /* 0x000e620000002500 */
[----:B------:R-:W-:-:S02]  /*10c0*/  IMAD R11, R31, c[0x0][0x1b8], RZ ;  /* 0x00006e001f0b7a24 */ /* 0x000fc400078e02ff */
[----:B------:R-:W-:Y:S01]  /*10d0*/  IMAD R13, R31, c[0x0][0x198], RZ ;  /* 0x000066001f0d7a24 */ /* 0x000fe200078e02ff */
[C---:B------:R-:W-:Y:S01]  /*10e0*/  ISETP.EQ.OR P0, PT, R39.reuse, RZ, P0 ;  /* 0x000000ff2700720c */ /* 0x040fe20000702670 */
[----:B------:R-:W-:Y:S02]  /*10f0*/  IMAD R7, R39, c[0x0][0x16c], RZ ;  /* 0x00005b0027077a24 */ /* 0x000fe400078e02ff */
[C---:B0-----:R-:W-:Y:S02]  /*1100*/  IMAD R9, R30.reuse, c[0x0][0x184], R5 ;  /* 0x000061001e097a24 */ /* 0x041fe400078e0205 */
[C---:B------:R-:W-:Y:S02]  /*1110*/  IMAD R11, R30.reuse, c[0x0][0x1bc], R11 ;  /* 0x00006f001e0b7a24 */ /* 0x040fe400078e020b */
[----:B-1----:R-:W-:Y:S02]  /*1120*/  IMAD R0, R35, c[0x0][0x164], R30 ;  /* 0x0000590023007a24 */ /* 0x002fe400078e021e */
[----:B------:R-:W-:-:S04]  /*1130*/  IMAD.WIDE.U32 R26, R30, c[0x0][0x180], RZ ;  /* 0x000060001e1a7a25 */ /* 0x000fc800078e00ff */
[----:B------:R-:W-:Y:S01]  /*1140*/  IMAD R0, R0, c[0x0][0x174], RZ ;  /* 0x00005d0000007a24 */ /* 0x000fe200078e02ff */
[----:B------:R-:W-:Y:S01]  /*1150*/  IADD3 R9, R27, R9, RZ ;  /* 0x000000091b097210 */ /* 0x000fe20007ffe0ff */
[----:B------:R-:W-:Y:S01]  /*1160*/  IMAD.WIDE.U32 R4, R30, c[0x0][0x1b8], RZ ;  /* 0x00006e001e047a25 */ /* 0x000fe200078e00ff */
[----:B------:R-:W-:-:S03]  /*1170*/  LEA R29, P1, R26, c[0x0][0x220], 0x3 ;  /* 0x000088001a1d7a11 */ /* 0x000fc600078218ff */
[----:B------:R-:W-:Y:S01]  /*1180*/  IMAD R0, R0, c[0x0][0x16c], RZ ;  /* 0x00005b0000007a24 */ /* 0x000fe200078e02ff */
[----:B------:R-:W-:Y:S01]  /*1190*/  LEA R28, P2, R4, c[0x0][0x230], 0x3 ;  /* 0x00008c00041c7a11 */ /* 0x000fe200078418ff */
[----:B------:R-:W-:Y:S01]  /*11a0*/  IMAD R13, R30, c[0x0][0x19c], R13 ;  /* 0x000067001e0d7a24 */ /* 0x000fe200078e020d */
[----:B------:R-:W-:Y:S01]  /*11b0*/  LEA.HI.X R26, R26, c[0x0][0x224], R9, 0x3, P1 ;  /* 0x000089001a1a7a11 */ /* 0x000fe200008f1c09 */
[----:B------:R-:W-:-:S04]  /*11c0*/  IMAD.WIDE R56, R0, R57, c[0x0][0x260] ;  /* 0x0000980000387625 */ /* 0x000fc800078e0239 */
[----:B------:R-:W-:-:S04]  /*11d0*/  IMAD.WIDE.U32 R24, R30, c[0x0][0x198], RZ ;  /* 0x000066001e187a25 */ /* 0x000fc800078e00ff */
[----:B------:R-:W-:Y:S01]  /*11e0*/  IMAD.WIDE R56, R7, 0x10, R56 ;  /* 0x0000001007387825 */ /* 0x000fe200078e0238 */
[----:B------:R-:W-:Y:S02]  /*11f0*/  IADD3 R7, R5, R11, RZ ;  /* 0x0000000b05077210 */ /* 0x000fe40007ffe0ff */
[----:B------:R-:W-:Y:S02]  /*1200*/  IADD3 R5, R25, R13, RZ ;  /* 0x0000000d19057210 */ /* 0x000fe40007ffe0ff */
[----:B------:R-:W-:Y:S02]  /*1210*/  LEA R27, P3, R24, c[0x0][0x228], 0x3 ;  /* 0x00008a00181b7a11 */ /* 0x000fe400078618ff */
[----:B------:R-:W-:Y:S01]  /*1220*/  MOV R0, R56 ;  /* 0x0000003800007202 */ /* 0x000fe20000000f00 */
[----:B------:R-:W-:Y:S01]  /*1230*/  HFMA2.MMA R56, -RZ, RZ, 0, 0 ;  /* 0x00000000ff387435 */ /* 0x000fe200000001ff */
[----:B------:R-:W-:Y:S02]  /*1240*/  LEA.HI.X R25, R4, c[0x0][0x234], R7, 0x3, P2 ;  /* 0x00008d0004197a11 */ /* 0x000fe400010f1c07 */
[----:B------:R-:W-:-:S02]  /*1250*/  LEA.HI.X R24, R24, c[0x0][0x22c], R5, 0x3, P3 ;  /* 0x00008b0018187a11 */ /* 0x000fc400018f1c05 */
.L_x_2429:
[----:B------:R-:W-:Y:S02]  /*1260*/  MOV R4, R29 ;  /* 0x0000001d00047202 */ /* 0x000fe40000000f00 */
[----:B------:R-:W-:-:S06]  /*1270*/  MOV R5, R26 ;  /* 0x0000001a00057202 */ /* 0x000fcc0000000f00 */
[----:B------:R-:W2:Y:S01]  /*1280*/  LDG.E.64 R4, [R4.64] ;  /* 0x0000000604047981 */ /* 0x000ea2000c1e1b00 */
[----:B------:R-:W-:Y:S01]  /*1290*/  MOV R60, 0xffffff80 ;  /* 0xffffff80003c7802 */ /* 0x000fe20000000f00 */
[----:B------:R-:W-:Y:S02]  /*12a0*/  FMUL.FTZ R64, R45, R44 ;  /* 0x0000002c2d407220 */ /* 0x000fe40000410000 */
[----:B------:R-:W0:Y:S01]  /*12b0*/  S2R R58, SR_TID.X ;  /* 0x00000000003a7919 */ /* 0x000e220000002100 */
[----:B------:R-:W-:Y:S02]  /*12c0*/  FMUL.FTZ R66, R47, R46 ;  /* 0x0000002e2f427220 */ /* 0x000fe40000410000 */
[----:B------:R-:W-:Y:S02]  /*12d0*/  IMAD R60, R39, R60, c[0x0][0x168] ;  /* 0x00005a00273c7624 */ /* 0x000fe400078e023c */
[----:B------:R-:W-:-:S03]  /*12e0*/  FMUL.FTZ R68, R49, R48 ;  /* 0x0000003031447220 */ /* 0x000fc60000410000 */
[-C--:B------:R-:W-:Y:S02]  /*12f0*/  ISETP.GE.U32.AND P1, PT, R40, R60.reuse, PT ;  /* 0x0000003c2800720c */ /* 0x080fe40003f26070 */
[----:B------:R-:W-:Y:S02]  /*1300*/  ISETP.GE.U32.AND P2, PT, R41, R60, PT ;  /* 0x0000003c2900720c */ /* 0x000fe40003f46070 */
[----:B------:R-:W-:Y:S02]  /*1310*/  FSEL R66, R66, RZ, !P1 ;  /* 0x000000ff42427208 */ /* 0x000fe40004800000 */
[----:B0-----:R-:W-:-:S04]  /*1320*/  SHF.L.U32 R19, R58, 0x2, RZ ;  /* 0x000000023a137819 */ /* 0x001fc800000006ff */
[----:B------:R-:W-:-:S04]  /*1330*/  ISETP.GE.U32.AND P3, PT, R19, R60, PT ;  /* 0x0000003c1300720c */ /* 0x000fc80003f66070 */
[----:B------:R-:W-:Y:S02]  /*1340*/  FSEL R64, R64, RZ, !P3 ;  /* 0x000000ff40407208 */ /* 0x000fe40005800000 */
[----:B------:R-:W-:Y:S01]  /*1350*/  FSEL R68, R68, RZ, !P2 ;  /* 0x000000ff44447208 */ /* 0x000fe20005000000 */
[----:B------:R-:W-:Y:S02]  /*1360*/  FMUL.FTZ R62, R51, R50 ;  /* 0x00000032333e7220 */ /* 0x000fe40000410000 */
[----:B--2---:R-:W-:Y:S02]  /*1370*/  FMUL.FTZ R7, R4, 1.4426950216293334961 ;  /* 0x3fb8aa3b04077820 */ /* 0x004fe40000410000 */
[C---:B------:R-:W-:Y:S02]  /*1380*/  FMUL.FTZ R8, R5.reuse, R46 ;  /* 0x0000002e05087220 */ /* 0x040fe40000410000 */
[----:B------:R-:W-:Y:S02]  /*1390*/  FMUL.FTZ R6, R5, R44 ;  /* 0x0000002c05067220 */ /* 0x000fe40000410000 */
[----:B------:R-:W-:-:S02]  /*13a0*/  FMUL.FTZ R4, R7, R46 ;  /* 0x0000002e07047220 */ /* 0x000fc40000410000 */
[----:B------:R-:W-:Y:S02]  /*13b0*/  FMUL.RZ R12, R8, 0.15915493667125701904 ;  /* 0x3e22f983080c7820 */ /* 0x000fe4000040c000 */
[----:B------:R-:W-:Y:S02]  /*13c0*/  FMUL.RZ R10, R6, 0.15915493667125701904 ;  /* 0x3e22f983060a7820 */ /* 0x000fe4000040c000 */
[----:B------:R-:W-:Y:S01]  /*13d0*/  MUFU.SIN R13, R12 ;  /* 0x0000000c000d7308 */ /* 0x000fe20000000400 */
[C---:B------:R-:W-:Y:S02]  /*13e0*/  FMUL.FTZ R6, R7.reuse, R44 ;  /* 0x0000002c07067220 */ /* 0x040fe40000410000 */
[----:B------:R-:W-:-:S05]  /*13f0*/  FMUL.FTZ R8, R7, R48 ;  /* 0x0000003007087220 */ /* 0x000fca0000410000 */
[----:B------:R0:W-:Y:S08]  /*1400*/  MUFU.COS R15, R12 ;  /* 0x0000000c000f7308 */ /* 0x0001f00000000000 */
[----:B------:R-:W1:Y:S01]  /*1410*/  MUFU.EX2 R4, R4 ;  /* 0x0000000400047308 */ /* 0x000e620000000800 */
[----:B0-----:R-:W-:-:S04]  /*1420*/  FMUL.FTZ R12, R5, R50 ;  /* 0x00000032050c7220 */ /* 0x001fc80000410000 */
[----:B------:R-:W-:-:S03]  /*1430*/  FMUL.RZ R12, R12, 0.15915493667125701904 ;  /* 0x3e22f9830c0c7820 */ /* 0x000fc6000040c000 */
[----:B------:R-:W-:Y:S08]  /*1440*/  MUFU.SIN R9, R10 ;  /* 0x0000000a00097308 */ /* 0x000ff00000000400 */
[----:B------:R0:W-:Y:S01]  /*1450*/  MUFU.COS R11, R10 ;  /* 0x0000000a000b7308 */ /* 0x0001e20000000000 */
[C---:B-1----:R-:W-:Y:S02]  /*1460*/  FMUL.FTZ R13, R4.reuse, R13 ;  /* 0x0000000d040d7220 */ /* 0x042fe40000410000 */
[----:B------:R-:W-:Y:S01]  /*1470*/  FMUL.FTZ R15, R4, R15 ;  /* 0x0000000f040f7220 */ /* 0x000fe20000410000 */
[----:B------:R-:W-:-:S02]  /*1480*/  MOV R4, R28 ;  /* 0x0000001c00047202 */ /* 0x000fc40000000f00 */
[----:B------:R-:W-:Y:S02]  /*1490*/  FSEL R65, R13, RZ, !P1 ;  /* 0x000000ff0d417208 */ /* 0x000fe40004800000 */
[----:B------:R-:W-:Y:S01]  /*14a0*/  MUFU.COS R61, R12 ;  /* 0x0000000c003d7308 */ /* 0x000fe20000000000 */
[----:B0-----:R-:W-:Y:S01]  /*14b0*/  FMUL.FTZ R10, R7, R50 ;  /* 0x00000032070a7220 */ /* 0x001fe20000410000 */
[----:B------:R-:W-:Y:S01]  /*14c0*/  FSEL R67, R15, 1, !P1 ;  /* 0x3f8000000f437808 */ /* 0x000fe20004800000 */
[----:B------:R-:W-:-:S04]  /*14d0*/  FMUL.FTZ R7, R5, R48 ;  /* 0x0000003005077220 */ /* 0x000fc80000410000 */
[----:B------:R-:W-:Y:S01]  /*14e0*/  FMUL.RZ R14, R7, 0.15915493667125701904 ;  /* 0x3e22f983070e7820 */ /* 0x000fe2000040c000 */
[----:B------:R-:W0:Y:S08]  /*14f0*/  MUFU.EX2 R10, R10 ;  /* 0x0000000a000a7308 */ /* 0x000e300000000800 */
[----:B------:R-:W1:Y:S08]  /*1500*/  MUFU.SIN R59, R12 ;  /* 0x0000000c003b7308 */ /* 0x000e700000000400 */
[----:B------:R-:W-:Y:S01]  /*1510*/  MUFU.EX2 R8, R8 ;  /* 0x0000000800087308 */ /* 0x000fe20000000800 */
[----:B0-----:R-:W-:-:S07]  /*1520*/  FMUL.FTZ R61, R10, R61 ;  /* 0x0000003d0a3d7220 */ /* 0x001fce0000410000 */
[----:B------:R-:W0:Y:S01]  /*1530*/  MUFU.SIN R7, R14 ;  /* 0x0000000e00077308 */ /* 0x000e220000000400 */
[----:B-1----:R-:W-:Y:S02]  /*1540*/  FMUL.FTZ R59, R10, R59 ;  /* 0x0000003b0a3b7220 */ /* 0x002fe40000410000 */
[----:B------:R-:W-:-:S04]  /*1550*/  FMUL.FTZ R10, R64, R65 ;  /* 0x00000041400a7220 */ /* 0x000fc80000410000 */
[----:B------:R-:W-:Y:S01]  /*1560*/  FFMA.FTZ R10, RZ, R67, R10 ;  /* 0x00000043ff0a7223 */ /* 0x000fe2000001000a */
[----:B------:R-:W1:Y:S08]  /*1570*/  MUFU.COS R5, R14 ;  /* 0x0000000e00057308 */ /* 0x000e700000000000 */
[----:B------:R-:W2:Y:S01]  /*1580*/  MUFU.EX2 R6, R6 ;  /* 0x0000000600067308 */ /* 0x000ea20000000800 */
[C---:B0-----:R-:W-:Y:S01]  /*1590*/  FMUL.FTZ R69, R8.reuse, R7 ;  /* 0x0000000708457220 */ /* 0x041fe20000410000 */
[----:B------:R-:W-:Y:S01]  /*15a0*/  MOV R7, R24 ;  /* 0x0000001800077202 */ /* 0x000fe20000000f00 */
[----:B-1----:R-:W-:-:S03]  /*15b0*/  FMUL.FTZ R70, R8, R5 ;  /* 0x0000000508467220 */ /* 0x002fc60000410000 */
[----:B------:R-:W-:Y:S01]  /*15c0*/  FSEL R69, R69, RZ, !P2 ;  /* 0x000000ff45457208 */ /* 0x000fe20005000000 */
[----:B------:R-:W-:Y:S01]  /*15d0*/  FMUL.FTZ R8, RZ, R65 ;  /* 0x00000041ff087220 */ /* 0x000fe20000410000 */
[----:B------:R-:W-:Y:S01]  /*15e0*/  ISETP.GE.U32.AND P1, PT, R42, R60, PT ;  /* 0x0000003c2a00720c */ /* 0x000fe20003f26070 */
[----:B------:R-:W-:Y:S02]  /*15f0*/  FADD.FTZ R10, RZ, R10 ;  /* 0x0000000aff0a7221 */ /* 0x000fe40000010000 */
[----:B--2---:R-:W-:Y:S01]  /*1600*/  FMUL.FTZ R72, R6, R9 ;  /* 0x0000000906487220 */ /* 0x004fe20000410000 */
[----:B------:R-:W-:Y:S01]  /*1610*/  MOV R5, R25 ;  /* 0x0000001900057202 */ /* 0x000fe20000000f00 */
[----:B------:R-:W-:Y:S01]  /*1620*/  FFMA.FTZ R9, R64, R67, -R8 ;  /* 0x0000004340097223 */ /* 0x000fe20000010808 */
[----:B------:R-:W-:Y:S01]  /*1630*/  FSEL R70, R70, 1, !P2 ;  /* 0x3f80000046467808 */ /* 0x000fe20005000000 */
[----:B------:R-:W-:Y:S02]  /*1640*/  FMUL.FTZ R8, R69, R10 ;  /* 0x0000000a45087220 */ /* 0x000fe40000410000 */
[----:B------:R-:W-:-:S02]  /*1650*/  FADD.FTZ R9, R66, R9 ;  /* 0x0000000942097221 */ /* 0x000fc40000010000 */
[----:B------:R-:W-:Y:S01]  /*1660*/  FMUL.FTZ R74, R6, R11 ;  /* 0x0000000b064a7220 */ /* 0x000fe20000410000 */
[----:B------:R-:W-:Y:S01]  /*1670*/  MOV R6, R27 ;  /* 0x0000001b00067202 */ /* 0x000fe20000000f00 */
[-C--:B------:R-:W-:Y:S01]  /*1680*/  FMUL.FTZ R11, R69, R9.reuse ;  /* 0x00000009450b7220 */ /* 0x080fe20000410000 */
[----:B------:R-:W-:Y:S01]  /*1690*/  FSEL R59, R59, RZ, !P1 ;  /* 0x000000ff3b3b7208 */ /* 0x000fe20004800000 */
[----:B------:R-:W-:Y:S01]  /*16a0*/  FFMA.FTZ R9, R70, R9, -R8 ;  /* 0x0000000946097223 */ /* 0x000fe20000010808 */
[----:B------:R-:W-:Y:S01]  /*16b0*/  FSEL R72, R72, RZ, !P3 ;  /* 0x000000ff48487208 */ /* 0x000fe20005800000 */
[----:B------:R0:W2:Y:S01]  /*16c0*/  LDG.E.64 R18, [R6.64] ;  /* 0x0000000606127981 */ /* 0x0000a2000c1e1b00 */
[----:B------:R-:W-:Y:S01]  /*16d0*/  FFMA.FTZ R11, R70, R10, R11 ;  /* 0x0000000a460b7223 */ /* 0x000fe2000001000b */
[----:B------:R-:W-:Y:S02]  /*16e0*/  FSEL R74, R74, 1, !P3 ;  /* 0x3f8000004a4a7808 */ /* 0x000fe40005800000 */
[----:B------:R-:W-:Y:S01]  /*16f0*/  FSEL R61, R61, 1, !P1 ;  /* 0x3f8000003d3d7808 */ /* 0x000fe20004800000 */
[----:B------:R-:W-:Y:S01]  /*1700*/  FADD.FTZ R8, RZ, R11 ;  /* 0x0000000bff087221 */ /* 0x000fe20000010000 */
[----:B------:R1:W2:Y:S01]  /*1710*/  LDG.E.64 R20, [R4.64] ;  /* 0x0000000604147981 */ /* 0x0002a2000c1e1b00 */
[----:B------:R-:W-:-:S02]  /*1720*/  FSEL R62, R62, RZ, !P1 ;  /* 0x000000ff3e3e7208 */ /* 0x000fc40004800000 */
[----:B------:R-:W-:Y:S01]  /*1730*/  ISETP.GE.AND P1, PT, R36, 0x1, PT ;  /* 0x000000012400780c */ /* 0x000fe20003f26270 */
[----:B0-----:R-:W-:Y:S01]  /*1740*/  FADD.FTZ R6, R68, R9 ;  /* 0x0000000944067221 */ /* 0x001fe20000010000 */
[C---:B------:R-:W-:Y:S02]  /*1750*/  ISETP.NE.AND P2, PT, R36.reuse, 0x1f, PT ;  /* 0x0000001f2400780c */ /* 0x040fe40003f45270 */
[----:B------:R-:W-:Y:S01]  /*1760*/  ISETP.NE.AND P3, PT, R36, RZ, PT ;  /* 0x000000ff2400720c */ /* 0x000fe20003f65270 */
[----:B------:R-:W-:Y:S01]  /*1770*/  FMUL.FTZ R7, R59, R6 ;  /* 0x000000063b077220 */ /* 0x000fe20000410000 */
[----:B------:R-:W-:Y:S01]  /*1780*/  ISETP.NE.AND P4, PT, R58, RZ, PT ;  /* 0x000000ff3a00720c */ /* 0x000fe20003f85270 */
[-C--:B-1----:R-:W-:Y:S01]  /*1790*/  FMUL.FTZ R4, R72, R65.reuse ;  /* 0x0000004148047220 */ /* 0x082fe20000410000 */
[----:B------:R-:W-:Y:S01]  /*17a0*/  IADD3 R56, R56, 0x1, RZ ;  /* 0x0000000138387810 */ /* 0x000fe20007ffe0ff */
[----:B------:R-:W-:Y:S02]  /*17b0*/  FMUL.FTZ R5, R74, R65 ;  /* 0x000000414a057220 */ /* 0x000fe40000410000 */
[----:B------:R-:W-:-:S02]  /*17c0*/  FFMA.FTZ R15, R61, R8, R7 ;  /* 0x000000083d0f7223 */ /* 0x000fc40000010007 */
[----:B------:R-:W-:Y:S02]  /*17d0*/  FMUL.FTZ R8, R59, R8 ;  /* 0x000000083b087220 */ /* 0x000fe40000410000 */
[-C--:B------:R-:W-:Y:S02]  /*17e0*/  FFMA.FTZ R4, R74, R67.reuse, -R4 ;  /* 0x000000434a047223 */ /* 0x080fe40000010804 */
[----:B------:R-:W-:Y:S02]  /*17f0*/  FFMA.FTZ R5, R72, R67, R5 ;  /* 0x0000004348057223 */ /* 0x000fe40000010005 */
[----:B------:R-:W-:Y:S02]  /*1800*/  FFMA.FTZ R9, R61, R6, -R8 ;  /* 0x000000063d097223 */ /* 0x000fe40000010808 */
[C---:B------:R-:W-:Y:S02]  /*1810*/  FMUL.FTZ R6, R69.reuse, R4 ;  /* 0x0000000445067220 */ /* 0x040fe40000410000 */
[----:B------:R-:W-:-:S02]  /*1820*/  FMUL.FTZ R7, R69, R5 ;  /* 0x0000000545077220 */ /* 0x000fc40000410000 */
[----:B------:R-:W-:Y:S02]  /*1830*/  FADD.FTZ R15, RZ, R15 ;  /* 0x0000000fff0f7221 */ /* 0x000fe40000010000 */
[----:B------:R-:W-:Y:S02]  /*1840*/  FADD.FTZ R14, R62, R9 ;  /* 0x000000093e0e7221 */ /* 0x000fe40000010000 */
[C---:B------:R-:W-:Y:S01]  /*1850*/  FFMA.FTZ R6, R70.reuse, R5, R6 ;  /* 0x0000000546067223 */ /* 0x040fe20000010006 */
[----:B------:R-:W0:Y:S01]  /*1860*/  SHFL.UP PT, R8, R15, 0x1, RZ ;  /* 0x042000000f087989 */ /* 0x000e2200000e00ff */
[----:B------:R-:W-:Y:S02]  /*1870*/  FFMA.FTZ R4, R70, R4, -R7 ;  /* 0x0000000446047223 */ /* 0x000fe40000010807 */
[C---:B------:R-:W-:Y:S01]  /*1880*/  FMUL.FTZ R12, R59.reuse, R6 ;  /* 0x000000063b0c7220 */ /* 0x040fe20000410000 */
[----:B------:R-:W1:Y:S01]  /*1890*/  SHFL.UP PT, R7, R14, 0x1, RZ ;  /* 0x042000000e077989 */ /* 0x000e6200000e00ff */
[----:B------:R-:W-:-:S02]  /*18a0*/  FMUL.FTZ R5, R59, R4 ;  /* 0x000000043b057220 */ /* 0x000fc40000410000 */
[C---:B------:R-:W-:Y:S02]  /*18b0*/  FFMA.FTZ R12, R61.reuse, R4, -R12 ;  /* 0x000000043d0c7223 */ /* 0x040fe4000001080c */
[----:B------:R-:W-:-:S03]  /*18c0*/  FFMA.FTZ R5, R61, R6, R5 ;  /* 0x000000063d057223 */ /* 0x000fc60000010005 */
[----:B------:R-:W3:Y:S04]  /*18d0*/  SHFL.UP PT, R4, R12, 0x1, RZ ;  /* 0x042000000c047989 */ /* 0x000ee800000e00ff */
[----:B------:R-:W4:Y:S01]  /*18e0*/  SHFL.UP PT, R6, R5, 0x1, RZ ;  /* 0x0420000005067989 */ /* 0x000f2200000e00ff */
[CC--:B0-----:R-:W-:Y:S02]  /*18f0*/  FMUL.FTZ R9, R5.reuse, R8.reuse ;  /* 0x0000000805097220 */ /* 0x0c1fe40000410000 */
[-C--:B-1----:R-:W-:Y:S02]  /*1900*/  FMUL.FTZ R11, R5, R7.reuse ;  /* 0x00000007050b7220 */ /* 0x082fe40000410000 */
[C---:B------:R-:W-:Y:S02]  /*1910*/  FFMA.FTZ R9, R12.reuse, R7, -R9 ;  /* 0x000000070c097223 */ /* 0x040fe40000010809 */
[----:B------:R-:W-:-:S02]  /*1920*/  FFMA.FTZ R8, R12, R8, R11 ;  /* 0x000000080c087223 */ /* 0x000fc4000001000b */
        /* <DEDUP_REMOVED lines=15> */
[----:B------:R-:W-:Y:S02]  /*1a20*/  FFMA.FTZ R11, R12, R11, -R4 ;  /* 0x0000000b0c0b7223 */ /* 0x000fe40000010804 */
[----:B---3--:R-:W-:Y:S02]  /*1a30*/  FMUL.FTZ R4, R6, R5 ;  /* 0x0000000506047220 */ /* 0x008fe40000410000 */
[----:B------:R-:W-:-:S02]  /*1a40*/  @P1 FADD.FTZ R15, R15, R8 ;  /* 0x000000080f0f1221 */ /* 0x000fc40000010000 */
[----:B------:R-:W-:Y:S02]  /*1a50*/  @P1 FADD.FTZ R14, R14, R11 ;  /* 0x0000000b0e0e1221 */ /* 0x000fe40000010000 */
[-C--:B----4-:R-:W-:Y:S01]  /*1a60*/  FFMA.FTZ R9, R12, R7.reuse, R4 ;  /* 0x000000070c097223 */ /* 0x090fe20000010004 */
[----:B------:R-:W0:Y:S01]  /*1a70*/  SHFL.UP PT, R10, R15, 0x4, RZ ;  /* 0x048000000f0a7989 */ /* 0x000e2200000e00ff */
[----:B------:R-:W-:-:S03]  /*1a80*/  FMUL.FTZ R7, R6, R7 ;  /* 0x0000000706077220 */ /* 0x000fc60000410000 */
[----:B------:R-:W1:Y:S01]  /*1a90*/  SHFL.UP PT, R8, R14, 0x4, RZ ;  /* 0x048000000e087989 */ /* 0x000e6200000e00ff */
[----:B------:R-:W-:Y:S01]  /*1aa0*/  @P1 FFMA.FTZ R12, R12, R5, -R7 ;  /* 0x000000050c0c1223 */ /* 0x000fe20000010807 */
[----:B------:R-:W-:Y:S02]  /*1ab0*/  FSEL R9, R6, R9, !P1 ;  /* 0x0000000906097208 */ /* 0x000fe40004800000 */
[----:B------:R-:W-:Y:S02]  /*1ac0*/  ISETP.GE.AND P1, PT, R36, 0x4, PT ;  /* 0x000000042400780c */ /* 0x000fe40003f26270 */
        /* <DEDUP_REMOVED lines=15> */
[----:B------:R-:W3:Y:S01]  /*1bc0*/  SHFL.UP PT, R5, R12, 0x8, RZ ;  /* 0x050000000c057989 */ /* 0x000ee200000e00ff */
[----:B------:R-:W-:Y:S02]  /*1bd0*/  ISETP.GE.AND P1, PT, R36, 0x8, PT ;  /* 0x000000082400780c */ /* 0x000fe40003f26270 */
[----:B------:R-:W-:Y:S01]  /*1be0*/  MOV R9, RZ ;  /* 0x000000ff00097202 */ /* 0x000fe20000000f00 */
[----:B------:R-:W4:Y:S01]  /*1bf0*/  SHFL.UP PT, R7, R4, 0x8, RZ ;  /* 0x0500000004077989 */ /* 0x000f2200000e00ff */
[C---:B0-----:R-:W-:Y:S02]  /*1c00*/  FMUL.FTZ R8, R4.reuse, R11 ;  /* 0x0000000b04087220 */ /* 0x041fe40000410000 */
[-C--:B-1----:R-:W-:Y:S02]  /*1c10*/  FMUL.FTZ R6, R4, R13.reuse ;  /* 0x0000000d04067220 */ /* 0x082fe40000410000 */
[----:B------:R-:W-:-:S02]  /*1c20*/  FFMA.FTZ R8, R12, R13, R8 ;  /* 0x0000000d0c087223 */ /* 0x000fc40000010008 */
[----:B------:R-:W-:Y:S02]  /*1c30*/  FFMA.FTZ R11, R12, R11, -R6 ;  /* 0x0000000b0c0b7223 */ /* 0x000fe40000010806 */
[----:B---3--:R-:W-:Y:S02]  /*1c40*/  FMUL.FTZ R6, R4, R5 ;  /* 0x0000000504067220 */ /* 0x008fe40000410000 */
[----:B------:R-:W-:Y:S01]  /*1c50*/  @P1 FADD.FTZ R15, R15, R8 ;  /* 0x000000080f0f1221 */ /* 0x000fe20000010000 */
[----:B------:R-:W-:Y:S01]  /*1c60*/  MOV R8, 0x3f800000 ;  /* 0x3f80000000087802 */ /* 0x000fe20000000f00 */
[-C--:B----4-:R-:W-:Y:S02]  /*1c70*/  FFMA.FTZ R13, R12, R7.reuse, R6 ;  /* 0x000000070c0d7223 */ /* 0x090fe40000010006 */
[----:B------:R-:W-:Y:S02]  /*1c80*/  FMUL.FTZ R6, R4, R7 ;  /* 0x0000000704067220 */ /* 0x000fe40000410000 */
[----:B------:R-:W-:Y:S01]  /*1c90*/  @P1 FADD.FTZ R14, R14, R11 ;  /* 0x0000000b0e0e1221 */ /* 0x000fe20000010000 */
[----:B------:R-:W0:Y:S01]  /*1ca0*/  SHFL.UP PT, R7, R15, 0x10, RZ ;  /* 0x060000000f077989 */ /* 0x000e2200000e00ff */
[----:B------:R-:W-:Y:S01]  /*1cb0*/  @P1 FFMA.FTZ R12, R12, R5, -R6 ;  /* 0x000000050c0c1223 */ /* 0x000fe20000010806 */
[----:B------:R-:W-:Y:S01]  /*1cc0*/  FSEL R4, R4, R13, !P1 ;  /* 0x0000000d04047208 */ /* 0x000fe20004800000 */
[----:B------:R-:W-:Y:S01]  /*1cd0*/  CS2R R10, SRZ ;  /* 0x00000000000a7805 */ /* 0x000fe2000001ff00 */
[----:B------:R-:W1:Y:S01]  /*1ce0*/  SHFL.UP PT, R23, R14, 0x10, RZ ;  /* 0x060000000e177989 */ /* 0x000e6200000e00ff */
[----:B------:R-:W-:-:S03]  /*1cf0*/  ISETP.GE.AND P1, PT, R36, 0x10, PT ;  /* 0x000000102400780c */ /* 0x000fc60003f26270 */
[----:B------:R-:W3:Y:S04]  /*1d00*/  SHFL.UP PT, R5, R12, 0x10, RZ ;  /* 0x060000000c057989 */ /* 0x000ee800000e00ff */
[----:B------:R-:W4:Y:S04]  /*1d10*/  SHFL.UP PT, R13, R4, 0x10, RZ ;  /* 0x06000000040d7989 */ /* 0x000f2800000e00ff */
[----:B------:R-:W-:Y:S01]  /*1d20*/  @!P0 LDS.128 R8, [UR4+0x150] ;  /* 0x00015004ff088984 */ /* 0x000fe20008000c00 */
[----:B0-----:R-:W-:-:S04]  /*1d30*/  FMUL.FTZ R6, R4, R7 ;  /* 0x0000000704067220 */ /* 0x001fc80000410000 */
[-C--:B-1----:R-:W-:Y:S02]  /*1d40*/  FFMA.FTZ R71, R12, R23.reuse, -R6 ;  /* 0x000000170c477223 */ /* 0x082fe40000010806 */
[C---:B------:R-:W-:Y:S02]  /*1d50*/  FMUL.FTZ R23, R4.reuse, R23 ;  /* 0x0000001704177220 */ /* 0x040fe40000410000 */
[----:B---3--:R-:W-:Y:S02]  /*1d60*/  FMUL.FTZ R22, R4, R5 ;  /* 0x0000000504167220 */ /* 0x008fe40000410000 */
[----:B------:R-:W-:Y:S02]  /*1d70*/  FFMA.FTZ R76, R12, R7, R23 ;  /* 0x000000070c4c7223 */ /* 0x000fe40000010017 */
[-C--:B----4-:R-:W-:Y:S02]  /*1d80*/  FMUL.FTZ R6, R4, R13.reuse ;  /* 0x0000000d04067220 */ /* 0x090fe40000410000 */
[----:B------:R-:W-:-:S02]  /*1d90*/  FFMA.FTZ R13, R12, R13, R22 ;  /* 0x0000000d0c0d7223 */ /* 0x000fc40000010016 */
[----:B------:R-:W-:Y:S02]  /*1da0*/  @P1 FFMA.FTZ R12, R12, R5, -R6 ;  /* 0x000000050c0c1223 */ /* 0x000fe40000010806 */
[----:B------:R-:W-:Y:S01]  /*1db0*/  @P1 FADD.FTZ R14, R14, R71 ;  /* 0x000000470e0e1221 */ /* 0x000fe20000010000 */
[----:B------:R-:W-:Y:S01]  /*1dc0*/  FSEL R13, R4, R13, !P1 ;  /* 0x0000000d040d7208 */ /* 0x000fe20004800000 */
[----:B------:R-:W-:Y:S02]  /*1dd0*/  @P1 FADD.FTZ R15, R15, R76 ;  /* 0x0000004c0f0f1221 */ /* 0x000fe40000010000 */
[----:B------:R-:W0:Y:S04]  /*1de0*/  SHFL.UP PT, R76, R12, 0x1, RZ ;  /* 0x042000000c4c7989 */ /* 0x000e2800000e00ff */
[----:B------:R-:W-:Y:S04]  /*1df0*/  @!P2 STS.128 [0x110], R12 ;  /* 0x0001100cff00a388 */ /* 0x000fe80000000c00 */
[----:B------:R-:W-:Y:S06]  /*1e00*/  BAR.SYNC.DEFER_BLOCKING 0x0 ;  /* 0x0000000000007b1d */ /* 0x000fec0000010000 */
[----:B------:R1:W3:Y:S04]  /*1e10*/  SHFL.UP PT, R75, R13, 0x1, RZ ;  /* 0x042000000d4b7989 */ /* 0x0002e800000e00ff */
[----:B------:R4:W5:Y:S04]  /*1e20*/  SHFL.UP PT, R71, R15, 0x1, RZ ;  /* 0x042000000f477989 */ /* 0x00096800000e00ff */
[----:B------:R4:W5:Y:S01]  /*1e30*/  SHFL.UP PT, R73, R14, 0x1, RZ ;  /* 0x042000000e497989 */ /* 0x00096200000e00ff */
[----:B-1----:R-:W-:-:S02]  /*1e40*/  MOV R13, c[0x0][0x1a0] ;  /* 0x00006800000d7a02 */ /* 0x002fc40000000f00 */
[----:B0-----:R-:W-:Y:S02]  /*1e50*/  @!P3 MOV R76, R8 ;  /* 0x00000008004cb202 */ /* 0x001fe40000000f00 */
[----:B------:R-:W-:Y:S02]  /*1e60*/  LEA R27, P1, R13, R27, 0x3 ;  /* 0x0000001b0d1b7211 */ /* 0x000fe400078218ff */
[----:B----4-:R-:W-:Y:S02]  /*1e70*/  MOV R15, c[0x0][0x188] ;  /* 0x00006200000f7a02 */ /* 0x010fe40000000f00 */
[----:B------:R-:W-:Y:S01]  /*1e80*/  MOV R14, c[0x0][0x1a4] ;  /* 0x00006900000e7a02 */ /* 0x000fe20000000f00 */
[----:B------:R-:W-:Y:S01]  /*1e90*/  @!P3 STS.128 [0x130], R8 ;  /* 0x00013008ff00b388 */ /* 0x000fe20000000c00 */
[----:B------:R-:W-:Y:S02]  /*1ea0*/  LEA R29, P2, R15, R29, 0x3 ;  /* 0x0000001d0f1d7211 */ /* 0x000fe400078418ff */
[----:B------:R-:W-:Y:S01]  /*1eb0*/  LEA.HI.X R24, R13, R24, R14, 0x3, P1 ;  /* 0x000000180d187211 */ /* 0x000fe200008f1c0e */
[----:B------:R-:W-:Y:S01]  /*1ec0*/  LDS.128 R4, [0x110] ;  /* 0x00011000ff047984 */ /* 0x000fe20000000c00 */
[----:B------:R-:W-:-:S02]  /*1ed0*/  MOV R13, c[0x0][0x1c0] ;  /* 0x00007000000d7a02 */ /* 0x000fc40000000f00 */
[----:B---3--:R-:W-:Y:S01]  /*1ee0*/  @!P3 MOV R75, R9 ;  /* 0x00000009004bb202 */ /* 0x008fe20000000f00 */
[----:B------:R-:W-:Y:S01]  /*1ef0*/  BAR.SYNC.DEFER_BLOCKING 0x0 ;  /* 0x0000000000007b1d */ /* 0x000fe20000010000 */
[----:B------:R-:W-:Y:S02]  /*1f00*/  MOV R14, c[0x0][0x1c4] ;  /* 0x00007100000e7a02 */ /* 0x000fe40000000f00 */
[----:B-----5:R-:W-:Y:S02]  /*1f10*/  @!P3 MOV R71, R11 ;  /* 0x0000000b0047b202 */ /* 0x020fe40000000f00 */
[C---:B------:R-:W-:Y:S02]  /*1f20*/  LEA R28, P1, R13.reuse, R28, 0x3 ;  /* 0x0000001c0d1c7211 */ /* 0x040fe400078218ff */
[----:B------:R-:W-:Y:S02]  /*1f30*/  @!P3 MOV R73, R10 ;  /* 0x0000000a0049b202 */ /* 0x000fe40000000f00 */
[----:B------:R-:W-:-:S02]  /*1f40*/  LEA.HI.X R25, R13, R25, R14, 0x3, P1 ;  /* 0x000000190d197211 */ /* 0x000fc400008f1c0e */
[----:B------:R-:W-:Y:S01]  /*1f50*/  ISETP.NE.AND P1, PT, R58, RZ, PT ;  /* 0x000000ff3a00720c */ /* 0x000fe20003f25270 */
[CC--:B--2---:R-:W-:Y:S02]  /*1f60*/  FMUL.FTZ R13, R19.reuse, R21.reuse ;  /* 0x00000015130d7220 */ /* 0x0c4fe40000410000 */
[C---:B------:R-:W-:Y:S02]  /*1f70*/  FMUL.FTZ R21, R18.reuse, R21 ;  /* 0x0000001512157220 */ /* 0x040fe40000410000 */
[-C--:B------:R-:W-:Y:S01]  /*1f80*/  FFMA.FTZ R13, R18, R20.reuse, -R13 ;  /* 0x00000014120d7223 */ /* 0x080fe2000001080d */
[----:B------:R-:W0:Y:S01]  /*1f90*/  @P4 LDS.64 R22, [0x138] ;  /* 0x00013800ff164984 */ /* 0x000e220000000a00 */
[----:B------:R-:W-:Y:S02]  /*1fa0*/  FFMA.FTZ R21, R19, R20, R21 ;  /* 0x0000001413157223 */ /* 0x000fe40000010015 */
[-C--:B0-----:R-:W-:Y:S02]  /*1fb0*/  @P4 FMUL.FTZ R77, R22, R75.reuse ;  /* 0x0000004b164d4220 */ /* 0x081fe40000410000 */
[----:B------:R-:W-:-:S02]  /*1fc0*/  @P4 FMUL.FTZ R75, R23, R75 ;  /* 0x0000004b174b4220 */ /* 0x000fc40000410000 */
[-C--:B------:R-:W-:Y:S02]  /*1fd0*/  @P4 FFMA.FTZ R77, R23, R76.reuse, R77 ;  /* 0x0000004c174d4223 */ /* 0x080fe4000001004d */
[----:B------:R-:W-:Y:S02]  /*1fe0*/  @P4 FFMA.FTZ R22, R22, R76, -R75 ;  /* 0x0000004c16164223 */ /* 0x000fe4000001084b */
[----:B------:R-:W-:Y:S02]  /*1ff0*/  @P4 FADD.FTZ R71, R71, R77 ;  /* 0x0000004d47474221 */ /* 0x000fe40000010000 */
[----:B------:R-:W-:Y:S01]  /*2000*/  @P4 FADD.FTZ R73, R73, R22 ;  /* 0x0000001649494221 */ /* 0x000fe20000010000 */
[----:B------:R-:W-:Y:S01]  /*2010*/  MOV R22, c[0x0][0x18c] ;  /* 0x0000630000167a02 */ /* 0x000fe20000000f00 */
[C---:B------:R-:W-:Y:S02]  /*2020*/  FMUL.FTZ R12, R72.reuse, R71 ;  /* 0x00000047480c7220 */ /* 0x040fe40000410000 */
[-C--:B------:R-:W-:Y:S01]  /*2030*/  FMUL.FTZ R72, R72, R73.reuse ;  /* 0x0000004948487220 */ /* 0x080fe20000410000 */
[----:B------:R-:W-:Y:S01]  /*2040*/  LEA.HI.X R26, R15, R26, R22, 0x3, P2 ;  /* 0x0000001a0f1a7211 */ /* 0x000fe200010f1c16 */
[----:B------:R-:W-:-:S02]  /*2050*/  FFMA.FTZ R73, R74, R73, -R12 ;  /* 0x000000494a497223 */ /* 0x000fc4000001080c */
[----:B------:R-:W-:Y:S02]  /*2060*/  FFMA.FTZ R12, R74, R71, R72 ;  /* 0x000000474a0c7223 */ /* 0x000fe40000010048 */
[----:B------:R-:W-:Y:S02]  /*2070*/  FADD.FTZ R64, R64, R73 ;  /* 0x0000004940407221 */ /* 0x000fe40000010000 */
[----:B------:R-:W-:Y:S02]  /*2080*/  FADD.FTZ R12, RZ, R12 ;  /* 0x0000000cff0c7221 */ /* 0x000fe40000010000 */
[----:B------:R-:W-:Y:S02]  /*2090*/  FMUL.FTZ R23, R5, R11 ;  /* 0x0000000b05177220 */ /* 0x000fe40000410000 */
[C---:B------:R-:W-:Y:S02]  /*20a0*/  FMUL.FTZ R14, R65.reuse, R12 ;  /* 0x0000000c410e7220 */ /* 0x040fe40000410000 */
[----:B------:R-:W-:-:S02]  /*20b0*/  FMUL.FTZ R65, R65, R64 ;  /* 0x0000004041417220 */ /* 0x000fc40000410000 */
[C---:B------:R-:W-:Y:S02]  /*20c0*/  FFMA.FTZ R15, R67.reuse, R64, -R14 ;  /* 0x00000040430f7223 */ /* 0x040fe4000001080e */
[----:B------:R-:W-:Y:S02]  /*20d0*/  FFMA.FTZ R14, R67, R12, R65 ;  /* 0x0000000c430e7223 */ /* 0x000fe40000010041 */
[----:B------:R-:W-:Y:S02]  /*20e0*/  FADD.FTZ R66, R66, R15 ;  /* 0x0000000f42427221 */ /* 0x000fe40000010000 */
[----:B------:R-:W-:Y:S02]  /*20f0*/  FMUL.FTZ R15, R5, R9 ;  /* 0x00000009050f7220 */ /* 0x000fe40000410000 */
[----:B------:R-:W-:Y:S02]  /*2100*/  FFMA.FTZ R23, R4, R10, -R23 ;  /* 0x0000000a04177223 */ /* 0x000fe40000010817 */
[----:B------:R-:W-:-:S02]  /*2110*/  FADD.FTZ R14, RZ, R14 ;  /* 0x0000000eff0e7221 */ /* 0x000fc40000010000 */
[C---:B------:R-:W-:Y:S02]  /*2120*/  FMUL.FTZ R10, R5.reuse, R10 ;  /* 0x0000000a050a7220 */ /* 0x040fe40000410000 */
[-C--:B------:R-:W-:Y:S02]  /*2130*/  FMUL.FTZ R5, R5, R8.reuse ;  /* 0x0000000805057220 */ /* 0x080fe40000410000 */
[----:B------:R-:W-:Y:S02]  /*2140*/  FFMA.FTZ R8, R4, R8, -R15 ;  /* 0x0000000804087223 */ /* 0x000fe4000001080f */
[C---:B------:R-:W-:Y:S02]  /*2150*/  FMUL.FTZ R15, R69.reuse, R14 ;  /* 0x0000000e450f7220 */ /* 0x040fe40000410000 */
[-C--:B------:R-:W-:Y:S02]  /*2160*/  FMUL.FTZ R69, R69, R66.reuse ;  /* 0x0000004245457220 */ /* 0x080fe40000410000 */
[----:B------:R-:W-:-:S02]  /*2170*/  FFMA.FTZ R15, R70, R66, -R15 ;  /* 0x00000042460f7223 */ /* 0x000fc4000001080f */
[C---:B------:R-:W-:Y:S01]  /*2180*/  FFMA.FTZ R9, R4.reuse, R9, R5 ;  /* 0x0000000904097223 */ /* 0x040fe20000010005 */
[----:B------:R-:W-:Y:S01]  /*2190*/  @!P1 MOV R5, R57 ;  /* 0x0000003900059202 */ /* 0x000fe20000000f00 */
[----:B------:R-:W-:Y:S02]  /*21a0*/  FFMA.FTZ R4, R4, R11, R10 ;  /* 0x0000000b04047223 */ /* 0x000fe4000001000a */
[----:B------:R-:W-:Y:S02]  /*21b0*/  FFMA.FTZ R69, R70, R14, R69 ;  /* 0x0000000e46457223 */ /* 0x000fe40000010045 */
[----:B------:R-:W-:Y:S02]  /*21c0*/  FADD.FTZ R68, R68, R15 ;  /* 0x0000000f44447221 */ /* 0x000fe40000010000 */
[----:B------:R-:W-:Y:S01]  /*21d0*/  FADD.FTZ R11, R7, R4 ;  /* 0x00000004070b7221 */ /* 0x000fe20000010000 */
[----:B------:R-:W-:Y:S01]  /*21e0*/  @!P1 MOV R4, R0 ;  /* 0x0000000000049202 */ /* 0x000fe20000000f00 */
[----:B------:R-:W-:Y:S01]  /*21f0*/  FADD.FTZ R10, R6, R23 ;  /* 0x00000017060a7221 */ /* 0x000fe20000010000 */
[----:B------:R-:W-:Y:S01]  /*2200*/  IADD3 R0, P2, R0, 0x10, RZ ;  /* 0x0000001000007810 */ /* 0x000fe20007f5e0ff */
[----:B------:R-:W-:-:S02]  /*2210*/  FADD.FTZ R22, RZ, R69 ;  /* 0x00000045ff167221 */ /* 0x000fc40000010000 */
[----:B------:R-:W-:Y:S01]  /*2220*/  FMUL.FTZ R18, R59, R68 ;  /* 0x000000443b127220 */ /* 0x000fe20000410000 */
[----:B------:R0:W-:Y:S01]  /*2230*/  @!P1 STG.E.128 [R4.64], R8 ;  /* 0x0000000804009986 */ /* 0x0001e2000c101d06 */
[----:B------:R-:W-:Y:S01]  /*2240*/  FMUL.FTZ R12, R21, R12 ;  /* 0x0000000c150c7220 */ /* 0x000fe20000410000 */
[----:B------:R-:W-:Y:S01]  /*2250*/  IADD3.X R57, RZ, R57, RZ, P2, !PT ;  /* 0x00000039ff397210 */ /* 0x000fe200017fe4ff */
[-C--:B------:R-:W-:Y:S01]  /*2260*/  FMUL.FTZ R6, R59, R22.reuse ;  /* 0x000000163b067220 */ /* 0x080fe20000410000 */
[----:B------:R1:W-:Y:S01]  /*2270*/  @!P1 STS.128 [UR4+0x150], R8 ;  /* 0x00015008ff009988 */ /* 0x0003e20008000c04 */
[----:B------:R-:W-:Y:S01]  /*2280*/  FFMA.FTZ R18, R61, R22, R18 ;  /* 0x000000163d127223 */ /* 0x000fe20000010012 */
[----:B------:R-:W-:Y:S01]  /*2290*/  ISETP.GE.AND P1, PT, R56, c[0x0][0x16c], PT ;  /* 0x00005b0038007a0c */ /* 0x000fe20003f26270 */
[----:B------:R-:W-:Y:S01]  /*22a0*/  FFMA.FTZ R7, R13, R64, -R12 ;  /* 0x000000400d077223 */ /* 0x000fe2000001080c */
[----:B------:R-:W-:Y:S01]  /*22b0*/  UIADD3 UR4, UR4, 0x10, URZ ;  /* 0x0000001004047890 */ /* 0x000fe2000fffe03f */
[----:B------:R-:W-:-:S02]  /*22c0*/  FFMA.FTZ R61, R61, R68, -R6 ;  /* 0x000000443d3d7223 */ /* 0x000fc40000010806 */
[----:B------:R-:W-:Y:S02]  /*22d0*/  FADD.FTZ R12, RZ, R18 ;  /* 0x00000012ff0c7221 */ /* 0x000fe40000010000 */
[----:B------:R-:W-:Y:S02]  /*22e0*/  FADD.FTZ R61, R62, R61 ;  /* 0x0000003d3e3d7221 */ /* 0x000fe40000010000 */
[C---:B------:R-:W-:Y:S02]  /*22f0*/  FMUL.FTZ R14, R21.reuse, R14 ;  /* 0x0000000e150e7220 */ /* 0x040fe40000410000 */
[C---:B------:R-:W-:Y:S02]  /*2300*/  FMUL.FTZ R6, R21.reuse, R22 ;  /* 0x0000001615067220 */ /* 0x040fe40000410000 */
[----:B------:R-:W-:Y:S02]  /*2310*/  FMUL.FTZ R12, R21, R12 ;  /* 0x0000000c150c7220 */ /* 0x000fe40000410000 */
[----:B------:R-:W-:-:S02]  /*2320*/  FFMA.FTZ R14, R13, R66, -R14 ;  /* 0x000000420d0e7223 */ /* 0x000fc4000001080e */
[C---:B0-----:R-:W-:Y:S02]  /*2330*/  FFMA.FTZ R5, R13.reuse, R68, -R6 ;  /* 0x000000440d057223 */ /* 0x041fe40000010806 */
[----:B------:R-:W-:Y:S02]  /*2340*/  FFMA.FTZ R12, R13, R61, -R12 ;  /* 0x0000003d0d0c7223 */ /* 0x000fe4000001080c */
[----:B------:R-:W-:Y:S02]  /*2350*/  FFMA.FTZ R52, R7, 2, R52 ;  /* 0x4000000007347823 */ /* 0x000fe40000010034 */
[----:B------:R-:W-:Y:S02]  /*2360*/  FFMA.FTZ R53, R14, 2, R53 ;  /* 0x400000000e357823 */ /* 0x000fe40000010035 */
[----:B------:R-:W-:Y:S02]  /*2370*/  FFMA.FTZ R54, R5, 2, R54 ;  /* 0x4000000005367823 */ /* 0x000fe40000010036 */
[----:B------:R-:W-:Y:S01]  /*2380*/  FFMA.FTZ R55, R12, 2, R55 ;  /* 0x400000000c377823 */ /* 0x000fe20000010037 */
[----:B-1----:R-:W-:Y:S01]  /*2390*/  @P1 CALL.REL.NOINC `(.L_x_2428) ;  /* 0x0000001000001944 */ /* 0x002fe20003c00000 */
[----:B------:R-:W-:Y:S05]  /*23a0*/  BRA `(.L_x_2429) ;  /* 0xffffeeb000007947 */ /* 0x000fea000383ffff */
.L_x_2428:
[----:B------:R-:W-:Y:S01]  /*23b0*/  BAR.SYNC.DEFER_BLOCKING 0x0 ;  /* 0x0000000000007b1d */ /* 0x000fe20000010000 */
[----:B------:R-:W-:Y:S01]  /*23c0*/  ISETP.NE.AND P0, PT, R58, RZ, PT ;  /* 0x000000ff3a00720c */ /* 0x000fe20003f05270 */
[----:B------:R-:W-:Y:S01]  /*23d0*/  IMAD R4, R63, c[0x0][0x200], RZ ;  /* 0x000080003f047a24 */ /* 0x000fe200078e02ff */
[----:B------:R-:W-:-:S02]  /*23e0*/  F2FP.PACK_AB R52, R53, R52 ;  /* 0x000000343534723e */ /* 0x000fc400000000ff */
[----:B------:R-:W-:Y:S01]  /*23f0*/  F2FP.PACK_AB R53, R55, R54 ;  /* 0x000000363735723e */ /* 0x000fe200000000ff */
[C---:B------:R-:W-:Y:S01]  /*2400*/  IMAD R9, R35.reuse, c[0x0][0x204], R4 ;  /* 0x0000810023097a24 */ /* 0x040fe200078e0204 */
[----:B------:R-:W-:Y:S01]  /*2410*/  SHF.L.U32 R6, R36, 0x1, RZ ;  /* 0x0000000124067819 */ /* 0x000fe200000006ff */
[----:B------:R-:W-:Y:S01]  /*2420*/  IMAD.WIDE.U32 R4, R35, c[0x0][0x200], RZ ;  /* 0x0000800023047a25 */ /* 0x000fe200078e00ff */
[----:B------:R-:W-:Y:S04]  /*2430*/  BSSY B0, `(.L_x_2430) ;  /* 0x0000019000007945 */ /* 0x000fe80003800000 */
[----:B------:R-:W-:Y:S01]  /*2440*/  IADD3 R21, R5, R9, RZ ;  /* 0x0000000905157210 */ /* 0x000fe20007ffe0ff */
[----:B------:R-:W-:Y:S01]  /*2450*/  STS.64 [R36.X8], R52 ;  /* 0x0000003424007388 */ /* 0x000fe20000008a00 */
[----:B------:R-:W-:-:S06]  /*2460*/  NOP ;  /* 0x0000000000007918 */ /* 0x000fcc0000000000 */
[----:B------:R-:W-:Y:S04]  /*2470*/  LDS.U16 R11, [R6] ;  /* 0x00000000060b7984 */ /* 0x000fe80000000400 */
        /* <DEDUP_REMOVED lines=20> */
.L_x_2431:
[----:B------:R-:W-:Y:S05]  /*25c0*/  BSYNC B0 ;  /* 0x0000000000007941 */ /* 0x000fea0003800000 */
.L_x_2430:
[----:B------:R-:W-:Y:S01]  /*25d0*/  MOV R5, R21 ;  /* 0x0000001500057202 */ /* 0x000fe20000000f00 */
[----:B0-----:R-:W-:Y:S01]  /*25e0*/  IMAD R9, R31, c[0x0][0x208], RZ ;  /* 0x000082001f097a24 */ /* 0x001fe200078e02ff */
[----:B------:R-:W-:Y:S02]  /*25f0*/  LOP3.LUT R11, R37, 0x40, RZ, 0xfc, !PT ;  /* 0x00000040250b7812 */ /* 0x000fe400078efcff */
[----:B------:R-:W-:Y:S01]  /*2600*/  SHF.L.U32 R7, R39, 0x7, RZ ;  /* 0x0000000727077819 */ /* 0x000fe200000006ff */
[C---:B------:R-:W-:Y:S01]  /*2610*/  IMAD.WIDE.U32 R4, R30.reuse, c[0x0][0x208], R4 ;  /* 0x000082001e047a25 */ /* 0x040fe200078e0004 */
[----:B------:R-:W-:Y:S02]  /*2620*/  ISETP.GE.AND P1, PT, R11, R0, PT ;  /* 0x000000000b00720c */ /* 0x000fe40003f26270 */
[----:B------:R-:W-:Y:S01]  /*2630*/  LOP3.LUT R11, R37, 0x60, RZ, 0xfc, !PT ;  /* 0x00000060250b7812 */ /* 0x000fe200078efcff */
[----:B------:R-:W-:Y:S01]  /*2640*/  IMAD R8, R30, c[0x0][0x20c], R9 ;  /* 0x000083001e087a24 */ /* 0x000fe200078e0209 */
[----:B------:R-:W-:-:S02]  /*2650*/  SHF.R.S32.HI R9, RZ, 0x1f, R7 ;  /* 0x0000001fff097819 */ /* 0x000fc40000011407 */
[----:B------:R-:W-:Y:S02]  /*2660*/  IADD3 R6, P4, R7, R4, RZ ;  /* 0x0000000407067210 */ /* 0x000fe40007f9e0ff */
[----:B------:R-:W-:Y:S02]  /*2670*/  LEA R7, P3, R37, c[0x0][0x258], 0x1 ;  /* 0x0000960025077a11 */ /* 0x000fe400078608ff */
[-C--:B------:R-:W-:Y:S02]  /*2680*/  ISETP.GE.AND P0, PT, R43, R0.reuse, PT ;  /* 0x000000002b00720c */ /* 0x080fe40003f06270 */
[----:B------:R-:W-:Y:S02]  /*2690*/  ISETP.GE.AND P2, PT, R11, R0, PT ;  /* 0x000000000b00720c */ /* 0x000fe40003f46270 */
[----:B------:R-:W-:Y:S02]  /*26a0*/  LEA.HI.X R0, R37, c[0x0][0x25c], R38, 0x1, P3 ;  /* 0x0000970025007a11 */ /* 0x000fe400018f0c26 */
[----:B------:R-:W-:-:S02]  /*26b0*/  IADD3.X R5, R9, R8, R5, P4, !PT ;  /* 0x0000000809057210 */ /* 0x000fc400027fe405 */
[C---:B------:R-:W-:Y:S02]  /*26c0*/  LEA R4, P3, R6.reuse, R7, 0x1 ;  /* 0x0000000706047211 */ /* 0x040fe400078608ff */
[----:B------:R-:W-:Y:S02]  /*26d0*/  IADD3 R39, R39, 0x1, RZ ;  /* 0x0000000127277810 */ /* 0x000fe40007ffe0ff */
[----:B------:R-:W-:-:S05]  /*26e0*/  LEA.HI.X R5, R6, R0, R5, 0x1, P3 ;  /* 0x0000000006057211 */ /* 0x000fca00018f0c05 */
[----:B------:R0:W-:Y:S01]  /*26f0*/  @!P0 STG.E.U16 [R4.64+0x40], R13 ;  /* 0x0000400d04008986 */ /* 0x0001e2000c101506 */
        /* <DEDUP_REMOVED lines=9> */
.L_x_2432:
[----:B------:R-:W-:Y:S05]  /*2790*/  EXIT ;  /* 0x000000000000794d */ /* 0x000fea0003800000 */
.L_x_2434:
        /* <DEDUP_REMOVED lines=14> */
.L_x_5384:


//--------------------- .text._Z25selective_scan_fwd_kernelI32Selective_Scan_fwd_kernel_traitsILi32ELi4ELi1ELb0ELb0ELb0ELb1EN3c104HalfENS1_7complexIfEEEEv13SSMParamsBase --------------------------
	.section	.text._Z25selective_scan_fwd_kernelI32Selective_Scan_fwd_kernel_traitsILi32ELi4ELi1ELb0ELb0ELb0ELb1EN3c104HalfENS1_7complexIfEEEEv13SSMParamsBase,"ax",@progbits
	.sectioninfo	@"SHI_REGISTERS=79"
	.align	128
        .global         _Z25selective_scan_fwd_kernelI32Selective_Scan_fwd_kernel_traitsILi32ELi4ELi1ELb0ELb0ELb0ELb1EN3c104HalfENS1_7complexIfEEEEv13SSMParamsBase
        .type           _Z25selective_scan_fwd_kernelI32Selective_Scan_fwd_kernel_traitsILi32ELi4ELi1ELb0ELb0ELb0ELb1EN3c104HalfENS1_7complexIfEEEEv13SSMParamsBase,@function
        .size           _Z25selective_scan_fwd_kernelI32Selective_Scan_fwd_kernel_traitsILi32ELi4ELi1ELb0ELb0ELb0ELb1EN3c104HalfENS1_7complexIfEEEEv13SSMParamsBase,(.L_x_5385 - _Z25selective_scan_fwd_kernelI32Selective_Scan_fwd_kernel_traitsILi32ELi4ELi1ELb0ELb0ELb0ELb1EN3c104HalfENS1_7complexIfEEEEv13SSMParamsBase)
        .other          _Z25selective_scan_fwd_kernelI32Selective_Scan_fwd_kernel_traitsILi32ELi4ELi1ELb0ELb0ELb0ELb1EN3c104HalfENS1_7complexIfEEEEv13SSMParamsBase,@"STO_CUDA_ENTRY STV_DEFAULT"
_Z25selective_scan_fwd_kernelI32Selective_Scan_fwd_kernel_traitsILi32ELi4ELi1ELb0ELb0ELb0ELb1EN3c104HalfENS1_7complexIfEEEEv13SSMParamsBase:
.text._Z25selective_scan_fwd_kernelI32Selective_Scan_fwd_kernel_traitsILi32ELi4ELi1ELb0ELb0ELb0ELb1EN3c104HalfENS1_7complexIfEEEEv13SSMParamsBase:
        /* <DEDUP_REMOVED lines=39> */
[----:B------:R-:W-:-:S03]  /*0270*/  LOP3.LUT R36, R34, 0xffffff80, R7, 0xf8, !PT ;  /* 0xffffff8022247812 */ /* 0x000fc600078ef807 */
[C---:B------:R-:W-:Y:S01]  /*0280*/  IMAD R0, R33.reuse, c[0x0][0x1d4], R0 ;  /* 0x0000750021007a24 */ /* 0x040fe200078e0200 */
[----:B------:R-:W-:Y:S01]  /*0290*/  SHF.R.S32.HI R37, RZ, 0x1f, R36 ;  /* 0x0000001fff257819 */ /* 0x000fe20000011424 */
[----:B------:R-:W-:Y:S01]  /*02a0*/  IMAD R6, R33, c[0x0][0x1e4], R6 ;  /* 0x0000790021067a24 */ /* 0x000fe200078e0206 */
[C---:B------:R-:W-:Y:S02]  /*02b0*/  IADD3 R17, P0, R36.reuse, R2, RZ ;  /* 0x0000000224117210 */ /* 0x040fe40007f1e0ff */
[----:B------:R-:W-:Y:S02]  /*02c0*/  IADD3 R7, P1, R36, R4, RZ ;  /* 0x0000000424077210 */ /* 0x000fe40007f3e0ff */
[C---:B------:R-:W-:Y:S02]  /*02d0*/  IADD3.X R2, R37.reuse, R3, R0, P0, !PT ;  /* 0x0000000325027210 */ /* 0x040fe400007fe400 */
[----:B------:R-:W-:Y:S02]  /*02e0*/  IADD3.X R4, R37, R5, R6, P1, !PT ;  /* 0x0000000525047210 */ /* 0x000fe40000ffe406 */
[----:B------:R-:W-:-:S02]  /*02f0*/  LEA R16, P0, R17, c[0x0][0x240], 0x1 ;  /* 0x0000900011107a11 */ /* 0x000fc400078008ff */
[----:B------:R-:W-:Y:S02]  /*0300*/  LEA R6, P1, R7, c[0x0][0x248], 0x1 ;  /* 0x0000920007067a11 */ /* 0x000fe400078208ff */
[----:B------:R-:W-:Y:S02]  /*0310*/  LEA.HI.X R17, R17, c[0x0][0x244], R2, 0x1, P0 ;  /* 0x0000910011117a11 */ /* 0x000fe400000f0c02 */
[----:B------:R-:W-:Y:S02]  /*0320*/  LEA.HI.X R7, R7, c[0x0][0x24c], R4, 0x1, P1 ;  /* 0x0000930007077a11 */ /* 0x000fe400008f0c04 */
[C---:B------:R-:W-:Y:S02]  /*0330*/  LOP3.LUT R40, R36.reuse, 0x20, RZ, 0xfc, !PT ;  /* 0x0000002024287812 */ /* 0x040fe400078efcff */
[C---:B------:R-:W-:Y:S02]  /*0340*/  LOP3.LUT R39, R36.reuse, 0x40, RZ, 0xfc, !PT ;  /* 0x0000004024277812 */ /* 0x040fe400078efcff */
[----:B--2---:R-:W-:-:S02]  /*0350*/  LOP3.LUT R41, R36, 0x60, RZ, 0xfc, !PT ;  /* 0x0000006024297812 */ /* 0x004fc400078efcff */
.L_x_2450:
[----:B------:R-:W-:Y:S01]  /*0360*/  BAR.SYNC.DEFER_BLOCKING 0x0 ;  /* 0x0000000000007b1d */ /* 0x000fe20000010000 */
[----:B------:R-:W-:-:S02]  /*0370*/  MOV R3, 0xffffff80 ;  /* 0xffffff8000037802 */ /* 0x000fc40000000f00 */
[----:B------:R-:W-:Y:S02]  /*0380*/  PRMT R0, RZ, 0x7610, R0 ;  /* 0x00007610ff007816 */ /* 0x000fe40000000000 */
[----:B------:R-:W-:Y:S01]  /*0390*/  PRMT R2, RZ, 0x7610, R2 ;  /* 0x00007610ff027816 */ /* 0x000fe20000000002 */
[----:B------:R-:W-:Y:S01]  /*03a0*/  IMAD R58, R38, R3, c[0x0][0x168] ;  /* 0x00005a00263a7624 */ /* 0x000fe200078e0203 */
[----:B------:R-:W-:Y:S02]  /*03b0*/  PRMT R3, RZ, 0x7610, R3 ;  /* 0x00007610ff037816 */ /* 0x000fe40000000003 */
[----:B-1----:R-:W-:Y:S02]  /*03c0*/  PRMT R4, RZ, 0x7610, R4 ;  /* 0x00007610ff047816 */ /* 0x002fe40000000004 */
[-C--:B------:R-:W-:Y:S02]  /*03d0*/  ISETP.GE.AND P0, PT, R36, R58.reuse, PT ;  /* 0x0000003a2400720c */ /* 0x080fe40003f06270 */
[----:B------:R-:W-:-:S02]  /*03e0*/  ISETP.GE.AND P1, PT, R40, R58, PT ;  /* 0x0000003a2800720c */ /* 0x000fc40003f26270 */
[-C--:B------:R-:W-:Y:S02]  /*03f0*/  ISETP.GE.AND P2, PT, R39, R58.reuse, PT ;  /* 0x0000003a2700720c */ /* 0x080fe40003f46270 */
[----:B------:R-:W-:-:S07]  /*0400*/  ISETP.GE.AND P3, PT, R41, R58, PT ;  /* 0x0000003a2900720c */ /* 0x000fce0003f66270 */
        /* <DEDUP_REMOVED lines=10> */
[----:B------:R-:W-:Y:S01]  /*04b0*/  PRMT R10, RZ, 0x7610, R10 ;  /* 0x00007610ff0a7816 */ /* 0x000fe2000000000a */
[----:B0-2---:R0:W-:Y:S04]  /*04c0*/  STS.U16 [R5], R0 ;  /* 0x0000000005007388 */ /* 0x0051e80000000400 */
[----:B---3--:R1:W-:Y:S04]  /*04d0*/  STS.U16 [R5+0x40], R2 ;  /* 0x0000400205007388 */ /* 0x0083e80000000400 */
[----:B----4-:R2:W-:Y:S01]  /*04e0*/  STS.U16 [R5+0x80], R3 ;  /* 0x0000800305007388 */ /* 0x0105e20000000400 */
[----:B0-----:R-:W-:-:S03]  /*04f0*/  PRMT R0, RZ, 0x7610, R0 ;  /* 0x00007610ff007816 */ /* 0x001fc60000000000 */
[----:B------:R-:W-:Y:S01]  /*0500*/  STS.U16 [R5+0xc0], R4 ;  /* 0x0000c00405007388 */ /* 0x000fe20000000400 */
[----:B------:R-:W-:-:S06]  /*0510*/  NOP ;  /* 0x0000000000007918 */ /* 0x000fcc0000000000 */
[----:B------:R-:W0:Y:S01]  /*0520*/  LDS.64 R48, [R35.X8] ;  /* 0x0000000023307984 */ /* 0x000e220000008a00 */
[----:B-1----:R-:W-:Y:S02]  /*0530*/  MOV R2, R6 ;  /* 0x0000000600027202 */ /* 0x002fe40000000f00 */
[----:B------:R-:W-:Y:S02]  /*0540*/  PRMT R6, RZ, 0x7610, R6 ;  /* 0x00007610ff067816 */ /* 0x000fe40000000006 */
[----:B--2---:R-:W-:Y:S01]  /*0550*/  MOV R3, R7 ;  /* 0x0000000700037202 */ /* 0x004fe20000000f00 */
[----:B------:R-:W-:Y:S06]  /*0560*/  BAR.SYNC.DEFER_BLOCKING 0x0 ;  /* 0x0000000000007b1d */ /* 0x000fec0000010000 */
[----:B------:R-:W2:Y:S04]  /*0570*/  @!P0 LDG.E.U16 R6, [R2.64] ;  /* 0x0000000602068981 */ /* 0x000ea8000c1e1500 */
[----:B------:R-:W3:Y:S04]  /*0580*/  @!P1 LDG.E.U16 R8, [R2.64+0x40] ;  /* 0x0000400602089981 */ /* 0x000ee8000c1e1500 */
[----:B------:R-:W4:Y:S04]  /*0590*/  @!P2 LDG.E.U16 R10, [R2.64+0x80] ;  /* 0x00008006020aa981 */ /* 0x000f28000c1e1500 */
[----:B------:R-:W4:Y:S01]  /*05a0*/  @!P3 LDG.E.U16 R0, [R2.64+0xc0] ;  /* 0x0000c0060200b981 */ /* 0x000f22000c1e1500 */
[----:B------:R-:W-:Y:S01]  /*05b0*/  ULDC.U8 UR5, c[0x0][0x17e] ;  /* 0x00005f8000057ab9 */ /* 0x000fe20000000000 */
[--C-:B0-----:R-:W-:Y:S01]  /*05c0*/  HADD2.F32 R43, -RZ, R48.reuse.H0_H0 ;  /* 0x20000030ff2b7230 */ /* 0x101fe20000004100 */
[----:B------:R-:W-:Y:S01]  /*05d0*/  MOV R4, c[0x0][0x16c] ;  /* 0x00005b0000047a02 */ /* 0x000fe20000000f00 */
[----:B------:R-:W-:Y:S01]  /*05e0*/  HADD2.F32 R45, -RZ, R48.H1_H1 ;  /* 0x30000030ff2d7230 */ /* 0x000fe20000004100 */
[----:B------:R-:W-:Y:S01]  /*05f0*/  UMOV UR4, URZ ;  /* 0x0000003f00047c82 */ /* 0x000fe20008000000 */
[--C-:B------:R-:W-:Y:S01]  /*0600*/  HADD2.F32 R47, -RZ, R49.reuse.H0_H0 ;  /* 0x20000031ff2f7230 */ /* 0x100fe20000004100 */
[----:B------:R-:W-:Y:S01]  /*0610*/  BSSY B0, `(.L_x_2435) ;  /* 0x000003d000007945 */ /* 0x000fe20003800000 */
[----:B------:R-:W-:Y:S01]  /*0620*/  HADD2.F32 R49, -RZ, R49.H1_H1 ;  /* 0x30000031ff317230 */ /* 0x000fe20000004100 */
[----:B------:R-:W-:Y:S01]  /*0630*/  ISETP.GE.AND P4, PT, R4, 0x1, PT ;  /* 0x000000010400780c */ /* 0x000fe20003f86270 */
[----:B-----5:R-:W-:-:S02]  /*0640*/  FMUL.FTZ R55, R43, R30 ;  /* 0x0000001e2b377220 */ /* 0x020fc40000410000 */
[-C--:B------:R-:W-:Y:S02]  /*0650*/  FMUL.FTZ R50, R45, R30.reuse ;  /* 0x0000001e2d327220 */ /* 0x080fe40000410000 */
[-C--:B------:R-:W-:Y:S02]  /*0660*/  FMUL.FTZ R51, R47, R30.reuse ;  /* 0x0000001e2f337220 */ /* 0x080fe40000410000 */
[----:B------:R-:W-:Y:S01]  /*0670*/  FMUL.FTZ R52, R49, R30 ;  /* 0x0000001e31347220 */ /* 0x000fe20000410000 */
[----:B--2---:R-:W-:Y:S04]  /*0680*/  STS.U16 [R5], R6 ;  /* 0x0000000605007388 */ /* 0x004fe80000000400 */
[----:B---3--:R-:W-:Y:S04]  /*0690*/  STS.U16 [R5+0x40], R8 ;  /* 0x0000400805007388 */ /* 0x008fe80000000400 */
[----:B----4-:R-:W-:Y:S04]  /*06a0*/  STS.U16 [R5+0x80], R10 ;  /* 0x0000800a05007388 */ /* 0x010fe80000000400 */
[----:B------:R-:W-:Y:S01]  /*06b0*/  STS.U16 [R5+0xc0], R0 ;  /* 0x0000c00005007388 */ /* 0x000fe20000000400 */
[----:B------:R-:W-:-:S06]  /*06c0*/  NOP ;  /* 0x0000000000007918 */ /* 0x000fcc0000000000 */
[----:B------:R-:W0:Y:S02]  /*06d0*/  LDS.64 R12, [R35.X8] ;  /* 0x00000000230c7984 */ /* 0x000e240000008a00 */
[--C-:B0-----:R-:W-:Y:S02]  /*06e0*/  HADD2.F32 R7, -RZ, R12.reuse.H0_H0 ;  /* 0x2000000cff077230 */ /* 0x101fe40000004100 */
[--C-:B------:R-:W-:Y:S02]  /*06f0*/  HADD2.F32 R11, -RZ, R13.reuse.H0_H0 ;  /* 0x2000000dff0b7230 */ /* 0x100fe40000004100 */
[----:B------:R-:W-:Y:S01]  /*0700*/  HADD2.F32 R9, -RZ, R12.H1_H1 ;  /* 0x3000000cff097230 */ /* 0x000fe20000004100 */
[--C-:B------:R-:W-:Y:S01]  /*0710*/  FADD.FTZ R42, R7, R32.reuse ;  /* 0x00000020072a7221 */ /* 0x100fe20000010000 */
[----:B------:R-:W-:Y:S01]  /*0720*/  HADD2.F32 R13, -RZ, R13.H1_H1 ;  /* 0x3000000dff0d7230 */ /* 0x000fe20000004100 */
[--C-:B------:R-:W-:Y:S02]  /*0730*/  FADD.FTZ R46, R11, R32.reuse ;  /* 0x000000200b2e7221 */ /* 0x100fe40000010000 */
[--C-:B------:R-:W-:Y:S01]  /*0740*/  FADD.FTZ R44, R9, R32.reuse ;  /* 0x00000020092c7221 */ /* 0x100fe20000010000 */
[----:B------:R-:W-:Y:S01]  /*0750*/  FSETP.GTU.FTZ.AND P1, PT, R42, 20, PT ;  /* 0x41a000002a00780b */ /* 0x000fe20003f3c000 */
[----:B------:R-:W-:Y:S01]  /*0760*/  FADD.FTZ R48, R13, R32 ;  /* 0x000000200d307221 */ /* 0x000fe20000010000 */
[----:B------:R-:W-:-:S02]  /*0770*/  FSETP.GTU.FTZ.AND P3, PT, R46, 20, PT ;  /* 0x41a000002e00780b */ /* 0x000fc40003f7c000 */
[----:B------:R-:W-:Y:S02]  /*0780*/  ISETP.EQ.OR P1, PT, RZ, UR5, P1 ;  /* 0x00000005ff007c0c */ /* 0x000fe40008f22670 */
[----:B------:R-:W-:Y:S02]  /*0790*/  FSETP.GTU.FTZ.AND P2, PT, R44, 20, PT ;  /* 0x41a000002c00780b */ /* 0x000fe40003f5c000 */
[----:B------:R-:W-:Y:S02]  /*07a0*/  FSETP.GTU.FTZ.AND P0, PT, R48, 20, PT ;  /* 0x41a000003000780b */ /* 0x000fe40003f1c000 */
[----:B------:R-:W-:Y:S02]  /*07b0*/  ISETP.EQ.OR P2, PT, RZ, UR5, P2 ;  /* 0x00000005ff007c0c */ /* 0x000fe40009742670 */
[----:B------:R-:W-:Y:S02]  /*07c0*/  ISETP.EQ.OR P3, PT, RZ, UR5, P3 ;  /* 0x00000005ff007c0c */ /* 0x000fe40009f62670 */
[----:B------:R-:W-:-:S03]  /*07d0*/  ISETP.EQ.OR P0, PT, RZ, UR5, P0 ;  /* 0x00000005ff007c0c */ /* 0x000fc60008702670 */
        /* <DEDUP_REMOVED lines=32> */
.L_x_2436:
[----:B------:R-:W-:Y:S05]  /*09e0*/  BSYNC B0 ;  /* 0x0000000000007941 */ /* 0x000fea0003800000 */
.L_x_2435:
        /* <DEDUP_REMOVED lines=33> */
.L_x_2438:
[----:B------:R-:W-:Y:S05]  /*0c00*/  BSYNC B0 ;  /* 0x0000000000007941 */ /* 0x000fea0003800000 */
.L_x_2437:
        /* <DEDUP_REMOVED lines=33> */
.L_x_2440:
[----:B------:R-:W-:Y:S05]  /*0e20*/  BSYNC B0 ;  /* 0x0000000000007941 */ /* 0x000fea0003800000 */
.L_x_2439:
        /* <DEDUP_REMOVED lines=33> */
.L_x_2442:
[----:B------:R-:W-:Y:S05]  /*1040*/  BSYNC B0 ;  /* 0x0000000000007941 */ /* 0x000fea0003800000 */
.L_x_2441:
        /* <DEDUP_REMOVED lines=21> */
[----:B------:R-:W-:Y:S02]  /*11a0*/  LEA R29, P3, R26, c[0x0][0x228], 0x3 ;  /* 0x00008a001a1d7a11 */ /* 0x000fe400078618ff */
[----:B------:R-:W-:Y:S01]  /*11b0*/  LEA.HI.X R25, R8, c[0x0][0x224], R25, 0x3, P1 ;  /* 0x0000890008197a11 */ /* 0x000fe200008f1c19 */
[----:B------:R-:W-:-:S04]  /*11c0*/  IMAD.WIDE R4, R0, R13, c[0x0][0x260] ;  /* 0x0000980000047625 */ /* 0x000fc800078e020d */
[C---:B------:R-:W-:Y:S02]  /*11d0*/  IMAD R13, R28.reuse, c[0x0][0x1bc], R7 ;  /* 0x00006f001c0d7a24 */ /* 0x040fe400078e0207 */
[----:B------:R-:W-:-:S04]  /*11e0*/  IMAD.WIDE.U32 R6, R28, c[0x0][0x1b8], RZ ;  /* 0x00006e001c067a25 */ /* 0x000fc800078e00ff */
[----:B------:R-:W-:Y:S01]  /*11f0*/  IMAD.WIDE R4, R11, 0x10, R4 ;  /* 0x000000100b047825 */ /* 0x000fe200078e0204 */
[----:B------:R-:W-:Y:S02]  /*1200*/  IADD3 R9, R7, R13, RZ ;  /* 0x0000000d07097210 */ /* 0x000fe40007ffe0ff */
[----:B------:R-:W-:Y:S02]  /*1210*/  IADD3 R7, R27, R15, RZ ;  /* 0x0000000f1b077210 */ /* 0x000fe40007ffe0ff */
[----:B------:R-:W-:Y:S02]  /*1220*/  LEA R27, P2, R6, c[0x0][0x230], 0x3 ;  /* 0x00008c00061b7a11 */ /* 0x000fe400078418ff */
[----:B------:R-:W-:Y:S02]  /*1230*/  LEA.HI.X R26, R26, c[0x0][0x22c], R7, 0x3, P3 ;  /* 0x00008b001a1a7a11 */ /* 0x000fe400018f1c07 */
[----:B------:R-:W-:Y:S02]  /*1240*/  LEA.HI.X R0, R6, c[0x0][0x234], R9, 0x3, P2 ;  /* 0x00008d0006007a11 */ /* 0x000fe400010f1c09 */
[----:B------:R-:W-:-:S02]  /*1250*/  MOV R54, R4 ;  /* 0x0000000400367202 */ /* 0x000fc40000000f00 */
[----:B------:R-:W-:Y:S02]  /*1260*/  MOV R53, R5 ;  /* 0x0000000500357202 */ /* 0x000fe40000000f00 */
.L_x_2444:
[----:B------:R-:W2:Y:S01]  /*1270*/  LDG.E.64 R4, [R24.64] ;  /* 0x0000000618047981 */ /* 0x000ea2000c1e1b00 */
[----:B------:R-:W-:Y:S02]  /*1280*/  FMUL.FTZ R60, R43, R42 ;  /* 0x0000002a2b3c7220 */ /* 0x000fe40000410000 */
[----:B------:R-:W-:Y:S01]  /*1290*/  FMUL.FTZ R67, R45, R44 ;  /* 0x0000002c2d437220 */ /* 0x000fe20000410000 */
[----:B------:R-:W0:Y:S01]  /*12a0*/  S2R R57, SR_TID.X ;  /* 0x0000000000397919 */ /* 0x000e220000002100 */
[----:B------:R-:W-:Y:S01]  /*12b0*/  FMUL.FTZ R66, R47, R46 ;  /* 0x0000002e2f427220 */ /* 0x000fe20000410000 */
[----:B0-----:R-:W-:Y:S01]  /*12c0*/  SHF.L.U32 R61, R57, 0x2, RZ ;  /* 0x00000002393d7819 */ /* 0x001fe200000006ff */
[----:B------:R-:W-:Y:S02]  /*12d0*/  FMUL.FTZ R64, R49, R48 ;  /* 0x0000003031407220 */ /* 0x000fe40000410000 */
[----:B--2---:R-:W-:Y:S02]  /*12e0*/  FMUL.FTZ R6, R5, R42 ;  /* 0x0000002a05067220 */ /* 0x004fe40000410000 */
[----:B------:R-:W-:-:S02]  /*12f0*/  FMUL.FTZ R9, R4, 1.4426950216293334961 ;  /* 0x3fb8aa3b04097820 */ /* 0x000fc40000410000 */
[----:B------:R-:W-:Y:S02]  /*1300*/  FMUL.RZ R7, R6, 0.15915493667125701904 ;  /* 0x3e22f98306077820 */ /* 0x000fe4000040c000 */
[----:B------:R-:W-:Y:S02]  /*1310*/  FMUL.FTZ R6, R5, R44 ;  /* 0x0000002c05067220 */ /* 0x000fe40000410000 */
[C---:B------:R-:W-:Y:S01]  /*1320*/  FMUL.FTZ R4, R9.reuse, R42 ;  /* 0x0000002a09047220 */ /* 0x040fe20000410000 */
[----:B------:R-:W-:Y:S01]  /*1330*/  MUFU.SIN R13, R7 ;  /* 0x00000007000d7308 */ /* 0x000fe20000000400 */
[----:B------:R-:W-:Y:S02]  /*1340*/  FMUL.RZ R11, R6, 0.15915493667125701904 ;  /* 0x3e22f983060b7820 */ /* 0x000fe4000040c000 */
[C---:B------:R-:W-:Y:S02]  /*1350*/  FMUL.FTZ R6, R9.reuse, R44 ;  /* 0x0000002c09067220 */ /* 0x040fe40000410000 */
[----:B------:R-:W-:-:S02]  /*1360*/  FMUL.FTZ R8, R9, R46 ;  /* 0x0000002e09087220 */ /* 0x000fc40000410000 */
[----:B------:R-:W-:Y:S01]  /*1370*/  FMUL.FTZ R9, R9, R48 ;  /* 0x0000003009097220 */ /* 0x000fe20000410000 */
[----:B------:R0:W-:Y:S08]  /*1380*/  MUFU.COS R15, R7 ;  /* 0x00000007000f7308 */ /* 0x0001f00000000000 */
[----:B------:R-:W-:Y:S01]  /*1390*/  MUFU.SIN R19, R11 ;  /* 0x0000000b00137308 */ /* 0x000fe20000000400 */
[----:B0-----:R-:W-:-:S02]  /*13a0*/  FMUL.FTZ R7, R5, R46 ;  /* 0x0000002e05077220 */ /* 0x001fc40000410000 */
[----:B------:R-:W-:Y:S02]  /*13b0*/  FMUL.FTZ R5, R5, R48 ;  /* 0x0000003005057220 */ /* 0x000fe40000410000 */
[----:B------:R-:W-:Y:S01]  /*13c0*/  FMUL.RZ R12, R7, 0.15915493667125701904 ;  /* 0x3e22f983070c7820 */ /* 0x000fe2000040c000 */
[----:B------:R-:W-:Y:S02]  /*13d0*/  MOV R7, 0xffffff80 ;  /* 0xffffff8000077802 */ /* 0x000fe40000000f00 */
[----:B------:R-:W0:Y:S03]  /*13e0*/  MUFU.EX2 R6, R6 ;  /* 0x0000000600067308 */ /* 0x000e260000000800 */
[----:B------:R-:W-:Y:S01]  /*13f0*/  IMAD R58, R38, R7, c[0x0][0x168] ;  /* 0x00005a00263a7624 */ /* 0x000fe200078e0207 */
[----:B------:R-:W-:-:S04]  /*1400*/  IADD3 R7, R61, 0x3, RZ ;  /* 0x000000033d077810 */ /* 0x000fc80007ffe0ff */
[----:B------:R-:W1:Y:S01]  /*1410*/  MUFU.EX2 R4, R4 ;  /* 0x0000000400047308 */ /* 0x000e620000000800 */
[-C--:B------:R-:W-:Y:S02]  /*1420*/  ISETP.GE.U32.AND P4, PT, R61, R58.reuse, PT ;  /* 0x0000003a3d00720c */ /* 0x080fe40003f86070 */
[-C--:B------:R-:W-:Y:S02]  /*1430*/  ISETP.GE.U32.AND P1, PT, R7, R58.reuse, PT ;  /* 0x0000003a0700720c */ /* 0x080fe40003f26070 */
[----:B------:R-:W-:Y:S02]  /*1440*/  IADD3 R7, R61, 0x2, RZ ;  /* 0x000000023d077810 */ /* 0x000fe40007ffe0ff */
[----:B------:R-:W-:Y:S01]  /*1450*/  FSEL R60, R60, RZ, !P4 ;  /* 0x000000ff3c3c7208 */ /* 0x000fe20006000000 */
[----:B------:R2:W3:Y:S01]  /*1460*/  MUFU.COS R21, R11 ;  /* 0x0000000b00157308 */ /* 0x0004e20000000000 */
[----:B0-----:R-:W-:Y:S01]  /*1470*/  FMUL.FTZ R19, R6, R19 ;  /* 0x0000001306137220 */ /* 0x001fe20000410000 */
[----:B------:R-:W-:-:S02]  /*1480*/  ISETP.GE.U32.AND P2, PT, R7, R58, PT ;  /* 0x0000003a0700720c */ /* 0x000fc40003f46070 */
[----:B------:R-:W-:-:S04]  /*1490*/  MOV R7, R26 ;  /* 0x0000001a00077202 */ /* 0x000fc80000000f00 */
[----:B------:R0:W-:Y:S01]  /*14a0*/  MUFU.EX2 R10, R8 ;  /* 0x00000008000a7308 */ /* 0x0001e20000000800 */
[----:B--2---:R-:W-:Y:S01]  /*14b0*/  IADD3 R11, R61, 0x1, RZ ;  /* 0x000000013d0b7810 */ /* 0x004fe20007ffe0ff */
[----:B-1----:R-:W-:-:S03]  /*14c0*/  FMUL.FTZ R70, R4, R13 ;  /* 0x0000000d04467220 */ /* 0x002fc60000410000 */
[----:B------:R-:W-:-:S03]  /*14d0*/  ISETP.GE.U32.AND P3, PT, R11, R58, PT ;  /* 0x0000003a0b00720c */ /* 0x000fc60003f66070 */
[----:B------:R-:W1:Y:S01]  /*14e0*/  MUFU.SIN R23, R12 ;  /* 0x0000000c00177308 */ /* 0x000e620000000400 */
[----:B0-----:R-:W-:Y:S01]  /*14f0*/  FMUL.FTZ R8, R4, R15 ;  /* 0x0000000f04087220 */ /* 0x001fe20000410000 */
[----:B------:R-:W-:Y:S01]  /*1500*/  FSEL R61, R19, RZ, !P3 ;  /* 0x000000ff133d7208 */ /* 0x000fe20005800000 */
[----:B------:R-:W-:Y:S02]  /*1510*/  FMUL.RZ R15, R5, 0.15915493667125701904 ;  /* 0x3e22f983050f7820 */ /* 0x000fe4000040c000 */
[----:B---3--:R-:W-:-:S03]  /*1520*/  FMUL.FTZ R21, R6, R21 ;  /* 0x0000001506157220 */ /* 0x008fc60000410000 */
[----:B------:R-:W0:Y:S01]  /*1530*/  MUFU.COS R59, R12 ;  /* 0x0000000c003b7308 */ /* 0x000e220000000000 */
[-C--:B------:R-:W-:Y:S01]  /*1540*/  FMUL.FTZ R14, R60, R61.reuse ;  /* 0x0000003d3c0e7220 */ /* 0x080fe20000410000 */
[----:B------:R-:W-:Y:S01]  /*1550*/  FSEL R63, R21, 1, !P3 ;  /* 0x3f800000153f7808 */ /* 0x000fe20005800000 */
[----:B------:R-:W-:-:S05]  /*1560*/  FMUL.FTZ R11, RZ, R61 ;  /* 0x0000003dff0b7220 */ /* 0x000fca0000410000 */
[----:B------:R-:W-:Y:S01]  /*1570*/  MUFU.EX2 R9, R9 ;  /* 0x0000000900097308 */ /* 0x000fe20000000800 */
[----:B-1----:R-:W-:Y:S01]  /*1580*/  FMUL.FTZ R23, R10, R23 ;  /* 0x000000170a177220 */ /* 0x002fe20000410000 */
[----:B------:R-:W-:Y:S02]  /*1590*/  FSEL R67, R67, RZ, !P3 ;  /* 0x000000ff43437208 */ /* 0x000fe40005800000 */
[----:B------:R-:W-:Y:S02]  /*15a0*/  MOV R6, R29 ;  /* 0x0000001d00067202 */ /* 0x000fe40000000f00 */
[----:B------:R-:W-:Y:S01]  /*15b0*/  FSEL R66, R66, RZ, !P2 ;  /* 0x000000ff42427208 */ /* 0x000fe20005000000 */
[----:B0-----:R-:W-:Y:S01]  /*15c0*/  FMUL.FTZ R59, R10, R59 ;  /* 0x0000003b0a3b7220 */ /* 0x001fe20000410000 */
[----:B------:R-:W-:Y:S01]  /*15d0*/  MUFU.COS R12, R15 ;  /* 0x0000000f000c7308 */ /* 0x000fe20000000000 */
[----:B------:R-:W-:Y:S01]  /*15e0*/  FFMA.FTZ R13, RZ, R63, R14 ;  /* 0x0000003fff0d7223 */ /* 0x000fe2000001000e */
[----:B------:R-:W-:Y:S01]  /*15f0*/  FSEL R69, R23, RZ, !P2 ;  /* 0x000000ff17457208 */ /* 0x000fe20005000000 */
[----:B------:R0:W2:Y:S01]  /*1600*/  LDG.E.64 R18, [R6.64] ;  /* 0x0000000606127981 */ /* 0x0000a2000c1e1b00 */
[----:B------:R-:W-:-:S02]  /*1610*/  MOV R4, R27 ;  /* 0x0000001b00047202 */ /* 0x000fc40000000f00 */
[----:B------:R-:W-:Y:S02]  /*1620*/  MOV R5, R0 ;  /* 0x0000000000057202 */ /* 0x000fe40000000f00 */
[----:B------:R-:W1:Y:S01]  /*1630*/  MUFU.SIN R10, R15 ;  /* 0x0000000f000a7308 */ /* 0x000e620000000400 */
[----:B------:R-:W-:Y:S02]  /*1640*/  FFMA.FTZ R14, R60, R63, -R11 ;  /* 0x0000003f3c0e7223 */ /* 0x000fe4000001080b */
[----:B------:R-:W-:Y:S01]  /*1650*/  FADD.FTZ R13, RZ, R13 ;  /* 0x0000000dff0d7221 */ /* 0x000fe20000010000 */
[----:B------:R-:W-:Y:S01]  /*1660*/  FSEL R68, R59, 1, !P2 ;  /* 0x3f8000003b447808 */ /* 0x000fe20005000000 */
[----:B------:R-:W-:Y:S01]  /*1670*/  FADD.FTZ R14, R67, R14 ;  /* 0x0000000e430e7221 */ /* 0x000fe20000010000 */
[----:B------:R-:W-:Y:S01]  /*1680*/  FSEL R70, R70, RZ, !P4 ;  /* 0x000000ff46467208 */ /* 0x000fe20006000000 */
[C---:B------:R-:W-:Y:S01]  /*1690*/  FMUL.FTZ R11, R69.reuse, R13 ;  /* 0x0000000d450b7220 */ /* 0x040fe20000410000 */
[----:B------:R-:W-:Y:S01]  /*16a0*/  FSEL R72, R8, 1, !P4 ;  /* 0x3f80000008487808 */ /* 0x000fe20006000000 */
[-C--:B0-----:R-:W-:Y:S01]  /*16b0*/  FMUL.FTZ R6, R69, R14.reuse ;  /* 0x0000000e45067220 */ /* 0x081fe20000410000 */
[----:B------:R0:W2:Y:S01]  /*16c0*/  LDG.E.64 R20, [R4.64] ;  /* 0x0000000604147981 */ /* 0x0000a2000c1e1b00 */
[----:B------:R-:W-:-:S02]  /*16d0*/  FFMA.FTZ R11, R68, R14, -R11 ;  /* 0x0000000e440b7223 */ /* 0x000fc4000001080b */
[C---:B-1----:R-:W-:Y:S02]  /*16e0*/  FMUL.FTZ R10, R9.reuse, R10 ;  /* 0x0000000a090a7220 */ /* 0x042fe40000410000 */
[----:B------:R-:W-:Y:S02]  /*16f0*/  FMUL.FTZ R12, R9, R12 ;  /* 0x0000000c090c7220 */ /* 0x000fe40000410000 */
[----:B------:R-:W-:Y:S01]  /*1700*/  FFMA.FTZ R6, R68, R13, R6 ;  /* 0x0000000d44067223 */ /* 0x000fe20000010006 */
[----:B------:R-:W-:Y:S01]  /*1710*/  FSEL R59, R10, RZ, !P1 ;  /* 0x000000ff0a3b7208 */ /* 0x000fe20004800000 */
[----:B------:R-:W-:Y:S01]  /*1720*/  FADD.FTZ R11, R66, R11 ;  /* 0x0000000b420b7221 */ /* 0x000fe20000010000 */
[----:B------:R-:W-:Y:S01]  /*1730*/  FSEL R62, R12, 1, !P1 ;  /* 0x3f8000000c3e7808 */ /* 0x000fe20004800000 */
[----:B------:R-:W-:Y:S02]  /*1740*/  FADD.FTZ R6, RZ, R6 ;  /* 0x00000006ff067221 */ /* 0x000fe40000010000 */
[----:B------:R-:W-:-:S02]  /*1750*/  FMUL.FTZ R7, R59, R11 ;  /* 0x0000000b3b077220 */ /* 0x000fc40000410000 */
[-C--:B0-----:R-:W-:Y:S02]  /*1760*/  FMUL.FTZ R4, R70, R61.reuse ;  /* 0x0000003d46047220 */ /* 0x081fe40000410000 */
[----:B------:R-:W-:Y:S02]  /*1770*/  FMUL.FTZ R5, R72, R61 ;  /* 0x0000003d48057220 */ /* 0x000fe40000410000 */
[-C--:B------:R-:W-:Y:S02]  /*1780*/  FFMA.FTZ R15, R62, R6.reuse, R7 ;  /* 0x000000063e0f7223 */ /* 0x080fe40000010007 */
[----:B------:R-:W-:Y:S01]  /*1790*/  FMUL.FTZ R6, R59, R6 ;  /* 0x000000063b067220 */ /* 0x000fe20000410000 */
[----:B------:R-:W-:Y:S01]  /*17a0*/  FSEL R64, R64, RZ, !P1 ;  /* 0x000000ff40407208 */ /* 0x000fe20004800000 */
[-C--:B------:R-:W-:Y:S02]  /*17b0*/  FFMA.FTZ R4, R72, R63.reuse, -R4 ;  /* 0x0000003f48047223 */ /* 0x080fe40000010804 */
[----:B------:R-:W-:-:S02]  /*17c0*/  FFMA.FTZ R5, R70, R63, R5 ;  /* 0x0000003f46057223 */ /* 0x000fc40000010005 */
[----:B------:R-:W-:Y:S02]  /*17d0*/  FFMA.FTZ R11, R62, R11, -R6 ;  /* 0x0000000b3e0b7223 */ /* 0x000fe40000010806 */
[C---:B------:R-:W-:Y:S02]  /*17e0*/  FMUL.FTZ R6, R69.reuse, R4 ;  /* 0x0000000445067220 */ /* 0x040fe40000410000 */
[-C--:B------:R-:W-:Y:S02]  /*17f0*/  FMUL.FTZ R7, R69, R5.reuse ;  /* 0x0000000545077220 */ /* 0x080fe40000410000 */
[----:B------:R-:W-:Y:S02]  /*1800*/  FADD.FTZ R15, RZ, R15 ;  /* 0x0000000fff0f7221 */ /* 0x000fe40000010000 */
[----:B------:R-:W-:Y:S02]  /*1810*/  FADD.FTZ R14, R64, R11 ;  /* 0x0000000b400e7221 */ /* 0x000fe40000010000 */
[----:B------:R-:W-:-:S02]  /*1820*/  FFMA.FTZ R6, R68, R5, R6 ;  /* 0x0000000544067223 */ /* 0x000fc40000010006 */
        /* <DEDUP_REMOVED lines=64> */
[----:B------:R-:W-:Y:S02]  /*1c30*/  @P1 FADD.FTZ R15, R15, R8 ;  /* 0x000000080f0f1221 */ /* 0x000fe40000010000 */
[----:B------:R-:W-:Y:S02]  /*1c40*/  FMUL.FTZ R4, R6, R5 ;  /* 0x0000000506047220 */ /* 0x000fe40000410000 */
[----:B------:R-:W-:Y:S01]  /*1c50*/  @P1 FADD.FTZ R14, R14, R11 ;  /* 0x0000000b0e0e1221 */ /* 0x000fe20000010000 */
[----:B------:R-:W0:Y:S01]  /*1c60*/  SHFL.UP PT, R5, R15, 0x10, RZ ;  /* 0x060000000f057989 */ /* 0x000e2200000e00ff */
[----:B------:R-:W-:Y:S01]  /*1c70*/  @P1 FFMA.FTZ R12, R12, R7, -R4 ;  /* 0x000000070c0c1223 */ /* 0x000fe20000010804 */
[----:B------:R-:W-:-:S02]  /*1c80*/  FSEL R6, R6, R13, !P1 ;  /* 0x0000000d06067208 */ /* 0x000fc40004800000 */
        /* <DEDUP_REMOVED lines=33> */
[----:B------:R-:W-:Y:S02]  /*1ea0*/  MOV R13, c[0x0][0x1a0] ;  /* 0x00006800000d7a02 */ /* 0x000fe40000000f00 */
[----:B-1----:R-:W-:Y:S02]  /*1eb0*/  @!P3 MOV R75, R8 ;  /* 0x00000008004bb202 */ /* 0x002fe40000000f00 */
[----:B---3--:R-:W-:Y:S02]  /*1ec0*/  @!P3 MOV R71, R11 ;  /* 0x0000000b0047b202 */ /* 0x008fe40000000f00 */
[----:B----4-:R-:W-:Y:S01]  /*1ed0*/  @!P3 MOV R73, R10 ;  /* 0x0000000a0049b202 */ /* 0x010fe20000000f00 */
[-C--:B------:R-:W-:Y:S02]  /*1ee0*/  @P4 FMUL.FTZ R76, R22, R74.reuse ;  /* 0x0000004a164c4220 */ /* 0x080fe40000410000 */
[C---:B------:R-:W-:Y:S02]  /*1ef0*/  @P4 FMUL.FTZ R74, R23.reuse, R74 ;  /* 0x0000004a174a4220 */ /* 0x040fe40000410000 */
[----:B------:R-:W-:-:S02]  /*1f00*/  @P4 FFMA.FTZ R76, R23, R75, R76 ;  /* 0x0000004b174c4223 */ /* 0x000fc4000001004c */
[----:B------:R-:W-:Y:S02]  /*1f10*/  @P4 FFMA.FTZ R74, R22, R75, -R74 ;  /* 0x0000004b164a4223 */ /* 0x000fe4000001084a */
[----:B------:R-:W-:Y:S02]  /*1f20*/  @P4 FADD.FTZ R71, R71, R76 ;  /* 0x0000004c47474221 */ /* 0x000fe40000010000 */
[----:B------:R-:W-:Y:S01]  /*1f30*/  @P4 FADD.FTZ R73, R73, R74 ;  /* 0x0000004a49494221 */ /* 0x000fe20000010000 */
[----:B------:R-:W-:Y:S01]  /*1f40*/  MOV R14, c[0x0][0x1a4] ;  /* 0x00006900000e7a02 */ /* 0x000fe20000000f00 */
[C---:B------:R-:W-:Y:S01]  /*1f50*/  FMUL.FTZ R12, R70.reuse, R71 ;  /* 0x00000047460c7220 */ /* 0x040fe20000410000 */
[C---:B------:R-:W-:Y:S01]  /*1f60*/  LEA R29, P1, R13.reuse, R29, 0x3 ;  /* 0x0000001d0d1d7211 */ /* 0x040fe200078218ff */
[-C--:B------:R-:W-:Y:S02]  /*1f70*/  FMUL.FTZ R70, R70, R73.reuse ;  /* 0x0000004946467220 */ /* 0x080fe40000410000 */
[C---:B------:R-:W-:Y:S01]  /*1f80*/  FFMA.FTZ R73, R72.reuse, R73, -R12 ;  /* 0x0000004948497223 */ /* 0x040fe2000001080c */
[----:B------:R-:W-:Y:S01]  /*1f90*/  LEA.HI.X R26, R13, R26, R14, 0x3, P1 ;  /* 0x0000001a0d1a7211 */ /* 0x000fe200008f1c0e */
[----:B------:R-:W-:Y:S01]  /*1fa0*/  FFMA.FTZ R12, R72, R71, R70 ;  /* 0x00000047480c7223 */ /* 0x000fe20000010046 */
[----:B------:R-:W-:-:S02]  /*1fb0*/  MOV R13, c[0x0][0x1c0] ;  /* 0x00007000000d7a02 */ /* 0x000fc40000000f00 */
[----:B------:R-:W-:Y:S01]  /*1fc0*/  MOV R15, c[0x0][0x188] ;  /* 0x00006200000f7a02 */ /* 0x000fe20000000f00 */
[----:B------:R-:W-:Y:S01]  /*1fd0*/  FADD.FTZ R12, RZ, R12 ;  /* 0x0000000cff0c7221 */ /* 0x000fe20000010000 */
[----:B------:R-:W-:Y:S02]  /*1fe0*/  MOV R14, c[0x0][0x1c4] ;  /* 0x00007100000e7a02 */ /* 0x000fe40000000f00 */
[----:B------:R-:W-:Y:S01]  /*1ff0*/  LEA R27, P1, R13, R27, 0x3 ;  /* 0x0000001b0d1b7211 */ /* 0x000fe200078218ff */
[----:B------:R-:W-:Y:S01]  /*2000*/  FADD.FTZ R60, R60, R73 ;  /* 0x000000493c3c7221 */ /* 0x000fe20000010000 */
[----:B------:R-:W-:Y:S02]  /*2010*/  MOV R22, c[0x0][0x18c] ;  /* 0x0000630000167a02 */ /* 0x000fe40000000f00 */
[----:B------:R-:W-:Y:S02]  /*2020*/  LEA R24, P2, R15, R24, 0x3 ;  /* 0x000000180f187211 */ /* 0x000fe400078418ff */
[----:B------:R-:W-:Y:S01]  /*2030*/  LEA.HI.X R0, R13, R0, R14, 0x3, P1 ;  /* 0x000000000d007211 */ /* 0x000fe200008f1c0e */
[----:B------:R-:W-:-:S02]  /*2040*/  FMUL.FTZ R14, R61, R12 ;  /* 0x0000000c3d0e7220 */ /* 0x000fc40000410000 */
[-C--:B------:R-:W-:Y:S01]  /*2050*/  FMUL.FTZ R61, R61, R60.reuse ;  /* 0x0000003c3d3d7220 */ /* 0x080fe20000410000 */
[----:B------:R-:W-:Y:S01]  /*2060*/  LEA.HI.X R25, R15, R25, R22, 0x3, P2 ;  /* 0x000000190f197211 */ /* 0x000fe200010f1c16 */
[----:B------:R-:W-:Y:S02]  /*2070*/  FFMA.FTZ R14, R63, R60, -R14 ;  /* 0x0000003c3f0e7223 */ /* 0x000fe4000001080e */
[----:B------:R-:W-:Y:S02]  /*2080*/  FMUL.FTZ R15, R5, R11 ;  /* 0x0000000b050f7220 */ /* 0x000fe40000410000 */
[----:B------:R-:W-:Y:S02]  /*2090*/  FFMA.FTZ R63, R63, R12, R61 ;  /* 0x0000000c3f3f7223 */ /* 0x000fe4000001003d */
[----:B------:R-:W-:Y:S02]  /*20a0*/  FMUL.FTZ R23, R5, R9 ;  /* 0x0000000905177220 */ /* 0x000fe40000410000 */
[----:B------:R-:W-:-:S02]  /*20b0*/  FFMA.FTZ R61, R4, R10, -R15 ;  /* 0x0000000a043d7223 */ /* 0x000fc4000001080f */
[----:B------:R-:W-:Y:S01]  /*20c0*/  FADD.FTZ R15, RZ, R63 ;  /* 0x0000003fff0f7221 */ /* 0x000fe20000010000 */
[----:B------:R-:W-:Y:S01]  /*20d0*/  ISETP.NE.AND P1, PT, R57, RZ, PT ;  /* 0x000000ff3900720c */ /* 0x000fe20003f25270 */
[C---:B------:R-:W-:Y:S02]  /*20e0*/  FMUL.FTZ R10, R5.reuse, R10 ;  /* 0x0000000a050a7220 */ /* 0x040fe40000410000 */
[-C--:B------:R-:W-:Y:S02]  /*20f0*/  FMUL.FTZ R5, R5, R8.reuse ;  /* 0x0000000805057220 */ /* 0x080fe40000410000 */
[----:B------:R-:W-:Y:S02]  /*2100*/  FFMA.FTZ R8, R4, R8, -R23 ;  /* 0x0000000804087223 */ /* 0x000fe40000010817 */
[----:B------:R-:W-:Y:S02]  /*2110*/  FADD.FTZ R14, R67, R14 ;  /* 0x0000000e430e7221 */ /* 0x000fe40000010000 */
[----:B------:R-:W-:-:S02]  /*2120*/  FMUL.FTZ R23, R69, R15 ;  /* 0x0000000f45177220 */ /* 0x000fc40000410000 */
[-C--:B------:R-:W-:Y:S02]  /*2130*/  FMUL.FTZ R69, R69, R14.reuse ;  /* 0x0000000e45457220 */ /* 0x080fe40000410000 */
[----:B------:R-:W-:Y:S02]  /*2140*/  FFMA.FTZ R23, R68, R14, -R23 ;  /* 0x0000000e44177223 */ /* 0x000fe40000010817 */
[C---:B------:R-:W-:Y:S02]  /*2150*/  FFMA.FTZ R9, R4.reuse, R9, R5 ;  /* 0x0000000904097223 */ /* 0x040fe40000010005 */
[----:B------:R-:W-:Y:S02]  /*2160*/  FFMA.FTZ R4, R4, R11, R10 ;  /* 0x0000000b04047223 */ /* 0x000fe4000001000a */
[----:B------:R-:W-:Y:S02]  /*2170*/  FFMA.FTZ R69, R68, R15, R69 ;  /* 0x0000000f44457223 */ /* 0x000fe40000010045 */
[----:B------:R-:W-:Y:S01]  /*2180*/  FADD.FTZ R66, R66, R23 ;  /* 0x0000001742427221 */ /* 0x000fe20000010000 */
[----:B------:R-:W-:Y:S01]  /*2190*/  @!P1 MOV R5, R53 ;  /* 0x0000003500059202 */ /* 0x000fe20000000f00 */
[----:B------:R-:W-:Y:S01]  /*21a0*/  FADD.FTZ R11, R7, R4 ;  /* 0x00000004070b7221 */ /* 0x000fe20000010000 */
[----:B------:R-:W-:Y:S01]  /*21b0*/  @!P1 MOV R4, R54 ;  /* 0x0000003600049202 */ /* 0x000fe20000000f00 */
[----:B------:R-:W-:Y:S01]  /*21c0*/  FADD.FTZ R10, R6, R61 ;  /* 0x0000003d060a7221 */ /* 0x000fe20000010000 */
[----:B------:R-:W-:Y:S01]  /*21d0*/  IADD3 R56, R56, 0x1, RZ ;  /* 0x0000000138387810 */ /* 0x000fe20007ffe0ff */
[----:B------:R-:W-:-:S02]  /*21e0*/  FADD.FTZ R69, RZ, R69 ;  /* 0x00000045ff457221 */ /* 0x000fc40000010000 */
[----:B------:R-:W-:Y:S02]  /*21f0*/  FMUL.FTZ R7, R59, R66 ;  /* 0x000000423b077220 */ /* 0x000fe40000410000 */
[-C--:B--2---:R-:W-:Y:S01]  /*2200*/  FMUL.FTZ R13, R19, R21.reuse ;  /* 0x00000015130d7220 */ /* 0x084fe20000410000 */
[----:B------:R0:W-:Y:S01]  /*2210*/  @!P1 STG.E.128 [R4.64], R8 ;  /* 0x0000000804009986 */ /* 0x0001e2000c101d06 */
[----:B------:R-:W-:Y:S02]  /*2220*/  FMUL.FTZ R21, R18, R21 ;  /* 0x0000001512157220 */ /* 0x000fe40000410000 */
[-C--:B------:R-:W-:Y:S01]  /*2230*/  FMUL.FTZ R59, R59, R69.reuse ;  /* 0x000000453b3b7220 */ /* 0x080fe20000410000 */
[----:B------:R0:W-:Y:S01]  /*2240*/  @!P1 STS.128 [UR4+0x150], R8 ;  /* 0x00015008ff009988 */ /* 0x0001e20008000c04 */
[----:B------:R-:W-:Y:S01]  /*2250*/  FFMA.FTZ R7, R62, R69, R7 ;  /* 0x000000453e077223 */ /* 0x000fe20000010007 */
[----:B------:R-:W-:Y:S01]  /*2260*/  ISETP.GE.AND P1, PT, R56, c[0x0][0x16c], PT ;  /* 0x00005b0038007a0c */ /* 0x000fe20003f26270 */
[----:B------:R-:W-:-:S02]  /*2270*/  FFMA.FTZ R13, R18, R20, -R13 ;  /* 0x00000014120d7223 */ /* 0x000fc4000001080d */
[----:B------:R-:W-:Y:S02]  /*2280*/  FFMA.FTZ R18, R19, R20, R21 ;  /* 0x0000001413127223 */ /* 0x000fe40000010015 */
[----:B------:R-:W-:Y:S02]  /*2290*/  FFMA.FTZ R59, R62, R66, -R59 ;  /* 0x000000423e3b7223 */ /* 0x000fe4000001083b */
[----:B------:R-:W-:Y:S02]  /*22a0*/  FADD.FTZ R7, RZ, R7 ;  /* 0x00000007ff077221 */ /* 0x000fe40000010000 */
        /* <DEDUP_REMOVED lines=8> */
[C---:B------:R-:W-:Y:S01]  /*2330*/  FFMA.FTZ R6, R13.reuse, R66, -R6 ;  /* 0x000000420d067223 */ /* 0x040fe20000010806 */
[----:B------:R-:W-:Y:S01]  /*2340*/  UIADD3 UR4, UR4, 0x10, URZ ;  /* 0x0000001004047890 */ /* 0x000fe2000fffe03f */
[----:B------:R-:W-:Y:S01]  /*2350*/  FFMA.FTZ R13, R13, R59, -R18 ;  /* 0x0000003b0d0d7223 */ /* 0x000fe20000010812 */
[----:B------:R-:W-:Y:S01]  /*2360*/  IADD3.X R53, RZ, R53, RZ, P2, !PT ;  /* 0x00000035ff357210 */ /* 0x000fe200017fe4ff */
[----:B------:R-:W-:-:S02]  /*2370*/  FFMA.FTZ R55, R12, 2, R55 ;  /* 0x400000000c377823 */ /* 0x000fc40000010037 */
[----:B------:R-:W-:Y:S02]  /*2380*/  FFMA.FTZ R50, R15, 2, R50 ;  /* 0x400000000f327823 */ /* 0x000fe40000010032 */
[----:B------:R-:W-:Y:S02]  /*2390*/  FFMA.FTZ R51, R6, 2, R51 ;  /* 0x4000000006337823 */ /* 0x000fe40000010033 */
[----:B------:R-:W-:Y:S01]  /*23a0*/  FFMA.FTZ R52, R13, 2, R52 ;  /* 0x400000000d347823 */ /* 0x000fe20000010034 */
[----:B0-----:R-:W-:Y:S01]  /*23b0*/  @P1 CALL.REL.NOINC `(.L_x_2443) ;  /* 0x0000001000001944 */ /* 0x001fe20003c00000 */
[----:B------:R-:W-:Y:S05]  /*23c0*/  BRA `(.L_x_2444) ;  /* 0xffffeea000007947 */ /* 0x000fea000383ffff */
.L_x_2443:
[----:B------:R-:W-:Y:S01]  /*23d0*/  BAR.SYNC.DEFER_BLOCKING 0x0 ;  /* 0x0000000000007b1d */ /* 0x000fe20000010000 */
[----:B------:R-:W-:Y:S01]  /*23e0*/  ISETP.NE.AND P0, PT, R57, RZ, PT ;  /* 0x000000ff3900720c */ /* 0x000fe20003f05270 */
[----:B------:R-:W-:Y:S01]  /*23f0*/  IMAD R8, R65, c[0x0][0x200], RZ ;  /* 0x0000800041087a24 */ /* 0x000fe200078e02ff */
[----:B------:R-:W-:Y:S02]  /*2400*/  F2FP.PACK_AB R6, R50, R55 ;  /* 0x000000373206723e */ /* 0x000fe400000000ff */
[----:B------:R-:W-:Y:S01]  /*2410*/  F2FP.PACK_AB R7, R52, R51 ;  /* 0x000000333407723e */ /* 0x000fe200000000ff */
[----:B------:R-:W-:Y:S01]  /*2420*/  IMAD R15, R33, c[0x0][0x204], R8 ;  /* 0x00008100210f7a24 */ /* 0x000fe200078e0208 */
[----:B------:R-:W-:Y:S01]  /*2430*/  SHF.L.U32 R0, R35, 0x1, RZ ;  /* 0x0000000123007819 */ /* 0x000fe200000006ff */
[----:B------:R-:W-:Y:S01]  /*2440*/  IMAD.WIDE.U32 R8, R33, c[0x0][0x200], RZ ;  /* 0x0000800021087a25 */ /* 0x000fe200078e00ff */
[----:B------:R-:W-:Y:S01]  /*2450*/  SHF.L.U32 R4, R38, 0x7, RZ ;  /* 0x0000000726047819 */ /* 0x000fe200000006ff */
[----:B------:R-:W-:Y:S03]  /*2460*/  BSSY B0, `(.L_x_2445) ;  /* 0x0000019000007945 */ /* 0x000fe60003800000 */
[----:B------:R-:W-:-:S02]  /*2470*/  SHF.R.S32.HI R5, RZ, 0x1f, R4 ;  /* 0x0000001fff057819 */ /* 0x000fc40000011404 */
[----:B------:R-:W-:Y:S01]  /*2480*/  IADD3 R21, R9, R15, RZ ;  /* 0x0000000f09157210 */ /* 0x000fe20007ffe0ff */
[----:B------:R0:W-:Y:S01]  /*2490*/  STS.64 [R35.X8], R6 ;  /* 0x0000000623007388 */ /* 0x0001e20000008a00 */
[----:B------:R-:W-:-:S06]  /*24a0*/  NOP ;  /* 0x0000000000007918 */ /* 0x000fcc0000000000 */
[----:B------:R-:W-:Y:S04]  /*24b0*/  LDS.U16 R19, [R0] ;  /* 0x0000000000137984 */ /* 0x000fe80000000400 */
[----:B------:R-:W-:Y:S01]  /*24c0*/  LDS.U16 R23, [R0+0x40] ;  /* 0x0000400000177984 */ /* 0x000fe20000000400 */
[----:B0-----:R-:W-:-:S03]  /*24d0*/  IADD3 R6, P2, R36, R4, RZ ;  /* 0x0000000424067210 */ /* 0x001fc60007f5e0ff */
[----:B------:R-:W-:Y:S01]  /*24e0*/  LDS.U16 R25, [R0+0x80] ;  /* 0x0000800000197984 */ /* 0x000fe20000000400 */
[----:B------:R-:W-:-:S03]  /*24f0*/  IADD3.X R7, R37, R5, RZ, P2, !PT ;  /* 0x0000000525077210 */ /* 0x000fc600017fe4ff */
        /* <DEDUP_REMOVED lines=15> */
.L_x_2446:
[----:B------:R-:W-:Y:S05]  /*25f0*/  BSYNC B0 ;  /* 0x0000000000007941 */ /* 0x000fea0003800000 */
.L_x_2445:
[----:B------:R-:W-:Y:S01]  /*2600*/  MOV R10, R8 ;  /* 0x00000008000a7202 */ /* 0x000fe20000000f00 */
[----:B0-----:R-:W-:Y:S01]  /*2610*/  IMAD R15, R31, c[0x0][0x208], RZ ;  /* 0x000082001f0f7a24 */ /* 0x001fe200078e02ff */
[----:B------:R-:W-:Y:S01]  /*2620*/  MOV R11, R21 ;  /* 0x00000015000b7202 */ /* 0x000fe20000000f00 */
[----:B------:R-:W-:Y:S01]  /*2630*/  IMAD R14, R65, c[0x0][0x1f0], RZ ;  /* 0x00007c00410e7a24 */ /* 0x000fe200078e02ff */
[----:B------:R-:W-:Y:S01]  /*2640*/  ISETP.GE.AND P1, PT, R36, R58, PT ;  /* 0x0000003a2400720c */ /* 0x000fe20003f26270 */
[C---:B------:R-:W-:Y:S01]  /*2650*/  IMAD R29, R28.reuse, c[0x0][0x20c], R15 ;  /* 0x000083001c1d7a24 */ /* 0x040fe200078e020f */
[----:B------:R-:W-:Y:S01]  /*2660*/  MOV R9, 0x2 ;  /* 0x0000000200097802 */ /* 0x000fe20000000f00 */
[----:B------:R-:W-:Y:S01]  /*2670*/  IMAD.WIDE.U32 R10, R28, c[0x0][0x208], R10 ;  /* 0x000082001c0a7a25 */ /* 0x000fe200078e000a */
[-C--:B------:R-:W-:Y:S02]  /*2680*/  ISETP.GE.AND P2, PT, R40, R12.reuse, PT ;  /* 0x0000000c2800720c */ /* 0x080fe40003f46270 */
[----:B------:R-:W-:Y:S01]  /*2690*/  ISETP.GE.AND P3, PT, R39, R12, PT ;  /* 0x0000000c2700720c */ /* 0x000fe20003f66270 */
[----:B------:R-:W-:Y:S01]  /*26a0*/  IMAD.WIDE R8, R36, R9, c[0x0][0x258] ;  /* 0x0000960024087625 */ /* 0x000fe200078e0209 */
[----:B------:R-:W-:-:S02]  /*26b0*/  IADD3 R21, P4, R4, R10, RZ ;  /* 0x0000000a04157210 */ /* 0x000fc40007f9e0ff */
[----:B------:R-:W-:Y:S01]  /*26c0*/  LOP3.LUT R40, R36, 0x20, RZ, 0xfc, !PT ;  /* 0x0000002024287812 */ /* 0x000fe200078efcff */
[----:B------:R-:W-:Y:S01]  /*26d0*/  IMAD R27, R33, c[0x0][0x1f4], R14 ;  /* 0x00007d00211b7a24 */ /* 0x000fe200078e020e */
[----:B------:R-:W-:Y:S01]  /*26e0*/  IADD3.X R11, R5, R29, R11, P4, !PT ;  /* 0x0000001d050b7210 */ /* 0x000fe200027fe40b */
[----:B------:R-:W-:Y:S01]  /*26f0*/  IMAD.WIDE.U32 R14, R33, c[0x0][0x1f0], RZ ;  /* 0x00007c00210e7a25 */ /* 0x000fe200078e00ff */
[----:B------:R-:W-:Y:S02]  /*2700*/  ISETP.GE.AND P4, PT, R41, R12, PT ;  /* 0x0000000c2900720c */ /* 0x000fe40003f86270 */
[----:B------:R-:W-:Y:S01]  /*2710*/  LEA R10, P5, R21, R8, 0x1 ;  /* 0x00000008150a7211 */ /* 0x000fe200078a08ff */
[----:B------:R-:W-:Y:S01]  /*2720*/  @!P1 IMAD.WIDE.U32 R18, R33, c[0x0][0x1f0], R4 ;  /* 0x00007c0021129a25 */ /* 0x000fe200078e0004 */
[----:B------:R-:W-:Y:S02]  /*2730*/  IADD3 R15, R15, R27, RZ ;  /* 0x0000001b0f0f7210 */ /* 0x000fe40007ffe0ff */
[----:B------:R-:W-:Y:S01]  /*2740*/  LEA.HI.X R11, R21, R9, R11, 0x1, P5 ;  /* 0x00000009150b7211 */ /* 0x000fe200028f0c0b */
[----:B------:R-:W-:Y:S01]  /*2750*/  IMAD R9, R31, c[0x0][0x1f8], RZ ;  /* 0x00007e001f097a24 */ /* 0x000fe200078e02ff */
[----:B------:R-:W-:Y:S01]  /*2760*/  @!P1 IADD3 R19, R27, R19, RZ ;  /* 0x000000131b139210 */ /* 0x000fe20007ffe0ff */
[----:B------:R-:W-:Y:S01]  /*2770*/  IMAD.WIDE.U32 R20, R28, c[0x0][0x1f8], R14 ;  /* 0x00007e001c147a25 */ /* 0x000fe200078e000e */
[----:B------:R-:W-:Y:S01]  /*2780*/  SHF.L.U32 R8, R40, 0x1, RZ ;  /* 0x0000000128087819 */ /* 0x000fe200000006ff */
[----:B------:R-:W-:Y:S02]  /*2790*/  @!P2 STG.E.U16 [R10.64+0x40], R23 ;  /* 0x000040170a00a986 */ /* 0x000fe4000c101506 */
[----:B------:R-:W-:-:S02]  /*27a0*/  @!P1 IMAD.WIDE.U32 R14, R28, c[0x0][0x1f8], R18 ;  /* 0x00007e001c0e9a25 */ /* 0x000fc400078e0012 */
[----:B------:R-:W-:Y:S01]  /*27b0*/  @!P3 STG.E.U16 [R10.64+0x80], R25 ;  /* 0x000080190a00b986 */ /* 0x000fe2000c101506 */
[----:B------:R-:W-:Y:S01]  /*27c0*/  IADD3 R19, P3, R4, R20, RZ ;  /* 0x0000001404137210 */ /* 0x000fe20007f7e0ff */
[----:B------:R-:W-:Y:S01]  /*27d0*/  IMAD R27, R28, c[0x0][0x1fc], R9 ;  /* 0x00007f001c1b7a24 */ /* 0x000fe200078e0209 */
[----:B------:R-:W-:Y:S01]  /*27e0*/  @!P1 IADD3 R18, P2, R36, R14, RZ ;  /* 0x0000000e24129210 */ /* 0x000fe20007f5e0ff */
[----:B------:R0:W-:Y:S01]  /*27f0*/  @!P4 STG.E.U16 [R10.64+0xc0], R13 ;  /* 0x0000c00d0a00c986 */ /* 0x0001e2000c101506 */
[----:B------:R-:W-:-:S03]  /*2800*/  SHF.L.U64.HI R9, R40, 0x1, R37 ;  /* 0x0000000128097819 */ /* 0x000fc60000010225 */
[----:B------:R-:W-:Y:S01]  /*2810*/  BAR.SYNC.DEFER_BLOCKING 0x0 ;  /* 0x0000000000007b1d */ /* 0x000fe20000010000 */
[----:B------:R-:W-:Y:S02]  /*2820*/  IADD3 R12, P4, R8, c[0x0][0x268], RZ ;  /* 0x00009a00080c7a10 */ /* 0x000fe40007f9e0ff */
[----:B------:R-:W-:Y:S02]  /*2830*/  IADD3.X R20, R5, R27, R21, P3, !PT ;  /* 0x0000001b05147210 */ /* 0x000fe40001ffe415 */
[----:B------:R-:W-:Y:S02]  /*2840*/  @!P1 IADD3.X R15, R37, R15, R27, P2, !PT ;  /* 0x0000000f250f9210 */ /* 0x000fe400017fe41b */
[----:B------:R-:W-:Y:S02]  /*2850*/  IADD3.X R14, R9, c[0x0][0x26c], RZ, P4, !PT ;  /* 0x00009b00090e7a10 */ /* 0x000fe400027fe4ff */
[-C--:B------:R-:W-:Y:S02]  /*2860*/  ISETP.GE.AND P2, PT, R40, R58.reuse, PT ;  /* 0x0000003a2800720c */ /* 0x080fe40003f46270 */
[----:B------:R-:W-:-:S02]  /*2870*/  ISETP.GE.AND P3, PT, R39, R58, PT ;  /* 0x0000003a2700720c */ /* 0x000fc40003f66270 */
[----:B------:R-:W-:Y:S02]  /*2880*/  ISETP.GE.AND P4, PT, R41, R58, PT ;  /* 0x0000003a2900720c */ /* 0x000fe40003f86270 */
[C---:B------:R-:W-:Y:S02]  /*2890*/  LEA R12, P6, R19.reuse, R12, 0x1 ;  /* 0x0000000c130c7211 */ /* 0x040fe400078c08ff */
[C---:B0-----:R-:W-:Y:S02]  /*28a0*/  @!P1 LEA R10, P5, R18.reuse, c[0x0][0x268], 0x1 ;  /* 0x00009a00120a9a11 */ /* 0x041fe400078a08ff */
[----:B------:R-:W-:Y:S02]  /*28b0*/  LEA.HI.X R13, R19, R14, R20, 0x1, P6 ;  /* 0x0000000e130d7211 */ /* 0x000fe400030f0c14 */
[--C-:B------:R-:W-:Y:S02]  /*28c0*/  @!P1 LEA.HI.X R11, R18, c[0x0][0x26c], R15.reuse, 0x1, P5 ;  /* 0x00009b00120b9a11 */ /* 0x100fe400028f0c0f */
[----:B------:R-:W-:-:S02]  /*28d0*/  PRMT R15, RZ, 0x7610, R15 ;  /* 0x00007610ff0f7816 */ /* 0x000fc4000000000f */
[----:B------:R-:W-:Y:S02]  /*28e0*/  PRMT R19, RZ, 0x7610, R19 ;  /* 0x00007610ff137816 */ /* 0x000fe40000000013 */
[----:B------:R-:W-:Y:S02]  /*28f0*/  PRMT R21, RZ, 0x7610, R21 ;  /* 0x00007610ff157816 */ /* 0x000fe40000000015 */
[----:B------:R-:W-:Y:S01]  /*2900*/  PRMT R23, RZ, 0x7610, R23 ;  /* 0x00007610ff177816 */ /* 0x000fe20000000017 */
[----:B------:R-:W2:Y:S04]  /*2910*/  @!P1 LDG.E.U16 R15, [R10.64] ;  /* 0x000000060a0f9981 */ /* 0x000ea8000c1e1500 */
[----:B------:R-:W3:Y:S04]  /*2920*/  @!P2 LDG.E.U16 R19, [R12.64] ;  /* 0x000000060c13a981 */ /* 0x000ee8000c1e1500 */
[----:B------:R-:W4:Y:S04]  /*2930*/  @!P3 LDG.E.U16 R21, [R12.64+0x40] ;  /* 0x000040060c15b981 */ /* 0x000f28000c1e1500 */
[----:B------:R-:W5:Y:S01]  /*2940*/  @!P4 LDG.E.U16 R23, [R12.64+0x80] ;  /* 0x000080060c17c981 */ /* 0x000f62000c1e1500 */
[----:B------:R-:W-:Y:S03]  /*2950*/  BSSY B0, `(.L_x_2447) ;  /* 0x000003e000007945 */ /* 0x000fe60003800000 */
[----:B--2---:R-:W-:Y:S04]  /*2960*/  STS.U16 [R0], R15 ;  /* 0x0000000f00007388 */ /* 0x004fe80000000400 */
[----:B---3--:R-:W-:Y:S04]  /*2970*/  STS.U16 [R0+0x40], R19 ;  /* 0x0000401300007388 */ /* 0x008fe80000000400 */
[----:B----4-:R-:W-:Y:S04]  /*2980*/  STS.U16 [R0+0x80], R21 ;  /* 0x0000801500007388 */ /* 0x010fe80000000400 */
[----:B-----5:R-:W-:Y:S01]  /*2990*/  STS.U16 [R0+0xc0], R23 ;  /* 0x0000c01700007388 */ /* 0x020fe20000000400 */
[----:B------:R-:W-:-:S06]  /*29a0*/  NOP ;  /* 0x0000000000007918 */ /* 0x000fcc0000000000 */
[----:B------:R-:W0:Y:S02]  /*29b0*/  LDS.64 R24, [R35.X8] ;  /* 0x0000000023187984 */ /* 0x000e240000008a00 */
[--C-:B0-----:R-:W-:Y:S02]  /*29c0*/  HADD2.F32 R14, -RZ, R24.reuse.H0_H0 ;  /* 0x20000018ff0e7230 */ /* 0x101fe40000004100 */
[--C-:B------:R-:W-:Y:S02]  /*29d0*/  HADD2.F32 R15, -RZ, R25.reuse.H0_H0 ;  /* 0x20000019ff0f7230 */ /* 0x100fe40000004100 */
[----:B------:R-:W-:Y:S01]  /*29e0*/  HADD2.F32 R18, -RZ, R24.H1_H1 ;  /* 0x30000018ff127230 */ /* 0x000fe20000004100 */
[----:B------:R-:W-:Y:S01]  /*29f0*/  FMUL.FTZ R10, R14, -1.4426950216293334961 ;  /* 0xbfb8aa3b0e0a7820 */ /* 0x000fe20000410000 */
[----:B------:R-:W-:Y:S01]  /*2a00*/  HADD2.F32 R20, -RZ, R25.H1_H1 ;  /* 0x30000019ff147230 */ /* 0x000fe20000004100 */
[----:B------:R-:W-:Y:S02]  /*2a10*/  FMUL.FTZ R13, R15, -1.4426950216293334961 ;  /* 0xbfb8aa3b0f0d7820 */ /* 0x000fe40000410000 */
[----:B------:R-:W-:-:S02]  /*2a20*/  FMUL.FTZ R12, R18, -1.4426950216293334961 ;  /* 0xbfb8aa3b120c7820 */ /* 0x000fc40000410000 */
[----:B------:R-:W-:Y:S01]  /*2a30*/  FMUL.FTZ R21, R20, -1.4426950216293334961 ;  /* 0xbfb8aa3b14157820 */ /* 0x000fe20000410000 */
[----:B------:R-:W0:Y:S08]  /*2a40*/  MUFU.EX2 R10, R10 ;  /* 0x0000000a000a7308 */ /* 0x000e300000000800 */
[----:B------:R-:W1:Y:S08]  /*2a50*/  MUFU.EX2 R13, R13 ;  /* 0x0000000d000d7308 */ /* 0x000e700000000800 */
[----:B------:R-:W2:Y:S01]  /*2a60*/  MUFU.EX2 R12, R12 ;  /* 0x0000000c000c7308 */ /* 0x000ea20000000800 */
[----:B0-----:R-:W-:-:S07]  /*2a70*/  FADD.FTZ R11, R10, 1 ;  /* 0x3f8000000a0b7421 */ /* 0x001fce0000010000 */
[----:B------:R-:W0:Y:S01]  /*2a80*/  MUFU.EX2 R21, R21 ;  /* 0x0000001500157308 */ /* 0x000e220000000800 */
[----:B-1----:R-:W-:Y:S02]  /*2a90*/  FADD.FTZ R19, R13, 1 ;  /* 0x3f8000000d137421 */ /* 0x002fe40000010000 */
[----:B--2---:R-:W-:-:S05]  /*2aa0*/  FADD.FTZ R10, R12, 1 ;  /* 0x3f8000000c0a7421 */ /* 0x004fca0000010000 */
[----:B------:R-:W1:Y:S01]  /*2ab0*/  MUFU.RCP R11, R11 ;  /* 0x0000000b000b7308 */ /* 0x000e620000001000 */
[----:B0-----:R-:W-:-:S07]  /*2ac0*/  FADD.FTZ R22, R21, 1 ;  /* 0x3f80000015167421 */ /* 0x001fce0000010000 */
[----:B------:R-:W0:Y:S01]  /*2ad0*/  MUFU.RCP R12, R19 ;  /* 0x00000013000c7308 */ /* 0x000e220000001000 */
[----:B------:R-:W-:Y:S07]  /*2ae0*/  BAR.SYNC.DEFER_BLOCKING 0x0 ;  /* 0x0000000000007b1d */ /* 0x000fee0000010000 */
[----:B------:R-:W2:Y:S01]  /*2af0*/  MUFU.RCP R23, R10 ;  /* 0x0000000a00177308 */ /* 0x000ea20000001000 */
[----:B-1----:R-:W-:-:S04]  /*2b00*/  FMUL.FTZ R14, R14, R11 ;  /* 0x0000000b0e0e7220 */ /* 0x002fc80000410000 */
[----:B------:R-:W-:-:S03]  /*2b10*/  FMUL.FTZ R14, R14, R55 ;  /* 0x000000370e0e7220 */ /* 0x000fc60000410000 */
[----:B------:R-:W1:Y:S01]  /*2b20*/  MUFU.RCP R25, R22 ;  /* 0x0000001600197308 */ /* 0x000e620000001000 */
[----:B0-----:R-:W-:-:S04]  /*2b30*/  FMUL.FTZ R12, R15, R12 ;  /* 0x0000000c0f0c7220 */ /* 0x001fc80000410000 */
[----:B------:R-:W-:Y:S02]  /*2b40*/  FMUL.FTZ R12, R12, R51 ;  /* 0x000000330c0c7220 */ /* 0x000fe40000410000 */
[----:B--2---:R-:W-:-:S04]  /*2b50*/  FMUL.FTZ R13, R18, R23 ;  /* 0x00000017120d7220 */ /* 0x004fc80000410000 */
[----:B------:R-:W-:Y:S02]  /*2b60*/  FMUL.FTZ R13, R13, R50 ;  /* 0x000000320d0d7220 */ /* 0x000fe40000410000 */
[----:B-1----:R-:W-:-:S03]  /*2b70*/  FMUL.FTZ R15, R20, R25 ;  /* 0x00000019140f7220 */ /* 0x002fc60000410000 */
[----:B------:R-:W-:Y:S01]  /*2b80*/  F2FP.PACK_AB R10, R13, R14 ;  /* 0x0000000e0d0a723e */ /* 0x000fe200000000ff */
[----:B------:R-:W-:-:S05]  /*2b90*/  FMUL.FTZ R15, R15, R52 ;  /* 0x000000340f0f7220 */ /* 0x000fca0000410000 */
[----:B------:R-:W-:Y:S01]  /*2ba0*/  F2FP.PACK_AB R11, R15, R12 ;  /* 0x0000000c0f0b723e */ /* 0x000fe200000000ff */
[----:B------:R-:W-:-:S04]  /*2bb0*/  IMAD R12, R65, c[0x0][0x210], RZ ;  /* 0x00008400410c7a24 */ /* 0x000fc800078e02ff */
[----:B------:R0:W-:Y:S01]  /*2bc0*/  STS.64 [R35.X8], R10 ;  /* 0x0000000a23007388 */ /* 0x0001e20000008a00 */
[----:B------:R-:W-:-:S06]  /*2bd0*/  NOP ;  /* 0x0000000000007918 */ /* 0x000fcc0000000000 */
[----:B------:R-:W-:Y:S01]  /*2be0*/  LDS.U16 R15, [R0] ;  /* 0x00000000000f7984 */ /* 0x000fe20000000400 */
[----:B------:R-:W-:-:S03]  /*2bf0*/  IMAD R13, R33, c[0x0][0x214], R12 ;  /* 0x00008500210d7a24 */ /* 0x000fc600078e020c */
[----:B------:R-:W-:Y:S01]  /*2c00*/  LDS.U16 R19, [R0+0x40] ;  /* 0x0000400000137984 */ /* 0x000fe20000000400 */
[----:B0-----:R-:W-:-:S03]  /*2c10*/  IMAD.WIDE.U32 R10, R33, c[0x0][0x210], RZ ;  /* 0x00008400210a7a25 */ /* 0x001fc600078e00ff */
[----:B------:R-:W-:Y:S02]  /*2c20*/  LDS.U16 R21, [R0+0x80] ;  /* 0x0000800000157984 */ /* 0x000fe40000000400 */
[----:B------:R-:W-:Y:S02]  /*2c30*/  IADD3 R25, R11, R13, RZ ;  /* 0x0000000d0b197210 */ /* 0x000fe40007ffe0ff */
        /* <DEDUP_REMOVED lines=15> */
.L_x_2448:
[----:B------:R-:W-:Y:S05]  /*2d30*/  BSYNC B0 ;  /* 0x0000000000007941 */ /* 0x000fea0003800000 */
.L_x_2447:
[----:B------:R-:W-:Y:S01]  /*2d40*/  MOV R6, R10 ;  /* 0x0000000a00067202 */ /* 0x000fe20000000f00 */
[----:B------:R-:W-:Y:S01]  /*2d50*/  IMAD R11, R31, c[0x0][0x218], RZ ;  /* 0x000086001f0b7a24 */ /* 0x000fe200078e02ff */
[----:B------:R-:W-:Y:S02]  /*2d60*/  MOV R7, R25 ;  /* 0x0000001900077202 */ /* 0x000fe40000000f00 */
[----:B------:R-:W-:Y:S01]  /*2d70*/  IADD3 R8, P4, R8, c[0x0][0x270], RZ ;  /* 0x00009c0008087a10 */ /* 0x000fe20007f9e0ff */
[----:B------:R-:W-:Y:S01]  /*2d80*/  IMAD R11, R28, c[0x0][0x21c], R11 ;  /* 0x000087001c0b7a24 */ /* 0x000fe200078e020b */
[----:B------:R-:W-:Y:S01]  /*2d90*/  ISETP.GE.AND P0, PT, R40, R14, PT ;  /* 0x0000000e2800720c */ /* 0x000fe20003f06270 */
[----:B------:R-:W-:Y:S01]  /*2da0*/  IMAD.WIDE.U32 R6, R28, c[0x0][0x218], R6 ;  /* 0x000086001c067a25 */ /* 0x000fe200078e0006 */
[----:B------:R-:W-:Y:S02]  /*2db0*/  IADD3.X R9, R9, c[0x0][0x274], RZ, P4, !PT ;  /* 0x00009d0009097a10 */ /* 0x000fe400027fe4ff */
[----:B------:R-:W-:-:S02]  /*2dc0*/  IADD3 R38, R38, 0x1, RZ ;  /* 0x0000000126267810 */ /* 0x000fc40007ffe0ff */
[----:B------:R-:W-:Y:S02]  /*2dd0*/  IADD3 R0, P3, R4, R6, RZ ;  /* 0x0000000604007210 */ /* 0x000fe40007f7e0ff */
[----:B------:R-:W-:Y:S02]  /*2de0*/  ISETP.GE.AND P1, PT, R39, R14, PT ;  /* 0x0000000e2700720c */ /* 0x000fe40003f26270 */
[----:B------:R-:W-:Y:S02]  /*2df0*/  IADD3.X R5, R5, R11, R7, P3, !PT ;  /* 0x0000000b05057210 */ /* 0x000fe40001ffe407 */
[C---:B------:R-:W-:Y:S02]  /*2e00*/  LEA R4, P3, R0.reuse, R8, 0x1 ;  /* 0x0000000800047211 */ /* 0x040fe400078608ff */
[----:B------:R-:W-:Y:S02]  /*2e10*/  ISETP.GE.AND P2, PT, R41, R14, PT ;  /* 0x0000000e2900720c */ /* 0x000fe40003f46270 */
[----:B------:R-:W-:-:S05]  /*2e20*/  LEA.HI.X R5, R0, R9, R5, 0x1, P3 ;  /* 0x0000000900057211 */ /* 0x000fca00018f0c05 */
        /* <DEDUP_REMOVED lines=10> */
.L_x_2449:
[----:B------:R-:W-:Y:S05]  /*2ed0*/  EXIT ;  /* 0x000000000000794d */ /* 0x000fea0003800000 */
.L_x_2451:
        /* <DEDUP_REMOVED lines=10> */
.L_x_5385:


//--------------------- .text._Z25selective_scan_fwd_kernelI32Selective_Scan_fwd_kernel_traitsILi32ELi4ELi1ELb0ELb0ELb1ELb0EN3c104HalfENS1_7complexIfEEEEv13SSMParamsBase --------------------------
	.section	.text._Z25selective_scan_fwd_kernelI32Selective_Scan_fwd_kernel_traitsILi32ELi4ELi1ELb0ELb0ELb1ELb0EN3c104HalfENS1_7complexIfEEEEv13SSMParamsBase,"ax",@progbits
	.sectioninfo	@"SHI_REGISTERS=89"
	.align	128
        .global         _Z25selective_scan_fwd_kernelI32Selective_Scan_fwd_kernel_traitsILi32ELi4ELi1ELb0ELb0ELb1ELb0EN3c104HalfENS1_7complexIfEEEEv13SSMParamsBase
        .type           _Z25selective_scan_fwd_kernelI32Selective_Scan_fwd_kernel_traitsILi32ELi4ELi1ELb0ELb0ELb1ELb0EN3c104HalfENS1_7complexIfEEEEv13SSMParamsBase,@function
        .size           _Z25selective_scan_fwd_kernelI32Selective_Scan_fwd_kernel_traitsILi32ELi4ELi1ELb0ELb0ELb1ELb0EN3c104HalfENS1_7complexIfEEEEv13SSMParamsBase,(.L_x_5386 - _Z25selective_scan_fwd_kernelI32Selective_Scan_fwd_kernel_traitsILi32ELi4ELi1ELb0ELb0ELb1ELb0EN3c104HalfENS1_7complexIfEEEEv13SSMParamsBase)
        .other          _Z25selective_scan_fwd_kernelI32Selective_Scan_fwd_kernel_traitsILi32ELi4ELi1ELb0ELb0ELb1ELb0EN3c104HalfENS1_7complexIfEEEEv13SSMParamsBase,@"STO_CUDA_ENTRY STV_DEFAULT"
_Z25selective_scan_fwd_kernelI32Selective_Scan_fwd_kernel_traitsILi32ELi4ELi1ELb0ELb0ELb1ELb0EN3c104HalfENS1_7complexIfEEEEv13SSMParamsBase:
.text._Z25selective_scan_fwd_kernelI32Selective_Scan_fwd_kernel_traitsILi32ELi4ELi1ELb0ELb0ELb1ELb0EN3c104HalfENS1_7complexIfEEEEv13SSMParamsBase:
        /* <DEDUP_REMOVED lines=15> */
[C-C-:B------:R-:W-:Y:S02]  /*00f0*/  @P0 LEA.HI.X R3, R0.reuse, c[0x0][0x23c], R25.reuse, 0x2, P2 ;  /* 0x00008f0000030a11 */ /* 0x140fe400010f1419 */
[----:B------:R-:W-:Y:S02]  /*0100*/  @P1 LEA.HI.X R5, R0, c[0x0][0x254], R25, 0x2, P3 ;  /* 0x0000950000051a11 */ /* 0x000fe400018f1419 */
[----:B-1----:R-:W-:Y:S01]  /*0110*/  IADD3 R6, R8, 0xffffffe, RZ ;  /* 0x0ffffffe08067810 */ /* 0x002fe20007ffe0ff */
[----:B------:R0:W5:Y:S03]  /*0120*/  @P0 LDG.E R24, [R2.64] ;  /* 0x0000000402180981 */ /* 0x000166000c1e1900 */
[----:B------:R1:W2:Y:S01]  /*0130*/  F2I.FTZ.U32.TRUNC.NTZ R7, R6 ;  /* 0x0000000600077305 */ /* 0x0002a2000021f000 */
[----:B------:R3:W5:Y:S04]  /*0140*/  @P1 LDG.E R26, [R4.64] ;  /* 0x00000004041a1981 */ /* 0x000768000c1e1900 */
[----:B------:R-:W4:Y:S01]  /*0150*/  S2R R27, SR_CTAID.X ;  /* 0x00000000001b7919 */ /* 0x000f220000002500 */
[----:B0-----:R-:W-:Y:S01]  /*0160*/  IABS R2, R0 ;  /* 0x0000000000027213 */ /* 0x001fe20000000000 */
[----:B-1----:R-:W-:Y:S01]  /*0170*/  HFMA2.MMA R6, -RZ, RZ, 0, 0 ;  /* 0x00000000ff067435 */ /* 0x002fe200000001ff */
[----:B---3--:R-:W-:-:S04]  /*0180*/  MOV R4, c[0x0][0x174] ;  /* 0x00005d0000047a02 */ /* 0x008fc80000000f00 */
[----:B------:R-:W-:Y:S02]  /*0190*/  ISETP.GE.AND P0, PT, R4, 0x1, PT ;  /* 0x000000010400780c */ /* 0x000fe40003f06270 */
[----:B--2---:R-:W-:-:S05]  /*01a0*/  IADD3 R10, RZ, -R7, RZ ;  /* 0x80000007ff0a7210 */ /* 0x004fca0007ffe0ff */
[----:B------:R-:W-:-:S04]  /*01b0*/  IMAD R9, R10, R11, RZ ;  /* 0x0000000b0a097224 */ /* 0x000fc800078e02ff */
[----:B------:R-:W-:-:S06]  /*01c0*/  IMAD.HI.U32 R7, R7, R9, R6 ;  /* 0x0000000907077227 */ /* 0x000fcc00078e0006 */
[----:B------:R-:W-:-:S05]  /*01d0*/  IMAD.HI.U32 R10, R7, R2, RZ ;  /* 0x00000002070a7227 */ /* 0x000fca00078e00ff */
[----:B------:R-:W-:-:S05]  /*01e0*/  IADD3 R3, -R10, RZ, RZ ;  /* 0x000000ff0a037210 */ /* 0x000fca0007ffe1ff */
[----:B------:R-:W-:-:S05]  /*01f0*/  IMAD R6, R11, R3, R2 ;  /* 0x000000030b067224 */ /* 0x000fca00078e0202 */
[----:B------:R-:W-:Y:S01]  /*0200*/  ISETP.GT.U32.AND P2, PT, R11, R6, PT ;  /* 0x000000060b00720c */ /* 0x000fe20003f44070 */
[----:B------:R-:W-:-:S12]  /*0210*/  @!P0 EXIT ;  /* 0x000000000000894d */ /* 0x000fd80003800000 */
[----:B----4-:R-:W0:Y:S01]  /*0220*/  S2R R56, SR_TID.X ;  /* 0x0000000000387919 */ /* 0x010e220000002100 */
[-C--:B------:R-:W-:Y:S01]  /*0230*/  @!P2 IADD3 R6, R6, -R11.reuse, RZ ;  /* 0x8000000b0606a210 */ /* 0x080fe20007ffe0ff */
[C---:B------:R-:W-:Y:S01]  /*0240*/  IMAD R7, R25.reuse, c[0x0][0x1d8], RZ ;  /* 0x0000760019077a24 */ /* 0x040fe200078e02ff */
[----:B------:R-:W-:Y:S01]  /*0250*/  ISETP.NE.AND P1, PT, RZ, c[0x0][0x178], PT ;  /* 0x00005e00ff007a0c */ /* 0x000fe20003f25270 */
[----:B------:R-:W-:Y:S01]  /*0260*/  IMAD R9, R25, c[0x0][0x1e8], RZ ;  /* 0x00007a0019097a24 */ /* 0x000fe200078e02ff */
[----:B------:R-:W-:Y:S01]  /*0270*/  ISETP.GE.U32.AND P0, PT, R6, R11, PT ;  /* 0x0000000b0600720c */ /* 0x000fe20003f06070 */
[C---:B------:R-:W-:Y:S01]  /*0280*/  IMAD.WIDE.U32 R2, R0.reuse, c[0x0][0x1d8], RZ ;  /* 0x0000760000027a25 */ /* 0x040fe200078e00ff */
[----:B------:R-:W-:Y:S01]  /*0290*/  LOP3.LUT R6, R0, c[0x0][0x178], RZ, 0x3c, !PT ;  /* 0x00005e0000067a12 */ /* 0x000fe200078e3cff */
[----:B------:R-:W1:Y:S01]  /*02a0*/  S2R R31, SR_LANEID ;  /* 0x00000000001f7919 */ /* 0x000e620000000000 */
[----:B------:R-:W-:Y:S01]  /*02b0*/  @!P2 IADD3 R10, R10, 0x1, RZ ;  /* 0x000000010a0aa810 */ /* 0x000fe20007ffe0ff */
[----:B------:R-:W-:Y:S01]  /*02c0*/  IMAD R7, R0, c[0x0][0x1dc], R7 ;  /* 0x0000770000077a24 */ /* 0x000fe200078e0207 */
[----:B------:R-:W-:Y:S01]  /*02d0*/  ISETP.GE.AND P3, PT, R6, RZ, PT ;  /* 0x000000ff0600720c */ /* 0x000fe20003f66270 */
[----:B------:R-:W-:Y:S01]  /*02e0*/  IMAD.WIDE.U32 R4, R0, c[0x0][0x1e8], RZ ;  /* 0x00007a0000047a25 */ /* 0x000fe200078e00ff */
[----:B------:R-:W-:-:S02]  /*02f0*/  MOV R6, R2 ;  /* 0x0000000200067202 */ /* 0x000fc40000000f00 */
[----:B------:R-:W-:Y:S01]  /*0300*/  IADD3 R7, R3, R7, RZ ;  /* 0x0000000703077210 */ /* 0x000fe20007ffe0ff */
[----:B------:R-:W-:Y:S01]  /*0310*/  IMAD R9, R0, c[0x0][0x1ec], R9 ;  /* 0x00007b0000097a24 */ /* 0x000fe200078e0209 */
[----:B------:R-:W-:Y:S01]  /*0320*/  SHF.R.S32.HI R72, RZ, 0x1f, R27 ;  /* 0x0000001fff487819 */ /* 0x000fe2000001141b */
[----:B------:R-:W-:Y:S01]  /*0330*/  IMAD.WIDE.U32 R2, R27, c[0x0][0x1b0], RZ ;  /* 0x00006c001b027a25 */ /* 0x000fe200078e00ff */
[----:B------:R-:W-:Y:S02]  /*0340*/  @P0 IADD3 R10, R10, 0x1, RZ ;  /* 0x000000010a0a0810 */ /* 0x000fe40007ffe0ff */
[----:B------:R-:W-:Y:S01]  /*0350*/  IADD3 R9, R5, R9, RZ ;  /* 0x0000000905097210 */ /* 0x000fe20007ffe0ff */
[----:B------:R-:W-:Y:S01]  /*0360*/  IMAD R12, R72, c[0x0][0x1b0], RZ ;  /* 0x00006c00480c7a24 */ /* 0x000fe200078e02ff */
[----:B------:R-:W-:Y:S01]  /*0370*/  MOV R8, R4 ;  /* 0x0000000400087202 */ /* 0x000fe20000000f00 */
[----:B------:R-:W-:Y:S01]  /*0380*/  IMAD.WIDE.U32 R4, R27, c[0x0][0x1d0], R6 ;  /* 0x000074001b047a25 */ /* 0x000fe200078e0006 */
[----:B0-----:R-:W-:-:S02]  /*0390*/  LOP3.LUT R28, R56, 0x1f, RZ, 0xc0, !PT ;  /* 0x0000001f381c7812 */ /* 0x001fc400078ec0ff */
[----:B------:R-:W-:Y:S01]  /*03a0*/  SHF.L.U32 R11, R56, 0x2, RZ ;  /* 0x00000002380b7819 */ /* 0x000fe200000006ff */
[----:B------:R-:W-:Y:S01]  /*03b0*/  IMAD R14, R72, c[0x0][0x1d0], RZ ;  /* 0x00007400480e7a24 */ /* 0x000fe200078e02ff */
[----:B------:R-:W-:Y:S01]  /*03c0*/  @!P3 IADD3 R10, -R10, RZ, RZ ;  /* 0x000000ff0a0ab210 */ /* 0x000fe20007ffe1ff */
[C---:B------:R-:W-:Y:S01]  /*03d0*/  IMAD R13, R27.reuse, c[0x0][0x1b4], R12 ;  /* 0x00006d001b0d7a24 */ /* 0x040fe200078e020c */
[----:B------:R-:W-:Y:S01]  /*03e0*/  LOP3.LUT R29, R28, 0xffffff80, R11, 0xf8, !PT ;  /* 0xffffff801c1d7812 */ /* 0x000fe200078ef80b */
[C---:B------:R-:W-:Y:S01]  /*03f0*/  IMAD R15, R27.reuse, c[0x0][0x1d4], R14 ;  /* 0x000075001b0f7a24 */ /* 0x040fe200078e020e */
[----:B------:R-:W-:Y:S01]  /*0400*/  @!P1 LOP3.LUT R10, RZ, c[0x0][0x178], RZ, 0x33, !PT ;  /* 0x00005e00ff0a9a12 */ /* 0x000fe200078e33ff */
[----:B------:R-:W-:Y:S01]  /*0410*/  IMAD.WIDE.U32 R6, R27, c[0x0][0x1e0], R8 ;  /* 0x000078001b067a25 */ /* 0x000fe200078e0008 */
[----:B------:R-:W-:Y:S02]  /*0420*/  IADD3 R17, P0, R29, R4, RZ ;  /* 0x000000041d117210 */ /* 0x000fe40007f1e0ff */
[----:B------:R-:W-:Y:S01]  /*0430*/  SHF.R.S32.HI R30, RZ, 0x1f, R29 ;  /* 0x0000001fff1e7819 */ /* 0x000fe2000001141d */
[----:B------:R-:W-:Y:S01]  /*0440*/  IMAD R12, R72, c[0x0][0x1e0], RZ ;  /* 0x00007800480c7a24 */ /* 0x000fe200078e02ff */
[----:B------:R-:W-:-:S02]  /*0450*/  SHF.R.S32.HI R4, RZ, 0x1f, R10 ;  /* 0x0000001fff047819 */ /* 0x000fc4000001140a */
[----:B------:R-:W-:Y:S01]  /*0460*/  IADD3.X R8, R30, R5, R15, P0, !PT ;  /* 0x000000051e087210 */ /* 0x000fe200007fe40f */
[----:B------:R-:W-:Y:S01]  /*0470*/  IMAD R9, R27, c[0x0][0x1e4], R12 ;  /* 0x000079001b097a24 */ /* 0x000fe200078e020c */
[----:B------:R-:W-:Y:S01]  /*0480*/  IADD3 R3, R3, R13, RZ ;  /* 0x0000000d03037210 */ /* 0x000fe20007ffe0ff */
[----:B------:R-:W-:Y:S01]  /*0490*/  IMAD R5, R4, c[0x0][0x1c8], RZ ;  /* 0x0000720004057a24 */ /* 0x000fe200078e02ff */
[----:B------:R-:W-:Y:S01]  /*04a0*/  IADD3 R23, P1, R29, R6, RZ ;  /* 0x000000061d177210 */ /* 0x000fe20007f3e0ff */
[----:B------:R-:W-:Y:S01]  /*04b0*/  IMAD R4, R27, c[0x0][0x164], R0 ;  /* 0x000059001b047a24 */ /* 0x000fe200078e0200 */
[----:B------:R-:W-:Y:S01]  /*04c0*/  LEA R16, P0, R17, c[0x0][0x240], 0x1 ;  /* 0x0000900011107a11 */ /* 0x000fe200078008ff */
[----:B------:R-:W-:Y:S01]  /*04d0*/  IMAD.WIDE.U32 R2, R10, c[0x0][0x1c8], R2 ;  /* 0x000072000a027a25 */ /* 0x000fe200078e0002 */
[----:B------:R-:W-:Y:S02]  /*04e0*/  LOP3.LUT R18, R11, 0xffffff80, RZ, 0xc0, !PT ;  /* 0xffffff800b127812 */ /* 0x000fe400078ec0ff */
[----:B------:R-:W-:Y:S01]  /*04f0*/  IADD3.X R6, R30, R7, R9, P1, !PT ;  /* 0x000000071e067210 */ /* 0x000fe20000ffe409 */
[----:B------:R-:W-:Y:S01]  /*0500*/  IMAD R5, R10, c[0x0][0x1cc], R5 ;  /* 0x000073000a057a24 */ /* 0x000fe200078e0205 */
[----:B------:R-:W-:Y:S01]  /*0510*/  LEA.HI.X R17, R17, c[0x0][0x244], R8, 0x1, P0 ;  /* 0x0000910011117a11 */ /* 0x000fe200000f0c08 */
[----:B------:R-:W-:Y:S01]  /*0520*/  IMAD R4, R4, c[0x0][0x174], RZ ;  /* 0x00005d0004047a24 */ /* 0x000fe200078e02ff */
[----:B------:R-:W-:-:S02]  /*0530*/  LEA R10, P1, R23, c[0x0][0x248], 0x1 ;  /* 0x00009200170a7a11 */ /* 0x000fc400078208ff */
[----:B------:R-:W-:Y:S01]  /*0540*/  LEA R42, P0, R2, c[0x0][0x230], 0x1 ;  /* 0x00008c00022a7a11 */ /* 0x000fe200078008ff */
[----:B------:R-:W-:Y:S01]  /*0550*/  IMAD R33, R4, c[0x0][0x16c], RZ ;  /* 0x00005b0004217a24 */ /* 0x000fe200078e02ff */
[----:B------:R-:W-:Y:S02]  /*0560*/  IADD3 R43, R3, R5, RZ ;  /* 0x00000005032b7210 */ /* 0x000fe40007ffe0ff */
[----:B------:R-:W-:Y:S02]  /*0570*/  IADD3 R18, R18, R29, RZ ;  /* 0x0000001d12127210 */ /* 0x000fe40007ffe0ff */
[----:B------:R-:W-:Y:S02]  /*0580*/  LEA.HI.X R23, R23, c[0x0][0x24c], R6, 0x1, P1 ;  /* 0x0000930017177a11 */ /* 0x000fe400008f0c06 */
[----:B------:R-:W-:Y:S02]  /*0590*/  LEA.HI.X R43, R2, c[0x0][0x234], R43, 0x1, P0 ;  /* 0x00008d00022b7a11 */ /* 0x000fe400000f0c2b */
[----:B------:R-:W-:-:S02]  /*05a0*/  MOV R32, RZ ;  /* 0x000000ff00207202 */ /* 0x000fc40000000f00 */
[----:B------:R-:W-:Y:S02]  /*05b0*/  IADD3 R34, R11, 0x1, RZ ;  /* 0x000000010b227810 */ /* 0x000fe40007ffe0ff */
[----:B------:R-:W-:Y:S02]  /*05c0*/  SHF.R.S32.HI R19, RZ, 0x1f, R18 ;  /* 0x0000001fff137819 */ /* 0x000fe40000011412 */
[C---:B------:R-:W-:Y:S02]  /*05d0*/  IADD3 R35, R18.reuse, 0x20, RZ ;  /* 0x0000002012237810 */ /* 0x040fe40007ffe0ff */
[C---:B------:R-:W-:Y:S02]  /*05e0*/  IADD3 R36, R18.reuse, 0x40, RZ ;  /* 0x0000004012247810 */ /* 0x040fe40007ffe0ff */
[C---:B------:R-:W-:Y:S02]  /*05f0*/  IADD3 R37, R18.reuse, 0x60, RZ ;  /* 0x0000006012257810 */ /* 0x040fe40007ffe0ff */
[----:B------:R-:W-:-:S02]  /*0600*/  IADD3 R38, R18, 0x80, RZ ;  /* 0x0000008012267810 */ /* 0x000fc40007ffe0ff */
[C---:B------:R-:W-:Y:S02]  /*0610*/  IADD3 R39, R18.reuse, 0xa0, RZ ;  /* 0x000000a012277810 */ /* 0x040fe40007ffe0ff */
[C---:B------:R-:W-:Y:S02]  /*0620*/  IADD3 R40, R18.reuse, 0xc0, RZ ;  /* 0x000000c012287810 */ /* 0x040fe40007ffe0ff */
[----:B-1----:R-:W-:Y:S02]  /*0630*/  IADD3 R41, R18, 0xe0, RZ ;  /* 0x000000e012297810 */ /* 0x002fe40007ffe0ff */
.L_x_2467:
[----:B------:R-:W-:Y:S01]  /*0640*/  BAR.SYNC.DEFER_BLOCKING 0x0 ;  /* 0x0000000000007b1d */ /* 0x000fe20000010000 */
[----:B------:R-:W-:Y:S02]  /*0650*/  MOV R3, 0xffffff80 ;  /* 0xffffff8000037802 */ /* 0x000fe40000000f00 */
[C---:B0-----:R-:W-:Y:S02]  /*0660*/  LOP3.LUT R5, R29.reuse, 0x20, RZ, 0xfc, !PT ;  /* 0x000000201d057812 */ /* 0x041fe400078efcff */
[C---:B------:R-:W-:Y:S01]  /*0670*/  LOP3.LUT R9, R29.reuse, 0x40, RZ, 0xfc, !PT ;  /* 0x000000401d097812 */ /* 0x040fe200078efcff */
[----:B------:R-:W-:Y:S01]  /*0680*/  IMAD R44, R32, R3, c[0x0][0x168] ;  /* 0x00005a00202c7624 */ /* 0x000fe200078e0203 */
[----:B------:R-:W-:-:S02]  /*0690*/  LOP3.LUT R11, R29, 0x60, RZ, 0xfc, !PT ;  /* 0x000000601d0b7812 */ /* 0x000fc400078efcff */
        /* <DEDUP_REMOVED lines=8> */
[----:B------:R-:W2:Y:S04]  /*0720*/  @!P0 LDG.E.U16 R2, [R16.64] ;  /* 0x0000000410028981 */ /* 0x000ea8000c1e1500 */
[----:B------:R-:W3:Y:S04]  /*0730*/  @!P1 LDG.E.U16 R3, [R16.64+0x40] ;  /* 0x0000400410039981 */ /* 0x000ee8000c1e1500 */
[----:B------:R-:W4:Y:S04]  /*0740*/  @!P2 LDG.E.U16 R6, [R16.64+0x80] ;  /* 0x000080041006a981 */ /* 0x000f28000c1e1500 */
[----:B------:R-:W4:Y:S01]  /*0750*/  @!P3 LDG.E.U16 R7, [R16.64+0xc0] ;  /* 0x0000c0041007b981 */ /* 0x000f22000c1e1500 */
[----:B------:R-:W-:-:S02]  /*0760*/  SHF.L.U32 R8, R31, 0x1, RZ ;  /* 0x000000011f087819 */ /* 0x000fc400000006ff */
[----:B------:R-:W-:Y:S02]  /*0770*/  SHF.L.U32 R58, R31, 0x3, RZ ;  /* 0x000000031f3a7819 */ /* 0x000fe400000006ff */
        /* <DEDUP_REMOVED lines=8> */
[----:B--2---:R0:W-:Y:S04]  /*0800*/  STS.U16 [R8], R2 ;  /* 0x0000000208007388 */ /* 0x0041e80000000400 */
[----:B---3--:R1:W-:Y:S04]  /*0810*/  STS.U16 [R8+0x40], R3 ;  /* 0x0000400308007388 */ /* 0x0083e80000000400 */
[----:B----4-:R-:W-:Y:S01]  /*0820*/  STS.U16 [R8+0x80], R6 ;  /* 0x0000800608007388 */ /* 0x010fe20000000400 */
[----:B0-----:R-:W-:-:S03]  /*0830*/  MOV R2, R10 ;  /* 0x0000000a00027202 */ /* 0x001fc60000000f00 */
[----:B------:R-:W-:Y:S01]  /*0840*/  STS.U16 [R8+0xc0], R7 ;  /* 0x0000c00708007388 */ /* 0x000fe20000000400 */
[----:B------:R-:W-:-:S06]  /*0850*/  NOP ;  /* 0x0000000000007918 */ /* 0x000fcc0000000000 */
[----:B------:R-:W-:Y:S01]  /*0860*/  LDS.64 R4, [R58] ;  /* 0x000000003a047984 */ /* 0x000fe20000000a00 */
[----:B-1----:R-:W-:-:S03]  /*0870*/  MOV R3, R23 ;  /* 0x0000001700037202 */ /* 0x002fc60000000f00 */
[----:B------:R-:W-:Y:S06]  /*0880*/  BAR.SYNC.DEFER_BLOCKING 0x0 ;  /* 0x0000000000007b1d */ /* 0x000fec0000010000 */
[----:B------:R-:W2:Y:S04]  /*0890*/  @!P1 LDG.E.U16 R11, [R2.64+0x40] ;  /* 0x00004004020b9981 */ /* 0x000ea8000c1e1500 */
[----:B------:R-:W3:Y:S04]  /*08a0*/  @!P2 LDG.E.U16 R13, [R2.64+0x80] ;  /* 0x00008004020da981 */ /* 0x000ee8000c1e1500 */
[----:B------:R-:W4:Y:S04]  /*08b0*/  @!P3 LDG.E.U16 R15, [R2.64+0xc0] ;  /* 0x0000c004020fb981 */ /* 0x000f28000c1e1500 */
[----:B------:R-:W4:Y:S01]  /*08c0*/  @!P0 LDG.E.U16 R9, [R2.64] ;  /* 0x0000000402098981 */ /* 0x000f22000c1e1500 */
[----:B------:R-:W-:Y:S01]  /*08d0*/  ULDC.U8 UR6, c[0x0][0x17e] ;  /* 0x00005f8000067ab9 */ /* 0x000fe20000000000 */
[----:B------:R-:W-:Y:S02]  /*08e0*/  BSSY B0, `(.L_x_2452) ;  /* 0x0000037000007945 */ /* 0x000fe40003800000 */
[----:B--2---:R-:W-:Y:S04]  /*08f0*/  STS.U16 [R8+0x40], R11 ;  /* 0x0000400b08007388 */ /* 0x004fe80000000400 */
[----:B---3--:R-:W-:Y:S04]  /*0900*/  STS.U16 [R8+0x80], R13 ;  /* 0x0000800d08007388 */ /* 0x008fe80000000400 */
[----:B----4-:R-:W-:Y:S04]  /*0910*/  STS.U16 [R8+0xc0], R15 ;  /* 0x0000c00f08007388 */ /* 0x010fe80000000400 */
[----:B------:R-:W-:Y:S01]  /*0920*/  STS.U16 [R8], R9 ;  /* 0x0000000908007388 */ /* 0x000fe20000000400 */
[----:B------:R-:W-:-:S06]  /*0930*/  NOP ;  /* 0x0000000000007918 */ /* 0x000fcc0000000000 */
[----:B------:R-:W0:Y:S02]  /*0940*/  LDS.64 R20, [R58] ;  /* 0x000000003a147984 */ /* 0x000e240000000a00 */
[--C-:B0-----:R-:W-:Y:S02]  /*0950*/  HADD2.F32 R45, -RZ, R20.reuse.H0_H0 ;  /* 0x20000014ff2d7230 */ /* 0x101fe40000004100 */
[--C-:B------:R-:W-:Y:S02]  /*0960*/  HADD2.F32 R47, -RZ, R21.reuse.H0_H0 ;  /* 0x20000015ff2f7230 */ /* 0x100fe40000004100 */
[----:B------:R-:W-:Y:S01]  /*0970*/  HADD2.F32 R7, -RZ, R20.H1_H1 ;  /* 0x30000014ff077230 */ /* 0x000fe20000004100 */
[--C-:B-----5:R-:W-:Y:S01]  /*0980*/  FADD.FTZ R45, R45, R26.reuse ;  /* 0x0000001a2d2d7221 */ /* 0x120fe20000010000 */
        /* <DEDUP_REMOVED lines=44> */
.L_x_2453:
[----:B------:R-:W-:Y:S05]  /*0c50*/  BSYNC B0 ;  /* 0x0000000000007941 */ /* 0x000fea0003800000 */
.L_x_2452:
        /* <DEDUP_REMOVED lines=33> */
.L_x_2455:
[----:B------:R-:W-:Y:S05]  /*0e70*/  BSYNC B0 ;  /* 0x0000000000007941 */ /* 0x000fea0003800000 */
.L_x_2454:
        /* <DEDUP_REMOVED lines=33> */
.L_x_2457:
[----:B------:R-:W-:Y:S05]  /*1090*/  BSYNC B0 ;  /* 0x0000000000007941 */ /* 0x000fea0003800000 */
.L_x_2456:
        /* <DEDUP_REMOVED lines=33> */
.L_x_2459:
[----:B------:R-:W-:Y:S05]  /*12b0*/  BSYNC B0 ;  /* 0x0000000000007941 */ /* 0x000fea0003800000 */
.L_x_2458:
[----:B------:R-:W-:Y:S01]  /*12c0*/  MOV R6, c[0x0][0x16c] ;  /* 0x00005b0000067a02 */ /* 0x000fe20000000f00 */
[--C-:B------:R-:W-:Y:S01]  /*12d0*/  HADD2.F32 R49, -RZ, R4.reuse.H0_H0 ;  /* 0x20000004ff317230 */ /* 0x100fe20000004100 */
[----:B------:R-:W-:Y:S01]  /*12e0*/  BAR.SYNC.DEFER_BLOCKING 0x0 ;  /* 0x0000000000007b1d */ /* 0x000fe20000010000 */
[----:B------:R-:W-:Y:S01]  /*12f0*/  HADD2.F32 R51, -RZ, R4.H1_H1 ;  /* 0x30000004ff337230 */ /* 0x000fe20000004100 */
[----:B------:R-:W-:Y:S01]  /*1300*/  ISETP.GE.AND P0, PT, R6, 0x1, PT ;  /* 0x000000010600780c */ /* 0x000fe20003f06270 */
[--C-:B------:R-:W-:Y:S01]  /*1310*/  HADD2.F32 R50, -RZ, R5.reuse.H0_H0 ;  /* 0x20000005ff327230 */ /* 0x100fe20000004100 */
[-C--:B------:R-:W-:Y:S01]  /*1320*/  FMUL.FTZ R57, R49, R24.reuse ;  /* 0x0000001831397220 */ /* 0x080fe20000410000 */
[----:B------:R-:W-:Y:S01]  /*1330*/  HADD2.F32 R59, -RZ, R5.H1_H1 ;  /* 0x30000005ff3b7230 */ /* 0x000fe20000004100 */
[-C--:B------:R-:W-:Y:S02]  /*1340*/  FMUL.FTZ R54, R51, R24.reuse ;  /* 0x0000001833367220 */ /* 0x080fe40000410000 */
[----:B------:R-:W-:-:S02]  /*1350*/  FMUL.FTZ R55, R50, R24 ;  /* 0x0000001832377220 */ /* 0x000fc40000410000 */
[----:B------:R-:W-:-:S05]  /*1360*/  FMUL.FTZ R52, R59, R24 ;  /* 0x000000183b347220 */ /* 0x000fca0000410000 */
[----:B------:R-:W-:Y:S05]  /*1370*/  @!P0 BRA `(.L_x_2460) ;  /* 0x000017f000008947 */ /* 0x000fea0003800000 */
[----:B------:R-:W-:Y:S01]  /*1380*/  ISETP.NE.AND P0, PT, R28, RZ, PT ;  /* 0x000000ff1c00720c */ /* 0x000fe20003f05270 */
[----:B------:R-:W-:-:S03]  /*1390*/  HFMA2.MMA R53, -RZ, RZ, 0, 0 ;  /* 0x00000000ff357435 */ /* 0x000fc600000001ff */
[----:B------:R-:W-:-:S06]  /*13a0*/  ISETP.EQ.OR P0, PT, R32, RZ, P0 ;  /* 0x000000ff2000720c */ /* 0x000fcc0000702670 */
.L_x_2463:
        /* <DEDUP_REMOVED lines=15> */
[----:B------:R-:W-:Y:S01]  /*14a0*/  PRMT R61, RZ, 0x7610, R61 ;  /* 0x00007610ff3d7816 */ /* 0x000fe2000000003d */
[C---:B------:R-:W-:Y:S01]  /*14b0*/  IMAD.WIDE.U32 R6, R53.reuse, c[0x0][0x1c0], R18 ;  /* 0x0000700035067a25 */ /* 0x040fe200078e0012 */
[----:B------:R-:W-:Y:S02]  /*14c0*/  SHF.L.U32 R12, R44, 0x1, RZ ;  /* 0x000000012c0c7819 */ /* 0x000fe400000006ff */
[----:B------:R-:W-:Y:S01]  /*14d0*/  PRMT R58, RZ, 0x7610, R58 ;  /* 0x00007610ff3a7816 */ /* 0x000fe2000000003a */
[----:B------:R-:W-:Y:S01]  /*14e0*/  IMAD R9, R53, c[0x0][0x1c4], R8 ;  /* 0x0000710035097a24 */ /* 0x000fe200078e0208 */
[----:B------:R-:W-:-:S02]  /*14f0*/  ISETP.GE.AND P1, PT, R18, R12, PT ;  /* 0x0000000c1200720c */ /* 0x000fc40003f26270 */
[----:B------:R-:W-:Y:S02]  /*1500*/  ISETP.GE.AND P2, PT, R35, R12, PT ;  /* 0x0000000c2300720c */ /* 0x000fe40003f46270 */
[----:B------:R-:W-:Y:S02]  /*1510*/  LEA R8, P5, R6, R42, 0x1 ;  /* 0x0000002a06087211 */ /* 0x000fe400078a08ff */
[----:B------:R-:W-:Y:S02]  /*1520*/  IADD3 R7, R7, R9, RZ ;  /* 0x0000000907077210 */ /* 0x000fe40007ffe0ff */
[-C--:B------:R-:W-:Y:S02]  /*1530*/  ISETP.GE.AND P3, PT, R36, R12.reuse, PT ;  /* 0x0000000c2400720c */ /* 0x080fe40003f66270 */
[----:B------:R-:W-:Y:S02]  /*1540*/  ISETP.GE.AND P4, PT, R37, R12, PT ;  /* 0x0000000c2500720c */ /* 0x000fe40003f86270 */
[----:B------:R-:W-:-:S02]  /*1550*/  LEA.HI.X R9, R6, R43, R7, 0x1, P5 ;  /* 0x0000002b06097211 */ /* 0x000fc400028f0c07 */
[----:B------:R-:W-:Y:S02]  /*1560*/  PRMT R22, RZ, 0x7610, R22 ;  /* 0x00007610ff167816 */ /* 0x000fe40000000016 */
[----:B------:R-:W-:Y:S01]  /*1570*/  PRMT R23, RZ, 0x7610, R23 ;  /* 0x00007610ff177816 */ /* 0x000fe20000000017 */
[----:B------:R1:W3:Y:S04]  /*1580*/  @!P1 LDG.E.U16 R61, [R8.64] ;  /* 0x00000004083d9981 */ /* 0x0002e8000c1e1500 */
[----:B------:R1:W4:Y:S01]  /*1590*/  @!P2 LDG.E.U16 R58, [R8.64+0x40] ;  /* 0x00004004083aa981 */ /* 0x000322000c1e1500 */
[-C--:B------:R-:W-:Y:S02]  /*15a0*/  ISETP.GE.AND P1, PT, R38, R12.reuse, PT ;  /* 0x0000000c2600720c */ /* 0x080fe40003f26270 */
[-C--:B------:R-:W-:Y:S01]  /*15b0*/  ISETP.GE.AND P2, PT, R39, R12.reuse, PT ;  /* 0x0000000c2700720c */ /* 0x080fe20003f46270 */
[----:B------:R1:W5:Y:S01]  /*15c0*/  @!P3 LDG.E.U16 R22, [R8.64+0x80] ;  /* 0x000080040816b981 */ /* 0x000362000c1e1500 */
[----:B------:R-:W-:-:S03]  /*15d0*/  ISETP.GE.AND P3, PT, R40, R12, PT ;  /* 0x0000000c2800720c */ /* 0x000fc60003f66270 */
[----:B------:R1:W3:Y:S01]  /*15e0*/  @!P4 LDG.E.U16 R23, [R8.64+0xc0] ;  /* 0x0000c0040817c981 */ /* 0x0002e2000c1e1500 */
[----:B------:R-:W-:Y:S02]  /*15f0*/  ISETP.GE.AND P4, PT, R41, R12, PT ;  /* 0x0000000c2900720c */ /* 0x000fe40003f86270 */
[----:B------:R-:W-:Y:S02]  /*1600*/  PRMT R12, RZ, 0x7610, R12 ;  /* 0x00007610ff0c7816 */ /* 0x000fe4000000000c */
[----:B------:R-:W-:Y:S02]  /*1610*/  PRMT R14, RZ, 0x7610, R14 ;  /* 0x00007610ff0e7816 */ /* 0x000fe4000000000e */
[----:B------:R-:W-:Y:S02]  /*1620*/  PRMT R13, RZ, 0x7610, R13 ;  /* 0x00007610ff0d7816 */ /* 0x000fe4000000000d */
[----:B0-----:R-:W-:Y:S01]  /*1630*/  PRMT R11, RZ, 0x7610, R11 ;  /* 0x00007610ff0b7816 */ /* 0x001fe2000000000b */
[----:B------:R1:W5:Y:S04]  /*1640*/  @!P1 LDG.E.U16 R12, [R8.64+0x100] ;  /* 0x00010004080c9981 */ /* 0x000368000c1e1500 */
[----:B------:R1:W5:Y:S04]  /*1650*/  @!P2 LDG.E.U16 R14, [R8.64+0x140] ;  /* 0x00014004080ea981 */ /* 0x000368000c1e1500 */
[----:B------:R1:W5:Y:S04]  /*1660*/  @!P3 LDG.E.U16 R13, [R8.64+0x180] ;  /* 0x00018004080db981 */ /* 0x000368000c1e1500 */
[----:B------:R1:W5:Y:S01]  /*1670*/  @!P4 LDG.E.U16 R11, [R8.64+0x1c0] ;  /* 0x0001c004080bc981 */ /* 0x000362000c1e1500 */
[----:B------:R-:W-:Y:S01]  /*1680*/  IMAD R21, R25, c[0x0][0x198], RZ ;  /* 0x0000660019157a24 */ /* 0x000fe200078e02ff */
[C---:B------:R-:W-:Y:S01]  /*1690*/  IADD3 R62, R31.reuse, 0x20, RZ ;  /* 0x000000201f3e7810 */ /* 0x040fe20007ffe0ff */
[----:B------:R-:W-:Y:S01]  /*16a0*/  IMAD.WIDE.U32 R6, R0, c[0x0][0x198], RZ ;  /* 0x0000660000067a25 */ /* 0x000fe200078e00ff */
[----:B------:R-:W0:Y:S01]  /*16b0*/  S2R R56, SR_TID.X ;  /* 0x0000000000387919 */ /* 0x000e220000002100 */
[----:B------:R-:W-:-:S02]  /*16c0*/  IADD3 R64, R31, 0x40, RZ ;  /* 0x000000401f407810 */ /* 0x000fc40007ffe0ff */
[----:B------:R-:W-:Y:S01]  /*16d0*/  IMAD R21, R0, c[0x0][0x19c], R21 ;  /* 0x0000670000157a24 */ /* 0x000fe200078e0215 */
[----:B------:R-:W-:Y:S01]  /*16e0*/  LEA.HI.SX32 R62, R62, R31, 0x1b ;  /* 0x0000001f3e3e7211 */ /* 0x000fe200078fdaff */
[----:B-1----:R-:W-:Y:S01]  /*16f0*/  IMAD R8, R15, c[0x0][0x1a0], RZ ;  /* 0x000068000f087a24 */ /* 0x002fe200078e02ff */
[----:B------:R-:W-:Y:S02]  /*1700*/  IADD3 R66, R31, 0x60, RZ ;  /* 0x000000601f427810 */ /* 0x000fe40007ffe0ff */
[----:B------:R-:W-:Y:S01]  /*1710*/  IADD3 R7, R7, R21, RZ ;  /* 0x0000001507077210 */ /* 0x000fe20007ffe0ff */
[----:B------:R-:W-:Y:S01]  /*1720*/  IMAD R63, R53, c[0x0][0x1a4], R8 ;  /* 0x00006900353f7a24 */ /* 0x000fe200078e0208 */
[----:B------:R-:W-:Y:S02]  /*1730*/  SHF.L.U32 R65, R62, 0x1, RZ ;  /* 0x000000013e417819 */ /* 0x000fe400000006ff */
[----:B------:R-:W-:Y:S01]  /*1740*/  IADD3 R62, R31, 0x80, RZ ;  /* 0x000000801f3e7810 */ /* 0x000fe20007ffe0ff */
[----:B------:R-:W-:Y:S01]  /*1750*/  IMAD.WIDE.U32 R6, R53, c[0x0][0x1a0], R6 ;  /* 0x0000680035067a25 */ /* 0x000fe200078e0006 */
[----:B------:R-:W-:-:S02]  /*1760*/  LEA.HI.SX32 R64, R64, R31, 0x1b ;  /* 0x0000001f40407211 */ /* 0x000fc400078fdaff */
[----:B------:R-:W-:Y:S02]  /*1770*/  LEA.HI.SX32 R62, R62, R31, 0x1b ;  /* 0x0000001f3e3e7211 */ /* 0x000fe400078fdaff */
[----:B------:R-:W-:Y:S02]  /*1780*/  IADD3 R63, R7, R63, RZ ;  /* 0x0000003f073f7210 */ /* 0x000fe40007ffe0ff */
[----:B------:R-:W-:Y:S02]  /*1790*/  LEA.HI.SX32 R66, R66, R31, 0x1b ;  /* 0x0000001f42427211 */ /* 0x000fe400078fdaff */
[----:B------:R-:W-:Y:S02]  /*17a0*/  SHF.L.U32 R67, R64, 0x1, RZ ;  /* 0x0000000140437819 */ /* 0x000fe400000006ff */
[----:B0-----:R-:W-:Y:S02]  /*17b0*/  SHF.L.U32 R21, R56, 0x2, RZ ;  /* 0x0000000238157819 */ /* 0x001fe400000006ff */
[----:B------:R-:W-:-:S02]  /*17c0*/  SHF.L.U32 R70, R66, 0x1, RZ ;  /* 0x0000000142467819 */ /* 0x000fc400000006ff */
[CC--:B------:R-:W-:Y:S02]  /*17d0*/  ISETP.GE.U32.AND P1, PT, R21.reuse, R44.reuse, PT ;  /* 0x0000002c1500720c */ /* 0x0c0fe40003f26070 */
[C---:B------:R-:W-:Y:S02]  /*17e0*/  IADD3 R15, R21.reuse, 0x2, RZ ;  /* 0x00000002150f7810 */ /* 0x040fe40007ffe0ff */
[----:B------:R-:W-:Y:S02]  /*17f0*/  IADD3 R21, R21, 0x3, RZ ;  /* 0x0000000315157810 */ /* 0x000fe40007ffe0ff */
[-C--:B------:R-:W-:Y:S02]  /*1800*/  ISETP.GE.U32.AND P3, PT, R15, R44.reuse, PT ;  /* 0x0000002c0f00720c */ /* 0x080fe40003f66070 */
[----:B------:R-:W-:Y:S02]  /*1810*/  ISETP.GE.U32.AND P4, PT, R21, R44, PT ;  /* 0x0000002c1500720c */ /* 0x000fe40003f86070 */
[----:B------:R-:W-:-:S02]  /*1820*/  IADD3 R64, R31, 0xa0, RZ ;  /* 0x000000a01f407810 */ /* 0x000fc40007ffe0ff */
[----:B------:R-:W-:Y:S02]  /*1830*/  IADD3 R66, R31, 0xc0, RZ ;  /* 0x000000c01f427810 */ /* 0x000fe40007ffe0ff */
[-C--:B------:R-:W-:Y:S02]  /*1840*/  LEA.HI.SX32 R64, R64, R31.reuse, 0x1b ;  /* 0x0000001f40407211 */ /* 0x080fe400078fdaff */
[----:B------:R-:W-:-:S04]  /*1850*/  LEA.HI.SX32 R66, R66, R31, 0x1b ;  /* 0x0000001f42427211 */ /* 0x000fc800078fdaff */
[----:B------:R-:W-:Y:S01]  /*1860*/  SHF.L.U32 R66, R66, 0x1, RZ ;  /* 0x0000000142427819 */ /* 0x000fe200000006ff */
[-C--:B------:R-:W-:Y:S02]  /*1870*/  FMUL.FTZ R69, R51, R46.reuse ;  /* 0x0000002e33457220 */ /* 0x080fe40000410000 */
[CC--:B--2---:R-:W-:Y:S02]  /*1880*/  FMUL.FTZ R10, R5.reuse, R45.reuse ;  /* 0x0000002d050a7220 */ /* 0x0c4fe40000410000 */
[----:B------:R-:W-:Y:S02]  /*1890*/  FMUL.FTZ R60, R4, 1.4426950216293334961 ;  /* 0x3fb8aa3b043c7820 */ /* 0x000fe40000410000 */
[----:B------:R-:W-:Y:S02]  /*18a0*/  FMUL.RZ R20, R10, 0.15915493667125701904 ;  /* 0x3e22f9830a147820 */ /* 0x000fe4000040c000 */
[----:B------:R-:W-:Y:S02]  /*18b0*/  FMUL.FTZ R8, R5, R46 ;  /* 0x0000002e05087220 */ /* 0x000fe40000410000 */
[----:B------:R-:W-:Y:S01]  /*18c0*/  MUFU.SIN R10, R20 ;  /* 0x00000014000a7308 */ /* 0x000fe20000000400 */
[----:B------:R-:W-:-:S02]  /*18d0*/  FMUL.FTZ R9, R60, R45 ;  /* 0x0000002d3c097220 */ /* 0x000fc40000410000 */
[----:B------:R-:W-:Y:S02]  /*18e0*/  FMUL.RZ R68, R8, 0.15915493667125701904 ;  /* 0x3e22f98308447820 */ /* 0x000fe4000040c000 */
[----:B------:R-:W-:-:S03]  /*18f0*/  FMUL.FTZ R15, R60, R47 ;  /* 0x0000002f3c0f7220 */ /* 0x000fc60000410000 */
[----:B------:R0:W-:Y:S08]  /*1900*/  MUFU.COS R4, R20 ;  /* 0x0000001400047308 */ /* 0x0001f00000000000 */
[----:B------:R-:W-:Y:S01]  /*1910*/  MUFU.SIN R7, R68 ;  /* 0x0000004400077308 */ /* 0x000fe20000000400 */
[----:B0-----:R-:W-:-:S04]  /*1920*/  LEA R20, P2, R6, c[0x0][0x228], 0x3 ;  /* 0x00008a0006147a11 */ /* 0x001fc800078418ff */
[----:B------:R-:W-:Y:S01]  /*1930*/  LEA.HI.X R21, R6, c[0x0][0x22c], R63, 0x3, P2 ;  /* 0x00008b0006157a11 */ /* 0x000fe200010f1c3f */
[C---:B------:R-:W-:Y:S01]  /*1940*/  FMUL.FTZ R63, R60.reuse, R46 ;  /* 0x0000002e3c3f7220 */ /* 0x040fe20000410000 */
[----:B------:R-:W-:Y:S01]  /*1950*/  LEA.HI.SX32 R6, R31, R31, 0x1b ;  /* 0x0000001f1f067211 */ /* 0x000fe200078fdaff */
[----:B------:R0:W-:Y:S01]  /*1960*/  MUFU.COS R8, R68 ;  /* 0x0000004400087308 */ /* 0x0001e20000000000 */
[----:B------:R-:W-:Y:S02]  /*1970*/  FMUL.FTZ R60, R60, R48 ;  /* 0x000000303c3c7220 */ /* 0x000fe40000410000 */
[----:B------:R-:W-:-:S05]  /*1980*/  SHF.L.U32 R6, R6, 0x1, RZ ;  /* 0x0000000106067819 */ /* 0x000fca00000006ff */
[----:B------:R-:W1:Y:S01]  /*1990*/  MUFU.EX2 R63, R63 ;  /* 0x0000003f003f7308 */ /* 0x000e620000000800 */
[----:B---3--:R2:W-:Y:S01]  /*19a0*/  STS.U16 [R6], R61 ;  /* 0x0000003d06007388 */ /* 0x0085e20000000400 */
[----:B0-----:R-:W-:-:S03]  /*19b0*/  IADD3 R68, R31, 0xe0, RZ ;  /* 0x000000e01f447810 */ /* 0x001fc60007ffe0ff */
[----:B----4-:R0:W-:Y:S01]  /*19c0*/  STS.U16 [R65+0x40], R58 ;  /* 0x0000403a41007388 */ /* 0x0101e20000000400 */
[----:B------:R-:W-:Y:S02]  /*19d0*/  LEA.HI.SX32 R68, R68, R31, 0x1b ;  /* 0x0000001f44447211 */ /* 0x000fe400078fdaff */
[----:B------:R-:W3:Y:S01]  /*19e0*/  MUFU.EX2 R9, R9 ;  /* 0x0000000900097308 */ /* 0x000ee20000000800 */
[----:B-----5:R4:W-:Y:S01]  /*19f0*/  STS.U16 [R67+0x80], R22 ;  /* 0x0000801643007388 */ /* 0x0209e20000000400 */
[----:B------:R-:W-:Y:S02]  /*1a00*/  ISETP.GE.U32.AND P2, PT, R34, R44, PT ;  /* 0x0000002c2200720c */ /* 0x000fe40003f46070 */
[----:B--2---:R-:W-:Y:S01]  /*1a10*/  SHF.L.U32 R61, R62, 0x1, RZ ;  /* 0x000000013e3d7819 */ /* 0x004fe200000006ff */
[----:B------:R2:W-:Y:S01]  /*1a20*/  STS.U16 [R70+0xc0], R23 ;  /* 0x0000c01746007388 */ /* 0x0005e20000000400 */
[----:B------:R-:W-:Y:S01]  /*1a30*/  SHF.L.U32 R68, R68, 0x1, RZ ;  /* 0x0000000144447819 */ /* 0x000fe200000006ff */
[C---:B0-----:R-:W-:Y:S01]  /*1a40*/  FMUL.FTZ R58, R5.reuse, R47 ;  /* 0x0000002f053a7220 */ /* 0x041fe20000410000 */
[----:B------:R-:W-:Y:S01]  /*1a50*/  MUFU.EX2 R15, R15 ;  /* 0x0000000f000f7308 */ /* 0x000fe20000000800 */
[----:B------:R-:W-:Y:S01]  /*1a60*/  FMUL.FTZ R5, R5, R48 ;  /* 0x0000003005057220 */ /* 0x000fe20000410000 */
[----:B------:R-:W-:Y:S01]  /*1a70*/  SHF.L.U32 R65, R64, 0x1, RZ ;  /* 0x0000000140417819 */ /* 0x000fe200000006ff */
[----:B------:R-:W-:Y:S01]  /*1a80*/  FMUL.RZ R62, R58, 0.15915493667125701904 ;  /* 0x3e22f9833a3e7820 */ /* 0x000fe2000040c000 */
[----:B------:R-:W-:Y:S04]  /*1a90*/  STS.U16 [R61+0x100], R12 ;  /* 0x0001000c3d007388 */ /* 0x000fe80000000400 */
[----:B----4-:R-:W0:Y:S01]  /*1aa0*/  MUFU.SIN R22, R62 ;  /* 0x0000003e00167308 */ /* 0x010e220000000400 */
[----:B--2---:R-:W-:Y:S01]  /*1ab0*/  FMUL.FTZ R70, R49, R45 ;  /* 0x0000002d31467220 */ /* 0x004fe20000410000 */
[----:B------:R-:W-:Y:S01]  /*1ac0*/  STS.U16 [R65+0x140], R14 ;  /* 0x0001400e41007388 */ /* 0x000fe20000000400 */
[----:B-1----:R-:W-:-:S05]  /*1ad0*/  FMUL.FTZ R7, R63, R7 ;  /* 0x000000073f077220 */ /* 0x002fca0000410000 */
[----:B------:R-:W1:Y:S01]  /*1ae0*/  MUFU.COS R58, R62 ;  /* 0x0000003e003a7308 */ /* 0x000e620000000000 */
[----:B------:R-:W-:Y:S01]  /*1af0*/  FMUL.FTZ R8, R63, R8 ;  /* 0x000000083f087220 */ /* 0x000fe20000410000 */
[----:B------:R-:W-:Y:S01]  /*1b00*/  FSEL R70, R70, RZ, !P1 ;  /* 0x000000ff46467208 */ /* 0x000fe20004800000 */
[----:B------:R-:W-:Y:S01]  /*1b10*/  STS.U16 [R66+0x180], R13 ;  /* 0x0001800d42007388 */ /* 0x000fe20000000400 */
[----:B------:R-:W-:-:S04]  /*1b20*/  FSEL R67, R7, RZ, !P2 ;  /* 0x000000ff07437208 */ /* 0x000fc80005000000 */
[----:B------:R2:W-:Y:S01]  /*1b30*/  MUFU.EX2 R6, R60 ;  /* 0x0000003c00067308 */ /* 0x0005e20000000800 */
[----:B------:R4:W-:Y:S01]  /*1b40*/  STS.U16 [R68+0x1c0], R11 ;  /* 0x0001c00b44007388 */ /* 0x0009e20000000400 */
[C---:B---3--:R-:W-:Y:S02]  /*1b50*/  FMUL.FTZ R4, R9.reuse, R4 ;  /* 0x0000000409047220 */ /* 0x048fe40000410000 */
[----:B------:R-:W-:Y:S01]  /*1b60*/  FMUL.FTZ R10, R9, R10 ;  /* 0x0000000a090a7220 */ /* 0x000fe20000410000 */
[----:B------:R-:W-:Y:S01]  /*1b70*/  FSEL R69, R69, RZ, !P2 ;  /* 0x000000ff45457208 */ /* 0x000fe20005000000 */
[----:B--2---:R-:W-:Y:S01]  /*1b80*/  FMUL.RZ R60, R5, 0.15915493667125701904 ;  /* 0x3e22f983053c7820 */ /* 0x004fe2000040c000 */
[----:B------:R-:W-:-:S06]  /*1b90*/  NOP ;  /* 0x0000000000007918 */ /* 0x000fcc0000000000 */
[----:B------:R-:W2:Y:S01]  /*1ba0*/  MUFU.SIN R5, R60 ;  /* 0x0000003c00057308 */ /* 0x000ea20000000400 */
[----:B----4-:R-:W-:Y:S01]  /*1bb0*/  FSEL R68, R8, 1, !P2 ;  /* 0x3f80000008447808 */ /* 0x010fe20005000000 */
[-C--:B------:R-:W-:Y:S02]  /*1bc0*/  FMUL.FTZ R9, R70, R67.reuse ;  /* 0x0000004346097220 */ /* 0x080fe40000410000 */
[C---:B0-----:R-:W-:Y:S02]  /*1bd0*/  FMUL.FTZ R22, R15.reuse, R22 ;  /* 0x000000160f167220 */ /* 0x041fe40000410000 */
[----:B------:R-:W-:Y:S02]  /*1be0*/  FMUL.FTZ R7, RZ, R67 ;  /* 0x00000043ff077220 */ /* 0x000fe40000410000 */
[----:B-1----:R-:W-:Y:S01]  /*1bf0*/  FMUL.FTZ R58, R15, R58 ;  /* 0x0000003a0f3a7220 */ /* 0x002fe20000410000 */
[----:B------:R-:W0:Y:S01]  /*1c00*/  MUFU.COS R23, R60 ;  /* 0x0000003c00177308 */ /* 0x000e220000000000 */
[-C--:B------:R-:W-:Y:S01]  /*1c10*/  FFMA.FTZ R9, RZ, R68.reuse, R9 ;  /* 0x00000044ff097223 */ /* 0x080fe20000010009 */
[----:B------:R-:W-:Y:S01]  /*1c20*/  FSEL R64, R22, RZ, !P3 ;  /* 0x000000ff16407208 */ /* 0x000fe20005800000 */
[----:B------:R-:W-:-:S02]  /*1c30*/  FFMA.FTZ R8, R70, R68, -R7 ;  /* 0x0000004446087223 */ /* 0x000fc40000010807 */
[----:B------:R-:W-:Y:S01]  /*1c40*/  FMUL.FTZ R66, R50, R47 ;  /* 0x0000002f32427220 */ /* 0x000fe20000410000 */
[----:B------:R-:W-:Y:S01]  /*1c50*/  FSEL R73, R10, RZ, !P1 ;  /* 0x000000ff0a497208 */ /* 0x000fe20004800000 */
[----:B------:R-:W-:Y:S01]  /*1c60*/  FADD.FTZ R9, RZ, R9 ;  /* 0x00000009ff097221 */ /* 0x000fe20000010000 */
[----:B------:R-:W-:Y:S01]  /*1c70*/  FSEL R65, R58, 1, !P3 ;  /* 0x3f8000003a417808 */ /* 0x000fe20005800000 */
[----:B------:R-:W-:Y:S01]  /*1c80*/  FADD.FTZ R8, R69, R8 ;  /* 0x0000000845087221 */ /* 0x000fe20000010000 */
[----:B------:R-:W-:Y:S01]  /*1c90*/  FSEL R71, R4, 1, !P1 ;  /* 0x3f80000004477808 */ /* 0x000fe20004800000 */
[----:B------:R-:W-:Y:S01]  /*1ca0*/  FMUL.FTZ R7, R64, R9 ;  /* 0x0000000940077220 */ /* 0x000fe20000410000 */
[----:B------:R-:W-:Y:S01]  /*1cb0*/  FSEL R66, R66, RZ, !P3 ;  /* 0x000000ff42427208 */ /* 0x000fe20005800000 */
[----:B--2---:R-:W-:Y:S01]  /*1cc0*/  FMUL.FTZ R5, R6, R5 ;  /* 0x0000000506057220 */ /* 0x004fe20000410000 */
[----:B------:R-:W2:Y:S01]  /*1cd0*/  LDG.E.64 R20, [R20.64] ;  /* 0x0000000414147981 */ /* 0x000ea2000c1e1b00 */
[-C--:B------:R-:W-:Y:S01]  /*1ce0*/  FMUL.FTZ R12, R64, R8.reuse ;  /* 0x00000008400c7220 */ /* 0x080fe20000410000 */
[----:B------:R-:W-:Y:S01]  /*1cf0*/  ISETP.GE.AND P1, PT, R31, 0x1, PT ;  /* 0x000000011f00780c */ /* 0x000fe20003f26270 */
[----:B------:R-:W-:Y:S01]  /*1d00*/  FFMA.FTZ R7, R65, R8, -R7 ;  /* 0x0000000841077223 */ /* 0x000fe20000010807 */
[----:B------:R-:W-:Y:S01]  /*1d10*/  FSEL R63, R5, RZ, !P4 ;  /* 0x000000ff053f7208 */ /* 0x000fe20006000000 */
[----:B0-----:R-:W-:Y:S01]  /*1d20*/  FMUL.FTZ R23, R6, R23 ;  /* 0x0000001706177220 */ /* 0x001fe20000410000 */
[----:B------:R-:W-:Y:S01]  /*1d30*/  SHF.L.U32 R60, R53, 0x4, RZ ;  /* 0x00000004353c7819 */ /* 0x000fe200000006ff */
[----:B------:R-:W-:Y:S01]  /*1d40*/  FMUL.FTZ R4, R73, R67 ;  /* 0x0000004349047220 */ /* 0x000fe20000410000 */
[----:B------:R-:W-:Y:S01]  /*1d50*/  SHF.L.U32 R58, R31, 0x3, RZ ;  /* 0x000000031f3a7819 */ /* 0x000fe200000006ff */
[----:B------:R-:W-:Y:S01]  /*1d60*/  FFMA.FTZ R12, R65, R9, R12 ;  /* 0x00000009410c7223 */ /* 0x000fe2000001000c */
[----:B------:R-:W-:Y:S01]  /*1d70*/  FSEL R62, R23, 1, !P4 ;  /* 0x3f800000173e7808 */ /* 0x000fe20006000000 */
[----:B------:R-:W-:Y:S01]  /*1d80*/  FADD.FTZ R7, R66, R7 ;  /* 0x0000000742077221 */ /* 0x000fe20000010000 */
[----:B------:R-:W-:Y:S01]  /*1d90*/  ISETP.NE.AND P2, PT, R31, 0x1f, PT ;  /* 0x0000001f1f00780c */ /* 0x000fe20003f45270 */
[----:B------:R-:W-:Y:S01]  /*1da0*/  FMUL.FTZ R5, R71, R67 ;  /* 0x0000004347057220 */ /* 0x000fe20000410000 */
[----:B------:R-:W-:Y:S01]  /*1db0*/  ISETP.NE.AND P3, PT, R31, RZ, PT ;  /* 0x000000ff1f00720c */ /* 0x000fe20003f65270 */
[----:B------:R-:W-:Y:S01]  /*1dc0*/  FFMA.FTZ R4, R71, R68, -R4 ;  /* 0x0000004447047223 */ /* 0x000fe20000010804 */
[----:B------:R-:W-:Y:S01]  /*1dd0*/  BSSY B0, `(.L_x_2461) ;  /* 0x00000c5000007945 */ /* 0x000fe20003800000 */
[----:B------:R-:W-:-:S02]  /*1de0*/  FADD.FTZ R12, RZ, R12 ;  /* 0x0000000cff0c7221 */ /* 0x000fc40000010000 */
[----:B------:R-:W-:Y:S02]  /*1df0*/  FMUL.FTZ R9, R63, R7 ;  /* 0x000000073f097220 */ /* 0x000fe40000410000 */
[----:B------:R-:W-:Y:S02]  /*1e00*/  FMUL.FTZ R61, R59, R48 ;  /* 0x000000303b3d7220 */ /* 0x000fe40000410000 */
[----:B------:R-:W-:Y:S02]  /*1e10*/  FFMA.FTZ R5, R73, R68, R5 ;  /* 0x0000004449057223 */ /* 0x000fe40000010005 */
[----:B------:R-:W-:Y:S01]  /*1e20*/  FMUL.FTZ R6, R64, R4 ;  /* 0x0000000440067220 */ /* 0x000fe20000410000 */
[----:B------:R-:W-:Y:S01]  /*1e30*/  FSEL R61, R61, RZ, !P4 ;  /* 0x000000ff3d3d7208 */ /* 0x000fe20006000000 */
[-C--:B------:R-:W-:Y:S02]  /*1e40*/  FFMA.FTZ R9, R62, R12.reuse, R9 ;  /* 0x0000000c3e097223 */ /* 0x080fe40000010009 */
[----:B------:R-:W-:-:S02]  /*1e50*/  FMUL.FTZ R12, R63, R12 ;  /* 0x0000000c3f0c7220 */ /* 0x000fc40000410000 */
[CC--:B------:R-:W-:Y:S02]  /*1e60*/  FFMA.FTZ R6, R65.reuse, R5.reuse, R6 ;  /* 0x0000000541067223 */ /* 0x0c0fe40000010006 */
[----:B------:R-:W-:Y:S02]  /*1e70*/  FMUL.FTZ R5, R64, R5 ;  /* 0x0000000540057220 */ /* 0x000fe40000410000 */
[----:B------:R-:W-:Y:S02]  /*1e80*/  FFMA.FTZ R12, R62, R7, -R12 ;  /* 0x000000073e0c7223 */ /* 0x000fe4000001080c */
[----:B------:R-:W-:Y:S02]  /*1e90*/  FADD.FTZ R15, RZ, R9 ;  /* 0x00000009ff0f7221 */ /* 0x000fe40000010000 */
[----:B------:R-:W-:Y:S02]  /*1ea0*/  FFMA.FTZ R5, R65, R4, -R5 ;  /* 0x0000000441057223 */ /* 0x000fe40000010805 */
[----:B------:R-:W-:Y:S01]  /*1eb0*/  FADD.FTZ R14, R61, R12 ;  /* 0x0000000c3d0e7221 */ /* 0x000fe20000010000 */
        /* <DEDUP_REMOVED lines=13> */
[CC--:B---3--:R-:W-:Y:S02]  /*1f90*/  FMUL.FTZ R6, R7.reuse, R4.reuse ;  /* 0x0000000407067220 */ /* 0x0c8fe40000410000 */
[-C--:B----4-:R-:W-:Y:S01]  /*1fa0*/  FMUL.FTZ R9, R7, R5.reuse ;  /* 0x0000000507097220 */ /* 0x090fe20000410000 */
[----:B------:R-:W0:Y:S01]  /*1fb0*/  SHFL.UP PT, R11, R14, 0x2, RZ ;  /* 0x044000000e0b7989 */ /* 0x000e2200000e00ff */
[----:B------:R-:W-:Y:S02]  /*1fc0*/  @P1 FADD.FTZ R15, R15, R8 ;  /* 0x000000080f0f1221 */ /* 0x000fe40000010000 */
[C---:B------:R-:W-:Y:S02]  /*1fd0*/  FFMA.FTZ R6, R12.reuse, R5, R6 ;  /* 0x000000050c067223 */ /* 0x040fe40000010006 */
[----:B------:R-:W-:-:S02]  /*1fe0*/  @P1 FFMA.FTZ R12, R12, R4, -R9 ;  /* 0x000000040c0c1223 */ /* 0x000fc40000010809 */
[----:B------:R-:W1:Y:S01]  /*1ff0*/  SHFL.UP PT, R9, R15, 0x2, RZ ;  /* 0x044000000f097989 */ /* 0x000e6200000e00ff */
[----:B------:R-:W-:Y:S02]  /*2000*/  FSEL R6, R7, R6, !P1 ;  /* 0x0000000607067208 */ /* 0x000fe40004800000 */
[----:B------:R-:W-:Y:S01]  /*2010*/  ISETP.GE.AND P1, PT, R31, 0x2, PT ;  /* 0x000000021f00780c */ /* 0x000fe20003f26270 */
[----:B------:R-:W3:Y:S04]  /*2020*/  SHFL.UP PT, R5, R12, 0x2, RZ ;  /* 0x044000000c057989 */ /* 0x000ee800000e00ff */
[----:B------:R-:W4:Y:S01]  /*2030*/  SHFL.UP PT, R7, R6, 0x2, RZ ;  /* 0x0440000006077989 */ /* 0x000f2200000e00ff */
[C---:B0-----:R-:W-:Y:S02]  /*2040*/  FMUL.FTZ R8, R6.reuse, R11 ;  /* 0x0000000b06087220 */ /* 0x041fe40000410000 */
[----:B-1----:R-:W-:-:S02]  /*2050*/  FMUL.FTZ R4, R6, R9 ;  /* 0x0000000906047220 */ /* 0x002fc40000410000 */
[----:B------:R-:W-:Y:S02]  /*2060*/  FFMA.FTZ R10, R12, R9, R8 ;  /* 0x000000090c0a7223 */ /* 0x000fe40000010008 */
[----:B---3--:R-:W-:Y:S02]  /*2070*/  FMUL.FTZ R8, R6, R5 ;  /* 0x0000000506087220 */ /* 0x008fe40000410000 */
[----:B------:R-:W-:Y:S02]  /*2080*/  FFMA.FTZ R11, R12, R11, -R4 ;  /* 0x0000000b0c0b7223 */ /* 0x000fe40000010804 */
[----:B------:R-:W-:Y:S02]  /*2090*/  @P1 FADD.FTZ R15, R15, R10 ;  /* 0x0000000a0f0f1221 */ /* 0x000fe40000010000 */
[-C--:B----4-:R-:W-:Y:S02]  /*20a0*/  FMUL.FTZ R4, R6, R7.reuse ;  /* 0x0000000706047220 */ /* 0x090fe40000410000 */
[----:B------:R-:W-:-:S02]  /*20b0*/  FFMA.FTZ R7, R12, R7, R8 ;  /* 0x000000070c077223 */ /* 0x000fc40000010008 */
        /* <DEDUP_REMOVED lines=9> */
[CC--:B-1----:R-:W-:Y:S02]  /*2150*/  FMUL.FTZ R13, R7.reuse, R6.reuse ;  /* 0x00000006070d7220 */ /* 0x0c2fe40000410000 */
[----:B------:R-:W-:Y:S02]  /*2160*/  FFMA.FTZ R11, R12, R6, -R9 ;  /* 0x000000060c0b7223 */ /* 0x000fe40000010809 */
[----:B---3--:R-:W-:-:S02]  /*2170*/  FMUL.FTZ R6, R7, R4 ;  /* 0x0000000407067220 */ /* 0x008fc40000410000 */
[----:B------:R-:W-:Y:S02]  /*2180*/  FFMA.FTZ R8, R12, R8, R13 ;  /* 0x000000080c087223 */ /* 0x000fe4000001000d */
[-C--:B----4-:R-:W-:Y:S02]  /*2190*/  FMUL.FTZ R9, R7, R5.reuse ;  /* 0x0000000507097220 */ /* 0x090fe40000410000 */
[----:B------:R-:W-:Y:S02]  /*21a0*/  @P1 FADD.FTZ R14, R14, R11 ;  /* 0x0000000b0e0e1221 */ /* 0x000fe40000010000 */
[C---:B------:R-:W-:Y:S02]  /*21b0*/  FFMA.FTZ R6, R12.reuse, R5, R6 ;  /* 0x000000050c067223 */ /* 0x040fe40000010006 */
[----:B------:R-:W-:Y:S02]  /*21c0*/  @P1 FFMA.FTZ R12, R12, R4, -R9 ;  /* 0x000000040c0c1223 */ /* 0x000fe40000010809 */
[----:B------:R-:W-:Y:S01]  /*21d0*/  @P1 FADD.FTZ R15, R15, R8 ;  /* 0x000000080f0f1221 */ /* 0x000fe20000010000 */
[----:B------:R-:W0:Y:S01]  /*21e0*/  SHFL.UP PT, R9, R14, 0x8, RZ ;  /* 0x050000000e097989 */ /* 0x000e2200000e00ff */
[----:B------:R-:W-:-:S02]  /*21f0*/  FSEL R6, R7, R6, !P1 ;  /* 0x0000000607067208 */ /* 0x000fc40004800000 */
[----:B------:R-:W-:Y:S01]  /*2200*/  ISETP.GE.AND P1, PT, R31, 0x8, PT ;  /* 0x000000081f00780c */ /* 0x000fe20003f26270 */
[----:B------:R-:W1:Y:S04]  /*2210*/  SHFL.UP PT, R5, R12, 0x8, RZ ;  /* 0x050000000c057989 */ /* 0x000e6800000e00ff */
[----:B------:R-:W3:Y:S04]  /*2220*/  SHFL.UP PT, R11, R15, 0x8, RZ ;  /* 0x050000000f0b7989 */ /* 0x000ee800000e00ff */
[----:B------:R-:W4:Y:S01]  /*2230*/  SHFL.UP PT, R7, R6, 0x8, RZ ;  /* 0x0500000006077989 */ /* 0x000f2200000e00ff */
[----:B0-----:R-:W-:-:S02]  /*2240*/  FMUL.FTZ R10, R6, R9 ;  /* 0x00000009060a7220 */ /* 0x001fc40000410000 */
[C---:B-1----:R-:W-:Y:S02]  /*2250*/  FMUL.FTZ R4, R6.reuse, R5 ;  /* 0x0000000506047220 */ /* 0x042fe40000410000 */
[-C--:B---3--:R-:W-:Y:S02]  /*2260*/  FMUL.FTZ R8, R6, R11.reuse ;  /* 0x0000000b06087220 */ /* 0x088fe40000410000 */
[C---:B------:R-:W-:Y:S02]  /*2270*/  FFMA.FTZ R10, R12.reuse, R11, R10 ;  /* 0x0000000b0c0a7223 */ /* 0x040fe4000001000a */
[C---:B----4-:R-:W-:Y:S02]  /*2280*/  FFMA.FTZ R11, R12.reuse, R7, R4 ;  /* 0x000000070c0b7223 */ /* 0x050fe40000010004 */
[----:B------:R-:W-:Y:S01]  /*2290*/  FFMA.FTZ R9, R12, R9, -R8 ;  /* 0x000000090c097223 */ /* 0x000fe20000010808 */
[----:B------:R-:W-:Y:S01]  /*22a0*/  MOV R8, 0x3f800000 ;  /* 0x3f80000000087802 */ /* 0x000fe20000000f00 */
[----:B------:R-:W-:Y:S01]  /*22b0*/  @P1 FADD.FTZ R15, R15, R10 ;  /* 0x0000000a0f0f1221 */ /* 0x000fe20000010000 */
[C---:B------:R-:W-:Y:S01]  /*22c0*/  FSEL R13, R6.reuse, R11, !P1 ;  /* 0x0000000b060d7208 */ /* 0x040fe20004800000 */
[----:B------:R-:W-:Y:S01]  /*22d0*/  FMUL.FTZ R7, R6, R7 ;  /* 0x0000000706077220 */ /* 0x000fe20000410000 */
[----:B------:R-:W-:Y:S01]  /*22e0*/  CS2R R10, SRZ ;  /* 0x00000000000a7805 */ /* 0x000fe2000001ff00 */
[----:B------:R-:W-:Y:S01]  /*22f0*/  @P1 FADD.FTZ R14, R14, R9 ;  /* 0x000000090e0e1221 */ /* 0x000fe20000010000 */
[----:B------:R-:W0:Y:S01]  /*2300*/  SHFL.UP PT, R22, R15, 0x10, RZ ;  /* 0x060000000f167989 */ /* 0x000e2200000e00ff */
[----:B------:R-:W-:Y:S01]  /*2310*/  @P1 FFMA.FTZ R12, R12, R5, -R7 ;  /* 0x000000050c0c1223 */ /* 0x000fe20000010807 */
[----:B------:R-:W-:-:S02]  /*2320*/  MOV R9, RZ ;  /* 0x000000ff00097202 */ /* 0x000fc40000000f00 */
[----:B------:R-:W1:Y:S01]  /*2330*/  SHFL.UP PT, R6, R14, 0x10, RZ ;  /* 0x060000000e067989 */ /* 0x000e6200000e00ff */
[----:B------:R-:W-:-:S03]  /*2340*/  ISETP.GE.AND P1, PT, R31, 0x10, PT ;  /* 0x000000101f00780c */ /* 0x000fc60003f26270 */
[----:B------:R-:W3:Y:S04]  /*2350*/  SHFL.UP PT, R5, R12, 0x10, RZ ;  /* 0x060000000c057989 */ /* 0x000ee800000e00ff */
[----:B------:R-:W4:Y:S04]  /*2360*/  SHFL.UP PT, R4, R13, 0x10, RZ ;  /* 0x060000000d047989 */ /* 0x000f2800000e00ff */
[----:B------:R-:W-:Y:S01]  /*2370*/  @!P0 LDS.128 R8, [R60+0x250] ;  /* 0x000250003c088984 */ /* 0x000fe20000000c00 */
[----:B0-----:R-:W-:-:S04]  /*2380*/  FMUL.FTZ R7, R13, R22 ;  /* 0x000000160d077220 */ /* 0x001fc80000410000 */
[CC--:B-1----:R-:W-:Y:S02]  /*2390*/  FFMA.FTZ R23, R12.reuse, R6.reuse, -R7 ;  /* 0x000000060c177223 */ /* 0x0c2fe40000010807 */
[C---:B------:R-:W-:Y:S02]  /*23a0*/  FMUL.FTZ R75, R13.reuse, R6 ;  /* 0x000000060d4b7220 */ /* 0x040fe40000410000 */
[CC--:B---3--:R-:W-:Y:S02]  /*23b0*/  FMUL.FTZ R7, R13.reuse, R5.reuse ;  /* 0x000000050d077220 */ /* 0x0c8fe40000410000 */
[C---:B------:R-:W-:Y:S02]  /*23c0*/  FFMA.FTZ R22, R12.reuse, R22, R75 ;  /* 0x000000160c167223 */ /* 0x040fe4000001004b */
[-C--:B----4-:R-:W-:Y:S02]  /*23d0*/  FMUL.FTZ R6, R13, R4.reuse ;  /* 0x000000040d067220 */ /* 0x090fe40000410000 */
[----:B------:R-:W-:Y:S01]  /*23e0*/  FFMA.FTZ R74, R12, R4, R7 ;  /* 0x000000040c4a7223 */ /* 0x000fe20000010007 */
[----:B------:R-:W-:Y:S01]  /*23f0*/  LEA.HI.SX32 R4, R58, R58, 0x1b ;  /* 0x0000003a3a047211 */ /* 0x000fe200078fdaff */
[----:B------:R-:W-:-:S02]  /*2400*/  @P1 FFMA.FTZ R12, R12, R5, -R6 ;  /* 0x000000050c0c1223 */ /* 0x000fc40000010806 */
[----:B------:R-:W-:Y:S01]  /*2410*/  @P1 FADD.FTZ R14, R14, R23 ;  /* 0x000000170e0e1221 */ /* 0x000fe20000010000 */
[----:B------:R-:W-:Y:S01]  /*2420*/  SHF.L.U32 R81, R4, 0x1, RZ ;  /* 0x0000000104517819 */ /* 0x000fe200000006ff */
[----:B------:R-:W-:Y:S01]  /*2430*/  @P1 FADD.FTZ R15, R15, R22 ;  /* 0x000000160f0f1221 */ /* 0x000fe20000010000 */
[----:B------:R-:W-:Y:S01]  /*2440*/  FSEL R13, R13, R74, !P1 ;  /* 0x0000004a0d0d7208 */ /* 0x000fe20004800000 */
[----:B------:R-:W0:Y:S01]  /*2450*/  SHFL.UP PT, R86, R12, 0x1, RZ ;  /* 0x042000000c567989 */ /* 0x000e2200000e00ff */
[----:B------:R-:W-:-:S03]  /*2460*/  ISETP.NE.AND P1, PT, R56, RZ, PT ;  /* 0x000000ff3800720c */ /* 0x000fc60003f25270 */
[----:B------:R-:W1:Y:S04]  /*2470*/  LDS.U16 R82, [R81] ;  /* 0x0000000051527984 */ /* 0x000e680000000400 */
[----:B------:R-:W3:Y:S04]  /*2480*/  LDS.U16 R83, [R81+0x2] ;  /* 0x0000020051537984 */ /* 0x000ee80000000400 */
[----:B------:R-:W4:Y:S04]  /*2490*/  LDS.U16 R79, [R81+0x4] ;  /* 0x00000400514f7984 */ /* 0x000f280000000400 */
[----:B------:R-:W5:Y:S04]  /*24a0*/  LDS.U16 R84, [R81+0x6] ;  /* 0x0000060051547984 */ /* 0x000f680000000400 */
[----:B------:R-:W5:Y:S04]  /*24b0*/  LDS.U16 R77, [R81+0x8] ;  /* 0x00000800514d7984 */ /* 0x000f680000000400 */
[----:B------:R-:W5:Y:S01]  /*24c0*/  LDS.U16 R78, [R81+0xa] ;  /* 0x00000a00514e7984 */ /* 0x000f620000000400 */
[----:B0-----:R-:W-:-:S03]  /*24d0*/  @!P3 MOV R86, R8 ;  /* 0x000000080056b202 */ /* 0x001fc60000000f00 */
[----:B------:R-:W0:Y:S04]  /*24e0*/  LDS.U16 R74, [R81+0xc] ;  /* 0x00000c00514a7984 */ /* 0x000e280000000400 */
[----:B------:R2:W-:Y:S04]  /*24f0*/  LDS.U16 R75, [R81+0xe] ;  /* 0x00000e00514b7984 */ /* 0x0005e80000000400 */
[----:B------:R2:W-:Y:S04]  /*2500*/  @!P2 STS.128 [0x210], R12 ;  /* 0x0002100cff00a388 */ /* 0x0005e80000000c00 */
[----:B------:R-:W-:Y:S01]  /*2510*/  BAR.SYNC.DEFER_BLOCKING 0x0 ;  /* 0x0000000000007b1d */ /* 0x000fe20000010000 */
[----:B-1----:R-:W-:-:S05]  /*2520*/  HADD2.F32 R82, -RZ, R82.H0_H0 ;  /* 0x20000052ff527230 */ /* 0x002fca0000004100 */
[----:B------:R-:W1:Y:S01]  /*2530*/  SHFL.UP PT, R85, R13, 0x1, RZ ;  /* 0x042000000d557989 */ /* 0x000e6200000e00ff */
[----:B---3--:R-:W-:-:S03]  /*2540*/  HADD2.F32 R83, -RZ, R83.H0_H0 ;  /* 0x20000053ff537230 */ /* 0x008fc60000004100 */
[----:B------:R-:W3:Y:S01]  /*2550*/  SHFL.UP PT, R80, R15, 0x1, RZ ;  /* 0x042000000f507989 */ /* 0x000ee200000e00ff */
[----:B----4-:R-:W-:Y:S01]  /*2560*/  HADD2.F32 R79, -RZ, R79.H0_H0 ;  /* 0x2000004fff4f7230 */ /* 0x010fe20000004100 */
[CC--:B--2---:R-:W-:Y:S02]  /*2570*/  FMUL.FTZ R81, R83.reuse, R21.reuse ;  /* 0x0000001553517220 */ /* 0x0c4fe40000410000 */
[----:B------:R2:W4:Y:S01]  /*2580*/  SHFL.UP PT, R76, R14, 0x1, RZ ;  /* 0x042000000e4c7989 */ /* 0x00052200000e00ff */
[-C--:B------:R-:W-:Y:S01]  /*2590*/  FMUL.FTZ R83, R83, R20.reuse ;  /* 0x0000001453537220 */ /* 0x080fe20000410000 */
[----:B-----5:R-:W-:Y:S01]  /*25a0*/  HADD2.F32 R84, -RZ, R84.H0_H0 ;  /* 0x20000054ff547230 */ /* 0x020fe20000004100 */
[C---:B------:R-:W-:Y:S01]  /*25b0*/  FFMA.FTZ R12, R82.reuse, R20, -R81 ;  /* 0x00000014520c7223 */ /* 0x040fe20000010851 */
[----:B------:R-:W-:Y:S01]  /*25c0*/  HADD2.F32 R77, -RZ, R77.H0_H0 ;  /* 0x2000004dff4d7230 */ /* 0x000fe20000004100 */
[----:B--2---:R-:W-:Y:S01]  /*25d0*/  FFMA.FTZ R14, R82, R21, R83 ;  /* 0x00000015520e7223 */ /* 0x004fe20000010053 */
[----:B------:R-:W-:Y:S01]  /*25e0*/  @!P3 STS.128 [0x230], R8 ;  /* 0x00023008ff00b388 */ /* 0x000fe20000000c00 */
[----:B------:R-:W-:-:S03]  /*25f0*/  HADD2.F32 R78, -RZ, R78.H0_H0 ;  /* 0x2000004eff4e7230 */ /* 0x000fc60000004100 */
[----:B------:R-:W-:Y:S01]  /*2600*/  LDS.128 R4, [0x210] ;  /* 0x00021000ff047984 */ /* 0x000fe20000000c00 */
[----:B0-----:R-:W-:Y:S01]  /*2610*/  HADD2.F32 R74, -RZ, R74.H0_H0 ;  /* 0x2000004aff4a7230 */ /* 0x001fe20000004100 */
[----:B-1----:R-:W-:Y:S01]  /*2620*/  @!P3 MOV R85, R9 ;  /* 0x000000090055b202 */ /* 0x002fe20000000f00 */
[----:B------:R-:W-:Y:S01]  /*2630*/  FMUL.FTZ R82, R78, R20 ;  /* 0x000000144e527220 */ /* 0x000fe20000410000 */
[----:B------:R-:W-:Y:S01]  /*2640*/  BAR.SYNC.DEFER_BLOCKING 0x0 ;  /* 0x0000000000007b1d */ /* 0x000fe20000010000 */
[----:B------:R-:W-:Y:S01]  /*2650*/  HADD2.F32 R75, -RZ, R75.H0_H0 ;  /* 0x2000004bff4b7230 */ /* 0x000fe20000004100 */
[----:B---3--:R-:W-:Y:S02]  /*2660*/  @!P3 MOV R80, R11 ;  /* 0x0000000b0050b202 */ /* 0x008fe40000000f00 */
[----:B----4-:R-:W-:Y:S02]  /*2670*/  @!P3 MOV R76, R10 ;  /* 0x0000000a004cb202 */ /* 0x010fe40000000f00 */
[----:B------:R-:W0:Y:S02]  /*2680*/  @P1 LDS.64 R22, [0x238] ;  /* 0x00023800ff161984 */ /* 0x000e240000000a00 */
[----:B0-----:R-:W-:-:S02]  /*2690*/  @P1 FMUL.FTZ R13, R23, R85 ;  /* 0x00000055170d1220 */ /* 0x001fc40000410000 */
[C---:B------:R-:W-:Y:S02]  /*26a0*/  @P1 FMUL.FTZ R85, R22.reuse, R85 ;  /* 0x0000005516551220 */ /* 0x040fe40000410000 */
[-C--:B------:R-:W-:Y:S02]  /*26b0*/  @P1 FFMA.FTZ R81, R22, R86.reuse, -R13 ;  /* 0x0000005616511223 */ /* 0x080fe4000001080d */
[----:B------:R-:W-:Y:S02]  /*26c0*/  @P1 FFMA.FTZ R85, R23, R86, R85 ;  /* 0x0000005617551223 */ /* 0x000fe40000010055 */
[----:B------:R-:W-:Y:S02]  /*26d0*/  FMUL.FTZ R13, R84, R21 ;  /* 0x00000015540d7220 */ /* 0x000fe40000410000 */
[----:B------:R-:W-:Y:S02]  /*26e0*/  @P1 FADD.FTZ R80, R80, R85 ;  /* 0x0000005550501221 */ /* 0x000fe40000010000 */
[----:B------:R-:W-:-:S02]  /*26f0*/  FMUL.FTZ R84, R84, R20 ;  /* 0x0000001454547220 */ /* 0x000fc40000410000 */
[----:B------:R-:W-:Y:S01]  /*2700*/  @P1 FADD.FTZ R76, R76, R81 ;  /* 0x000000514c4c1221 */ /* 0x000fe20000010000 */
[----:B------:R-:W-:Y:S01]  /*2710*/  ISETP.NE.AND P1, PT, R56, RZ, PT ;  /* 0x000000ff3800720c */ /* 0x000fe20003f25270 */
[-C--:B------:R-:W-:Y:S02]  /*2720*/  FMUL.FTZ R22, R78, R21.reuse ;  /* 0x000000154e167220 */ /* 0x080fe40000410000 */
[----:B------:R-:W-:Y:S02]  /*2730*/  FMUL.FTZ R78, R73, R80 ;  /* 0x00000050494e7220 */ /* 0x000fe40000410000 */
[C---:B------:R-:W-:Y:S02]  /*2740*/  FFMA.FTZ R13, R79.reuse, R20, -R13 ;  /* 0x000000144f0d7223 */ /* 0x040fe4000001080d */
[----:B------:R-:W-:Y:S02]  /*2750*/  FFMA.FTZ R15, R79, R21, R84 ;  /* 0x000000154f0f7223 */ /* 0x000fe40000010054 */
[----:B------:R-:W-:-:S02]  /*2760*/  FMUL.FTZ R79, R73, R76 ;  /* 0x0000004c494f7220 */ /* 0x000fc40000410000 */
[C---:B------:R-:W-:Y:S02]  /*2770*/  FFMA.FTZ R73, R71.reuse, R76, -R78 ;  /* 0x0000004c47497223 */ /* 0x040fe4000001084e */
[----:B------:R-:W-:Y:S02]  /*2780*/  FFMA.FTZ R79, R71, R80, R79 ;  /* 0x00000050474f7223 */ /* 0x000fe4000001004f */
[----:B------:R-:W-:Y:S02]  /*2790*/  FADD.FTZ R71, R70, R73 ;  /* 0x0000004946477221 */ /* 0x000fe40000010000 */
[C---:B------:R-:W-:Y:S02]  /*27a0*/  FFMA.FTZ R22, R77.reuse, R20, -R22 ;  /* 0x000000144d167223 */ /* 0x040fe40000010816 */
[-C--:B------:R-:W-:Y:S02]  /*27b0*/  FFMA.FTZ R23, R77, R21.reuse, R82 ;  /* 0x000000154d177223 */ /* 0x080fe40000010052 */
[----:B------:R-:W-:-:S02]  /*27c0*/  FMUL.FTZ R77, R75, R21 ;  /* 0x000000154b4d7220 */ /* 0x000fc40000410000 */
[----:B------:R-:W-:Y:S02]  /*27d0*/  FADD.FTZ R73, RZ, R79 ;  /* 0x0000004fff497221 */ /* 0x000fe40000010000 */
[-C--:B------:R-:W-:Y:S02]  /*27e0*/  FMUL.FTZ R76, R75, R20.reuse ;  /* 0x000000144b4c7220 */ /* 0x080fe40000410000 */
[C---:B------:R-:W-:Y:S02]  /*27f0*/  FMUL.FTZ R75, R67.reuse, R71 ;  /* 0x00000047434b7220 */ /* 0x040fe40000410000 */
[C---:B------:R-:W-:Y:S02]  /*2800*/  FFMA.FTZ R20, R74.reuse, R20, -R77 ;  /* 0x000000144a147223 */ /* 0x040fe4000001084d */
[----:B------:R-:W-:Y:S02]  /*2810*/  FMUL.FTZ R70, R67, R73 ;  /* 0x0000004943467220 */ /* 0x000fe40000410000 */
[----:B------:R-:W-:-:S02]  /*2820*/  FFMA.FTZ R21, R74, R21, R76 ;  /* 0x000000154a157223 */ /* 0x000fc4000001004c */
[C---:B------:R-:W-:Y:S02]  /*2830*/  FFMA.FTZ R74, R68.reuse, R73, R75 ;  /* 0x00000049444a7223 */ /* 0x040fe4000001004b */
[----:B------:R-:W-:Y:S02]  /*2840*/  FFMA.FTZ R68, R68, R71, -R70 ;  /* 0x0000004744447223 */ /* 0x000fe40000010846 */
[----:B------:R-:W-:Y:S02]  /*2850*/  FADD.FTZ R70, RZ, R74 ;  /* 0x0000004aff467221 */ /* 0x000fe40000010000 */
[----:B------:R-:W-:Y:S02]  /*2860*/  FMUL.FTZ R67, R5, R11 ;  /* 0x0000000b05437220 */ /* 0x000fe40000410000 */
[----:B------:R-:W-:Y:S02]  /*2870*/  FADD.FTZ R68, R69, R68 ;  /* 0x0000004445447221 */ /* 0x000fe40000010000 */
[----:B------:R-:W-:-:S02]  /*2880*/  FMUL.FTZ R69, R64, R70 ;  /* 0x0000004640457220 */ /* 0x000fc40000410000 */
[-C--:B------:R-:W-:Y:S02]  /*2890*/  FFMA.FTZ R75, R4, R10.reuse, -R67 ;  /* 0x0000000a044b7223 */ /* 0x080fe40000010843 */
[C---:B------:R-:W-:Y:S02]  /*28a0*/  FMUL.FTZ R10, R5.reuse, R10 ;  /* 0x0000000a050a7220 */ /* 0x040fe40000410000 */
[C---:B------:R-:W-:Y:S02]  /*28b0*/  FMUL.FTZ R67, R5.reuse, R9 ;  /* 0x0000000905437220 */ /* 0x040fe40000410000 */
[----:B------:R-:W-:Y:S02]  /*28c0*/  FMUL.FTZ R5, R5, R8 ;  /* 0x0000000805057220 */ /* 0x000fe40000410000 */
[-C--:B------:R-:W-:Y:S02]  /*28d0*/  FMUL.FTZ R64, R64, R68.reuse ;  /* 0x0000004440407220 */ /* 0x080fe40000410000 */
[----:B------:R-:W-:-:S02]  /*28e0*/  FFMA.FTZ R69, R65, R68, -R69 ;  /* 0x0000004441457223 */ /* 0x000fc40000010845 */
[C---:B------:R-:W-:Y:S02]  /*28f0*/  FFMA.FTZ R8, R4.reuse, R8, -R67 ;  /* 0x0000000804087223 */ /* 0x040fe40000010843 */
[C---:B------:R-:W-:Y:S02]  /*2900*/  FFMA.FTZ R9, R4.reuse, R9, R5 ;  /* 0x0000000904097223 */ /* 0x040fe40000010005 */
[----:B------:R-:W-:Y:S02]  /*2910*/  FFMA.FTZ R4, R4, R11, R10 ;  /* 0x0000000b04047223 */ /* 0x000fe4000001000a */
[----:B------:R-:W-:Y:S02]  /*2920*/  FFMA.FTZ R64, R65, R70, R64 ;  /* 0x0000004641407223 */ /* 0x000fe40000010040 */
[----:B------:R-:W-:Y:S02]  /*2930*/  FADD.FTZ R66, R66, R69 ;  /* 0x0000004542427221 */ /* 0x000fe40000010000 */
[----:B------:R-:W-:-:S02]  /*2940*/  FMUL.FTZ R14, R73, R14 ;  /* 0x0000000e490e7220 */ /* 0x000fc40000410000 */
[----:B------:R-:W-:Y:S02]  /*2950*/  FADD.FTZ R10, R6, R75 ;  /* 0x0000004b060a7221 */ /* 0x000fe40000010000 */
[----:B------:R-:W-:Y:S02]  /*2960*/  FADD.FTZ R64, RZ, R64 ;  /* 0x00000040ff407221 */ /* 0x000fe40000010000 */
[----:B------:R-:W-:Y:S02]  /*2970*/  FMUL.FTZ R65, R63, R66 ;  /* 0x000000423f417220 */ /* 0x000fe40000410000 */
        /* <DEDUP_REMOVED lines=10> */
.L_x_2462:
[----:B------:R-:W-:Y:S05]  /*2a20*/  BSYNC B0 ;  /* 0x0000000000007941 */ /* 0x000fea0003800000 */
.L_x_2461:
[----:B------:R-:W-:Y:S01]  /*2a30*/  IADD3 R53, R53, 0x1, RZ ;  /* 0x0000000135357810 */ /* 0x000fe20007ffe0ff */
[-C--:B------:R-:W-:Y:S02]  /*2a40*/  FMUL.FTZ R63, R63, R64.reuse ;  /* 0x000000403f3f7220 */ /* 0x080fe40000410000 */
[C---:B0-----:R-:W-:Y:S01]  /*2a50*/  FFMA.FTZ R4, R62.reuse, R64, R65 ;  /* 0x000000403e047223 */ /* 0x041fe20000010041 */
[----:B------:R-:W-:Y:S01]  /*2a60*/  ISETP.GE.AND P1, PT, R53, c[0x0][0x16c], PT ;  /* 0x00005b0035007a0c */ /* 0x000fe20003f26270 */
[----:B------:R-:W-:Y:S02]  /*2a70*/  FFMA.FTZ R62, R62, R66, -R63 ;  /* 0x000000423e3e7223 */ /* 0x000fe4000001083f */
[----:B------:R-:W-:Y:S02]  /*2a80*/  FADD.FTZ R4, RZ, R4 ;  /* 0x00000004ff047221 */ /* 0x000fe40000010000 */
        /* <DEDUP_REMOVED lines=8> */
[----:B------:R-:W-:Y:S02]  /*2b10*/  FFMA.FTZ R57, R12, 2, R57 ;  /* 0x400000000c397823 */ /* 0x000fe40000010039 */
[----:B------:R-:W-:Y:S02]  /*2b20*/  FFMA.FTZ R54, R13, 2, R54 ;  /* 0x400000000d367823 */ /* 0x000fe40000010036 */
[----:B------:R-:W-:Y:S02]  /*2b30*/  FFMA.FTZ R55, R22, 2, R55 ;  /* 0x4000000016377823 */ /* 0x000fe40000010037 */
[----:B------:R-:W-:Y:S01]  /*2b40*/  FFMA.FTZ R52, R21, 2, R52 ;  /* 0x4000000015347823 */ /* 0x000fe20000010034 */
[----:B------:R-:W-:Y:S01]  /*2b50*/  @P1 CALL.REL.NOINC `(.L_x_2460) ;  /* 0x0000001000001944 */ /* 0x000fe20003c00000 */
[----:B------:R-:W-:Y:S05]  /*2b60*/  BRA `(.L_x_2463) ;  /* 0xffffe84000007947 */ /* 0x000fea000383ffff */
.L_x_2460:
[----:B------:R-:W-:Y:S01]  /*2b70*/  BAR.SYNC.DEFER_BLOCKING 0x0 ;  /* 0x0000000000007b1d */ /* 0x000fe20000010000 */
[----:B------:R-:W-:Y:S01]  /*2b80*/  ISETP.NE.AND P0, PT, R56, RZ, PT ;  /* 0x000000ff3800720c */ /* 0x000fe20003f05270 */
[----:B------:R-:W-:Y:S01]  /*2b90*/  IMAD R6, R72, c[0x0][0x200], RZ ;  /* 0x0000800048067a24 */ /* 0x000fe200078e02ff */
[----:B------:R-:W-:Y:S01]  /*2ba0*/  F2FP.PACK_AB R54, R54, R57 ;  /* 0x000000393636723e */ /* 0x000fe200000000ff */
[----:B------:R-:W-:Y:S01]  /*2bb0*/  IMAD.WIDE.U32 R4, R27, c[0x0][0x200], RZ ;  /* 0x000080001b047a25 */ /* 0x000fe200078e00ff */
[----:B------:R-:W-:Y:S01]  /*2bc0*/  F2FP.PACK_AB R55, R52, R55 ;  /* 0x000000373437723e */ /* 0x000fe200000000ff */
[----:B------:R-:W-:Y:S01]  /*2bd0*/  BSSY B0, `(.L_x_2464) ;  /* 0x000001b000007945 */ /* 0x000fe20003800000 */
[----:B------:R-:W-:Y:S01]  /*2be0*/  SHF.L.U32 R7, R31, 0x1, RZ ;  /* 0x000000011f077819 */ /* 0x000fe200000006ff */
[----:B------:R-:W-:-:S05]  /*2bf0*/  IMAD R9, R27, c[0x0][0x204], R6 ;  /* 0x000081001b097a24 */ /* 0x000fca00078e0206 */
[----:B------:R-:W-:Y:S01]  /*2c00*/  IADD3 R23, R5, R9, RZ ;  /* 0x0000000905177210 */ /* 0x000fe20007ffe0ff */
[----:B------:R-:W-:Y:S01]  /*2c10*/  STS.64 [R58], R54 ;  /* 0x000000363a007388 */ /* 0x000fe20000000a00 */
        /* <DEDUP_REMOVED lines=22> */
.L_x_2465:
[----:B------:R-:W-:Y:S05]  /*2d80*/  BSYNC B0 ;  /* 0x0000000000007941 */ /* 0x000fea0003800000 */
.L_x_2464:
[----:B------:R-:W-:Y:S01]  /*2d90*/  MOV R5, R23 ;  /* 0x0000001700057202 */ /* 0x000fe20000000f00 */
[----:B0-----:R-:W-:Y:S01]  /*2da0*/  IMAD R9, R25, c[0x0][0x208], RZ ;  /* 0x0000820019097a24 */ /* 0x001fe200078e02ff */
[C---:B------:R-:W-:Y:S02]  /*2db0*/  LOP3.LUT R7, R29.reuse, 0x20, RZ, 0xfc, !PT ;  /* 0x000000201d077812 */ /* 0x040fe400078efcff */
[----:B------:R-:W-:Y:S01]  /*2dc0*/  LOP3.LUT R11, R29, 0x40, RZ, 0xfc, !PT ;  /* 0x000000401d0b7812 */ /* 0x000fe200078efcff */
[----:B------:R-:W-:Y:S01]  /*2dd0*/  IMAD.WIDE.U32 R4, R0, c[0x0][0x208], R4 ;  /* 0x0000820000047a25 */ /* 0x000fe200078e0004 */
[----:B------:R-:W-:Y:S02]  /*2de0*/  ISETP.GE.AND P0, PT, R7, R10, PT ;  /* 0x0000000a0700720c */ /* 0x000fe40003f06270 */
[----:B------:R-:W-:Y:S01]  /*2df0*/  SHF.L.U32 R7, R32, 0x7, RZ ;  /* 0x0000000720077819 */ /* 0x000fe200000006ff */
[----:B------:R-:W-:Y:S01]  /*2e00*/  IMAD R8, R0, c[0x0][0x20c], R9 ;  /* 0x0000830000087a24 */ /* 0x000fe200078e0209 */
[----:B------:R-:W-:-:S02]  /*2e10*/  LOP3.LUT R23, R29, 0x60, RZ, 0xfc, !PT ;  /* 0x000000601d177812 */ /* 0x000fc400078efcff */
[----:B------:R-:W-:Y:S02]  /*2e20*/  SHF.R.S32.HI R9, RZ, 0x1f, R7 ;  /* 0x0000001fff097819 */ /* 0x000fe40000011407 */
[----:B------:R-:W-:Y:S02]  /*2e30*/  IADD3 R6, P4, R7, R4, RZ ;  /* 0x0000000407067210 */ /* 0x000fe40007f9e0ff */
[----:B------:R-:W-:Y:S02]  /*2e40*/  LEA R7, P3, R29, c[0x0][0x258], 0x1 ;  /* 0x000096001d077a11 */ /* 0x000fe400078608ff */
[----:B------:R-:W-:Y:S02]  /*2e50*/  IADD3.X R5, R9, R8, R5, P4, !PT ;  /* 0x0000000809057210 */ /* 0x000fe400027fe405 */
[----:B------:R-:W-:Y:S02]  /*2e60*/  LEA.HI.X R8, R29, c[0x0][0x25c], R30, 0x1, P3 ;  /* 0x000097001d087a11 */ /* 0x000fe400018f0c1e */
[----:B------:R-:W-:-:S02]  /*2e70*/  LEA R4, P3, R6, R7, 0x1 ;  /* 0x0000000706047211 */ /* 0x000fc400078608ff */
[----:B------:R-:W-:Y:S02]  /*2e80*/  IADD3 R32, R32, 0x1, RZ ;  /* 0x0000000120207810 */ /* 0x000fe40007ffe0ff */
[----:B------:R-:W-:Y:S02]  /*2e90*/  LEA.HI.X R5, R6, R8, R5, 0x1, P3 ;  /* 0x0000000806057211 */ /* 0x000fe400018f0c05 */
[-C--:B------:R-:W-:Y:S02]  /*2ea0*/  ISETP.GE.AND P1, PT, R11, R10.reuse, PT ;  /* 0x0000000a0b00720c */ /* 0x080fe40003f26270 */
[----:B------:R-:W-:Y:S01]  /*2eb0*/  ISETP.GE.AND P2, PT, R23, R10, PT ;  /* 0x0000000a1700720c */ /* 0x000fe20003f46270 */
[----:B------:R0:W-:Y:S01]  /*2ec0*/  @!P0 STG.E.U16 [R4.64+0x40], R13 ;  /* 0x0000400d04008986 */ /* 0x0001e2000c101504 */
[----:B------:R-:W-:Y:S02]  /*2ed0*/  ISETP.GE.AND P0, PT, R32, c[0x0][0x174], PT ;  /* 0x00005d0020007a0c */ /* 0x000fe40003f06270 */
[----:B------:R-:W-:-:S04]  /*2ee0*/  IADD3 R42, P3, R42, 0x200, RZ ;  /* 0x000002002a2a7810 */ /* 0x000fc80007f7e0ff */
[----:B------:R-:W-:-:S03]  /*2ef0*/  IADD3.X R43, RZ, R43, RZ, P3, !PT ;  /* 0x0000002bff2b7210 */ /* 0x000fc60001ffe4ff */
        /* <DEDUP_REMOVED lines=8> */
.L_x_2466:
[----:B------:R-:W-:Y:S05]  /*2f80*/  EXIT ;  /* 0x000000000000794d */ /* 0x000fea0003800000 */
.L_x_2468:
        /* <DEDUP_REMOVED lines=15> */
.L_x_5386:


//--------------------- .text._Z25selective_scan_fwd_kernelI32Selective_Scan_fwd_kernel_traitsILi32ELi4ELi1ELb0ELb0ELb1ELb1EN3c104HalfENS1_7complexIfEEEEv13SSMParamsBase --------------------------
	.section	.text._Z25selective_scan_fwd_kernelI32Selective_Scan_fwd_kernel_traitsILi32ELi4ELi1ELb0ELb0ELb1ELb1EN3c104HalfENS1_7complexIfEEEEv13SSMParamsBase,"ax",@progbits
	.sectioninfo	@"SHI_REGISTERS=92"
	.align	128
        .global         _Z25selective_scan_fwd_kernelI32Selective_Scan_fwd_kernel_traitsILi32ELi4ELi1ELb0ELb0ELb1ELb1EN3c104HalfENS1_7complexIfEEEEv13SSMParamsBase
        .type           _Z25selective_scan_fwd_kernelI32Selective_Scan_fwd_kernel_traitsILi32ELi4ELi1ELb0ELb0ELb1ELb1EN3c104HalfENS1_7complexIfEEEEv13SSMParamsBase,@function
        .size           _Z25selective_scan_fwd_kernelI32Selective_Scan_fwd_kernel_traitsILi32ELi4ELi1ELb0ELb0ELb1ELb1EN3c104HalfENS1_7complexIfEEEEv13SSMParamsBase,(.L_x_5387 - _Z25selective_scan_fwd_kernelI32Selective_Scan_fwd_kernel_traitsILi32ELi4ELi1ELb0ELb0ELb1ELb1EN3c104HalfENS1_7complexIfEEEEv13SSMParamsBase)
        .other          _Z25selective_scan_fwd_kernelI32Selective_Scan_fwd_kernel_traitsILi32ELi4ELi1ELb0ELb0ELb1ELb1EN3c104HalfENS1_7complexIfEEEEv13SSMParamsBase,@"STO_CUDA_ENTRY STV_DEFAULT"
_Z25selective_scan_fwd_kernelI32Selective_Scan_fwd_kernel_traitsILi32ELi4ELi1ELb0ELb0ELb1ELb1EN3c104HalfENS1_7complexIfEEEEv13SSMParamsBase:
.text._Z25selective_scan_fwd_kernelI32Selective_Scan_fwd_kernel_traitsILi32ELi4ELi1ELb0ELb0ELb1ELb1EN3c104HalfENS1_7complexIfEEEEv13SSMParamsBase:
        /* <DEDUP_REMOVED lines=62> */
[----:B------:R-:W-:Y:S01]  /*03e0*/  IMAD.WIDE.U32 R2, R46, c[0x0][0x1d0], R2 ;  /* 0x000074002e027a25 */ /* 0x000fe200078e0002 */
[----:B------:R-:W-:Y:S02]  /*03f0*/  @!P1 LOP3.LUT R0, RZ, c[0x0][0x178], RZ, 0x33, !PT ;  /* 0x00005e00ff009a12 */ /* 0x000fe400078e33ff */
[----:B------:R-:W-:Y:S01]  /*0400*/  IADD3 R5, R5, R11, RZ ;  /* 0x0000000b05057210 */ /* 0x000fe20007ffe0ff */
[----:B------:R-:W-:Y:S01]  /*0410*/  IMAD R11, R71, c[0x0][0x1e0], RZ ;  /* 0x00007800470b7a24 */ /* 0x000fe200078e02ff */
[----:B------:R-:W-:Y:S01]  /*0420*/  LOP3.LUT R43, R42, R45, RZ, 0xfc, !PT ;  /* 0x0000002d2a2b7212 */ /* 0x000fe200078efcff */
[C---:B------:R-:W-:Y:S01]  /*0430*/  IMAD R10, R46.reuse, c[0x0][0x1d4], R9 ;  /* 0x000075002e0a7a24 */ /* 0x040fe200078e0209 */
[----:B------:R-:W-:Y:S01]  /*0440*/  SHF.R.S32.HI R8, RZ, 0x1f, R0 ;  /* 0x0000001fff087819 */ /* 0x000fe20000011400 */
[----:B------:R-:W-:Y:S01]  /*0450*/  IMAD.WIDE.U32 R4, R46, c[0x0][0x1e0], R4 ;  /* 0x000078002e047a25 */ /* 0x000fe200078e0004 */
[----:B------:R-:W-:-:S02]  /*0460*/  IADD3 R7, R7, R13, RZ ;  /* 0x0000000d07077210 */ /* 0x000fc40007ffe0ff */
[----:B------:R-:W-:Y:S01]  /*0470*/  SHF.R.S32.HI R41, RZ, 0x1f, R43 ;  /* 0x0000001fff297819 */ /* 0x000fe2000001142b */
[----:B------:R-:W-:Y:S01]  /*0480*/  IMAD R12, R46, c[0x0][0x1e4], R11 ;  /* 0x000079002e0c7a24 */ /* 0x000fe200078e020b */
[C---:B------:R-:W-:Y:S01]  /*0490*/  IADD3 R17, P0, R43.reuse, R2, RZ ;  /* 0x000000022b117210 */ /* 0x040fe20007f1e0ff */
[----:B------:R-:W-:Y:S01]  /*04a0*/  IMAD R11, R8, c[0x0][0x1c8], RZ ;  /* 0x00007200080b7a24 */ /* 0x000fe200078e02ff */
[----:B------:R-:W-:Y:S02]  /*04b0*/  IADD3 R9, P1, R43, R4, RZ ;  /* 0x000000042b097210 */ /* 0x000fe40007f3e0ff */
[C---:B------:R-:W-:Y:S01]  /*04c0*/  IADD3.X R8, R41.reuse, R3, R10, P0, !PT ;  /* 0x0000000329087210 */ /* 0x040fe200007fe40a */
[C---:B------:R-:W-:Y:S01]  /*04d0*/  IMAD.WIDE.U32 R2, R0.reuse, c[0x0][0x1c8], R6 ;  /* 0x0000720000027a25 */ /* 0x040fe200078e0006 */
[----:B------:R-:W-:Y:S02]  /*04e0*/  IADD3.X R4, R41, R5, R12, P1, !PT ;  /* 0x0000000529047210 */ /* 0x000fe40000ffe40c */
[----:B------:R-:W-:Y:S01]  /*04f0*/  LEA R16, P1, R17, c[0x0][0x240], 0x1 ;  /* 0x0000900011107a11 */ /* 0x000fe200078208ff */
[----:B------:R-:W-:Y:S01]  /*0500*/  IMAD R11, R0, c[0x0][0x1cc], R11 ;  /* 0x00007300000b7a24 */ /* 0x000fe200078e020b */
[----:B------:R-:W-:-:S02]  /*0510*/  LEA R6, P2, R9, c[0x0][0x248], 0x1 ;  /* 0x0000920009067a11 */ /* 0x000fc400078408ff */
[----:B------:R-:W-:Y:S02]  /*0520*/  LEA R29, P0, R2, c[0x0][0x230], 0x1 ;  /* 0x00008c00021d7a11 */ /* 0x000fe400078008ff */
[----:B------:R-:W-:Y:S02]  /*0530*/  IADD3 R3, R3, R11, RZ ;  /* 0x0000000b03037210 */ /* 0x000fe40007ffe0ff */
[----:B------:R-:W-:Y:S02]  /*0540*/  IADD3 R18, R42, R43, RZ ;  /* 0x0000002b2a127210 */ /* 0x000fe40007ffe0ff */
[----:B------:R-:W-:Y:S02]  /*0550*/  LEA.HI.X R17, R17, c[0x0][0x244], R8, 0x1, P1 ;  /* 0x0000910011117a11 */ /* 0x000fe400008f0c08 */
[----:B------:R-:W-:Y:S02]  /*0560*/  LEA.HI.X R9, R9, c[0x0][0x24c], R4, 0x1, P2 ;  /* 0x0000930009097a11 */ /* 0x000fe400010f0c04 */
[----:B------:R-:W-:-:S02]  /*0570*/  LEA.HI.X R28, R2, c[0x0][0x234], R3, 0x1, P0 ;  /* 0x00008d00021c7a11 */ /* 0x000fc400000f0c03 */
[C-C-:B------:R-:W-:Y:S02]  /*0580*/  LOP3.LUT R39, R42.reuse, 0x40, R45.reuse, 0xfe, !PT ;  /* 0x000000402a277812 */ /* 0x140fe400078efe2d */
[----:B------:R-:W-:Y:S02]  /*0590*/  LOP3.LUT R37, R42, 0x60, R45, 0xfe, !PT ;  /* 0x000000602a257812 */ /* 0x000fe400078efe2d */
[----:B------:R-:W-:Y:S02]  /*05a0*/  SHF.R.S32.HI R19, RZ, 0x1f, R18 ;  /* 0x0000001fff137819 */ /* 0x000fe40000011412 */
[C---:B------:R-:W-:Y:S02]  /*05b0*/  IADD3 R36, R18.reuse, 0x20, RZ ;  /* 0x0000002012247810 */ /* 0x040fe40007ffe0ff */
[C---:B------:R-:W-:Y:S02]  /*05c0*/  IADD3 R35, R18.reuse, 0x40, RZ ;  /* 0x0000004012237810 */ /* 0x040fe40007ffe0ff */
[----:B------:R-:W-:-:S02]  /*05d0*/  IADD3 R34, R18, 0x60, RZ ;  /* 0x0000006012227810 */ /* 0x000fc40007ffe0ff */
[C---:B------:R-:W-:Y:S02]  /*05e0*/  IADD3 R33, R18.reuse, 0x80, RZ ;  /* 0x0000008012217810 */ /* 0x040fe40007ffe0ff */
[C---:B------:R-:W-:Y:S02]  /*05f0*/  IADD3 R32, R18.reuse, 0xa0, RZ ;  /* 0x000000a012207810 */ /* 0x040fe40007ffe0ff */
[C---:B------:R-:W-:Y:S02]  /*0600*/  IADD3 R31, R18.reuse, 0xc0, RZ ;  /* 0x000000c0121f7810 */ /* 0x040fe40007ffe0ff */
[----:B-1----:R-:W-:Y:S02]  /*0610*/  IADD3 R30, R18, 0xe0, RZ ;  /* 0x000000e0121e7810 */ /* 0x002fe40007ffe0ff */
.L_x_2486:
[----:B------:R-:W-:Y:S01]  /*0620*/  BAR.SYNC.DEFER_BLOCKING 0x0 ;  /* 0x0000000000007b1d */ /* 0x000fe20000010000 */
[----:B------:R-:W-:Y:S02]  /*0630*/  MOV R3, 0xffffff80 ;  /* 0xffffff8000037802 */ /* 0x000fe40000000f00 */
[----:B0-----:R-:W-:Y:S02]  /*0640*/  LOP3.LUT R5, R42, 0x20, R45, 0xfe, !PT ;  /* 0x000000202a057812 */ /* 0x001fe400078efe2d */
[----:B------:R-:W-:Y:S01]  /*0650*/  PRMT R0, RZ, 0x7610, R0 ;  /* 0x00007610ff007816 */ /* 0x000fe20000000000 */
[----:B------:R-:W-:Y:S01]  /*0660*/  IMAD R26, R38, R3, c[0x0][0x168] ;  /* 0x00005a00261a7624 */ /* 0x000fe200078e0203 */
[----:B------:R-:W-:-:S02]  /*0670*/  PRMT R2, RZ, 0x7610, R2 ;  /* 0x00007610ff027816 */ /* 0x000fc40000000002 */
[----:B------:R-:W-:Y:S02]  /*0680*/  PRMT R3, RZ, 0x7610, R3 ;  /* 0x00007610ff037816 */ /* 0x000fe40000000003 */
[-C--:B------:R-:W-:Y:S02]  /*0690*/  ISETP.GE.AND P0, PT, R43, R26.reuse, PT ;  /* 0x0000001a2b00720c */ /* 0x080fe40003f06270 */
[-C--:B------:R-:W-:Y:S02]  /*06a0*/  ISETP.GE.AND P1, PT, R5, R26.reuse, PT ;  /* 0x0000001a0500720c */ /* 0x080fe40003f26270 */
[-C--:B------:R-:W-:Y:S02]  /*06b0*/  ISETP.GE.AND P2, PT, R39, R26.reuse, PT ;  /* 0x0000001a2700720c */ /* 0x080fe40003f46270 */
[----:B------:R-:W-:Y:S02]  /*06c0*/  ISETP.GE.AND P3, PT, R37, R26, PT ;  /* 0x0000001a2500720c */ /* 0x000fe40003f66270 */
[----:B------:R-:W-:-:S05]  /*06d0*/  PRMT R4, RZ, 0x7610, R4 ;  /* 0x00007610ff047816 */ /* 0x000fca0000000004 */
        /* <DEDUP_REMOVED lines=11> */
[----:B------:R-:W-:Y:S01]  /*0790*/  PRMT R10, RZ, 0x7610, R10 ;  /* 0x00007610ff0a7816 */ /* 0x000fe2000000000a */
[----:B--2---:R0:W-:Y:S04]  /*07a0*/  STS.U16 [R7], R0 ;  /* 0x0000000007007388 */ /* 0x0041e80000000400 */
[----:B---3--:R1:W-:Y:S04]  /*07b0*/  STS.U16 [R7+0x40], R2 ;  /* 0x0000400207007388 */ /* 0x0083e80000000400 */
[----:B----4-:R2:W-:Y:S01]  /*07c0*/  STS.U16 [R7+0x80], R3 ;  /* 0x0000800307007388 */ /* 0x0105e20000000400 */
[----:B0-----:R-:W-:-:S03]  /*07d0*/  PRMT R0, RZ, 0x7610, R0 ;  /* 0x00007610ff007816 */ /* 0x001fc60000000000 */
[----:B------:R-:W-:Y:S01]  /*07e0*/  STS.U16 [R7+0xc0], R4 ;  /* 0x0000c00407007388 */ /* 0x000fe20000000400 */
[----:B------:R-:W-:-:S06]  /*07f0*/  NOP ;  /* 0x0000000000007918 */ /* 0x000fcc0000000000 */
[----:B------:R-:W-:Y:S01]  /*0800*/  LDS.64 R4, [R51] ;  /* 0x0000000033047984 */ /* 0x000fe20000000a00 */
[----:B-1----:R-:W-:Y:S02]  /*0810*/  MOV R2, R6 ;  /* 0x0000000600027202 */ /* 0x002fe40000000f00 */
[----:B------:R-:W-:Y:S02]  /*0820*/  PRMT R6, RZ, 0x7610, R6 ;  /* 0x00007610ff067816 */ /* 0x000fe40000000006 */
[----:B--2---:R-:W-:Y:S01]  /*0830*/  MOV R3, R9 ;  /* 0x0000000900037202 */ /* 0x004fe20000000f00 */
[----:B------:R-:W-:Y:S06]  /*0840*/  BAR.SYNC.DEFER_BLOCKING 0x0 ;  /* 0x0000000000007b1d */ /* 0x000fec0000010000 */
[----:B------:R-:W2:Y:S04]  /*0850*/  @!P1 LDG.E.U16 R8, [R2.64+0x40] ;  /* 0x0000400402089981 */ /* 0x000ea8000c1e1500 */
[----:B------:R-:W3:Y:S04]  /*0860*/  @!P0 LDG.E.U16 R6, [R2.64] ;  /* 0x0000000402068981 */ /* 0x000ee8000c1e1500 */
[----:B------:R-:W4:Y:S04]  /*0870*/  @!P2 LDG.E.U16 R10, [R2.64+0x80] ;  /* 0x00008004020aa981 */ /* 0x000f28000c1e1500 */
[----:B------:R-:W4:Y:S01]  /*0880*/  @!P3 LDG.E.U16 R0, [R2.64+0xc0] ;  /* 0x0000c0040200b981 */ /* 0x000f22000c1e1500 */
[----:B------:R-:W-:Y:S01]  /*0890*/  ULDC.U8 UR6, c[0x0][0x17e] ;  /* 0x00005f8000067ab9 */ /* 0x000fe20000000000 */
[----:B------:R-:W-:Y:S02]  /*08a0*/  BSSY B0, `(.L_x_2469) ;  /* 0x0000037000007945 */ /* 0x000fe40003800000 */
[----:B--2---:R-:W-:Y:S04]  /*08b0*/  STS.U16 [R7+0x40], R8 ;  /* 0x0000400807007388 */ /* 0x004fe80000000400 */
[----:B---3--:R-:W-:Y:S04]  /*08c0*/  STS.U16 [R7], R6 ;  /* 0x0000000607007388 */ /* 0x008fe80000000400 */
[----:B----4-:R-:W-:Y:S04]  /*08d0*/  STS.U16 [R7+0x80], R10 ;  /* 0x0000800a07007388 */ /* 0x010fe80000000400 */
[----:B------:R-:W-:Y:S01]  /*08e0*/  STS.U16 [R7+0xc0], R0 ;  /* 0x0000c00007007388 */ /* 0x000fe20000000400 */
[----:B------:R-:W-:-:S06]  /*08f0*/  NOP ;  /* 0x0000000000007918 */ /* 0x000fcc0000000000 */
[----:B------:R-:W0:Y:S02]  /*0900*/  LDS.64 R54, [R51] ;  /* 0x0000000033367984 */ /* 0x000e240000000a00 */
[--C-:B0-----:R-:W-:Y:S02]  /*0910*/  HADD2.F32 R52, -RZ, R54.reuse.H0_H0 ;  /* 0x20000036ff347230 */ /* 0x101fe40000004100 */
[----:B------:R-:W-:Y:S02]  /*0920*/  HADD2.F32 R54, -RZ, R54.H1_H1 ;  /* 0x30000036ff367230 */ /* 0x000fe40000004100 */
[--C-:B------:R-:W-:Y:S01]  /*0930*/  HADD2.F32 R56, -RZ, R55.reuse.H0_H0 ;  /* 0x20000037ff387230 */ /* 0x100fe20000004100 */
        /* <DEDUP_REMOVED lines=45> */
.L_x_2470:
[----:B------:R-:W-:Y:S05]  /*0c10*/  BSYNC B0 ;  /* 0x0000000000007941 */ /* 0x000fea0003800000 */
.L_x_2469:
        /* <DEDUP_REMOVED lines=33> */
.L_x_2472:
[----:B------:R-:W-:Y:S05]  /*0e30*/  BSYNC B0 ;  /* 0x0000000000007941 */ /* 0x000fea0003800000 */
.L_x_2471:
        /* <DEDUP_REMOVED lines=33> */
.L_x_2474:
[----:B------:R-:W-:Y:S05]  /*1050*/  BSYNC B0 ;  /* 0x0000000000007941 */ /* 0x000fea0003800000 */
.L_x_2473:
        /* <DEDUP_REMOVED lines=33> */
.L_x_2476:
[----:B------:R-:W-:Y:S05]  /*1270*/  BSYNC B0 ;  /* 0x0000000000007941 */ /* 0x000fea0003800000 */
.L_x_2475:
        /* <DEDUP_REMOVED lines=15> */
.L_x_2480:
        /* <DEDUP_REMOVED lines=21> */
[----:B------:R-:W-:Y:S02]  /*14c0*/  LEA R8, P5, R6, R29, 0x1 ;  /* 0x0000001d06087211 */ /* 0x000fe400078a08ff */
[----:B------:R-:W-:Y:S02]  /*14d0*/  IADD3 R7, R7, R9, RZ ;  /* 0x0000000907077210 */ /* 0x000fe40007ffe0ff */
[-C--:B------:R-:W-:Y:S02]  /*14e0*/  ISETP.GE.AND P2, PT, R36, R13.reuse, PT ;  /* 0x0000000d2400720c */ /* 0x080fe40003f46270 */
[----:B------:R-:W-:Y:S02]  /*14f0*/  LEA.HI.X R9, R6, R28, R7, 0x1, P5 ;  /* 0x0000001c06097211 */ /* 0x000fe400028f0c07 */
[-C--:B------:R-:W-:Y:S02]  /*1500*/  ISETP.GE.AND P3, PT, R35, R13.reuse, PT ;  /* 0x0000000d2300720c */ /* 0x080fe40003f66270 */
[----:B------:R-:W-:Y:S01]  /*1510*/  ISETP.GE.AND P4, PT, R34, R13, PT ;  /* 0x0000000d2200720c */ /* 0x000fe20003f86270 */
[----:B------:R1:W3:Y:S01]  /*1520*/  @!P1 LDG.E.U16 R63, [R8.64] ;  /* 0x00000004083f9981 */ /* 0x0002e2000c1e1500 */
[----:B------:R-:W-:-:S02]  /*1530*/  PRMT R60, RZ, 0x7610, R60 ;  /* 0x00007610ff3c7816 */ /* 0x000fc4000000003c */
[----:B------:R-:W-:Y:S02]  /*1540*/  PRMT R62, RZ, 0x7610, R62 ;  /* 0x00007610ff3e7816 */ /* 0x000fe4000000003e */
[-C--:B------:R-:W-:Y:S01]  /*1550*/  ISETP.GE.AND P1, PT, R33, R13.reuse, PT ;  /* 0x0000000d2100720c */ /* 0x080fe20003f26270 */
[----:B------:R1:W4:Y:S01]  /*1560*/  @!P2 LDG.E.U16 R51, [R8.64+0x40] ;  /* 0x000040040833a981 */ /* 0x000322000c1e1500 */
[-C--:B------:R-:W-:Y:S02]  /*1570*/  ISETP.GE.AND P2, PT, R32, R13.reuse, PT ;  /* 0x0000000d2000720c */ /* 0x080fe40003f46270 */
[----:B------:R-:W-:Y:S01]  /*1580*/  PRMT R12, RZ, 0x7610, R12 ;  /* 0x00007610ff0c7816 */ /* 0x000fe2000000000c */
[----:B------:R1:W5:Y:S01]  /*1590*/  @!P3 LDG.E.U16 R60, [R8.64+0x80] ;  /* 0x00008004083cb981 */ /* 0x000362000c1e1500 */
[----:B------:R-:W-:-:S03]  /*15a0*/  ISETP.GE.AND P3, PT, R31, R13, PT ;  /* 0x0000000d1f00720c */ /* 0x000fc60003f66270 */
[----:B------:R1:W3:Y:S01]  /*15b0*/  @!P4 LDG.E.U16 R62, [R8.64+0xc0] ;  /* 0x0000c004083ec981 */ /* 0x0002e2000c1e1500 */
[----:B------:R-:W-:Y:S02]  /*15c0*/  ISETP.GE.AND P4, PT, R30, R13, PT ;  /* 0x0000000d1e00720c */ /* 0x000fe40003f86270 */
[----:B------:R-:W-:Y:S01]  /*15d0*/  PRMT R13, RZ, 0x7610, R13 ;  /* 0x00007610ff0d7816 */ /* 0x000fe2000000000d */
[----:B------:R1:W3:Y:S05]  /*15e0*/  @!P1 LDG.E.U16 R12, [R8.64+0x100] ;  /* 0x00010004080c9981 */ /* 0x0002ea000c1e1500 */
[----:B------:R1:W4:Y:S01]  /*15f0*/  @!P2 LDG.E.U16 R13, [R8.64+0x140] ;  /* 0x00014004080da981 */ /* 0x000322000c1e1500 */
[----:B0-----:R-:W-:-:S06]  /*1600*/  PRMT R11, RZ, 0x7610, R11 ;  /* 0x00007610ff0b7816 */ /* 0x001fcc000000000b */
[----:B------:R1:W4:Y:S01]  /*1610*/  @!P3 LDG.E.U16 R11, [R8.64+0x180] ;  /* 0x00018004080bb981 */ /* 0x000322000c1e1500 */
[----:B------:R-:W-:-:S06]  /*1620*/  PRMT R14, RZ, 0x7610, R14 ;  /* 0x00007610ff0e7816 */ /* 0x000fcc000000000e */
[----:B------:R1:W4:Y:S04]  /*1630*/  @!P4 LDG.E.U16 R14, [R8.64+0x1c0] ;  /* 0x0001c004080ec981 */ /* 0x000328000c1e1500 */
[----:B------:R-:W0:Y:S01]  /*1640*/  S2R R44, SR_TID.X ;  /* 0x00000000002c7919 */ /* 0x000e220000002100 */
[----:B------:R-:W-:Y:S02]  /*1650*/  IMAD R21, R49, c[0x0][0x198], RZ ;  /* 0x0000660031157a24 */ /* 0x000fe400078e02ff */
[----:B------:R-:W-:-:S04]  /*1660*/  IMAD.WIDE.U32 R6, R50, c[0x0][0x198], RZ ;  /* 0x0000660032067a25 */ /* 0x000fc800078e00ff */
[----:B------:R-:W-:Y:S02]  /*1670*/  IMAD R21, R50, c[0x0][0x19c], R21 ;  /* 0x0000670032157a24 */ /* 0x000fe400078e0215 */
[----:B-1----:R-:W-:-:S03]  /*1680*/  IMAD R8, R15, c[0x0][0x1a0], RZ ;  /* 0x000068000f087a24 */ /* 0x002fc600078e02ff */
[----:B------:R-:W-:Y:S01]  /*1690*/  IADD3 R7, R7, R21, RZ ;  /* 0x0000001507077210 */ /* 0x000fe20007ffe0ff */
[----:B------:R-:W-:-:S04]  /*16a0*/  IMAD R67, R61, c[0x0][0x1a4], R8 ;  /* 0x000069003d437a24 */ /* 0x000fc800078e0208 */
[----:B------:R-:W-:Y:S01]  /*16b0*/  IMAD.WIDE.U32 R6, R61, c[0x0][0x1a0], R6 ;  /* 0x000068003d067a25 */ /* 0x000fe200078e0006 */
[----:B0-----:R-:W-:-:S04]  /*16c0*/  SHF.L.U32 R15, R44, 0x2, RZ ;  /* 0x000000022c0f7819 */ /* 0x001fc800000006ff */
[----:B------:R-:W-:Y:S02]  /*16d0*/  IADD3 R67, R7, R67, RZ ;  /* 0x0000004307437210 */ /* 0x000fe40007ffe0ff */
[----:B------:R-:W-:-:S04]  /*16e0*/  IADD3 R21, R15, 0x1, RZ ;  /* 0x000000010f157810 */ /* 0x000fc80007ffe0ff */
[----:B------:R-:W-:Y:S02]  /*16f0*/  ISETP.GE.U32.AND P2, PT, R21, R26, PT ;  /* 0x0000001a1500720c */ /* 0x000fe40003f46070 */
[----:B------:R-:W-:-:S04]  /*1700*/  IADD3 R65, R15, 0x2, RZ ;  /* 0x000000020f417810 */ /* 0x000fc80007ffe0ff */
[----:B------:R-:W-:Y:S02]  /*1710*/  ISETP.GE.U32.AND P3, PT, R65, R26, PT ;  /* 0x0000001a4100720c */ /* 0x000fe40003f66070 */
[C---:B------:R-:W-:Y:S02]  /*1720*/  IADD3 R65, R40.reuse, 0x20, RZ ;  /* 0x0000002028417810 */ /* 0x040fe40007ffe0ff */
[C---:B------:R-:W-:Y:S02]  /*1730*/  IADD3 R73, R40.reuse, 0xe0, RZ ;  /* 0x000000e028497810 */ /* 0x040fe40007ffe0ff */
[----:B------:R-:W-:Y:S02]  /*1740*/  LEA.HI.SX32 R65, R65, R40, 0x1b ;  /* 0x0000002841417211 */ /* 0x000fe400078fdaff */
[----:B------:R-:W-:Y:S02]  /*1750*/  IADD3 R69, R40, 0x60, RZ ;  /* 0x0000006028457810 */ /* 0x000fe40007ffe0ff */
[----:B------:R-:W-:-:S02]  /*1760*/  SHF.L.U32 R66, R65, 0x1, RZ ;  /* 0x0000000141427819 */ /* 0x000fc400000006ff */
[-C--:B------:R-:W-:Y:S02]  /*1770*/  LEA.HI.SX32 R73, R73, R40.reuse, 0x1b ;  /* 0x0000002849497211 */ /* 0x080fe400078fdaff */
[-C--:B------:R-:W-:Y:S02]  /*1780*/  LEA.HI.SX32 R69, R69, R40.reuse, 0x1b ;  /* 0x0000002845457211 */ /* 0x080fe400078fdaff */
[C---:B------:R-:W-:Y:S02]  /*1790*/  IADD3 R65, R40.reuse, 0x80, RZ ;  /* 0x0000008028417810 */ /* 0x040fe40007ffe0ff */
[----:B------:R-:W-:Y:S02]  /*17a0*/  SHF.L.U32 R77, R69, 0x1, RZ ;  /* 0x00000001454d7819 */ /* 0x000fe400000006ff */
[----:B------:R-:W-:Y:S02]  /*17b0*/  LEA.HI.SX32 R65, R65, R40, 0x1b ;  /* 0x0000002841417211 */ /* 0x000fe400078fdaff */
[----:B------:R-:W-:-:S02]  /*17c0*/  IADD3 R69, R40, 0xc0, RZ ;  /* 0x000000c028457810 */ /* 0x000fc40007ffe0ff */
[----:B------:R-:W-:Y:S02]  /*17d0*/  SHF.L.U32 R65, R65, 0x1, RZ ;  /* 0x0000000141417819 */ /* 0x000fe400000006ff */
[----:B------:R-:W-:Y:S01]  /*17e0*/  LEA.HI.SX32 R69, R69, R40, 0x1b ;  /* 0x0000002845457211 */ /* 0x000fe200078fdaff */
[----:B--2---:R-:W-:-:S04]  /*17f0*/  FMUL.FTZ R10, R5, R52 ;  /* 0x00000034050a7220 */ /* 0x004fc80000410000 */
[----:B------:R-:W-:Y:S02]  /*1800*/  FMUL.RZ R20, R10, 0.15915493667125701904 ;  /* 0x3e22f9830a147820 */ /* 0x000fe4000040c000 */
[----:B------:R-:W-:Y:S02]  /*1810*/  FMUL.FTZ R23, R4, 1.4426950216293334961 ;  /* 0x3fb8aa3b04177820 */ /* 0x000fe40000410000 */
[----:B------:R-:W-:Y:S01]  /*1820*/  MUFU.SIN R10, R20 ;  /* 0x00000014000a7308 */ /* 0x000fe20000000400 */
[----:B------:R-:W-:-:S07]  /*1830*/  FMUL.FTZ R8, R5, R54 ;  /* 0x0000003605087220 */ /* 0x000fce0000410000 */
[----:B------:R0:W-:Y:S01]  /*1840*/  MUFU.COS R4, R20 ;  /* 0x0000001400047308 */ /* 0x0001e20000000000 */
[----:B------:R-:W-:Y:S01]  /*1850*/  FMUL.FTZ R64, R23, R54 ;  /* 0x0000003617407220 */ /* 0x000fe20000410000 */
[----:B0-----:R-:W-:-:S04]  /*1860*/  LEA R20, P1, R6, c[0x0][0x228], 0x3 ;  /* 0x00008a0006147a11 */ /* 0x001fc800078218ff */
[----:B------:R-:W-:Y:S02]  /*1870*/  LEA.HI.X R21, R6, c[0x0][0x22c], R67, 0x3, P1 ;  /* 0x00008b0006157a11 */ /* 0x000fe400008f1c43 */
[----:B------:R-:W-:Y:S01]  /*1880*/  LEA.HI.SX32 R6, R40, R40, 0x1b ;  /* 0x0000002828067211 */ /* 0x000fe200078fdaff */
[----:B------:R-:W-:-:S03]  /*1890*/  FMUL.RZ R22, R8, 0.15915493667125701904 ;  /* 0x3e22f98308167820 */ /* 0x000fc6000040c000 */
[----:B------:R-:W-:Y:S01]  /*18a0*/  SHF.L.U32 R6, R6, 0x1, RZ ;  /* 0x0000000106067819 */ /* 0x000fe200000006ff */
[----:B------:R-:W-:Y:S01]  /*18b0*/  MUFU.SIN R7, R22 ;  /* 0x0000001600077308 */ /* 0x000fe20000000400 */
[----:B------:R-:W-:-:S03]  /*18c0*/  FMUL.FTZ R9, R23, R52 ;  /* 0x0000003417097220 */ /* 0x000fc60000410000 */
[----:B---3--:R0:W-:Y:S04]  /*18d0*/  STS.U16 [R6], R63 ;  /* 0x0000003f06007388 */ /* 0x0081e80000000400 */
[----:B------:R-:W1:Y:S01]  /*18e0*/  MUFU.EX2 R64, R64 ;  /* 0x0000004000407308 */ /* 0x000e620000000800 */
[----:B------:R-:W-:Y:S01]  /*18f0*/  IADD3 R67, R40, 0x40, RZ ;  /* 0x0000004028437810 */ /* 0x000fe20007ffe0ff */
[----:B0-----:R-:W-:-:S06]  /*1900*/  FMUL.FTZ R6, R23, R58 ;  /* 0x0000003a17067220 */ /* 0x001fcc0000410000 */
[----:B------:R0:W2:Y:S01]  /*1910*/  MUFU.COS R8, R22 ;  /* 0x0000001600087308 */ /* 0x0000a20000000000 */
[----:B------:R-:W-:Y:S01]  /*1920*/  LEA.HI.SX32 R67, R67, R40, 0x1b ;  /* 0x0000002843437211 */ /* 0x000fe200078fdaff */
[-C--:B0-----:R-:W-:Y:S02]  /*1930*/  FMUL.FTZ R22, R23, R56.reuse ;  /* 0x0000003817167220 */ /* 0x081fe40000410000 */
[----:B------:R-:W-:-:S04]  /*1940*/  FMUL.FTZ R23, R5, R56 ;  /* 0x0000003805177220 */ /* 0x000fc80000410000 */
[----:B------:R-:W0:Y:S01]  /*1950*/  MUFU.EX2 R9, R9 ;  /* 0x0000000900097308 */ /* 0x000e220000000800 */
[----:B------:R-:W-:Y:S02]  /*1960*/  FMUL.FTZ R5, R5, R58 ;  /* 0x0000003a05057220 */ /* 0x000fe40000410000 */
[----:B------:R-:W-:Y:S01]  /*1970*/  FMUL.RZ R63, R23, 0.15915493667125701904 ;  /* 0x3e22f983173f7820 */ /* 0x000fe2000040c000 */
[----:B------:R-:W-:Y:S01]  /*1980*/  SHF.L.U32 R75, R67, 0x1, RZ ;  /* 0x00000001434b7819 */ /* 0x000fe200000006ff */
[----:B----4-:R3:W-:Y:S01]  /*1990*/  STS.U16 [R66+0x40], R51 ;  /* 0x0000403342007388 */ /* 0x0107e20000000400 */
[----:B------:R-:W-:Y:S02]  /*19a0*/  IADD3 R67, R40, 0xa0, RZ ;  /* 0x000000a028437810 */ /* 0x000fe40007ffe0ff */
[----:B------:R-:W-:Y:S01]  /*19b0*/  MUFU.EX2 R22, R22 ;  /* 0x0000001600167308 */ /* 0x000fe20000000800 */
[----:B-1----:R-:W-:Y:S01]  /*19c0*/  FMUL.FTZ R7, R64, R7 ;  /* 0x0000000740077220 */ /* 0x002fe20000410000 */
[----:B------:R-:W-:-:S06]  /*19d0*/  ISETP.GE.U32.AND P1, PT, R15, R26, PT ;  /* 0x0000001a0f00720c */ /* 0x000fcc0003f26070 */
[----:B------:R-:W1:Y:S01]  /*19e0*/  MUFU.SIN R23, R63 ;  /* 0x0000003f00177308 */ /* 0x000e620000000400 */
[----:B---3--:R-:W-:Y:S01]  /*19f0*/  SHF.L.U32 R51, R73, 0x1, RZ ;  /* 0x0000000149337819 */ /* 0x008fe200000006ff */
[----:B------:R-:W-:Y:S02]  /*1a00*/  FMUL.RZ R66, R5, 0.15915493667125701904 ;  /* 0x3e22f98305427820 */ /* 0x000fe4000040c000 */
[----:B------:R-:W-:Y:S01]  /*1a10*/  FMUL.FTZ R73, R53, R52 ;  /* 0x0000003435497220 */ /* 0x000fe20000410000 */
[----:B------:R-:W-:-:S03]  /*1a20*/  LEA.HI.SX32 R67, R67, R40, 0x1b ;  /* 0x0000002843437211 */ /* 0x000fc600078fdaff */
[----:B------:R-:W3:Y:S01]  /*1a30*/  MUFU.COS R5, R63 ;  /* 0x0000003f00057308 */ /* 0x000ee20000000000 */
[----:B--2---:R-:W-:Y:S01]  /*1a40*/  FMUL.FTZ R8, R64, R8 ;  /* 0x0000000840087220 */ /* 0x004fe20000410000 */
[----:B-----5:R2:W-:Y:S01]  /*1a50*/  STS.U16 [R75+0x80], R60 ;  /* 0x0000803c4b007388 */ /* 0x0205e20000000400 */
[----:B------:R-:W-:Y:S02]  /*1a60*/  FSEL R73, R73, RZ, !P1 ;  /* 0x000000ff49497208 */ /* 0x000fe40004800000 */
[----:B------:R-:W-:Y:S01]  /*1a70*/  FSEL R68, R7, RZ, !P2 ;  /* 0x000000ff07447208 */ /* 0x000fe20005000000 */
[----:B------:R4:W-:Y:S01]  /*1a80*/  STS.U16 [R77+0xc0], R62 ;  /* 0x0000c03e4d007388 */ /* 0x0009e20000000400 */
[C---:B0-----:R-:W-:Y:S01]  /*1a90*/  FMUL.FTZ R4, R9.reuse, R4 ;  /* 0x0000000409047220 */ /* 0x041fe20000410000 */
[----:B------:R-:W-:Y:S01]  /*1aa0*/  MUFU.EX2 R6, R6 ;  /* 0x0000000600067308 */ /* 0x000fe20000000800 */
[----:B------:R-:W-:Y:S01]  /*1ab0*/  FMUL.FTZ R10, R9, R10 ;  /* 0x0000000a090a7220 */ /* 0x000fe20000410000 */
[----:B--2---:R-:W-:Y:S01]  /*1ac0*/  SHF.L.U32 R60, R67, 0x1, RZ ;  /* 0x00000001433c7819 */ /* 0x004fe200000006ff */
[----:B------:R-:W-:Y:S01]  /*1ad0*/  STS.U16 [R65+0x100], R12 ;  /* 0x0001000c41007388 */ /* 0x000fe20000000400 */
[----:B------:R-:W-:-:S04]  /*1ae0*/  FSEL R70, R8, 1, !P2 ;  /* 0x3f80000008467808 */ /* 0x000fc80005000000 */
[----:B------:R-:W0:Y:S01]  /*1af0*/  MUFU.SIN R7, R66 ;  /* 0x0000004200077308 */ /* 0x000e220000000400 */
[----:B----4-:R-:W-:Y:S01]  /*1b00*/  SHF.L.U32 R62, R69, 0x1, RZ ;  /* 0x00000001453e7819 */ /* 0x010fe200000006ff */
[----:B------:R-:W-:Y:S01]  /*1b10*/  FMUL.FTZ R9, R73, R68 ;  /* 0x0000004449097220 */ /* 0x000fe20000410000 */
[----:B------:R2:W-:Y:S01]  /*1b20*/  STS.U16 [R60+0x140], R13 ;  /* 0x0001400d3c007388 */ /* 0x0005e20000000400 */
[----:B------:R-:W-:Y:S02]  /*1b30*/  FMUL.FTZ R69, R55, R54 ;  /* 0x0000003637457220 */ /* 0x000fe40000410000 */
[C---:B-1----:R-:W-:Y:S02]  /*1b40*/  FMUL.FTZ R23, R22.reuse, R23 ;  /* 0x0000001716177220 */ /* 0x042fe40000410000 */
[----:B------:R-:W-:Y:S02]  /*1b50*/  FMUL.FTZ R8, RZ, R68 ;  /* 0x00000044ff087220 */ /* 0x000fe40000410000 */
[-C--:B------:R-:W-:Y:S01]  /*1b60*/  FFMA.FTZ R9, RZ, R70.reuse, R9 ;  /* 0x00000046ff097223 */ /* 0x080fe20000010009 */
[----:B--2---:R1:W2:Y:S01]  /*1b70*/  MUFU.COS R13, R66 ;  /* 0x00000042000d7308 */ /* 0x0042a20000000000 */
[----:B---3--:R-:W-:Y:S01]  /*1b80*/  FMUL.FTZ R5, R22, R5 ;  /* 0x0000000516057220 */ /* 0x008fe20000410000 */
[----:B------:R-:W-:Y:S01]  /*1b90*/  FSEL R69, R69, RZ, !P2 ;  /* 0x000000ff45457208 */ /* 0x000fe20005000000 */
[----:B------:R-:W-:Y:S01]  /*1ba0*/  FFMA.FTZ R8, R73, R70, -R8 ;  /* 0x0000004649087223 */ /* 0x000fe20000010808 */
[----:B------:R-:W-:Y:S01]  /*1bb0*/  FSEL R65, R23, RZ, !P3 ;  /* 0x000000ff17417208 */ /* 0x000fe20005800000 */
[----:B------:R-:W-:Y:S01]  /*1bc0*/  FADD.FTZ R9, RZ, R9 ;  /* 0x00000009ff097221 */ /* 0x000fe20000010000 */
[----:B------:R-:W-:Y:S01]  /*1bd0*/  IADD3 R15, R15, 0x3, RZ ;  /* 0x000000030f0f7810 */ /* 0x000fe20007ffe0ff */
[----:B------:R-:W-:-:S02]  /*1be0*/  FMUL.FTZ R67, R57, R56 ;  /* 0x0000003839437220 */ /* 0x000fc40000410000 */
[----:B------:R-:W-:Y:S01]  /*1bf0*/  FADD.FTZ R8, R69, R8 ;  /* 0x0000000845087221 */ /* 0x000fe20000010000 */
[----:B-1----:R-:W-:Y:S01]  /*1c00*/  FSEL R66, R5, 1, !P3 ;  /* 0x3f80000005427808 */ /* 0x002fe20005800000 */
[----:B------:R-:W-:Y:S01]  /*1c10*/  FMUL.FTZ R5, R65, R9 ;  /* 0x0000000941057220 */ /* 0x000fe20000410000 */
[----:B------:R1:W-:Y:S01]  /*1c20*/  STS.U16 [R62+0x180], R11 ;  /* 0x0001800b3e007388 */ /* 0x0003e20000000400 */
[----:B0-----:R-:W-:Y:S01]  /*1c30*/  FMUL.FTZ R7, R6, R7 ;  /* 0x0000000706077220 */ /* 0x001fe20000410000 */
[----:B------:R-:W-:Y:S02]  /*1c40*/  ISETP.GE.U32.AND P4, PT, R15, R26, PT ;  /* 0x0000001a0f00720c */ /* 0x000fe40003f86070 */
[----:B------:R-:W-:Y:S02]  /*1c50*/  FSEL R77, R10, RZ, !P1 ;  /* 0x000000ff0a4d7208 */ /* 0x000fe40004800000 */
[----:B------:R-:W-:Y:S01]  /*1c60*/  FSEL R67, R67, RZ, !P3 ;  /* 0x000000ff43437208 */ /* 0x000fe20005800000 */
[----:B--2---:R-:W-:-:S02]  /*1c70*/  FMUL.FTZ R13, R6, R13 ;  /* 0x0000000d060d7220 */ /* 0x004fc40000410000 */
[-C--:B-1----:R-:W-:Y:S02]  /*1c80*/  FMUL.FTZ R11, R65, R8.reuse ;  /* 0x00000008410b7220 */ /* 0x082fe40000410000 */
[----:B------:R-:W-:Y:S01]  /*1c90*/  FFMA.FTZ R8, R66, R8, -R5 ;  /* 0x0000000842087223 */ /* 0x000fe20000010805 */
[----:B------:R-:W-:Y:S01]  /*1ca0*/  FSEL R75, R4, 1, !P1 ;  /* 0x3f800000044b7808 */ /* 0x000fe20004800000 */
[----:B------:R-:W-:Y:S01]  /*1cb0*/  FFMA.FTZ R11, R66, R9, R11 ;  /* 0x00000009420b7223 */ /* 0x000fe2000001000b */
[----:B------:R-:W-:Y:S01]  /*1cc0*/  FSEL R64, R7, RZ, !P4 ;  /* 0x000000ff07407208 */ /* 0x000fe20006000000 */
[-C--:B------:R-:W-:Y:S02]  /*1cd0*/  FMUL.FTZ R4, R77, R68.reuse ;  /* 0x000000444d047220 */ /* 0x080fe40000410000 */
[----:B------:R-:W-:Y:S01]  /*1ce0*/  FADD.FTZ R8, R67, R8 ;  /* 0x0000000843087221 */ /* 0x000fe20000010000 */
[----:B------:R-:W-:Y:S01]  /*1cf0*/  FSEL R63, R13, 1, !P4 ;  /* 0x3f8000000d3f7808 */ /* 0x000fe20006000000 */
[C---:B------:R-:W-:Y:S01]  /*1d00*/  FMUL.FTZ R5, R75.reuse, R68 ;  /* 0x000000444b057220 */ /* 0x040fe20000410000 */
[----:B------:R0:W-:Y:S01]  /*1d10*/  STS.U16 [R51+0x1c0], R14 ;  /* 0x0001c00e33007388 */ /* 0x0001e20000000400 */
[----:B------:R-:W-:Y:S01]  /*1d20*/  FFMA.FTZ R4, R75, R70, -R4 ;  /* 0x000000464b047223 */ /* 0x000fe20000010804 */
[----:B------:R-:W-:-:S06]  /*1d30*/  NOP ;  /* 0x0000000000007918 */ /* 0x000fcc0000000000 */
[----:B------:R-:W-:Y:S01]  /*1d40*/  FADD.FTZ R11, RZ, R11 ;  /* 0x0000000bff0b7221 */ /* 0x000fe20000010000 */
[----:B------:R-:W2:Y:S01]  /*1d50*/  LDG.E.64 R20, [R20.64] ;  /* 0x0000000414147981 */ /* 0x000ea2000c1e1b00 */
[----:B------:R-:W-:Y:S02]  /*1d60*/  FMUL.FTZ R10, R64, R8 ;  /* 0x00000008400a7220 */ /* 0x000fe40000410000 */
[----:B------:R-:W-:Y:S02]  /*1d70*/  FMUL.FTZ R62, R59, R58 ;  /* 0x0000003a3b3e7220 */ /* 0x000fe40000410000 */
[----:B------:R-:W-:Y:S02]  /*1d80*/  FFMA.FTZ R5, R77, R70, R5 ;  /* 0x000000464d057223 */ /* 0x000fe40000010005 */
[----:B------:R-:W-:Y:S02]  /*1d90*/  FMUL.FTZ R6, R65, R4 ;  /* 0x0000000441067220 */ /* 0x000fe40000410000 */
[----:B------:R-:W-:-:S02]  /*1da0*/  FFMA.FTZ R10, R63, R11, R10 ;  /* 0x0000000b3f0a7223 */ /* 0x000fc4000001000a */
[----:B------:R-:W-:Y:S01]  /*1db0*/  FMUL.FTZ R11, R64, R11 ;  /* 0x0000000b400b7220 */ /* 0x000fe20000410000 */
[----:B------:R-:W-:Y:S01]  /*1dc0*/  FSEL R62, R62, RZ, !P4 ;  /* 0x000000ff3e3e7208 */ /* 0x000fe20006000000 */
[CC--:B------:R-:W-:Y:S02]  /*1dd0*/  FFMA.FTZ R6, R66.reuse, R5.reuse, R6 ;  /* 0x0000000542067223 */ /* 0x0c0fe40000010006 */
[----:B------:R-:W-:Y:S02]  /*1de0*/  FMUL.FTZ R5, R65, R5 ;  /* 0x0000000541057220 */ /* 0x000fe40000410000 */
[----:B------:R-:W-:Y:S02]  /*1df0*/  FFMA.FTZ R11, R63, R8, -R11 ;  /* 0x000000083f0b7223 */ /* 0x000fe4000001080b */
[----:B------:R-:W-:Y:S02]  /*1e00*/  FADD.FTZ R15, RZ, R10 ;  /* 0x0000000aff0f7221 */ /* 0x000fe40000010000 */
[----:B------:R-:W-:-:S02]  /*1e10*/  FFMA.FTZ R5, R66, R4, -R5 ;  /* 0x0000000442057223 */ /* 0x000fc40000010805 */
[----:B0-----:R-:W-:Y:S02]  /*1e20*/  FADD.FTZ R14, R62, R11 ;  /* 0x0000000b3e0e7221 */ /* 0x001fe40000010000 */
[CC--:B------:R-:W-:Y:S01]  /*1e30*/  FMUL.FTZ R12, R64.reuse, R6.reuse ;  /* 0x00000006400c7220 */ /* 0x0c0fe20000410000 */
[----:B------:R-:W0:Y:S01]  /*1e40*/  SHFL.UP PT, R11, R15, 0x1, RZ ;  /* 0x042000000f0b7989 */ /* 0x000e2200000e00ff */
[-C--:B------:R-:W-:Y:S02]  /*1e50*/  FMUL.FTZ R4, R64, R5.reuse ;  /* 0x0000000540047220 */ /* 0x080fe40000410000 */
[C---:B------:R-:W-:Y:S01]  /*1e60*/  FFMA.FTZ R12, R63.reuse, R5, -R12 ;  /* 0x000000053f0c7223 */ /* 0x040fe2000001080c */
[----:B------:R-:W1:Y:S01]  /*1e70*/  SHFL.UP PT, R9, R14, 0x1, RZ ;  /* 0x042000000e097989 */ /* 0x000e6200000e00ff */
[----:B------:R-:W-:-:S03]  /*1e80*/  FFMA.FTZ R4, R63, R6, R4 ;  /* 0x000000063f047223 */ /* 0x000fc60000010004 */
        /* <DEDUP_REMOVED lines=10> */
[----:B------:R-:W-:Y:S02]  /*1f30*/  @P1 FADD.FTZ R15, R15, R10 ;  /* 0x0000000a0f0f1221 */ /* 0x000fe40000010000 */
[C---:B------:R-:W-:Y:S02]  /*1f40*/  FFMA.FTZ R7, R12.reuse, R7, R8 ;  /* 0x000000070c077223 */ /* 0x040fe40000010008 */
        /* <DEDUP_REMOVED lines=13> */
[CC--:B----4-:R-:W-:Y:S02]  /*2020*/  FMUL.FTZ R9, R7.reuse, R5.reuse ;  /* 0x0000000507097220 */ /* 0x0d0fe40000410000 */
[----:B------:R-:W-:Y:S02]  /*2030*/  FFMA.FTZ R6, R12, R5, R6 ;  /* 0x000000050c067223 */ /* 0x000fe40000010006 */
[----:B------:R-:W-:Y:S02]  /*2040*/  @P1 FADD.FTZ R14, R14, R11 ;  /* 0x0000000b0e0e1221 */ /* 0x000fe40000010000 */
[----:B------:R-:W0:Y:S01]  /*2050*/  SHFL.UP PT, R11, R15, 0x4, RZ ;  /* 0x048000000f0b7989 */ /* 0x000e2200000e00ff */
[----:B------:R-:W-:Y:S01]  /*2060*/  @P1 FFMA.FTZ R12, R12, R4, -R9 ;  /* 0x000000040c0c1223 */ /* 0x000fe20000010809 */
[----:B------:R-:W-:-:S02]  /*2070*/  FSEL R6, R7, R6, !P1 ;  /* 0x0000000607067208 */ /* 0x000fc40004800000 */
[----:B------:R-:W1:Y:S04]  /*2080*/  SHFL.UP PT, R9, R14, 0x4, RZ ;  /* 0x048000000e097989 */ /* 0x000e6800000e00ff */
[----:B------:R-:W3:Y:S04]  /*2090*/  SHFL.UP PT, R5, R12, 0x4, RZ ;  /* 0x048000000c057989 */ /* 0x000ee800000e00ff */
[----:B------:R-:W4:Y:S01]  /*20a0*/  SHFL.UP PT, R7, R6, 0x4, RZ ;  /* 0x0480000006077989 */ /* 0x000f2200000e00ff */
[----:B------:R-:W-:Y:S01]  /*20b0*/  ISETP.GE.AND P1, PT, R40, 0x4, PT ;  /* 0x000000042800780c */ /* 0x000fe20003f26270 */
[----:B0-----:R-:W-:-:S02]  /*20c0*/  FMUL.FTZ R4, R6, R11 ;  /* 0x0000000b06047220 */ /* 0x001fc40000410000 */
[-C--:B-1----:R-:W-:Y:S02]  /*20d0*/  FMUL.FTZ R10, R6, R9.reuse ;  /* 0x00000009060a7220 */ /* 0x082fe40000410000 */
[----:B------:R-:W-:Y:S02]  /*20e0*/  FFMA.FTZ R9, R12, R9, -R4 ;  /* 0x000000090c097223 */ /* 0x000fe40000010804 */
[----:B---3--:R-:W-:Y:S02]  /*20f0*/  FMUL.FTZ R8, R6, R5 ;  /* 0x0000000506087220 */ /* 0x008fe40000410000 */
[----:B------:R-:W-:Y:S02]  /*2100*/  FFMA.FTZ R10, R12, R11, R10 ;  /* 0x0000000b0c0a7223 */ /* 0x000fe4000001000a */
[----:B----4-:R-:W-:Y:S02]  /*2110*/  FMUL.FTZ R4, R6, R7 ;  /* 0x0000000706047220 */ /* 0x010fe40000410000 */
[----:B------:R-:W-:-:S02]  /*2120*/  @P1 FADD.FTZ R14, R14, R9 ;  /* 0x000000090e0e1221 */ /* 0x000fc40000010000 */
[C---:B------:R-:W-:Y:S02]  /*2130*/  FFMA.FTZ R7, R12.reuse, R7, R8 ;  /* 0x000000070c077223 */ /* 0x040fe40000010008 */
[----:B------:R-:W-:Y:S02]  /*2140*/  @P1 FFMA.FTZ R12, R12, R5, -R4 ;  /* 0x000000050c0c1223 */ /* 0x000fe40000010804 */
[----:B------:R-:W-:Y:S01]  /*2150*/  @P1 FADD.FTZ R15, R15, R10 ;  /* 0x0000000a0f0f1221 */ /* 0x000fe20000010000 */
[----:B------:R-:W0:Y:S01]  /*2160*/  SHFL.UP PT, R8, R14, 0x8, RZ ;  /* 0x050000000e087989 */ /* 0x000e2200000e00ff */
[----:B------:R-:W-:-:S03]  /*2170*/  FSEL R7, R6, R7, !P1 ;  /* 0x0000000706077208 */ /* 0x000fc60004800000 */
[----:B------:R-:W1:Y:S04]  /*2180*/  SHFL.UP PT, R4, R12, 0x8, RZ ;  /* 0x050000000c047989 */ /* 0x000e6800000e00ff */
[----:B------:R-:W3:Y:S04]  /*2190*/  SHFL.UP PT, R6, R15, 0x8, RZ ;  /* 0x050000000f067989 */ /* 0x000ee800000e00ff */
[----:B------:R-:W4:Y:S01]  /*21a0*/  SHFL.UP PT, R5, R7, 0x8, RZ ;  /* 0x0500000007057989 */ /* 0x000f2200000e00ff */
[----:B------:R-:W-:Y:S01]  /*21b0*/  ISETP.GE.AND P1, PT, R40, 0x8, PT ;  /* 0x000000082800780c */ /* 0x000fe20003f26270 */
[----:B0-----:R-:W-:-:S02]  /*21c0*/  FMUL.FTZ R13, R7, R8 ;  /* 0x00000008070d7220 */ /* 0x001fc40000410000 */
[C---:B-1----:R-:W-:Y:S02]  /*21d0*/  FMUL.FTZ R9, R7.reuse, R4 ;  /* 0x0000000407097220 */ /* 0x042fe40000410000 */
[-C--:B---3--:R-:W-:Y:S02]  /*21e0*/  FMUL.FTZ R11, R7, R6.reuse ;  /* 0x00000006070b7220 */ /* 0x088fe40000410000 */
[C---:B------:R-:W-:Y:S02]  /*21f0*/  FFMA.FTZ R6, R12.reuse, R6, R13 ;  /* 0x000000060c067223 */ /* 0x040fe4000001000d */
[C---:B----4-:R-:W-:Y:S02]  /*2200*/  FFMA.FTZ R10, R12.reuse, R5, R9 ;  /* 0x000000050c0a7223 */ /* 0x050fe40000010009 */
[----:B------:R-:W-:Y:S02]  /*2210*/  FFMA.FTZ R11, R12, R8, -R11 ;  /* 0x000000080c0b7223 */ /* 0x000fe4000001080b */
[----:B------:R-:W-:-:S02]  /*2220*/  @P1 FADD.FTZ R15, R15, R6 ;  /* 0x000000060f0f1221 */ /* 0x000fc40000010000 */
[C---:B------:R-:W-:Y:S01]  /*2230*/  FMUL.FTZ R5, R7.reuse, R5 ;  /* 0x0000000507057220 */ /* 0x040fe20000410000 */
[----:B------:R-:W-:Y:S01]  /*2240*/  FSEL R13, R7, R10, !P1 ;  /* 0x0000000a070d7208 */ /* 0x000fe20004800000 */
[----:B------:R-:W-:Y:S01]  /*2250*/  @P1 FADD.FTZ R14, R14, R11 ;  /* 0x0000000b0e0e1221 */ /* 0x000fe20000010000 */
[----:B------:R-:W0:Y:S01]  /*2260*/  SHFL.UP PT, R7, R15, 0x10, RZ ;  /* 0x060000000f077989 */ /* 0x000e2200000e00ff */
[----:B------:R-:W-:-:S03]  /*2270*/  @P1 FFMA.FTZ R12, R12, R4, -R5 ;  /* 0x000000040c0c1223 */ /* 0x000fc60000010805 */
[----:B------:R-:W1:Y:S04]  /*2280*/  SHFL.UP PT, R6, R14, 0x10, RZ ;  /* 0x060000000e067989 */ /* 0x000e6800000e00ff */
[----:B------:R-:W3:Y:S04]  /*2290*/  SHFL.UP PT, R5, R12, 0x10, RZ ;  /* 0x060000000c057989 */ /* 0x000ee800000e00ff */
[----:B------:R-:W4:Y:S01]  /*22a0*/  SHFL.UP PT, R4, R13, 0x10, RZ ;  /* 0x060000000d047989 */ /* 0x000f2200000e00ff */
[----:B------:R-:W-:Y:S01]  /*22b0*/  MOV R9, RZ ;  /* 0x000000ff00097202 */ /* 0x000fe20000000f00 */
[----:B------:R-:W-:Y:S01]  /*22c0*/  CS2R R10, SRZ ;  /* 0x00000000000a7805 */ /* 0x000fe2000001ff00 */
[----:B------:R-:W-:-:S02]  /*22d0*/  MOV R8, 0x3f800000 ;  /* 0x3f80000000087802 */ /* 0x000fc40000000f00 */
[----:B------:R-:W-:Y:S02]  /*22e0*/  SHF.L.U32 R60, R61, 0x4, RZ ;  /* 0x000000043d3c7819 */ /* 0x000fe400000006ff */
[C---:B------:R-:W-:Y:S02]  /*22f0*/  ISETP.GE.AND P1, PT, R40.reuse, 0x10, PT ;  /* 0x000000102800780c */ /* 0x040fe40003f26270 */
[C---:B------:R-:W-:Y:S01]  /*2300*/  SHF.L.U32 R51, R40.reuse, 0x3, RZ ;  /* 0x0000000328337819 */ /* 0x040fe200000006ff */
[----:B------:R-:W5:Y:S01]  /*2310*/  @!P0 LDS.128 R8, [R60+0x250] ;  /* 0x000250003c088984 */ /* 0x000f620000000c00 */
[----:B0-----:R-:W-:Y:S01]  /*2320*/  FMUL.FTZ R23, R13, R7 ;  /* 0x000000070d177220 */ /* 0x001fe20000410000 */
[----:B------:R-:W-:-:S03]  /*2330*/  ISETP.NE.AND P2, PT, R40, 0x1f, PT ;  /* 0x0000001f2800780c */ /* 0x000fc60003f45270 */
[CC--:B-1----:R-:W-:Y:S02]  /*2340*/  FFMA.FTZ R79, R12.reuse, R6.reuse, -R23 ;  /* 0x000000060c4f7223 */ /* 0x0c2fe40000010817 */
[C---:B------:R-:W-:Y:S02]  /*2350*/  FMUL.FTZ R22, R13.reuse, R6 ;  /* 0x000000060d167220 */ /* 0x040fe40000410000 */
[C---:B---3--:R-:W-:Y:S02]  /*2360*/  FMUL.FTZ R23, R13.reuse, R5 ;  /* 0x000000050d177220 */ /* 0x048fe40000410000 */
[C---:B------:R-:W-:Y:S02]  /*2370*/  FFMA.FTZ R22, R12.reuse, R7, R22 ;  /* 0x000000070c167223 */ /* 0x040fe40000010016 */
[-C--:B----4-:R-:W-:Y:S02]  /*2380*/  FMUL.FTZ R6, R13, R4.reuse ;  /* 0x000000040d067220 */ /* 0x090fe40000410000 */
[C---:B------:R-:W-:Y:S01]  /*2390*/  FFMA.FTZ R72, R12.reuse, R4, R23 ;  /* 0x000000040c487223 */ /* 0x040fe20000010017 */
[----:B------:R-:W-:Y:S01]  /*23a0*/  LEA.HI.SX32 R4, R51, R51, 0x1b ;  /* 0x0000003333047211 */ /* 0x000fe200078fdaff */
[----:B------:R-:W-:-:S02]  /*23b0*/  @P1 FFMA.FTZ R12, R12, R5, -R6 ;  /* 0x000000050c0c1223 */ /* 0x000fc40000010806 */
[----:B------:R-:W-:Y:S01]  /*23c0*/  @P1 FADD.FTZ R14, R14, R79 ;  /* 0x0000004f0e0e1221 */ /* 0x000fe20000010000 */
[----:B------:R-:W-:Y:S01]  /*23d0*/  SHF.L.U32 R83, R4, 0x1, RZ ;  /* 0x0000000104537819 */ /* 0x000fe200000006ff */
[----:B------:R-:W-:Y:S01]  /*23e0*/  @P1 FADD.FTZ R15, R15, R22 ;  /* 0x000000160f0f1221 */ /* 0x000fe20000010000 */
[----:B------:R-:W-:-:S03]  /*23f0*/  FSEL R13, R13, R72, !P1 ;  /* 0x000000480d0d7208 */ /* 0x000fc60004800000 */
        /* <DEDUP_REMOVED lines=19> */
[----:B------:R2:W4:Y:S01]  /*2530*/  SHFL.UP PT, R80, R14, 0x1, RZ ;  /* 0x042000000e507989 */ /* 0x00052200000e00ff */
[----:B0-----:R-:W-:Y:S01]  /*2540*/  @!P3 MOV R87, R9 ;  /* 0x000000090057b202 */ /* 0x001fe20000000f00 */
[----:B------:R-:W-:-:S02]  /*2550*/  HADD2.F32 R86, -RZ, R86.H0_H0 ;  /* 0x20000056ff567230 */ /* 0x000fc40000004100 */
[----:B------:R-:W-:Y:S02]  /*2560*/  HADD2.F32 R79, -RZ, R79.H0_H0 ;  /* 0x2000004fff4f7230 */ /* 0x000fe40000004100 */
[----:B------:R-:W-:Y:S01]  /*2570*/  HADD2.F32 R74, -RZ, R74.H0_H0 ;  /* 0x2000004aff4a7230 */ /* 0x000fe20000004100 */
[C---:B--2---:R-:W-:Y:S01]  /*2580*/  FMUL.FTZ R14, R86.reuse, R21 ;  /* 0x00000015560e7220 */ /* 0x044fe20000410000 */
[----:B-1----:R-:W-:Y:S01]  /*2590*/  @!P3 MOV R81, R8 ;  /* 0x000000080051b202 */ /* 0x002fe20000000f00 */
[----:B------:R-:W-:Y:S01]  /*25a0*/  FMUL.FTZ R86, R86, R20 ;  /* 0x0000001456567220 */ /* 0x000fe20000410000 */
[----:B---3--:R-:W-:Y:S01]  /*25b0*/  @!P3 MOV R82, R11 ;  /* 0x0000000b0052b202 */ /* 0x008fe20000000f00 */
[CC--:B------:R-:W-:Y:S02]  /*25c0*/  @P1 FMUL.FTZ R88, R22.reuse, R87.reuse ;  /* 0x0000005716581220 */ /* 0x0c0fe40000410000 */
[C---:B------:R-:W-:Y:S02]  /*25d0*/  @P1 FMUL.FTZ R83, R23.reuse, R87 ;  /* 0x0000005717531220 */ /* 0x040fe40000410000 */
[-C--:B------:R-:W-:Y:S01]  /*25e0*/  @P1 FFMA.FTZ R23, R23, R81.reuse, R88 ;  /* 0x0000005117171223 */ /* 0x080fe20000010058 */
[----:B----4-:R-:W-:Y:S01]  /*25f0*/  @!P3 MOV R80, R10 ;  /* 0x0000000a0050b202 */ /* 0x010fe20000000f00 */
[----:B------:R-:W-:-:S02]  /*2600*/  @P1 FFMA.FTZ R83, R22, R81, -R83 ;  /* 0x0000005116531223 */ /* 0x000fc40000010853 */
[----:B------:R-:W-:Y:S02]  /*2610*/  @P1 FADD.FTZ R82, R82, R23 ;  /* 0x0000001752521221 */ /* 0x000fe40000010000 */
[CC--:B------:R-:W-:Y:S02]  /*2620*/  FFMA.FTZ R14, R79.reuse, R20.reuse, -R14 ;  /* 0x000000144f0e7223 */ /* 0x0c0fe4000001080e */
[-C--:B------:R-:W-:Y:S02]  /*2630*/  FFMA.FTZ R15, R79, R21.reuse, R86 ;  /* 0x000000154f0f7223 */ /* 0x080fe40000010056 */
[----:B------:R-:W-:Y:S02]  /*2640*/  @P1 FADD.FTZ R80, R80, R83 ;  /* 0x0000005350501221 */ /* 0x000fe40000010000 */
[C---:B------:R-:W-:Y:S02]  /*2650*/  FMUL.FTZ R23, R74.reuse, R21 ;  /* 0x000000154a177220 */ /* 0x040fe40000410000 */
[----:B------:R-:W-:-:S02]  /*2660*/  FMUL.FTZ R79, R74, R20 ;  /* 0x000000144a4f7220 */ /* 0x000fc40000410000 */
[C---:B------:R-:W-:Y:S02]  /*2670*/  FMUL.FTZ R74, R77.reuse, R82 ;  /* 0x000000524d4a7220 */ /* 0x040fe40000410000 */
[-C--:B------:R-:W-:Y:S02]  /*2680*/  FMUL.FTZ R77, R77, R80.reuse ;  /* 0x000000504d4d7220 */ /* 0x080fe40000410000 */
[C---:B------:R-:W-:Y:S02]  /*2690*/  FFMA.FTZ R74, R75.reuse, R80, -R74 ;  /* 0x000000504b4a7223 */ /* 0x040fe4000001084a */
[----:B------:R-:W-:Y:S02]  /*26a0*/  FFMA.FTZ R75, R75, R82, R77 ;  /* 0x000000524b4b7223 */ /* 0x000fe4000001004d */
[----:B------:R-:W-:Y:S01]  /*26b0*/  FADD.FTZ R73, R73, R74 ;  /* 0x0000004a49497221 */ /* 0x000fe20000010000 */
[----:B------:R-:W-:Y:S01]  /*26c0*/  HADD2.F32 R85, -RZ, R85.H0_H0 ;  /* 0x20000055ff557230 */ /* 0x000fe20000004100 */
[----:B------:R-:W-:Y:S01]  /*26d0*/  FADD.FTZ R75, RZ, R75 ;  /* 0x0000004bff4b7221 */ /* 0x000fe20000010000 */
[----:B------:R-:W-:Y:S01]  /*26e0*/  HADD2.F32 R78, -RZ, R78.H0_H0 ;  /* 0x2000004eff4e7230 */ /* 0x000fe20000004100 */
[C---:B------:R-:W-:Y:S01]  /*26f0*/  FMUL.FTZ R74, R68.reuse, R73 ;  /* 0x00000049444a7220 */ /* 0x040fe20000410000 */
[----:B------:R-:W-:Y:S01]  /*2700*/  HADD2.F32 R84, -RZ, R84.H0_H0 ;  /* 0x20000054ff547230 */ /* 0x000fe20000004100 */
[----:B------:R-:W-:Y:S01]  /*2710*/  FMUL.FTZ R89, R85, R21 ;  /* 0x0000001555597220 */ /* 0x000fe20000410000 */
[----:B------:R-:W-:Y:S01]  /*2720*/  HADD2.F32 R76, -RZ, R76.H0_H0 ;  /* 0x2000004cff4c7230 */ /* 0x000fe20000004100 */
[----:B------:R-:W-:Y:S01]  /*2730*/  FMUL.FTZ R68, R68, R75 ;  /* 0x0000004b44447220 */ /* 0x000fe20000410000 */
[----:B------:R-:W-:Y:S01]  /*2740*/  HADD2.F32 R72, -RZ, R72.H0_H0 ;  /* 0x20000048ff487230 */ /* 0x000fe20000004100 */
[----:B------:R-:W-:-:S02]  /*2750*/  FMUL.FTZ R77, R78, R21 ;  /* 0x000000154e4d7220 */ /* 0x000fc40000410000 */
[----:B------:R-:W-:Y:S02]  /*2760*/  FFMA.FTZ R74, R70, R75, R74 ;  /* 0x0000004b464a7223 */ /* 0x000fe4000001004a */
[-C--:B------:R-:W-:Y:S02]  /*2770*/  FMUL.FTZ R85, R85, R20.reuse ;  /* 0x0000001455557220 */ /* 0x080fe40000410000 */
[-C--:B------:R-:W-:Y:S02]  /*2780*/  FFMA.FTZ R12, R84, R20.reuse, -R89 ;  /* 0x00000014540c7223 */ /* 0x080fe40000010859 */
[-C--:B------:R-:W-:Y:S02]  /*2790*/  FFMA.FTZ R22, R76, R20.reuse, -R23 ;  /* 0x000000144c167223 */ /* 0x080fe40000010817 */
[-C--:B------:R-:W-:Y:S02]  /*27a0*/  FMUL.FTZ R78, R78, R20.reuse ;  /* 0x000000144e4e7220 */ /* 0x080fe40000410000 */
[----:B------:R-:W-:Y:S01]  /*27b0*/  FFMA.FTZ R70, R70, R73, -R68 ;  /* 0x0000004946467223 */ /* 0x000fe20000010844 */
[----:B------:R-:W-:Y:S01]  /*27c0*/  ISETP.NE.AND P1, PT, R44, RZ, PT ;  /* 0x000000ff2c00720c */ /* 0x000fe20003f25270 */
[----:B------:R-:W-:-:S02]  /*27d0*/  FFMA.FTZ R20, R72, R20, -R77 ;  /* 0x0000001448147223 */ /* 0x000fc4000001084d */
[----:B------:R-:W-:Y:S02]  /*27e0*/  FADD.FTZ R68, RZ, R74 ;  /* 0x0000004aff447221 */ /* 0x000fe40000010000 */
[----:B------:R-:W-:Y:S02]  /*27f0*/  FMUL.FTZ R77, R5, R11 ;  /* 0x0000000b054d7220 */ /* 0x000fe40000410000 */
[----:B------:R-:W-:Y:S02]  /*2800*/  FADD.FTZ R69, R69, R70 ;  /* 0x0000004645457221 */ /* 0x000fe40000010000 */
[----:B------:R-:W-:Y:S02]  /*2810*/  FFMA.FTZ R23, R76, R21, R79 ;  /* 0x000000154c177223 */ /* 0x000fe4000001004f */
[----:B------:R-:W-:Y:S02]  /*2820*/  FMUL.FTZ R70, R65, R68 ;  /* 0x0000004441467220 */ /* 0x000fe40000410000 */
[----:B------:R-:W-:-:S02]  /*2830*/  FFMA.FTZ R79, R4, R10, -R77 ;  /* 0x0000000a044f7223 */ /* 0x000fc4000001084d */
[C---:B------:R-:W-:Y:S02]  /*2840*/  FMUL.FTZ R10, R5.reuse, R10 ;  /* 0x0000000a050a7220 */ /* 0x040fe40000410000 */
[C---:B------:R-:W-:Y:S02]  /*2850*/  FMUL.FTZ R77, R5.reuse, R9 ;  /* 0x00000009054d7220 */ /* 0x040fe40000410000 */
[-C--:B------:R-:W-:Y:S02]  /*2860*/  FMUL.FTZ R5, R5, R8.reuse ;  /* 0x0000000805057220 */ /* 0x080fe40000410000 */
[-C--:B------:R-:W-:Y:S02]  /*2870*/  FMUL.FTZ R65, R65, R69.reuse ;  /* 0x0000004541417220 */ /* 0x080fe40000410000 */
[----:B------:R-:W-:Y:S02]  /*2880*/  FFMA.FTZ R70, R66, R69, -R70 ;  /* 0x0000004542467223 */ /* 0x000fe40000010846 */
[----:B------:R-:W-:-:S02]  /*2890*/  FFMA.FTZ R8, R4, R8, -R77 ;  /* 0x0000000804087223 */ /* 0x000fc4000001084d */
[----:B------:R-:W-:Y:S01]  /*28a0*/  FFMA.FTZ R9, R4, R9, R5 ;  /* 0x0000000904097223 */ /* 0x000fe20000010005 */
[----:B------:R-:W-:Y:S01]  /*28b0*/  BSSY B0, `(.L_x_2478) ;  /* 0x000001b000007945 */ /* 0x000fe20003800000 */
[----:B------:R-:W-:Y:S02]  /*28c0*/  FFMA.FTZ R13, R84, R21, R85 ;  /* 0x00000015540d7223 */ /* 0x000fe40000010055 */
[----:B------:R-:W-:Y:S02]  /*28d0*/  FFMA.FTZ R4, R4, R11, R10 ;  /* 0x0000000b04047223 */ /* 0x000fe4000001000a */
[----:B------:R-:W-:Y:S02]  /*28e0*/  FFMA.FTZ R65, R66, R68, R65 ;  /* 0x0000004442417223 */ /* 0x000fe40000010041 */
[----:B------:R-:W-:Y:S02]  /*28f0*/  FADD.FTZ R67, R67, R70 ;  /* 0x0000004643437221 */ /* 0x000fe40000010000 */
[----:B------:R-:W-:-:S02]  /*2900*/  FADD.FTZ R10, R6, R79 ;  /* 0x0000004f060a7221 */ /* 0x000fc40000010000 */
[----:B------:R-:W-:Y:S02]  /*2910*/  FFMA.FTZ R21, R72, R21, R78 ;  /* 0x0000001548157223 */ /* 0x000fe4000001004e */
[----:B------:R-:W-:Y:S02]  /*2920*/  FMUL.FTZ R13, R75, R13 ;  /* 0x0000000d4b0d7220 */ /* 0x000fe40000410000 */
[----:B------:R-:W-:Y:S02]  /*2930*/  FADD.FTZ R65, RZ, R65 ;  /* 0x00000041ff417221 */ /* 0x000fe40000010000 */
        /* <DEDUP_REMOVED lines=18> */
.L_x_2479:
[----:B------:R-:W-:Y:S05]  /*2a60*/  BSYNC B0 ;  /* 0x0000000000007941 */ /* 0x000fea0003800000 */
.L_x_2478:
[----:B------:R-:W-:Y:S01]  /*2a70*/  IADD3 R61, R61, 0x1, RZ ;  /* 0x000000013d3d7810 */ /* 0x000fe20007ffe0ff */
[-C--:B------:R-:W-:Y:S02]  /*2a80*/  FMUL.FTZ R64, R64, R65.reuse ;  /* 0x0000004140407220 */ /* 0x080fe40000410000 */
[----:B-1----:R-:W-:Y:S01]  /*2a90*/  FFMA.FTZ R4, R63, R65, R6 ;  /* 0x000000413f047223 */ /* 0x002fe20000010006 */
        /* <DEDUP_REMOVED lines=17> */
.L_x_2477:
[----:B------:R-:W-:Y:S01]  /*2bb0*/  BAR.SYNC.DEFER_BLOCKING 0x0 ;  /* 0x0000000000007b1d */ /* 0x000fe20000010000 */
[----:B------:R-:W-:Y:S01]  /*2bc0*/  ISETP.NE.AND P0, PT, R44, RZ, PT ;  /* 0x000000ff2c00720c */ /* 0x000fe20003f05270 */
[C---:B------:R-:W-:Y:S01]  /*2bd0*/  IMAD R5, R71.reuse, c[0x0][0x200], RZ ;  /* 0x0000800047057a24 */ /* 0x040fe200078e02ff */
[----:B------:R-:W-:Y:S01]  /*2be0*/  F2FP.PACK_AB R8, R24, R27 ;  /* 0x0000001b1808723e */ /* 0x000fe200000000ff */
[----:B------:R-:W-:Y:S01]  /*2bf0*/  IMAD R13, R71, c[0x0][0x1f0], RZ ;  /* 0x00007c00470d7a24 */ /* 0x000fe200078e02ff */
[----:B------:R-:W-:Y:S01]  /*2c00*/  F2FP.PACK_AB R9, R0, R25 ;  /* 0x000000190009723e */ /* 0x000fe200000000ff */
[----:B------:R-:W-:Y:S01]  /*2c10*/  IMAD R63, R46, c[0x0][0x204], R5 ;  /* 0x000081002e3f7a24 */ /* 0x000fe200078e0205 */
[----:B------:R-:W-:Y:S01]  /*2c20*/  SHF.L.U32 R22, R40, 0x1, RZ ;  /* 0x0000000128167819 */ /* 0x000fe200000006ff */
[----:B------:R-:W-:Y:S01]  /*2c30*/  IMAD.WIDE.U32 R6, R46, c[0x0][0x200], RZ ;  /* 0x000080002e067a25 */ /* 0x000fe200078e00ff */
[----:B------:R-:W-:Y:S01]  /*2c40*/  ISETP.GE.AND P1, PT, R43, R26, PT ;  /* 0x0000001a2b00720c */ /* 0x000fe20003f26270 */
[----:B------:R-:W-:Y:S01]  /*2c50*/  BSSY B0, `(.L_x_2481) ;  /* 0x000003c000007945 */ /* 0x000fe20003800000 */
[----:B------:R-:W-:Y:S01]  /*2c60*/  SHF.L.U32 R4, R38, 0x7, RZ ;  /* 0x0000000726047819 */ /* 0x000fe200000006ff */
[----:B------:R-:W-:Y:S01]  /*2c70*/  IMAD.WIDE.U32 R10, R46, c[0x0][0x1f0], RZ ;  /* 0x00007c002e0a7a25 */ /* 0x000fe200078e00ff */
[----:B------:R-:W-:-:S02]  /*2c80*/  IADD3 R7, R7, R63, RZ ;  /* 0x0000003f07077210 */ /* 0x000fc40007ffe0ff */
[----:B------:R-:W-:Y:S01]  /*2c90*/  SHF.R.S32.HI R5, RZ, 0x1f, R4 ;  /* 0x0000001fff057819 */ /* 0x000fe20000011404 */
[----:B------:R-:W-:Y:S01]  /*2ca0*/  IMAD R13, R46, c[0x0][0x1f4], R13 ;  /* 0x00007d002e0d7a24 */ /* 0x000fe200078e020d */
[----:B------:R-:W-:Y:S01]  /*2cb0*/  LOP3.LUT R23, R42, 0x20, R45, 0xfe, !PT ;  /* 0x000000202a177812 */ /* 0x000fe200078efe2d */
[----:B------:R-:W-:-:S03]  /*2cc0*/  IMAD.WIDE.U32 R6, R50, c[0x0][0x208], R6 ;  /* 0x0000820032067a25 */ /* 0x000fc600078e0006 */
[----:B------:R-:W-:Y:S02]  /*2cd0*/  IADD3 R11, R11, R13, RZ ;  /* 0x0000000d0b0b7210 */ /* 0x000fe40007ffe0ff */
[----:B------:R-:W-:Y:S01]  /*2ce0*/  IADD3 R15, P2, R4, R6, RZ ;  /* 0x00000006040f7210 */ /* 0x000fe20007f5e0ff */
[----:B------:R0:W-:Y:S01]  /*2cf0*/  STS.64 [R51], R8 ;  /* 0x0000000833007388 */ /* 0x0001e20000000a00 */
[----:B------:R-:W-:-:S06]  /*2d00*/  NOP ;  /* 0x0000000000007918 */ /* 0x000fcc0000000000 */
[----:B------:R-:W-:Y:S01]  /*2d10*/  LDS.U16 R59, [R22] ;  /* 0x00000000163b7984 */ /* 0x000fe20000000400 */
[----:B------:R-:W-:Y:S01]  /*2d20*/  LEA R6, P3, R43, c[0x0][0x258], 0x1 ;  /* 0x000096002b067a11 */ /* 0x000fe200078608ff */
[----:B------:R-:W-:Y:S02]  /*2d30*/  IMAD.WIDE.U32 R10, R50, c[0x0][0x1f8], R10 ;  /* 0x00007e00320a7a25 */ /* 0x000fe400078e000a */
[----:B------:R-:W-:Y:S02]  /*2d40*/  LDS.U16 R55, [R22+0x40] ;  /* 0x0000400016377984 */ /* 0x000fe40000000400 */
[----:B0-----:R-:W-:Y:S02]  /*2d50*/  @!P1 IMAD.WIDE.U32 R8, R46, c[0x0][0x1f0], R4 ;  /* 0x00007c002e089a25 */ /* 0x001fe400078e0004 */
[----:B------:R-:W-:Y:S03]  /*2d60*/  LDS.U16 R57, [R22+0x80] ;  /* 0x0000800016397984 */ /* 0x000fe60000000400 */
[----:B------:R-:W-:Y:S01]  /*2d70*/  @!P1 IADD3 R9, R13, R9, RZ ;  /* 0x000000090d099210 */ /* 0x000fe20007ffe0ff */
[----:B------:R-:W-:Y:S01]  /*2d80*/  LDS.U16 R53, [R22+0xc0] ;  /* 0x0000c00016357984 */ /* 0x000fe20000000400 */
[----:B------:R-:W-:-:S03]  /*2d90*/  IMAD R13, R49, c[0x0][0x208], RZ ;  /* 0x00008200310d7a24 */ /* 0x000fc600078e02ff */
[----:B------:R-:W-:Y:S01]  /*2da0*/  @!P0 STS [0x100], R26 ;  /* 0x0001001aff008388 */ /* 0x000fe20000000800 */
[C---:B------:R-:W-:Y:S02]  /*2db0*/  IMAD R21, R50.reuse, c[0x0][0x20c], R13 ;  /* 0x0000830032157a24 */ /* 0x040fe400078e020d */
[----:B------:R-:W-:Y:S01]  /*2dc0*/  IMAD R13, R49, c[0x0][0x1f8], RZ ;  /* 0x00007e00310d7a24 */ /* 0x000fe200078e02ff */
[----:B------:R-:W-:Y:S01]  /*2dd0*/  BAR.SYNC.DEFER_BLOCKING 0x0 ;  /* 0x0000000000007b1d */ /* 0x000fe20000010000 */
[C---:B------:R-:W-:Y:S01]  /*2de0*/  @!P1 IMAD.WIDE.U32 R8, R50.reuse, c[0x0][0x1f8], R8 ;  /* 0x00007e0032089a25 */ /* 0x040fe200078e0008 */
[----:B------:R-:W-:Y:S02]  /*2df0*/  IADD3.X R20, R5, R21, R7, P2, !PT ;  /* 0x0000001505147210 */ /* 0x000fe400017fe407 */
[C---:B------:R-:W-:Y:S01]  /*2e00*/  IADD3 R21, P2, R43.reuse, 0x20, RZ ;  /* 0x000000202b157810 */ /* 0x040fe20007f5e0ff */
[----:B------:R-:W-:Y:S01]  /*2e10*/  IMAD R61, R50, c[0x0][0x1fc], R13 ;  /* 0x00007f00323d7a24 */ /* 0x000fe200078e020d */
[----:B------:R-:W-:-:S02]  /*2e20*/  LEA.HI.X R7, R43, c[0x0][0x25c], R41, 0x1, P3 ;  /* 0x000097002b077a11 */ /* 0x000fc400018f0c29 */
[----:B------:R-:W-:Y:S02]  /*2e30*/  IADD3 R13, P4, R4, R10, RZ ;  /* 0x0000000a040d7210 */ /* 0x000fe40007f9e0ff */
[C---:B------:R-:W-:Y:S02]  /*2e40*/  LEA R6, P3, R15.reuse, R6, 0x1 ;  /* 0x000000060f067211 */ /* 0x040fe400078608ff */
[----:B------:R-:W-:Y:S02]  /*2e50*/  IADD3.X R10, RZ, R41, RZ, P2, !PT ;  /* 0x00000029ff0a7210 */ /* 0x000fe400017fe4ff */
[----:B------:R-:W-:Y:S02]  /*2e60*/  LEA.HI.X R7, R15, R7, R20, 0x1, P3 ;  /* 0x000000070f077211 */ /* 0x000fe400018f0c14 */
[C---:B------:R-:W-:Y:S02]  /*2e70*/  SHF.L.U64.HI R20, R21.reuse, 0x1, R10 ;  /* 0x0000000115147819 */ /* 0x040fe4000001020a */
[----:B------:R-:W-:-:S02]  /*2e80*/  SHF.L.U32 R21, R21, 0x1, RZ ;  /* 0x0000000115157819 */ /* 0x000fc400000006ff */
[----:B------:R-:W-:Y:S02]  /*2e90*/  IADD3.X R14, R5, R61, R11, P4, !PT ;  /* 0x0000003d050e7210 */ /* 0x000fe400027fe40b */
[----:B------:R-:W-:Y:S01]  /*2ea0*/  IADD3 R10, P6, R21, c[0x0][0x268], RZ ;  /* 0x00009a00150a7a10 */ /* 0x000fe20007fde0ff */
[----:B------:R-:W0:Y:S01]  /*2eb0*/  LDS R12, [0x100] ;  /* 0x00010000ff0c7984 */ /* 0x000e220000000800 */
[C---:B------:R-:W-:Y:S02]  /*2ec0*/  @!P1 IADD3 R52, P3, R43.reuse, R8, RZ ;  /* 0x000000082b349210 */ /* 0x040fe40007f7e0ff */
[----:B------:R-:W-:Y:S02]  /*2ed0*/  IADD3 R8, P2, R43, R4, RZ ;  /* 0x000000042b087210 */ /* 0x000fe40007f5e0ff */
[----:B------:R-:W-:Y:S02]  /*2ee0*/  IADD3.X R11, R20, c[0x0][0x26c], RZ, P6, !PT ;  /* 0x00009b00140b7a10 */ /* 0x000fe400037fe4ff */
[----:B------:R-:W-:-:S02]  /*2ef0*/  LEA R10, P6, R13, R10, 0x1 ;  /* 0x0000000a0d0a7211 */ /* 0x000fc400078c08ff */
[C---:B------:R-:W-:Y:S02]  /*2f00*/  @!P1 IADD3.X R61, R41.reuse, R9, R61, P3, !PT ;  /* 0x00000009293d9210 */ /* 0x040fe40001ffe43d */
[----:B------:R-:W-:Y:S02]  /*2f10*/  IADD3.X R9, R41, R5, RZ, P2, !PT ;  /* 0x0000000529097210 */ /* 0x000fe400017fe4ff */
[----:B------:R-:W-:Y:S02]  /*2f20*/  LEA.HI.X R11, R13, R11, R14, 0x1, P6 ;  /* 0x0000000b0d0b7211 */ /* 0x000fe400030f0c0e */
[-C--:B0-----:R-:W-:Y:S02]  /*2f30*/  ISETP.GE.AND P5, PT, R43, R12.reuse, PT ;  /* 0x0000000c2b00720c */ /* 0x081fe40003fa6270 */
[-C--:B------:R-:W-:Y:S02]  /*2f40*/  ISETP.GE.AND P4, PT, R39, R12.reuse, PT ;  /* 0x0000000c2700720c */ /* 0x080fe40003f86270 */
[----:B------:R-:W-:-:S02]  /*2f50*/  ISETP.GE.AND P3, PT, R23, R12, PT ;  /* 0x0000000c1700720c */ /* 0x000fc40003f66270 */
        /* <DEDUP_REMOVED lines=11> */
.L_x_2482:
[----:B------:R-:W-:Y:S05]  /*3010*/  BSYNC B0 ;  /* 0x0000000000007941 */ /* 0x000fea0003800000 */
.L_x_2481:
[----:B------:R-:W-:Y:S01]  /*3020*/  @!P4 STG.E.U16 [R6.64+0x80], R57 ;  /* 0x000080390600c986 */ /* 0x000fe2000c101504 */
[-C--:B------:R-:W-:Y:S02]  /*3030*/  ISETP.GE.AND P4, PT, R39, R26.reuse, PT ;  /* 0x0000001a2700720c */ /* 0x080fe40003f86270 */
[-C--:B------:R-:W-:Y:S01]  /*3040*/  ISETP.GE.AND P5, PT, R37, R26.reuse, PT ;  /* 0x0000001a2500720c */ /* 0x080fe20003fa6270 */
[----:B------:R-:W-:Y:S01]  /*3050*/  @!P3 STG.E.U16 [R6.64+0x40], R55 ;  /* 0x000040370600b986 */ /* 0x000fe2000c101504 */
[----:B------:R-:W-:Y:S02]  /*3060*/  ISETP.GE.AND P3, PT, R23, R26, PT ;  /* 0x0000001a1700720c */ /* 0x000fe40003f66270 */
[C---:B------:R-:W-:Y:S01]  /*3070*/  @!P1 LEA R12, P6, R52.reuse, c[0x0][0x268], 0x1 ;  /* 0x00009a00340c9a11 */ /* 0x040fe200078c08ff */
[----:B------:R-:W-:Y:S01]  /*3080*/  @!P2 STG.E.U16 [R6.64+0xc0], R53 ;  /* 0x0000c0350600a986 */ /* 0x000fe2000c101504 */
[----:B0-----:R-:W-:Y:S02]  /*3090*/  PRMT R59, RZ, 0x7610, R59 ;  /* 0x00007610ff3b7816 */ /* 0x001fe4000000003b */
[--C-:B------:R-:W-:Y:S01]  /*30a0*/  @!P1 LEA.HI.X R13, R52, c[0x0][0x26c], R61.reuse, 0x1, P6 ;  /* 0x00009b00340d9a11 */ /* 0x100fe200030f0c3d */
[----:B------:R-:W-:Y:S01]  /*30b0*/  BAR.SYNC.DEFER_BLOCKING 0x0 ;  /* 0x0000000000007b1d */ /* 0x000fe20000010000 */
[----:B------:R-:W-:-:S02]  /*30c0*/  PRMT R61, RZ, 0x7610, R61 ;  /* 0x00007610ff3d7816 */ /* 0x000fc4000000003d */
[----:B------:R-:W-:Y:S02]  /*30d0*/  PRMT R63, RZ, 0x7610, R63 ;  /* 0x00007610ff3f7816 */ /* 0x000fe4000000003f */
[----:B------:R-:W-:Y:S01]  /*30e0*/  PRMT R15, RZ, 0x7610, R15 ;  /* 0x00007610ff0f7816 */ /* 0x000fe2000000000f */
[----:B------:R-:W2:Y:S04]  /*30f0*/  @!P3 LDG.E.U16 R59, [R10.64] ;  /* 0x000000040a3bb981 */ /* 0x000ea8000c1e1500 */
[----:B------:R-:W3:Y:S04]  /*3100*/  @!P4 LDG.E.U16 R61, [R10.64+0x40] ;  /* 0x000040040a3dc981 */ /* 0x000ee8000c1e1500 */
[----:B------:R-:W4:Y:S04]  /*3110*/  @!P5 LDG.E.U16 R63, [R10.64+0x80] ;  /* 0x000080040a3fd981 */ /* 0x000f28000c1e1500 */
[----:B------:R-:W5:Y:S01]  /*3120*/  @!P1 LDG.E.U16 R15, [R12.64] ;  /* 0x000000040c0f9981 */ /* 0x000f62000c1e1500 */
[----:B------:R-:W-:Y:S03]  /*3130*/  BSSY B0, `(.L_x_2483) ;  /* 0x000003e000007945 */ /* 0x000fe60003800000 */
[----:B--2---:R-:W-:Y:S04]  /*3140*/  STS.U16 [R22+0x40], R59 ;  /* 0x0000403b16007388 */ /* 0x004fe80000000400 */
[----:B---3--:R-:W-:Y:S04]  /*3150*/  STS.U16 [R22+0x80], R61 ;  /* 0x0000803d16007388 */ /* 0x008fe80000000400 */
[----:B----4-:R-:W-:Y:S04]  /*3160*/  STS.U16 [R22+0xc0], R63 ;  /* 0x0000c03f16007388 */ /* 0x010fe80000000400 */
[----:B-----5:R-:W-:Y:S01]  /*3170*/  STS.U16 [R22], R15 ;  /* 0x0000000f16007388 */ /* 0x020fe20000000400 */
[----:B------:R-:W-:-:S06]  /*3180*/  NOP ;  /* 0x0000000000007918 */ /* 0x000fcc0000000000 */
[----:B------:R-:W0:Y:S02]  /*3190*/  LDS.64 R6, [R51] ;  /* 0x0000000033067984 */ /* 0x000e240000000a00 */
[--C-:B0-----:R-:W-:Y:S02]  /*31a0*/  HADD2.F32 R14, -RZ, R6.reuse.H0_H0 ;  /* 0x20000006ff0e7230 */ /* 0x101fe40000004100 */
[----:B------:R-:W-:Y:S02]  /*31b0*/  HADD2.F32 R52, -RZ, R6.H1_H1 ;  /* 0x30000006ff347230 */ /* 0x000fe40000004100 */
[--C-:B------:R-:W-:Y:S01]  /*31c0*/  HADD2.F32 R12, -RZ, R7.reuse.H0_H0 ;  /* 0x20000007ff0c7230 */ /* 0x100fe20000004100 */
        /* <DEDUP_REMOVED lines=14> */
[----:B------:R0:W2:Y:S01]  /*32b0*/  MUFU.RCP R55, R6 ;  /* 0x0000000600377308 */ /* 0x0000a20000001000 */
[----:B------:R-:W-:Y:S07]  /*32c0*/  BAR.SYNC.DEFER_BLOCKING 0x0 ;  /* 0x0000000000007b1d */ /* 0x000fee0000010000 */
[----:B------:R-:W3:Y:S01]  /*32d0*/  MUFU.RCP R13, R13 ;  /* 0x0000000d000d7308 */ /* 0x000ee20000001000 */
[----:B-1----:R-:W-:Y:S02]  /*32e0*/  FMUL.FTZ R14, R14, R7 ;  /* 0x000000070e0e7220 */ /* 0x002fe40000410000 */
[----:B0-----:R-:W-:-:S04]  /*32f0*/  IMAD.WIDE.U32 R6, R46, c[0x0][0x210], RZ ;  /* 0x000084002e067a25 */ /* 0x001fc800078e00ff */
[----:B------:R-:W-:Y:S01]  /*3300*/  FMUL.FTZ R14, R14, R27 ;  /* 0x0000001b0e0e7220 */ /* 0x000fe20000410000 */
[----:B------:R-:W0:Y:S01]  /*3310*/  MUFU.RCP R10, R10 ;  /* 0x0000000a000a7308 */ /* 0x000e220000001000 */
[----:B--2---:R-:W-:-:S04]  /*3320*/  FMUL.FTZ R11, R52, R55 ;  /* 0x00000037340b7220 */ /* 0x004fc80000410000 */
[----:B------:R-:W-:Y:S02]  /*3330*/  FMUL.FTZ R11, R11, R24 ;  /* 0x000000180b0b7220 */ /* 0x000fe40000410000 */
[----:B---3--:R-:W-:-:S03]  /*3340*/  FMUL.FTZ R12, R12, R13 ;  /* 0x0000000d0c0c7220 */ /* 0x008fc60000410000 */
[----:B------:R-:W-:Y:S01]  /*3350*/  F2FP.PACK_AB R52, R11, R14 ;  /* 0x0000000e0b34723e */ /* 0x000fe200000000ff */
[----:B------:R-:W-:Y:S02]  /*3360*/  IMAD R11, R71, c[0x0][0x210], RZ ;  /* 0x00008400470b7a24 */ /* 0x000fe400078e02ff */
[----:B------:R-:W-:Y:S02]  /*3370*/  FMUL.FTZ R12, R12, R25 ;  /* 0x000000190c0c7220 */ /* 0x000fe40000410000 */
[----:B------:R-:W-:Y:S02]  /*3380*/  IMAD R11, R46, c[0x0][0x214], R11 ;  /* 0x000085002e0b7a24 */ /* 0x000fe400078e020b */
[----:B0-----:R-:W-:-:S04]  /*3390*/  FMUL.FTZ R53, R53, R10 ;  /* 0x0000000a35357220 */ /* 0x001fc80000410000 */
[----:B------:R-:W-:-:S05]  /*33a0*/  FMUL.FTZ R53, R53, R0 ;  /* 0x0000000035357220 */ /* 0x000fca0000410000 */
[----:B------:R-:W-:-:S05]  /*33b0*/  F2FP.PACK_AB R53, R53, R12 ;  /* 0x0000000c3535723e */ /* 0x000fca00000000ff */
[----:B------:R0:W-:Y:S01]  /*33c0*/  STS.64 [R51], R52 ;  /* 0x0000003433007388 */ /* 0x0001e20000000a00 */
[----:B------:R-:W-:-:S06]  /*33d0*/  NOP ;  /* 0x0000000000007918 */ /* 0x000fcc0000000000 */
[----:B------:R-:W-:Y:S04]  /*33e0*/  LDS.U16 R13, [R22] ;  /* 0x00000000160d7984 */ /* 0x000fe80000000400 */
[----:B------:R-:W-:Y:S01]  /*33f0*/  LDS.U16 R15, [R22+0x40] ;  /* 0x00004000160f7984 */ /* 0x000fe20000000400 */
[----:B0-----:R-:W-:-:S03]  /*3400*/  IADD3 R51, R7, R11, RZ ;  /* 0x0000000b07337210 */ /* 0x001fc60007ffe0ff */
        /* <DEDUP_REMOVED lines=16> */
.L_x_2484:
[----:B------:R-:W-:Y:S05]  /*3510*/  BSYNC B0 ;  /* 0x0000000000007941 */ /* 0x000fea0003800000 */
.L_x_2483:
[----:B------:R-:W-:Y:S01]  /*3520*/  MOV R7, R51 ;  /* 0x0000003300077202 */ /* 0x000fe20000000f00 */
[----:B------:R-:W-:Y:S01]  /*3530*/  IMAD R9, R49, c[0x0][0x218], RZ ;  /* 0x0000860031097a24 */ /* 0x000fe200078e02ff */
[-C--:B------:R-:W-:Y:S02]  /*3540*/  ISETP.GE.AND P0, PT, R23, R0.reuse, PT ;  /* 0x000000001700720c */ /* 0x080fe40003f06270 */
[----:B------:R-:W-:Y:S01]  /*3550*/  IADD3 R38, R38, 0x1, RZ ;  /* 0x0000000126267810 */ /* 0x000fe20007ffe0ff */
        /* <DEDUP_REMOVED lines=8> */
[----:B------:R-:W-:-:S04]  /*35e0*/  LEA R4, P3, R9, R4, 0x1 ;  /* 0x0000000409047211 */ /* 0x000fc800078608ff */
[----:B------:R-:W-:Y:S02]  /*35f0*/  LEA.HI.X R5, R9, R20, R5, 0x1, P3 ;  /* 0x0000001409057211 */ /* 0x000fe400018f0c05 */
[----:B------:R-:W-:-:S03]  /*3600*/  IADD3 R29, P3, R29, 0x200, RZ ;  /* 0x000002001d1d7810 */ /* 0x000fc60007f7e0ff */
[----:B------:R0:W-:Y:S01]  /*3610*/  @!P0 STG.E.U16 [R4.64], R15 ;  /* 0x0000000f04008986 */ /* 0x0001e2000c101504 */
[----:B------:R-:W-:Y:S02]  /*3620*/  ISETP.GE.AND P0, PT, R38, c[0x0][0x174], PT ;  /* 0x00005d0026007a0c */ /* 0x000fe40003f06270 */
        /* <DEDUP_REMOVED lines=9> */
.L_x_2485:
[----:B------:R-:W-:Y:S05]  /*36c0*/  EXIT ;  /* 0x000000000000794d */ /* 0x000fea0003800000 */
.L_x_2487:
        /* <DEDUP_REMOVED lines=11> */
.L_x_5387:


//--------------------- .text._Z25selective_scan_fwd_kernelI32Selective_Scan_fwd_kernel_traitsILi32ELi4ELi1ELb0ELb1ELb0ELb0EN3c104HalfENS1_7complexIfEEEEv13SSMParamsBase --------------------------
	.section	.text._Z25selective_scan_fwd_kernelI32Selective_Scan_fwd_kernel_traitsILi32ELi4ELi1ELb0ELb1ELb0ELb0EN3c104HalfENS1_7complexIfEEEEv13SSMParamsBase,"ax",@progbits
	.sectioninfo	@"SHI_REGISTERS=94"
	.align	128
        .global         _Z25selective_scan_fwd_kernelI32Selective_Scan_fwd_kernel_traitsILi32ELi4ELi1ELb0ELb1ELb0ELb0EN3c104HalfENS1_7complexIfEEEEv13SSMParamsBase
        .type           _Z25selective_scan_fwd_kernelI32Selective_Scan_fwd_kernel_traitsILi32ELi4ELi1ELb0ELb1ELb0ELb0EN3c104HalfENS1_7complexIfEEEEv13SSMParamsBase,@function
        .size           _Z25selective_scan_fwd_kernelI32Selective_Scan_fwd_kernel_traitsILi32ELi4ELi1ELb0ELb1ELb0ELb0EN3c104HalfENS1_7complexIfEEEEv13SSMParamsBase,(.L_x_5388 - _Z25selective_scan_fwd_kernelI32Selective_Scan_fwd_kernel_traitsILi32ELi4ELi1ELb0ELb1ELb0ELb0EN3c104HalfENS1_7complexIfEEEEv13SSMParamsBase)
        .other          _Z25selective_scan_fwd_kernelI32Selective_Scan_fwd_kernel_traitsILi32ELi4ELi1ELb0ELb1ELb0ELb0EN3c104HalfENS1_7complexIfEEEEv13SSMParamsBase,@"STO_CUDA_ENTRY STV_DEFAULT"
_Z25selective_scan_fwd_kernelI32Selective_Scan_fwd_kernel_traitsILi32ELi4ELi1ELb0ELb1ELb0ELb0EN3c104HalfENS1_7complexIfEEEEv13SSMParamsBase:
.text._Z25selective_scan_fwd_kernelI32Selective_Scan_fwd_kernel_traitsILi32ELi4ELi1ELb0ELb1ELb0ELb0EN3c104HalfENS1_7complexIfEEEEv13SSMParamsBase:
        /* <DEDUP_REMOVED lines=40> */
[----:B------:R-:W-:Y:S01]  /*0280*/  IMAD.WIDE.U32 R6, R31, c[0x0][0x190], RZ ;  /* 0x000064001f067a25 */ /* 0x000fe200078e00ff */
[----:B------:R-:W-:Y:S01]  /*0290*/  ISETP.GE.U32.AND P0, PT, R2, R9, PT ;  /* 0x000000090200720c */ /* 0x000fe20003f06070 */
[----:B------:R-:W1:Y:S01]  /*02a0*/  S2R R35, SR_LANEID ;  /* 0x0000000000237919 */ /* 0x000e620000000000 */
[----:B------:R-:W-:Y:S01]  /*02b0*/  @!P1 IADD3 R8, R8, 0x1, RZ ;  /* 0x0000000108089810 */ /* 0x000fe20007ffe0ff */
[----:B------:R-:W-:Y:S01]  /*02c0*/  IMAD R9, R29, c[0x0][0x1d8], RZ ;  /* 0x000076001d097a24 */ /* 0x000fe200078e02ff */
[----:B------:R-:W-:Y:S01]  /*02d0*/  ISETP.NE.AND P1, PT, RZ, c[0x0][0x178], PT ;  /* 0x00005e00ff007a0c */ /* 0x000fe20003f25270 */
[----:B------:R-:W-:Y:S01]  /*02e0*/  IMAD.WIDE.U32 R2, R0, c[0x0][0x1d8], RZ ;  /* 0x0000760000027a25 */ /* 0x000fe200078e00ff */
[----:B------:R-:W-:-:S03]  /*02f0*/  MOV R36, RZ ;  /* 0x000000ff00247202 */ /* 0x000fc60000000f00 */
[----:B------:R-:W-:Y:S02]  /*0300*/  IMAD R9, R0, c[0x0][0x1dc], R9 ;  /* 0x0000770000097a24 */ /* 0x000fe400078e0209 */
[----:B------:R-:W-:Y:S02]  /*0310*/  IMAD R13, R31, c[0x0][0x194], R4 ;  /* 0x000065001f0d7a24 */ /* 0x000fe400078e0204 */
[----:B------:R-:W-:Y:S01]  /*0320*/  @P0 IADD3 R8, R8, 0x1, RZ ;  /* 0x0000000108080810 */ /* 0x000fe20007ffe0ff */
[----:B------:R-:W-:Y:S01]  /*0330*/  IMAD R11, R29, c[0x0][0x1e8], RZ ;  /* 0x00007a001d0b7a24 */ /* 0x000fe200078e02ff */
[----:B------:R-:W-:Y:S01]  /*0340*/  IADD3 R3, R3, R9, RZ ;  /* 0x0000000903037210 */ /* 0x000fe20007ffe0ff */
[----:B------:R-:W-:Y:S01]  /*0350*/  IMAD R10, R71, c[0x0][0x1d0], RZ ;  /* 0x00007400470a7a24 */ /* 0x000fe200078e02ff */
[----:B------:R-:W-:Y:S01]  /*0360*/  @!P2 IADD3 R8, -R8, RZ, RZ ;  /* 0x000000ff0808a210 */ /* 0x000fe20007ffe1ff */
[----:B------:R-:W-:Y:S01]  /*0370*/  IMAD.WIDE.U32 R4, R0, c[0x0][0x1e8], RZ ;  /* 0x00007a0000047a25 */ /* 0x000fe200078e00ff */
[----:B0-----:R-:W-:-:S02]  /*0380*/  LOP3.LUT R32, R66, 0x1f, RZ, 0xc0, !PT ;  /* 0x0000001f42207812 */ /* 0x001fc400078ec0ff */
[----:B------:R-:W-:Y:S01]  /*0390*/  SHF.L.U32 R9, R66, 0x2, RZ ;  /* 0x0000000242097819 */ /* 0x000fe200000006ff */
[----:B------:R-:W-:Y:S01]  /*03a0*/  IMAD R11, R0, c[0x0][0x1ec], R11 ;  /* 0x00007b00000b7a24 */ /* 0x000fe200078e020b */
[----:B------:R-:W-:Y:S01]  /*03b0*/  @!P1 LOP3.LUT R8, RZ, c[0x0][0x178], RZ, 0x33, !PT ;  /* 0x00005e00ff089a12 */ /* 0x000fe200078e33ff */
[----:B------:R-:W-:Y:S01]  /*03c0*/  IMAD.WIDE.U32 R2, R31, c[0x0][0x1d0], R2 ;  /* 0x000074001f027a25 */ /* 0x000fe200078e0002 */
[----:B------:R-:W-:Y:S02]  /*03d0*/  IADD3 R7, R7, R13, RZ ;  /* 0x0000000d07077210 */ /* 0x000fe40007ffe0ff */
[----:B------:R-:W-:Y:S01]  /*03e0*/  LOP3.LUT R33, R32, 0xffffff80, R9, 0xf8, !PT ;  /* 0xffffff8020217812 */ /* 0x000fe200078ef809 */
[----:B------:R-:W-:Y:S01]  /*03f0*/  IMAD R13, R31, c[0x0][0x1d4], R10 ;  /* 0x000075001f0d7a24 */ /* 0x000fe200078e020a */
[----:B------:R-:W-:Y:S01]  /*0400*/  SHF.R.S32.HI R10, RZ, 0x1f, R8 ;  /* 0x0000001fff0a7819 */ /* 0x000fe20000011408 */
[----:B------:R-:W-:Y:S01]  /*0410*/  IMAD R12, R71, c[0x0][0x1e0], RZ ;  /* 0x00007800470c7a24 */ /* 0x000fe200078e02ff */
[----:B------:R-:W-:Y:S01]  /*0420*/  IADD3 R5, R5, R11, RZ ;  /* 0x0000000b05057210 */ /* 0x000fe20007ffe0ff */
[----:B------:R-:W-:Y:S01]  /*0430*/  IMAD.WIDE.U32 R18, R0, c[0x0][0x180], RZ ;  /* 0x0000600000127a25 */ /* 0x000fe200078e00ff */
[----:B------:R-:W-:-:S02]  /*0440*/  SHF.R.S32.HI R34, RZ, 0x1f, R33 ;  /* 0x0000001fff227819 */ /* 0x000fc40000011421 */
[----:B------:R-:W-:Y:S01]  /*0450*/  IADD3 R21, P0, R33, R2, RZ ;  /* 0x0000000221157210 */ /* 0x000fe20007f1e0ff */
[----:B------:R-:W-:Y:S01]  /*0460*/  IMAD R11, R10, c[0x0][0x1a8], RZ ;  /* 0x00006a000a0b7a24 */ /* 0x000fe200078e02ff */
[----:B------:R-:W-:Y:S01]  /*0470*/  IADD3 R38, R9, 0x1, RZ ;  /* 0x0000000109267810 */ /* 0x000fe20007ffe0ff */
[----:B------:R-:W-:Y:S01]  /*0480*/  IMAD.WIDE.U32 R4, R31, c[0x0][0x1e0], R4 ;  /* 0x000078001f047a25 */ /* 0x000fe200078e0004 */
[----:B------:R-:W-:Y:S02]  /*0490*/  IADD3.X R10, R34, R3, R13, P0, !PT ;  /* 0x00000003220a7210 */ /* 0x000fe400007fe40d */
[----:B------:R-:W-:Y:S01]  /*04a0*/  IADD3 R39, R9, 0x2, RZ ;  /* 0x0000000209277810 */ /* 0x000fe20007ffe0ff */
[C---:B------:R-:W-:Y:S01]  /*04b0*/  IMAD.WIDE.U32 R2, R8.reuse, c[0x0][0x1a8], R6 ;  /* 0x00006a0008027a25 */ /* 0x040fe200078e0006 */
[----:B------:R-:W-:Y:S02]  /*04c0*/  IADD3 R23, P1, R33, R4, RZ ;  /* 0x0000000421177210 */ /* 0x000fe40007f3e0ff */
[----:B------:R-:W-:Y:S01]  /*04d0*/  IADD3 R40, R9, 0x3, RZ ;  /* 0x0000000309287810 */ /* 0x000fe20007ffe0ff */
[----:B------:R-:W-:Y:S01]  /*04e0*/  IMAD R11, R8, c[0x0][0x1ac], R11 ;  /* 0x00006b00080b7a24 */ /* 0x000fe200078e020b */
[----:B------:R-:W-:Y:S01]  /*04f0*/  LEA R51, P0, R2, c[0x0][0x228], 0x1 ;  /* 0x00008a0002337a11 */ /* 0x000fe200078008ff */
[----:B------:R-:W-:Y:S01]  /*0500*/  IMAD R15, R31, c[0x0][0x1e4], R12 ;  /* 0x000079001f0f7a24 */ /* 0x000fe200078e020c */
[----:B------:R-:W-:Y:S01]  /*0510*/  LEA R22, P2, R23, c[0x0][0x248], 0x1 ;  /* 0x0000920017167a11 */ /* 0x000fe200078408ff */
[----:B------:R-:W-:Y:S01]  /*0520*/  IMAD.WIDE.U32 R16, R0, c[0x0][0x1b8], RZ ;  /* 0x00006e0000107a25 */ /* 0x000fe200078e00ff */
[----:B------:R-:W-:-:S02]  /*0530*/  IADD3 R53, R3, R11, RZ ;  /* 0x0000000b03357210 */ /* 0x000fc40007ffe0ff */
[----:B------:R-:W-:Y:S01]  /*0540*/  IADD3.X R4, R34, R5, R15, P1, !PT ;  /* 0x0000000522047210 */ /* 0x000fe20000ffe40f */
[----:B------:R-:W-:Y:S01]  /*0550*/  IMAD R3, R29, c[0x0][0x180], RZ ;  /* 0x000060001d037a24 */ /* 0x000fe200078e02ff */
[----:B------:R-:W-:Y:S01]  /*0560*/  LEA.HI.X R53, R2, c[0x0][0x22c], R53, 0x1, P0 ;  /* 0x00008b0002357a11 */ /* 0x000fe200000f0c35 */
[----:B------:R-:W-:Y:S01]  /*0570*/  IMAD R2, R31, c[0x0][0x164], R0 ;  /* 0x000059001f027a24 */ /* 0x000fe200078e0200 */
[----:B------:R-:W-:Y:S01]  /*0580*/  LEA.HI.X R23, R23, c[0x0][0x24c], R4, 0x1, P2 ;  /* 0x0000930017177a11 */ /* 0x000fe200010f0c04 */
[----:B------:R-:W-:Y:S01]  /*0590*/  IMAD R5, R29, c[0x0][0x1b8], RZ ;  /* 0x00006e001d057a24 */ /* 0x000fe200078e02ff */
[----:B------:R-:W-:Y:S01]  /*05a0*/  LOP3.LUT R4, R9, 0xffffff80, RZ, 0xc0, !PT ;  /* 0xffffff8009047812 */ /* 0x000fe200078ec0ff */
[----:B------:R-:W-:Y:S01]  /*05b0*/  IMAD R2, R2, c[0x0][0x174], RZ ;  /* 0x00005d0002027a24 */ /* 0x000fe200078e02ff */
[C---:B------:R-:W-:Y:S01]  /*05c0*/  LEA R20, P1, R21.reuse, c[0x0][0x240], 0x1 ;  /* 0x0000900015147a11 */ /* 0x040fe200078208ff */
[C---:B------:R-:W-:Y:S02]  /*05d0*/  IMAD R3, R0.reuse, c[0x0][0x184], R3 ;  /* 0x0000610000037a24 */ /* 0x040fe400078e0203 */
[----:B------:R-:W-:Y:S01]  /*05e0*/  IMAD R5, R0, c[0x0][0x1bc], R5 ;  /* 0x00006f0000057a24 */ /* 0x000fe200078e0205 */
[----:B------:R-:W-:Y:S01]  /*05f0*/  LEA.HI.X R21, R21, c[0x0][0x244], R10, 0x1, P1 ;  /* 0x0000910015157a11 */ /* 0x000fe200008f0c0a */
[----:B------:R-:W-:Y:S01]  /*0600*/  IMAD R37, R2, c[0x0][0x16c], RZ ;  /* 0x00005b0002257a24 */ /* 0x000fe200078e02ff */
[----:B------:R-:W-:-:S02]  /*0610*/  IADD3 R2, R4, R33, RZ ;  /* 0x0000002104027210 */ /* 0x000fc40007ffe0ff */
[----:B------:R-:W-:Y:S02]  /*0620*/  IADD3 R41, R19, R3, RZ ;  /* 0x0000000313297210 */ /* 0x000fe40007ffe0ff */
[----:B------:R-:W-:Y:S02]  /*0630*/  IADD3 R43, R17, R5, RZ ;  /* 0x00000005112b7210 */ /* 0x000fe40007ffe0ff */
        /* <DEDUP_REMOVED lines=8> */
.L_x_2503:
[----:B------:R-:W-:Y:S01]  /*06c0*/  BAR.SYNC.DEFER_BLOCKING 0x0 ;  /* 0x0000000000007b1d */ /* 0x000fe20000010000 */
[----:B0-----:R-:W-:Y:S02]  /*06d0*/  MOV R5, 0xffffff80 ;  /* 0xffffff8000057802 */ /* 0x001fe40000000f00 */
[C---:B------:R-:W-:Y:S02]  /*06e0*/  LOP3.LUT R9, R33.reuse, 0x20, RZ, 0xfc, !PT ;  /* 0x0000002021097812 */ /* 0x040fe400078efcff */
        /* <DEDUP_REMOVED lines=25> */
[----:B--2---:R-:W-:Y:S04]  /*0880*/  STS.U16 [R8], R4 ;  /* 0x0000000408007388 */ /* 0x004fe80000000400 */
[----:B---3--:R-:W-:Y:S04]  /*0890*/  STS.U16 [R8+0x40], R5 ;  /* 0x0000400508007388 */ /* 0x008fe80000000400 */
[----:B----4-:R-:W-:Y:S04]  /*08a0*/  STS.U16 [R8+0x80], R6 ;  /* 0x0000800608007388 */ /* 0x010fe80000000400 */
[----:B------:R-:W-:Y:S01]  /*08b0*/  STS.U16 [R8+0xc0], R7 ;  /* 0x0000c00708007388 */ /* 0x000fe20000000400 */
[----:B------:R-:W-:-:S06]  /*08c0*/  NOP ;  /* 0x0000000000007918 */ /* 0x000fcc0000000000 */
[----:B------:R-:W-:Y:S04]  /*08d0*/  LDS.64 R4, [R67] ;  /* 0x0000000043047984 */ /* 0x000fe80000000a00 */
        /* <DEDUP_REMOVED lines=61> */
.L_x_2489:
[----:B------:R-:W-:Y:S05]  /*0cb0*/  BSYNC B0 ;  /* 0x0000000000007941 */ /* 0x000fea0003800000 */
.L_x_2488:
        /* <DEDUP_REMOVED lines=33> */
.L_x_2491:
[----:B------:R-:W-:Y:S05]  /*0ed0*/  BSYNC B0 ;  /* 0x0000000000007941 */ /* 0x000fea0003800000 */
.L_x_2490:
        /* <DEDUP_REMOVED lines=33> */
.L_x_2493:
[----:B------:R-:W-:Y:S05]  /*10f0*/  BSYNC B0 ;  /* 0x0000000000007941 */ /* 0x000fea0003800000 */
.L_x_2492:
        /* <DEDUP_REMOVED lines=33> */
.L_x_2495:
[----:B------:R-:W-:Y:S05]  /*1310*/  BSYNC B0 ;  /* 0x0000000000007941 */ /* 0x000fea0003800000 */
.L_x_2494:
[----:B------:R-:W-:Y:S01]  /*1320*/  MOV R6, c[0x0][0x16c] ;  /* 0x00005b0000067a02 */ /* 0x000fe20000000f00 */
[--C-:B------:R-:W-:Y:S01]  /*1330*/  HADD2.F32 R63, -RZ, R5.reuse.H0_H0 ;  /* 0x20000005ff3f7230 */ /* 0x100fe20000004100 */
[----:B------:R-:W-:Y:S01]  /*1340*/  BAR.SYNC.DEFER_BLOCKING 0x0 ;  /* 0x0000000000007b1d */ /* 0x000fe20000010000 */
[--C-:B------:R-:W-:Y:S01]  /*1350*/  HADD2.F32 R59, -RZ, R4.reuse.H0_H0 ;  /* 0x20000004ff3b7230 */ /* 0x100fe20000004100 */
[----:B------:R-:W-:Y:S01]  /*1360*/  ISETP.GE.AND P0, PT, R6, 0x1, PT ;  /* 0x000000010600780c */ /* 0x000fe20003f06270 */
[----:B------:R-:W-:Y:S01]  /*1370*/  HADD2.F32 R61, -RZ, R4.H1_H1 ;  /* 0x30000004ff3d7230 */ /* 0x000fe20000004100 */
[-C--:B------:R-:W-:Y:S01]  /*1380*/  FMUL.FTZ R57, R63, R28.reuse ;  /* 0x0000001c3f397220 */ /* 0x080fe20000410000 */
[----:B------:R-:W-:Y:S01]  /*1390*/  HADD2.F32 R5, -RZ, R5.H1_H1 ;  /* 0x30000005ff057230 */ /* 0x000fe20000004100 */
[-C--:B------:R-:W-:Y:S02]  /*13a0*/  FMUL.FTZ R55, R59, R28.reuse ;  /* 0x0000001c3b377220 */ /* 0x080fe40000410000 */
[----:B------:R-:W-:-:S02]  /*13b0*/  FMUL.FTZ R60, R61, R28 ;  /* 0x0000001c3d3c7220 */ /* 0x000fc40000410000 */
[----:B------:R-:W-:-:S05]  /*13c0*/  FMUL.FTZ R62, R5, R28 ;  /* 0x0000001c053e7220 */ /* 0x000fca0000410000 */
[----:B------:R-:W-:Y:S05]  /*13d0*/  @!P0 BRA `(.L_x_2496) ;  /* 0x0000175000008947 */ /* 0x000fea0003800000 */
[----:B------:R-:W-:Y:S01]  /*13e0*/  ISETP.NE.AND P0, PT, R32, RZ, PT ;  /* 0x000000ff2000720c */ /* 0x000fe20003f05270 */
[----:B------:R-:W-:Y:S01]  /*13f0*/  HFMA2.MMA R65, -RZ, RZ, 0, 0 ;  /* 0x00000000ff417435 */ /* 0x000fe200000001ff */
[----:B------:R-:W-:Y:S02]  /*1400*/  FMUL.FTZ R59, R59, R52 ;  /* 0x000000343b3b7220 */ /* 0x000fe40000410000 */
[----:B------:R-:W-:Y:S01]  /*1410*/  ISETP.EQ.OR P0, PT, R36, RZ, P0 ;  /* 0x000000ff2400720c */ /* 0x000fe20000702670 */
[----:B------:R-:W-:Y:S02]  /*1420*/  FMUL.FTZ R61, R61, R54 ;  /* 0x000000363d3d7220 */ /* 0x000fe40000410000 */
[----:B------:R-:W-:Y:S02]  /*1430*/  FMUL.FTZ R63, R63, R56 ;  /* 0x000000383f3f7220 */ /* 0x000fe40000410000 */
[----:B------:R-:W-:Y:S02]  /*1440*/  FMUL.FTZ R64, R5, R58 ;  /* 0x0000003a05407220 */ /* 0x000fe40000410000 */
.L_x_2499:
[----:B------:R-:W-:Y:S02]  /*1450*/  SHF.R.S32.HI R11, RZ, 0x1f, R65 ;  /* 0x0000001fff0b7819 */ /* 0x000fe40000011441 */
[----:B------:R-:W-:-:S02]  /*1460*/  MOV R4, R18 ;  /* 0x0000001200047202 */ /* 0x000fc40000000f00 */
[----:B------:R-:W-:Y:S01]  /*1470*/  MOV R5, R41 ;  /* 0x0000002900057202 */ /* 0x000fe20000000f00 */
[C---:B------:R-:W-:Y:S01]  /*1480*/  IMAD R6, R11.reuse, c[0x0][0x188], RZ ;  /* 0x000062000b067a24 */ /* 0x040fe200078e02ff */
[----:B------:R-:W-:Y:S01]  /*1490*/  MOV R13, 0xffffff80 ;  /* 0xffffff80000d7802 */ /* 0x000fe20000000f00 */
[----:B------:R-:W-:Y:S02]  /*14a0*/  IMAD R10, R11, c[0x0][0x1a0], RZ ;  /* 0x000068000b0a7a24 */ /* 0x000fe400078e02ff */
[----:B------:R-:W-:-:S04]  /*14b0*/  IMAD.WIDE.U32 R8, R65, c[0x0][0x188], R4 ;  /* 0x0000620041087a25 */ /* 0x000fc800078e0004 */
[C---:B------:R-:W-:Y:S01]  /*14c0*/  IMAD R7, R65.reuse, c[0x0][0x18c], R6 ;  /* 0x0000630041077a24 */ /* 0x040fe200078e0206 */
[----:B------:R-:W-:Y:S01]  /*14d0*/  LEA R6, P1, R8, c[0x0][0x220], 0x3 ;  /* 0x0000880008067a11 */ /* 0x000fe200078218ff */
[----:B------:R-:W-:Y:S02]  /*14e0*/  IMAD R50, R36, R13, c[0x0][0x168] ;  /* 0x00005a0024327624 */ /* 0x000fe400078e020d */
[----:B------:R-:W-:Y:S01]  /*14f0*/  IMAD.WIDE.U32 R4, R65, c[0x0][0x1a0], R2 ;  /* 0x0000680041047a25 */ /* 0x000fe200078e0002 */
[----:B------:R-:W-:Y:S02]  /*1500*/  IADD3 R7, R9, R7, RZ ;  /* 0x0000000709077210 */ /* 0x000fe40007ffe0ff */
[----:B------:R-:W-:Y:S01]  /*1510*/  SHF.L.U32 R13, R50, 0x1, RZ ;  /* 0x00000001320d7819 */ /* 0x000fe200000006ff */
[----:B------:R-:W-:Y:S01]  /*1520*/  IMAD R9, R65, c[0x0][0x1a4], R10 ;  /* 0x0000690041097a24 */ /* 0x000fe200078e020a */
[----:B------:R-:W-:Y:S02]  /*1530*/  LEA.HI.X R7, R8, c[0x0][0x224], R7, 0x3, P1 ;  /* 0x0000890008077a11 */ /* 0x000fe400008f1c07 */
[----:B------:R-:W-:-:S02]  /*1540*/  ISETP.GE.AND P1, PT, R2, R13, PT ;  /* 0x0000000d0200720c */ /* 0x000fc40003f26270 */
[C---:B------:R-:W-:Y:S02]  /*1550*/  LEA R8, P2, R4.reuse, R51, 0x1 ;  /* 0x0000003304087211 */ /* 0x040fe400078408ff */
[----:B------:R-:W-:Y:S01]  /*1560*/  IADD3 R5, R5, R9, RZ ;  /* 0x0000000905057210 */ /* 0x000fe20007ffe0ff */
[----:B------:R-:W2:Y:S01]  /*1570*/  LDG.E.64 R6, [R6.64] ;  /* 0x0000000406067981 */ /* 0x000ea2000c1e1b00 */
[----:B------:R-:W-:Y:S02]  /*1580*/  PRMT R12, RZ, 0x7610, R12 ;  /* 0x00007610ff0c7816 */ /* 0x000fe4000000000c */
[----:B------:R-:W-:Y:S02]  /*1590*/  LEA.HI.X R9, R4, R53, R5, 0x1, P2 ;  /* 0x0000003504097211 */ /* 0x000fe400010f0c05 */
[-C--:B------:R-:W-:Y:S02]  /*15a0*/  ISETP.GE.AND P2, PT, R42, R13.reuse, PT ;  /* 0x0000000d2a00720c */ /* 0x080fe40003f46270 */
[-C--:B------:R-:W-:Y:S01]  /*15b0*/  ISETP.GE.AND P3, PT, R44, R13.reuse, PT ;  /* 0x0000000d2c00720c */ /* 0x080fe20003f66270 */
[----:B------:R0:W3:Y:S01]  /*15c0*/  @!P1 LDG.E.U16 R12, [R8.64] ;  /* 0x00000004080c9981 */ /* 0x0000e2000c1e1500 */
[----:B------:R-:W-:-:S02]  /*15d0*/  ISETP.GE.AND P1, PT, R46, R13, PT ;  /* 0x0000000d2e00720c */ /* 0x000fc40003f26270 */
[----:B------:R-:W-:Y:S02]  /*15e0*/  PRMT R15, RZ, 0x7610, R15 ;  /* 0x00007610ff0f7816 */ /* 0x000fe4000000000f */
[----:B------:R-:W-:Y:S02]  /*15f0*/  PRMT R24, RZ, 0x7610, R24 ;  /* 0x00007610ff187816 */ /* 0x000fe40000000018 */
[----:B------:R-:W-:Y:S02]  /*1600*/  PRMT R26, RZ, 0x7610, R26 ;  /* 0x00007610ff1a7816 */ /* 0x000fe4000000001a */
[-C--:B------:R-:W-:Y:S01]  /*1610*/  ISETP.GE.AND P4, PT, R45, R13.reuse, PT ;  /* 0x0000000d2d00720c */ /* 0x080fe20003f86270 */
[----:B------:R0:W4:Y:S01]  /*1620*/  @!P2 LDG.E.U16 R15, [R8.64+0x40] ;  /* 0x00004004080fa981 */ /* 0x000122000c1e1500 */
[-C--:B------:R-:W-:Y:S02]  /*1630*/  ISETP.GE.AND P2, PT, R47, R13.reuse, PT ;  /* 0x0000000d2f00720c */ /* 0x080fe40003f46270 */
[----:B------:R-:W-:Y:S01]  /*1640*/  PRMT R25, RZ, 0x7610, R25 ;  /* 0x00007610ff197816 */ /* 0x000fe20000000019 */
        /* <DEDUP_REMOVED lines=11> */
[----:B------:R-:W-:-:S02]  /*1700*/  LEA.HI.SX32 R10, R35, R35, 0x1b ;  /* 0x00000023230a7211 */ /* 0x000fc400078fdaff */
[C---:B------:R-:W-:Y:S02]  /*1710*/  IADD3 R66, R35.reuse, 0x20, RZ ;  /* 0x0000002023427810 */ /* 0x040fe40007ffe0ff */
[C---:B------:R-:W-:Y:S02]  /*1720*/  IADD3 R68, R35.reuse, 0x40, RZ ;  /* 0x0000004023447810 */ /* 0x040fe40007ffe0ff */
[----:B0-----:R-:W-:Y:S02]  /*1730*/  IADD3 R8, R35, 0x80, RZ ;  /* 0x0000008023087810 */ /* 0x001fe40007ffe0ff */
[----:B------:R-:W-:Y:S02]  /*1740*/  SHF.L.U32 R27, R10, 0x1, RZ ;  /* 0x000000010a1b7819 */ /* 0x000fe400000006ff */
[-C--:B------:R-:W-:Y:S02]  /*1750*/  LEA.HI.SX32 R8, R8, R35.reuse, 0x1b ;  /* 0x0000002308087211 */ /* 0x080fe400078fdaff */
[----:B------:R-:W-:-:S02]  /*1760*/  LEA.HI.SX32 R66, R66, R35, 0x1b ;  /* 0x0000002342427211 */ /* 0x000fc400078fdaff */
[----:B------:R-:W-:Y:S02]  /*1770*/  LEA.HI.SX32 R68, R68, R35, 0x1b ;  /* 0x0000002344447211 */ /* 0x000fe400078fdaff */
[C---:B------:R-:W-:Y:S02]  /*1780*/  IADD3 R70, R35.reuse, 0x60, RZ ;  /* 0x0000006023467810 */ /* 0x040fe40007ffe0ff */
[----:B------:R-:W-:Y:S02]  /*1790*/  SHF.L.U32 R69, R8, 0x1, RZ ;  /* 0x0000000108457819 */ /* 0x000fe400000006ff */
[----:B------:R-:W-:Y:S02]  /*17a0*/  SHF.L.U32 R72, R66, 0x1, RZ ;  /* 0x0000000142487819 */ /* 0x000fe400000006ff */
[C---:B------:R-:W-:Y:S02]  /*17b0*/  IADD3 R8, R35.reuse, 0xa0, RZ ;  /* 0x000000a023087810 */ /* 0x040fe40007ffe0ff */
[----:B------:R-:W-:-:S02]  /*17c0*/  IADD3 R66, R35, 0xc0, RZ ;  /* 0x000000c023427810 */ /* 0x000fc40007ffe0ff */
[-C--:B------:R-:W-:Y:S02]  /*17d0*/  LEA.HI.SX32 R70, R70, R35.reuse, 0x1b ;  /* 0x0000002346467211 */ /* 0x080fe400078fdaff */
[-C--:B------:R-:W-:Y:S02]  /*17e0*/  LEA.HI.SX32 R8, R8, R35.reuse, 0x1b ;  /* 0x0000002308087211 */ /* 0x080fe400078fdaff */
[----:B------:R-:W-:Y:S02]  /*17f0*/  LEA.HI.SX32 R66, R66, R35, 0x1b ;  /* 0x0000002342427211 */ /* 0x000fe400078fdaff */
[----:B------:R-:W-:Y:S02]  /*1800*/  SHF.L.U32 R70, R70, 0x1, RZ ;  /* 0x0000000146467819 */ /* 0x000fe400000006ff */
[----:B------:R-:W-:Y:S02]  /*1810*/  SHF.L.U32 R73, R8, 0x1, RZ ;  /* 0x0000000108497819 */ /* 0x000fe400000006ff */
[----:B------:R-:W-:-:S02]  /*1820*/  SHF.L.U32 R74, R66, 0x1, RZ ;  /* 0x00000001424a7819 */ /* 0x000fc400000006ff */
[----:B------:R-:W0:Y:S01]  /*1830*/  S2R R66, SR_TID.X ;  /* 0x0000000000427919 */ /* 0x000e220000002100 */
[----:B------:R-:W-:Y:S01]  /*1840*/  ISETP.GE.U32.AND P3, PT, R39, R50, PT ;  /* 0x000000322700720c */ /* 0x000fe20003f66070 */
[----:B--2---:R-:W-:-:S04]  /*1850*/  FMUL.FTZ R13, R7, R52 ;  /* 0x00000034070d7220 */ /* 0x004fc80000410000 */
[----:B------:R-:W-:Y:S02]  /*1860*/  FMUL.RZ R67, R13, 0.15915493667125701904 ;  /* 0x3e22f9830d437820 */ /* 0x000fe4000040c000 */
[----:B------:R-:W-:Y:S01]  /*1870*/  FMUL.FTZ R13, R6, 1.4426950216293334961 ;  /* 0x3fb8aa3b060d7820 */ /* 0x000fe20000410000 */
[----:B---3--:R1:W-:Y:S01]  /*1880*/  STS.U16 [R27], R12 ;  /* 0x0000000c1b007388 */ /* 0x0083e20000000400 */
[----:B------:R-:W-:Y:S01]  /*1890*/  MUFU.SIN R10, R67 ;  /* 0x00000043000a7308 */ /* 0x000fe20000000400 */
[----:B-1----:R-:W-:-:S07]  /*18a0*/  SHF.L.U32 R27, R68, 0x1, RZ ;  /* 0x00000001441b7819 */ /* 0x002fce00000006ff */
[----:B------:R1:W-:Y:S01]  /*18b0*/  MUFU.COS R6, R67 ;  /* 0x0000004300067308 */ /* 0x0003e20000000000 */
[C---:B------:R-:W-:Y:S01]  /*18c0*/  IADD3 R68, R35.reuse, 0xe0, RZ ;  /* 0x000000e023447810 */ /* 0x040fe20007ffe0ff */
[----:B----4-:R-:W-:Y:S03]  /*18d0*/  STS.U16 [R72+0x40], R15 ;  /* 0x0000400f48007388 */ /* 0x010fe60000000400 */
[----:B------:R-:W-:Y:S01]  /*18e0*/  LEA.HI.SX32 R68, R68, R35, 0x1b ;  /* 0x0000002344447211 */ /* 0x000fe200078fdaff */
[----:B-----5:R2:W-:Y:S01]  /*18f0*/  STS.U16 [R27+0x80], R24 ;  /* 0x000080181b007388 */ /* 0x0205e20000000400 */
[----:B-1----:R-:W-:Y:S02]  /*1900*/  SHF.L.U32 R67, R35, 0x3, RZ ;  /* 0x0000000323437819 */ /* 0x002fe400000006ff */
[----:B------:R-:W-:Y:S01]  /*1910*/  SHF.L.U32 R75, R68, 0x1, RZ ;  /* 0x00000001444b7819 */ /* 0x000fe200000006ff */
[----:B------:R-:W-:Y:S01]  /*1920*/  STS.U16 [R70+0xc0], R25 ;  /* 0x0000c01946007388 */ /* 0x000fe20000000400 */
[----:B--2---:R-:W-:-:S03]  /*1930*/  LEA.HI.SX32 R27, R67, R67, 0x1b ;  /* 0x00000043431b7211 */ /* 0x004fc600078fdaff */
[----:B------:R1:W-:Y:S01]  /*1940*/  STS.U16 [R69+0x100], R26 ;  /* 0x0001001a45007388 */ /* 0x0003e20000000400 */
[----:B------:R-:W-:-:S03]  /*1950*/  SHF.L.U32 R27, R27, 0x1, RZ ;  /* 0x000000011b1b7819 */ /* 0x000fc600000006ff */
[----:B------:R-:W-:Y:S04]  /*1960*/  STS.U16 [R73+0x140], R14 ;  /* 0x0001400e49007388 */ /* 0x000fe80000000400 */
[----:B------:R-:W-:Y:S04]  /*1970*/  STS.U16 [R74+0x180], R5 ;  /* 0x000180054a007388 */ /* 0x000fe80000000400 */
[----:B------:R2:W-:Y:S01]  /*1980*/  STS.U16 [R75+0x1c0], R4 ;  /* 0x0001c0044b007388 */ /* 0x0005e20000000400 */
[----:B------:R-:W-:-:S06]  /*1990*/  NOP ;  /* 0x0000000000007918 */ /* 0x000fcc0000000000 */
[----:B------:R-:W3:Y:S04]  /*19a0*/  LDS.U16 R70, [R27] ;  /* 0x000000001b467984 */ /* 0x000ee80000000400 */
[----:B------:R-:W-:Y:S04]  /*19b0*/  LDS.U16 R68, [R27+0x2] ;  /* 0x000002001b447984 */ /* 0x000fe80000000400 */
[----:B------:R-:W-:Y:S01]  /*19c0*/  LDS.U16 R69, [R27+0x6] ;  /* 0x000006001b457984 */ /* 0x000fe20000000400 */
[----:B------:R-:W-:-:S03]  /*19d0*/  FMUL.FTZ R8, R13, R54 ;  /* 0x000000360d087220 */ /* 0x000fc60000410000 */
[----:B------:R-:W4:Y:S01]  /*19e0*/  LDS.U16 R14, [R27+0x4] ;  /* 0x000004001b0e7984 */ /* 0x000f220000000400 */
[----:B-1----:R1:W-:Y:S01]  /*19f0*/  MUFU.EX2 R26, R8 ;  /* 0x00000008001a7308 */ /* 0x0023e20000000800 */
[C---:B------:R-:W-:Y:S01]  /*1a00*/  FMUL.FTZ R25, R7.reuse, R56 ;  /* 0x0000003807197220 */ /* 0x040fe20000410000 */
[----:B--2---:R-:W-:Y:S02]  /*1a10*/  MOV R4, R16 ;  /* 0x0000001000047202 */ /* 0x004fe40000000f00 */
[----:B------:R-:W-:Y:S01]  /*1a20*/  MOV R5, R43 ;  /* 0x0000002b00057202 */ /* 0x000fe20000000f00 */
[----:B------:R-:W-:Y:S02]  /*1a30*/  FMUL.FTZ R12, R7, R54 ;  /* 0x00000036070c7220 */ /* 0x000fe40000410000 */
[----:B-1----:R-:W-:Y:S02]  /*1a40*/  IMAD R8, R11, c[0x0][0x1c0], RZ ;  /* 0x000070000b087a24 */ /* 0x002fe400078e02ff */
[----:B------:R-:W-:-:S02]  /*1a50*/  FMUL.FTZ R24, R13, R56 ;  /* 0x000000380d187220 */ /* 0x000fc40000410000 */
[----:B------:R-:W-:Y:S02]  /*1a60*/  FMUL.RZ R74, R25, 0.15915493667125701904 ;  /* 0x3e22f983194a7820 */ /* 0x000fe4000040c000 */
[C---:B------:R-:W-:Y:S01]  /*1a70*/  IMAD.WIDE.U32 R4, R65.reuse, c[0x0][0x1c0], R4 ;  /* 0x0000700041047a25 */ /* 0x040fe200078e0004 */
[----:B------:R1:W-:Y:S03]  /*1a80*/  MUFU.EX2 R72, R24 ;  /* 0x0000001800487308 */ /* 0x0003e60000000800 */
[----:B------:R-:W-:Y:S02]  /*1a90*/  IMAD R11, R65, c[0x0][0x1c4], R8 ;  /* 0x00007100410b7a24 */ /* 0x000fe400078e0208 */
[----:B------:R-:W-:Y:S01]  /*1aa0*/  FMUL.RZ R76, R12, 0.15915493667125701904 ;  /* 0x3e22f9830c4c7820 */ /* 0x000fe2000040c000 */
[----:B0-----:R-:W-:Y:S02]  /*1ab0*/  SHF.L.U32 R25, R66, 0x2, RZ ;  /* 0x0000000242197819 */ /* 0x001fe400000006ff */
[----:B------:R-:W0:Y:S01]  /*1ac0*/  MUFU.COS R75, R74 ;  /* 0x0000004a004b7308 */ /* 0x000e220000000000 */
[----:B------:R-:W-:-:S02]  /*1ad0*/  IADD3 R5, R5, R11, RZ ;  /* 0x0000000b05057210 */ /* 0x000fc40007ffe0ff */
[----:B-1----:R-:W-:Y:S01]  /*1ae0*/  LEA R24, P2, R4, c[0x0][0x230], 0x3 ;  /* 0x00008c0004187a11 */ /* 0x002fe200078418ff */
[----:B------:R-:W-:-:S04]  /*1af0*/  FMUL.FTZ R9, R13, R52 ;  /* 0x000000340d097220 */ /* 0x000fc80000410000 */
[----:B------:R-:W1:Y:S01]  /*1b00*/  MUFU.SIN R73, R74 ;  /* 0x0000004a00497308 */ /* 0x000e620000000400 */
[----:B------:R-:W-:Y:S01]  /*1b10*/  ISETP.GE.U32.AND P1, PT, R25, R50, PT ;  /* 0x000000321900720c */ /* 0x000fe20003f26070 */
[----:B------:R-:W-:Y:S01]  /*1b20*/  LDS.U16 R11, [R27+0xa] ;  /* 0x00000a001b0b7984 */ /* 0x000fe20000000400 */
[----:B------:R-:W-:-:S03]  /*1b30*/  LEA.HI.X R25, R4, c[0x0][0x234], R5, 0x3, P2 ;  /* 0x00008d0004197a11 */ /* 0x000fc600010f1c05 */
[----:B------:R-:W2:Y:S02]  /*1b40*/  LDS.U16 R5, [R27+0x8] ;  /* 0x000008001b057984 */ /* 0x000ea40000000400 */
[----:B------:R-:W5:Y:S01]  /*1b50*/  MUFU.SIN R12, R76 ;  /* 0x0000004c000c7308 */ /* 0x000f620000000400 */
[----:B---3--:R-:W-:-:S07]  /*1b60*/  HADD2.F32 R70, -RZ, R70.H0_H0 ;  /* 0x20000046ff467230 */ /* 0x008fce0000004100 */
[----:B------:R0:W3:Y:S01]  /*1b70*/  MUFU.COS R15, R76 ;  /* 0x0000004c000f7308 */ /* 0x0000e20000000000 */
[----:B------:R-:W-:Y:S01]  /*1b80*/  ISETP.GE.U32.AND P2, PT, R38, R50, PT ;  /* 0x000000322600720c */ /* 0x000fe20003f46070 */
[----:B------:R-:W-:Y:S01]  /*1b90*/  FMUL.FTZ R70, R59, R70 ;  /* 0x000000463b467220 */ /* 0x000fe20000410000 */
[----:B------:R-:W-:Y:S01]  /*1ba0*/  LDS.U16 R4, [R27+0xc] ;  /* 0x00000c001b047984 */ /* 0x000fe20000000400 */
[-C--:B------:R-:W-:Y:S01]  /*1bb0*/  FMUL.FTZ R13, R13, R58.reuse ;  /* 0x0000003a0d0d7220 */ /* 0x080fe20000410000 */
[----:B----4-:R-:W-:Y:S01]  /*1bc0*/  HADD2.F32 R14, -RZ, R14.H0_H0 ;  /* 0x2000000eff0e7230 */ /* 0x010fe20000004100 */
[----:B------:R-:W-:Y:S01]  /*1bd0*/  FMUL.FTZ R8, R7, R58 ;  /* 0x0000003a07087220 */ /* 0x000fe20000410000 */
[----:B------:R-:W4:Y:S01]  /*1be0*/  LDG.E.64 R24, [R24.64] ;  /* 0x0000000418187981 */ /* 0x000f22000c1e1b00 */
[C---:B0-----:R-:W-:Y:S01]  /*1bf0*/  FMUL.FTZ R76, R72.reuse, R75 ;  /* 0x0000004b484c7220 */ /* 0x041fe20000410000 */
[----:B------:R-:W0:Y:S01]  /*1c00*/  MUFU.EX2 R9, R9 ;  /* 0x0000000900097308 */ /* 0x000e220000000800 */
[----:B-1----:R-:W-:Y:S01]  /*1c10*/  FMUL.FTZ R75, R72, R73 ;  /* 0x00000049484b7220 */ /* 0x002fe20000410000 */
[----:B------:R-:W-:Y:S01]  /*1c20*/  HADD2.F32 R72, -RZ, R68.H0_H0 ;  /* 0x20000044ff487230 */ /* 0x000fe20000004100 */
[----:B-----5:R-:W-:-:S04]  /*1c30*/  FMUL.FTZ R12, R26, R12 ;  /* 0x0000000c1a0c7220 */ /* 0x020fc80000410000 */
[----:B------:R-:W-:Y:S01]  /*1c40*/  FMUL.FTZ R73, R59, R72 ;  /* 0x000000483b497220 */ /* 0x000fe20000410000 */
[----:B------:R-:W-:Y:S01]  /*1c50*/  FSEL R68, R12, RZ, !P2 ;  /* 0x000000ff0c447208 */ /* 0x000fe20005000000 */
[----:B------:R-:W-:Y:S01]  /*1c60*/  HADD2.F32 R72, -RZ, R69.H0_H0 ;  /* 0x20000045ff487230 */ /* 0x000fe20000004100 */
[----:B---3--:R-:W-:Y:S01]  /*1c70*/  FMUL.FTZ R15, R26, R15 ;  /* 0x0000000f1a0f7220 */ /* 0x008fe20000410000 */
[----:B------:R-:W1:Y:S01]  /*1c80*/  LDS.U16 R12, [R27+0xe] ;  /* 0x00000e001b0c7984 */ /* 0x000e620000000400 */
[----:B------:R-:W-:Y:S01]  /*1c90*/  FSEL R69, R70, RZ, !P1 ;  /* 0x000000ff46457208 */ /* 0x000fe20004800000 */
[----:B------:R3:W-:Y:S01]  /*1ca0*/  MUFU.EX2 R7, R13 ;  /* 0x0000000d00077308 */ /* 0x0007e20000000800 */
[----:B------:R-:W-:Y:S01]  /*1cb0*/  FMUL.FTZ R72, R61, R72 ;  /* 0x000000483d487220 */ /* 0x000fe20000410000 */
[----:B------:R-:W-:Y:S01]  /*1cc0*/  FSEL R70, R15, 1, !P2 ;  /* 0x3f8000000f467808 */ /* 0x000fe20005000000 */
[----:B------:R-:W-:Y:S01]  /*1cd0*/  FMUL.RZ R74, R8, 0.15915493667125701904 ;  /* 0x3e22f983084a7820 */ /* 0x000fe2000040c000 */
[----:B------:R-:W-:Y:S01]  /*1ce0*/  FSEL R73, R73, RZ, !P1 ;  /* 0x000000ff49497208 */ /* 0x000fe20004800000 */
[----:B------:R-:W-:Y:S01]  /*1cf0*/  FMUL.FTZ R14, R61, R14 ;  /* 0x0000000e3d0e7220 */ /* 0x000fe20000410000 */
[----:B------:R-:W-:Y:S01]  /*1d00*/  FSEL R72, R72, RZ, !P2 ;  /* 0x000000ff48487208 */ /* 0x000fe20005000000 */
[----:B---3--:R-:W-:Y:S01]  /*1d10*/  FMUL.FTZ R13, R69, R68 ;  /* 0x00000044450d7220 */ /* 0x008fe20000410000 */
[----:B------:R-:W3:Y:S01]  /*1d20*/  MUFU.SIN R8, R74 ;  /* 0x0000004a00087308 */ /* 0x000ee20000000400 */
[----:B0-----:R-:W-:-:S02]  /*1d30*/  FMUL.FTZ R87, R9, R6 ;  /* 0x0000000609577220 */ /* 0x001fc40000410000 */
[C---:B------:R-:W-:Y:S02]  /*1d40*/  FMUL.FTZ R6, R73.reuse, R68 ;  /* 0x0000004449067220 */ /* 0x040fe40000410000 */
[-C--:B------:R-:W-:Y:S01]  /*1d50*/  FFMA.FTZ R15, R73, R70.reuse, R13 ;  /* 0x00000046490f7223 */ /* 0x080fe2000001000d */
[----:B------:R-:W-:Y:S02]  /*1d60*/  FSEL R75, R75, RZ, !P3 ;  /* 0x000000ff4b4b7208 */ /* 0x000fe40005800000 */
[----:B------:R0:W5:Y:S01]  /*1d70*/  MUFU.COS R26, R74 ;  /* 0x0000004a001a7308 */ /* 0x0001620000000000 */
[----:B------:R-:W-:Y:S02]  /*1d80*/  FFMA.FTZ R13, R69, R70, -R6 ;  /* 0x00000046450d7223 */ /* 0x000fe40000010806 */
[----:B------:R-:W-:Y:S01]  /*1d90*/  FADD.FTZ R15, R72, R15 ;  /* 0x0000000f480f7221 */ /* 0x000fe20000010000 */
[----:B------:R-:W-:Y:S02]  /*1da0*/  FSEL R76, R76, 1, !P3 ;  /* 0x3f8000004c4c7808 */ /* 0x000fe40005800000 */
[----:B0-----:R-:W-:Y:S01]  /*1db0*/  FSEL R74, R14, RZ, !P2 ;  /* 0x000000ff0e4a7208 */ /* 0x001fe20005000000 */
[----:B------:R-:W-:-:S04]  /*1dc0*/  FMUL.FTZ R6, R75, R15 ;  /* 0x0000000f4b067220 */ /* 0x000fc80000410000 */
[----:B------:R-:W-:-:S04]  /*1dd0*/  FADD.FTZ R13, R74, R13 ;  /* 0x0000000d4a0d7221 */ /* 0x000fc80000010000 */
[-C--:B------:R-:W-:Y:S01]  /*1de0*/  FFMA.FTZ R14, R76, R13.reuse, -R6 ;  /* 0x0000000d4c0e7223 */ /* 0x080fe20000010806 */
[----:B--2---:R-:W-:Y:S01]  /*1df0*/  HADD2.F32 R6, -RZ, R5.H0_H0 ;  /* 0x20000005ff067230 */ /* 0x004fe20000004100 */
[----:B------:R-:W-:Y:S02]  /*1e00*/  FMUL.FTZ R10, R9, R10 ;  /* 0x0000000a090a7220 */ /* 0x000fe40000410000 */
[----:B---3--:R-:W-:Y:S01]  /*1e10*/  FMUL.FTZ R81, R7, R8 ;  /* 0x0000000807517220 */ /* 0x008fe20000410000 */
[----:B------:R-:W-:Y:S01]  /*1e20*/  HADD2.F32 R8, -RZ, R11.H0_H0 ;  /* 0x2000000bff087230 */ /* 0x000fe20000004100 */
[----:B------:R-:W-:Y:S01]  /*1e30*/  FMUL.FTZ R6, R63, R6 ;  /* 0x000000063f067220 */ /* 0x000fe20000410000 */
[----:B------:R-:W-:Y:S01]  /*1e40*/  FSEL R85, R10, RZ, !P1 ;  /* 0x000000ff0a557208 */ /* 0x000fe20004800000 */
[----:B------:R-:W-:Y:S01]  /*1e50*/  FMUL.FTZ R9, R75, R13 ;  /* 0x0000000d4b097220 */ /* 0x000fe20000410000 */
[----:B------:R-:W-:Y:S01]  /*1e60*/  ISETP.GE.U32.AND P2, PT, R40, R50, PT ;  /* 0x000000322800720c */ /* 0x000fe20003f46070 */
[----:B------:R-:W-:Y:S01]  /*1e70*/  FMUL.FTZ R8, R63, R8 ;  /* 0x000000083f087220 */ /* 0x000fe20000410000 */
[----:B------:R-:W-:Y:S01]  /*1e80*/  FSEL R83, R6, RZ, !P3 ;  /* 0x000000ff06537208 */ /* 0x000fe20005800000 */
[----:B------:R-:W-:Y:S01]  /*1e90*/  FMUL.FTZ R5, R85, R68 ;  /* 0x0000004455057220 */ /* 0x000fe20000410000 */
[----:B------:R-:W-:Y:S01]  /*1ea0*/  FSEL R87, R87, 1, !P1 ;  /* 0x3f80000057577808 */ /* 0x000fe20004800000 */
[----:B-----5:R-:W-:Y:S01]  /*1eb0*/  FMUL.FTZ R26, R7, R26 ;  /* 0x0000001a071a7220 */ /* 0x020fe20000410000 */
[----:B------:R-:W-:Y:S01]  /*1ec0*/  FSEL R81, R81, RZ, !P2 ;  /* 0x000000ff51517208 */ /* 0x000fe20005000000 */
[----:B------:R-:W-:Y:S01]  /*1ed0*/  FFMA.FTZ R15, R76, R15, R9 ;  /* 0x0000000f4c0f7223 */ /* 0x000fe20000010009 */
[----:B------:R-:W-:Y:S01]  /*1ee0*/  FSEL R82, R8, RZ, !P3 ;  /* 0x000000ff08527208 */ /* 0x000fe20005800000 */
[----:B------:R-:W-:Y:S01]  /*1ef0*/  FADD.FTZ R14, R83, R14 ;  /* 0x0000000e530e7221 */ /* 0x000fe20000010000 */
[----:B-1----:R-:W-:Y:S01]  /*1f00*/  HADD2.F32 R7, -RZ, R12.H0_H0 ;  /* 0x2000000cff077230 */ /* 0x002fe20000004100 */
[C---:B------:R-:W-:Y:S01]  /*1f10*/  FFMA.FTZ R6, R87.reuse, R70, -R5 ;  /* 0x0000004657067223 */ /* 0x040fe20000010805 */
[----:B------:R-:W-:Y:S01]  /*1f20*/  HADD2.F32 R5, -RZ, R4.H0_H0 ;  /* 0x20000004ff057230 */ /* 0x000fe20000004100 */
[----:B------:R-:W-:Y:S01]  /*1f30*/  FSEL R80, R26, 1, !P2 ;  /* 0x3f8000001a507808 */ /* 0x000fe20005000000 */
[----:B------:R-:W-:-:S02]  /*1f40*/  FMUL.FTZ R9, R87, R68 ;  /* 0x0000004457097220 */ /* 0x000fc40000410000 */
[----:B------:R-:W-:Y:S02]  /*1f50*/  FADD.FTZ R15, R82, R15 ;  /* 0x0000000f520f7221 */ /* 0x000fe40000010000 */
[----:B------:R-:W-:Y:S02]  /*1f60*/  FMUL.FTZ R4, R81, R14 ;  /* 0x0000000e51047220 */ /* 0x000fe40000410000 */
[C---:B------:R-:W-:Y:S02]  /*1f70*/  FMUL.FTZ R7, R64.reuse, R7 ;  /* 0x0000000740077220 */ /* 0x040fe40000410000 */
[----:B------:R-:W-:Y:S02]  /*1f80*/  FMUL.FTZ R5, R64, R5 ;  /* 0x0000000540057220 */ /* 0x000fe40000410000 */
[----:B------:R-:W-:Y:S02]  /*1f90*/  FFMA.FTZ R9, R85, R70, R9 ;  /* 0x0000004655097223 */ /* 0x000fe40000010009 */
[----:B------:R-:W-:-:S02]  /*1fa0*/  FFMA.FTZ R13, R80, R15, R4 ;  /* 0x0000000f500d7223 */ /* 0x000fc40000010004 */
[----:B------:R-:W-:Y:S01]  /*1fb0*/  FMUL.FTZ R15, R81, R15 ;  /* 0x0000000f510f7220 */ /* 0x000fe20000410000 */
[----:B------:R-:W-:Y:S01]  /*1fc0*/  FSEL R78, R7, RZ, !P2 ;  /* 0x000000ff074e7208 */ /* 0x000fe20005000000 */
[----:B------:R-:W-:Y:S01]  /*1fd0*/  FMUL.FTZ R11, R75, R9 ;  /* 0x000000094b0b7220 */ /* 0x000fe20000410000 */
[----:B------:R-:W-:Y:S01]  /*1fe0*/  FSEL R77, R5, RZ, !P2 ;  /* 0x000000ff054d7208 */ /* 0x000fe20005000000 */
[----:B------:R-:W-:Y:S02]  /*1ff0*/  FFMA.FTZ R14, R80, R14, -R15 ;  /* 0x0000000e500e7223 */ /* 0x000fe4000001080f */
[-C--:B------:R-:W-:Y:S02]  /*2000*/  FMUL.FTZ R4, R75, R6.reuse ;  /* 0x000000064b047220 */ /* 0x080fe40000410000 */
[----:B------:R-:W-:Y:S02]  /*2010*/  FFMA.FTZ R11, R76, R6, -R11 ;  /* 0x000000064c0b7223 */ /* 0x000fe4000001080b */
[----:B------:R-:W-:-:S02]  /*2020*/  FADD.FTZ R7, R78, R13 ;  /* 0x0000000d4e077221 */ /* 0x000fc40000010000 */
[----:B------:R-:W-:Y:S02]  /*2030*/  FADD.FTZ R6, R77, R14 ;  /* 0x0000000e4d067221 */ /* 0x000fe40000010000 */
[----:B------:R-:W-:Y:S01]  /*2040*/  FFMA.FTZ R4, R76, R9, R4 ;  /* 0x000000094c047223 */ /* 0x000fe20000010004 */
[----:B------:R-:W0:Y:S01]  /*2050*/  SHFL.UP PT, R12, R7, 0x1, RZ ;  /* 0x04200000070c7989 */ /* 0x000e2200000e00ff */
[CC--:B------:R-:W-:Y:S02]  /*2060*/  FMUL.FTZ R9, R81.reuse, R11.reuse ;  /* 0x0000000b51097220 */ /* 0x0c0fe40000410000 */
[-C--:B------:R-:W-:Y:S01]  /*2070*/  FMUL.FTZ R5, R81, R4.reuse ;  /* 0x0000000451057220 */ /* 0x080fe20000410000 */
[----:B------:R-:W1:Y:S01]  /*2080*/  SHFL.UP PT, R10, R6, 0x1, RZ ;  /* 0x04200000060a7989 */ /* 0x000e6200000e00ff */
[C---:B------:R-:W-:Y:S02]  /*2090*/  FFMA.FTZ R9, R80.reuse, R4, R9 ;  /* 0x0000000450097223 */ /* 0x040fe40000010009 */
[----:B------:R-:W-:-:S03]  /*20a0*/  FFMA.FTZ R4, R80, R11, -R5 ;  /* 0x0000000b50047223 */ /* 0x000fc60000010805 */
[----:B------:R-:W-:Y:S04]  /*20b0*/  SHFL.UP PT, R8, R9, 0x1, RZ ;  /* 0x0420000009087989 */ /* 0x000fe800000e00ff */
[----:B------:R-:W2:Y:S01]  /*20c0*/  SHFL.UP PT, R5, R4, 0x1, RZ ;  /* 0x0420000004057989 */ /* 0x000ea200000e00ff */
        /* <DEDUP_REMOVED lines=8> */
[-C--:B------:R-:W-:Y:S01]  /*2150*/  FMUL.FTZ R10, R9, R8.reuse ;  /* 0x00000008090a7220 */ /* 0x080fe20000410000 */
[----:B------:R-:W0:Y:S01]  /*2160*/  SHFL.UP PT, R13, R6, 0x2, RZ ;  /* 0x04400000060d7989 */ /* 0x000e2200000e00ff */
[----:B------:R-:W-:-:S03]  /*2170*/  FFMA.FTZ R8, R4, R8, R11 ;  /* 0x0000000804087223 */ /* 0x000fc6000001000b */
        /* <DEDUP_REMOVED lines=41> */
[----:B--2---:R-:W-:Y:S02]  /*2410*/  FMUL.FTZ R10, R8, R5 ;  /* 0x00000005080a7220 */ /* 0x004fe40000410000 */
[C---:B------:R-:W-:Y:S02]  /*2420*/  FFMA.FTZ R12, R4.reuse, R27, R11 ;  /* 0x0000001b040c7223 */ /* 0x040fe4000001000b */
[-C--:B---3--:R-:W-:Y:S02]  /*2430*/  FFMA.FTZ R11, R4, R9.reuse, R10 ;  /* 0x00000009040b7223 */ /* 0x088fe4000001000a */
[----:B------:R-:W-:Y:S02]  /*2440*/  FMUL.FTZ R9, R8, R9 ;  /* 0x0000000908097220 */ /* 0x000fe40000410000 */
[----:B------:R-:W-:Y:S02]  /*2450*/  @P1 FADD.FTZ R7, R7, R12 ;  /* 0x0000000c07071221 */ /* 0x000fe40000010000 */
[----:B------:R-:W-:-:S02]  /*2460*/  @P1 FFMA.FTZ R4, R4, R5, -R9 ;  /* 0x0000000504041223 */ /* 0x000fc40000010809 */
[----:B------:R-:W-:Y:S01]  /*2470*/  @P1 FADD.FTZ R6, R6, R15 ;  /* 0x0000000f06061221 */ /* 0x000fe20000010000 */
[----:B------:R-:W0:Y:S01]  /*2480*/  SHFL.UP PT, R10, R7, 0x10, RZ ;  /* 0x06000000070a7989 */ /* 0x000e2200000e00ff */
[----:B------:R-:W-:-:S03]  /*2490*/  FSEL R11, R8, R11, !P1 ;  /* 0x0000000b080b7208 */ /* 0x000fc60004800000 */
[----:B------:R-:W1:Y:S04]  /*24a0*/  SHFL.UP PT, R5, R4, 0x10, RZ ;  /* 0x0600000004057989 */ /* 0x000e6800000e00ff */
[----:B------:R-:W2:Y:S04]  /*24b0*/  SHFL.UP PT, R9, R6, 0x10, RZ ;  /* 0x0600000006097989 */ /* 0x000ea800000e00ff */
[----:B------:R-:W3:Y:S01]  /*24c0*/  SHFL.UP PT, R8, R11, 0x10, RZ ;  /* 0x060000000b087989 */ /* 0x000ee200000e00ff */
[----:B------:R-:W-:Y:S01]  /*24d0*/  MOV R13, RZ ;  /* 0x000000ff000d7202 */ /* 0x000fe20000000f00 */
[----:B------:R-:W-:Y:S01]  /*24e0*/  CS2R R14, SRZ ;  /* 0x00000000000e7805 */ /* 0x000fe2000001ff00 */
[----:B------:R-:W-:-:S02]  /*24f0*/  MOV R12, 0x3f800000 ;  /* 0x3f800000000c7802 */ /* 0x000fc40000000f00 */
[----:B------:R-:W-:Y:S02]  /*2500*/  SHF.L.U32 R79, R65, 0x4, RZ ;  /* 0x00000004414f7819 */ /* 0x000fe400000006ff */
[----:B------:R-:W-:-:S03]  /*2510*/  ISETP.GE.AND P1, PT, R35, 0x10, PT ;  /* 0x000000102300780c */ /* 0x000fc60003f26270 */
[----:B------:R-:W5:Y:S01]  /*2520*/  @!P0 LDS.128 R12, [R79+0x250] ;  /* 0x000250004f0c8984 */ /* 0x000f620000000c00 */
[----:B0-----:R-:W-:Y:S01]  /*2530*/  FMUL.FTZ R26, R11, R10 ;  /* 0x0000000a0b1a7220 */ /* 0x001fe20000410000 */
[----:B------:R-:W-:Y:S01]  /*2540*/  ISETP.NE.AND P2, PT, R35, 0x1f, PT ;  /* 0x0000001f2300780c */ /* 0x000fe20003f45270 */
[C---:B-1----:R-:W-:Y:S02]  /*2550*/  FMUL.FTZ R27, R11.reuse, R5 ;  /* 0x000000050b1b7220 */ /* 0x042fe40000410000 */
[CC--:B--2---:R-:W-:Y:S02]  /*2560*/  FMUL.FTZ R91, R11.reuse, R9.reuse ;  /* 0x000000090b5b7220 */ /* 0x0c4fe40000410000 */
[C---:B------:R-:W-:Y:S02]  /*2570*/  FFMA.FTZ R89, R4.reuse, R9, -R26 ;  /* 0x0000000904597223 */ /* 0x040fe4000001081a */
[-C--:B---3--:R-:W-:Y:S02]  /*2580*/  FMUL.FTZ R9, R11, R8.reuse ;  /* 0x000000080b097220 */ /* 0x088fe40000410000 */
[----:B------:R-:W-:-:S02]  /*2590*/  FFMA.FTZ R8, R4, R8, R27 ;  /* 0x0000000804087223 */ /* 0x000fc4000001001b */
        /* <DEDUP_REMOVED lines=51> */
[C---:B------:R-:W-:Y:S02]  /*28d0*/  FFMA.FTZ R12, R8.reuse, R12, -R5 ;  /* 0x0000000c080c7223 */ /* 0x040fe40000010805 */
[C---:B------:R-:W-:Y:S02]  /*28e0*/  FMUL.FTZ R4, R81.reuse, R82 ;  /* 0x0000005251047220 */ /* 0x040fe40000410000 */
[C---:B------:R-:W-:Y:S01]  /*28f0*/  FFMA.FTZ R13, R8.reuse, R13, R9 ;  /* 0x0000000d080d7223 */ /* 0x040fe20000010009 */
        /* <DEDUP_REMOVED lines=17> */
.L_x_2498:
[----:B------:R-:W-:Y:S05]  /*2a10*/  BSYNC B0 ;  /* 0x0000000000007941 */ /* 0x000fea0003800000 */
.L_x_2497:
[----:B------:R-:W-:Y:S01]  /*2a20*/  IADD3 R65, R65, 0x1, RZ ;  /* 0x0000000141417810 */ /* 0x000fe20007ffe0ff */
[----:B------:R-:W-:Y:S02]  /*2a30*/  FADD.FTZ R78, R78, R81 ;  /* 0x000000514e4e7221 */ /* 0x000fe40000010000 */
[----:B------:R-:W-:Y:S01]  /*2a40*/  FMUL.FTZ R72, R25, R72 ;  /* 0x0000004819487220 */ /* 0x000fe20000410000 */
[----:B------:R-:W-:Y:S01]  /*2a50*/  ISETP.GE.AND P1, PT, R65, c[0x0][0x16c], PT ;  /* 0x00005b0041007a0c */ /* 0x000fe20003f26270 */
[----:B------:R-:W-:Y:S02]  /*2a60*/  FMUL.FTZ R82, R25, R82 ;  /* 0x0000005219527220 */ /* 0x000fe40000410000 */
[----:B------:R-:W-:Y:S02]  /*2a70*/  FADD.FTZ R6, R77, R6 ;  /* 0x000000064d067221 */ /* 0x000fe40000010000 */
[----:B------:R-:W-:Y:S02]  /*2a80*/  FMUL.FTZ R25, R25, R78 ;  /* 0x0000004e19197220 */ /* 0x000fe40000410000 */
[----:B0-----:R-:W-:-:S02]  /*2a90*/  FFMA.FTZ R4, R24, R69, -R73 ;  /* 0x0000004518047223 */ /* 0x001fc40000010849 */
        /* <DEDUP_REMOVED lines=9> */
.L_x_2496:
        /* <DEDUP_REMOVED lines=33> */
.L_x_2501:
[----:B------:R-:W-:Y:S05]  /*2d40*/  BSYNC B0 ;  /* 0x0000000000007941 */ /* 0x000fea0003800000 */
.L_x_2500:
[----:B------:R-:W-:Y:S01]  /*2d50*/  MOV R5, R27 ;  /* 0x0000001b00057202 */ /* 0x000fe20000000f00 */
[----:B0-----:R-:W-:Y:S01]  /*2d60*/  IMAD R9, R29, c[0x0][0x208], RZ ;  /* 0x000082001d097a24 */ /* 0x001fe200078e02ff */
[C---:B------:R-:W-:Y:S02]  /*2d70*/  LOP3.LUT R7, R33.reuse, 0x20, RZ, 0xfc, !PT ;  /* 0x0000002021077812 */ /* 0x040fe400078efcff */
[----:B------:R-:W-:Y:S01]  /*2d80*/  LOP3.LUT R27, R33, 0x60, RZ, 0xfc, !PT ;  /* 0x00000060211b7812 */ /* 0x000fe200078efcff */
        /* <DEDUP_REMOVED lines=8> */
[----:B------:R-:W-:Y:S02]  /*2e10*/  IADD3.X R5, R9, R8, R5, P4, !PT ;  /* 0x0000000809057210 */ /* 0x000fe400027fe405 */
[----:B------:R-:W-:Y:S02]  /*2e20*/  LEA.HI.X R8, R33, c[0x0][0x25c], R34, 0x1, P3 ;  /* 0x0000970021087a11 */ /* 0x000fe400018f0c22 */
[----:B------:R-:W-:-:S02]  /*2e30*/  LEA R4, P3, R6, R7, 0x1 ;  /* 0x0000000706047211 */ /* 0x000fc400078608ff */
[----:B------:R-:W-:Y:S02]  /*2e40*/  LOP3.LUT R11, R33, 0x40, RZ, 0xfc, !PT ;  /* 0x00000040210b7812 */ /* 0x000fe400078efcff */
[----:B------:R-:W-:Y:S02]  /*2e50*/  LEA.HI.X R5, R6, R8, R5, 0x1, P3 ;  /* 0x0000000806057211 */ /* 0x000fe400018f0c05 */
[----:B------:R-:W-:Y:S02]  /*2e60*/  IADD3 R36, R36, 0x1, RZ ;  /* 0x0000000124247810 */ /* 0x000fe40007ffe0ff */
[----:B------:R-:W-:Y:S01]  /*2e70*/  ISETP.GE.AND P1, PT, R11, R10, PT ;  /* 0x0000000a0b00720c */ /* 0x000fe20003f26270 */
[----:B------:R0:W-:Y:S01]  /*2e80*/  @!P0 STG.E.U16 [R4.64+0xc0], R25 ;  /* 0x0000c01904008986 */ /* 0x0001e2000c101504 */
[----:B------:R-:W-:Y:S02]  /*2e90*/  ISETP.GE.AND P0, PT, R36, c[0x0][0x174], PT ;  /* 0x00005d0024007a0c */ /* 0x000fe40003f06270 */
[----:B------:R-:W-:Y:S01]  /*2ea0*/  IADD3 R51, P3, R51, 0x200, RZ ;  /* 0x0000020033337810 */ /* 0x000fe20007f7e0ff */
[----:B------:R0:W-:Y:S01]  /*2eb0*/  @!P2 STG.E.U16 [R4.64+0x40], R13 ;  /* 0x0000400d0400a986 */ /* 0x0001e2000c101504 */
[----:B------:R-:W-:-:S02]  /*2ec0*/  IADD3 R20, P2, R20, 0x100, RZ ;  /* 0x0000010014147810 */ /* 0x000fc40007f5e0ff */
[----:B------:R-:W-:Y:S02]  /*2ed0*/  IADD3.X R53, RZ, R53, RZ, P3, !PT ;  /* 0x00000035ff357210 */ /* 0x000fe40001ffe4ff */
[----:B------:R-:W-:-:S03]  /*2ee0*/  IADD3.X R21, RZ, R21, RZ, P2, !PT ;  /* 0x00000015ff157210 */ /* 0x000fc600017fe4ff */
[----:B------:R0:W-:Y:S01]  /*2ef0*/  @!P1 STG.E.U16 [R4.64+0x80], R15 ;  /* 0x0000800f04009986 */ /* 0x0001e2000c101504 */
[----:B------:R-:W-:-:S04]  /*2f00*/  IADD3 R22, P1, R22, 0x100, RZ ;  /* 0x0000010016167810 */ /* 0x000fc80007f3e0ff */
[----:B------:R-:W-:Y:S01]  /*2f10*/  IADD3.X R23, RZ, R23, RZ, P1, !PT ;  /* 0x00000017ff177210 */ /* 0x000fe20000ffe4ff */
[----:B------:R-:W-:Y:S01]  /*2f20*/  @P0 CALL.REL.NOINC `(.L_x_2502) ;  /* 0x0000001000000944 */ /* 0x000fe20003c00000 */
[----:B------:R-:W-:Y:S05]  /*2f30*/  BRA `(.L_x_2503) ;  /* 0xffffd78000007947 */ /* 0x000fea000383ffff */
.L_x_2502:
[----:B------:R-:W-:Y:S05]  /*2f40*/  EXIT ;  /* 0x000000000000794d */ /* 0x000fea0003800000 */
.L_x_2504:
        /* <DEDUP_REMOVED lines=11> */
.L_x_5388:


//--------------------- .text._Z25selective_scan_fwd_kernelI32Selective_Scan_fwd_kernel_traitsILi32ELi4ELi1ELb0ELb1ELb0ELb1EN3c104HalfENS1_7complexIfEEEEv13SSMParamsBase --------------------------
	.section	.text._Z25selective_scan_fwd_kernelI32Selective_Scan_fwd_kernel_traitsILi32ELi4ELi1ELb0ELb1ELb0ELb1EN3c104HalfENS1_7complexIfEEEEv13SSMParamsBase,"ax",@progbits
	.sectioninfo	@"SHI_REGISTERS=89"
	.align	128
        .global         _Z25selective_scan_fwd_kernelI32Selective_Scan_fwd_kernel_traitsILi32ELi4ELi1ELb0ELb1ELb0ELb1EN3c104HalfENS1_7complexIfEEEEv13SSMParamsBase
        .type           _Z25selective_scan_fwd_kernelI32Selective_Scan_fwd_kernel_traitsILi32ELi4ELi1ELb0ELb1ELb0ELb1EN3c104HalfENS1_7complexIfEEEEv13SSMParamsBase,@function
        .size           _Z25selective_scan_fwd_kernelI32Selective_Scan_fwd_kernel_traitsILi32ELi4ELi1ELb0ELb1ELb0ELb1EN3c104HalfENS1_7complexIfEEEEv13SSMParamsBase,(.L_x_5389 - _Z25selective_scan_fwd_kernelI32Selective_Scan_fwd_kernel_traitsILi32ELi4ELi1ELb0ELb1ELb0ELb1EN3c104HalfENS1_7complexIfEEEEv13SSMParamsBase)
        .other          _Z25selective_scan_fwd_kernelI32Selective_Scan_fwd_kernel_traitsILi32ELi4ELi1ELb0ELb1ELb0ELb1EN3c104HalfENS1_7complexIfEEEEv13SSMParamsBase,@"STO_CUDA_ENTRY STV_DEFAULT"
_Z25selective_scan_fwd_kernelI32Selective_Scan_fwd_kernel_traitsILi32ELi4ELi1ELb0ELb1ELb0ELb1EN3c104HalfENS1_7complexIfEEEEv13SSMParamsBase:
.text._Z25selective_scan_fwd_kernelI32Selective_Scan_fwd_kernel_traitsILi32ELi4ELi1ELb0ELb1ELb0ELb1EN3c104HalfENS1_7complexIfEEEEv13SSMParamsBase:
[----:B------:R-:W-:Y:S02]  /*0000*/  MOV R1, c[0x0][0x28] ;  /* 0x00000a0000017a02 */ /* 0x000fe40000000f00 */
[----:B------:R-:W-:Y:S01]  /*0010*/  IABS R9, c[0x0][0x178] ;  /* 0x00005e0000097a13 */ /* 0x000fe20000000000 */
[----:B------:R-:W0:Y:S01]  /*0020*/  S2R R51, SR_CTAID.Y ;  /* 0x0000000000337919 */ /* 0x000e220000002600 */
[----:B------:R-:W-:Y:S01]  /*0030*/  ISETP.NE.U32.AND P0, PT, RZ, c[0x0][0x238], PT ;  /* 0x00008e00ff007a0c */ /* 0x000fe20003f05070 */
[----:B------:R-:W-:Y:S01]  /*0040*/  CS2R R48, SRZ ;  /* 0x0000000000307805 */ /* 0x000fe2000001ff00 */
[----:B------:R-:W1:Y:S01]  /*0050*/  I2F.RP R0, R9 ;  /* 0x0000000900007306 */ /* 0x000e620000209400 */
[----:B------:R-:W-:Y:S01]  /*0060*/  ISETP.NE.U32.AND P1, PT, RZ, c[0x0][0x250], PT ;  /* 0x00009400ff007a0c */ /* 0x000fe20003f25070 */
[----:B------:R-:W-:Y:S01]  /*0070*/  ULDC.64 UR4, c[0x0][0x118] ;  /* 0x0000460000047ab9 */ /* 0x000fe20000000a00 */
[----:B------:R-:W-:Y:S02]  /*0080*/  ISETP.NE.AND.EX P0, PT, RZ, c[0x0][0x23c], PT, P0 ;  /* 0x00008f00ff007a0c */ /* 0x000fe40003f05300 */
[----:B------:R-:W-:-:S03]  /*0090*/  ISETP.NE.AND.EX P1, PT, RZ, c[0x0][0x254], PT, P1 ;  /* 0x00009500ff007a0c */ /* 0x000fc60003f25310 */
        /* <DEDUP_REMOVED lines=43> */
[----:B------:R-:W-:Y:S01]  /*0350*/  IMAD R8, R69, c[0x0][0x1d0], RZ ;  /* 0x0000740045087a24 */ /* 0x000fe200078e02ff */
[----:B------:R-:W-:Y:S01]  /*0360*/  @!P2 IADD3 R0, -R0, RZ, RZ ;  /* 0x000000ff0000a210 */ /* 0x000fe20007ffe1ff */
[----:B------:R-:W-:Y:S01]  /*0370*/  IMAD.WIDE.U32 R6, R47, c[0x0][0x190], RZ ;  /* 0x000064002f067a25 */ /* 0x000fe200078e00ff */
[----:B0-----:R-:W-:-:S02]  /*0380*/  LOP3.LUT R46, R52, 0x1f, RZ, 0xc0, !PT ;  /* 0x0000001f342e7812 */ /* 0x001fc400078ec0ff */
[----:B------:R-:W-:Y:S01]  /*0390*/  SHF.L.U32 R43, R52, 0x2, RZ ;  /* 0x00000002342b7819 */ /* 0x000fe200000006ff */
[----:B------:R-:W-:Y:S01]  /*03a0*/  IMAD.WIDE.U32 R2, R47, c[0x0][0x1d0], R2 ;  /* 0x000074002f027a25 */ /* 0x000fe200078e0002 */
[----:B------:R-:W-:Y:S02]  /*03b0*/  @!P1 LOP3.LUT R0, RZ, c[0x0][0x178], RZ, 0x33, !PT ;  /* 0x00005e00ff009a12 */ /* 0x000fe400078e33ff */
[----:B------:R-:W-:Y:S01]  /*03c0*/  IADD3 R5, R5, R11, RZ ;  /* 0x0000000b05057210 */ /* 0x000fe20007ffe0ff */
[----:B------:R-:W-:Y:S01]  /*03d0*/  IMAD R11, R47, c[0x0][0x1d4], R8 ;  /* 0x000075002f0b7a24 */ /* 0x000fe200078e0208 */
[----:B------:R-:W-:Y:S01]  /*03e0*/  LOP3.LUT R45, R46, 0xffffff80, R43, 0xf8, !PT ;  /* 0xffffff802e2d7812 */ /* 0x000fe200078ef82b */
        /* <DEDUP_REMOVED lines=12> */
[----:B------:R-:W-:Y:S02]  /*04b0*/  IADD3.X R4, R44, R5, R13, P1, !PT ;  /* 0x000000052c047210 */ /* 0x000fe40000ffe40d */
[----:B------:R-:W-:Y:S01]  /*04c0*/  LEA R16, P1, R17, c[0x0][0x240], 0x1 ;  /* 0x0000900011107a11 */ /* 0x000fe200078208ff */
[----:B------:R-:W-:Y:S01]  /*04d0*/  IMAD R0, R47, c[0x0][0x164], R51 ;  /* 0x000059002f007a24 */ /* 0x000fe200078e0233 */
[----:B------:R-:W-:-:S02]  /*04e0*/  LEA R29, P0, R2, c[0x0][0x228], 0x1 ;  /* 0x00008a00021d7a11 */ /* 0x000fc400078008ff */
[----:B------:R-:W-:Y:S01]  /*04f0*/  IADD3 R3, R3, R9, RZ ;  /* 0x0000000903037210 */ /* 0x000fe20007ffe0ff */
[----:B------:R-:W-:Y:S01]  /*0500*/  IMAD R0, R0, c[0x0][0x174], RZ ;  /* 0x00005d0000007a24 */ /* 0x000fe200078e02ff */
[----:B------:R-:W-:Y:S02]  /*0510*/  LEA R18, P2, R19, c[0x0][0x248], 0x1 ;  /* 0x0000920013127a11 */ /* 0x000fe400078408ff */
[----:B------:R-:W-:Y:S01]  /*0520*/  LEA.HI.X R28, R2, c[0x0][0x22c], R3, 0x1, P0 ;  /* 0x00008b00021c7a11 */ /* 0x000fe200000f0c03 */
[----:B------:R-:W-:Y:S01]  /*0530*/  IMAD R38, R0, c[0x0][0x16c], RZ ;  /* 0x00005b0000267a24 */ /* 0x000fe200078e02ff */
[----:B------:R-:W-:Y:S02]  /*0540*/  LOP3.LUT R2, R43, 0xffffff80, RZ, 0xc0, !PT ;  /* 0xffffff802b027812 */ /* 0x000fe400078ec0ff */
[----:B------:R-:W-:Y:S02]  /*0550*/  LEA.HI.X R17, R17, c[0x0][0x244], R8, 0x1, P1 ;  /* 0x0000910011117a11 */ /* 0x000fe400008f0c08 */
[----:B------:R-:W-:-:S02]  /*0560*/  IADD3 R2, R2, R45, RZ ;  /* 0x0000002d02027210 */ /* 0x000fc40007ffe0ff */
[----:B------:R-:W-:Y:S02]  /*0570*/  LEA.HI.X R19, R19, c[0x0][0x24c], R4, 0x1, P2 ;  /* 0x0000930013137a11 */ /* 0x000fe400010f0c04 */
[----:B------:R-:W-:Y:S02]  /*0580*/  IADD3 R43, R43, 0x1, RZ ;  /* 0x000000012b2b7810 */ /* 0x000fe40007ffe0ff */
[C---:B------:R-:W-:Y:S02]  /*0590*/  LOP3.LUT R41, R45.reuse, 0x20, RZ, 0xfc, !PT ;  /* 0x000000202d297812 */ /* 0x040fe400078efcff */
[C---:B------:R-:W-:Y:S02]  /*05a0*/  LOP3.LUT R39, R45.reuse, 0x40, RZ, 0xfc, !PT ;  /* 0x000000402d277812 */ /* 0x040fe400078efcff */
[----:B------:R-:W-:Y:S02]  /*05b0*/  LOP3.LUT R37, R45, 0x60, RZ, 0xfc, !PT ;  /* 0x000000602d257812 */ /* 0x000fe400078efcff */
[----:B------:R-:W-:-:S02]  /*05c0*/  SHF.R.S32.HI R3, RZ, 0x1f, R2 ;  /* 0x0000001fff037819 */ /* 0x000fc40000011402 */
[C---:B------:R-:W-:Y:S02]  /*05d0*/  IADD3 R36, R2.reuse, 0x20, RZ ;  /* 0x0000002002247810 */ /* 0x040fe40007ffe0ff */
[C---:B------:R-:W-:Y:S02]  /*05e0*/  IADD3 R35, R2.reuse, 0x40, RZ ;  /* 0x0000004002237810 */ /* 0x040fe40007ffe0ff */
[C---:B------:R-:W-:Y:S02]  /*05f0*/  IADD3 R34, R2.reuse, 0x60, RZ ;  /* 0x0000006002227810 */ /* 0x040fe40007ffe0ff */
[C---:B------:R-:W-:Y:S02]  /*0600*/  IADD3 R33, R2.reuse, 0x80, RZ ;  /* 0x0000008002217810 */ /* 0x040fe40007ffe0ff */
[C---:B------:R-:W-:Y:S02]  /*0610*/  IADD3 R32, R2.reuse, 0xa0, RZ ;  /* 0x000000a002207810 */ /* 0x040fe40007ffe0ff */
[----:B------:R-:W-:-:S02]  /*0620*/  IADD3 R31, R2, 0xc0, RZ ;  /* 0x000000c0021f7810 */ /* 0x000fc40007ffe0ff */
[----:B-1----:R-:W-:Y:S02]  /*0630*/  IADD3 R30, R2, 0xe0, RZ ;  /* 0x000000e0021e7810 */ /* 0x002fe40007ffe0ff */
.L_x_2522:
[----:B------:R-:W-:Y:S01]  /*0640*/  BAR.SYNC.DEFER_BLOCKING 0x0 ;  /* 0x0000000000007b1d */ /* 0x000fe20000010000 */
[----:B-1----:R-:W-:Y:S02]  /*0650*/  MOV R5, 0xffffff80 ;  /* 0xffffff8000057802 */ /* 0x002fe40000000f00 */
[----:B------:R-:W-:Y:S02]  /*0660*/  PRMT R0, RZ, 0x7610, R0 ;  /* 0x00007610ff007816 */ /* 0x000fe40000000000 */
[----:B------:R-:W-:Y:S01]  /*0670*/  PRMT R4, RZ, 0x7610, R4 ;  /* 0x00007610ff047816 */ /* 0x000fe20000000004 */
[----:B------:R-:W-:Y:S01]  /*0680*/  IMAD R26, R40, R5, c[0x0][0x168] ;  /* 0x00005a00281a7624 */ /* 0x000fe200078e0205 */
[----:B------:R-:W-:Y:S02]  /*0690*/  PRMT R5, RZ, 0x7610, R5 ;  /* 0x00007610ff057816 */ /* 0x000fe40000000005 */
[----:B------:R-:W-:Y:S02]  /*06a0*/  PRMT R6, RZ, 0x7610, R6 ;  /* 0x00007610ff067816 */ /* 0x000fe40000000006 */
[----:B------:R-:W-:-:S02]  /*06b0*/  ISETP.GE.AND P0, PT, R45, R26, PT ;  /* 0x0000001a2d00720c */ /* 0x000fc40003f06270 */
[-C--:B------:R-:W-:Y:S02]  /*06c0*/  ISETP.GE.AND P1, PT, R41, R26.reuse, PT ;  /* 0x0000001a2900720c */ /* 0x080fe40003f26270 */
[-C--:B------:R-:W-:Y:S02]  /*06d0*/  ISETP.GE.AND P2, PT, R39, R26.reuse, PT ;  /* 0x0000001a2700720c */ /* 0x080fe40003f46270 */
[----:B------:R-:W-:-:S07]  /*06e0*/  ISETP.GE.AND P3, PT, R37, R26, PT ;  /* 0x0000001a2500720c */ /* 0x000fce0003f66270 */
        /* <DEDUP_REMOVED lines=11> */
[----:B0-----:R-:W-:Y:S02]  /*07a0*/  PRMT R10, RZ, 0x7610, R10 ;  /* 0x00007610ff0a7816 */ /* 0x001fe4000000000a */
[----:B------:R-:W-:Y:S01]  /*07b0*/  PRMT R12, RZ, 0x7610, R12 ;  /* 0x00007610ff0c7816 */ /* 0x000fe2000000000c */
[----:B--2---:R0:W-:Y:S04]  /*07c0*/  STS.U16 [R7], R0 ;  /* 0x0000000007007388 */ /* 0x0041e80000000400 */
[----:B---3--:R-:W-:Y:S04]  /*07d0*/  STS.U16 [R7+0x40], R4 ;  /* 0x0000400407007388 */ /* 0x008fe80000000400 */
[----:B----4-:R-:W-:Y:S01]  /*07e0*/  STS.U16 [R7+0x80], R5 ;  /* 0x0000800507007388 */ /* 0x010fe20000000400 */
[----:B0-----:R-:W-:-:S03]  /*07f0*/  PRMT R0, RZ, 0x7610, R0 ;  /* 0x00007610ff007816 */ /* 0x001fc60000000000 */
[----:B------:R-:W-:Y:S01]  /*0800*/  STS.U16 [R7+0xc0], R6 ;  /* 0x0000c00607007388 */ /* 0x000fe20000000400 */
[----:B------:R-:W-:-:S06]  /*0810*/  NOP ;  /* 0x0000000000007918 */ /* 0x000fcc0000000000 */
[----:B------:R-:W-:Y:S04]  /*0820*/  LDS.64 R4, [R53] ;  /* 0x0000000035047984 */ /* 0x000fe80000000a00 */
[----:B------:R-:W-:Y:S06]  /*0830*/  BAR.SYNC.DEFER_BLOCKING 0x0 ;  /* 0x0000000000007b1d */ /* 0x000fec0000010000 */
[----:B------:R-:W2:Y:S04]  /*0840*/  @!P0 LDG.E.U16 R8, [R18.64] ;  /* 0x0000000412088981 */ /* 0x000ea8000c1e1500 */
[----:B------:R-:W3:Y:S04]  /*0850*/  @!P1 LDG.E.U16 R10, [R18.64+0x40] ;  /* 0x00004004120a9981 */ /* 0x000ee8000c1e1500 */
[----:B------:R-:W4:Y:S04]  /*0860*/  @!P2 LDG.E.U16 R12, [R18.64+0x80] ;  /* 0x00008004120ca981 */ /* 0x000f28000c1e1500 */
[----:B------:R-:W4:Y:S01]  /*0870*/  @!P3 LDG.E.U16 R0, [R18.64+0xc0] ;  /* 0x0000c0041200b981 */ /* 0x000f22000c1e1500 */
[----:B------:R-:W-:Y:S01]  /*0880*/  ULDC.U8 UR6, c[0x0][0x17e] ;  /* 0x00005f8000067ab9 */ /* 0x000fe20000000000 */
[----:B------:R-:W-:Y:S02]  /*0890*/  BSSY B0, `(.L_x_2505) ;  /* 0x0000037000007945 */ /* 0x000fe40003800000 */
[----:B--2---:R-:W-:Y:S04]  /*08a0*/  STS.U16 [R7], R8 ;  /* 0x0000000807007388 */ /* 0x004fe80000000400 */
[----:B---3--:R-:W-:Y:S04]  /*08b0*/  STS.U16 [R7+0x40], R10 ;  /* 0x0000400a07007388 */ /* 0x008fe80000000400 */
        /* <DEDUP_REMOVED lines=52> */
.L_x_2506:
[----:B------:R-:W-:Y:S05]  /*0c00*/  BSYNC B0 ;  /* 0x0000000000007941 */ /* 0x000fea0003800000 */
.L_x_2505:
        /* <DEDUP_REMOVED lines=33> */
.L_x_2508:
[----:B------:R-:W-:Y:S05]  /*0e20*/  BSYNC B0 ;  /* 0x0000000000007941 */ /* 0x000fea0003800000 */
.L_x_2507:
        /* <DEDUP_REMOVED lines=33> */
.L_x_2510:
[----:B------:R-:W-:Y:S05]  /*1040*/  BSYNC B0 ;  /* 0x0000000000007941 */ /* 0x000fea0003800000 */
.L_x_2509:
        /* <DEDUP_REMOVED lines=33> */
.L_x_2512:
[----:B------:R-:W-:Y:S05]  /*1260*/  BSYNC B0 ;  /* 0x0000000000007941 */ /* 0x000fea0003800000 */
.L_x_2511:
        /* <DEDUP_REMOVED lines=19> */
.L_x_2516:
        /* <DEDUP_REMOVED lines=8> */
[C---:B------:R-:W-:Y:S02]  /*1420*/  IMAD R9, R63.reuse, c[0x0][0x18c], R6 ;  /* 0x000063003f097a24 */ /* 0x040fe400078e0206 */
[----:B------:R-:W-:Y:S01]  /*1430*/  IMAD R12, R10, c[0x0][0x1a0], RZ ;  /* 0x000068000a0c7a24 */ /* 0x000fe200078e02ff */
[----:B------:R-:W-:Y:S01]  /*1440*/  SHF.L.U32 R13, R26, 0x1, RZ ;  /* 0x000000011a0d7819 */ /* 0x000fe200000006ff */
[----:B------:R-:W-:-:S05]  /*1450*/  IMAD.WIDE.U32 R6, R63, c[0x0][0x188], R4 ;  /* 0x000062003f067a25 */ /* 0x000fca00078e0004 */
[----:B------:R-:W-:Y:S01]  /*1460*/  IADD3 R5, R7, R9, RZ ;  /* 0x0000000907057210 */ /* 0x000fe20007ffe0ff */
[----:B------:R-:W-:Y:S01]  /*1470*/  IMAD.WIDE.U32 R8, R63, c[0x0][0x1a0], R2 ;  /* 0x000068003f087a25 */ /* 0x000fe200078e0002 */
[----:B------:R-:W-:-:S03]  /*1480*/  LEA R4, P1, R6, c[0x0][0x220], 0x3 ;  /* 0x0000880006047a11 */ /* 0x000fc600078218ff */
[----:B------:R-:W-:Y:S01]  /*1490*/  IMAD R7, R63, c[0x0][0x1a4], R12 ;  /* 0x000069003f077a24 */ /* 0x000fe200078e020c */
[----:B------:R-:W-:Y:S02]  /*14a0*/  LEA.HI.X R5, R6, c[0x0][0x224], R5, 0x3, P1 ;  /* 0x0000890006057a11 */ /* 0x000fe400008f1c05 */
[-C--:B------:R-:W-:Y:S02]  /*14b0*/  ISETP.GE.AND P1, PT, R2, R13.reuse, PT ;  /* 0x0000000d0200720c */ /* 0x080fe40003f26270 */
[----:B------:R-:W-:Y:S02]  /*14c0*/  ISETP.GE.AND P2, PT, R36, R13, PT ;  /* 0x0000000d2400720c */ /* 0x000fe40003f46270 */
[----:B------:R-:W-:Y:S01]  /*14d0*/  LEA R6, P3, R8, R29, 0x1 ;  /* 0x0000001d08067211 */ /* 0x000fe200078608ff */
[----:B------:R-:W2:Y:S01]  /*14e0*/  LDG.E.64 R4, [R4.64] ;  /* 0x0000000404047981 */ /* 0x000ea2000c1e1b00 */
[----:B------:R-:W-:Y:S02]  /*14f0*/  IADD3 R7, R9, R7, RZ ;  /* 0x0000000709077210 */ /* 0x000fe40007ffe0ff */
[----:B------:R-:W-:-:S02]  /*1500*/  PRMT R11, RZ, 0x7610, R11 ;  /* 0x00007610ff0b7816 */ /* 0x000fc4000000000b */
[----:B------:R-:W-:Y:S02]  /*1510*/  LEA.HI.X R7, R8, R28, R7, 0x1, P3 ;  /* 0x0000001c08077211 */ /* 0x000fe400018f0c07 */
[----:B------:R-:W-:-:S03]  /*1520*/  PRMT R14, RZ, 0x7610, R14 ;  /* 0x00007610ff0e7816 */ /* 0x000fc6000000000e */
[----:B------:R0:W3:Y:S01]  /*1530*/  @!P1 LDG.E.U16 R11, [R6.64] ;  /* 0x00000004060b9981 */ /* 0x0000e2000c1e1500 */
[----:B------:R-:W-:-:S03]  /*1540*/  ISETP.GE.AND P1, PT, R35, R13, PT ;  /* 0x0000000d2300720c */ /* 0x000fc60003f26270 */
[----:B------:R0:W4:Y:S01]  /*1550*/  @!P2 LDG.E.U16 R14, [R6.64+0x40] ;  /* 0x00004004060ea981 */ /* 0x000122000c1e1500 */
[-C--:B------:R-:W-:Y:S02]  /*1560*/  ISETP.GE.AND P2, PT, R34, R13.reuse, PT ;  /* 0x0000000d2200720c */ /* 0x080fe40003f46270 */
[----:B------:R-:W-:Y:S02]  /*1570*/  PRMT R21, RZ, 0x7610, R21 ;  /* 0x00007610ff157816 */ /* 0x000fe40000000015 */
[-C--:B------:R-:W-:Y:S02]  /*1580*/  ISETP.GE.AND P3, PT, R33, R13.reuse, PT ;  /* 0x0000000d2100720c */ /* 0x080fe40003f66270 */
[----:B------:R-:W-:Y:S02]  /*1590*/  PRMT R22, RZ, 0x7610, R22 ;  /* 0x00007610ff167816 */ /* 0x000fe40000000016 */
[----:B------:R-:W-:Y:S01]  /*15a0*/  ISETP.GE.AND P4, PT, R32, R13, PT ;  /* 0x0000000d2000720c */ /* 0x000fe20003f86270 */
[----:B------:R0:W5:Y:S01]  /*15b0*/  @!P1 LDG.E.U16 R21, [R6.64+0x80] ;  /* 0x0000800406159981 */ /* 0x000162000c1e1500 */
[----:B------:R-:W-:-:S02]  /*15c0*/  PRMT R23, RZ, 0x7610, R23 ;  /* 0x00007610ff177816 */ /* 0x000fc40000000017 */
[-C--:B------:R-:W-:Y:S01]  /*15d0*/  ISETP.GE.AND P1, PT, R31, R13.reuse, PT ;  /* 0x0000000d1f00720c */ /* 0x080fe20003f26270 */
        /* <DEDUP_REMOVED lines=9> */
[----:B------:R-:W-:-:S02]  /*1670*/  IADD3 R9, R42, 0x20, RZ ;  /* 0x000000202a097810 */ /* 0x000fc40007ffe0ff */
[CC--:B------:R-:W-:Y:S02]  /*1680*/  LEA.HI.SX32 R8, R42.reuse, R42.reuse, 0x1b ;  /* 0x0000002a2a087211 */ /* 0x0c0fe400078fdaff */
[-C--:B------:R-:W-:Y:S02]  /*1690*/  LEA.HI.SX32 R9, R9, R42.reuse, 0x1b ;  /* 0x0000002a09097211 */ /* 0x080fe400078fdaff */
[C---:B0-----:R-:W-:Y:S02]  /*16a0*/  IADD3 R7, R42.reuse, 0x40, RZ ;  /* 0x000000402a077810 */ /* 0x041fe40007ffe0ff */
[----:B------:R-:W-:Y:S02]  /*16b0*/  SHF.L.U32 R71, R9, 0x1, RZ ;  /* 0x0000000109477819 */ /* 0x000fe400000006ff */
[----:B------:R-:W-:Y:S02]  /*16c0*/  LEA.HI.SX32 R7, R7, R42, 0x1b ;  /* 0x0000002a07077211 */ /* 0x000fe400078fdaff */
[----:B------:R-:W-:-:S02]  /*16d0*/  IADD3 R53, R42, 0x60, RZ ;  /* 0x000000602a357810 */ /* 0x000fc40007ffe0ff */
[C---:B------:R-:W-:Y:S02]  /*16e0*/  IADD3 R65, R42.reuse, 0x80, RZ ;  /* 0x000000802a417810 */ /* 0x040fe40007ffe0ff */
[-C--:B------:R-:W-:Y:S02]  /*16f0*/  LEA.HI.SX32 R53, R53, R42.reuse, 0x1b ;  /* 0x0000002a35357211 */ /* 0x080fe400078fdaff */
[----:B------:R-:W-:Y:S02]  /*1700*/  LEA.HI.SX32 R65, R65, R42, 0x1b ;  /* 0x0000002a41417211 */ /* 0x000fe400078fdaff */
[----:B------:R-:W-:Y:S02]  /*1710*/  SHF.L.U32 R53, R53, 0x1, RZ ;  /* 0x0000000135357819 */ /* 0x000fe400000006ff */
[----:B------:R-:W-:-:S04]  /*1720*/  IADD3 R67, R42, 0xa0, RZ ;  /* 0x000000a02a437810 */ /* 0x000fc80007ffe0ff */
[----:B------:R-:W-:-:S04]  /*1730*/  LEA.HI.SX32 R67, R67, R42, 0x1b ;  /* 0x0000002a43437211 */ /* 0x000fc800078fdaff */
[----:B------:R-:W-:Y:S01]  /*1740*/  SHF.L.U32 R67, R67, 0x1, RZ ;  /* 0x0000000143437819 */ /* 0x000fe200000006ff */
[----:B------:R-:W-:Y:S02]  /*1750*/  IMAD R66, R50, c[0x0][0x1b8], RZ ;  /* 0x00006e0032427a24 */ /* 0x000fe400078e02ff */
[----:B------:R-:W-:Y:S02]  /*1760*/  IMAD R10, R10, c[0x0][0x1c0], RZ ;  /* 0x000070000a0a7a24 */ /* 0x000fe400078e02ff */
[----:B--2---:R-:W-:-:S04]  /*1770*/  FMUL.FTZ R12, R5, R54 ;  /* 0x00000036050c7220 */ /* 0x004fc80000410000 */
[----:B------:R-:W-:Y:S01]  /*1780*/  FMUL.RZ R52, R12, 0.15915493667125701904 ;  /* 0x3e22f9830c347820 */ /* 0x000fe2000040c000 */
[----:B------:R-:W-:-:S03]  /*1790*/  SHF.L.U32 R12, R8, 0x1, RZ ;  /* 0x00000001080c7819 */ /* 0x000fc600000006ff */
[----:B------:R-:W-:Y:S02]  /*17a0*/  MUFU.SIN R8, R52 ;  /* 0x0000003400087308 */ /* 0x000fe40000000400 */
[----:B---3--:R0:W-:Y:S06]  /*17b0*/  STS.U16 [R12], R11 ;  /* 0x0000000b0c007388 */ /* 0x0081ec0000000400 */
[----:B------:R1:W-:Y:S01]  /*17c0*/  MUFU.COS R9, R52 ;  /* 0x0000003400097308 */ /* 0x0003e20000000000 */
[----:B----4-:R-:W-:Y:S01]  /*17d0*/  STS.U16 [R71+0x40], R14 ;  /* 0x0000400e47007388 */ /* 0x010fe20000000400 */
[----:B------:R-:W-:Y:S01]  /*17e0*/  FMUL.FTZ R6, R5, R58 ;  /* 0x0000003a05067220 */ /* 0x000fe20000410000 */
[----:B-1----:R-:W-:-:S03]  /*17f0*/  SHF.L.U32 R52, R7, 0x1, RZ ;  /* 0x0000000107347819 */ /* 0x002fc600000006ff */
[----:B------:R-:W-:Y:S02]  /*1800*/  FMUL.RZ R64, R6, 0.15915493667125701904 ;  /* 0x3e22f98306407820 */ /* 0x000fe4000040c000 */
[----:B-----5:R1:W-:Y:S01]  /*1810*/  STS.U16 [R52+0x80], R21 ;  /* 0x0000801534007388 */ /* 0x0203e20000000400 */
[C---:B------:R-:W-:Y:S02]  /*1820*/  IADD3 R7, R42.reuse, 0xc0, RZ ;  /* 0x000000c02a077810 */ /* 0x040fe40007ffe0ff */
[----:B------:R-:W-:Y:S01]  /*1830*/  SHF.L.U32 R6, R65, 0x1, RZ ;  /* 0x0000000141067819 */ /* 0x000fe200000006ff */
[----:B------:R2:W-:Y:S01]  /*1840*/  STS.U16 [R53+0xc0], R22 ;  /* 0x0000c01635007388 */ /* 0x0005e20000000400 */
[----:B0-----:R-:W-:-:S03]  /*1850*/  IADD3 R11, R42, 0xe0, RZ ;  /* 0x000000e02a0b7810 */ /* 0x001fc60007ffe0ff */
[----:B-1----:R-:W0:Y:S01]  /*1860*/  S2R R52, SR_TID.X ;  /* 0x0000000000347919 */ /* 0x002e220000002100 */
[-C--:B------:R-:W-:Y:S01]  /*1870*/  LEA.HI.SX32 R7, R7, R42.reuse, 0x1b ;  /* 0x0000002a07077211 */ /* 0x080fe200078fdaff */
[----:B------:R-:W-:Y:S01]  /*1880*/  FMUL.FTZ R13, R4, 1.4426950216293334961 ;  /* 0x3fb8aa3b040d7820 */ /* 0x000fe20000410000 */
[----:B--2---:R-:W-:Y:S01]  /*1890*/  SHF.L.U32 R53, R42, 0x3, RZ ;  /* 0x000000032a357819 */ /* 0x004fe200000006ff */
[----:B------:R1:W-:Y:S01]  /*18a0*/  STS.U16 [R6+0x100], R23 ;  /* 0x0001001706007388 */ /* 0x0003e20000000400 */
[----:B------:R-:W-:Y:S01]  /*18b0*/  LEA.HI.SX32 R11, R11, R42, 0x1b ;  /* 0x0000002a0b0b7211 */ /* 0x000fe200078fdaff */
[----:B------:R-:W-:Y:S01]  /*18c0*/  FMUL.FTZ R4, R13, R54 ;  /* 0x000000360d047220 */ /* 0x000fe20000410000 */
[----:B------:R-:W-:Y:S02]  /*18d0*/  SHF.L.U32 R71, R7, 0x1, RZ ;  /* 0x0000000107477819 */ /* 0x000fe400000006ff */
[----:B------:R-:W-:Y:S02]  /*18e0*/  SHF.L.U32 R22, R11, 0x1, RZ ;  /* 0x000000010b167819 */ /* 0x000fe400000006ff */
[----:B-1----:R-:W-:Y:S01]  /*18f0*/  LEA.HI.SX32 R23, R53, R53, 0x1b ;  /* 0x0000003535177211 */ /* 0x002fe200078fdaff */
[----:B------:R-:W-:Y:S03]  /*1900*/  STS.U16 [R67+0x140], R62 ;  /* 0x0001403e43007388 */ /* 0x000fe60000000400 */
[----:B------:R-:W-:Y:S01]  /*1910*/  SHF.L.U32 R23, R23, 0x1, RZ ;  /* 0x0000000117177819 */ /* 0x000fe200000006ff */
[----:B------:R1:W-:Y:S01]  /*1920*/  STS.U16 [R71+0x180], R20 ;  /* 0x0001801447007388 */ /* 0x0003e20000000400 */
[----:B------:R-:W2:Y:S01]  /*1930*/  MUFU.EX2 R12, R4 ;  /* 0x00000004000c7308 */ /* 0x000ea20000000800 */
[----:B------:R-:W-:-:S02]  /*1940*/  FMUL.FTZ R7, R13, R58 ;  /* 0x0000003a0d077220 */ /* 0x000fc40000410000 */
[----:B------:R-:W-:Y:S01]  /*1950*/  STS.U16 [R22+0x1c0], R15 ;  /* 0x0001c00f16007388 */ /* 0x000fe20000000400 */
[----:B------:R-:W-:Y:S01]  /*1960*/  FMUL.FTZ R6, R5, R56 ;  /* 0x0000003805067220 */ /* 0x000fe20000410000 */
[----:B------:R-:W-:-:S06]  /*1970*/  NOP ;  /* 0x0000000000007918 */ /* 0x000fcc0000000000 */
[----:B------:R-:W-:Y:S01]  /*1980*/  MUFU.SIN R14, R64 ;  /* 0x00000040000e7308 */ /* 0x000fe20000000400 */
[----:B-1----:R-:W-:Y:S01]  /*1990*/  FMUL.RZ R20, R6, 0.15915493667125701904 ;  /* 0x3e22f98306147820 */ /* 0x002fe2000040c000 */
[----:B------:R-:W-:Y:S01]  /*19a0*/  LDS.U16 R62, [R23+0x2] ;  /* 0x00000200173e7984 */ /* 0x000fe20000000400 */
[----:B------:R-:W-:Y:S01]  /*19b0*/  FMUL.FTZ R21, R13, R56 ;  /* 0x000000380d157220 */ /* 0x000fe20000410000 */
[----:B0-----:R-:W-:Y:S01]  /*19c0*/  SHF.L.U32 R71, R52, 0x2, RZ ;  /* 0x0000000234477819 */ /* 0x001fe200000006ff */
[C---:B------:R-:W-:Y:S01]  /*19d0*/  IMAD R67, R51.reuse, c[0x0][0x1bc], R66 ;  /* 0x00006f0033437a24 */ /* 0x040fe200078e0242 */
[----:B------:R-:W-:Y:S02]  /*19e0*/  LDS.U16 R15, [R23+0x6] ;  /* 0x00000600170f7984 */ /* 0x000fe40000000400 */
[----:B------:R0:W-:Y:S02]  /*19f0*/  MUFU.COS R4, R64 ;  /* 0x0000004000047308 */ /* 0x0001e40000000000 */
[----:B------:R-:W-:Y:S04]  /*1a00*/  LDS.U16 R22, [R23+0x4] ;  /* 0x0000040017167984 */ /* 0x000fe80000000400 */
[----:B0-----:R-:W0:Y:S02]  /*1a10*/  LDS.U16 R64, [R23] ;  /* 0x0000000017407984 */ /* 0x001e240000000400 */
[----:B------:R1:W-:Y:S02]  /*1a20*/  MUFU.EX2 R11, R7 ;  /* 0x00000007000b7308 */ /* 0x0003e40000000800 */
[----:B-1----:R-:W-:-:S06]  /*1a30*/  IMAD.WIDE.U32 R6, R51, c[0x0][0x1b8], RZ ;  /* 0x00006e0033067a25 */ /* 0x002fcc00078e00ff */
[----:B------:R1:W-:Y:S01]  /*1a40*/  MUFU.EX2 R65, R21 ;  /* 0x0000001500417308 */ /* 0x0003e20000000800 */
[----:B------:R-:W-:Y:S02]  /*1a50*/  IADD3 R7, R7, R67, RZ ;  /* 0x0000004307077210 */ /* 0x000fe40007ffe0ff */
[----:B-1----:R-:W-:-:S03]  /*1a60*/  IADD3 R21, R71, 0x2, RZ ;  /* 0x0000000247157810 */ /* 0x002fc60007ffe0ff */
[----:B------:R-:W-:Y:S01]  /*1a70*/  IMAD.WIDE.U32 R6, R63, c[0x0][0x1c0], R6 ;  /* 0x000070003f067a25 */ /* 0x000fe200078e0006 */
[----:B------:R-:W-:-:S03]  /*1a80*/  ISETP.GE.U32.AND P3, PT, R21, R26, PT ;  /* 0x0000001a1500720c */ /* 0x000fc60003f66070 */
[----:B------:R-:W-:Y:S02]  /*1a90*/  IMAD R21, R63, c[0x0][0x1c4], R10 ;  /* 0x000071003f157a24 */ /* 0x000fe400078e020a */
[----:B------:R-:W-:Y:S01]  /*1aa0*/  FMUL.FTZ R67, R13, R60 ;  /* 0x0000003c0d437220 */ /* 0x000fe20000410000 */
[----:B------:R-:W-:Y:S02]  /*1ab0*/  IADD3 R13, R71, 0x3, RZ ;  /* 0x00000003470d7810 */ /* 0x000fe40007ffe0ff */
[----:B------:R-:W-:Y:S02]  /*1ac0*/  IADD3 R21, R7, R21, RZ ;  /* 0x0000001507157210 */ /* 0x000fe40007ffe0ff */
[----:B------:R-:W1:Y:S01]  /*1ad0*/  LDS.U16 R7, [R23+0x8] ;  /* 0x0000080017077984 */ /* 0x000e620000000400 */
[----:B------:R-:W-:-:S03]  /*1ae0*/  ISETP.GE.U32.AND P4, PT, R13, R26, PT ;  /* 0x0000001a0d00720c */ /* 0x000fc60003f86070 */
[----:B------:R-:W3:Y:S01]  /*1af0*/  LDS.U16 R13, [R23+0xa] ;  /* 0x00000a00170d7984 */ /* 0x000ee20000000400 */
[----:B------:R-:W4:Y:S01]  /*1b00*/  MUFU.SIN R66, R20 ;  /* 0x0000001400427308 */ /* 0x000f220000000400 */
[----:B--2---:R-:W-:Y:S02]  /*1b10*/  FMUL.FTZ R75, R12, R8 ;  /* 0x000000080c4b7220 */ /* 0x004fe40000410000 */
[----:B------:R-:W2:Y:S05]  /*1b20*/  LDS.U16 R8, [R23+0xe] ;  /* 0x00000e0017087984 */ /* 0x000eaa0000000400 */
[----:B------:R5:W0:Y:S01]  /*1b30*/  MUFU.COS R68, R20 ;  /* 0x0000001400447308 */ /* 0x000a220000000000 */
[----:B------:R-:W-:Y:S01]  /*1b40*/  FMUL.FTZ R10, R5, R60 ;  /* 0x0000003c050a7220 */ /* 0x000fe20000410000 */
[----:B-----5:R-:W-:-:S04]  /*1b50*/  LEA R20, P2, R6, c[0x0][0x230], 0x3 ;  /* 0x00008c0006147a11 */ /* 0x020fc800078418ff */
[----:B------:R-:W-:Y:S02]  /*1b60*/  LEA.HI.X R21, R6, c[0x0][0x234], R21, 0x3, P2 ;  /* 0x00008d0006157a11 */ /* 0x000fe400010f1c15 */
[----:B------:R5:W2:Y:S01]  /*1b70*/  LDS.U16 R6, [R23+0xc] ;  /* 0x00000c0017067984 */ /* 0x000aa20000000400 */
[----:B0-----:R-:W-:Y:S01]  /*1b80*/  HADD2.F32 R64, -RZ, R64.H0_H0 ;  /* 0x20000040ff407230 */ /* 0x001fe20000004100 */
[----:B------:R-:W-:Y:S01]  /*1b90*/  FMUL.RZ R72, R10, 0.15915493667125701904 ;  /* 0x3e22f9830a487820 */ /* 0x000fe2000040c000 */
[----:B------:R-:W-:Y:S01]  /*1ba0*/  HADD2.F32 R62, -RZ, R62.H0_H0 ;  /* 0x2000003eff3e7230 */ /* 0x000fe20000004100 */
[----:B----4-:R-:W-:Y:S01]  /*1bb0*/  FMUL.FTZ R66, R65, R66 ;  /* 0x0000004241427220 */ /* 0x010fe20000410000 */
[----:B------:R-:W-:Y:S01]  /*1bc0*/  MUFU.EX2 R5, R67 ;  /* 0x0000004300057308 */ /* 0x000fe20000000800 */
[----:B------:R-:W-:Y:S01]  /*1bd0*/  FMUL.FTZ R64, R55, R64 ;  /* 0x0000004037407220 */ /* 0x000fe20000410000 */
[-C--:B------:R-:W-:Y:S01]  /*1be0*/  ISETP.GE.U32.AND P1, PT, R71, R26.reuse, PT ;  /* 0x0000001a4700720c */ /* 0x080fe20003f26070 */
[----:B------:R-:W-:Y:S01]  /*1bf0*/  FMUL.FTZ R9, R12, R9 ;  /* 0x000000090c097220 */ /* 0x000fe20000410000 */
[----:B------:R-:W-:Y:S01]  /*1c00*/  ISETP.GE.U32.AND P2, PT, R43, R26, PT ;  /* 0x0000001a2b00720c */ /* 0x000fe20003f46070 */
[----:B------:R-:W-:Y:S01]  /*1c10*/  HADD2.F32 R12, -RZ, R15.H0_H0 ;  /* 0x2000000fff0c7230 */ /* 0x000fe20000004100 */
[----:B------:R-:W-:Y:S01]  /*1c20*/  FMUL.FTZ R68, R65, R68 ;  /* 0x0000004441447220 */ /* 0x000fe20000410000 */
[----:B------:R-:W-:Y:S01]  /*1c30*/  HADD2.F32 R22, -RZ, R22.H0_H0 ;  /* 0x20000016ff167230 */ /* 0x000fe20000004100 */
[----:B------:R-:W0:Y:S01]  /*1c40*/  MUFU.COS R70, R72 ;  /* 0x0000004800467308 */ /* 0x000e220000000000 */
[----:B------:R-:W-:Y:S01]  /*1c50*/  FMUL.FTZ R71, R55, R62 ;  /* 0x0000003e37477220 */ /* 0x000fe20000410000 */
[----:B------:R-:W-:Y:S01]  /*1c60*/  FSEL R62, R66, RZ, !P2 ;  /* 0x000000ff423e7208 */ /* 0x000fe20005000000 */
[C---:B------:R-:W-:Y:S01]  /*1c70*/  FMUL.FTZ R4, R11.reuse, R4 ;  /* 0x000000040b047220 */ /* 0x040fe20000410000 */
[----:B------:R-:W-:Y:S01]  /*1c80*/  FSEL R73, R64, RZ, !P1 ;  /* 0x000000ff40497208 */ /* 0x000fe20004800000 */
[----:B------:R-:W-:Y:S01]  /*1c90*/  FMUL.FTZ R14, R11, R14 ;  /* 0x0000000e0b0e7220 */ /* 0x000fe20000410000 */
[----:B------:R-:W4:Y:S02]  /*1ca0*/  LDG.E.64 R20, [R20.64] ;  /* 0x0000000414147981 */ /* 0x000f24000c1e1b00 */
[----:B------:R0:W3:Y:S01]  /*1cb0*/  MUFU.SIN R10, R72 ;  /* 0x00000048000a7308 */ /* 0x0000e20000000400 */
[----:B------:R-:W-:Y:S01]  /*1cc0*/  FMUL.FTZ R12, R57, R12 ;  /* 0x0000000c390c7220 */ /* 0x000fe20000410000 */
[----:B------:R-:W-:Y:S01]  /*1cd0*/  FSEL R71, R71, RZ, !P1 ;  /* 0x000000ff47477208 */ /* 0x000fe20004800000 */
[----:B-----5:R-:W-:Y:S01]  /*1ce0*/  FMUL.FTZ R23, R73, R62 ;  /* 0x0000003e49177220 */ /* 0x020fe20000410000 */
[----:B------:R-:W-:Y:S01]  /*1cf0*/  FSEL R66, R68, 1, !P2 ;  /* 0x3f80000044427808 */ /* 0x000fe20005000000 */
[----:B------:R-:W-:Y:S01]  /*1d00*/  FMUL.FTZ R22, R57, R22 ;  /* 0x0000001639167220 */ /* 0x000fe20000410000 */
[----:B------:R-:W-:Y:S01]  /*1d10*/  FSEL R65, R12, RZ, !P2 ;  /* 0x000000ff0c417208 */ /* 0x000fe20005000000 */
[C---:B------:R-:W-:Y:S01]  /*1d20*/  FMUL.FTZ R15, R71.reuse, R62 ;  /* 0x0000003e470f7220 */ /* 0x040fe20000410000 */
[----:B------:R-:W-:Y:S01]  /*1d30*/  FSEL R68, R4, 1, !P3 ;  /* 0x3f80000004447808 */ /* 0x000fe20005800000 */
[----:B------:R-:W-:Y:S01]  /*1d40*/  FFMA.FTZ R12, R71, R66, R23 ;  /* 0x00000042470c7223 */ /* 0x000fe20000010017 */
[----:B-1----:R-:W-:Y:S01]  /*1d50*/  HADD2.F32 R4, -RZ, R7.H0_H0 ;  /* 0x20000007ff047230 */ /* 0x002fe20000004100 */
[----:B------:R-:W-:Y:S01]  /*1d60*/  FSEL R64, R22, RZ, !P2 ;  /* 0x000000ff16407208 */ /* 0x000fe20005000000 */
[----:B0-----:R-:W-:Y:S01]  /*1d70*/  FMUL.FTZ R72, R5, R70 ;  /* 0x0000004605487220 */ /* 0x001fe20000410000 */
[----:B------:R-:W-:Y:S01]  /*1d80*/  FSEL R67, R14, RZ, !P3 ;  /* 0x000000ff0e437208 */ /* 0x000fe20005800000 */
[----:B------:R-:W-:-:S02]  /*1d90*/  FFMA.FTZ R15, R73, R66, -R15 ;  /* 0x00000042490f7223 */ /* 0x000fc4000001080f */
[----:B------:R-:W-:Y:S02]  /*1da0*/  FADD.FTZ R12, R65, R12 ;  /* 0x0000000c410c7221 */ /* 0x000fe40000010000 */
[----:B---3--:R-:W-:Y:S01]  /*1db0*/  FMUL.FTZ R70, R5, R10 ;  /* 0x0000000a05467220 */ /* 0x008fe20000410000 */
[----:B------:R-:W-:Y:S01]  /*1dc0*/  HADD2.F32 R10, -RZ, R13.H0_H0 ;  /* 0x2000000dff0a7230 */ /* 0x000fe20000004100 */
[----:B------:R-:W-:Y:S02]  /*1dd0*/  FMUL.FTZ R4, R59, R4 ;  /* 0x000000043b047220 */ /* 0x000fe40000410000 */
[----:B------:R-:W-:Y:S02]  /*1de0*/  FADD.FTZ R15, R64, R15 ;  /* 0x0000000f400f7221 */ /* 0x000fe40000010000 */
[----:B------:R-:W-:Y:S01]  /*1df0*/  FMUL.FTZ R11, R67, R12 ;  /* 0x0000000c430b7220 */ /* 0x000fe20000410000 */
[----:B------:R-:W-:Y:S01]  /*1e00*/  FSEL R76, R4, RZ, !P3 ;  /* 0x000000ff044c7208 */ /* 0x000fe20005800000 */
[----:B------:R-:W-:-:S02]  /*1e10*/  FMUL.FTZ R10, R59, R10 ;  /* 0x0000000a3b0a7220 */ /* 0x000fc40000410000 */
[-C--:B------:R-:W-:Y:S02]  /*1e20*/  FMUL.FTZ R23, R67, R15.reuse ;  /* 0x0000000f43177220 */ /* 0x080fe40000410000 */
[----:B------:R-:W-:Y:S01]  /*1e30*/  FFMA.FTZ R11, R68, R15, -R11 ;  /* 0x0000000f440b7223 */ /* 0x000fe2000001080b */
[----:B------:R-:W-:Y:S01]  /*1e40*/  FSEL R70, R70, RZ, !P4 ;  /* 0x000000ff46467208 */ /* 0x000fe20006000000 */
[----:B------:R-:W-:Y:S01]  /*1e50*/  FFMA.FTZ R23, R68, R12, R23 ;  /* 0x0000000c44177223 */ /* 0x000fe20000010017 */
[----:B------:R-:W-:Y:S01]  /*1e60*/  FSEL R78, R10, RZ, !P3 ;  /* 0x000000ff0a4e7208 */ /* 0x000fe20005800000 */
[----:B------:R-:W-:Y:S01]  /*1e70*/  FADD.FTZ R11, R76, R11 ;  /* 0x0000000b4c0b7221 */ /* 0x000fe20000010000 */
[----:B--2---:R-:W-:Y:S01]  /*1e80*/  HADD2.F32 R8, -RZ, R8.H0_H0 ;  /* 0x20000008ff087230 */ /* 0x004fe20000004100 */
[----:B------:R-:W-:Y:S01]  /*1e90*/  FSEL R72, R72, 1, !P4 ;  /* 0x3f80000048487808 */ /* 0x000fe20006000000 */
[----:B------:R-:W-:Y:S01]  /*1ea0*/  HADD2.F32 R6, -RZ, R6.H0_H0 ;  /* 0x20000006ff067230 */ /* 0x000fe20000004100 */
[----:B------:R-:W-:-:S02]  /*1eb0*/  FADD.FTZ R23, R78, R23 ;  /* 0x000000174e177221 */ /* 0x000fc40000010000 */
[----:B------:R-:W-:Y:S01]  /*1ec0*/  FMUL.FTZ R7, R70, R11 ;  /* 0x0000000b46077220 */ /* 0x000fe20000410000 */
[----:B------:R-:W-:Y:S01]  /*1ed0*/  FSEL R75, R75, RZ, !P1 ;  /* 0x000000ff4b4b7208 */ /* 0x000fe20004800000 */
[----:B------:R-:W-:Y:S01]  /*1ee0*/  FMUL.FTZ R8, R61, R8 ;  /* 0x000000083d087220 */ /* 0x000fe20000410000 */
[----:B------:R-:W-:Y:S01]  /*1ef0*/  FSEL R77, R9, 1, !P1 ;  /* 0x3f800000094d7808 */ /* 0x000fe20004800000 */
[----:B------:R-:W-:Y:S02]  /*1f00*/  FMUL.FTZ R6, R61, R6 ;  /* 0x000000063d067220 */ /* 0x000fe40000410000 */
[-C--:B------:R-:W-:Y:S02]  /*1f10*/  FFMA.FTZ R7, R72, R23.reuse, R7 ;  /* 0x0000001748077223 */ /* 0x080fe40000010007 */
[----:B------:R-:W-:Y:S01]  /*1f20*/  FMUL.FTZ R23, R70, R23 ;  /* 0x0000001746177220 */ /* 0x000fe20000410000 */
[----:B------:R-:W-:Y:S01]  /*1f30*/  FSEL R74, R8, RZ, !P4 ;  /* 0x000000ff084a7208 */ /* 0x000fe20006000000 */
[-C--:B------:R-:W-:Y:S01]  /*1f40*/  FMUL.FTZ R4, R75, R62.reuse ;  /* 0x0000003e4b047220 */ /* 0x080fe20000410000 */
[----:B------:R-:W-:Y:S01]  /*1f50*/  FSEL R79, R6, RZ, !P4 ;  /* 0x000000ff064f7208 */ /* 0x000fe20006000000 */
[----:B------:R-:W-:-:S02]  /*1f60*/  FMUL.FTZ R5, R77, R62 ;  /* 0x0000003e4d057220 */ /* 0x000fc40000410000 */
[----:B------:R-:W-:Y:S02]  /*1f70*/  FFMA.FTZ R6, R72, R11, -R23 ;  /* 0x0000000b48067223 */ /* 0x000fe40000010817 */
[-C--:B------:R-:W-:Y:S02]  /*1f80*/  FFMA.FTZ R4, R77, R66.reuse, -R4 ;  /* 0x000000424d047223 */ /* 0x080fe40000010804 */
[----:B------:R-:W-:Y:S02]  /*1f90*/  FFMA.FTZ R5, R75, R66, R5 ;  /* 0x000000424b057223 */ /* 0x000fe40000010005 */
[----:B------:R-:W-:Y:S02]  /*1fa0*/  FADD.FTZ R7, R74, R7 ;  /* 0x000000074a077221 */ /* 0x000fe40000010000 */
[----:B------:R-:W-:Y:S02]  /*1fb0*/  FADD.FTZ R6, R79, R6 ;  /* 0x000000064f067221 */ /* 0x000fe40000010000 */
[C---:B------:R-:W-:Y:S01]  /*1fc0*/  FMUL.FTZ R8, R67.reuse, R4 ;  /* 0x0000000443087220 */ /* 0x040fe20000410000 */
[----:B------:R-:W0:Y:S01]  /*1fd0*/  SHFL.UP PT, R13, R7, 0x1, RZ ;  /* 0x04200000070d7989 */ /* 0x000e2200000e00ff */
[----:B------:R-:W-:-:S02]  /*1fe0*/  FMUL.FTZ R9, R67, R5 ;  /* 0x0000000543097220 */ /* 0x000fc40000410000 */
[C---:B------:R-:W-:Y:S01]  /*1ff0*/  FFMA.FTZ R5, R68.reuse, R5, R8 ;  /* 0x0000000544057223 */ /* 0x040fe20000010008 */
[----:B------:R-:W1:Y:S01]  /*2000*/  SHFL.UP PT, R11, R6, 0x1, RZ ;  /* 0x04200000060b7989 */ /* 0x000e6200000e00ff */
[----:B------:R-:W-:Y:S02]  /*2010*/  FFMA.FTZ R9, R68, R4, -R9 ;  /* 0x0000000444097223 */ /* 0x000fe40000010809 */
[C---:B------:R-:W-:Y:S02]  /*2020*/  FMUL.FTZ R4, R70.reuse, R5 ;  /* 0x0000000546047220 */ /* 0x040fe40000410000 */
[-C--:B------:R-:W-:Y:S02]  /*2030*/  FMUL.FTZ R8, R70, R9.reuse ;  /* 0x0000000946087220 */ /* 0x080fe40000410000 */
[C---:B------:R-:W-:Y:S02]  /*2040*/  FFMA.FTZ R4, R72.reuse, R9, -R4 ;  /* 0x0000000948047223 */ /* 0x040fe40000010804 */
[----:B------:R-:W-:-:S03]  /*2050*/  FFMA.FTZ R8, R72, R5, R8 ;  /* 0x0000000548087223 */ /* 0x000fc60000010008 */
[----:B------:R-:W2:Y:S01]  /*2060*/  SHFL.UP PT, R5, R4, 0x1, RZ ;  /* 0x0420000004057989 */ /* 0x000ea200000e00ff */
[----:B------:R-:W-:-:S03]  /*2070*/  ISETP.GE.AND P1, PT, R42, 0x1, PT ;  /* 0x000000012a00780c */ /* 0x000fc60003f26270 */
[----:B------:R-:W3:Y:S01]  /*2080*/  SHFL.UP PT, R9, R8, 0x1, RZ ;  /* 0x0420000008097989 */ /* 0x000ee200000e00ff */
[C---:B0-----:R-:W-:Y:S02]  /*2090*/  FMUL.FTZ R10, R8.reuse, R13 ;  /* 0x0000000d080a7220 */ /* 0x041fe40000410000 */
[-C--:B-1----:R-:W-:Y:S02]  /*20a0*/  FMUL.FTZ R12, R8, R11.reuse ;  /* 0x0000000b080c7220 */ /* 0x082fe40000410000 */
[C---:B------:R-:W-:Y:S02]  /*20b0*/  FFMA.FTZ R11, R4.reuse, R11, -R10 ;  /* 0x0000000b040b7223 */ /* 0x040fe4000001080a */
[----:B------:R-:W-:-:S03]  /*20c0*/  FFMA.FTZ R12, R4, R13, R12 ;  /* 0x0000000d040c7223 */ /* 0x000fc6000001000c */
        /* <DEDUP_REMOVED lines=9> */
[----:B------:R-:W2:Y:S01]  /*2160*/  SHFL.UP PT, R5, R4, 0x2, RZ ;  /* 0x0440000004057989 */ /* 0x000ea200000e00ff */
[----:B------:R-:W-:-:S03]  /*2170*/  ISETP.GE.AND P1, PT, R42, 0x2, PT ;  /* 0x000000022a00780c */ /* 0x000fc60003f26270 */
[----:B------:R-:W3:Y:S01]  /*2180*/  SHFL.UP PT, R8, R11, 0x2, RZ ;  /* 0x044000000b087989 */ /* 0x000ee200000e00ff */
[CC--:B0-----:R-:W-:Y:S02]  /*2190*/  FMUL.FTZ R10, R11.reuse, R12.reuse ;  /* 0x0000000c0b0a7220 */ /* 0x0c1fe40000410000 */
[-C--:B-1----:R-:W-:Y:S02]  /*21a0*/  FMUL.FTZ R9, R11, R13.reuse ;  /* 0x0000000d0b097220 */ /* 0x082fe40000410000 */
[C---:B------:R-:W-:Y:S02]  /*21b0*/  FFMA.FTZ R10, R4.reuse, R13, R10 ;  /* 0x0000000d040a7223 */ /* 0x040fe4000001000a */
[----:B------:R-:W-:-:S03]  /*21c0*/  FFMA.FTZ R13, R4, R12, -R9 ;  /* 0x0000000c040d7223 */ /* 0x000fc60000010809 */
[----:B------:R-:W-:Y:S02]  /*21d0*/  @P1 FADD.FTZ R7, R7, R10 ;  /* 0x0000000a07071221 */ /* 0x000fe40000010000 */
[----:B------:R-:W-:Y:S02]  /*21e0*/  @P1 FADD.FTZ R6, R6, R13 ;  /* 0x0000000d06061221 */ /* 0x000fe40000010000 */
[----:B--2---:R-:W-:Y:S01]  /*21f0*/  FMUL.FTZ R9, R11, R5 ;  /* 0x000000050b097220 */ /* 0x004fe20000410000 */
[----:B------:R-:W0:Y:S04]  /*2200*/  SHFL.UP PT, R15, R7, 0x4, RZ ;  /* 0x04800000070f7989 */ /* 0x000e2800000e00ff */
[----:B------:R-:W1:Y:S01]  /*2210*/  SHFL.UP PT, R13, R6, 0x4, RZ ;  /* 0x04800000060d7989 */ /* 0x000e6200000e00ff */
[----:B---3--:R-:W-:-:S02]  /*2220*/  FFMA.FTZ R10, R4, R8, R9 ;  /* 0x00000008040a7223 */ /* 0x008fc40000010009 */
[----:B------:R-:W-:-:S03]  /*2230*/  FMUL.FTZ R8, R11, R8 ;  /* 0x000000080b087220 */ /* 0x000fc60000410000 */
[----:B------:R-:W-:Y:S01]  /*2240*/  FSEL R10, R11, R10, !P1 ;  /* 0x0000000a0b0a7208 */ /* 0x000fe20004800000 */
[----:B------:R-:W-:-:S04]  /*2250*/  @P1 FFMA.FTZ R4, R4, R5, -R8 ;  /* 0x0000000504041223 */ /* 0x000fc80000010808 */
        /* <DEDUP_REMOVED lines=86> */
[C---:B------:R-:W-:Y:S01]  /*27c0*/  FMUL.FTZ R4, R67.reuse, R6 ;  /* 0x0000000643047220 */ /* 0x040fe20000410000 */
[----:B------:R-:W-:Y:S01]  /*27d0*/  ISETP.NE.AND P1, PT, R52, RZ, PT ;  /* 0x000000ff3400720c */ /* 0x000fe20003f25270 */
[----:B------:R-:W-:Y:S02]  /*27e0*/  FMUL.FTZ R67, R67, R7 ;  /* 0x0000000743437220 */ /* 0x000fe40000410000 */
[----:B------:R-:W-:Y:S02]  /*27f0*/  FMUL.FTZ R65, R9, R15 ;  /* 0x0000000f09417220 */ /* 0x000fe40000410000 */
[----:B------:R-:W-:-:S02]  /*2800*/  FFMA.FTZ R23, R68, R7, -R4 ;  /* 0x0000000744177223 */ /* 0x000fc40000010804 */
[----:B------:R-:W-:Y:S02]  /*2810*/  FFMA.FTZ R67, R68, R6, R67 ;  /* 0x0000000644437223 */ /* 0x000fe40000010043 */
[-C--:B------:R-:W-:Y:S02]  /*2820*/  FFMA.FTZ R65, R8, R14.reuse, -R65 ;  /* 0x0000000e08417223 */ /* 0x080fe40000010841 */
[C---:B------:R-:W-:Y:S02]  /*2830*/  FMUL.FTZ R5, R9.reuse, R13 ;  /* 0x0000000d09057220 */ /* 0x040fe40000410000 */
[C---:B------:R-:W-:Y:S02]  /*2840*/  FMUL.FTZ R14, R9.reuse, R14 ;  /* 0x0000000e090e7220 */ /* 0x040fe40000410000 */
[----:B------:R-:W-:Y:S02]  /*2850*/  FMUL.FTZ R9, R9, R12 ;  /* 0x0000000c09097220 */ /* 0x000fe40000410000 */
[----:B------:R-:W-:-:S02]  /*2860*/  FADD.FTZ R23, R76, R23 ;  /* 0x000000174c177221 */ /* 0x000fc40000010000 */
[----:B------:R-:W-:Y:S02]  /*2870*/  FADD.FTZ R67, R78, R67 ;  /* 0x000000434e437221 */ /* 0x000fe40000010000 */
[C---:B------:R-:W-:Y:S02]  /*2880*/  FFMA.FTZ R12, R8.reuse, R12, -R5 ;  /* 0x0000000c080c7223 */ /* 0x040fe40000010805 */
[----:B------:R-:W-:Y:S01]  /*2890*/  FFMA.FTZ R13, R8, R13, R9 ;  /* 0x0000000d080d7223 */ /* 0x000fe20000010009 */
[----:B------:R-:W-:Y:S01]  /*28a0*/  BSSY B0, `(.L_x_2514) ;  /* 0x0000012000007945 */ /* 0x000fe20003800000 */
[C---:B------:R-:W-:Y:S02]  /*28b0*/  FMUL.FTZ R4, R70.reuse, R67 ;  /* 0x0000004346047220 */ /* 0x040fe40000410000 */
        /* <DEDUP_REMOVED lines=16> */
.L_x_2515:
[----:B------:R-:W-:Y:S05]  /*29c0*/  BSYNC B0 ;  /* 0x0000000000007941 */ /* 0x000fea0003800000 */
.L_x_2514:
[----:B------:R-:W-:Y:S01]  /*29d0*/  IADD3 R63, R63, 0x1, RZ ;  /* 0x000000013f3f7810 */ /* 0x000fe20007ffe0ff */
[----:B------:R-:W-:Y:S02]  /*29e0*/  FADD.FTZ R74, R74, R9 ;  /* 0x000000094a4a7221 */ /* 0x000fe40000010000 */
[----:B------:R-:W-:Y:S01]  /*29f0*/  FMUL.FTZ R6, R21, R6 ;  /* 0x0000000615067220 */ /* 0x000fe20000410000 */
[----:B------:R-:W-:Y:S01]  /*2a00*/  ISETP.GE.AND P1, PT, R63, c[0x0][0x16c], PT ;  /* 0x00005b003f007a0c */ /* 0x000fe20003f26270 */
[----:B0-----:R-:W-:Y:S02]  /*2a10*/  FMUL.FTZ R5, R21, R67 ;  /* 0x0000004315057220 */ /* 0x001fe40000410000 */
[----:B------:R-:W-:Y:S02]  /*2a20*/  FADD.FTZ R22, R79, R22 ;  /* 0x000000164f167221 */ /* 0x000fe40000010000 */
[----:B------:R-:W-:Y:S02]  /*2a30*/  FMUL.FTZ R21, R21, R74 ;  /* 0x0000004a15157220 */ /* 0x000fe40000410000 */
[----:B------:R-:W-:-:S02]  /*2a40*/  FFMA.FTZ R7, R20, R7, -R6 ;  /* 0x0000000714077223 */ /* 0x000fc40000010806 */
        /* <DEDUP_REMOVED lines=9> */
.L_x_2513:
[----:B------:R-:W-:Y:S01]  /*2ae0*/  BAR.SYNC.DEFER_BLOCKING 0x0 ;  /* 0x0000000000007b1d */ /* 0x000fe20000010000 */
[----:B------:R-:W-:Y:S01]  /*2af0*/  ISETP.NE.AND P0, PT, R52, RZ, PT ;  /* 0x000000ff3400720c */ /* 0x000fe20003f05270 */
[C---:B------:R-:W-:Y:S01]  /*2b00*/  IMAD R8, R69.reuse, c[0x0][0x200], RZ ;  /* 0x0000800045087a24 */ /* 0x040fe200078e02ff */
[----:B------:R-:W-:Y:S01]  /*2b10*/  F2FP.PACK_AB R6, R24, R27 ;  /* 0x0000001b1806723e */ /* 0x000fe200000000ff */
[----:B------:R-:W-:Y:S01]  /*2b20*/  IMAD R10, R69, c[0x0][0x1f0], RZ ;  /* 0x00007c00450a7a24 */ /* 0x000fe200078e02ff */
[----:B------:R-:W-:Y:S01]  /*2b30*/  F2FP.PACK_AB R7, R0, R25 ;  /* 0x000000190007723e */ /* 0x000fe200000000ff */
[C---:B------:R-:W-:Y:S01]  /*2b40*/  IMAD R61, R47.reuse, c[0x0][0x204], R8 ;  /* 0x000081002f3d7a24 */ /* 0x040fe200078e0208 */
[----:B------:R-:W-:Y:S01]  /*2b50*/  SHF.L.U32 R14, R42, 0x1, RZ ;  /* 0x000000012a0e7819 */ /* 0x000fe200000006ff */
[----:B------:R-:W-:Y:S01]  /*2b60*/  IMAD R21, R47, c[0x0][0x1f4], R10 ;  /* 0x00007d002f157a24 */ /* 0x000fe200078e020a */
[----:B------:R-:W-:Y:S01]  /*2b70*/  ISETP.GE.AND P1, PT, R45, R26, PT ;  /* 0x0000001a2d00720c */ /* 0x000fe20003f26270 */
[----:B------:R-:W-:Y:S01]  /*2b80*/  IMAD R22, R50, c[0x0][0x208], RZ ;  /* 0x0000820032167a24 */ /* 0x000fe200078e02ff */
[----:B------:R-:W-:Y:S01]  /*2b90*/  SHF.L.U32 R4, R40, 0x7, RZ ;  /* 0x0000000728047819 */ /* 0x000fe200000006ff */
[----:B------:R-:W-:Y:S01]  /*2ba0*/  IMAD.WIDE.U32 R10, R47, c[0x0][0x1f0], RZ ;  /* 0x00007c002f0a7a25 */ /* 0x000fe200078e00ff */
[----:B------:R-:W-:Y:S01]  /*2bb0*/  MOV R8, 0x2 ;  /* 0x0000000200087802 */ /* 0x000fe20000000f00 */
[----:B------:R-:W-:Y:S01]  /*2bc0*/  BSSY B0, `(.L_x_2517) ;  /* 0x0000032000007945 */ /* 0x000fe20003800000 */
[----:B------:R-:W-:Y:S01]  /*2bd0*/  SHF.R.S32.HI R5, RZ, 0x1f, R4 ;  /* 0x0000001fff057819 */ /* 0x000fe20000011404 */
[----:B------:R-:W-:Y:S01]  /*2be0*/  IMAD R63, R51, c[0x0][0x20c], R22 ;  /* 0x00008300333f7a24 */ /* 0x000fe200078e0216 */
[----:B------:R-:W-:Y:S01]  /*2bf0*/  IADD3 R11, R11, R21, RZ ;  /* 0x000000150b0b7210 */ /* 0x000fe20007ffe0ff */
[----:B------:R-:W-:-:S04]  /*2c00*/  IMAD.WIDE R8, R45, R8, c[0x0][0x258] ;  /* 0x000096002d087625 */ /* 0x000fc800078e0208 */
[----:B------:R-:W-:Y:S01]  /*2c10*/  @!P1 IMAD.WIDE.U32 R12, R47, c[0x0][0x1f0], R4 ;  /* 0x00007c002f0c9a25 */ /* 0x000fe200078e0004 */
[----:B------:R0:W-:Y:S01]  /*2c20*/  STS.64 [R53], R6 ;  /* 0x0000000635007388 */ /* 0x0001e20000000a00 */
[----:B------:R-:W-:-:S06]  /*2c30*/  NOP ;  /* 0x0000000000007918 */ /* 0x000fcc0000000000 */
[----:B------:R-:W-:Y:S01]  /*2c40*/  LDS.U16 R57, [R14] ;  /* 0x000000000e397984 */ /* 0x000fe20000000400 */
[----:B------:R-:W-:-:S03]  /*2c50*/  @!P1 IADD3 R13, R21, R13, RZ ;  /* 0x0000000d150d9210 */ /* 0x000fc60007ffe0ff */
[----:B------:R-:W-:Y:S01]  /*2c60*/  LDS.U16 R23, [R14+0x40] ;  /* 0x000040000e177984 */ /* 0x000fe20000000400 */
[----:B0-----:R-:W-:-:S03]  /*2c70*/  IMAD.WIDE.U32 R6, R47, c[0x0][0x200], RZ ;  /* 0x000080002f067a25 */ /* 0x001fc600078e00ff */
[----:B------:R-:W-:Y:S01]  /*2c80*/  LDS.U16 R55, [R14+0x80] ;  /* 0x000080000e377984 */ /* 0x000fe20000000400 */
[----:B------:R-:W-:Y:S01]  /*2c90*/  @!P1 IMAD.WIDE.U32 R12, R51, c[0x0][0x1f8], R12 ;  /* 0x00007e00330c9a25 */ /* 0x000fe200078e000c */
[----:B------:R-:W-:Y:S02]  /*2ca0*/  IADD3 R7, R7, R61, RZ ;  /* 0x0000003d07077210 */ /* 0x000fe40007ffe0ff */
[----:B------:R-:W-:Y:S02]  /*2cb0*/  LDS.U16 R15, [R14+0xc0] ;  /* 0x0000c0000e0f7984 */ /* 0x000fe40000000400 */
[----:B------:R-:W-:Y:S01]  /*2cc0*/  @!P1 IADD3 R21, P4, R45, R12, RZ ;  /* 0x0000000c2d159210 */ /* 0x000fe20007f9e0ff */
[----:B------:R-:W-:Y:S01]  /*2cd0*/  IMAD.WIDE.U32 R6, R51, c[0x0][0x208], R6 ;  /* 0x0000820033067a25 */ /* 0x000fe200078e0006 */
[----:B------:R-:W-:Y:S04]  /*2ce0*/  @!P0 STS [0x100], R26 ;  /* 0x0001001aff008388 */ /* 0x000fe80000000800 */
[----:B------:R-:W-:Y:S01]  /*2cf0*/  BAR.SYNC.DEFER_BLOCKING 0x0 ;  /* 0x0000000000007b1d */ /* 0x000fe20000010000 */
[----:B------:R-:W-:Y:S01]  /*2d00*/  IADD3 R59, P2, R4, R6, RZ ;  /* 0x00000006043b7210 */ /* 0x000fe20007f5e0ff */
[----:B------:R-:W-:-:S03]  /*2d10*/  IMAD R6, R50, c[0x0][0x1f8], RZ ;  /* 0x00007e0032067a24 */ /* 0x000fc600078e02ff */
[----:B------:R-:W-:Y:S01]  /*2d20*/  IADD3.X R7, R5, R63, R7, P2, !PT ;  /* 0x0000003f05077210 */ /* 0x000fe200017fe407 */
[----:B------:R-:W-:Y:S01]  /*2d30*/  IMAD R63, R51, c[0x0][0x1fc], R6 ;  /* 0x00007f00333f7a24 */ /* 0x000fe200078e0206 */
[----:B------:R-:W-:Y:S02]  /*2d40*/  LEA R8, P3, R59, R8, 0x1 ;  /* 0x000000083b087211 */ /* 0x000fe400078608ff */
[----:B------:R-:W-:Y:S02]  /*2d50*/  IADD3 R6, P2, R45, R4, RZ ;  /* 0x000000042d067210 */ /* 0x000fe40007f5e0ff */
[----:B------:R-:W-:Y:S01]  /*2d60*/  @!P1 IADD3.X R54, R44, R13, R63, P4, !PT ;  /* 0x0000000d2c369210 */ /* 0x000fe200027fe43f */
[----:B------:R-:W-:Y:S01]  /*2d70*/  IMAD.WIDE.U32 R12, R51, c[0x0][0x1f8], R10 ;  /* 0x00007e00330c7a25 */ /* 0x000fe200078e000a */
[----:B------:R-:W-:Y:S02]  /*2d80*/  @!P1 LEA R10, P4, R21, c[0x0][0x268], 0x1 ;  /* 0x00009a00150a9a11 */ /* 0x000fe400078808ff */
[----:B------:R-:W-:-:S02]  /*2d90*/  LEA.HI.X R9, R59, R9, R7, 0x1, P3 ;  /* 0x000000093b097211 */ /* 0x000fc400018f0c07 */
[----:B------:R-:W-:Y:S02]  /*2da0*/  IADD3 R22, P6, R4, R12, RZ ;  /* 0x0000000c04167210 */ /* 0x000fe40007fde0ff */
[----:B------:R-:W-:Y:S02]  /*2db0*/  @!P1 LEA.HI.X R11, R21, c[0x0][0x26c], R54, 0x1, P4 ;  /* 0x00009b00150b9a11 */ /* 0x000fe400020f0c36 */
[----:B------:R-:W-:Y:S02]  /*2dc0*/  IADD3.X R7, R44, R5, RZ, P2, !PT ;  /* 0x000000052c077210 */ /* 0x000fe400017fe4ff */
[----:B------:R-:W-:Y:S01]  /*2dd0*/  IADD3.X R54, R5, R63, R13, P6, !PT ;  /* 0x0000003f05367210 */ /* 0x000fe200037fe40d */
[----:B------:R-:W0:Y:S02]  /*2de0*/  LDS R20, [0x100] ;  /* 0x00010000ff147984 */ /* 0x000e240000000800 */
[-C--:B0-----:R-:W-:Y:S02]  /*2df0*/  ISETP.GE.AND P5, PT, R45, R20.reuse, PT ;  /* 0x000000142d00720c */ /* 0x081fe40003fa6270 */
[----:B------:R-:W-:-:S02]  /*2e00*/  ISETP.GE.AND P4, PT, R41, R20, PT ;  /* 0x000000142900720c */ /* 0x000fc40003f86270 */
[-C--:B------:R-:W-:Y:S02]  /*2e10*/  ISETP.GE.AND P2, PT, R39, R20.reuse, PT ;  /* 0x000000142700720c */ /* 0x080fe40003f46270 */
[----:B------:R-:W-:Y:S02]  /*2e20*/  ISETP.GE.AND P3, PT, R37, R20, PT ;  /* 0x000000142500720c */ /* 0x000fe40003f66270 */
[----:B------:R-:W-:-:S05]  /*2e30*/  LOP3.LUT R41, R45, 0x20, RZ, 0xfc, !PT ;  /* 0x000000202d297812 */ /* 0x000fca00078efcff */
        /* <DEDUP_REMOVED lines=10> */
.L_x_2518:
[----:B------:R-:W-:Y:S05]  /*2ee0*/  BSYNC B0 ;  /* 0x0000000000007941 */ /* 0x000fea0003800000 */
.L_x_2517:
[----:B------:R1:W-:Y:S01]  /*2ef0*/  @!P4 STG.E.U16 [R8.64+0x40], R23 ;  /* 0x000040170800c986 */ /* 0x0003e2000c101504 */
[C---:B------:R-:W-:Y:S02]  /*2f00*/  SHF.L.U32 R12, R41.reuse, 0x1, RZ ;  /* 0x00000001290c7819 */ /* 0x040fe400000006ff */
[C---:B------:R-:W-:Y:S01]  /*2f10*/  SHF.L.U64.HI R13, R41.reuse, 0x1, R44 ;  /* 0x00000001290d7819 */ /* 0x040fe2000001022c */
[----:B------:R2:W-:Y:S01]  /*2f20*/  @!P2 STG.E.U16 [R8.64+0x80], R55 ;  /* 0x000080370800a986 */ /* 0x0005e2000c101504 */
[----:B0-----:R-:W-:Y:S02]  /*2f30*/  IADD3 R20, P4, R12, c[0x0][0x268], RZ ;  /* 0x00009a000c147a10 */ /* 0x001fe40007f9e0ff */
[-C--:B------:R-:W-:Y:S01]  /*2f40*/  ISETP.GE.AND P2, PT, R41, R26.reuse, PT ;  /* 0x0000001a2900720c */ /* 0x080fe20003f46270 */
[----:B------:R-:W-:Y:S01]  /*2f50*/  @!P3 STG.E.U16 [R8.64+0xc0], R15 ;  /* 0x0000c00f0800b986 */ /* 0x000fe2000c101504 */
[----:B------:R-:W-:Y:S02]  /*2f60*/  IADD3.X R21, R13, c[0x0][0x26c], RZ, P4, !PT ;  /* 0x00009b000d157a10 */ /* 0x000fe400027fe4ff */
[-C--:B------:R-:W-:Y:S01]  /*2f70*/  ISETP.GE.AND P3, PT, R39, R26.reuse, PT ;  /* 0x0000001a2700720c */ /* 0x080fe20003f66270 */
[----:B------:R-:W-:Y:S01]  /*2f80*/  BAR.SYNC.DEFER_BLOCKING 0x0 ;  /* 0x0000000000007b1d */ /* 0x000fe20000010000 */
[----:B------:R-:W-:-:S02]  /*2f90*/  ISETP.GE.AND P4, PT, R37, R26, PT ;  /* 0x0000001a2500720c */ /* 0x000fc40003f86270 */
[C---:B------:R-:W-:Y:S02]  /*2fa0*/  LEA R20, P5, R22.reuse, R20, 0x1 ;  /* 0x0000001416147211 */ /* 0x040fe400078a08ff */
[----:B-1----:R-:W-:Y:S02]  /*2fb0*/  PRMT R23, RZ, 0x7610, R23 ;  /* 0x00007610ff177816 */ /* 0x002fe40000000017 */
[----:B--2---:R-:W-:Y:S02]  /*2fc0*/  PRMT R55, RZ, 0x7610, R55 ;  /* 0x00007610ff377816 */ /* 0x004fe40000000037 */
[----:B------:R-:W-:Y:S02]  /*2fd0*/  PRMT R57, RZ, 0x7610, R57 ;  /* 0x00007610ff397816 */ /* 0x000fe40000000039 */
[----:B------:R-:W-:Y:S02]  /*2fe0*/  PRMT R59, RZ, 0x7610, R59 ;  /* 0x00007610ff3b7816 */ /* 0x000fe4000000003b */
[----:B------:R-:W-:Y:S01]  /*2ff0*/  LEA.HI.X R21, R22, R21, R54, 0x1, P5 ;  /* 0x0000001516157211 */ /* 0x000fe200028f0c36 */
        /* <DEDUP_REMOVED lines=30> */
[----:B------:R-:W-:Y:S01]  /*31e0*/  BAR.SYNC.DEFER_BLOCKING 0x0 ;  /* 0x0000000000007b1d */ /* 0x000fe20000010000 */
[----:B-1----:R-:W-:-:S04]  /*31f0*/  FMUL.FTZ R8, R15, R58 ;  /* 0x0000003a0f087220 */ /* 0x002fc80000410000 */
[----:B------:R-:W-:Y:S02]  /*3200*/  FMUL.FTZ R8, R8, R27 ;  /* 0x0000001b08087220 */ /* 0x000fe40000410000 */
[----:B------:R-:W1:Y:S01]  /*3210*/  MUFU.RCP R59, R56 ;  /* 0x00000038003b7308 */ /* 0x000e620000001000 */
[----:B0-----:R-:W-:-:S04]  /*3220*/  FMUL.FTZ R11, R10, R57 ;  /* 0x000000390a0b7220 */ /* 0x001fc80000410000 */
[----:B------:R-:W-:Y:S02]  /*3230*/  FMUL.FTZ R11, R11, R24 ;  /* 0x000000180b0b7220 */ /* 0x000fe40000410000 */
[----:B--2---:R-:W-:-:S04]  /*3240*/  FMUL.FTZ R10, R21, R60 ;  /* 0x0000003c150a7220 */ /* 0x004fc80000410000 */
[----:B------:R-:W-:Y:S02]  /*3250*/  FMUL.FTZ R10, R10, R25 ;  /* 0x000000190a0a7220 */ /* 0x000fe40000410000 */
[----:B-1----:R-:W-:Y:S01]  /*3260*/  FMUL.FTZ R15, R54, R59 ;  /* 0x0000003b360f7220 */ /* 0x002fe20000410000 */
[----:B------:R-:W-:Y:S01]  /*3270*/  F2FP.PACK_AB R54, R11, R8 ;  /* 0x000000080b36723e */ /* 0x000fe200000000ff */
[----:B------:R-:W-:-:S04]  /*3280*/  IMAD.WIDE.U32 R8, R47, c[0x0][0x210], RZ ;  /* 0x000084002f087a25 */ /* 0x000fc800078e00ff */
[----:B------:R-:W-:-:S05]  /*3290*/  FMUL.FTZ R15, R15, R0 ;  /* 0x000000000f0f7220 */ /* 0x000fca0000410000 */
[----:B------:R-:W-:Y:S01]  /*32a0*/  F2FP.PACK_AB R55, R15, R10 ;  /* 0x0000000a0f37723e */ /* 0x000fe200000000ff */
[----:B------:R-:W-:-:S04]  /*32b0*/  IMAD R10, R69, c[0x0][0x210], RZ ;  /* 0x00008400450a7a24 */ /* 0x000fc800078e02ff */
[----:B------:R-:W-:Y:S01]  /*32c0*/  STS.64 [R53], R54 ;  /* 0x0000003635007388 */ /* 0x000fe20000000a00 */
[----:B------:R-:W-:-:S06]  /*32d0*/  NOP ;  /* 0x0000000000007918 */ /* 0x000fcc0000000000 */
[----:B------:R-:W-:Y:S01]  /*32e0*/  LDS.U16 R15, [R14] ;  /* 0x000000000e0f7984 */ /* 0x000fe20000000400 */
[----:B------:R-:W-:-:S03]  /*32f0*/  IMAD R11, R47, c[0x0][0x214], R10 ;  /* 0x000085002f0b7a24 */ /* 0x000fc600078e020a */
[----:B------:R-:W-:Y:S02]  /*3300*/  LDS.U16 R21, [R14+0x40] ;  /* 0x000040000e157984 */ /* 0x000fe40000000400 */
[----:B------:R-:W-:Y:S02]  /*3310*/  IADD3 R27, R9, R11, RZ ;  /* 0x0000000b091b7210 */ /* 0x000fe40007ffe0ff */
        /* <DEDUP_REMOVED lines=16> */
.L_x_2520:
[----:B------:R-:W-:Y:S05]  /*3420*/  BSYNC B0 ;  /* 0x0000000000007941 */ /* 0x000fea0003800000 */
.L_x_2519:
        /* <DEDUP_REMOVED lines=14> */
[----:B------:R-:W-:-:S02]  /*3510*/  LEA.HI.X R5, R6, R13, R5, 0x1, P3 ;  /* 0x0000000d06057211 */ /* 0x000fc400018f0c05 */
        /* <DEDUP_REMOVED lines=12> */
.L_x_2521:
[----:B------:R-:W-:Y:S05]  /*35e0*/  EXIT ;  /* 0x000000000000794d */ /* 0x000fea0003800000 */
.L_x_2523:
        /* <DEDUP_REMOVED lines=9> */
.L_x_5389:


//--------------------- .text._Z25selective_scan_fwd_kernelI32Selective_Scan_fwd_kernel_traitsILi32ELi4ELi1ELb0ELb1ELb1ELb0EN3c104HalfENS1_7complexIfEEEEv13SSMParamsBase --------------------------
	.section	.text._Z25selective_scan_fwd_kernelI32Selective_Scan_fwd_kernel_traitsILi32ELi4ELi1ELb0ELb1ELb1ELb0EN3c104HalfENS1_7complexIfEEEEv13SSMParamsBase,"ax",@progbits
	.sectioninfo	@"SHI_REGISTERS=93"
	.align	128
        .global         _Z25selective_scan_fwd_kernelI32Selective_Scan_fwd_kernel_traitsILi32ELi4ELi1ELb0ELb1ELb1ELb0EN3c104HalfENS1_7complexIfEEEEv13SSMParamsBase
        .type           _Z25selective_scan_fwd_kernelI32Selective_Scan_fwd_kernel_traitsILi32ELi4ELi1ELb0ELb1ELb1ELb0EN3c104HalfENS1_7complexIfEEEEv13SSMParamsBase,@function
        .size           _Z25selective_scan_fwd_kernelI32Selective_Scan_fwd_kernel_traitsILi32ELi4ELi1ELb0ELb1ELb1ELb0EN3c104HalfENS1_7complexIfEEEEv13SSMParamsBase,(.L_x_5390 - _Z25selective_scan_fwd_kernelI32Selective_Scan_fwd_kernel_traitsILi32ELi4ELi1ELb0ELb1ELb1ELb0EN3c104HalfENS1_7complexIfEEEEv13SSMParamsBase)
        .other          _Z25selective_scan_fwd_kernelI32Selective_Scan_fwd_kernel_traitsILi32ELi4ELi1ELb0ELb1ELb1ELb0EN3c104HalfENS1_7complexIfEEEEv13SSMParamsBase,@"STO_CUDA_ENTRY STV_DEFAULT"
_Z25selective_scan_fwd_kernelI32Selective_Scan_fwd_kernel_traitsILi32ELi4ELi1ELb0ELb1ELb1ELb0EN3c104HalfENS1_7complexIfEEEEv13SSMParamsBase:
.text._Z25selective_scan_fwd_kernelI32Selective_Scan_fwd_kernel_traitsILi32ELi4ELi1ELb0ELb1ELb1ELb0EN3c104HalfENS1_7complexIfEEEEv13SSMParamsBase:
        /* <DEDUP_REMOVED lines=17> */
[----:B------:R1:W5:Y:S04]  /*0110*/  @P1 LDG.E R24, [R4.64] ;  /* 0x0000000404181981 */ /* 0x000368000c1e1900 */
[----:B------:R2:W5:Y:S01]  /*0120*/  @P0 LDG.E R22, [R2.64] ;  /* 0x0000000402160981 */ /* 0x000562000c1e1900 */
[----:B0-----:R-:W0:Y:S02]  /*0130*/  MUFU.RCP R8, R8 ;  /* 0x0000000800087308 */ /* 0x001e240000001000 */
[----:B0-----:R-:W-:-:S06]  /*0140*/  IADD3 R6, R8, 0xffffffe, RZ ;  /* 0x0ffffffe08067810 */ /* 0x001fcc0007ffe0ff */
[----:B------:R0:W3:Y:S01]  /*0150*/  F2I.FTZ.U32.TRUNC.NTZ R7, R6 ;  /* 0x0000000600077305 */ /* 0x0000e2000021f000 */
[----:B--2---:R-:W-:Y:S01]  /*0160*/  MOV R3, c[0x0][0x174] ;  /* 0x00005d0000037a02 */ /* 0x004fe20000000f00 */
[----:B0-----:R-:W-:-:S03]  /*0170*/  HFMA2.MMA R6, -RZ, RZ, 0, 0 ;  /* 0x00000000ff067435 */ /* 0x001fc600000001ff */
[----:B------:R-:W-:Y:S02]  /*0180*/  ISETP.GE.AND P0, PT, R3, 0x1, PT ;  /* 0x000000010300780c */ /* 0x000fe40003f06270 */
[----:B---3--:R-:W-:-:S05]  /*0190*/  IADD3 R10, RZ, -R7, RZ ;  /* 0x80000007ff0a7210 */ /* 0x008fca0007ffe0ff */
[----:B------:R-:W-:Y:S01]  /*01a0*/  IMAD R11, R10, R9, RZ ;  /* 0x000000090a0b7224 */ /* 0x000fe200078e02ff */
[----:B------:R-:W-:-:S03]  /*01b0*/  IABS R2, R0 ;  /* 0x0000000000027213 */ /* 0x000fc60000000000 */
[----:B------:R-:W-:Y:S01]  /*01c0*/  IMAD.HI.U32 R7, R7, R11, R6 ;  /* 0x0000000b07077227 */ /* 0x000fe200078e0006 */
[----:B------:R-:W0:Y:S05]  /*01d0*/  S2UR UR6, SR_CTAID.X ;  /* 0x00000000000679c3 */ /* 0x000e2a0000002500 */
[----:B------:R-:W-:-:S05]  /*01e0*/  IMAD.HI.U32 R8, R7, R2, RZ ;  /* 0x0000000207087227 */ /* 0x000fca00078e00ff */
[----:B------:R-:W-:Y:S01]  /*01f0*/  IADD3 R6, -R8, RZ, RZ ;  /* 0x000000ff08067210 */ /* 0x000fe20007ffe1ff */
[----:B0-----:R-:W-:Y:S06]  /*0200*/  @!P0 EXIT ;  /* 0x000000000000894d */ /* 0x001fec0003800000 */
[----:B-1----:R-:W-:Y:S01]  /*0210*/  IMAD R6, R9, R6, R2 ;  /* 0x0000000609067224 */ /* 0x002fe200078e0202 */
[----:B------:R-:W0:Y:S01]  /*0220*/  S2R R56, SR_TID.X ;  /* 0x0000000000387919 */ /* 0x000e220000002100 */
[----:B------:R-:W-:Y:S01]  /*0230*/  IMAD R5, R23, c[0x0][0x1d8], RZ ;  /* 0x0000760017057a24 */ /* 0x000fe200078e02ff */
[----:B------:R-:W-:Y:S01]  /*0240*/  MOV R31, RZ ;  /* 0x000000ff001f7202 */ /* 0x000fe20000000f00 */
[----:B------:R-:W-:Y:S01]  /*0250*/  IMAD.U32 R25, RZ, RZ, UR6 ;  /* 0x00000006ff197e24 */ /* 0x000fe2000f8e00ff */
[----:B------:R-:W-:Y:S01]  /*0260*/  ISETP.GT.U32.AND P1, PT, R9, R6, PT ;  /* 0x000000060900720c */ /* 0x000fe20003f24070 */
[C---:B------:R-:W-:Y:S01]  /*0270*/  IMAD.WIDE.U32 R2, R0.reuse, c[0x0][0x1d8], RZ ;  /* 0x0000760000027a25 */ /* 0x040fe200078e00ff */
[----:B------:R-:W1:Y:S02]  /*0280*/  S2R R30, SR_LANEID ;  /* 0x00000000001e7919 */ /* 0x000e640000000000 */
[----:B------:R-:W-:Y:S01]  /*0290*/  SHF.R.S32.HI R75, RZ, 0x1f, R25 ;  /* 0x0000001fff4b7819 */ /* 0x000fe20000011419 */
[----:B------:R-:W-:Y:S01]  /*02a0*/  IMAD R5, R0, c[0x0][0x1dc], R5 ;  /* 0x0000770000057a24 */ /* 0x000fe200078e0205 */
[----:B------:R-:W-:Y:S01]  /*02b0*/  MOV R4, R2 ;  /* 0x0000000200047202 */ /* 0x000fe20000000f00 */
[----:B------:R-:W-:-:S02]  /*02c0*/  IMAD R7, R23, c[0x0][0x1e8], RZ ;  /* 0x00007a0017077a24 */ /* 0x000fc400078e02ff */
[----:B------:R-:W-:Y:S01]  /*02d0*/  IMAD R12, R75, c[0x0][0x190], RZ ;  /* 0x000064004b0c7a24 */ /* 0x000fe200078e02ff */
[----:B------:R-:W-:Y:S01]  /*02e0*/  IADD3 R5, R3, R5, RZ ;  /* 0x0000000503057210 */ /* 0x000fe20007ffe0ff */
[----:B------:R-:W-:Y:S02]  /*02f0*/  IMAD.WIDE.U32 R2, R0, c[0x0][0x1e8], RZ ;  /* 0x00007a0000027a25 */ /* 0x000fe400078e00ff */
[-C--:B------:R-:W-:Y:S02]  /*0300*/  @!P1 IADD3 R6, R6, -R9.reuse, RZ ;  /* 0x8000000906069210 */ /* 0x080fe40007ffe0ff */
[----:B------:R-:W-:Y:S01]  /*0310*/  @!P1 IADD3 R8, R8, 0x1, RZ ;  /* 0x0000000108089810 */ /* 0x000fe20007ffe0ff */
[----:B------:R-:W-:Y:S01]  /*0320*/  IMAD R7, R0, c[0x0][0x1ec], R7 ;  /* 0x00007b0000077a24 */ /* 0x000fe200078e0207 */
[----:B------:R-:W-:Y:S01]  /*0330*/  ISETP.GE.U32.AND P0, PT, R6, R9, PT ;  /* 0x000000090600720c */ /* 0x000fe20003f06070 */
[----:B------:R-:W-:Y:S01]  /*0340*/  IMAD R6, R75, c[0x0][0x1d0], RZ ;  /* 0x000074004b067a24 */ /* 0x000fe200078e02ff */
[----:B------:R-:W-:Y:S01]  /*0350*/  LOP3.LUT R9, R0, c[0x0][0x178], RZ, 0x3c, !PT ;  /* 0x00005e0000097a12 */ /* 0x000fe200078e3cff */
[----:B------:R-:W-:Y:S01]  /*0360*/  IMAD.WIDE.U32 R4, R25, c[0x0][0x1d0], R4 ;  /* 0x0000740019047a25 */ /* 0x000fe200078e0004 */
[----:B0-----:R-:W-:-:S02]  /*0370*/  SHF.L.U32 R27, R56, 0x2, RZ ;  /* 0x00000002381b7819 */ /* 0x001fc400000006ff */
[----:B------:R-:W-:Y:S01]  /*0380*/  ISETP.GE.AND P2, PT, R9, RZ, PT ;  /* 0x000000ff0900720c */ /* 0x000fe20003f46270 */
[C---:B------:R-:W-:Y:S01]  /*0390*/  IMAD R10, R25.reuse, c[0x0][0x1d4], R6 ;  /* 0x00007500190a7a24 */ /* 0x040fe200078e0206 */
[----:B------:R-:W-:Y:S01]  /*03a0*/  ISETP.NE.AND P1, PT, RZ, c[0x0][0x178], PT ;  /* 0x00005e00ff007a0c */ /* 0x000fe20003f25270 */
[----:B------:R-:W-:Y:S01]  /*03b0*/  IMAD R9, R25, c[0x0][0x194], R12 ;  /* 0x0000650019097a24 */ /* 0x000fe200078e020c */
[----:B------:R-:W-:Y:S01]  /*03c0*/  LOP3.LUT R26, R56, 0x1f, RZ, 0xc0, !PT ;  /* 0x0000001f381a7812 */ /* 0x000fe200078ec0ff */
[----:B------:R-:W-:Y:S01]  /*03d0*/  IMAD R12, R75, c[0x0][0x1e0], RZ ;  /* 0x000078004b0c7a24 */ /* 0x000fe200078e02ff */
[----:B------:R-:W-:Y:S01]  /*03e0*/  LOP3.LUT R27, R27, 0xffffff80, RZ, 0xc0, !PT ;  /* 0xffffff801b1b7812 */ /* 0x000fe200078ec0ff */
[----:B------:R-:W-:Y:S01]  /*03f0*/  IMAD R14, R75, c[0x0][0x1b0], RZ ;  /* 0x00006c004b0e7a24 */ /* 0x000fe200078e02ff */
[----:B------:R-:W-:Y:S02]  /*0400*/  IADD3 R7, R3, R7, RZ ;  /* 0x0000000703077210 */ /* 0x000fe40007ffe0ff */
[----:B------:R-:W-:Y:S01]  /*0410*/  MOV R6, R2 ;  /* 0x0000000200067202 */ /* 0x000fe20000000f00 */
[----:B------:R-:W-:Y:S01]  /*0420*/  IMAD.WIDE.U32 R2, R25, c[0x0][0x190], RZ ;  /* 0x0000640019027a25 */ /* 0x000fe200078e00ff */
[----:B------:R-:W-:-:S02]  /*0430*/  LOP3.LUT R28, R27, R26, RZ, 0xfc, !PT ;  /* 0x0000001a1b1c7212 */ /* 0x000fc400078efcff */
[----:B------:R-:W-:Y:S01]  /*0440*/  @P0 IADD3 R8, R8, 0x1, RZ ;  /* 0x0000000108080810 */ /* 0x000fe20007ffe0ff */
[C---:B------:R-:W-:Y:S01]  /*0450*/  IMAD.WIDE.U32 R6, R25.reuse, c[0x0][0x1e0], R6 ;  /* 0x0000780019067a25 */ /* 0x040fe200078e0006 */
[----:B------:R-:W-:Y:S02]  /*0460*/  SHF.R.S32.HI R29, RZ, 0x1f, R28 ;  /* 0x0000001fff1d7819 */ /* 0x000fe4000001141c */
[----:B------:R-:W-:Y:S01]  /*0470*/  IADD3 R17, P3, R28, R4, RZ ;  /* 0x000000041c117210 */ /* 0x000fe20007f7e0ff */
[----:B------:R-:W-:Y:S01]  /*0480*/  IMAD R11, R25, c[0x0][0x1b4], R14 ;  /* 0x00006d00190b7a24 */ /* 0x000fe200078e020e */
[----:B------:R-:W-:Y:S01]  /*0490*/  @!P2 IADD3 R8, -R8, RZ, RZ ;  /* 0x000000ff0808a210 */ /* 0x000fe20007ffe1ff */
[----:B------:R-:W-:Y:S01]  /*04a0*/  IMAD.IADD R18, R27, 0x1, R28 ;  /* 0x000000011b127824 */ /* 0x000fe200078e021c */
[----:B------:R-:W-:Y:S02]  /*04b0*/  @!P1 LOP3.LUT R8, RZ, c[0x0][0x178], RZ, 0x33, !PT ;  /* 0x00005e00ff089a12 */ /* 0x000fe400078e33ff */
[----:B------:R-:W-:Y:S01]  /*04c0*/  IADD3 R3, R3, R9, RZ ;  /* 0x0000000903037210 */ /* 0x000fe20007ffe0ff */
[----:B------:R-:W-:Y:S01]  /*04d0*/  IMAD R9, R25, c[0x0][0x1e4], R12 ;  /* 0x0000790019097a24 */ /* 0x000fe200078e020c */
[----:B------:R-:W-:Y:S01]  /*04e0*/  IADD3.X R10, R29, R5, R10, P3, !PT ;  /* 0x000000051d0a7210 */ /* 0x000fe20001ffe40a */
[----:B------:R-:W-:Y:S01]  /*04f0*/  IMAD.WIDE.U32 R4, R25, c[0x0][0x1b0], RZ ;  /* 0x00006c0019047a25 */ /* 0x000fe200078e00ff */
[----:B------:R-:W-:-:S02]  /*0500*/  IADD3 R12, P1, R28, R6, RZ ;  /* 0x000000061c0c7210 */ /* 0x000fc40007f3e0ff */
[----:B------:R-:W-:Y:S01]  /*0510*/  SHF.R.S32.HI R6, RZ, 0x1f, R8 ;  /* 0x0000001fff067819 */ /* 0x000fe20000011408 */
[----:B------:R-:W-:Y:S01]  /*0520*/  IMAD.WIDE.U32 R2, R8, c[0x0][0x1a8], R2 ;  /* 0x00006a0008027a25 */ /* 0x000fe200078e0002 */
[----:B------:R-:W-:Y:S02]  /*0530*/  IADD3.X R7, R29, R7, R9, P1, !PT ;  /* 0x000000071d077210 */ /* 0x000fe40000ffe409 */
[----:B------:R-:W-:Y:S01]  /*0540*/  IADD3 R5, R5, R11, RZ ;  /* 0x0000000b05057210 */ /* 0x000fe20007ffe0ff */
[C---:B------:R-:W-:Y:S01]  /*0550*/  IMAD R9, R6.reuse, c[0x0][0x1a8], RZ ;  /* 0x00006a0006097a24 */ /* 0x040fe200078e02ff */
[C---:B------:R-:W-:Y:S01]  /*0560*/  LEA R16, P0, R17.reuse, c[0x0][0x240], 0x1 ;  /* 0x0000900011107a11 */ /* 0x040fe200078008ff */
[----:B------:R-:W-:Y:S01]  /*0570*/  IMAD R11, R6, c[0x0][0x1c8], RZ ;  /* 0x00007200060b7a24 */ /* 0x000fe200078e02ff */
[----:B------:R-:W-:Y:S01]  /*0580*/  SHF.R.S32.HI R19, RZ, 0x1f, R18 ;  /* 0x0000001fff137819 */ /* 0x000fe20000011412 */
[C---:B------:R-:W-:Y:S01]  /*0590*/  IMAD R9, R8.reuse, c[0x0][0x1ac], R9 ;  /* 0x00006b0008097a24 */ /* 0x040fe200078e0209 */
[----:B------:R-:W-:Y:S01]  /*05a0*/  LEA.HI.X R17, R17, c[0x0][0x244], R10, 0x1, P0 ;  /* 0x0000910011117a11 */ /* 0x000fe200000f0c0a */
[----:B------:R-:W-:Y:S01]  /*05b0*/  IMAD.WIDE.U32 R4, R8, c[0x0][0x1c8], R4 ;  /* 0x0000720008047a25 */ /* 0x000fe200078e0004 */
[----:B------:R-:W-:-:S02]  /*05c0*/  LEA R39, P0, R2, c[0x0][0x228], 0x1 ;  /* 0x00008a0002277a11 */ /* 0x000fc400078008ff */
[----:B------:R-:W-:Y:S01]  /*05d0*/  IADD3 R41, R3, R9, RZ ;  /* 0x0000000903297210 */ /* 0x000fe20007ffe0ff */
[----:B------:R-:W-:Y:S01]  /*05e0*/  IMAD R13, R8, c[0x0][0x1cc], R11 ;  /* 0x00007300080d7a24 */ /* 0x000fe200078e020b */
[----:B------:R-:W-:Y:S02]  /*05f0*/  LEA R11, P2, R12, c[0x0][0x248], 0x1 ;  /* 0x000092000c0b7a11 */ /* 0x000fe400078408ff */
[----:B------:R-:W-:Y:S02]  /*0600*/  LEA R40, P1, R4, c[0x0][0x230], 0x1 ;  /* 0x00008c0004287a11 */ /* 0x000fe400078208ff */
[----:B------:R-:W-:Y:S02]  /*0610*/  IADD3 R3, R5, R13, RZ ;  /* 0x0000000d05037210 */ /* 0x000fe40007ffe0ff */
[----:B------:R-:W-:Y:S02]  /*0620*/  LEA.HI.X R12, R12, c[0x0][0x24c], R7, 0x1, P2 ;  /* 0x000093000c0c7a11 */ /* 0x000fe400010f0c07 */
[----:B------:R-:W-:-:S02]  /*0630*/  LEA.HI.X R41, R2, c[0x0][0x22c], R41, 0x1, P0 ;  /* 0x00008b0002297a11 */ /* 0x000fc400000f0c29 */
[----:B------:R-:W-:Y:S02]  /*0640*/  LEA.HI.X R42, R4, c[0x0][0x234], R3, 0x1, P1 ;  /* 0x00008d00042a7a11 */ /* 0x000fe400008f0c03 */
[C---:B------:R-:W-:Y:S02]  /*0650*/  IADD3 R32, R18.reuse, 0x20, RZ ;  /* 0x0000002012207810 */ /* 0x040fe40007ffe0ff */
[C---:B------:R-:W-:Y:S02]  /*0660*/  IADD3 R33, R18.reuse, 0x40, RZ ;  /* 0x0000004012217810 */ /* 0x040fe40007ffe0ff */
[C---:B------:R-:W-:Y:S02]  /*0670*/  IADD3 R34, R18.reuse, 0x60, RZ ;  /* 0x0000006012227810 */ /* 0x040fe40007ffe0ff */
[C---:B------:R-:W-:Y:S02]  /*0680*/  IADD3 R35, R18.reuse, 0x80, RZ ;  /* 0x0000008012237810 */ /* 0x040fe40007ffe0ff */
[----:B------:R-:W-:-:S02]  /*0690*/  IADD3 R36, R18, 0xa0, RZ ;  /* 0x000000a012247810 */ /* 0x000fc40007ffe0ff */
[C---:B------:R-:W-:Y:S02]  /*06a0*/  IADD3 R37, R18.reuse, 0xc0, RZ ;  /* 0x000000c012257810 */ /* 0x040fe40007ffe0ff */
[----:B-1----:R-:W-:Y:S02]  /*06b0*/  IADD3 R38, R18, 0xe0, RZ ;  /* 0x000000e012267810 */ /* 0x002fe40007ffe0ff */
.L_x_2539:
[----:B------:R-:W-:Y:S01]  /*06c0*/  BAR.SYNC.DEFER_BLOCKING 0x0 ;  /* 0x0000000000007b1d */ /* 0x000fe20000010000 */
[----:B------:R-:W-:Y:S02]  /*06d0*/  MOV R2, 0xffffff80 ;  /* 0xffffff8000027802 */ /* 0x000fe40000000f00 */
[C-C-:B0-----:R-:W-:Y:S02]  /*06e0*/  LOP3.LUT R4, R27.reuse, 0x20, R26.reuse, 0xfe, !PT ;  /* 0x000000201b047812 */ /* 0x141fe400078efe1a */
[--C-:B------:R-:W-:Y:S01]  /*06f0*/  LOP3.LUT R8, R27, 0x40, R26.reuse, 0xfe, !PT ;  /* 0x000000401b087812 */ /* 0x100fe200078efe1a */
[----:B------:R-:W-:Y:S01]  /*0700*/  IMAD R43, R31, R2, c[0x0][0x168] ;  /* 0x00005a001f2b7624 */ /* 0x000fe200078e0202 */
[----:B------:R-:W-:Y:S02]  /*0710*/  LOP3.LUT R10, R27, 0x60, R26, 0xfe, !PT ;  /* 0x000000601b0a7812 */ /* 0x000fe400078efe1a */
[----:B------:R-:W-:-:S02]  /*0720*/  PRMT R2, RZ, 0x7610, R2 ;  /* 0x00007610ff027816 */ /* 0x000fc40000000002 */
[-C--:B------:R-:W-:Y:S02]  /*0730*/  ISETP.GE.AND P0, PT, R28, R43.reuse, PT ;  /* 0x0000002b1c00720c */ /* 0x080fe40003f06270 */
[-C--:B------:R-:W-:Y:S02]  /*0740*/  ISETP.GE.AND P1, PT, R4, R43.reuse, PT ;  /* 0x0000002b0400720c */ /* 0x080fe40003f26270 */
[-C--:B------:R-:W-:Y:S02]  /*0750*/  ISETP.GE.AND P2, PT, R8, R43.reuse, PT ;  /* 0x0000002b0800720c */ /* 0x080fe40003f46270 */
[----:B------:R-:W-:Y:S02]  /*0760*/  ISETP.GE.AND P3, PT, R10, R43, PT ;  /* 0x0000002b0a00720c */ /* 0x000fe40003f66270 */
[----:B------:R-:W-:Y:S02]  /*0770*/  PRMT R3, RZ, 0x7610, R3 ;  /* 0x00007610ff037816 */ /* 0x000fe40000000003 */
[----:B------:R-:W-:-:S02]  /*0780*/  PRMT R6, RZ, 0x7610, R6 ;  /* 0x00007610ff067816 */ /* 0x000fc40000000006 */
        /* <DEDUP_REMOVED lines=21> */
[----:B-1----:R-:W-:Y:S02]  /*08e0*/  MOV R3, R12 ;  /* 0x0000000c00037202 */ /* 0x002fe40000000f00 */
[----:B------:R-:W-:Y:S01]  /*08f0*/  PRMT R12, RZ, 0x7610, R12 ;  /* 0x00007610ff0c7816 */ /* 0x000fe2000000000c */
        /* <DEDUP_REMOVED lines=61> */
.L_x_2525:
[----:B------:R-:W-:Y:S05]  /*0cd0*/  BSYNC B0 ;  /* 0x0000000000007941 */ /* 0x000fea0003800000 */
.L_x_2524:
        /* <DEDUP_REMOVED lines=33> */
.L_x_2527:
[----:B------:R-:W-:Y:S05]  /*0ef0*/  BSYNC B0 ;  /* 0x0000000000007941 */ /* 0x000fea0003800000 */
.L_x_2526:
        /* <DEDUP_REMOVED lines=33> */
.L_x_2529:
[----:B------:R-:W-:Y:S05]  /*1110*/  BSYNC B0 ;  /* 0x0000000000007941 */ /* 0x000fea0003800000 */
.L_x_2528:
        /* <DEDUP_REMOVED lines=33> */
.L_x_2531:
[----:B------:R-:W-:Y:S05]  /*1330*/  BSYNC B0 ;  /* 0x0000000000007941 */ /* 0x000fea0003800000 */
.L_x_2530:
        /* <DEDUP_REMOVED lines=12> */
[----:B------:R-:W-:Y:S01]  /*1400*/  HFMA2.MMA R57, -RZ, RZ, 0, 0 ;  /* 0x00000000ff397435 */ /* 0x000fe200000001ff */
[----:B------:R-:W-:Y:S02]  /*1410*/  FMUL.FTZ R49, R49, R44 ;  /* 0x0000002c31317220 */ /* 0x000fe40000410000 */
[----:B------:R-:W-:Y:S02]  /*1420*/  FMUL.FTZ R51, R51, R46 ;  /* 0x0000002e33337220 */ /* 0x000fe40000410000 */
[----:B------:R-:W-:Y:S02]  /*1430*/  FMUL.FTZ R53, R53, R48 ;  /* 0x0000003035357220 */ /* 0x000fe40000410000 */
[----:B------:R-:W-:Y:S02]  /*1440*/  FMUL.FTZ R55, R5, R50 ;  /* 0x0000003205377220 */ /* 0x000fe40000410000 */
.L_x_2535:
[----:B------:R-:W-:Y:S02]  /*1450*/  MOV R4, 0xffffff80 ;  /* 0xffffff8000047802 */ /* 0x000fe40000000f00 */
[----:B------:R-:W-:Y:S02]  /*1460*/  SHF.R.S32.HI R10, RZ, 0x1f, R57 ;  /* 0x0000001fff0a7819 */ /* 0x000fe40000011439 */
[----:B------:R-:W-:Y:S01]  /*1470*/  PRMT R20, RZ, 0x7610, R20 ;  /* 0x00007610ff147816 */ /* 0x000fe20000000014 */
[----:B------:R-:W-:Y:S01]  /*1480*/  IMAD R43, R31, R4, c[0x0][0x168] ;  /* 0x00005a001f2b7624 */ /* 0x000fe200078e0204 */
[----:B------:R-:W-:Y:S01]  /*1490*/  PRMT R21, RZ, 0x7610, R21 ;  /* 0x00007610ff157816 */ /* 0x000fe20000000015 */
[----:B------:R-:W-:Y:S01]  /*14a0*/  IMAD R6, R10, c[0x0][0x1a0], RZ ;  /* 0x000068000a067a24 */ /* 0x000fe200078e02ff */
[----:B------:R-:W-:Y:S01]  /*14b0*/  PRMT R60, RZ, 0x7610, R60 ;  /* 0x00007610ff3c7816 */ /* 0x000fe2000000003c */
[----:B------:R-:W-:Y:S01]  /*14c0*/  IMAD.WIDE.U32 R4, R57, c[0x0][0x1a0], R18 ;  /* 0x0000680039047a25 */ /* 0x000fe200078e0012 */
[----:B------:R-:W-:-:S03]  /*14d0*/  SHF.L.U32 R15, R43, 0x1, RZ ;  /* 0x000000012b0f7819 */ /* 0x000fc600000006ff */
[----:B------:R-:W-:Y:S01]  /*14e0*/  IMAD R7, R57, c[0x0][0x1a4], R6 ;  /* 0x0000690039077a24 */ /* 0x000fe200078e0206 */
[-C--:B------:R-:W-:Y:S02]  /*14f0*/  ISETP.GE.AND P0, PT, R18, R15.reuse, PT ;  /* 0x0000000f1200720c */ /* 0x080fe40003f06270 */
[-C--:B------:R-:W-:Y:S02]  /*1500*/  ISETP.GE.AND P1, PT, R32, R15.reuse, PT ;  /* 0x0000000f2000720c */ /* 0x080fe40003f26270 */
[----:B------:R-:W-:Y:S02]  /*1510*/  ISETP.GE.AND P2, PT, R33, R15, PT ;  /* 0x0000000f2100720c */ /* 0x000fe40003f46270 */
[----:B------:R-:W-:Y:S02]  /*1520*/  LEA R6, P3, R4, R39, 0x1 ;  /* 0x0000002704067211 */ /* 0x000fe400078608ff */
[----:B------:R-:W-:-:S04]  /*1530*/  IADD3 R5, R5, R7, RZ ;  /* 0x0000000705057210 */ /* 0x000fc80007ffe0ff */
[----:B------:R-:W-:-:S05]  /*1540*/  LEA.HI.X R7, R4, R41, R5, 0x1, P3 ;  /* 0x0000002904077211 */ /* 0x000fca00018f0c05 */
[----:B------:R0:W2:Y:S01]  /*1550*/  @!P0 LDG.E.U16 R20, [R6.64] ;  /* 0x0000000406148981 */ /* 0x0000a2000c1e1500 */
[----:B------:R-:W-:-:S03]  /*1560*/  ISETP.GE.AND P0, PT, R34, R15, PT ;  /* 0x0000000f2200720c */ /* 0x000fc60003f06270 */
[----:B------:R0:W3:Y:S01]  /*1570*/  @!P1 LDG.E.U16 R21, [R6.64+0x40] ;  /* 0x0000400406159981 */ /* 0x0000e2000c1e1500 */
[----:B------:R-:W-:-:S03]  /*1580*/  ISETP.GE.AND P1, PT, R35, R15, PT ;  /* 0x0000000f2300720c */ /* 0x000fc60003f26270 */
[----:B------:R0:W4:Y:S01]  /*1590*/  @!P2 LDG.E.U16 R60, [R6.64+0x80] ;  /* 0x00008004063ca981 */ /* 0x000122000c1e1500 */
[-C--:B------:R-:W-:Y:S02]  /*15a0*/  ISETP.GE.AND P2, PT, R36, R15.reuse, PT ;  /* 0x0000000f2400720c */ /* 0x080fe40003f46270 */
[-C--:B------:R-:W-:Y:S02]  /*15b0*/  ISETP.GE.AND P3, PT, R37, R15.reuse, PT ;  /* 0x0000000f2500720c */ /* 0x080fe40003f66270 */
        /* <DEDUP_REMOVED lines=11> */
[----:B------:R-:W-:-:S02]  /*1670*/  IMAD R9, R23, c[0x0][0x180], RZ ;  /* 0x0000600017097a24 */ /* 0x000fc400078e02ff */
        /* <DEDUP_REMOVED lines=9> */
[----:B------:R1:W5:Y:S01]  /*1710*/  LDG.E.64 R4, [R12.64] ;  /* 0x000000040c047981 */ /* 0x000362000c1e1b00 */
[----:B0-----:R-:W-:Y:S01]  /*1720*/  IMAD R6, R10, c[0x0][0x1c0], RZ ;  /* 0x000070000a067a24 */ /* 0x001fe200078e02ff */
[C---:B------:R-:W-:Y:S01]  /*1730*/  IADD3 R7, R30.reuse, 0x20, RZ ;  /* 0x000000201e077810 */ /* 0x040fe20007ffe0ff */
[----:B------:R-:W-:Y:S01]  /*1740*/  IMAD.WIDE.U32 R8, R57, c[0x0][0x1c0], R18 ;  /* 0x0000700039087a25 */ /* 0x000fe200078e0012 */
[----:B------:R-:W-:-:S03]  /*1750*/  IADD3 R63, R30, 0x40, RZ ;  /* 0x000000401e3f7810 */ /* 0x000fc60007ffe0ff */
[----:B------:R-:W-:Y:S01]  /*1760*/  IMAD R65, R57, c[0x0][0x1c4], R6 ;  /* 0x0000710039417a24 */ /* 0x000fe200078e0206 */
[----:B------:R-:W-:Y:S02]  /*1770*/  LEA.HI.SX32 R7, R7, R30, 0x1b ;  /* 0x0000001e07077211 */ /* 0x000fe400078fdaff */
[----:B------:R-:W-:Y:S02]  /*1780*/  LEA R6, P0, R8, R40, 0x1 ;  /* 0x0000002808067211 */ /* 0x000fe400078008ff */
[----:B-1----:R-:W-:Y:S02]  /*1790*/  IADD3 R13, R9, R65, RZ ;  /* 0x00000041090d7210 */ /* 0x002fe40007ffe0ff */
[-C--:B------:R-:W-:Y:S02]  /*17a0*/  LEA.HI.SX32 R11, R30, R30.reuse, 0x1b ;  /* 0x0000001e1e0b7211 */ /* 0x080fe400078fdaff */
[----:B------:R-:W-:Y:S02]  /*17b0*/  LEA.HI.SX32 R63, R63, R30, 0x1b ;  /* 0x0000001e3f3f7211 */ /* 0x000fe400078fdaff */
[----:B------:R-:W-:-:S02]  /*17c0*/  SHF.L.U32 R10, R7, 0x1, RZ ;  /* 0x00000001070a7819 */ /* 0x000fc400000006ff */
[----:B------:R-:W-:Y:S01]  /*17d0*/  LEA.HI.X R7, R8, R42, R13, 0x1, P0 ;  /* 0x0000002a08077211 */ /* 0x000fe200000f0c0d */
[----:B------:R-:W-:Y:S01]  /*17e0*/  IMAD.SHL.U32 R11, R11, 0x2, RZ ;  /* 0x000000020b0b7824 */ /* 0x000fe200078e00ff */
[----:B------:R-:W-:Y:S02]  /*17f0*/  SHF.L.U32 R9, R63, 0x1, RZ ;  /* 0x000000013f097819 */ /* 0x000fe400000006ff */
[C---:B------:R-:W-:Y:S02]  /*1800*/  IADD3 R13, R30.reuse, 0x60, RZ ;  /* 0x000000601e0d7810 */ /* 0x040fe40007ffe0ff */
[C---:B------:R-:W-:Y:S02]  /*1810*/  IADD3 R63, R30.reuse, 0x80, RZ ;  /* 0x000000801e3f7810 */ /* 0x040fe40007ffe0ff */
[C---:B------:R-:W-:Y:S02]  /*1820*/  IADD3 R65, R30.reuse, 0xa0, RZ ;  /* 0x000000a01e417810 */ /* 0x040fe40007ffe0ff */
[----:B------:R-:W-:-:S02]  /*1830*/  IADD3 R67, R30, 0xc0, RZ ;  /* 0x000000c01e437810 */ /* 0x000fc40007ffe0ff */
[----:B------:R-:W-:Y:S02]  /*1840*/  IADD3 R69, R30, 0xe0, RZ ;  /* 0x000000e01e457810 */ /* 0x000fe40007ffe0ff */
[-C--:B------:R-:W-:Y:S02]  /*1850*/  LEA.HI.SX32 R8, R13, R30.reuse, 0x1b ;  /* 0x0000001e0d087211 */ /* 0x080fe400078fdaff */
[-C--:B------:R-:W-:Y:S02]  /*1860*/  LEA.HI.SX32 R63, R63, R30.reuse, 0x1b ;  /* 0x0000001e3f3f7211 */ /* 0x080fe400078fdaff */
[-C--:B------:R-:W-:Y:S02]  /*1870*/  LEA.HI.SX32 R65, R65, R30.reuse, 0x1b ;  /* 0x0000001e41417211 */ /* 0x080fe400078fdaff */
[----:B------:R-:W-:Y:S02]  /*1880*/  ISETP.GE.AND P6, PT, R18, R15, PT ;  /* 0x0000000f1200720c */ /* 0x000fe40003fc6270 */
[----:B------:R-:W-:-:S02]  /*1890*/  LEA.HI.SX32 R13, R67, R30, 0x1b ;  /* 0x0000001e430d7211 */ /* 0x000fc400078fdaff */
[----:B------:R-:W-:Y:S02]  /*18a0*/  SHF.L.U32 R8, R8, 0x1, RZ ;  /* 0x0000000108087819 */ /* 0x000fe400000006ff */
[----:B------:R-:W-:Y:S02]  /*18b0*/  SHF.L.U32 R77, R65, 0x1, RZ ;  /* 0x00000001414d7819 */ /* 0x000fe400000006ff */
[----:B------:R-:W-:Y:S02]  /*18c0*/  SHF.L.U32 R13, R13, 0x1, RZ ;  /* 0x000000010d0d7819 */ /* 0x000fe400000006ff */
[----:B------:R-:W-:Y:S02]  /*18d0*/  PRMT R78, RZ, 0x7610, R78 ;  /* 0x00007610ff4e7816 */ /* 0x000fe4000000004e */
[-C--:B------:R-:W-:Y:S02]  /*18e0*/  ISETP.GE.AND P5, PT, R32, R15.reuse, PT ;  /* 0x0000000f2000720c */ /* 0x080fe40003fa6270 */
[----:B------:R-:W-:-:S02]  /*18f0*/  ISETP.GE.AND P4, PT, R33, R15, PT ;  /* 0x0000000f2100720c */ /* 0x000fc40003f86270 */
[-C--:B------:R-:W-:Y:S02]  /*1900*/  ISETP.GE.AND P3, PT, R34, R15.reuse, PT ;  /* 0x0000000f2200720c */ /* 0x080fe40003f66270 */
[-C--:B------:R-:W-:Y:S02]  /*1910*/  ISETP.GE.AND P2, PT, R35, R15.reuse, PT ;  /* 0x0000000f2300720c */ /* 0x080fe40003f46270 */
[-C--:B------:R-:W-:Y:S02]  /*1920*/  ISETP.GE.AND P1, PT, R36, R15.reuse, PT ;  /* 0x0000000f2400720c */ /* 0x080fe40003f26270 */
[----:B------:R-:W-:Y:S02]  /*1930*/  ISETP.GE.AND P0, PT, R37, R15, PT ;  /* 0x0000000f2500720c */ /* 0x000fe40003f06270 */
[----:B------:R-:W-:Y:S02]  /*1940*/  PRMT R83, RZ, 0x7610, R83 ;  /* 0x00007610ff537816 */ /* 0x000fe40000000053 */
[----:B------:R-:W-:-:S02]  /*1950*/  PRMT R80, RZ, 0x7610, R80 ;  /* 0x00007610ff507816 */ /* 0x000fc40000000050 */
[----:B------:R-:W-:Y:S02]  /*1960*/  PRMT R79, RZ, 0x7610, R79 ;  /* 0x00007610ff4f7816 */ /* 0x000fe4000000004f */
[----:B------:R-:W-:Y:S02]  /*1970*/  PRMT R81, RZ, 0x7610, R81 ;  /* 0x00007610ff517816 */ /* 0x000fe40000000051 */
[----:B------:R-:W-:Y:S02]  /*1980*/  PRMT R86, RZ, 0x7610, R86 ;  /* 0x00007610ff567816 */ /* 0x000fe40000000056 */
[----:B------:R-:W-:Y:S02]  /*1990*/  PRMT R84, RZ, 0x7610, R84 ;  /* 0x00007610ff547816 */ /* 0x000fe40000000054 */
[----:B------:R-:W-:Y:S01]  /*19a0*/  PRMT R82, RZ, 0x7610, R82 ;  /* 0x00007610ff527816 */ /* 0x000fe20000000052 */
[----:B--2---:R0:W-:Y:S04]  /*19b0*/  STS.U16 [R11], R20 ;  /* 0x000000140b007388 */ /* 0x0041e80000000400 */
[----:B---3--:R1:W-:Y:S01]  /*19c0*/  STS.U16 [R10+0x40], R21 ;  /* 0x000040150a007388 */ /* 0x0083e20000000400 */
[----:B0-----:R-:W-:-:S02]  /*19d0*/  SHF.L.U32 R20, R63, 0x1, RZ ;  /* 0x000000013f147819 */ /* 0x001fc400000006ff */
[----:B-1----:R-:W-:Y:S01]  /*19e0*/  LEA.HI.SX32 R21, R69, R30, 0x1b ;  /* 0x0000001e45157211 */ /* 0x002fe200078fdaff */
[----:B----4-:R-:W-:Y:S03]  /*19f0*/  STS.U16 [R9+0x80], R60 ;  /* 0x0000803c09007388 */ /* 0x010fe60000000400 */
[----:B------:R-:W-:Y:S01]  /*1a00*/  SHF.L.U32 R21, R21, 0x1, RZ ;  /* 0x0000000115157819 */ /* 0x000fe200000006ff */
[----:B-----5:R-:W-:Y:S04]  /*1a10*/  STS.U16 [R8+0xc0], R59 ;  /* 0x0000c03b08007388 */ /* 0x020fe80000000400 */
[----:B------:R-:W-:Y:S04]  /*1a20*/  STS.U16 [R20+0x100], R61 ;  /* 0x0001003d14007388 */ /* 0x000fe80000000400 */
[----:B------:R-:W-:Y:S04]  /*1a30*/  STS.U16 [R77+0x140], R56 ;  /* 0x000140384d007388 */ /* 0x000fe80000000400 */
[----:B------:R0:W-:Y:S04]  /*1a40*/  STS.U16 [R13+0x180], R58 ;  /* 0x0001803a0d007388 */ /* 0x0001e80000000400 */
[----:B------:R1:W-:Y:S01]  /*1a50*/  STS.U16 [R21+0x1c0], R14 ;  /* 0x0001c00e15007388 */ /* 0x0003e20000000400 */
[----:B------:R-:W-:-:S06]  /*1a60*/  NOP ;  /* 0x0000000000007918 */ /* 0x000fcc0000000000 */
[----:B------:R2:W3:Y:S01]  /*1a70*/  @!P6 LDG.E.U16 R78, [R6.64] ;  /* 0x00000004064ee981 */ /* 0x0004e2000c1e1500 */
[----:B------:R-:W-:-:S03]  /*1a80*/  ISETP.GE.AND P6, PT, R38, R15, PT ;  /* 0x0000000f2600720c */ /* 0x000fc60003fc6270 */
[----:B------:R2:W4:Y:S04]  /*1a90*/  @!P5 LDG.E.U16 R83, [R6.64+0x40] ;  /* 0x000040040653d981 */ /* 0x000528000c1e1500 */
[----:B------:R2:W5:Y:S04]  /*1aa0*/  @!P4 LDG.E.U16 R80, [R6.64+0x80] ;  /* 0x000080040650c981 */ /* 0x000568000c1e1500 */
[----:B------:R2:W3:Y:S04]  /*1ab0*/  @!P3 LDG.E.U16 R79, [R6.64+0xc0] ;  /* 0x0000c004064fb981 */ /* 0x0004e8000c1e1500 */
[----:B------:R2:W3:Y:S04]  /*1ac0*/  @!P2 LDG.E.U16 R81, [R6.64+0x100] ;  /* 0x000100040651a981 */ /* 0x0004e8000c1e1500 */
[----:B------:R2:W3:Y:S04]  /*1ad0*/  @!P1 LDG.E.U16 R86, [R6.64+0x140] ;  /* 0x0001400406569981 */ /* 0x0004e8000c1e1500 */
[----:B------:R2:W3:Y:S04]  /*1ae0*/  @!P0 LDG.E.U16 R84, [R6.64+0x180] ;  /* 0x0001800406548981 */ /* 0x0004e8000c1e1500 */
[----:B------:R2:W3:Y:S01]  /*1af0*/  @!P6 LDG.E.U16 R82, [R6.64+0x1c0] ;  /* 0x0001c0040652e981 */ /* 0x0004e2000c1e1500 */
[----:B0-----:R-:W-:Y:S01]  /*1b00*/  SHF.L.U32 R58, R30, 0x3, RZ ;  /* 0x000000031e3a7819 */ /* 0x001fe200000006ff */
[----:B------:R-:W-:-:S03]  /*1b10*/  FMUL.FTZ R12, R5, R44 ;  /* 0x0000002c050c7220 */ /* 0x000fc60000410000 */
[----:B------:R-:W-:Y:S01]  /*1b20*/  LEA.HI.SX32 R73, R58, R58, 0x1b ;  /* 0x0000003a3a497211 */ /* 0x000fe200078fdaff */
[----:B------:R-:W-:Y:S02]  /*1b30*/  FMUL.FTZ R15, R4, 1.4426950216293334961 ;  /* 0x3fb8aa3b040f7820 */ /* 0x000fe40000410000 */
[----:B-1----:R-:W-:Y:S02]  /*1b40*/  FMUL.RZ R14, R12, 0.15915493667125701904 ;  /* 0x3e22f9830c0e7820 */ /* 0x002fe4000040c000 */
[----:B------:R-:W-:Y:S02]  /*1b50*/  IMAD.SHL.U32 R73, R73, 0x2, RZ ;  /* 0x0000000249497824 */ /* 0x000fe400078e00ff */
[----:B------:R-:W-:Y:S02]  /*1b60*/  FMUL.FTZ R4, R15, R44 ;  /* 0x0000002c0f047220 */ /* 0x000fe40000410000 */
[-C--:B------:R-:W-:Y:S01]  /*1b70*/  FMUL.FTZ R12, R5, R46.reuse ;  /* 0x0000002e050c7220 */ /* 0x080fe20000410000 */
[----:B------:R-:W0:Y:S01]  /*1b80*/  LDS.U16 R60, [R73] ;  /* 0x00000000493c7984 */ /* 0x000e220000000400 */
[----:B------:R1:W-:Y:S02]  /*1b90*/  MUFU.EX2 R63, R4 ;  /* 0x00000004003f7308 */ /* 0x0003e40000000800 */
[----:B------:R-:W-:Y:S01]  /*1ba0*/  FMUL.RZ R59, R12, 0.15915493667125701904 ;  /* 0x3e22f9830c3b7820 */ /* 0x000fe2000040c000 */
[----:B------:R-:W0:Y:S04]  /*1bb0*/  S2R R56, SR_TID.X ;  /* 0x0000000000387919 */ /* 0x000e280000002100 */
[----:B-1----:R-:W1:Y:S01]  /*1bc0*/  LDS.U16 R4, [R73+0x2] ;  /* 0x0000020049047984 */ /* 0x002e620000000400 */
[----:B------:R-:W-:Y:S01]  /*1bd0*/  MUFU.SIN R12, R59 ;  /* 0x0000003b000c7308 */ /* 0x000fe20000000400 */
[----:B------:R-:W-:-:S07]  /*1be0*/  FMUL.FTZ R62, R15, R46 ;  /* 0x0000002e0f3e7220 */ /* 0x000fce0000410000 */
[----:B--2---:R2:W-:Y:S02]  /*1bf0*/  MUFU.COS R7, R59 ;  /* 0x0000003b00077308 */ /* 0x0045e40000000000 */
[----:B--2---:R-:W2:Y:S06]  /*1c00*/  LDS.U16 R59, [R73+0x6] ;  /* 0x00000600493b7984 */ /* 0x004eac0000000400 */
[----:B------:R-:W-:Y:S08]  /*1c10*/  MUFU.SIN R76, R14 ;  /* 0x0000000e004c7308 */ /* 0x000ff00000000400 */
[----:B------:R0:W-:Y:S02]  /*1c20*/  MUFU.COS R74, R14 ;  /* 0x0000000e004a7308 */ /* 0x0001e40000000000 */
[----:B0-----:R-:W0:Y:S06]  /*1c30*/  LDS.U16 R14, [R73+0x4] ;  /* 0x00000400490e7984 */ /* 0x001e2c0000000400 */
[----:B------:R-:W1:Y:S01]  /*1c40*/  MUFU.EX2 R62, R62 ;  /* 0x0000003e003e7308 */ /* 0x000e620000000800 */
[----:B------:R-:W-:Y:S01]  /*1c50*/  SHF.L.U32 R70, R56, 0x2, RZ ;  /* 0x0000000238467819 */ /* 0x000fe200000006ff */
[----:B------:R-:W-:-:S02]  /*1c60*/  FMUL.FTZ R6, R5, R48 ;  /* 0x0000003005067220 */ /* 0x000fc40000410000 */
[----:B------:R-:W-:Y:S01]  /*1c70*/  FMUL.FTZ R5, R5, R50 ;  /* 0x0000003205057220 */ /* 0x000fe20000410000 */
[----:B------:R-:W-:Y:S01]  /*1c80*/  IADD3 R64, R70, 0x1, RZ ;  /* 0x0000000146407810 */ /* 0x000fe20007ffe0ff */
[----:B------:R-:W-:Y:S02]  /*1c90*/  FMUL.FTZ R66, R15, R48 ;  /* 0x000000300f427220 */ /* 0x000fe40000410000 */
[----:B------:R-:W-:Y:S01]  /*1ca0*/  FMUL.RZ R67, R6, 0.15915493667125701904 ;  /* 0x3e22f98306437820 */ /* 0x000fe2000040c000 */
[----:B------:R-:W-:Y:S01]  /*1cb0*/  ISETP.GE.U32.AND P1, PT, R64, R43, PT ;  /* 0x0000002b4000720c */ /* 0x000fe20003f26070 */
[----:B------:R-:W-:Y:S02]  /*1cc0*/  FMUL.RZ R64, R5, 0.15915493667125701904 ;  /* 0x3e22f98305407820 */ /* 0x000fe4000040c000 */
[----:B------:R-:W0:Y:S01]  /*1cd0*/  LDS.U16 R5, [R73+0xa] ;  /* 0x00000a0049057984 */ /* 0x000e220000000400 */
[----:B------:R-:W-:Y:S01]  /*1ce0*/  MUFU.EX2 R66, R66 ;  /* 0x0000004200427308 */ /* 0x000fe20000000800 */
[----:B-1----:R-:W-:-:S02]  /*1cf0*/  FMUL.FTZ R69, R62, R7 ;  /* 0x000000073e457220 */ /* 0x002fc40000410000 */
[----:B------:R-:W1:Y:S05]  /*1d00*/  LDS.U16 R7, [R73+0x8] ;  /* 0x0000080049077984 */ /* 0x000e6a0000000400 */
[----:B------:R-:W0:Y:S01]  /*1d10*/  MUFU.COS R65, R67 ;  /* 0x0000004300417308 */ /* 0x000e220000000000 */
[----:B------:R-:W-:Y:S01]  /*1d20*/  IADD3 R68, R70, 0x2, RZ ;  /* 0x0000000246447810 */ /* 0x000fe20007ffe0ff */
[----:B------:R-:W-:Y:S01]  /*1d30*/  HADD2.F32 R60, -RZ, R60.H0_H0 ;  /* 0x2000003cff3c7230 */ /* 0x000fe20000004100 */
[----:B------:R-:W-:-:S05]  /*1d40*/  FMUL.FTZ R12, R62, R12 ;  /* 0x0000000c3e0c7220 */ /* 0x000fca0000410000 */
[----:B------:R2:W0:Y:S01]  /*1d50*/  MUFU.SIN R61, R67 ;  /* 0x00000043003d7308 */ /* 0x0004220000000400 */
[----:B------:R-:W-:Y:S01]  /*1d60*/  HADD2.F32 R62, -RZ, R4.H0_H0 ;  /* 0x20000004ff3e7230 */ /* 0x000fe20000004100 */
[-C--:B------:R-:W-:Y:S01]  /*1d70*/  ISETP.GE.U32.AND P2, PT, R68, R43.reuse, PT ;  /* 0x0000002b4400720c */ /* 0x080fe20003f46070 */
[----:B------:R-:W-:Y:S01]  /*1d80*/  FMUL.FTZ R68, R49, R60 ;  /* 0x0000003c31447220 */ /* 0x000fe20000410000 */
[C---:B------:R-:W-:Y:S01]  /*1d90*/  ISETP.GE.U32.AND P0, PT, R70.reuse, R43, PT ;  /* 0x0000002b4600720c */ /* 0x040fe20003f06070 */
[----:B------:R-:W-:Y:S01]  /*1da0*/  FMUL.FTZ R6, R15, R50 ;  /* 0x000000320f067220 */ /* 0x000fe20000410000 */
[----:B------:R-:W-:Y:S01]  /*1db0*/  IADD3 R70, R70, 0x3, RZ ;  /* 0x0000000346467810 */ /* 0x000fe20007ffe0ff */
[----:B------:R-:W-:Y:S01]  /*1dc0*/  FMUL.FTZ R62, R49, R62 ;  /* 0x0000003e313e7220 */ /* 0x000fe20000410000 */
[----:B--2---:R-:W-:Y:S01]  /*1dd0*/  HADD2.F32 R60, -RZ, R59.H0_H0 ;  /* 0x2000003bff3c7230 */ /* 0x004fe20000004100 */
[----:B------:R-:W-:Y:S01]  /*1de0*/  FSEL R67, R12, RZ, !P1 ;  /* 0x000000ff0c437208 */ /* 0x000fe20004800000 */
[----:B------:R-:W-:Y:S01]  /*1df0*/  LDS.U16 R4, [R73+0xe] ;  /* 0x00000e0049047984 */ /* 0x000fe20000000400 */
[----:B------:R-:W-:Y:S01]  /*1e00*/  FSEL R68, R68, RZ, !P0 ;  /* 0x000000ff44447208 */ /* 0x000fe20004000000 */
[----:B0-----:R-:W-:-:S02]  /*1e10*/  HADD2.F32 R14, -RZ, R14.H0_H0 ;  /* 0x2000000eff0e7230 */ /* 0x001fc40000004100 */
[----:B------:R-:W0:Y:S01]  /*1e20*/  LDS.U16 R12, [R73+0xc] ;  /* 0x00000c00490c7984 */ /* 0x000e220000000400 */
[----:B------:R-:W-:Y:S01]  /*1e30*/  ISETP.GE.U32.AND P3, PT, R70, R43, PT ;  /* 0x0000002b4600720c */ /* 0x000fe20003f66070 */
[----:B------:R-:W-:Y:S01]  /*1e40*/  FMUL.FTZ R65, R66, R65 ;  /* 0x0000004142417220 */ /* 0x000fe20000410000 */
[----:B------:R-:W-:Y:S01]  /*1e50*/  FSEL R70, R62, RZ, !P0 ;  /* 0x000000ff3e467208 */ /* 0x000fe20004000000 */
[----:B------:R-:W-:Y:S01]  /*1e60*/  FMUL.FTZ R66, R66, R61 ;  /* 0x0000003d42427220 */ /* 0x000fe20000410000 */
[----:B------:R-:W-:Y:S01]  /*1e70*/  MUFU.EX2 R6, R6 ;  /* 0x0000000600067308 */ /* 0x000fe20000000800 */
[----:B------:R-:W-:Y:S01]  /*1e80*/  FMUL.FTZ R60, R51, R60 ;  /* 0x0000003c333c7220 */ /* 0x000fe20000410000 */
[----:B------:R-:W-:Y:S01]  /*1e90*/  FSEL R69, R69, 1, !P1 ;  /* 0x3f80000045457808 */ /* 0x000fe20004800000 */
[----:B------:R-:W-:Y:S02]  /*1ea0*/  FMUL.FTZ R62, R68, R67 ;  /* 0x00000043443e7220 */ /* 0x000fe40000410000 */
[----:B------:R-:W-:-:S03]  /*1eb0*/  FMUL.FTZ R14, R51, R14 ;  /* 0x0000000e330e7220 */ /* 0x000fc60000410000 */
[----:B------:R-:W2:Y:S01]  /*1ec0*/  MUFU.COS R15, R64 ;  /* 0x00000040000f7308 */ /* 0x000ea20000000000 */
[----:B------:R-:W-:Y:S01]  /*1ed0*/  FMUL.FTZ R59, R70, R67 ;  /* 0x00000043463b7220 */ /* 0x000fe20000410000 */
[----:B------:R-:W-:Y:S01]  /*1ee0*/  FSEL R71, R60, RZ, !P1 ;  /* 0x000000ff3c477208 */ /* 0x000fe20004800000 */
[----:B------:R-:W-:-:S05]  /*1ef0*/  FFMA.FTZ R62, R70, R69, R62 ;  /* 0x00000045463e7223 */ /* 0x000fca000001003e */
[----:B------:R-:W1:Y:S01]  /*1f00*/  MUFU.SIN R61, R64 ;  /* 0x00000040003d7308 */ /* 0x000e620000000400 */
[----:B------:R-:W-:Y:S01]  /*1f10*/  FSEL R72, R14, RZ, !P1 ;  /* 0x000000ff0e487208 */ /* 0x000fe20004800000 */
[----:B------:R-:W-:Y:S01]  /*1f20*/  FMUL.FTZ R74, R63, R74 ;  /* 0x0000004a3f4a7220 */ /* 0x000fe20000410000 */
[----:B------:R-:W-:Y:S01]  /*1f30*/  FSEL R66, R66, RZ, !P2 ;  /* 0x000000ff42427208 */ /* 0x000fe20005000000 */
[----:B------:R-:W-:Y:S02]  /*1f40*/  FFMA.FTZ R59, R68, R69, -R59 ;  /* 0x00000045443b7223 */ /* 0x000fe4000001083b */
[----:B------:R-:W-:Y:S01]  /*1f50*/  FADD.FTZ R62, R71, R62 ;  /* 0x0000003e473e7221 */ /* 0x000fe20000010000 */
[----:B------:R-:W-:Y:S01]  /*1f60*/  FSEL R65, R65, 1, !P2 ;  /* 0x3f80000041417808 */ /* 0x000fe20005000000 */
[----:B------:R-:W-:Y:S01]  /*1f70*/  FMUL.FTZ R76, R63, R76 ;  /* 0x0000004c3f4c7220 */ /* 0x000fe20000410000 */
[----:B------:R-:W-:Y:S01]  /*1f80*/  FSEL R74, R74, 1, !P0 ;  /* 0x3f8000004a4a7808 */ /* 0x000fe20004000000 */
[----:B------:R-:W-:-:S02]  /*1f90*/  FADD.FTZ R59, R72, R59 ;  /* 0x0000003b483b7221 */ /* 0x000fc40000010000 */
[----:B------:R-:W-:Y:S01]  /*1fa0*/  FMUL.FTZ R14, R66, R62 ;  /* 0x0000003e420e7220 */ /* 0x000fe20000410000 */
[----:B------:R-:W-:Y:S01]  /*1fb0*/  FSEL R76, R76, RZ, !P0 ;  /* 0x000000ff4c4c7208 */ /* 0x000fe20004000000 */
[C---:B--2---:R-:W-:Y:S02]  /*1fc0*/  FMUL.FTZ R15, R6.reuse, R15 ;  /* 0x0000000f060f7220 */ /* 0x044fe40000410000 */
[----:B-1----:R-:W-:Y:S02]  /*1fd0*/  FMUL.FTZ R61, R6, R61 ;  /* 0x0000003d063d7220 */ /* 0x002fe40000410000 */
[-C--:B------:R-:W-:Y:S02]  /*1fe0*/  FMUL.FTZ R60, R66, R59.reuse ;  /* 0x0000003b423c7220 */ /* 0x080fe40000410000 */
[----:B------:R-:W-:Y:S02]  /*1ff0*/  FFMA.FTZ R6, R65, R59, -R14 ;  /* 0x0000003b41067223 */ /* 0x000fe4000001080e */
[----:B------:R-:W-:-:S02]  /*2000*/  FMUL.FTZ R14, R74, R67 ;  /* 0x000000434a0e7220 */ /* 0x000fc40000410000 */
[----:B------:R-:W-:Y:S01]  /*2010*/  FFMA.FTZ R59, R65, R62, R60 ;  /* 0x0000003e413b7223 */ /* 0x000fe2000001003c */
[----:B------:R-:W-:Y:S01]  /*2020*/  HADD2.F32 R60, -RZ, R5.H0_H0 ;  /* 0x20000005ff3c7230 */ /* 0x000fe20000004100 */
[C---:B------:R-:W-:Y:S01]  /*2030*/  FFMA.FTZ R5, R76.reuse, R69, R14 ;  /* 0x000000454c057223 */ /* 0x040fe2000001000e */
[----:B------:R-:W-:Y:S01]  /*2040*/  HADD2.F32 R14, -RZ, R7.H0_H0 ;  /* 0x20000007ff0e7230 */ /* 0x000fe20000004100 */
[----:B------:R-:W-:Y:S02]  /*2050*/  FMUL.FTZ R62, R76, R67 ;  /* 0x000000434c3e7220 */ /* 0x000fe40000410000 */
[C---:B------:R-:W-:Y:S02]  /*2060*/  FMUL.FTZ R60, R53.reuse, R60 ;  /* 0x0000003c353c7220 */ /* 0x040fe40000410000 */
[----:B------:R-:W-:Y:S02]  /*2070*/  FMUL.FTZ R14, R53, R14 ;  /* 0x0000000e350e7220 */ /* 0x000fe40000410000 */
[----:B------:R-:W-:Y:S01]  /*2080*/  FFMA.FTZ R85, R74, R69, -R62 ;  /* 0x000000454a557223 */ /* 0x000fe2000001083e */
[----:B------:R-:W-:-:S02]  /*2090*/  FSEL R62, R60, RZ, !P2 ;  /* 0x000000ff3c3e7208 */ /* 0x000fc40005000000 */
[----:B------:R-:W-:Y:S02]  /*20a0*/  FSEL R64, R61, RZ, !P3 ;  /* 0x000000ff3d407208 */ /* 0x000fe40005800000 */
[----:B------:R-:W-:Y:S01]  /*20b0*/  FSEL R61, R14, RZ, !P2 ;  /* 0x000000ff0e3d7208 */ /* 0x000fe20005000000 */
[----:B0-----:R-:W-:Y:S01]  /*20c0*/  HADD2.F32 R12, -RZ, R12.H0_H0 ;  /* 0x2000000cff0c7230 */ /* 0x001fe20000004100 */
[----:B------:R-:W-:Y:S01]  /*20d0*/  FSEL R63, R15, 1, !P3 ;  /* 0x3f8000000f3f7808 */ /* 0x000fe20005800000 */
[----:B------:R-:W-:Y:S01]  /*20e0*/  HADD2.F32 R4, -RZ, R4.H0_H0 ;  /* 0x20000004ff047230 */ /* 0x000fe20000004100 */
[----:B------:R-:W-:Y:S02]  /*20f0*/  FADD.FTZ R15, R62, R59 ;  /* 0x0000003b3e0f7221 */ /* 0x000fe40000010000 */
[----:B------:R-:W-:Y:S02]  /*2100*/  FMUL.FTZ R14, R66, R85 ;  /* 0x00000055420e7220 */ /* 0x000fe40000410000 */
[----:B------:R-:W-:-:S02]  /*2110*/  FADD.FTZ R6, R61, R6 ;  /* 0x000000063d067221 */ /* 0x000fc40000010000 */
[----:B------:R-:W-:Y:S02]  /*2120*/  FMUL.FTZ R88, R66, R5 ;  /* 0x0000000542587220 */ /* 0x000fe40000410000 */
[C---:B------:R-:W-:Y:S02]  /*2130*/  FMUL.FTZ R12, R55.reuse, R12 ;  /* 0x0000000c370c7220 */ /* 0x040fe40000410000 */
[C---:B------:R-:W-:Y:S02]  /*2140*/  FMUL.FTZ R59, R64.reuse, R15 ;  /* 0x0000000f403b7220 */ /* 0x040fe40000410000 */
[----:B------:R-:W-:Y:S02]  /*2150*/  FMUL.FTZ R4, R55, R4 ;  /* 0x0000000437047220 */ /* 0x000fe40000410000 */
[----:B------:R-:W-:Y:S02]  /*2160*/  FFMA.FTZ R5, R65, R5, R14 ;  /* 0x0000000541057223 */ /* 0x000fe4000001000e */
[----:B------:R-:W-:-:S02]  /*2170*/  FMUL.FTZ R14, R64, R6 ;  /* 0x00000006400e7220 */ /* 0x000fc40000410000 */
[----:B------:R-:W-:Y:S01]  /*2180*/  FFMA.FTZ R7, R65, R85, -R88 ;  /* 0x0000005541077223 */ /* 0x000fe20000010858 */
[----:B------:R-:W-:Y:S01]  /*2190*/  FSEL R60, R12, RZ, !P3 ;  /* 0x000000ff0c3c7208 */ /* 0x000fe20005800000 */
[C---:B------:R-:W-:Y:S01]  /*21a0*/  FFMA.FTZ R85, R63.reuse, R6, -R59 ;  /* 0x000000063f557223 */ /* 0x040fe2000001083b */
[----:B------:R-:W-:Y:S01]  /*21b0*/  FSEL R59, R4, RZ, !P3 ;  /* 0x000000ff043b7208 */ /* 0x000fe20005800000 */
[----:B------:R-:W-:Y:S02]  /*21c0*/  FFMA.FTZ R6, R63, R15, R14 ;  /* 0x0000000f3f067223 */ /* 0x000fe4000001000e */
[----:B------:R-:W-:Y:S02]  /*21d0*/  FMUL.FTZ R12, R64, R5 ;  /* 0x00000005400c7220 */ /* 0x000fe40000410000 */
[----:B------:R-:W-:Y:S02]  /*21e0*/  FADD.FTZ R14, R60, R85 ;  /* 0x000000553c0e7221 */ /* 0x000fe40000010000 */
[----:B------:R-:W-:-:S02]  /*21f0*/  FADD.FTZ R15, R59, R6 ;  /* 0x000000063b0f7221 */ /* 0x000fc40000010000 */
[-C--:B------:R-:W-:Y:S01]  /*2200*/  FMUL.FTZ R4, R64, R7.reuse ;  /* 0x0000000740047220 */ /* 0x080fe20000410000 */
[----:B------:R-:W0:Y:S01]  /*2210*/  SHFL.UP PT, R85, R14, 0x1, RZ ;  /* 0x042000000e557989 */ /* 0x000e2200000e00ff */
[C---:B------:R-:W-:Y:S02]  /*2220*/  FFMA.FTZ R12, R63.reuse, R7, -R12 ;  /* 0x000000073f0c7223 */ /* 0x040fe4000001080c */
[----:B------:R-:W-:Y:S01]  /*2230*/  FFMA.FTZ R4, R63, R5, R4 ;  /* 0x000000053f047223 */ /* 0x000fe20000010004 */
[----:B------:R-:W1:Y:S04]  /*2240*/  SHFL.UP PT, R87, R15, 0x1, RZ ;  /* 0x042000000f577989 */ /* 0x000e6800000e00ff */
[----:B------:R-:W2:Y:S04]  /*2250*/  SHFL.UP PT, R5, R12, 0x1, RZ ;  /* 0x042000000c057989 */ /* 0x000ea800000e00ff */
[----:B------:R-:W2:Y:S01]  /*2260*/  SHFL.UP PT, R7, R4, 0x1, RZ ;  /* 0x0420000004077989 */ /* 0x000ea200000e00ff */
[----:B------:R-:W-:Y:S01]  /*2270*/  ISETP.GE.AND P0, PT, R30, 0x1, PT ;  /* 0x000000011e00780c */ /* 0x000fe20003f06270 */
[----:B0-----:R-:W-:-:S02]  /*2280*/  FMUL.FTZ R89, R4, R85 ;  /* 0x0000005504597220 */ /* 0x001fc40000410000 */
[-C--:B-1----:R-:W-:Y:S02]  /*2290*/  FMUL.FTZ R6, R4, R87.reuse ;  /* 0x0000005704067220 */ /* 0x082fe40000410000 */
[----:B------:R-:W-:Y:S02]  /*22a0*/  FFMA.FTZ R90, R12, R87, R89 ;  /* 0x000000570c5a7223 */ /* 0x000fe40000010059 */
[----:B--2---:R-:W-:Y:S02]  /*22b0*/  FMUL.FTZ R88, R4, R5 ;  /* 0x0000000504587220 */ /* 0x004fe40000410000 */
[----:B------:R-:W-:Y:S02]  /*22c0*/  FFMA.FTZ R85, R12, R85, -R6 ;  /* 0x000000550c557223 */ /* 0x000fe40000010806 */
[-C--:B------:R-:W-:Y:S02]  /*22d0*/  FMUL.FTZ R6, R4, R7.reuse ;  /* 0x0000000704067220 */ /* 0x080fe40000410000 */
[----:B------:R-:W-:-:S02]  /*22e0*/  FFMA.FTZ R7, R12, R7, R88 ;  /* 0x000000070c077223 */ /* 0x000fc40000010058 */
[----:B------:R-:W-:Y:S02]  /*22f0*/  @P0 FADD.FTZ R15, R15, R90 ;  /* 0x0000005a0f0f0221 */ /* 0x000fe40000010000 */
[----:B------:R-:W-:Y:S02]  /*2300*/  @P0 FADD.FTZ R14, R14, R85 ;  /* 0x000000550e0e0221 */ /* 0x000fe40000010000 */
[----:B------:R-:W-:Y:S01]  /*2310*/  @P0 FFMA.FTZ R12, R12, R5, -R6 ;  /* 0x000000050c0c0223 */ /* 0x000fe20000010806 */
[----:B------:R-:W-:Y:S01]  /*2320*/  FSEL R7, R4, R7, !P0 ;  /* 0x0000000704077208 */ /* 0x000fe20004000000 */
[----:B------:R-:W0:Y:S04]  /*2330*/  SHFL.UP PT, R85, R15, 0x2, RZ ;  /* 0x044000000f557989 */ /* 0x000e2800000e00ff */
[----:B------:R-:W1:Y:S04]  /*2340*/  SHFL.UP PT, R6, R14, 0x2, RZ ;  /* 0x044000000e067989 */ /* 0x000e6800000e00ff */
[----:B------:R-:W2:Y:S04]  /*2350*/  SHFL.UP PT, R4, R12, 0x2, RZ ;  /* 0x044000000c047989 */ /* 0x000ea800000e00ff */
[----:B------:R-:W4:Y:S01]  /*2360*/  SHFL.UP PT, R5, R7, 0x2, RZ ;  /* 0x0440000007057989 */ /* 0x000f2200000e00ff */
[----:B------:R-:W-:Y:S01]  /*2370*/  ISETP.GE.AND P0, PT, R30, 0x2, PT ;  /* 0x000000021e00780c */ /* 0x000fe20003f06270 */
[----:B0-----:R-:W-:-:S02]  /*2380*/  FMUL.FTZ R89, R7, R85 ;  /* 0x0000005507597220 */ /* 0x001fc40000410000 */
[C---:B-1----:R-:W-:Y:S02]  /*2390*/  FMUL.FTZ R88, R7.reuse, R6 ;  /* 0x0000000607587220 */ /* 0x042fe40000410000 */
[C---:B--2---:R-:W-:Y:S02]  /*23a0*/  FMUL.FTZ R87, R7.reuse, R4 ;  /* 0x0000000407577220 */ /* 0x044fe40000410000 */
[C---:B------:R-:W-:Y:S02]  /*23b0*/  FFMA.FTZ R89, R12.reuse, R6, -R89 ;  /* 0x000000060c597223 */ /* 0x040fe40000010859 */
[C---:B------:R-:W-:Y:S02]  /*23c0*/  FFMA.FTZ R88, R12.reuse, R85, R88 ;  /* 0x000000550c587223 */ /* 0x040fe40000010058 */
[-C--:B----4-:R-:W-:Y:S02]  /*23d0*/  FFMA.FTZ R6, R12, R5.reuse, R87 ;  /* 0x000000050c067223 */ /* 0x090fe40000010057 */
[----:B------:R-:W-:-:S02]  /*23e0*/  FMUL.FTZ R5, R7, R5 ;  /* 0x0000000507057220 */ /* 0x000fc40000410000 */
[----:B------:R-:W-:Y:S01]  /*23f0*/  @P0 FADD.FTZ R15, R15, R88 ;  /* 0x000000580f0f0221 */ /* 0x000fe20000010000 */
[----:B------:R-:W-:Y:S01]  /*2400*/  FSEL R6, R7, R6, !P0 ;  /* 0x0000000607067208 */ /* 0x000fe20004000000 */
[----:B------:R-:W-:Y:S02]  /*2410*/  @P0 FADD.FTZ R14, R14, R89 ;  /* 0x000000590e0e0221 */ /* 0x000fe40000010000 */
[----:B------:R-:W-:Y:S01]  /*2420*/  @P0 FFMA.FTZ R12, R12, R4, -R5 ;  /* 0x000000040c0c0223 */ /* 0x000fe20000010805 */
[----:B------:R-:W0:Y:S04]  /*2430*/  SHFL.UP PT, R87, R15, 0x4, RZ ;  /* 0x048000000f577989 */ /* 0x000e2800000e00ff */
[----:B------:R-:W1:Y:S04]  /*2440*/  SHFL.UP PT, R85, R14, 0x4, RZ ;  /* 0x048000000e557989 */ /* 0x000e6800000e00ff */
[----:B------:R-:W2:Y:S04]  /*2450*/  SHFL.UP PT, R5, R12, 0x4, RZ ;  /* 0x048000000c057989 */ /* 0x000ea800000e00ff */
[----:B------:R-:W4:Y:S01]  /*2460*/  SHFL.UP PT, R7, R6, 0x4, RZ ;  /* 0x0480000006077989 */ /* 0x000f2200000e00ff */
[----:B------:R-:W-:Y:S01]  /*2470*/  ISETP.GE.AND P0, PT, R30, 0x4, PT ;  /* 0x000000041e00780c */ /* 0x000fe20003f06270 */
[----:B0-----:R-:W-:-:S02]  /*2480*/  FMUL.FTZ R89, R6, R87 ;  /* 0x0000005706597220 */ /* 0x001fc40000410000 */
[-C--:B-1----:R-:W-:Y:S02]  /*2490*/  FMUL.FTZ R90, R6, R85.reuse ;  /* 0x00000055065a7220 */ /* 0x082fe40000410000 */
[----:B------:R-:W-:Y:S02]  /*24a0*/  FFMA.FTZ R89, R12, R85, -R89 ;  /* 0x000000550c597223 */ /* 0x000fe40000010859 */
[C---:B--2---:R-:W-:Y:S02]  /*24b0*/  FMUL.FTZ R88, R6.reuse, R5 ;  /* 0x0000000506587220 */ /* 0x044fe40000410000 */
[----:B----4-:R-:W-:Y:S02]  /*24c0*/  FMUL.FTZ R4, R6, R7 ;  /* 0x0000000706047220 */ /* 0x010fe40000410000 */
[C---:B------:R-:W-:Y:S02]  /*24d0*/  FFMA.FTZ R90, R12.reuse, R87, R90 ;  /* 0x000000570c5a7223 */ /* 0x040fe4000001005a */
[----:B------:R-:W-:-:S02]  /*24e0*/  FFMA.FTZ R7, R12, R7, R88 ;  /* 0x000000070c077223 */ /* 0x000fc40000010058 */
[----:B------:R-:W-:Y:S02]  /*24f0*/  @P0 FFMA.FTZ R12, R12, R5, -R4 ;  /* 0x000000050c0c0223 */ /* 0x000fe40000010804 */
[----:B------:R-:W-:Y:S01]  /*2500*/  @P0 FADD.FTZ R14, R14, R89 ;  /* 0x000000590e0e0221 */ /* 0x000fe20000010000 */
[----:B------:R-:W-:Y:S01]  /*2510*/  FSEL R6, R6, R7, !P0 ;  /* 0x0000000706067208 */ /* 0x000fe20004000000 */
[----:B------:R-:W-:Y:S01]  /*2520*/  @P0 FADD.FTZ R15, R15, R90 ;  /* 0x0000005a0f0f0221 */ /* 0x000fe20000010000 */
[----:B------:R-:W0:Y:S04]  /*2530*/  SHFL.UP PT, R5, R12, 0x8, RZ ;  /* 0x050000000c057989 */ /* 0x000e2800000e00ff */
[----:B------:R-:W1:Y:S04]  /*2540*/  SHFL.UP PT, R85, R14, 0x8, RZ ;  /* 0x050000000e557989 */ /* 0x000e6800000e00ff */
[----:B------:R-:W2:Y:S04]  /*2550*/  SHFL.UP PT, R87, R15, 0x8, RZ ;  /* 0x050000000f577989 */ /* 0x000ea800000e00ff */
[----:B------:R-:W4:Y:S01]  /*2560*/  SHFL.UP PT, R7, R6, 0x8, RZ ;  /* 0x0500000006077989 */ /* 0x000f2200000e00ff */
[----:B------:R-:W-:-:S03]  /*2570*/  ISETP.GE.AND P1, PT, R30, 0x8, PT ;  /* 0x000000081e00780c */ /* 0x000fc60003f26270 */
[----:B---3--:R4:W-:Y:S01]  /*2580*/  STS.U16 [R11+0x210], R78 ;  /* 0x0002104e0b007388 */ /* 0x0089e20000000400 */
[C---:B0-----:R-:W-:Y:S02]  /*2590*/  FMUL.FTZ R4, R6.reuse, R5 ;  /* 0x0000000506047220 */ /* 0x041fe40000410000 */
[C---:B-1----:R-:W-:Y:S02]  /*25a0*/  FMUL.FTZ R89, R6.reuse, R85 ;  /* 0x0000005506597220 */ /* 0x042fe40000410000 */
[----:B--2---:R-:W-:Y:S01]  /*25b0*/  FMUL.FTZ R88, R6, R87 ;  /* 0x0000005706587220 */ /* 0x004fe20000410000 */
[----:B------:R0:W-:Y:S01]  /*25c0*/  STS.U16 [R10+0x250], R83 ;  /* 0x000250530a007388 */ /* 0x0001e20000000400 */
[C---:B----4-:R-:W-:Y:S02]  /*25d0*/  FFMA.FTZ R11, R12.reuse, R7, R4 ;  /* 0x000000070c0b7223 */ /* 0x050fe40000010004 */
[----:B------:R-:W-:Y:S02]  /*25e0*/  FFMA.FTZ R4, R12, R87, R89 ;  /* 0x000000570c047223 */ /* 0x000fe40000010059 */
[----:B------:R-:W-:Y:S01]  /*25f0*/  FMUL.FTZ R7, R6, R7 ;  /* 0x0000000706077220 */ /* 0x000fe20000410000 */
[----:B-----5:R1:W-:Y:S01]  /*2600*/  STS.U16 [R9+0x290], R80 ;  /* 0x0002905009007388 */ /* 0x0203e20000000400 */
[----:B------:R-:W-:-:S02]  /*2610*/  FFMA.FTZ R85, R12, R85, -R88 ;  /* 0x000000550c557223 */ /* 0x000fc40000010858 */
[----:B------:R-:W-:Y:S01]  /*2620*/  @P1 FADD.FTZ R15, R15, R4 ;  /* 0x000000040f0f1221 */ /* 0x000fe20000010000 */
[----:B------:R2:W-:Y:S01]  /*2630*/  STS.U16 [R8+0x2d0], R79 ;  /* 0x0002d04f08007388 */ /* 0x0005e20000000400 */
[----:B------:R-:W-:Y:S02]  /*2640*/  @P1 FFMA.FTZ R12, R12, R5, -R7 ;  /* 0x000000050c0c1223 */ /* 0x000fe40000010807 */
[----:B------:R-:W-:Y:S01]  /*2650*/  @P1 FADD.FTZ R14, R14, R85 ;  /* 0x000000550e0e1221 */ /* 0x000fe20000010000 */
[----:B------:R-:W-:Y:S01]  /*2660*/  STS.U16 [R20+0x310], R81 ;  /* 0x0003105114007388 */ /* 0x000fe20000000400 */
[----:B------:R-:W-:-:S03]  /*2670*/  FSEL R6, R6, R11, !P1 ;  /* 0x0000000b06067208 */ /* 0x000fc60004800000 */
[----:B------:R-:W-:Y:S04]  /*2680*/  STS.U16 [R77+0x350], R86 ;  /* 0x000350564d007388 */ /* 0x000fe80000000400 */
[----:B------:R-:W-:Y:S04]  /*2690*/  STS.U16 [R13+0x390], R84 ;  /* 0x000390540d007388 */ /* 0x000fe80000000400 */
[----:B------:R-:W-:Y:S01]  /*26a0*/  STS.U16 [R21+0x3d0], R82 ;  /* 0x0003d05215007388 */ /* 0x000fe20000000400 */
[----:B------:R-:W-:-:S03]  /*26b0*/  ISETP.NE.AND P0, PT, R26, RZ, PT ;  /* 0x000000ff1a00720c */ /* 0x000fc60003f05270 */
[----:B------:R-:W3:Y:S04]  /*26c0*/  SHFL.UP PT, R5, R12, 0x10, RZ ;  /* 0x060000000c057989 */ /* 0x000ee800000e00ff */
[----:B------:R-:W4:Y:S04]  /*26d0*/  SHFL.UP PT, R21, R15, 0x10, RZ ;  /* 0x060000000f157989 */ /* 0x000f2800000e00ff */
[----:B------:R-:W5:Y:S01]  /*26e0*/  SHFL.UP PT, R13, R14, 0x10, RZ ;  /* 0x060000000e0d7989 */ /* 0x000f6200000e00ff */
[----:B------:R-:W-:Y:S01]  /*26f0*/  ISETP.EQ.OR P0, PT, R31, RZ, P0 ;  /* 0x000000ff1f00720c */ /* 0x000fe20000702670 */
[----:B0-----:R-:W-:Y:S01]  /*2700*/  CS2R R10, SRZ ;  /* 0x00000000000a7805 */ /* 0x001fe2000001ff00 */
[----:B-1----:R-:W-:Y:S01]  /*2710*/  MOV R9, RZ ;  /* 0x000000ff00097202 */ /* 0x002fe20000000f00 */
[----:B------:R-:W0:Y:S01]  /*2720*/  SHFL.UP PT, R7, R6, 0x10, RZ ;  /* 0x0600000006077989 */ /* 0x000e2200000e00ff */
[----:B--2---:R-:W-:Y:S01]  /*2730*/  MOV R8, 0x3f800000 ;  /* 0x3f80000000087802 */ /* 0x004fe20000000f00 */
[----:B------:R-:W-:-:S06]  /*2740*/  NOP ;  /* 0x0000000000007918 */ /* 0x000fcc0000000000 */
[C---:B------:R-:W-:Y:S01]  /*2750*/  ISETP.NE.AND P1, PT, R30.reuse, 0x1f, PT ;  /* 0x0000001f1e00780c */ /* 0x040fe20003f25270 */
[----:B------:R-:W-:Y:S04]  /*2760*/  LDS.U16 R82, [R73+0x210] ;  /* 0x0002100049527984 */ /* 0x000fe80000000400 */
[----:B------:R-:W1:Y:S01]  /*2770*/  @!P0 LDS.128 R8, [R57.X16+0x460] ;  /* 0x0004600039088984 */ /* 0x000e62000000cc00 */
[----:B------:R-:W-:Y:S01]  /*2780*/  ISETP.GE.AND P0, PT, R30, 0x10, PT ;  /* 0x000000101e00780c */ /* 0x000fe20003f06270 */
[C---:B---3--:R-:W-:Y:S02]  /*2790*/  FMUL.FTZ R20, R6.reuse, R5 ;  /* 0x0000000506147220 */ /* 0x048fe40000410000 */
[C---:B----4-:R-:W-:Y:S01]  /*27a0*/  FMUL.FTZ R77, R6.reuse, R21 ;  /* 0x00000015064d7220 */ /* 0x050fe20000410000 */
[----:B------:R-:W-:Y:S01]  /*27b0*/  LDS.U16 R84, [R73+0x212] ;  /* 0x0002120049547984 */ /* 0x000fe20000000400 */
[----:B-----5:R-:W-:-:S02]  /*27c0*/  FMUL.FTZ R78, R6, R13 ;  /* 0x0000000d064e7220 */ /* 0x020fc40000410000 */
[C---:B------:R-:W-:Y:S01]  /*27d0*/  FFMA.FTZ R77, R12.reuse, R13, -R77 ;  /* 0x0000000d0c4d7223 */ /* 0x040fe2000001084d */
[----:B------:R-:W-:Y:S01]  /*27e0*/  LDS.U16 R81, [R73+0x214] ;  /* 0x0002140049517984 */ /* 0x000fe20000000400 */
[-C--:B0-----:R-:W-:Y:S02]  /*27f0*/  FFMA.FTZ R13, R12, R7.reuse, R20 ;  /* 0x000000070c0d7223 */ /* 0x081fe40000010014 */
[----:B------:R-:W-:Y:S01]  /*2800*/  FMUL.FTZ R4, R6, R7 ;  /* 0x0000000706047220 */ /* 0x000fe20000410000 */
[----:B------:R-:W-:Y:S01]  /*2810*/  LDS.U16 R80, [R73+0x216] ;  /* 0x0002160049507984 */ /* 0x000fe20000000400 */
[----:B------:R-:W-:Y:S01]  /*2820*/  FFMA.FTZ R78, R12, R21, R78 ;  /* 0x000000150c4e7223 */ /* 0x000fe2000001004e */
[----:B------:R-:W-:Y:S01]  /*2830*/  FSEL R13, R6, R13, !P0 ;  /* 0x0000000d060d7208 */ /* 0x000fe20004000000 */
[----:B------:R-:W-:Y:S01]  /*2840*/  @P0 FFMA.FTZ R12, R12, R5, -R4 ;  /* 0x000000050c0c0223 */ /* 0x000fe20000010804 */
[----:B------:R-:W-:Y:S01]  /*2850*/  LDS.U16 R79, [R73+0x218] ;  /* 0x00021800494f7984 */ /* 0x000fe20000000400 */
[----:B------:R-:W-:-:S02]  /*2860*/  @P0 FADD.FTZ R14, R14, R77 ;  /* 0x0000004d0e0e0221 */ /* 0x000fc40000010000 */
[----:B------:R-:W-:Y:S01]  /*2870*/  @P0 FADD.FTZ R15, R15, R78 ;  /* 0x0000004e0f0f0221 */ /* 0x000fe20000010000 */
        /* <DEDUP_REMOVED lines=21> */
[-C--:B------:R-:W-:Y:S02]  /*29d0*/  @P0 FFMA.FTZ R20, R20, R88.reuse, -R73 ;  /* 0x0000005814140223 */ /* 0x080fe40000010849 */
[----:B------:R-:W-:Y:S02]  /*29e0*/  @P0 FFMA.FTZ R86, R21, R88, R86 ;  /* 0x0000005815560223 */ /* 0x000fe40000010056 */
[----:B------:R-:W-:-:S02]  /*29f0*/  @P0 FADD.FTZ R87, R87, R20 ;  /* 0x0000001457570221 */ /* 0x000fc40000010000 */
[----:B------:R-:W-:Y:S02]  /*2a00*/  @P0 FADD.FTZ R85, R85, R86 ;  /* 0x0000005655550221 */ /* 0x000fe40000010000 */
        /* <DEDUP_REMOVED lines=9> */
[----:B------:R-:W-:Y:S02]  /*2aa0*/  FFMA.FTZ R13, R69, R68, -R12 ;  /* 0x00000044450d7223 */ /* 0x000fe4000001080c */
        /* <DEDUP_REMOVED lines=35> */
.L_x_2534:
[----:B------:R-:W-:Y:S05]  /*2ce0*/  BSYNC B0 ;  /* 0x0000000000007941 */ /* 0x000fea0003800000 */
.L_x_2533:
[----:B------:R-:W-:Y:S01]  /*2cf0*/  FADD.FTZ R65, R62, R65 ;  /* 0x000000413e417221 */ /* 0x000fe20000010000 */
[----:B-1----:R-:W-:Y:S01]  /*2d00*/  HADD2.F32 R5, -RZ, R82.H0_H0 ;  /* 0x20000052ff057230 */ /* 0x002fe20000004100 */
[----:B------:R-:W-:Y:S01]  /*2d10*/  FADD.FTZ R61, R61, R12 ;  /* 0x0000000c3d3d7221 */ /* 0x000fe20000010000 */
[----:B------:R-:W-:Y:S01]  /*2d20*/  IADD3 R57, R57, 0x1, RZ ;  /* 0x0000000139397810 */ /* 0x000fe20007ffe0ff */
[C---:B------:R-:W-:Y:S01]  /*2d30*/  FMUL.FTZ R4, R64.reuse, R65 ;  /* 0x0000004140047220 */ /* 0x040fe20000410000 */
[----:B------:R-:W-:Y:S01]  /*2d40*/  HADD2.F32 R80, -RZ, R80.H0_H0 ;  /* 0x20000050ff507230 */ /* 0x000fe20000004100 */
[----:B------:R-:W-:Y:S01]  /*2d50*/  FMUL.FTZ R64, R64, R61 ;  /* 0x0000003d40407220 */ /* 0x000fe20000410000 */
[----:B------:R-:W-:Y:S01]  /*2d60*/  ISETP.GE.AND P0, PT, R57, c[0x0][0x16c], PT ;  /* 0x00005b0039007a0c */ /* 0x000fe20003f06270 */
[----:B------:R-:W-:Y:S01]  /*2d70*/  FMUL.FTZ R13, R13, R70 ;  /* 0x000000460d0d7220 */ /* 0x000fe20000410000 */
[----:B------:R-:W-:Y:S01]  /*2d80*/  HADD2.F32 R78, -RZ, R78.H0_H0 ;  /* 0x2000004eff4e7230 */ /* 0x000fe20000004100 */
[----:B------:R-:W-:Y:S01]  /*2d90*/  FFMA.FTZ R64, R63, R65, R64 ;  /* 0x000000413f407223 */ /* 0x000fe20000010040 */
[----:B------:R-:W-:Y:S01]  /*2da0*/  HADD2.F32 R83, -RZ, R83.H0_H0 ;  /* 0x20000053ff537230 */ /* 0x000fe20000004100 */
[----:B------:R-:W-:Y:S01]  /*2db0*/  FFMA.FTZ R68, R5, R68, -R13 ;  /* 0x0000004405447223 */ /* 0x000fe2000001080d */
[----:B------:R-:W-:Y:S01]  /*2dc0*/  HADD2.F32 R81, -RZ, R81.H0_H0 ;  /* 0x20000051ff517230 */ /* 0x000fe20000004100 */
[----:B------:R-:W-:Y:S01]  /*2dd0*/  FFMA.FTZ R5, R63, R61, -R4 ;  /* 0x0000003d3f057223 */ /* 0x000fe20000010804 */
[----:B------:R-:W-:Y:S01]  /*2de0*/  HADD2.F32 R79, -RZ, R79.H0_H0 ;  /* 0x2000004fff4f7230 */ /* 0x000fe20000004100 */
[----:B------:R-:W-:Y:S01]  /*2df0*/  FADD.FTZ R4, R59, R64 ;  /* 0x000000403b047221 */ /* 0x000fe20000010000 */
[----:B------:R-:W-:Y:S01]  /*2e00*/  HADD2.F32 R77, -RZ, R77.H0_H0 ;  /* 0x2000004dff4d7230 */ /* 0x000fe20000004100 */
[----:B------:R-:W-:-:S02]  /*2e10*/  FMUL.FTZ R80, R80, R71 ;  /* 0x0000004750507220 */ /* 0x000fc40000410000 */
[----:B------:R-:W-:Y:S02]  /*2e20*/  FMUL.FTZ R78, R78, R65 ;  /* 0x000000414e4e7220 */ /* 0x000fe40000410000 */
[----:B------:R-:W-:Y:S02]  /*2e30*/  FADD.FTZ R5, R60, R5 ;  /* 0x000000053c057221 */ /* 0x000fe40000010000 */
[----:B------:R-:W-:Y:S02]  /*2e40*/  FMUL.FTZ R4, R83, R4 ;  /* 0x0000000453047220 */ /* 0x000fe40000410000 */
        /* <DEDUP_REMOVED lines=9> */
.L_x_2532:
[----:B------:R-:W-:Y:S01]  /*2ee0*/  BAR.SYNC.DEFER_BLOCKING 0x0 ;  /* 0x0000000000007b1d */ /* 0x000fe20000010000 */
[----:B------:R-:W-:Y:S01]  /*2ef0*/  ISETP.NE.AND P0, PT, R56, RZ, PT ;  /* 0x000000ff3800720c */ /* 0x000fe20003f05270 */
[----:B------:R-:W-:Y:S01]  /*2f00*/  IMAD.SHL.U32 R7, R30, 0x2, RZ ;  /* 0x000000021e077824 */ /* 0x000fe200078e00ff */
[----:B------:R-:W-:Y:S01]  /*2f10*/  F2FP.PACK_AB R46, R52, R45 ;  /* 0x0000002d342e723e */ /* 0x000fe200000000ff */
[----:B------:R-:W-:Y:S01]  /*2f20*/  IMAD R6, R75, c[0x0][0x200], RZ ;  /* 0x000080004b067a24 */ /* 0x000fe200078e02ff */
[----:B------:R-:W-:Y:S01]  /*2f30*/  F2FP.PACK_AB R47, R54, R47 ;  /* 0x0000002f362f723e */ /* 0x000fe200000000ff */
[C---:B------:R-:W-:Y:S01]  /*2f40*/  IMAD.WIDE.U32 R4, R25.reuse, c[0x0][0x200], RZ ;  /* 0x0000800019047a25 */ /* 0x040fe200078e00ff */
[----:B------:R-:W-:Y:S03]  /*2f50*/  BSSY B0, `(.L_x_2536) ;  /* 0x000001a000007945 */ /* 0x000fe60003800000 */
[----:B------:R-:W-:Y:S01]  /*2f60*/  IMAD R9, R25, c[0x0][0x204], R6 ;  /* 0x0000810019097a24 */ /* 0x000fe200078e0206 */
        /* <DEDUP_REMOVED lines=24> */
.L_x_2537:
[----:B------:R-:W-:Y:S05]  /*30f0*/  BSYNC B0 ;  /* 0x0000000000007941 */ /* 0x000fea0003800000 */
.L_x_2536:
[----:B------:R-:W-:Y:S01]  /*3100*/  MOV R5, R47 ;  /* 0x0000002f00057202 */ /* 0x000fe20000000f00 */
[----:B0-----:R-:W-:Y:S01]  /*3110*/  IMAD R9, R23, c[0x0][0x208], RZ ;  /* 0x0000820017097a24 */ /* 0x001fe200078e02ff */
[----:B------:R-:W-:Y:S02]  /*3120*/  LOP3.LUT R6, R27, 0x20, R26, 0xfe, !PT ;  /* 0x000000201b067812 */ /* 0x000fe400078efe1a */
[----:B------:R-:W-:Y:S01]  /*3130*/  SHF.L.U32 R7, R31, 0x7, RZ ;  /* 0x000000071f077819 */ /* 0x000fe200000006ff */
[----:B------:R-:W-:Y:S01]  /*3140*/  IMAD.WIDE.U32 R4, R0, c[0x0][0x208], R4 ;  /* 0x0000820000047a25 */ /* 0x000fe200078e0004 */
[----:B------:R-:W-:Y:S02]  /*3150*/  ISETP.GE.AND P0, PT, R6, R45, PT ;  /* 0x0000002d0600720c */ /* 0x000fe40003f06270 */
[----:B------:R-:W-:Y:S01]  /*3160*/  LOP3.LUT R10, R27, 0x40, R26, 0xfe, !PT ;  /* 0x000000401b0a7812 */ /* 0x000fe200078efe1a */
[----:B------:R-:W-:Y:S01]  /*3170*/  IMAD R8, R0, c[0x0][0x20c], R9 ;  /* 0x0000830000087a24 */ /* 0x000fe200078e0209 */
[----:B------:R-:W-:-:S02]  /*3180*/  SHF.R.S32.HI R9, RZ, 0x1f, R7 ;  /* 0x0000001fff097819 */ /* 0x000fc40000011407 */
[----:B------:R-:W-:Y:S02]  /*3190*/  IADD3 R6, P4, R7, R4, RZ ;  /* 0x0000000407067210 */ /* 0x000fe40007f9e0ff */
[C---:B------:R-:W-:Y:S02]  /*31a0*/  LEA R7, P3, R28.reuse, c[0x0][0x258], 0x1 ;  /* 0x000096001c077a11 */ /* 0x040fe400078608ff */
[----:B------:R-:W-:Y:S02]  /*31b0*/  IADD3.X R5, R9, R8, R5, P4, !PT ;  /* 0x0000000809057210 */ /* 0x000fe400027fe405 */
[----:B------:R-:W-:Y:S02]  /*31c0*/  LEA.HI.X R8, R28, c[0x0][0x25c], R29, 0x1, P3 ;  /* 0x000097001c087a11 */ /* 0x000fe400018f0c1d */
[----:B------:R-:W-:Y:S02]  /*31d0*/  LEA R4, P3, R6, R7, 0x1 ;  /* 0x0000000706047211 */ /* 0x000fe400078608ff */
[----:B------:R-:W-:-:S02]  /*31e0*/  LOP3.LUT R12, R27, 0x60, R26, 0xfe, !PT ;  /* 0x000000601b0c7812 */ /* 0x000fc400078efe1a */
[----:B------:R-:W-:Y:S02]  /*31f0*/  LEA.HI.X R5, R6, R8, R5, 0x1, P3 ;  /* 0x0000000806057211 */ /* 0x000fe400018f0c05 */
[----:B------:R-:W-:Y:S02]  /*3200*/  IADD3 R31, R31, 0x1, RZ ;  /* 0x000000011f1f7810 */ /* 0x000fe40007ffe0ff */
[-C--:B------:R-:W-:Y:S01]  /*3210*/  ISETP.GE.AND P1, PT, R10, R45.reuse, PT ;  /* 0x0000002d0a00720c */ /* 0x080fe20003f26270 */
[----:B------:R0:W-:Y:S01]  /*3220*/  @!P0 STG.E.U16 [R4.64+0x40], R13 ;  /* 0x0000400d04008986 */ /* 0x0001e2000c101504 */
[----:B------:R-:W-:Y:S02]  /*3230*/  ISETP.GE.AND P2, PT, R12, R45, PT ;  /* 0x0000002d0c00720c */ /* 0x000fe40003f46270 */
[----:B------:R-:W-:Y:S02]  /*3240*/  ISETP.GE.AND P0, PT, R31, c[0x0][0x174], PT ;  /* 0x00005d001f007a0c */ /* 0x000fe40003f06270 */
[----:B------:R-:W-:-:S02]  /*3250*/  IADD3 R39, P3, R39, 0x200, RZ ;  /* 0x0000020027277810 */ /* 0x000fc40007f7e0ff */
[----:B------:R-:W-:Y:S02]  /*3260*/  IADD3 R40, P4, R40, 0x200, RZ ;  /* 0x0000020028287810 */ /* 0x000fe40007f9e0ff */
        /* <DEDUP_REMOVED lines=10> */
.L_x_2538:
[----:B------:R-:W-:Y:S05]  /*3310*/  EXIT ;  /* 0x000000000000794d */ /* 0x000fea0003800000 */
.L_x_2540:
        /* <DEDUP_REMOVED lines=14> */
.L_x_5390:


//--------------------- .text._Z25selective_scan_fwd_kernelI32Selective_Scan_fwd_kernel_traitsILi32ELi4ELi1ELb0ELb1ELb1ELb1EN3c104HalfENS1_7complexIfEEEEv13SSMParamsBase --------------------------
	.section	.text._Z25selective_scan_fwd_kernelI32Selective_Scan_fwd_kernel_traitsILi32ELi4ELi1ELb0ELb1ELb1ELb1EN3c104HalfENS1_7complexIfEEEEv13SSMParamsBase,"ax",@progbits
	.sectioninfo	@"SHI_REGISTERS=93"
	.align	128
        .global         _Z25selective_scan_fwd_kernelI32Selective_Scan_fwd_kernel_traitsILi32ELi4ELi1ELb0ELb1ELb1ELb1EN3c104HalfENS1_7complexIfEEEEv13SSMParamsBase
        .type           _Z25selective_scan_fwd_kernelI32Selective_Scan_fwd_kernel_traitsILi32ELi4ELi1ELb0ELb1ELb1ELb1EN3c104HalfENS1_7complexIfEEEEv13SSMParamsBase,@function
        .size           _Z25selective_scan_fwd_kernelI32Selective_Scan_fwd_kernel_traitsILi32ELi4ELi1ELb0ELb1ELb1ELb1EN3c104HalfENS1_7complexIfEEEEv13SSMParamsBase,(.L_x_5391 - _Z25selective_scan_fwd_kernelI32Selective_Scan_fwd_kernel_traitsILi32ELi4ELi1ELb0ELb1ELb1ELb1EN3c104HalfENS1_7complexIfEEEEv13SSMParamsBase)
        .other          _Z25selective_scan_fwd_kernelI32Selective_Scan_fwd_kernel_traitsILi32ELi4ELi1ELb0ELb1ELb1ELb1EN3c104HalfENS1_7complexIfEEEEv13SSMParamsBase,@"STO_CUDA_ENTRY STV_DEFAULT"
_Z25selective_scan_fwd_kernelI32Selective_Scan_fwd_kernel_traitsILi32ELi4ELi1ELb0ELb1ELb1ELb1EN3c104HalfENS1_7complexIfEEEEv13SSMParamsBase:
.text._Z25selective_scan_fwd_kernelI32Selective_Scan_fwd_kernel_traitsILi32ELi4ELi1ELb0ELb1ELb1ELb1EN3c104HalfENS1_7complexIfEEEEv13SSMParamsBase:
        /* <DEDUP_REMOVED lines=30> */
[----:B------:R-:W-:-:S04]  /*01e0*/  IMAD.HI.U32 R8, R7, R2, RZ ;  /* 0x0000000207087227 */ /* 0x000fc800078e00ff */
[----:B------:R-:W-:Y:S01]  /*01f0*/  IMAD.MOV R6, RZ, RZ, -R8 ;  /* 0x000000ffff067224 */ /* 0x000fe200078e0a08 */
[----:B0-----:R-:W-:Y:S06]  /*0200*/  @!P0 EXIT ;  /* 0x000000000000894d */ /* 0x001fec0003800000 */
[----:B-1----:R-:W-:Y:S01]  /*0210*/  IMAD R6, R9, R6, R2 ;  /* 0x0000000609067224 */ /* 0x002fe200078e0202 */
[----:B------:R-:W0:Y:S01]  /*0220*/  S2R R56, SR_TID.X ;  /* 0x0000000000387919 */ /* 0x000e220000002100 */
[----:B------:R-:W-:Y:S01]  /*0230*/  IMAD R5, R23, c[0x0][0x1d8], RZ ;  /* 0x0000760017057a24 */ /* 0x000fe200078e02ff */
[----:B------:R-:W-:Y:S01]  /*0240*/  MOV R25, UR6 ;  /* 0x0000000600197c02 */ /* 0x000fe20008000f00 */
[C---:B------:R-:W-:Y:S01]  /*0250*/  IMAD.WIDE.U32 R2, R0.reuse, c[0x0][0x1d8], RZ ;  /* 0x0000760000027a25 */ /* 0x040fe200078e00ff */
[----:B------:R-:W-:Y:S01]  /*0260*/  ISETP.GT.U32.AND P1, PT, R9, R6, PT ;  /* 0x000000060900720c */ /* 0x000fe20003f24070 */
[----:B------:R-:W1:Y:S01]  /*0270*/  S2R R30, SR_LANEID ;  /* 0x00000000001e7919 */ /* 0x000e620000000000 */
[----:B------:R-:W-:Y:S01]  /*0280*/  SHF.R.S32.HI R75, RZ, 0x1f, R25 ;  /* 0x0000001fff4b7819 */ /* 0x000fe20000011419 */
[----:B------:R-:W-:Y:S01]  /*0290*/  IMAD R5, R0, c[0x0][0x1dc], R5 ;  /* 0x0000770000057a24 */ /* 0x000fe200078e0205 */
[----:B------:R-:W-:Y:S01]  /*02a0*/  MOV R4, R2 ;  /* 0x0000000200047202 */ /* 0x000fe20000000f00 */
[----:B------:R-:W-:-:S02]  /*02b0*/  IMAD R7, R23, c[0x0][0x1e8], RZ ;  /* 0x00007a0017077a24 */ /* 0x000fc400078e02ff */
[----:B------:R-:W-:Y:S01]  /*02c0*/  IMAD R12, R75, c[0x0][0x190], RZ ;  /* 0x000064004b0c7a24 */ /* 0x000fe200078e02ff */
[----:B------:R-:W-:Y:S01]  /*02d0*/  IADD3 R5, R3, R5, RZ ;  /* 0x0000000503057210 */ /* 0x000fe20007ffe0ff */
[----:B------:R-:W-:-:S04]  /*02e0*/  IMAD.WIDE.U32 R2, R0, c[0x0][0x1e8], RZ ;  /* 0x00007a0000027a25 */ /* 0x000fc800078e00ff */
[-C--:B------:R-:W-:Y:S01]  /*02f0*/  @!P1 IADD3 R6, R6, -R9.reuse, RZ ;  /* 0x8000000906069210 */ /* 0x080fe20007ffe0ff */
[----:B------:R-:W-:Y:S01]  /*0300*/  IMAD R7, R0, c[0x0][0x1ec], R7 ;  /* 0x00007b0000077a24 */ /* 0x000fe200078e0207 */
[----:B------:R-:W-:Y:S01]  /*0310*/  @!P1 IADD3 R8, R8, 0x1, RZ ;  /* 0x0000000108089810 */ /* 0x000fe20007ffe0ff */
[----:B------:R-:W-:Y:S01]  /*0320*/  IMAD.WIDE.U32 R4, R25, c[0x0][0x1d0], R4 ;  /* 0x0000740019047a25 */ /* 0x000fe200078e0004 */
[----:B------:R-:W-:Y:S02]  /*0330*/  ISETP.GE.U32.AND P0, PT, R6, R9, PT ;  /* 0x000000090600720c */ /* 0x000fe40003f06070 */
[----:B------:R-:W-:Y:S01]  /*0340*/  LOP3.LUT R9, R0, c[0x0][0x178], RZ, 0x3c, !PT ;  /* 0x00005e0000097a12 */ /* 0x000fe200078e3cff */
[C---:B------:R-:W-:Y:S01]  /*0350*/  IMAD R6, R75.reuse, c[0x0][0x1d0], RZ ;  /* 0x000074004b067a24 */ /* 0x040fe200078e02ff */
[C---:B0-----:R-:W-:Y:S01]  /*0360*/  SHF.L.U32 R27, R56.reuse, 0x2, RZ ;  /* 0x00000002381b7819 */ /* 0x041fe200000006ff */
[----:B------:R-:W-:Y:S01]  /*0370*/  IMAD R14, R75, c[0x0][0x1b0], RZ ;  /* 0x00006c004b0e7a24 */ /* 0x000fe200078e02ff */
[----:B------:R-:W-:Y:S01]  /*0380*/  ISETP.GE.AND P2, PT, R9, RZ, PT ;  /* 0x000000ff0900720c */ /* 0x000fe20003f46270 */
[C---:B------:R-:W-:Y:S01]  /*0390*/  IMAD R10, R25.reuse, c[0x0][0x1d4], R6 ;  /* 0x00007500190a7a24 */ /* 0x040fe200078e0206 */
[----:B------:R-:W-:Y:S01]  /*03a0*/  ISETP.NE.AND P1, PT, RZ, c[0x0][0x178], PT ;  /* 0x00005e00ff007a0c */ /* 0x000fe20003f25270 */
[----:B------:R-:W-:Y:S01]  /*03b0*/  IMAD.MOV.U32 R6, RZ, RZ, R2 ;  /* 0x000000ffff067224 */ /* 0x000fe200078e0002 */
[----:B------:R-:W-:Y:S01]  /*03c0*/  LOP3.LUT R26, R56, 0x1f, RZ, 0xc0, !PT ;  /* 0x0000001f381a7812 */ /* 0x000fe200078ec0ff */
[----:B------:R-:W-:Y:S01]  /*03d0*/  IMAD R9, R25, c[0x0][0x194], R12 ;  /* 0x0000650019097a24 */ /* 0x000fe200078e020c */
[----:B------:R-:W-:Y:S01]  /*03e0*/  LOP3.LUT R27, R27, 0xffffff80, RZ, 0xc0, !PT ;  /* 0xffffff801b1b7812 */ /* 0x000fe200078ec0ff */
[----:B------:R-:W-:Y:S01]  /*03f0*/  IMAD R12, R75, c[0x0][0x1e0], RZ ;  /* 0x000078004b0c7a24 */ /* 0x000fe200078e02ff */
[----:B------:R-:W-:Y:S01]  /*0400*/  IADD3 R7, R3, R7, RZ ;  /* 0x0000000703077210 */ /* 0x000fe20007ffe0ff */
        /* <DEDUP_REMOVED lines=8> */
[----:B------:R-:W-:Y:S01]  /*0490*/  IMAD.MOV.U32 R31, RZ, RZ, RZ ;  /* 0x000000ffff1f7224 */ /* 0x000fe200078e00ff */
        /* <DEDUP_REMOVED lines=11> */
[----:B------:R-:W-:Y:S01]  /*0550*/  LEA R16, P0, R17, c[0x0][0x240], 0x1 ;  /* 0x0000900011107a11 */ /* 0x000fe200078008ff */
[----:B------:R-:W-:Y:S01]  /*0560*/  IMAD R11, R6, c[0x0][0x1c8], RZ ;  /* 0x00007200060b7a24 */ /* 0x000fe200078e02ff */
[----:B------:R-:W-:Y:S01]  /*0570*/  IADD3 R18, R27, R28, RZ ;  /* 0x0000001c1b127210 */ /* 0x000fe20007ffe0ff */
        /* <DEDUP_REMOVED lines=20> */
.L_x_2558:
[----:B------:R-:W-:Y:S01]  /*06c0*/  BAR.SYNC.DEFER_BLOCKING 0x0 ;  /* 0x0000000000007b1d */ /* 0x000fe20000010000 */
[----:B------:R-:W-:Y:S02]  /*06d0*/  MOV R2, 0xffffff80 ;  /* 0xffffff8000027802 */ /* 0x000fe40000000f00 */
[C-C-:B-1----:R-:W-:Y:S02]  /*06e0*/  LOP3.LUT R4, R27.reuse, 0x20, R26.reuse, 0xfe, !PT ;  /* 0x000000201b047812 */ /* 0x142fe400078efe1a */
        /* <DEDUP_REMOVED lines=94> */
.L_x_2542:
[----:B------:R-:W-:Y:S05]  /*0cd0*/  BSYNC B0 ;  /* 0x0000000000007941 */ /* 0x000fea0003800000 */
.L_x_2541:
        /* <DEDUP_REMOVED lines=33> */
.L_x_2544:
[----:B------:R-:W-:Y:S05]  /*0ef0*/  BSYNC B0 ;  /* 0x0000000000007941 */ /* 0x000fea0003800000 */
.L_x_2543:
        /* <DEDUP_REMOVED lines=33> */
.L_x_2546:
[----:B------:R-:W-:Y:S05]  /*1110*/  BSYNC B0 ;  /* 0x0000000000007941 */ /* 0x000fea0003800000 */
.L_x_2545:
        /* <DEDUP_REMOVED lines=33> */
.L_x_2548:
[----:B------:R-:W-:Y:S05]  /*1330*/  BSYNC B0 ;  /* 0x0000000000007941 */ /* 0x000fea0003800000 */
.L_x_2547:
        /* <DEDUP_REMOVED lines=17> */
.L_x_2552:
        /* <DEDUP_REMOVED lines=50> */
[-C--:B------:R-:W-:Y:S02]  /*1770*/  LEA.HI.SX32 R7, R7, R30.reuse, 0x1b ;  /* 0x0000001e07077211 */ /* 0x080fe400078fdaff */
[----:B------:R-:W-:Y:S02]  /*1780*/  LEA.HI.SX32 R11, R30, R30, 0x1b ;  /* 0x0000001e1e0b7211 */ /* 0x000fe400078fdaff */
[C---:B------:R-:W-:Y:S02]  /*1790*/  LEA R6, P0, R8.reuse, R40, 0x1 ;  /* 0x0000002808067211 */ /* 0x040fe400078008ff */
[----:B-1----:R-:W-:Y:S02]  /*17a0*/  IADD3 R13, R9, R65, RZ ;  /* 0x00000041090d7210 */ /* 0x002fe40007ffe0ff */
[----:B------:R-:W-:Y:S02]  /*17b0*/  LEA.HI.SX32 R63, R63, R30, 0x1b ;  /* 0x0000001e3f3f7211 */ /* 0x000fe400078fdaff */
[----:B------:R-:W-:Y:S01]  /*17c0*/  SHF.L.U32 R10, R7, 0x1, RZ ;  /* 0x00000001070a7819 */ /* 0x000fe200000006ff */
[----:B------:R-:W-:Y:S01]  /*17d0*/  IMAD.SHL.U32 R11, R11, 0x2, RZ ;  /* 0x000000020b0b7824 */ /* 0x000fe200078e00ff */
[----:B------:R-:W-:-:S02]  /*17e0*/  LEA.HI.X R7, R8, R42, R13, 0x1, P0 ;  /* 0x0000002a08077211 */ /* 0x000fc400000f0c0d */
[----:B------:R-:W-:Y:S02]  /*17f0*/  SHF.L.U32 R9, R63, 0x1, RZ ;  /* 0x000000013f097819 */ /* 0x000fe400000006ff */
[C---:B------:R-:W-:Y:S02]  /*1800*/  IADD3 R13, R30.reuse, 0x60, RZ ;  /* 0x000000601e0d7810 */ /* 0x040fe40007ffe0ff */
[C---:B------:R-:W-:Y:S02]  /*1810*/  IADD3 R63, R30.reuse, 0x80, RZ ;  /* 0x000000801e3f7810 */ /* 0x040fe40007ffe0ff */
[C---:B------:R-:W-:Y:S02]  /*1820*/  IADD3 R65, R30.reuse, 0xa0, RZ ;  /* 0x000000a01e417810 */ /* 0x040fe40007ffe0ff */
[C---:B------:R-:W-:Y:S02]  /*1830*/  IADD3 R67, R30.reuse, 0xc0, RZ ;  /* 0x000000c01e437810 */ /* 0x040fe40007ffe0ff */
[----:B------:R-:W-:-:S02]  /*1840*/  IADD3 R69, R30, 0xe0, RZ ;  /* 0x000000e01e457810 */ /* 0x000fc40007ffe0ff */
[-C--:B------:R-:W-:Y:S02]  /*1850*/  LEA.HI.SX32 R8, R13, R30.reuse, 0x1b ;  /* 0x0000001e0d087211 */ /* 0x080fe400078fdaff */
[-C--:B------:R-:W-:Y:S02]  /*1860*/  LEA.HI.SX32 R63, R63, R30.reuse, 0x1b ;  /* 0x0000001e3f3f7211 */ /* 0x080fe400078fdaff */
[-C--:B------:R-:W-:Y:S02]  /*1870*/  LEA.HI.SX32 R65, R65, R30.reuse, 0x1b ;  /* 0x0000001e41417211 */ /* 0x080fe400078fdaff */
[----:B------:R-:W-:Y:S02]  /*1880*/  ISETP.GE.AND P6, PT, R18, R15, PT ;  /* 0x0000000f1200720c */ /* 0x000fe40003fc6270 */
[----:B------:R-:W-:Y:S02]  /*1890*/  LEA.HI.SX32 R13, R67, R30, 0x1b ;  /* 0x0000001e430d7211 */ /* 0x000fe400078fdaff */
[----:B------:R-:W-:-:S02]  /*18a0*/  SHF.L.U32 R8, R8, 0x1, RZ ;  /* 0x0000000108087819 */ /* 0x000fc400000006ff */
[----:B------:R-:W-:Y:S02]  /*18b0*/  SHF.L.U32 R77, R65, 0x1, RZ ;  /* 0x00000001414d7819 */ /* 0x000fe400000006ff */
[----:B------:R-:W-:Y:S02]  /*18c0*/  SHF.L.U32 R13, R13, 0x1, RZ ;  /* 0x000000010d0d7819 */ /* 0x000fe400000006ff */
[----:B------:R-:W-:Y:S02]  /*18d0*/  PRMT R78, RZ, 0x7610, R78 ;  /* 0x00007610ff4e7816 */ /* 0x000fe4000000004e */
        /* <DEDUP_REMOVED lines=17> */
[----:B----4-:R-:W-:Y:S04]  /*19f0*/  STS.U16 [R9+0x80], R60 ;  /* 0x0000803c09007388 */ /* 0x010fe80000000400 */
[----:B------:R-:W-:Y:S01]  /*1a00*/  IMAD.SHL.U32 R21, R21, 0x2, RZ ;  /* 0x0000000215157824 */ /* 0x000fe200078e00ff */
        /* <DEDUP_REMOVED lines=18> */
[----:B------:R-:W-:-:S03]  /*1b30*/  FMUL.FTZ R15, R4, 1.4426950216293334961 ;  /* 0x3fb8aa3b040f7820 */ /* 0x000fc60000410000 */
[----:B------:R-:W-:Y:S01]  /*1b40*/  SHF.L.U32 R73, R73, 0x1, RZ ;  /* 0x0000000149497819 */ /* 0x000fe200000006ff */
[----:B-1----:R-:W-:Y:S02]  /*1b50*/  FMUL.RZ R14, R12, 0.15915493667125701904 ;  /* 0x3e22f9830c0e7820 */ /* 0x002fe4000040c000 */
        /* <DEDUP_REMOVED lines=226> */
[----:B-1----:R-:W-:Y:S01]  /*2980*/  @!P2 MOV R88, R8 ;  /* 0x000000080058a202 */ /* 0x002fe20000000f00 */
[----:B--2---:R-:W-:Y:S02]  /*2990*/  @!P2 IMAD.MOV.U32 R87, RZ, RZ, R10 ;  /* 0x000000ffff57a224 */ /* 0x004fe400078e000a */
        /* <DEDUP_REMOVED lines=52> */
.L_x_2551:
[----:B------:R-:W-:Y:S05]  /*2ce0*/  BSYNC B0 ;  /* 0x0000000000007941 */ /* 0x000fea0003800000 */
.L_x_2550:
        /* <DEDUP_REMOVED lines=31> */
.L_x_2549:
[----:B------:R-:W-:Y:S01]  /*2ee0*/  BAR.SYNC.DEFER_BLOCKING 0x0 ;  /* 0x0000000000007b1d */ /* 0x000fe20000010000 */
[----:B------:R-:W-:Y:S01]  /*2ef0*/  ISETP.NE.AND P0, PT, R56, RZ, PT ;  /* 0x000000ff3800720c */ /* 0x000fe20003f05270 */
[C---:B------:R-:W-:Y:S01]  /*2f00*/  IMAD R12, R75.reuse, c[0x0][0x200], RZ ;  /* 0x000080004b0c7a24 */ /* 0x040fe200078e02ff */
[----:B------:R-:W-:Y:S01]  /*2f10*/  F2FP.PACK_AB R6, R52, R45 ;  /* 0x0000002d3406723e */ /* 0x000fe200000000ff */
[----:B------:R-:W-:Y:S01]  /*2f20*/  IMAD R14, R75, c[0x0][0x1f0], RZ ;  /* 0x00007c004b0e7a24 */ /* 0x000fe200078e02ff */
[----:B------:R-:W-:Y:S01]  /*2f30*/  F2FP.PACK_AB R7, R54, R47 ;  /* 0x0000002f3607723e */ /* 0x000fe200000000ff */
[C---:B------:R-:W-:Y:S01]  /*2f40*/  IMAD.WIDE.U32 R8, R25.reuse, c[0x0][0x200], RZ ;  /* 0x0000800019087a25 */ /* 0x040fe200078e00ff */
[----:B------:R-:W-:Y:S01]  /*2f50*/  SHF.L.U32 R20, R30, 0x1, RZ ;  /* 0x000000011e147819 */ /* 0x000fe200000006ff */
[----:B------:R-:W-:Y:S01]  /*2f60*/  BSSY B0, `(.L_x_2553) ;  /* 0x0000041000007945 */ /* 0x000fe20003800000 */
[C---:B------:R-:W-:Y:S01]  /*2f70*/  ISETP.GE.AND P1, PT, R28.reuse, R43, PT ;  /* 0x0000002b1c00720c */ /* 0x040fe20003f26270 */
[----:B------:R-:W-:Y:S01]  /*2f80*/  IMAD R15, R25, c[0x0][0x204], R12 ;  /* 0x00008100190f7a24 */ /* 0x000fe200078e020c */
[----:B------:R-:W-:Y:S01]  /*2f90*/  SHF.L.U32 R4, R31, 0x7, RZ ;  /* 0x000000071f047819 */ /* 0x000fe200000006ff */
[----:B------:R-:W-:Y:S01]  /*2fa0*/  IMAD.WIDE.U32 R10, R25, c[0x0][0x1f0], RZ ;  /* 0x00007c00190a7a25 */ /* 0x000fe200078e00ff */
[----:B------:R-:W-:-:S02]  /*2fb0*/  LEA R21, P2, R28, c[0x0][0x258], 0x1 ;  /* 0x000096001c157a11 */ /* 0x000fc400078408ff */
[----:B------:R-:W-:Y:S01]  /*2fc0*/  SHF.R.S32.HI R5, RZ, 0x1f, R4 ;  /* 0x0000001fff057819 */ /* 0x000fe20000011404 */
[----:B------:R-:W-:Y:S01]  /*2fd0*/  IMAD R13, R25, c[0x0][0x1f4], R14 ;  /* 0x00007d00190d7a24 */ /* 0x000fe200078e020e */
[----:B------:R-:W-:Y:S01]  /*2fe0*/  IADD3 R9, R9, R15, RZ ;  /* 0x0000000f09097210 */ /* 0x000fe20007ffe0ff */
[----:B------:R-:W-:Y:S01]  /*2ff0*/  IMAD R59, R23, c[0x0][0x1f8], RZ ;  /* 0x00007e00173b7a24 */ /* 0x000fe200078e02ff */
[----:B------:R-:W-:Y:S02]  /*3000*/  LEA.HI.X R44, R28, c[0x0][0x25c], R29, 0x1, P2 ;  /* 0x000097001c2c7a11 */ /* 0x000fe400010f0c1d */
[----:B------:R-:W-:Y:S01]  /*3010*/  IADD3 R11, R11, R13, RZ ;  /* 0x0000000d0b0b7210 */ /* 0x000fe20007ffe0ff */
[----:B------:R-:W-:Y:S01]  /*3020*/  IMAD.WIDE.U32 R8, R0, c[0x0][0x208], R8 ;  /* 0x0000820000087a25 */ /* 0x000fe200078e0008 */
[----:B------:R-:W-:Y:S01]  /*3030*/  IADD3 R46, P2, R28, 0x20, RZ ;  /* 0x000000201c2e7810 */ /* 0x000fe20007f5e0ff */
[----:B------:R0:W-:Y:S01]  /*3040*/  STS.64 [R58], R6 ;  /* 0x000000063a007388 */ /* 0x0001e20000000a00 */
[----:B------:R-:W-:-:S06]  /*3050*/  NOP ;  /* 0x0000000000007918 */ /* 0x000fcc0000000000 */
[----:B------:R-:W-:Y:S01]  /*3060*/  LDS.U16 R51, [R20] ;  /* 0x0000000014337984 */ /* 0x000fe20000000400 */
[----:B------:R-:W-:Y:S02]  /*3070*/  IADD3 R14, P3, R4, R8, RZ ;  /* 0x00000008040e7210 */ /* 0x000fe40007f7e0ff */
[----:B------:R-:W-:Y:S01]  /*3080*/  LOP3.LUT R48, R27, 0x40, R26, 0xfe, !PT ;  /* 0x000000401b307812 */ /* 0x000fe200078efe1a */
[----:B------:R-:W-:Y:S01]  /*3090*/  LDS.U16 R53, [R20+0x40] ;  /* 0x0000400014357984 */ /* 0x000fe20000000400 */
[----:B0-----:R-:W-:Y:S01]  /*30a0*/  @!P1 IMAD.WIDE.U32 R6, R25, c[0x0][0x1f0], R4 ;  /* 0x00007c0019069a25 */ /* 0x001fe200078e0004 */
[----:B------:R-:W-:Y:S02]  /*30b0*/  LOP3.LUT R50, R27, 0x60, R26, 0xfe, !PT ;  /* 0x000000601b327812 */ /* 0x000fe400078efe1a */
[----:B------:R-:W-:Y:S01]  /*30c0*/  LDS.U16 R55, [R20+0x80] ;  /* 0x0000800014377984 */ /* 0x000fe20000000400 */
[----:B------:R-:W-:Y:S01]  /*30d0*/  @!P1 IMAD.IADD R13, R13, 0x1, R7 ;  /* 0x000000010d0d9824 */ /* 0x000fe200078e0207 */
[----:B------:R-:W-:Y:S01]  /*30e0*/  @!P1 MOV R12, R6 ;  /* 0x00000006000c9202 */ /* 0x000fe20000000f00 */
[----:B------:R-:W-:Y:S01]  /*30f0*/  IMAD R7, R23, c[0x0][0x208], RZ ;  /* 0x0000820017077a24 */ /* 0x000fe200078e02ff */
[----:B------:R-:W-:Y:S03]  /*3100*/  LDS.U16 R49, [R20+0xc0] ;  /* 0x0000c00014317984 */ /* 0x000fe60000000400 */
[C---:B------:R-:W-:Y:S01]  /*3110*/  IMAD R61, R0.reuse, c[0x0][0x20c], R7 ;  /* 0x00008300003d7a24 */ /* 0x040fe200078e0207 */
[----:B------:R-:W-:Y:S01]  /*3120*/  @!P0 STS [0x100], R43 ;  /* 0x0001002bff008388 */ /* 0x000fe20000000800 */
[----:B------:R-:W-:-:S03]  /*3130*/  IMAD.WIDE.U32 R6, R0, c[0x0][0x1f8], R10 ;  /* 0x00007e0000067a25 */ /* 0x000fc600078e000a */
[----:B------:R-:W-:Y:S01]  /*3140*/  BAR.SYNC.DEFER_BLOCKING 0x0 ;  /* 0x0000000000007b1d */ /* 0x000fe20000010000 */
[C---:B------:R-:W-:Y:S01]  /*3150*/  IADD3.X R9, R5.reuse, R61, R9, P3, !PT ;  /* 0x0000003d05097210 */ /* 0x040fe20001ffe409 */
[----:B------:R-:W-:Y:S01]  /*3160*/  IMAD R61, R0, c[0x0][0x1fc], R59 ;  /* 0x00007f00003d7a24 */ /* 0x000fe200078e023b */
[----:B------:R-:W-:Y:S01]  /*3170*/  LEA R8, P3, R14, R21, 0x1 ;  /* 0x000000150e087211 */ /* 0x000fe200078608ff */
[----:B------:R-:W-:Y:S01]  /*3180*/  @!P1 IMAD.WIDE.U32 R10, R0, c[0x0][0x1f8], R12 ;  /* 0x00007e00000a9a25 */ /* 0x000fe200078e000c */
[----:B------:R-:W-:Y:S02]  /*3190*/  IADD3 R12, P5, R4, R6, RZ ;  /* 0x00000006040c7210 */ /* 0x000fe40007fbe0ff */
[----:B------:R-:W-:Y:S02]  /*31a0*/  IADD3.X R21, RZ, R29, RZ, P2, !PT ;  /* 0x0000001dff157210 */ /* 0x000fe400017fe4ff */
[----:B------:R-:W-:Y:S02]  /*31b0*/  IADD3.X R13, R5, R61, R7, P5, !PT ;  /* 0x0000003d050d7210 */ /* 0x000fe40002ffe407 */
[----:B------:R-:W-:-:S02]  /*31c0*/  SHF.L.U64.HI R21, R46, 0x1, R21 ;  /* 0x000000012e157819 */ /* 0x000fc40000010215 */
[----:B------:R-:W-:Y:S02]  /*31d0*/  SHF.L.U32 R46, R46, 0x1, RZ ;  /* 0x000000012e2e7819 */ /* 0x000fe400000006ff */
[----:B------:R-:W-:Y:S02]  /*31e0*/  @!P1 IADD3 R59, P4, R28, R10, RZ ;  /* 0x0000000a1c3b9210 */ /* 0x000fe40007f9e0ff */
[----:B------:R-:W-:Y:S02]  /*31f0*/  IADD3 R10, P6, R46, c[0x0][0x268], RZ ;  /* 0x00009a002e0a7a10 */ /* 0x000fe40007fde0ff */
[----:B------:R-:W-:Y:S02]  /*3200*/  @!P1 IADD3.X R60, R29, R11, R61, P4, !PT ;  /* 0x0000000b1d3c9210 */ /* 0x000fe400027fe43d */
[----:B------:R-:W-:Y:S02]  /*3210*/  LEA.HI.X R9, R14, R44, R9, 0x1, P3 ;  /* 0x0000002c0e097211 */ /* 0x000fe400018f0c09 */
[----:B------:R-:W-:Y:S01]  /*3220*/  IADD3 R6, P2, R28, R4, RZ ;  /* 0x000000041c067210 */ /* 0x000fe20007f5e0ff */
[----:B------:R-:W0:Y:S01]  /*3230*/  LDS R57, [0x100] ;  /* 0x00010000ff397984 */ /* 0x000e220000000800 */
[----:B------:R-:W-:-:S02]  /*3240*/  IADD3.X R11, R21, c[0x0][0x26c], RZ, P6, !PT ;  /* 0x00009b00150b7a10 */ /* 0x000fc400037fe4ff */
[----:B------:R-:W-:Y:S02]  /*3250*/  LOP3.LUT R44, R27, 0x20, R26, 0xfe, !PT ;  /* 0x000000201b2c7812 */ /* 0x000fe400078efe1a */
[C---:B------:R-:W-:Y:S02]  /*3260*/  LEA R10, P6, R12.reuse, R10, 0x1 ;  /* 0x0000000a0c0a7211 */ /* 0x040fe400078c08ff */
[----:B------:R-:W-:Y:S02]  /*3270*/  IADD3.X R7, R29, R5, RZ, P2, !PT ;  /* 0x000000051d077210 */ /* 0x000fe400017fe4ff */
[----:B------:R-:W-:Y:S02]  /*3280*/  LEA.HI.X R11, R12, R11, R13, 0x1, P6 ;  /* 0x0000000b0c0b7211 */ /* 0x000fe400030f0c0d */
[-C--:B0-----:R-:W-:Y:S02]  /*3290*/  ISETP.GE.AND P5, PT, R28, R57.reuse, PT ;  /* 0x000000391c00720c */ /* 0x081fe40003fa6270 */
[----:B------:R-:W-:-:S02]  /*32a0*/  ISETP.GE.AND P4, PT, R44, R57, PT ;  /* 0x000000392c00720c */ /* 0x000fc40003f86270 */
        /* <DEDUP_REMOVED lines=12> */
.L_x_2554:
[----:B------:R-:W-:Y:S05]  /*3370*/  BSYNC B0 ;  /* 0x0000000000007941 */ /* 0x000fea0003800000 */
.L_x_2553:
        /* <DEDUP_REMOVED lines=8> */
[----:B------:R-:W-:Y:S01]  /*3400*/  @!P1 LEA.HI.X R13, R59, c[0x0][0x26c], R60, 0x1, P6 ;  /* 0x00009b003b0d9a11 */ /* 0x000fe200030f0c3c */
        /* <DEDUP_REMOVED lines=38> */
[----:B0-----:R-:W-:Y:S02]  /*3670*/  FMUL.FTZ R49, R49, R8 ;  /* 0x0000000831317220 */ /* 0x001fe40000410000 */
[----:B------:R-:W-:-:S04]  /*3680*/  IMAD.WIDE.U32 R8, R25, c[0x0][0x210], RZ ;  /* 0x0000840019087a25 */ /* 0x000fc800078e00ff */
[----:B------:R-:W-:Y:S02]  /*3690*/  FMUL.FTZ R49, R49, R52 ;  /* 0x0000003431317220 */ /* 0x000fe40000410000 */
[----:B--2---:R-:W-:-:S04]  /*36a0*/  FMUL.FTZ R10, R11, R10 ;  /* 0x0000000a0b0a7220 */ /* 0x004fc80000410000 */
[----:B------:R-:W-:Y:S02]  /*36b0*/  FMUL.FTZ R10, R10, R47 ;  /* 0x0000002f0a0a7220 */ /* 0x000fe40000410000 */
[----:B-1----:R-:W-:-:S04]  /*36c0*/  FMUL.FTZ R51, R51, R60 ;  /* 0x0000003c33337220 */ /* 0x002fc80000410000 */
[----:B------:R-:W-:Y:S01]  /*36d0*/  FMUL.FTZ R51, R51, R54 ;  /* 0x0000003633337220 */ /* 0x000fe20000410000 */
[----:B------:R-:W-:-:S04]  /*36e0*/  F2FP.PACK_AB R54, R49, R14 ;  /* 0x0000000e3136723e */ /* 0x000fc800000000ff */
        /* <DEDUP_REMOVED lines=16> */
[----:B------:R-:W-:Y:S02]  /*37f0*/  IMAD R43, R23, c[0x0][0x218], RZ ;  /* 0x00008600172b7a24 */ /* 0x000fe400078e02ff */
[----:B------:R-:W-:Y:S02]  /*3800*/  IMAD.IADD R7, R11, 0x1, R7 ;  /* 0x000000010b077824 */ /* 0x000fe400078e0207 */
[C---:B------:R-:W-:Y:S02]  /*3810*/  IMAD R43, R0.reuse, c[0x0][0x21c], R43 ;  /* 0x00008700002b7a24 */ /* 0x040fe400078e022b */
[----:B------:R-:W-:-:S05]  /*3820*/  IMAD.WIDE.U32 R6, R0, c[0x0][0x218], R6 ;  /* 0x0000860000067a25 */ /* 0x000fca00078e0006 */
[----:B------:R-:W-:Y:S02]  /*3830*/  IADD3 R7, R7, R43, RZ ;  /* 0x0000002b07077210 */ /* 0x000fe40007ffe0ff */
[----:B------:R-:W-:-:S04]  /*3840*/  LEA R10, P0, R6, c[0x0][0x270], 0x1 ;  /* 0x00009c00060a7a11 */ /* 0x000fc800078008ff */
[----:B------:R-:W-:-:S05]  /*3850*/  LEA.HI.X R11, R6, c[0x0][0x274], R7, 0x1, P0 ;  /* 0x00009d00060b7a11 */ /* 0x000fca00000f0c07 */
[----:B------:R0:W-:Y:S04]  /*3860*/  STG.E.U16 [R10.64], R13 ;  /* 0x0000000d0a007986 */ /* 0x0001e8000c101504 */
.L_x_2556:
[----:B------:R-:W-:Y:S05]  /*3870*/  BSYNC B0 ;  /* 0x0000000000007941 */ /* 0x000fea0003800000 */
.L_x_2555:
[----:B------:R-:W-:Y:S01]  /*3880*/  MOV R6, R8 ;  /* 0x0000000800067202 */ /* 0x000fe20000000f00 */
[----:B------:R-:W-:Y:S01]  /*3890*/  IMAD R9, R23, c[0x0][0x218], RZ ;  /* 0x0000860017097a24 */ /* 0x000fe200078e02ff */
[----:B------:R-:W-:Y:S02]  /*38a0*/  MOV R7, R51 ;  /* 0x0000003300077202 */ /* 0x000fe40000000f00 */
[-C--:B------:R-:W-:Y:S01]  /*38b0*/  ISETP.GE.AND P0, PT, R44, R49.reuse, PT ;  /* 0x000000312c00720c */ /* 0x080fe20003f06270 */
[C---:B------:R-:W-:Y:S01]  /*38c0*/  IMAD R9, R0.reuse, c[0x0][0x21c], R9 ;  /* 0x0000870000097a24 */ /* 0x040fe200078e0209 */
[----:B------:R-:W-:Y:S01]  /*38d0*/  IADD3 R31, R31, 0x1, RZ ;  /* 0x000000011f1f7810 */ /* 0x000fe20007ffe0ff */
        /* <DEDUP_REMOVED lines=8> */
[----:B------:R-:W-:-:S02]  /*3960*/  IADD3 R40, P4, R40, 0x200, RZ ;  /* 0x0000020028287810 */ /* 0x000fc40007f9e0ff */
[----:B------:R-:W-:Y:S02]  /*3970*/  LEA.HI.X R5, R6, R21, R5, 0x1, P3 ;  /* 0x0000001506057211 */ /* 0x000fe400018f0c05 */
[----:B------:R-:W-:Y:S02]  /*3980*/  IADD3 R39, P3, R39, 0x200, RZ ;  /* 0x0000020027277810 */ /* 0x000fe40007f7e0ff */
[----:B------:R-:W-:Y:S01]  /*3990*/  IADD3.X R42, RZ, R42, RZ, P4, !PT ;  /* 0x0000002aff2a7210 */ /* 0x000fe200027fe4ff */
[----:B------:R1:W-:Y:S01]  /*39a0*/  @!P0 STG.E.U16 [R4.64], R15 ;  /* 0x0000000f04008986 */ /* 0x0003e2000c101504 */
[----:B------:R-:W-:Y:S02]  /*39b0*/  ISETP.GE.AND P0, PT, R31, c[0x0][0x174], PT ;  /* 0x00005d001f007a0c */ /* 0x000fe40003f06270 */
[----:B------:R-:W-:Y:S01]  /*39c0*/  IADD3.X R41, RZ, R41, RZ, P3, !PT ;  /* 0x00000029ff297210 */ /* 0x000fe20001ffe4ff */
[----:B------:R1:W-:Y:S01]  /*39d0*/  @!P1 STG.E.U16 [R4.64+0x40], R45 ;  /* 0x0000402d04009986 */ /* 0x0003e2000c101504 */
[----:B0-----:R-:W-:-:S03]  /*39e0*/  IADD3 R11, P1, R2, 0x100, RZ ;  /* 0x00000100020b7810 */ /* 0x001fc60007f3e0ff */
[----:B------:R1:W-:Y:S01]  /*39f0*/  @!P2 STG.E.U16 [R4.64+0x80], R47 ;  /* 0x0000802f0400a986 */ /* 0x0003e2000c101504 */
[----:B------:R-:W-:Y:S02]  /*3a00*/  IADD3 R16, P2, R16, 0x100, RZ ;  /* 0x0000010010107810 */ /* 0x000fe40007f5e0ff */
[----:B------:R-:W-:Y:S02]  /*3a10*/  IADD3.X R12, RZ, R3, RZ, P1, !PT ;  /* 0x00000003ff0c7210 */ /* 0x000fe40000ffe4ff */
[----:B------:R-:W-:Y:S01]  /*3a20*/  IADD3.X R17, RZ, R17, RZ, P2, !PT ;  /* 0x00000011ff117210 */ /* 0x000fe200017fe4ff */
[----:B------:R-:W-:Y:S01]  /*3a30*/  @P0 CALL.REL.NOINC `(.L_x_2557) ;  /* 0x0000001000000944 */ /* 0x000fe20003c00000 */
[----:B------:R-:W-:Y:S05]  /*3a40*/  BRA `(.L_x_2558) ;  /* 0xffffcc7000007947 */ /* 0x000fea000383ffff */
.L_x_2557:
[----:B------:R-:W-:Y:S05]  /*3a50*/  EXIT ;  /* 0x000000000000794d */ /* 0x000fea0003800000 */
.L_x_2559:
        /* <DEDUP_REMOVED lines=10> */
.L_x_5391:


//--------------------- .text._Z25selective_scan_fwd_kernelI32Selective_Scan_fwd_kernel_traitsILi32ELi4ELi1ELb1ELb0ELb0ELb0EN3c104HalfENS1_7complexIfEEEEv13SSMParamsBase --------------------------
	.section	.text._Z25selective_scan_fwd_kernelI32Selective_Scan_fwd_kernel_traitsILi32ELi4ELi1ELb1ELb0ELb0ELb0EN3c104HalfENS1_7complexIfEEEEv13SSMParamsBase,"ax",@progbits
	.sectioninfo	@"SHI_REGISTERS=70"
	.align	128
        .global         _Z25selective_scan_fwd_kernelI32Selective_Scan_fwd_kernel_traitsILi32ELi4ELi1ELb1ELb0ELb0ELb0EN3c104HalfENS1_7complexIfEEEEv13SSMParamsBase
        .type           _Z25selective_scan_fwd_kernelI32Selective_Scan_fwd_kernel_traitsILi32ELi4ELi1ELb1ELb0ELb0ELb0EN3c104HalfENS1_7complexIfEEEEv13SSMParamsBase,@function
        .size           _Z25selective_scan_fwd_kernelI32Selective_Scan_fwd_kernel_traitsILi32ELi4ELi1ELb1ELb0ELb0ELb0EN3c104HalfENS1_7complexIfEEEEv13SSMParamsBase,(.L_x_5392 - _Z25selective_scan_fwd_kernelI32Selective_Scan_fwd_kernel_traitsILi32ELi4ELi1ELb1ELb0ELb0ELb0EN3c104HalfENS1_7complexIfEEEEv13SSMParamsBase)
        .other          _Z25selective_scan_fwd_kernelI32Selective_Scan_fwd_kernel_traitsILi32ELi4ELi1ELb1ELb0ELb0ELb0EN3c104HalfENS1_7complexIfEEEEv13SSMParamsBase,@"STO_CUDA_ENTRY STV_DEFAULT"
_Z25selective_scan_fwd_kernelI32Selective_Scan_fwd_kernel_traitsILi32ELi4ELi1ELb1ELb0ELb0ELb0EN3c104HalfENS1_7complexIfEEEEv13SSMParamsBase:
.text._Z25selective_scan_fwd_kernelI32Selective_Scan_fwd_kernel_traitsILi32ELi4ELi1ELb1ELb0ELb0ELb0EN3c104HalfENS1_7complexIfEEEEv13SSMParamsBase:
        /* <DEDUP_REMOVED lines=45> */
.L_x_2571:
[----:B------:R-:W-:Y:S01]  /*02d0*/  BAR.SYNC.DEFER_BLOCKING 0x0 ;  /* 0x0000000000007b1d */ /* 0x000fe20000010000 */
[----:B0-----:R-:W-:-:S06]  /*02e0*/  IMAD.WIDE R4, R31, 0x8, R36 ;  /* 0x000000081f047825 */ /* 0x001fcc00078e0224 */
[----:B------:R-:W2:Y:S01]  /*02f0*/  LDG.E.64 R4, [R4.64] ;  /* 0x0000000604047981 */ /* 0x000ea2000c1e1b00 */
[----:B------:R-:W-:-:S06]  /*0300*/  IMAD.WIDE R2, R31, 0x8, R34 ;  /* 0x000000081f027825 */ /* 0x000fcc00078e0222 */
[----:B-----5:R-:W5:Y:S01]  /*0310*/  LDG.E.64 R2, [R2.64] ;  /* 0x0000000602027981 */ /* 0x020f62000c1e1b00 */
[----:B------:R-:W-:Y:S01]  /*0320*/  ULDC.U8 UR4, c[0x0][0x17e] ;  /* 0x00005f8000047ab9 */ /* 0x000fe20000000000 */
[----:B------:R-:W-:Y:S01]  /*0330*/  BSSY B0, `(.L_x_2560) ;  /* 0x0000035000007945 */ /* 0x000fe20003800000 */
[----:B--2---:R-:W-:Y:S02]  /*0340*/  MOV R0, R4 ;  /* 0x0000000400007202 */ /* 0x004fe40000000f00 */
[--C-:B------:R-:W-:Y:S02]  /*0350*/  SHF.R.U64 R9, R4, 0x10, R5.reuse ;  /* 0x0000001004097819 */ /* 0x100fe40000001205 */
[----:B------:R-:W-:Y:S01]  /*0360*/  MOV R6, R5 ;  /* 0x0000000500067202 */ /* 0x000fe20000000f00 */
[----:B------:R-:W-:Y:S01]  /*0370*/  HADD2.F32 R7, -RZ, R0.H0_H0 ;  /* 0x20000000ff077230 */ /* 0x000fe20000004100 */
[----:B------:R-:W-:Y:S01]  /*0380*/  SHF.R.U32.HI R8, RZ, 0x10, R5 ;  /* 0x00000010ff087819 */ /* 0x000fe20000011605 */
[----:B------:R-:W-:-:S02]  /*0390*/  HADD2.F32 R9, -RZ, R9.H0_H0 ;  /* 0x20000009ff097230 */ /* 0x000fc40000004100 */
[----:B------:R-:W-:Y:S01]  /*03a0*/  HADD2.F32 R11, -RZ, R6.H0_H0 ;  /* 0x20000006ff0b7230 */ /* 0x000fe20000004100 */
[--C-:B------:R-:W-:Y:S01]  /*03b0*/  FADD.FTZ R38, R7, R28.reuse ;  /* 0x0000001c07267221 */ /* 0x100fe20000010000 */
[----:B------:R-:W-:Y:S01]  /*03c0*/  HADD2.F32 R5, -RZ, R8.H0_H0 ;  /* 0x20000008ff057230 */ /* 0x000fe20000004100 */
[--C-:B------:R-:W-:Y:S02]  /*03d0*/  FADD.FTZ R40, R9, R28.reuse ;  /* 0x0000001c09287221 */ /* 0x100fe40000010000 */
[--C-:B------:R-:W-:Y:S01]  /*03e0*/  FADD.FTZ R42, R11, R28.reuse ;  /* 0x0000001c0b2a7221 */ /* 0x100fe20000010000 */
[----:B------:R-:W-:Y:S01]  /*03f0*/  FSETP.GTU.FTZ.AND P1, PT, R38, 20, PT ;  /* 0x41a000002600780b */ /* 0x000fe20003f3c000 */
[----:B------:R-:W-:Y:S01]  /*0400*/  FADD.FTZ R44, R5, R28 ;  /* 0x0000001c052c7221 */ /* 0x000fe20000010000 */
[----:B------:R-:W-:Y:S02]  /*0410*/  FSETP.GTU.FTZ.AND P0, PT, R40, 20, PT ;  /* 0x41a000002800780b */ /* 0x000fe40003f1c000 */
[----:B------:R-:W-:-:S02]  /*0420*/  ISETP.EQ.OR P1, PT, RZ, UR4, P1 ;  /* 0x00000004ff007c0c */ /* 0x000fc40008f22670 */
[----:B------:R-:W-:Y:S02]  /*0430*/  FSETP.GTU.FTZ.AND P3, PT, R42, 20, PT ;  /* 0x41a000002a00780b */ /* 0x000fe40003f7c000 */
[----:B------:R-:W-:Y:S02]  /*0440*/  FSETP.GTU.FTZ.AND P2, PT, R44, 20, PT ;  /* 0x41a000002c00780b */ /* 0x000fe40003f5c000 */
[----:B------:R-:W-:Y:S02]  /*0450*/  ISETP.EQ.OR P0, PT, RZ, UR4, P0 ;  /* 0x00000004ff007c0c */ /* 0x000fe40008702670 */
[----:B------:R-:W-:Y:S02]  /*0460*/  ISETP.EQ.OR P3, PT, RZ, UR4, P3 ;  /* 0x00000004ff007c0c */ /* 0x000fe40009f62670 */
[----:B------:R-:W-:-:S03]  /*0470*/  ISETP.EQ.OR P2, PT, RZ, UR4, P2 ;  /* 0x00000004ff007c0c */ /* 0x000fc60009742670 */
[----:B-1----:R-:W-:Y:S05]  /*0480*/  @P1 BRA `(.L_x_2561) ;  /* 0x000001f000001947 */ /* 0x002fea0003800000 */
        /* <DEDUP_REMOVED lines=31> */
.L_x_2561:
[----:B------:R-:W-:Y:S05]  /*0680*/  BSYNC B0 ;  /* 0x0000000000007941 */ /* 0x000fea0003800000 */
.L_x_2560:
        /* <DEDUP_REMOVED lines=33> */
.L_x_2563:
[----:B------:R-:W-:Y:S05]  /*08a0*/  BSYNC B0 ;  /* 0x0000000000007941 */ /* 0x000fea0003800000 */
.L_x_2562:
        /* <DEDUP_REMOVED lines=33> */
.L_x_2565:
[----:B------:R-:W-:Y:S05]  /*0ac0*/  BSYNC B0 ;  /* 0x0000000000007941 */ /* 0x000fea0003800000 */
.L_x_2564:
        /* <DEDUP_REMOVED lines=33> */
.L_x_2567:
[----:B------:R-:W-:Y:S05]  /*0ce0*/  BSYNC B0 ;  /* 0x0000000000007941 */ /* 0x000fea0003800000 */
.L_x_2566:
[----:B-----5:R-:W-:Y:S01]  /*0cf0*/  MOV R0, R2 ;  /* 0x0000000200007202 */ /* 0x020fe20000000f00 */
[----:B------:R-:W-:Y:S01]  /*0d00*/  BAR.SYNC.DEFER_BLOCKING 0x0 ;  /* 0x0000000000007b1d */ /* 0x000fe20000010000 */
[--C-:B------:R-:W-:Y:S02]  /*0d10*/  SHF.R.U64 R5, R2, 0x10, R3.reuse ;  /* 0x0000001002057819 */ /* 0x100fe40000001203 */
[----:B------:R-:W-:Y:S01]  /*0d20*/  MOV R4, R3 ;  /* 0x0000000300047202 */ /* 0x000fe20000000f00 */
[----:B------:R-:W-:Y:S01]  /*0d30*/  HADD2.F32 R45, -RZ, R0.H0_H0 ;  /* 0x20000000ff2d7230 */ /* 0x000fe20000004100 */
[----:B------:R-:W-:Y:S01]  /*0d40*/  SHF.R.U32.HI R2, RZ, 0x10, R3 ;  /* 0x00000010ff027819 */ /* 0x000fe20000011603 */
[----:B------:R-:W-:Y:S01]  /*0d50*/  HADD2.F32 R5, -RZ, R5.H0_H0 ;  /* 0x20000005ff057230 */ /* 0x000fe20000004100 */
[----:B------:R-:W-:Y:S01]  /*0d60*/  MOV R3, c[0x0][0x16c] ;  /* 0x00005b0000037a02 */ /* 0x000fe20000000f00 */
[----:B------:R-:W-:Y:S01]  /*0d70*/  HADD2.F32 R47, -RZ, R4.H0_H0 ;  /* 0x20000004ff2f7230 */ /* 0x000fe20000004100 */
[-C--:B------:R-:W-:Y:S01]  /*0d80*/  FMUL.FTZ R48, R45, R26.reuse ;  /* 0x0000001a2d307220 */ /* 0x080fe20000410000 */
[----:B------:R-:W-:Y:S01]  /*0d90*/  HADD2.F32 R49, -RZ, R2.H0_H0 ;  /* 0x20000002ff317230 */ /* 0x000fe20000004100 */
[----:B------:R-:W-:Y:S01]  /*0da0*/  ISETP.GE.AND P0, PT, R3, 0x1, PT ;  /* 0x000000010300780c */ /* 0x000fe20003f06270 */
[----:B------:R-:W-:-:S02]  /*0db0*/  FMUL.FTZ R33, R5, R26 ;  /* 0x0000001a05217220 */ /* 0x000fc40000410000 */
[-C--:B------:R-:W-:Y:S02]  /*0dc0*/  FMUL.FTZ R39, R47, R26.reuse ;  /* 0x0000001a2f277220 */ /* 0x080fe40000410000 */
[----:B------:R-:W-:Y:S02]  /*0dd0*/  FMUL.FTZ R41, R49, R26 ;  /* 0x0000001a31297220 */ /* 0x000fe40000410000 */
[----:B------:R-:W-:Y:S02]  /*0de0*/  FMUL.FTZ R45, R45, R38 ;  /* 0x000000262d2d7220 */ /* 0x000fe40000410000 */
[----:B------:R-:W-:Y:S02]  /*0df0*/  FMUL.FTZ R46, R5, R40 ;  /* 0x00000028052e7220 */ /* 0x000fe40000410000 */
[----:B------:R-:W-:Y:S02]  /*0e00*/  FMUL.FTZ R47, R47, R42 ;  /* 0x0000002a2f2f7220 */ /* 0x000fe40000410000 */
[----:B------:R-:W-:Y:S05]  /*0e10*/  @!P0 BRA `(.L_x_2568) ;  /* 0x000011d000008947 */ /* 0x000fea0003800000 */
[----:B------:R-:W0:Y:S01]  /*0e20*/  S2R R24, SR_CTAID.Y ;  /* 0x0000000000187919 */ /* 0x000e220000002600 */
[----:B------:R-:W-:Y:S01]  /*0e30*/  HFMA2.MMA R51, -RZ, RZ, 0, 9.5367431640625e-07 ;  /* 0x00000010ff337435 */ /* 0x000fe200000001ff */
[C---:B------:R-:W-:Y:S01]  /*0e40*/  IMAD R3, R27.reuse, c[0x0][0x180], RZ ;  /* 0x000060001b037a24 */ /* 0x040fe200078e02ff */
[----:B------:R-:W-:Y:S01]  /*0e50*/  UMOV UR4, URZ ;  /* 0x0000003f00047c82 */ /* 0x000fe20008000000 */
[----:B------:R-:W2:Y:S01]  /*0e60*/  S2R R29, SR_CTAID.X ;  /* 0x00000000001d7919 */ /* 0x000ea20000002500 */
[----:B------:R-:W-:-:S02]  /*0e70*/  IMAD R9, R27, c[0x0][0x1b8], RZ ;  /* 0x00006e001b097a24 */ /* 0x000fc400078e02ff */
[----:B------:R-:W-:Y:S02]  /*0e80*/  IMAD R11, R27, c[0x0][0x198], RZ ;  /* 0x000066001b0b7a24 */ /* 0x000fe400078e02ff */
[----:B------:R-:W-:Y:S02]  /*0e90*/  IMAD R5, R32, c[0x0][0x16c], RZ ;  /* 0x00005b0020057a24 */ /* 0x000fe400078e02ff */
[----:B------:R-:W-:Y:S02]  /*0ea0*/  FMUL.FTZ R49, R49, R44 ;  /* 0x0000002c31317220 */ /* 0x000fe40000410000 */
[C---:B0-----:R-:W-:Y:S02]  /*0eb0*/  IMAD R7, R24.reuse, c[0x0][0x184], R3 ;  /* 0x0000610018077a24 */ /* 0x041fe400078e0203 */
[----:B------:R-:W-:-:S04]  /*0ec0*/  IMAD.WIDE.U32 R2, R24, c[0x0][0x180], RZ ;  /* 0x0000600018027a25 */ /* 0x000fc800078e00ff */
[----:B--2---:R-:W-:Y:S01]  /*0ed0*/  IMAD R0, R29, c[0x0][0x164], R24 ;  /* 0x000059001d007a24 */ /* 0x004fe200078e0218 */
[----:B------:R-:W-:Y:S01]  /*0ee0*/  IADD3 R7, R3, R7, RZ ;  /* 0x0000000703077210 */ /* 0x000fe20007ffe0ff */
        /* <DEDUP_REMOVED lines=10> */
[----:B------:R-:W-:Y:S02]  /*0f90*/  LEA R21, P0, R2, c[0x0][0x220], 0x3 ;  /* 0x0000880002157a11 */ /* 0x000fe400078018ff */
[----:B------:R-:W-:Y:S02]  /*0fa0*/  LEA R23, P1, R20, c[0x0][0x230], 0x3 ;  /* 0x00008c0014177a11 */ /* 0x000fe400078218ff */
[----:B------:R-:W-:Y:S02]  /*0fb0*/  LEA R25, P2, R22, c[0x0][0x228], 0x3 ;  /* 0x00008a0016197a11 */ /* 0x000fe400078418ff */
[----:B------:R-:W-:Y:S01]  /*0fc0*/  MOV R43, R51 ;  /* 0x00000033002b7202 */ /* 0x000fe20000000f00 */
[----:B------:R-:W-:Y:S01]  /*0fd0*/  HFMA2.MMA R51, -RZ, RZ, 0, 0 ;  /* 0x00000000ff337435 */ /* 0x000fe200000001ff */
[----:B------:R-:W-:-:S02]  /*0fe0*/  LEA.HI.X R0, R2, c[0x0][0x224], R7, 0x3, P0 ;  /* 0x0000890002007a11 */ /* 0x000fc400000f1c07 */
[----:B------:R-:W-:Y:S02]  /*0ff0*/  LEA.HI.X R20, R20, c[0x0][0x234], R5, 0x3, P1 ;  /* 0x00008d0014147a11 */ /* 0x000fe400008f1c05 */
[----:B------:R-:W-:Y:S02]  /*1000*/  LEA.HI.X R22, R22, c[0x0][0x22c], R3, 0x3, P2 ;  /* 0x00008b0016167a11 */ /* 0x000fe400010f1c03 */
.L_x_2569:
[----:B------:R-:W-:Y:S02]  /*1010*/  MOV R2, R21 ;  /* 0x0000001500027202 */ /* 0x000fe40000000f00 */
[----:B------:R-:W-:-:S06]  /*1020*/  MOV R3, R0 ;  /* 0x0000000000037202 */ /* 0x000fcc0000000f00 */
[----:B------:R-:W2:Y:S01]  /*1030*/  LDG.E.64 R2, [R2.64] ;  /* 0x0000000602027981 */ /* 0x000ea2000c1e1b00 */
[C---:B-1----:R-:W-:Y:S02]  /*1040*/  ISETP.GE.AND P0, PT, R53.reuse, 0x1, PT ;  /* 0x000000013500780c */ /* 0x042fe40003f06270 */
[C---:B------:R-:W-:Y:S02]  /*1050*/  ISETP.GE.AND P1, PT, R53.reuse, 0x8, PT ;  /* 0x000000083500780c */ /* 0x040fe40003f26270 */
[----:B------:R-:W-:Y:S01]  /*1060*/  ISETP.NE.AND P2, PT, R53, RZ, PT ;  /* 0x000000ff3500720c */ /* 0x000fe20003f45270 */
[----:B--2---:R-:W-:Y:S02]  /*1070*/  FMUL.FTZ R4, R3, R38 ;  /* 0x0000002603047220 */ /* 0x004fe40000410000 */
[----:B------:R-:W-:Y:S02]  /*1080*/  FMUL.FTZ R5, R2, 1.4426950216293334961 ;  /* 0x3fb8aa3b02057820 */ /* 0x000fe40000410000 */
[----:B------:R-:W-:-:S02]  /*1090*/  FMUL.RZ R10, R4, 0.15915493667125701904 ;  /* 0x3e22f983040a7820 */ /* 0x000fc4000040c000 */
[-C--:B------:R-:W-:Y:S02]  /*10a0*/  FMUL.FTZ R4, R3, R40.reuse ;  /* 0x0000002803047220 */ /* 0x080fe40000410000 */
[----:B------:R-:W-:Y:S01]  /*10b0*/  FMUL.FTZ R2, R5, R40 ;  /* 0x0000002805027220 */ /* 0x000fe20000410000 */
[----:B------:R-:W-:Y:S01]  /*10c0*/  MUFU.SIN R6, R10 ;  /* 0x0000000a00067308 */ /* 0x000fe20000000400 */
[----:B------:R-:W-:Y:S02]  /*10d0*/  FMUL.RZ R12, R4, 0.15915493667125701904 ;  /* 0x3e22f983040c7820 */ /* 0x000fe4000040c000 */
[-C--:B------:R-:W-:Y:S02]  /*10e0*/  FMUL.FTZ R4, R3, R42.reuse ;  /* 0x0000002a03047220 */ /* 0x080fe40000410000 */
[----:B------:R-:W-:Y:S02]  /*10f0*/  FMUL.FTZ R57, R5, R42 ;  /* 0x0000002a05397220 */ /* 0x000fe40000410000 */
[----:B------:R-:W-:Y:S01]  /*1100*/  FMUL.RZ R4, R4, 0.15915493667125701904 ;  /* 0x3e22f98304047820 */ /* 0x000fe2000040c000 */
[----:B------:R-:W-:Y:S01]  /*1110*/  MUFU.SIN R9, R12 ;  /* 0x0000000c00097308 */ /* 0x000fe20000000400 */
[----:B------:R-:W-:-:S02]  /*1120*/  FMUL.FTZ R3, R3, R44 ;  /* 0x0000002c03037220 */ /* 0x000fc40000410000 */
[C---:B------:R-:W-:Y:S02]  /*1130*/  FMUL.FTZ R7, R5.reuse, R38 ;  /* 0x0000002605077220 */ /* 0x040fe40000410000 */
[----:B------:R-:W-:Y:S01]  /*1140*/  FMUL.FTZ R55, R5, R44 ;  /* 0x0000002c05377220 */ /* 0x000fe20000410000 */
[----:B------:R-:W-:Y:S01]  /*1150*/  MOV R5, R20 ;  /* 0x0000001400057202 */ /* 0x000fe20000000f00 */
[----:B------:R-:W-:Y:S01]  /*1160*/  FMUL.RZ R13, R3, 0.15915493667125701904 ;  /* 0x3e22f983030d7820 */ /* 0x000fe2000040c000 */
[----:B------:R-:W0:Y:S01]  /*1170*/  MUFU.EX2 R2, R2 ;  /* 0x0000000200027308 */ /* 0x000e220000000800 */
[----:B------:R-:W-:-:S07]  /*1180*/  MOV R3, R22 ;  /* 0x0000001600037202 */ /* 0x000fce0000000f00 */
[----:B------:R-:W1:Y:S08]  /*1190*/  MUFU.COS R11, R12 ;  /* 0x0000000c000b7308 */ /* 0x000e700000000000 */
[----:B------:R-:W-:Y:S01]  /*11a0*/  MUFU.EX2 R57, R57 ;  /* 0x0000003900397308 */ /* 0x000fe20000000800 */
[----:B0-----:R-:W-:-:S04]  /*11b0*/  FMUL.FTZ R54, R2, R9 ;  /* 0x0000000902367220 */ /* 0x001fc80000410000 */
[----:B------:R-:W-:-:S03]  /*11c0*/  FMUL.FTZ R9, RZ, R54 ;  /* 0x00000036ff097220 */ /* 0x000fc60000410000 */
[----:B------:R-:W0:Y:S01]  /*11d0*/  MUFU.SIN R58, R4 ;  /* 0x00000004003a7308 */ /* 0x000e220000000400 */
[----:B-1----:R-:W-:Y:S01]  /*11e0*/  FMUL.FTZ R56, R2, R11 ;  /* 0x0000000b02387220 */ /* 0x002fe20000410000 */
[----:B------:R-:W-:Y:S01]  /*11f0*/  MOV R2, R25 ;  /* 0x0000001900027202 */ /* 0x000fe20000000f00 */
[----:B------:R-:W-:-:S05]  /*1200*/  FMUL.FTZ R11, R45, R54 ;  /* 0x000000362d0b7220 */ /* 0x000fca0000410000 */
[----:B------:R-:W-:Y:S01]  /*1210*/  MUFU.COS R8, R10 ;  /* 0x0000000a00087308 */ /* 0x000fe20000000000 */
[-C--:B------:R-:W-:Y:S01]  /*1220*/  FFMA.FTZ R9, R45, R56.reuse, -R9 ;  /* 0x000000382d097223 */ /* 0x080fe20000010809 */
[----:B------:R-:W2:Y:S06]  /*1230*/  LDG.E.64 R2, [R2.64] ;  /* 0x0000000602027981 */ /* 0x000eac000c1e1b00 */
[----:B------:R1:W3:Y:S01]  /*1240*/  MUFU.COS R10, R4 ;  /* 0x00000004000a7308 */ /* 0x0002e20000000000 */
[----:B------:R-:W-:Y:S02]  /*1250*/  FFMA.FTZ R11, RZ, R56, R11 ;  /* 0x00000038ff0b7223 */ /* 0x000fe4000001000b */
[----:B0-----:R-:W-:-:S05]  /*1260*/  FMUL.FTZ R58, R57, R58 ;  /* 0x0000003a393a7220 */ /* 0x001fca0000410000 */
[----:B------:R-:W0:Y:S01]  /*1270*/  MUFU.EX2 R7, R7 ;  /* 0x0000000700077308 */ /* 0x000e220000000800 */
[----:B------:R-:W-:Y:S01]  /*1280*/  FADD.FTZ R9, R46, R9 ;  /* 0x000000092e097221 */ /* 0x000fe20000010000 */
[----:B-1----:R-:W-:-:S06]  /*1290*/  MOV R4, R23 ;  /* 0x0000001700047202 */ /* 0x002fcc0000000f00 */
[----:B------:R-:W-:Y:S01]  /*12a0*/  MUFU.EX2 R55, R55 ;  /* 0x0000003700377308 */ /* 0x000fe20000000800 */
[----:B------:R-:W-:Y:S01]  /*12b0*/  FADD.FTZ R11, RZ, R11 ;  /* 0x0000000bff0b7221 */ /* 0x000fe20000010000 */
[----:B------:R1:W2:Y:S06]  /*12c0*/  LDG.E.64 R16, [R4.64] ;  /* 0x0000000604107981 */ /* 0x0002ac000c1e1b00 */
[----:B------:R-:W4:Y:S01]  /*12d0*/  MUFU.SIN R52, R13 ;  /* 0x0000000d00347308 */ /* 0x000f220000000400 */
[----:B---3--:R-:W-:Y:S02]  /*12e0*/  FMUL.FTZ R57, R57, R10 ;  /* 0x0000000a39397220 */ /* 0x008fe40000410000 */
[----:B------:R-:W-:-:S05]  /*12f0*/  FMUL.FTZ R14, R58, R9 ;  /* 0x000000093a0e7220 */ /* 0x000fca0000410000 */
[----:B------:R-:W3:Y:S01]  /*1300*/  MUFU.COS R12, R13 ;  /* 0x0000000d000c7308 */ /* 0x000ee20000000000 */
[-C--:B------:R-:W-:Y:S02]  /*1310*/  FMUL.FTZ R10, R58, R11.reuse ;  /* 0x0000000b3a0a7220 */ /* 0x080fe40000410000 */
[C---:B------:R-:W-:Y:S02]  /*1320*/  FFMA.FTZ R14, R57.reuse, R11, R14 ;  /* 0x0000000b390e7223 */ /* 0x040fe4000001000e */
[----:B------:R-:W-:Y:S02]  /*1330*/  FFMA.FTZ R10, R57, R9, -R10 ;  /* 0x00000009390a7223 */ /* 0x000fe4000001080a */
[----:B0-----:R-:W-:Y:S02]  /*1340*/  FMUL.FTZ R61, R7, R6 ;  /* 0x00000006073d7220 */ /* 0x001fe40000410000 */
[----:B----4-:R-:W-:Y:S02]  /*1350*/  FMUL.FTZ R52, R55, R52 ;  /* 0x0000003437347220 */ /* 0x010fe40000410000 */
[----:B------:R-:W-:-:S02]  /*1360*/  FADD.FTZ R14, RZ, R14 ;  /* 0x0000000eff0e7221 */ /* 0x000fc40000010000 */
[----:B------:R-:W-:Y:S02]  /*1370*/  FMUL.FTZ R59, R7, R8 ;  /* 0x00000008073b7220 */ /* 0x000fe40000410000 */
[----:B------:R-:W-:Y:S02]  /*1380*/  FADD.FTZ R10, R47, R10 ;  /* 0x0000000a2f0a7221 */ /* 0x000fe40000010000 */
[----:B---3--:R-:W-:Y:S02]  /*1390*/  FMUL.FTZ R55, R55, R12 ;  /* 0x0000000c37377220 */ /* 0x008fe40000410000 */
[----:B-1----:R-:W-:Y:S02]  /*13a0*/  FMUL.FTZ R4, R61, R54 ;  /* 0x000000363d047220 */ /* 0x002fe40000410000 */
[----:B------:R-:W-:Y:S02]  /*13b0*/  FMUL.FTZ R6, R52, R14 ;  /* 0x0000000e34067220 */ /* 0x000fe40000410000 */
[----:B------:R-:W-:-:S02]  /*13c0*/  FMUL.FTZ R5, R59, R54 ;  /* 0x000000363b057220 */ /* 0x000fc40000410000 */
[----:B------:R-:W-:Y:S02]  /*13d0*/  FMUL.FTZ R7, R52, R10 ;  /* 0x0000000a34077220 */ /* 0x000fe40000410000 */
[----:B------:R-:W-:Y:S02]  /*13e0*/  FFMA.FTZ R4, R59, R56, -R4 ;  /* 0x000000383b047223 */ /* 0x000fe40000010804 */
[----:B------:R-:W-:Y:S02]  /*13f0*/  FFMA.FTZ R10, R55, R10, -R6 ;  /* 0x0000000a370a7223 */ /* 0x000fe40000010806 */
[----:B------:R-:W-:Y:S02]  /*1400*/  FFMA.FTZ R5, R61, R56, R5 ;  /* 0x000000383d057223 */ /* 0x000fe40000010005 */
[----:B------:R-:W-:Y:S02]  /*1410*/  FFMA.FTZ R7, R55, R14, R7 ;  /* 0x0000000e37077223 */ /* 0x000fe40000010007 */
[----:B------:R-:W-:-:S02]  /*1420*/  FMUL.FTZ R8, R58, R4 ;  /* 0x000000043a087220 */ /* 0x000fc40000410000 */
[----:B------:R-:W-:Y:S02]  /*1430*/  FADD.FTZ R14, R49, R10 ;  /* 0x0000000a310e7221 */ /* 0x000fe40000010000 */
[-C--:B------:R-:W-:Y:S02]  /*1440*/  FMUL.FTZ R6, R58, R5.reuse ;  /* 0x000000053a067220 */ /* 0x080fe40000410000 */
[----:B------:R-:W-:Y:S01]  /*1450*/  FADD.FTZ R15, RZ, R7 ;  /* 0x00000007ff0f7221 */ /* 0x000fe20000010000 */
        /* <DEDUP_REMOVED lines=93> */
[----:B------:R-:W-:-:S05]  /*1a30*/  ISETP.NE.AND P3, PT, R31, RZ, PT ;  /* 0x000000ff1f00720c */ /* 0x000fca0003f65270 */
        /* <DEDUP_REMOVED lines=15> */
[----:B------:R-:W-:-:S02]  /*1b30*/  @P3 FFMA.FTZ R65, R18, R64, -R65 ;  /* 0x0000004012413223 */ /* 0x000fc40000010841 */
[----:B------:R-:W-:Y:S02]  /*1b40*/  @P3 FFMA.FTZ R63, R19, R64, R63 ;  /* 0x00000040133f3223 */ /* 0x000fe4000001003f */
[----:B------:R-:W-:Y:S02]  /*1b50*/  @P3 FADD.FTZ R60, R60, R65 ;  /* 0x000000413c3c3221 */ /* 0x000fe40000010000 */
[----:B------:R-:W-:Y:S01]  /*1b60*/  @P3 FADD.FTZ R62, R62, R63 ;  /* 0x0000003f3e3e3221 */ /* 0x000fe20000010000 */
[----:B------:R-:W-:Y:S01]  /*1b70*/  MOV R67, c[0x0][0x1a4] ;  /* 0x0000690000437a02 */ /* 0x000fe20000000f00 */
[C---:B------:R-:W-:Y:S01]  /*1b80*/  FMUL.FTZ R12, R61.reuse, R60 ;  /* 0x0000003c3d0c7220 */ /* 0x040fe20000410000 */
[C---:B------:R-:W-:Y:S02]  /*1b90*/  LEA R25, P0, R66.reuse, R25, 0x3 ;  /* 0x0000001942197211 */ /* 0x040fe400078018ff */
[----:B------:R-:W-:Y:S01]  /*1ba0*/  MOV R15, c[0x0][0x188] ;  /* 0x00006200000f7a02 */ /* 0x000fe20000000f00 */
[-C--:B------:R-:W-:Y:S01]  /*1bb0*/  FMUL.FTZ R61, R61, R62.reuse ;  /* 0x0000003e3d3d7220 */ /* 0x080fe20000410000 */
[----:B------:R-:W-:Y:S01]  /*1bc0*/  MOV R13, c[0x0][0x1c0] ;  /* 0x00007000000d7a02 */ /* 0x000fe20000000f00 */
[----:B------:R-:W-:Y:S01]  /*1bd0*/  FFMA.FTZ R12, R59, R62, R12 ;  /* 0x0000003e3b0c7223 */ /* 0x000fe2000001000c */
[----:B------:R-:W-:-:S02]  /*1be0*/  LEA.HI.X R22, R66, R22, R67, 0x3, P0 ;  /* 0x0000001642167211 */ /* 0x000fc400000f1c43 */
[----:B------:R-:W-:Y:S02]  /*1bf0*/  MOV R18, c[0x0][0x18c] ;  /* 0x0000630000127a02 */ /* 0x000fe40000000f00 */
[----:B------:R-:W-:Y:S01]  /*1c00*/  LEA R21, P1, R15, R21, 0x3 ;  /* 0x000000150f157211 */ /* 0x000fe200078218ff */
[----:B------:R-:W-:Y:S01]  /*1c10*/  FFMA.FTZ R60, R59, R60, -R61 ;  /* 0x0000003c3b3c7223 */ /* 0x000fe2000001083d */
[----:B------:R-:W-:Y:S02]  /*1c20*/  MOV R14, c[0x0][0x1c4] ;  /* 0x00007100000e7a02 */ /* 0x000fe40000000f00 */
[----:B------:R-:W-:Y:S02]  /*1c30*/  LEA R23, P0, R13, R23, 0x3 ;  /* 0x000000170d177211 */ /* 0x000fe400078018ff */
[----:B------:R-:W-:Y:S01]  /*1c40*/  LEA.HI.X R0, R15, R0, R18, 0x3, P1 ;  /* 0x000000000f007211 */ /* 0x000fe200008f1c12 */
[----:B------:R-:W-:Y:S01]  /*1c50*/  FADD.FTZ R15, RZ, R12 ;  /* 0x0000000cff0f7221 */ /* 0x000fe20000010000 */
[----:B------:R-:W-:Y:S01]  /*1c60*/  LEA.HI.X R20, R13, R20, R14, 0x3, P0 ;  /* 0x000000140d147211 */ /* 0x000fe200000f1c0e */
[----:B------:R-:W-:-:S02]  /*1c70*/  FADD.FTZ R13, R45, R60 ;  /* 0x0000003c2d0d7221 */ /* 0x000fc40000010000 */
[C---:B------:R-:W-:Y:S02]  /*1c80*/  FMUL.FTZ R14, R54.reuse, R15 ;  /* 0x0000000f360e7220 */ /* 0x040fe40000410000 */
[----:B------:R-:W-:Y:S02]  /*1c90*/  FMUL.FTZ R54, R54, R13 ;  /* 0x0000000d36367220 */ /* 0x000fe40000410000 */
[----:B--2---:R-:W-:Y:S02]  /*1ca0*/  FMUL.FTZ R19, R3, R17 ;  /* 0x0000001103137220 */ /* 0x004fe40000410000 */
[C---:B------:R-:W-:Y:S02]  /*1cb0*/  FFMA.FTZ R63, R56.reuse, R13, -R14 ;  /* 0x0000000d383f7223 */ /* 0x040fe4000001080e */
[----:B------:R-:W-:Y:S02]  /*1cc0*/  FFMA.FTZ R14, R56, R15, R54 ;  /* 0x0000000f380e7223 */ /* 0x000fe40000010036 */
[----:B------:R-:W-:-:S02]  /*1cd0*/  FFMA.FTZ R12, R2, R16, -R19 ;  /* 0x00000010020c7223 */ /* 0x000fc40000010813 */
[----:B------:R-:W-:Y:S02]  /*1ce0*/  FMUL.FTZ R19, R5, R11 ;  /* 0x0000000b05137220 */ /* 0x000fe40000410000 */
[----:B------:R-:W-:Y:S01]  /*1cf0*/  FADD.FTZ R14, RZ, R14 ;  /* 0x0000000eff0e7221 */ /* 0x000fe20000010000 */
[----:B------:R-:W-:Y:S01]  /*1d00*/  ISETP.NE.AND P0, PT, R31, RZ, PT ;  /* 0x000000ff1f00720c */ /* 0x000fe20003f05270 */
[----:B------:R-:W-:Y:S02]  /*1d10*/  FFMA.FTZ R61, R4, R10, -R19 ;  /* 0x0000000a043d7223 */ /* 0x000fe40000010813 */
[----:B------:R-:W-:Y:S02]  /*1d20*/  FMUL.FTZ R17, R2, R17 ;  /* 0x0000001102117220 */ /* 0x000fe40000410000 */
[----:B------:R-:W-:Y:S02]  /*1d30*/  FADD.FTZ R19, R46, R63 ;  /* 0x0000003f2e137221 */ /* 0x000fe40000010000 */
[----:B------:R-:W-:-:S02]  /*1d40*/  FMUL.FTZ R2, R58, R14 ;  /* 0x0000000e3a027220 */ /* 0x000fc40000410000 */
[C---:B------:R-:W-:Y:S02]  /*1d50*/  FMUL.FTZ R10, R5.reuse, R10 ;  /* 0x0000000a050a7220 */ /* 0x040fe40000410000 */
[C---:B------:R-:W-:Y:S02]  /*1d60*/  FMUL.FTZ R59, R5.reuse, R9 ;  /* 0x00000009053b7220 */ /* 0x040fe40000410000 */
[-C--:B------:R-:W-:Y:S02]  /*1d70*/  FMUL.FTZ R5, R5, R8.reuse ;  /* 0x0000000805057220 */ /* 0x080fe40000410000 */
[-C--:B------:R-:W-:Y:S02]  /*1d80*/  FMUL.FTZ R58, R58, R19.reuse ;  /* 0x000000133a3a7220 */ /* 0x080fe40000410000 */
[----:B------:R-:W-:Y:S02]  /*1d90*/  FFMA.FTZ R2, R57, R19, -R2 ;  /* 0x0000001339027223 */ /* 0x000fe40000010802 */
[----:B------:R-:W-:-:S02]  /*1da0*/  FFMA.FTZ R8, R4, R8, -R59 ;  /* 0x0000000804087223 */ /* 0x000fc4000001083b */
[C---:B------:R-:W-:Y:S02]  /*1db0*/  FFMA.FTZ R9, R4.reuse, R9, R5 ;  /* 0x0000000904097223 */ /* 0x040fe40000010005 */
[----:B------:R-:W-:Y:S02]  /*1dc0*/  FFMA.FTZ R4, R4, R11, R10 ;  /* 0x0000000b04047223 */ /* 0x000fe4000001000a */
[----:B------:R-:W-:Y:S02]  /*1dd0*/  FFMA.FTZ R58, R57, R14, R58 ;  /* 0x0000000e393a7223 */ /* 0x000fe4000001003a */
[----:B------:R-:W-:Y:S01]  /*1de0*/  FADD.FTZ R57, R47, R2 ;  /* 0x000000022f397221 */ /* 0x000fe20000010000 */
[----:B------:R-:W-:Y:S01]  /*1df0*/  @!P0 MOV R2, R50 ;  /* 0x0000003200028202 */ /* 0x000fe20000000f00 */
[----:B------:R-:W-:Y:S01]  /*1e00*/  FFMA.FTZ R17, R3, R16, R17 ;  /* 0x0000001003117223 */ /* 0x000fe20000010011 */
[----:B------:R-:W-:Y:S01]  /*1e10*/  @!P0 MOV R3, R43 ;  /* 0x0000002b00038202 */ /* 0x000fe20000000f00 */
[----:B------:R-:W-:-:S02]  /*1e20*/  FADD.FTZ R10, R6, R61 ;  /* 0x0000003d060a7221 */ /* 0x000fc40000010000 */
[----:B------:R-:W-:Y:S01]  /*1e30*/  FADD.FTZ R11, R7, R4 ;  /* 0x00000004070b7221 */ /* 0x000fe20000010000 */
[----:B------:R-:W-:Y:S01]  /*1e40*/  IADD3 R51, R51, 0x1, RZ ;  /* 0x0000000133337810 */ /* 0x000fe20007ffe0ff */
[----:B------:R-:W-:Y:S02]  /*1e50*/  FADD.FTZ R58, RZ, R58 ;  /* 0x0000003aff3a7221 */ /* 0x000fe40000010000 */
[CC--:B------:R-:W-:Y:S01]  /*1e60*/  FMUL.FTZ R4, R52.reuse, R57.reuse ;  /* 0x0000003934047220 */ /* 0x0c0fe20000410000 */
[----:B------:R0:W-:Y:S01]  /*1e70*/  @!P0 STG.E.128 [R2.64], R8 ;  /* 0x0000000802008986 */ /* 0x0001e2000c101d06 */
[-C--:B------:R-:W-:Y:S02]  /*1e80*/  FMUL.FTZ R52, R52, R58.reuse ;  /* 0x0000003a34347220 */ /* 0x080fe40000410000 */
[----:B------:R-:W-:Y:S01]  /*1e90*/  FFMA.FTZ R4, R55, R58, R4 ;  /* 0x0000003a37047223 */ /* 0x000fe20000010004 */
[----:B------:R1:W-:Y:S01]  /*1ea0*/  @!P0 STS.128 [UR4+0x150], R8 ;  /* 0x00015008ff008988 */ /* 0x0003e20008000c04 */
[----:B------:R-:W-:Y:S01]  /*1eb0*/  ISETP.GE.AND P0, PT, R51, c[0x0][0x16c], PT ;  /* 0x00005b0033007a0c */ /* 0x000fe20003f06270 */
[----:B------:R-:W-:-:S02]  /*1ec0*/  FFMA.FTZ R52, R55, R57, -R52 ;  /* 0x0000003937347223 */ /* 0x000fc40000010834 */
[----:B------:R-:W-:Y:S02]  /*1ed0*/  FADD.FTZ R4, RZ, R4 ;  /* 0x00000004ff047221 */ /* 0x000fe40000010000 */
[C---:B------:R-:W-:Y:S02]  /*1ee0*/  FMUL.FTZ R15, R17.reuse, R15 ;  /* 0x0000000f110f7220 */ /* 0x040fe40000410000 */
[C---:B------:R-:W-:Y:S02]  /*1ef0*/  FMUL.FTZ R14, R17.reuse, R14 ;  /* 0x0000000e110e7220 */ /* 0x040fe40000410000 */
[C---:B------:R-:W-:Y:S02]  /*1f00*/  FMUL.FTZ R5, R17.reuse, R58 ;  /* 0x0000003a11057220 */ /* 0x040fe40000410000 */
[----:B------:R-:W-:Y:S02]  /*1f10*/  FMUL.FTZ R7, R17, R4 ;  /* 0x0000000411077220 */ /* 0x000fe40000410000 */
[----:B------:R-:W-:Y:S01]  /*1f20*/  FADD.FTZ R52, R49, R52 ;  /* 0x0000003431347221 */ /* 0x000fe20000010000 */
[----:B------:R-:W-:Y:S01]  /*1f30*/  IADD3 R50, P1, R50, 0x10, RZ ;  /* 0x0000001032327810 */ /* 0x000fe20007f3e0ff */
[----:B------:R-:W-:-:S02]  /*1f40*/  FFMA.FTZ R15, R12, R13, -R15 ;  /* 0x0000000d0c0f7223 */ /* 0x000fc4000001080f */
[C---:B------:R-:W-:Y:S02]  /*1f50*/  FFMA.FTZ R14, R12.reuse, R19, -R14 ;  /* 0x000000130c0e7223 */ /* 0x040fe4000001080e */
[C---:B0-----:R-:W-:Y:S01]  /*1f60*/  FFMA.FTZ R2, R12.reuse, R57, -R5 ;  /* 0x000000390c027223 */ /* 0x041fe20000010805 */
[----:B------:R-:W-:Y:S01]  /*1f70*/  UIADD3 UR4, UR4, 0x10, URZ ;  /* 0x0000001004047890 */ /* 0x000fe2000fffe03f */
[----:B------:R-:W-:Y:S01]  /*1f80*/  FFMA.FTZ R12, R12, R52, -R7 ;  /* 0x000000340c0c7223 */ /* 0x000fe20000010807 */
[----:B------:R-:W-:Y:S01]  /*1f90*/  IADD3.X R43, RZ, R43, RZ, P1, !PT ;  /* 0x0000002bff2b7210 */ /* 0x000fe20000ffe4ff */
[----:B------:R-:W-:Y:S02]  /*1fa0*/  FFMA.FTZ R48, R15, 2, R48 ;  /* 0x400000000f307823 */ /* 0x000fe40000010030 */
[----:B------:R-:W-:Y:S02]  /*1fb0*/  FFMA.FTZ R33, R14, 2, R33 ;  /* 0x400000000e217823 */ /* 0x000fe40000010021 */
[----:B------:R-:W-:-:S02]  /*1fc0*/  FFMA.FTZ R39, R2, 2, R39 ;  /* 0x4000000002277823 */ /* 0x000fc40000010027 */
[----:B------:R-:W-:Y:S01]  /*1fd0*/  FFMA.FTZ R41, R12, 2, R41 ;  /* 0x400000000c297823 */ /* 0x000fe20000010029 */
[----:B-1----:R-:W-:Y:S05]  /*1fe0*/  @!P0 BRA `(.L_x_2569) ;  /* 0xfffff02000008947 */ /* 0x002fea000383ffff */
.L_x_2568:
[----:B------:R-:W-:Y:S01]  /*1ff0*/  SHF.L.U32 R2, R32, 0x7, RZ ;  /* 0x0000000720027819 */ /* 0x000fe200000006ff */
[----:B------:R-:W-:Y:S01]  /*2000*/  IMAD R0, R30, c[0x0][0x200], RZ ;  /* 0x000080001e007a24 */ /* 0x000fe200078e02ff */
[----:B------:R-:W0:Y:S01]  /*2010*/  F2F.F16.F32 R33, R33 ;  /* 0x0000002100217304 */ /* 0x000e220000200800 */
[----:B------:R-:W-:Y:S01]  /*2020*/  BAR.SYNC.DEFER_BLOCKING 0x0 ;  /* 0x0000000000007b1d */ /* 0x000fe20000010000 */
[----:B------:R-:W-:Y:S01]  /*2030*/  SHF.R.S32.HI R3, RZ, 0x1f, R2 ;  /* 0x0000001fff037819 */ /* 0x000fe20000011402 */
[C---:B------:R-:W-:Y:S01]  /*2040*/  IMAD R5, R29.reuse, c[0x0][0x204], R0 ;  /* 0x000081001d057a24 */ /* 0x040fe200078e0200 */
[----:B------:R-:W-:Y:S02]  /*2050*/  IADD3 R32, R32, 0x1, RZ ;  /* 0x0000000120207810 */ /* 0x000fe40007ffe0ff */
[----:B------:R-:W-:Y:S01]  /*2060*/  IADD3 R34, P1, R34, 0x100, RZ ;  /* 0x0000010022227810 */ /* 0x000fe20007f3e0ff */
[----:B------:R-:W-:Y:S01]  /*2070*/  IMAD.WIDE.U32 R2, R29, c[0x0][0x200], R2 ;  /* 0x000080001d027a25 */ /* 0x000fe200078e0002 */
[----:B------:R-:W-:Y:S01]  /*2080*/  F2F.F16.F32 R39, R39 ;  /* 0x0000002700277304 */ /* 0x000fe20000200800 */
[----:B------:R-:W-:-:S02]  /*2090*/  IADD3 R36, P2, R36, 0x100, RZ ;  /* 0x0000010024247810 */ /* 0x000fc40007f5e0ff */
[----:B------:R-:W-:Y:S02]  /*20a0*/  IADD3.X R35, RZ, R35, RZ, P1, !PT ;  /* 0x00000023ff237210 */ /* 0x000fe40000ffe4ff */
[----:B------:R-:W-:Y:S01]  /*20b0*/  IADD3 R3, R3, R5, RZ ;  /* 0x0000000503037210 */ /* 0x000fe20007ffe0ff */
[----:B------:R-:W-:Y:S01]  /*20c0*/  IMAD R5, R27, c[0x0][0x208], RZ ;  /* 0x000082001b057a24 */ /* 0x000fe200078e02ff */
[----:B------:R-:W-:Y:S01]  /*20d0*/  IADD3.X R37, RZ, R37, RZ, P2, !PT ;  /* 0x00000025ff257210 */ /* 0x000fe200017fe4ff */
[----:B------:R-:W2:Y:S02]  /*20e0*/  F2F.F16.F32 R0, R41 ;  /* 0x0000002900007304 */ /* 0x000ea40000200800 */
[C---:B------:R-:W-:Y:S02]  /*20f0*/  IMAD R7, R24.reuse, c[0x0][0x20c], R5 ;  /* 0x0000830018077a24 */ /* 0x040fe400078e0205 */
[----:B------:R-:W-:-:S04]  /*2100*/  IMAD.WIDE.U32 R4, R24, c[0x0][0x208], R2 ;  /* 0x0000820018047a25 */ /* 0x000fc800078e0002 */
[----:B------:R-:W3:Y:S01]  /*2110*/  F2F.F16.F32 R9, R48 ;  /* 0x0000003000097304 */ /* 0x000ee20000200800 */
[----:B------:R-:W-:Y:S01]  /*2120*/  IADD3 R5, R5, R7, RZ ;  /* 0x0000000705057210 */ /* 0x000fe20007ffe0ff */
[----:B0-----:R-:W-:Y:S01]  /*2130*/  IMAD.WIDE.U32 R2, R33, 0x10000, RZ ;  /* 0x0001000021027825 */ /* 0x001fe200078e00ff */
[----:B------:R-:W-:-:S04]  /*2140*/  LEA R6, P0, R4, c[0x0][0x258], 0x1 ;  /* 0x0000960004067a11 */ /* 0x000fc800078008ff */
[----:B------:R-:W-:Y:S02]  /*2150*/  LEA.HI.X R7, R4, c[0x0][0x25c], R5, 0x1, P0 ;  /* 0x0000970004077a11 */ /* 0x000fe400000f0c05 */
[----:B--2---:R-:W-:Y:S02]  /*2160*/  PRMT R39, R39, 0x5410, R0 ;  /* 0x0000541027277816 */ /* 0x004fe40000000000 */
[----:B------:R-:W-:Y:S02]  /*2170*/  ISETP.GE.AND P0, PT, R32, c[0x0][0x174], PT ;  /* 0x00005d0020007a0c */ /* 0x000fe40003f06270 */
[----:B------:R-:W-:Y:S02]  /*2180*/  LOP3.LUT R5, R39, R3, RZ, 0xfc, !PT ;  /* 0x0000000327057212 */ /* 0x000fe400078efcff */
[----:B---3--:R-:W-:Y:S01]  /*2190*/  LOP3.LUT R4, R2, R9, RZ, 0xfc, !PT ;  /* 0x0000000902047212 */ /* 0x008fe200078efcff */
[----:B------:R-:W-:-:S05]  /*21a0*/  IMAD.WIDE R2, R31, 0x8, R6 ;  /* 0x000000081f027825 */ /* 0x000fca00078e0206 */
[----:B------:R0:W-:Y:S03]  /*21b0*/  STG.E.64 [R2.64], R4 ;  /* 0x0000000402007986 */ /* 0x0001e6000c101b06 */
[----:B------:R-:W-:Y:S01]  /*21c0*/  @P0 CALL.REL.NOINC `(.L_x_2570) ;  /* 0x0000001000000944 */ /* 0x000fe20003c00000 */
[----:B------:R-:W-:Y:S05]  /*21d0*/  BRA `(.L_x_2571) ;  /* 0xffffe0f000007947 */ /* 0x000fea000383ffff */
.L_x_2570:
[----:B------:R-:W-:Y:S05]  /*21e0*/  EXIT ;  /* 0x000000000000794d */ /* 0x000fea0003800000 */
.L_x_2572:
        /* <DEDUP_REMOVED lines=9> */
.L_x_5392:


//--------------------- .text._Z25selective_scan_fwd_kernelI32Selective_Scan_fwd_kernel_traitsILi32ELi4ELi1ELb1ELb0ELb0ELb1EN3c104HalfENS1_7complexIfEEEEv13SSMParamsBase --------------------------
	.section	.text._Z25selective_scan_fwd_kernelI32Selective_Scan_fwd_kernel_traitsILi32ELi4ELi1ELb1ELb0ELb0ELb1EN3c104HalfENS1_7complexIfEEEEv13SSMParamsBase,"ax",@progbits
	.sectioninfo	@"SHI_REGISTERS=70"
	.align	128
        .global         _Z25selective_scan_fwd_kernelI32Selective_Scan_fwd_kernel_traitsILi32ELi4ELi1ELb1ELb0ELb0ELb1EN3c104HalfENS1_7complexIfEEEEv13SSMParamsBase
        .type           _Z25selective_scan_fwd_kernelI32Selective_Scan_fwd_kernel_traitsILi32ELi4ELi1ELb1ELb0ELb0ELb1EN3c104HalfENS1_7complexIfEEEEv13SSMParamsBase,@function
        .size           _Z25selective_scan_fwd_kernelI32Selective_Scan_fwd_kernel_traitsILi32ELi4ELi1ELb1ELb0ELb0ELb1EN3c104HalfENS1_7complexIfEEEEv13SSMParamsBase,(.L_x_5393 - _Z25selective_scan_fwd_kernelI32Selective_Scan_fwd_kernel_traitsILi32ELi4ELi1ELb1ELb0ELb0ELb1EN3c104HalfENS1_7complexIfEEEEv13SSMParamsBase)
        .other          _Z25selective_scan_fwd_kernelI32Selective_Scan_fwd_kernel_traitsILi32ELi4ELi1ELb1ELb0ELb0ELb1EN3c104HalfENS1_7complexIfEEEEv13SSMParamsBase,@"STO_CUDA_ENTRY STV_DEFAULT"
_Z25selective_scan_fwd_kernelI32Selective_Scan_fwd_kernel_traitsILi32ELi4ELi1ELb1ELb0ELb0ELb1EN3c104HalfENS1_7complexIfEEEEv13SSMParamsBase:
.text._Z25selective_scan_fwd_kernelI32Selective_Scan_fwd_kernel_traitsILi32ELi4ELi1ELb1ELb0ELb0ELb1EN3c104HalfENS1_7complexIfEEEEv13SSMParamsBase:
        /* <DEDUP_REMOVED lines=45> */
.L_x_2584:
        /* <DEDUP_REMOVED lines=59> */
.L_x_2574:
[----:B------:R-:W-:Y:S05]  /*0680*/  BSYNC B0 ;  /* 0x0000000000007941 */ /* 0x000fea0003800000 */
.L_x_2573:
        /* <DEDUP_REMOVED lines=33> */
.L_x_2576:
[----:B------:R-:W-:Y:S05]  /*08a0*/  BSYNC B0 ;  /* 0x0000000000007941 */ /* 0x000fea0003800000 */
.L_x_2575:
        /* <DEDUP_REMOVED lines=33> */
.L_x_2578:
[----:B------:R-:W-:Y:S05]  /*0ac0*/  BSYNC B0 ;  /* 0x0000000000007941 */ /* 0x000fea0003800000 */
.L_x_2577:
        /* <DEDUP_REMOVED lines=33> */
.L_x_2580:
[----:B------:R-:W-:Y:S05]  /*0ce0*/  BSYNC B0 ;  /* 0x0000000000007941 */ /* 0x000fea0003800000 */
.L_x_2579:
        /* <DEDUP_REMOVED lines=50> */
.L_x_2582:
        /* <DEDUP_REMOVED lines=254> */
.L_x_2581:
[----:B------:R-:W-:Y:S01]  /*1ff0*/  SHF.L.U32 R2, R32, 0x7, RZ ;  /* 0x0000000720027819 */ /* 0x000fe200000006ff */
[C---:B------:R-:W-:Y:S01]  /*2000*/  IMAD R4, R30.reuse, c[0x0][0x200], RZ ;  /* 0x000080001e047a24 */ /* 0x040fe200078e02ff */
[----:B------:R-:W-:Y:S01]  /*2010*/  F2F.F16.F32 R9, R39 ;  /* 0x0000002700097304 */ /* 0x000fe20000200800 */
[----:B------:R-:W-:Y:S01]  /*2020*/  IMAD R6, R30, c[0x0][0x1f0], RZ ;  /* 0x00007c001e067a24 */ /* 0x000fe200078e02ff */
[----:B------:R-:W-:Y:S01]  /*2030*/  SHF.R.S32.HI R3, RZ, 0x1f, R2 ;  /* 0x0000001fff037819 */ /* 0x000fe20000011402 */
[C---:B------:R-:W-:Y:S01]  /*2040*/  IMAD R11, R29.reuse, c[0x0][0x204], R4 ;  /* 0x000081001d0b7a24 */ /* 0x040fe200078e0204 */
[----:B------:R-:W-:Y:S01]  /*2050*/  BAR.SYNC.DEFER_BLOCKING 0x0 ;  /* 0x0000000000007b1d */ /* 0x000fe20000010000 */
[C---:B------:R-:W-:Y:S02]  /*2060*/  IMAD R13, R29.reuse, c[0x0][0x1f4], R6 ;  /* 0x00007d001d0d7a24 */ /* 0x040fe400078e0206 */
[----:B------:R-:W-:-:S03]  /*2070*/  IMAD.WIDE.U32 R4, R29, c[0x0][0x200], R2 ;  /* 0x000080001d047a25 */ /* 0x000fc600078e0002 */
[----:B------:R-:W0:Y:S01]  /*2080*/  F2F.F16.F32 R0, R33 ;  /* 0x0000002100007304 */ /* 0x000e220000200800 */
[----:B------:R-:W-:Y:S01]  /*2090*/  IMAD.WIDE.U32 R6, R29, c[0x0][0x1f0], R2 ;  /* 0x00007c001d067a25 */ /* 0x000fe200078e0002 */
[----:B------:R-:W-:-:S03]  /*20a0*/  IADD3 R5, R5, R11, RZ ;  /* 0x0000000b05057210 */ /* 0x000fc60007ffe0ff */
[----:B------:R-:W-:Y:S01]  /*20b0*/  IMAD R17, R27, c[0x0][0x1f8], RZ ;  /* 0x00007e001b117a24 */ /* 0x000fe200078e02ff */
[----:B------:R-:W-:Y:S01]  /*20c0*/  IADD3 R11, R7, R13, RZ ;  /* 0x0000000d070b7210 */ /* 0x000fe20007ffe0ff */
[----:B------:R-:W-:Y:S01]  /*20d0*/  IMAD R7, R27, c[0x0][0x208], RZ ;  /* 0x000082001b077a24 */ /* 0x000fe200078e02ff */
[----:B------:R-:W2:Y:S01]  /*20e0*/  F2F.F16.F32 R14, R41 ;  /* 0x00000029000e7304 */ /* 0x000ea20000200800 */
[----:B------:R-:W-:Y:S01]  /*20f0*/  MOV R10, R6 ;  /* 0x00000006000a7202 */ /* 0x000fe20000000f00 */
[C---:B------:R-:W-:Y:S02]  /*2100*/  IMAD R17, R24.reuse, c[0x0][0x1fc], R17 ;  /* 0x00007f0018117a24 */ /* 0x040fe400078e0211 */
[C---:B------:R-:W-:Y:S02]  /*2110*/  IMAD R13, R24.reuse, c[0x0][0x20c], R7 ;  /* 0x00008300180d7a24 */ /* 0x040fe400078e0207 */
[C---:B------:R-:W-:Y:S02]  /*2120*/  IMAD.WIDE.U32 R6, R24.reuse, c[0x0][0x208], R4 ;  /* 0x0000820018067a25 */ /* 0x040fe400078e0004 */
[----:B------:R-:W3:Y:S02]  /*2130*/  F2F.F16.F32 R15, R48 ;  /* 0x00000030000f7304 */ /* 0x000ee40000200800 */
[----:B------:R-:W-:Y:S01]  /*2140*/  IMAD.WIDE.U32 R10, R24, c[0x0][0x1f8], R10 ;  /* 0x00007e00180a7a25 */ /* 0x000fe200078e000a */
[----:B------:R-:W-:-:S02]  /*2150*/  IADD3 R13, R7, R13, RZ ;  /* 0x0000000d070d7210 */ /* 0x000fc40007ffe0ff */
[----:B------:R-:W-:Y:S01]  /*2160*/  LEA R8, P0, R6, c[0x0][0x258], 0x1 ;  /* 0x0000960006087a11 */ /* 0x000fe200078008ff */
[----:B0-----:R-:W-:Y:S01]  /*2170*/  IMAD.WIDE.U32 R4, R0, 0x10000, RZ ;  /* 0x0001000000047825 */ /* 0x001fe200078e00ff */
[----:B------:R-:W-:Y:S02]  /*2180*/  IADD3 R7, R11, R17, RZ ;  /* 0x000000110b077210 */ /* 0x000fe40007ffe0ff */
[----:B------:R-:W-:Y:S02]  /*2190*/  LEA R12, P1, R10, c[0x0][0x268], 0x1 ;  /* 0x00009a000a0c7a11 */ /* 0x000fe400078208ff */
[----:B--2---:R-:W-:Y:S02]  /*21a0*/  PRMT R11, R9, 0x5410, R14 ;  /* 0x00005410090b7816 */ /* 0x004fe4000000000e */
[----:B------:R-:W-:Y:S02]  /*21b0*/  LEA.HI.X R9, R6, c[0x0][0x25c], R13, 0x1, P0 ;  /* 0x0000970006097a11 */ /* 0x000fe400000f0c0d */
[----:B------:R-:W-:-:S02]  /*21c0*/  LEA.HI.X R13, R10, c[0x0][0x26c], R7, 0x1, P1 ;  /* 0x00009b000a0d7a11 */ /* 0x000fc400008f0c07 */
[----:B------:R-:W-:Y:S02]  /*21d0*/  LOP3.LUT R11, R11, R5, RZ, 0xfc, !PT ;  /* 0x000000050b0b7212 */ /* 0x000fe400078efcff */
[----:B---3--:R-:W-:Y:S01]  /*21e0*/  LOP3.LUT R10, R4, R15, RZ, 0xfc, !PT ;  /* 0x0000000f040a7212 */ /* 0x008fe200078efcff */
[----:B------:R-:W-:-:S04]  /*21f0*/  IMAD.WIDE R4, R31, 0x8, R8 ;  /* 0x000000081f047825 */ /* 0x000fc800078e0208 */
[----:B------:R-:W-:Y:S01]  /*2200*/  IMAD.WIDE R6, R31, 0x8, R12 ;  /* 0x000000081f067825 */ /* 0x000fe200078e020c */
[----:B------:R0:W-:Y:S04]  /*2210*/  STG.E.64 [R4.64], R10 ;  /* 0x0000000a04007986 */ /* 0x0001e8000c101b06 */
[----:B------:R-:W-:Y:S06]  /*2220*/  BAR.SYNC.DEFER_BLOCKING 0x0 ;  /* 0x0000000000007b1d */ /* 0x000fec0000010000 */
[----:B------:R-:W2:Y:S01]  /*2230*/  LDG.E.64 R6, [R6.64] ;  /* 0x0000000606067981 */ /* 0x000ea2000c1e1b00 */
[----:B------:R-:W-:Y:S01]  /*2240*/  IMAD.WIDE.U32 R2, R29, c[0x0][0x210], R2 ;  /* 0x000084001d027a25 */ /* 0x000fe200078e0002 */
[----:B------:R-:W-:-:S02]  /*2250*/  IADD3 R32, R32, 0x1, RZ ;  /* 0x0000000120207810 */ /* 0x000fc40007ffe0ff */
[----:B------:R-:W-:Y:S01]  /*2260*/  BAR.SYNC.DEFER_BLOCKING 0x0 ;  /* 0x0000000000007b1d */ /* 0x000fe20000010000 */
[----:B------:R-:W-:Y:S02]  /*2270*/  IADD3 R34, P1, R34, 0x100, RZ ;  /* 0x0000010022227810 */ /* 0x000fe40007f3e0ff */
[----:B------:R-:W-:Y:S02]  /*2280*/  IADD3 R36, P2, R36, 0x100, RZ ;  /* 0x0000010024247810 */ /* 0x000fe40007f5e0ff */
[----:B------:R-:W-:Y:S02]  /*2290*/  IADD3.X R35, RZ, R35, RZ, P1, !PT ;  /* 0x00000023ff237210 */ /* 0x000fe40000ffe4ff */
[----:B------:R-:W-:Y:S02]  /*22a0*/  IADD3.X R37, RZ, R37, RZ, P2, !PT ;  /* 0x00000025ff257210 */ /* 0x000fe400017fe4ff */
[--C-:B--2---:R-:W-:Y:S01]  /*22b0*/  SHF.R.U64 R9, R6, 0x10, R7.reuse ;  /* 0x0000001006097819 */ /* 0x104fe20000001207 */
[----:B------:R-:W-:Y:S01]  /*22c0*/  HADD2.F32 R12, -RZ, R7.H0_H0 ;  /* 0x20000007ff0c7230 */ /* 0x000fe20000004100 */
[----:B0-----:R-:W-:Y:S01]  /*22d0*/  SHF.R.U32.HI R5, RZ, 0x10, R7 ;  /* 0x00000010ff057819 */ /* 0x001fe20000011607 */
[----:B------:R-:W-:-:S02]  /*22e0*/  HADD2.F32 R0, -RZ, R6.H0_H0 ;  /* 0x20000006ff007230 */ /* 0x000fc40000004100 */
[----:B------:R-:W-:Y:S01]  /*22f0*/  HADD2.F32 R9, -RZ, R9.H0_H0 ;  /* 0x20000009ff097230 */ /* 0x000fe20000004100 */
[----:B------:R-:W-:Y:S01]  /*2300*/  FMUL.FTZ R13, R12, -1.4426950216293334961 ;  /* 0xbfb8aa3b0c0d7820 */ /* 0x000fe20000410000 */
[----:B------:R-:W-:Y:S01]  /*2310*/  HADD2.F32 R7, -RZ, R5.H0_H0 ;  /* 0x20000005ff077230 */ /* 0x000fe20000004100 */
[----:B------:R-:W-:Y:S02]  /*2320*/  FMUL.FTZ R8, R0, -1.4426950216293334961 ;  /* 0xbfb8aa3b00087820 */ /* 0x000fe40000410000 */
[----:B------:R-:W-:Y:S02]  /*2330*/  FMUL.FTZ R4, R9, -1.4426950216293334961 ;  /* 0xbfb8aa3b09047820 */ /* 0x000fe40000410000 */
[----:B------:R-:W-:Y:S01]  /*2340*/  FMUL.FTZ R10, R7, -1.4426950216293334961 ;  /* 0xbfb8aa3b070a7820 */ /* 0x000fe20000410000 */
[----:B------:R-:W0:Y:S08]  /*2350*/  MUFU.EX2 R13, R13 ;  /* 0x0000000d000d7308 */ /* 0x000e300000000800 */
[----:B------:R-:W2:Y:S08]  /*2360*/  MUFU.EX2 R4, R4 ;  /* 0x0000000400047308 */ /* 0x000eb00000000800 */
[----:B------:R-:W3:Y:S01]  /*2370*/  MUFU.EX2 R10, R10 ;  /* 0x0000000a000a7308 */ /* 0x000ee20000000800 */
[----:B0-----:R-:W-:-:S07]  /*2380*/  FADD.FTZ R6, R13, 1 ;  /* 0x3f8000000d067421 */ /* 0x001fce0000010000 */
[----:B------:R-:W0:Y:S01]  /*2390*/  MUFU.EX2 R8, R8 ;  /* 0x0000000800087308 */ /* 0x000e220000000800 */
[----:B--2---:R-:W-:Y:S02]  /*23a0*/  FADD.FTZ R5, R4, 1 ;  /* 0x3f80000004057421 */ /* 0x004fe40000010000 */
[----:B---3--:R-:W-:-:S05]  /*23b0*/  FADD.FTZ R11, R10, 1 ;  /* 0x3f8000000a0b7421 */ /* 0x008fca0000010000 */
[----:B------:R-:W2:Y:S01]  /*23c0*/  MUFU.RCP R15, R6 ;  /* 0x00000006000f7308 */ /* 0x000ea20000001000 */
[----:B------:R-:W-:Y:S02]  /*23d0*/  IMAD R10, R30, c[0x0][0x210], RZ ;  /* 0x000084001e0a7a24 */ /* 0x000fe400078e02ff */
[----:B0-----:R-:W-:-:S05]  /*23e0*/  FADD.FTZ R8, R8, 1 ;  /* 0x3f80000008087421 */ /* 0x001fca0000010000 */
[----:B------:R-:W0:Y:S08]  /*23f0*/  MUFU.RCP R14, R5 ;  /* 0x00000005000e7308 */ /* 0x000e300000001000 */
[----:B------:R-:W3:Y:S01]  /*2400*/  MUFU.RCP R16, R11 ;  /* 0x0000000b00107308 */ /* 0x000ee20000001000 */
[----:B--2---:R-:W-:-:S04]  /*2410*/  FMUL.FTZ R12, R12, R15 ;  /* 0x0000000f0c0c7220 */ /* 0x004fc80000410000 */
[----:B------:R-:W-:-:S03]  /*2420*/  FMUL.FTZ R12, R12, R39 ;  /* 0x000000270c0c7220 */ /* 0x000fc60000410000 */
[----:B------:R-:W2:Y:S01]  /*2430*/  MUFU.RCP R13, R8 ;  /* 0x00000008000d7308 */ /* 0x000ea20000001000 */
[----:B0-----:R-:W-:Y:S02]  /*2440*/  FMUL.FTZ R4, R9, R14 ;  /* 0x0000000e09047220 */ /* 0x001fe40000410000 */
[----:B------:R-:W-:Y:S02]  /*2450*/  IMAD R9, R29, c[0x0][0x214], R10 ;  /* 0x000085001d097a24 */ /* 0x000fe400078e020a */
[----:B------:R-:W-:Y:S02]  /*2460*/  FMUL.FTZ R4, R4, R33 ;  /* 0x0000002104047220 */ /* 0x000fe40000410000 */
[----:B---3--:R-:W-:Y:S01]  /*2470*/  FMUL.FTZ R6, R7, R16 ;  /* 0x0000001007067220 */ /* 0x008fe20000410000 */
[----:B------:R-:W-:Y:S01]  /*2480*/  IADD3 R3, R3, R9, RZ ;  /* 0x0000000903037210 */ /* 0x000fe20007ffe0ff */
[----:B------:R-:W-:Y:S01]  /*2490*/  IMAD R9, R27, c[0x0][0x218], RZ ;  /* 0x000086001b097a24 */ /* 0x000fe200078e02ff */
[----:B------:R0:W3:Y:S01]  /*24a0*/  F2F.F16.F32 R7, R4 ;  /* 0x0000000400077304 */ /* 0x0000e20000200800 */
[----:B------:R-:W-:-:S02]  /*24b0*/  FMUL.FTZ R6, R6, R41 ;  /* 0x0000002906067220 */ /* 0x000fc40000410000 */
[----:B------:R-:W-:-:S04]  /*24c0*/  IMAD.WIDE.U32 R2, R24, c[0x0][0x218], R2 ;  /* 0x0000860018027a25 */ /* 0x000fc800078e0002 */
[----:B--2---:R-:W-:Y:S01]  /*24d0*/  FMUL.FTZ R5, R0, R13 ;  /* 0x0000000d00057220 */ /* 0x004fe20000410000 */
[----:B------:R-:W-:Y:S01]  /*24e0*/  F2F.F16.F32 R12, R12 ;  /* 0x0000000c000c7304 */ /* 0x000fe20000200800 */
[----:B0-----:R-:W-:Y:S02]  /*24f0*/  LEA R4, P0, R2, c[0x0][0x270], 0x1 ;  /* 0x00009c0002047a11 */ /* 0x001fe400078008ff */
[----:B------:R-:W-:Y:S02]  /*2500*/  FMUL.FTZ R48, R5, R48 ;  /* 0x0000003005307220 */ /* 0x000fe40000410000 */
[----:B------:R-:W-:-:S03]  /*2510*/  IMAD R5, R24, c[0x0][0x21c], R9 ;  /* 0x0000870018057a24 */ /* 0x000fc600078e0209 */
[----:B------:R-:W0:Y:S02]  /*2520*/  F2F.F16.F32 R11, R6 ;  /* 0x00000006000b7304 */ /* 0x000e240000200800 */
[----:B------:R-:W-:-:S04]  /*2530*/  IADD3 R3, R3, R5, RZ ;  /* 0x0000000503037210 */ /* 0x000fc80007ffe0ff */
[----:B------:R-:W-:Y:S01]  /*2540*/  LEA.HI.X R5, R2, c[0x0][0x274], R3, 0x1, P0 ;  /* 0x00009d0002057a11 */ /* 0x000fe200000f0c03 */
[----:B---3--:R-:W-:Y:S01]  /*2550*/  IMAD.WIDE.U32 R2, R7, 0x10000, RZ ;  /* 0x0001000007027825 */ /* 0x008fe200078e00ff */
[----:B------:R-:W2:Y:S01]  /*2560*/  F2F.F16.F32 R9, R48 ;  /* 0x0000003000097304 */ /* 0x000ea20000200800 */
[----:B------:R-:W-:Y:S02]  /*2570*/  ISETP.GE.AND P0, PT, R32, c[0x0][0x174], PT ;  /* 0x00005d0020007a0c */ /* 0x000fe40003f06270 */
[----:B0-----:R-:W-:-:S04]  /*2580*/  PRMT R11, R12, 0x5410, R11 ;  /* 0x000054100c0b7816 */ /* 0x001fc8000000000b */
[----:B------:R-:W-:Y:S02]  /*2590*/  LOP3.LUT R7, R11, R3, RZ, 0xfc, !PT ;  /* 0x000000030b077212 */ /* 0x000fe400078efcff */
[----:B--2---:R-:W-:Y:S01]  /*25a0*/  LOP3.LUT R6, R2, R9, RZ, 0xfc, !PT ;  /* 0x0000000902067212 */ /* 0x004fe200078efcff */
[----:B------:R-:W-:-:S05]  /*25b0*/  IMAD.WIDE R2, R31, 0x8, R4 ;  /* 0x000000081f027825 */ /* 0x000fca00078e0204 */
[----:B------:R0:W-:Y:S01]  /*25c0*/  STG.E.64 [R2.64], R6 ;  /* 0x0000000602007986 */ /* 0x0001e2000c101b06 */
[----:B------:R-:W-:Y:S01]  /*25d0*/  @P0 CALL.REL.NOINC `(.L_x_2583) ;  /* 0x0000001000000944 */ /* 0x000fe20003c00000 */
[----:B------:R-:W-:Y:S05]  /*25e0*/  BRA `(.L_x_2584) ;  /* 0xffffdce000007947 */ /* 0x000fea000383ffff */
.L_x_2583:
[----:B------:R-:W-:Y:S05]  /*25f0*/  EXIT ;  /* 0x000000000000794d */ /* 0x000fea0003800000 */
.L_x_2585:
        /* <DEDUP_REMOVED lines=16> */
.L_x_5393:


//--------------------- .text._Z25selective_scan_fwd_kernelI32Selective_Scan_fwd_kernel_traitsILi32ELi4ELi1ELb1ELb0ELb1ELb0EN3c104HalfENS1_7complexIfEEEEv13SSMParamsBase --------------------------
	.section	.text._Z25selective_scan_fwd_kernelI32Selective_Scan_fwd_kernel_traitsILi32ELi4ELi1ELb1ELb0ELb1ELb0EN3c104HalfENS1_7complexIfEEEEv13SSMParamsBase,"ax",@progbits
	.sectioninfo	@"SHI_REGISTERS=64"
	.align	128
        .global         _Z25selective_scan_fwd_kernelI32Selective_Scan_fwd_kernel_traitsILi32ELi4ELi1ELb1ELb0ELb1ELb0EN3c104HalfENS1_7complexIfEEEEv13SSMParamsBase
        .type           _Z25selective_scan_fwd_kernelI32Selective_Scan_fwd_kernel_traitsILi32ELi4ELi1ELb1ELb0ELb1ELb0EN3c104HalfENS1_7complexIfEEEEv13SSMParamsBase,@function
        .size           _Z25selective_scan_fwd_kernelI32Selective_Scan_fwd_kernel_traitsILi32ELi4ELi1ELb1ELb0ELb1ELb0EN3c104HalfENS1_7complexIfEEEEv13SSMParamsBase,(.L_x_5394 - _Z25selective_scan_fwd_kernelI32Selective_Scan_fwd_kernel_traitsILi32ELi4ELi1ELb1ELb0ELb1ELb0EN3c104HalfENS1_7complexIfEEEEv13SSMParamsBase)
        .other          _Z25selective_scan_fwd_kernelI32Selective_Scan_fwd_kernel_traitsILi32ELi4ELi1ELb1ELb0ELb1ELb0EN3c104HalfENS1_7complexIfEEEEv13SSMParamsBase,@"STO_CUDA_ENTRY STV_DEFAULT"
_Z25selective_scan_fwd_kernelI32Selective_Scan_fwd_kernel_traitsILi32ELi4ELi1ELb1ELb0ELb1ELb0EN3c104HalfENS1_7complexIfEEEEv13SSMParamsBase:
.text._Z25selective_scan_fwd_kernelI32Selective_Scan_fwd_kernel_traitsILi32ELi4ELi1ELb1ELb0ELb1ELb0EN3c104HalfENS1_7complexIfEEEEv13SSMParamsBase:
        /* <DEDUP_REMOVED lines=86> */
.L_x_2599:
        /* <DEDUP_REMOVED lines=59> */
.L_x_2587:
[----:B------:R-:W-:Y:S05]  /*0910*/  BSYNC B0 ;  /* 0x0000000000007941 */ /* 0x000fea0003800000 */
.L_x_2586:
        /* <DEDUP_REMOVED lines=33> */
.L_x_2589:
[----:B------:R-:W-:Y:S05]  /*0b30*/  BSYNC B0 ;  /* 0x0000000000007941 */ /* 0x000fea0003800000 */
.L_x_2588:
        /* <DEDUP_REMOVED lines=33> */
.L_x_2591:
[----:B------:R-:W-:Y:S05]  /*0d50*/  BSYNC B0 ;  /* 0x0000000000007941 */ /* 0x000fea0003800000 */
.L_x_2590:
        /* <DEDUP_REMOVED lines=33> */
.L_x_2593:
[----:B------:R-:W-:Y:S05]  /*0f70*/  BSYNC B0 ;  /* 0x0000000000007941 */ /* 0x000fea0003800000 */
.L_x_2592:
[----:B------:R-:W-:Y:S01]  /*0f80*/  MOV R21, c[0x0][0x16c] ;  /* 0x00005b0000157a02 */ /* 0x000fe20000000f00 */
[----:B------:R-:W-:Y:S01]  /*0f90*/  BAR.SYNC.DEFER_BLOCKING 0x0 ;  /* 0x0000000000007b1d */ /* 0x000fe20000010000 */
[----:B-----5:R-:W-:Y:S02]  /*0fa0*/  MOV R18, R16 ;  /* 0x0000001000127202 */ /* 0x020fe40000000f00 */
[----:B------:R-:W-:Y:S02]  /*0fb0*/  ISETP.GE.AND P0, PT, R21, 0x1, PT ;  /* 0x000000011500780c */ /* 0x000fe40003f06270 */
[--C-:B------:R-:W-:Y:S02]  /*0fc0*/  SHF.R.U64 R20, R16, 0x10, R17.reuse ;  /* 0x0000001010147819 */ /* 0x100fe40000001211 */
[----:B------:R-:W-:Y:S02]  /*0fd0*/  MOV R19, R17 ;  /* 0x0000001100137202 */ /* 0x000fe40000000f00 */
[----:B------:R-:W-:Y:S01]  /*0fe0*/  SHF.R.U32.HI R16, RZ, 0x10, R17 ;  /* 0x00000010ff107819 */ /* 0x000fe20000011611 */
[----:B------:R-:W-:-:S02]  /*0ff0*/  HADD2.F32 R17, -RZ, R18.H0_H0 ;  /* 0x20000012ff117230 */ /* 0x000fc40000004100 */
[----:B------:R-:W-:Y:S02]  /*1000*/  HADD2.F32 R20, -RZ, R20.H0_H0 ;  /* 0x20000014ff147230 */ /* 0x000fe40000004100 */
[----:B------:R-:W-:Y:S01]  /*1010*/  HADD2.F32 R19, -RZ, R19.H0_H0 ;  /* 0x20000013ff137230 */ /* 0x000fe20000004100 */
[-C--:B------:R-:W-:Y:S01]  /*1020*/  FMUL.FTZ R32, R17, R2.reuse ;  /* 0x0000000211207220 */ /* 0x080fe20000410000 */
[----:B------:R-:W-:Y:S01]  /*1030*/  HADD2.F32 R16, -RZ, R16.H0_H0 ;  /* 0x20000010ff107230 */ /* 0x000fe20000004100 */
[-C--:B------:R-:W-:Y:S02]  /*1040*/  FMUL.FTZ R33, R20, R2.reuse ;  /* 0x0000000214217220 */ /* 0x080fe40000410000 */
[-C--:B------:R-:W-:Y:S02]  /*1050*/  FMUL.FTZ R42, R19, R2.reuse ;  /* 0x00000002132a7220 */ /* 0x080fe40000410000 */
[----:B------:R-:W-:Y:S02]  /*1060*/  FMUL.FTZ R43, R16, R2 ;  /* 0x00000002102b7220 */ /* 0x000fe40000410000 */
[----:B------:R-:W-:-:S02]  /*1070*/  FMUL.FTZ R44, R17, R28 ;  /* 0x0000001c112c7220 */ /* 0x000fc40000410000 */
[----:B------:R-:W-:Y:S02]  /*1080*/  FMUL.FTZ R45, R20, R29 ;  /* 0x0000001d142d7220 */ /* 0x000fe40000410000 */
[----:B------:R-:W-:Y:S01]  /*1090*/  FMUL.FTZ R46, R19, R30 ;  /* 0x0000001e132e7220 */ /* 0x000fe20000410000 */
[----:B------:R-:W-:Y:S05]  /*10a0*/  @!P0 BRA `(.L_x_2594) ;  /* 0x0000130000008947 */ /* 0x000fea0003800000 */
[----:B------:R-:W-:Y:S01]  /*10b0*/  HFMA2.MMA R48, -RZ, RZ, 0, 0 ;  /* 0x00000000ff307435 */ /* 0x000fe200000001ff */
[----:B------:R-:W-:-:S08]  /*10c0*/  FMUL.FTZ R47, R16, R31 ;  /* 0x0000001f102f7220 */ /* 0x000fd00000410000 */
.L_x_2597:
        /* <DEDUP_REMOVED lines=12> */
[----:B------:R-:W-:Y:S02]  /*1190*/  IMAD R35, R3, c[0x0][0x198], RZ ;  /* 0x0000660003237a24 */ /* 0x000fe400078e02ff */
[----:B------:R-:W-:-:S04]  /*11a0*/  IMAD.WIDE.U32 R18, R0, c[0x0][0x198], RZ ;  /* 0x0000660000127a25 */ /* 0x000fc800078e00ff */
[----:B------:R-:W-:Y:S02]  /*11b0*/  IMAD R35, R0, c[0x0][0x19c], R35 ;  /* 0x0000670000237a24 */ /* 0x000fe400078e0223 */
[----:B------:R-:W-:Y:S02]  /*11c0*/  IMAD R27, R25, c[0x0][0x1c0], RZ ;  /* 0x00007000191b7a24 */ /* 0x000fe400078e02ff */
[----:B------:R-:W-:Y:S01]  /*11d0*/  IMAD.WIDE.U32 R20, R48, c[0x0][0x1c0], RZ ;  /* 0x0000700030147a25 */ /* 0x000fe200078e00ff */
[----:B------:R-:W-:-:S03]  /*11e0*/  IADD3 R19, R19, R35, RZ ;  /* 0x0000002313137210 */ /* 0x000fc60007ffe0ff */
[----:B------:R-:W-:Y:S01]  /*11f0*/  IMAD R27, R48, c[0x0][0x1c4], R27 ;  /* 0x00007100301b7a24 */ /* 0x000fe200078e021b */
[----:B------:R-:W-:Y:S01]  /*1200*/  LEA R38, P0, R20, R14, 0x1 ;  /* 0x0000000e14267211 */ /* 0x000fe200078008ff */
[----:B------:R-:W-:Y:S02]  /*1210*/  IMAD R25, R25, c[0x0][0x1a0], RZ ;  /* 0x0000680019197a24 */ /* 0x000fe400078e02ff */
[----:B------:R-:W-:Y:S01]  /*1220*/  IMAD.WIDE.U32 R18, R48, c[0x0][0x1a0], R18 ;  /* 0x0000680030127a25 */ /* 0x000fe200078e0012 */
[----:B------:R-:W-:-:S03]  /*1230*/  IADD3 R21, R21, R27, RZ ;  /* 0x0000001b15157210 */ /* 0x000fc60007ffe0ff */
[----:B------:R-:W-:Y:S01]  /*1240*/  IMAD R25, R48, c[0x0][0x1a4], R25 ;  /* 0x0000690030197a24 */ /* 0x000fe200078e0219 */
[----:B------:R-:W-:Y:S02]  /*1250*/  LEA.HI.X R39, R20, R15, R21, 0x1, P0 ;  /* 0x0000000f14277211 */ /* 0x000fe400000f0c15 */
[C---:B------:R-:W-:Y:S02]  /*1260*/  LEA R36, P0, R18.reuse, c[0x0][0x228], 0x3 ;  /* 0x00008a0012247a11 */ /* 0x040fe400078018ff */
[----:B------:R-:W-:Y:S02]  /*1270*/  IADD3 R19, R19, R25, RZ ;  /* 0x0000001913137210 */ /* 0x000fe40007ffe0ff */
[----:B------:R-:W-:Y:S02]  /*1280*/  SHF.L.U32 R21, R7, 0x1, RZ ;  /* 0x0000000107157819 */ /* 0x000fe400000006ff */
[----:B------:R-:W-:-:S03]  /*1290*/  LEA.HI.X R37, R18, c[0x0][0x22c], R19, 0x3, P0 ;  /* 0x00008b0012257a11 */ /* 0x000fc600000f1c13 */
[----:B------:R-:W-:-:S03]  /*12a0*/  IMAD.WIDE R38, R21, 0x8, R38 ;  /* 0x0000000815267825 */ /* 0x000fc600078e0226 */
[----:B------:R-:W3:Y:S04]  /*12b0*/  LDG.E.64 R36, [R36.64] ;  /* 0x0000000424247981 */ /* 0x000ee8000c1e1b00 */
[----:B------:R0:W4:Y:S04]  /*12c0*/  LDG.E.64 R34, [R38.64+0x8] ;  /* 0x0000080426227981 */ /* 0x000128000c1e1b00 */
[----:B0-----:R-:W5:Y:S01]  /*12d0*/  LDG.E.64 R38, [R38.64] ;  /* 0x0000000426267981 */ /* 0x001f62000c1e1b00 */
[C---:B-1----:R-:W-:Y:S02]  /*12e0*/  ISETP.GE.AND P0, PT, R8.reuse, 0x1, PT ;  /* 0x000000010800780c */ /* 0x042fe40003f06270 */
[----:B------:R-:W-:Y:S01]  /*12f0*/  ISETP.GE.AND P1, PT, R8, 0x8, PT ;  /* 0x000000080800780c */ /* 0x000fe20003f26270 */
[----:B--2---:R-:W-:-:S02]  /*1300*/  FMUL.FTZ R16, R16, 1.4426950216293334961 ;  /* 0x3fb8aa3b10107820 */ /* 0x004fc40000410000 */
[-C--:B------:R-:W-:Y:S02]  /*1310*/  FMUL.FTZ R22, R17, R29.reuse ;  /* 0x0000001d11167220 */ /* 0x080fe40000410000 */
[----:B------:R-:W-:Y:S02]  /*1320*/  FMUL.FTZ R18, R16, R29 ;  /* 0x0000001d10127220 */ /* 0x000fe40000410000 */
[----:B------:R-:W-:Y:S02]  /*1330*/  FMUL.RZ R22, R22, 0.15915493667125701904 ;  /* 0x3e22f98316167820 */ /* 0x000fe4000040c000 */
[C---:B------:R-:W-:Y:S02]  /*1340*/  FMUL.FTZ R20, R16.reuse, R28 ;  /* 0x0000001c10147220 */ /* 0x040fe40000410000 */
[----:B------:R-:W-:Y:S01]  /*1350*/  MUFU.SIN R55, R22 ;  /* 0x0000001600377308 */ /* 0x000fe20000000400 */
[C---:B------:R-:W-:Y:S02]  /*1360*/  FMUL.FTZ R51, R16.reuse, R30 ;  /* 0x0000001e10337220 */ /* 0x040fe40000410000 */
[----:B------:R-:W-:-:S02]  /*1370*/  FMUL.FTZ R49, R16, R31 ;  /* 0x0000001f10317220 */ /* 0x000fc40000410000 */
[----:B------:R-:W-:-:S03]  /*1380*/  FMUL.FTZ R24, R17, R28 ;  /* 0x0000001c11187220 */ /* 0x000fc60000410000 */
[----:B------:R-:W0:Y:S01]  /*1390*/  MUFU.EX2 R18, R18 ;  /* 0x0000001200127308 */ /* 0x000e220000000800 */
[----:B------:R-:W-:Y:S02]  /*13a0*/  FMUL.FTZ R16, R17, R30 ;  /* 0x0000001e11107220 */ /* 0x000fe40000410000 */
[----:B------:R-:W-:-:S05]  /*13b0*/  FMUL.RZ R24, R24, 0.15915493667125701904 ;  /* 0x3e22f98318187820 */ /* 0x000fca000040c000 */
[----:B------:R-:W1:Y:S01]  /*13c0*/  MUFU.COS R57, R22 ;  /* 0x0000001600397308 */ /* 0x000e620000000000 */
[----:B------:R-:W-:Y:S02]  /*13d0*/  FMUL.RZ R23, R16, 0.15915493667125701904 ;  /* 0x3e22f98310177820 */ /* 0x000fe4000040c000 */
[----:B------:R-:W-:-:S05]  /*13e0*/  FMUL.FTZ R17, R17, R31 ;  /* 0x0000001f11117220 */ /* 0x000fca0000410000 */
[----:B------:R-:W-:Y:S01]  /*13f0*/  MUFU.EX2 R51, R51 ;  /* 0x0000003300337308 */ /* 0x000fe20000000800 */
[----:B0-----:R-:W-:-:S07]  /*1400*/  FMUL.FTZ R55, R18, R55 ;  /* 0x0000003712377220 */ /* 0x001fce0000410000 */
[----:B------:R-:W0:Y:S01]  /*1410*/  MUFU.SIN R52, R23 ;  /* 0x0000001700347308 */ /* 0x000e220000000400 */
[----:B-1----:R-:W-:Y:S02]  /*1420*/  FMUL.FTZ R57, R18, R57 ;  /* 0x0000003912397220 */ /* 0x002fe40000410000 */
[----:B------:R-:W-:-:S05]  /*1430*/  FMUL.FTZ R18, R44, R55 ;  /* 0x000000372c127220 */ /* 0x000fca0000410000 */
[----:B------:R-:W1:Y:S01]  /*1440*/  MUFU.COS R16, R23 ;  /* 0x0000001700107308 */ /* 0x000e620000000000 */
[----:B------:R-:W-:-:S07]  /*1450*/  FFMA.FTZ R19, RZ, R57, R18 ;  /* 0x00000039ff137223 */ /* 0x000fce0000010012 */
[----:B------:R-:W-:Y:S08]  /*1460*/  MUFU.SIN R54, R24 ;  /* 0x0000001800367308 */ /* 0x000ff00000000400 */
[----:B------:R2:W-:Y:S01]  /*1470*/  MUFU.COS R56, R24 ;  /* 0x0000001800387308 */ /* 0x0005e20000000000 */
[----:B0-----:R-:W-:-:S07]  /*1480*/  FMUL.FTZ R52, R51, R52 ;  /* 0x0000003433347220 */ /* 0x001fce0000410000 */
[----:B------:R0:W-:Y:S01]  /*1490*/  MUFU.EX2 R21, R20 ;  /* 0x0000001400157308 */ /* 0x0001e20000000800 */
[----:B--2---:R-:W-:Y:S02]  /*14a0*/  FMUL.RZ R24, R17, 0.15915493667125701904 ;  /* 0x3e22f98311187820 */ /* 0x004fe4000040c000 */
[----:B------:R-:W-:-:S05]  /*14b0*/  FMUL.FTZ R17, RZ, R55 ;  /* 0x00000037ff117220 */ /* 0x000fca0000410000 */
[----:B------:R-:W-:Y:S01]  /*14c0*/  MUFU.EX2 R49, R49 ;  /* 0x0000003100317308 */ /* 0x000fe20000000800 */
[----:B0-----:R-:W-:Y:S02]  /*14d0*/  FFMA.FTZ R20, R44, R57, -R17 ;  /* 0x000000392c147223 */ /* 0x001fe40000010811 */
[----:B------:R-:W-:-:S05]  /*14e0*/  FADD.FTZ R19, RZ, R19 ;  /* 0x00000013ff137221 */ /* 0x000fca0000010000 */
[----:B------:R-:W0:Y:S01]  /*14f0*/  MUFU.SIN R50, R24 ;  /* 0x0000001800327308 */ /* 0x000e220000000400 */
[----:B------:R-:W-:Y:S02]  /*1500*/  FADD.FTZ R20, R45, R20 ;  /* 0x000000142d147221 */ /* 0x000fe40000010000 */
[----:B-1----:R-:W-:-:S05]  /*1510*/  FMUL.FTZ R51, R51, R16 ;  /* 0x0000001033337220 */ /* 0x002fca0000410000 */
[----:B------:R-:W1:Y:S01]  /*1520*/  MUFU.COS R18, R24 ;  /* 0x0000001800127308 */ /* 0x000e620000000000 */
[CC--:B------:R-:W-:Y:S02]  /*1530*/  FMUL.FTZ R16, R52.reuse, R19.reuse ;  /* 0x0000001334107220 */ /* 0x0c0fe40000410000 */
[-C--:B------:R-:W-:Y:S02]  /*1540*/  FMUL.FTZ R22, R52, R20.reuse ;  /* 0x0000001434167220 */ /* 0x080fe40000410000 */
[C---:B------:R-:W-:Y:S02]  /*1550*/  FFMA.FTZ R17, R51.reuse, R20, -R16 ;  /* 0x0000001433117223 */ /* 0x040fe40000010810 */
[----:B------:R-:W-:Y:S02]  /*1560*/  FFMA.FTZ R22, R51, R19, R22 ;  /* 0x0000001333167223 */ /* 0x000fe40000010016 */
[----:B0-----:R-:W-:Y:S02]  /*1570*/  FMUL.FTZ R50, R49, R50 ;  /* 0x0000003231327220 */ /* 0x001fe40000410000 */
[----:B------:R-:W-:-:S02]  /*1580*/  FADD.FTZ R19, R46, R17 ;  /* 0x000000112e137221 */ /* 0x000fc40000010000 */
[C---:B------:R-:W-:Y:S02]  /*1590*/  FMUL.FTZ R54, R21.reuse, R54 ;  /* 0x0000003615367220 */ /* 0x040fe40000410000 */
[----:B------:R-:W-:Y:S02]  /*15a0*/  FMUL.FTZ R56, R21, R56 ;  /* 0x0000003815387220 */ /* 0x000fe40000410000 */
[----:B-1----:R-:W-:Y:S02]  /*15b0*/  FMUL.FTZ R49, R49, R18 ;  /* 0x0000001231317220 */ /* 0x002fe40000410000 */
[----:B------:R-:W-:Y:S02]  /*15c0*/  FADD.FTZ R22, RZ, R22 ;  /* 0x00000016ff167221 */ /* 0x000fe40000010000 */
[----:B------:R-:W-:Y:S02]  /*15d0*/  FMUL.FTZ R20, R50, R19 ;  /* 0x0000001332147220 */ /* 0x000fe40000410000 */
[----:B------:R-:W-:-:S02]  /*15e0*/  FMUL.FTZ R16, R54, R55 ;  /* 0x0000003736107220 */ /* 0x000fc40000410000 */
[----:B------:R-:W-:Y:S02]  /*15f0*/  FMUL.FTZ R17, R56, R55 ;  /* 0x0000003738117220 */ /* 0x000fe40000410000 */
[-C--:B------:R-:W-:Y:S02]  /*1600*/  FMUL.FTZ R18, R50, R22.reuse ;  /* 0x0000001632127220 */ /* 0x080fe40000410000 */
[C---:B------:R-:W-:Y:S02]  /*1610*/  FFMA.FTZ R20, R49.reuse, R22, R20 ;  /* 0x0000001631147223 */ /* 0x040fe40000010014 */
[-C--:B------:R-:W-:Y:S02]  /*1620*/  FFMA.FTZ R16, R56, R57.reuse, -R16 ;  /* 0x0000003938107223 */ /* 0x080fe40000010810 */
[----:B------:R-:W-:Y:S02]  /*1630*/  FFMA.FTZ R17, R54, R57, R17 ;  /* 0x0000003936117223 */ /* 0x000fe40000010011 */
[----:B------:R-:W-:-:S02]  /*1640*/  FFMA.FTZ R22, R49, R19, -R18 ;  /* 0x0000001331167223 */ /* 0x000fc40000010812 */
[----:B------:R-:W-:Y:S02]  /*1650*/  FADD.FTZ R23, RZ, R20 ;  /* 0x00000014ff177221 */ /* 0x000fe40000010000 */
[CC--:B------:R-:W-:Y:S02]  /*1660*/  FMUL.FTZ R20, R52.reuse, R16.reuse ;  /* 0x0000001034147220 */ /* 0x0c0fe40000410000 */
        /* <DEDUP_REMOVED lines=59> */
[C---:B0-----:R-:W-:Y:S02]  /*1a20*/  FMUL.FTZ R17, R21.reuse, R25 ;  /* 0x0000001915117220 */ /* 0x041fe40000410000 */
[CC--:B-1----:R-:W-:Y:S02]  /*1a30*/  FMUL.FTZ R16, R21.reuse, R26.reuse ;  /* 0x0000001a15107220 */ /* 0x0c2fe40000410000 */
[----:B------:R-:W-:Y:S02]  /*1a40*/  FFMA.FTZ R26, R20, R26, R17 ;  /* 0x0000001a141a7223 */ /* 0x000fe40000010011 */
[----:B--2---:R-:W-:-:S02]  /*1a50*/  FMUL.FTZ R19, R21, R24 ;  /* 0x0000001815137220 */ /* 0x004fc40000410000 */
[C---:B------:R-:W-:Y:S02]  /*1a60*/  FFMA.FTZ R25, R20.reuse, R25, -R16 ;  /* 0x0000001914197223 */ /* 0x040fe40000010810 */
        /* <DEDUP_REMOVED lines=15> */
[----:B------:R-:W4:Y:S01]  /*1b60*/  @!P0 LDS.128 R16, [R48.X16+0x250] ;  /* 0x0002500030108984 */ /* 0x000f22000000cc00 */
        /* <DEDUP_REMOVED lines=17> */
[----:B----4-:R-:W-:Y:S04]  /*1c80*/  @!P2 STS.128 [0x230], R16 ;  /* 0x00023010ff00a388 */ /* 0x010fe80000000c00 */
[----:B------:R-:W-:Y:S04]  /*1c90*/  LDS.128 R24, [0x210] ;  /* 0x00021000ff187984 */ /* 0x000fe80000000c00 */
[----:B------:R-:W-:Y:S06]  /*1ca0*/  BAR.SYNC.DEFER_BLOCKING 0x0 ;  /* 0x0000000000007b1d */ /* 0x000fec0000010000 */
[----:B------:R-:W0:Y:S04]  /*1cb0*/  SHFL.UP PT, R58, R21, 0x1, RZ ;  /* 0x04200000153a7989 */ /* 0x000e2800000e00ff */
[----:B------:R-:W-:Y:S04]  /*1cc0*/  @P3 LDS.64 R40, [0x238] ;  /* 0x00023800ff283984 */ /* 0x000fe80000000a00 */
[----:B------:R1:W2:Y:S04]  /*1cd0*/  SHFL.UP PT, R59, R20, 0x1, RZ ;  /* 0x04200000143b7989 */ /* 0x0002a800000e00ff */
[----:B------:R-:W3:Y:S04]  /*1ce0*/  SHFL.UP PT, R60, R23, 0x1, RZ ;  /* 0x04200000173c7989 */ /* 0x000ee800000e00ff */
[----:B------:R4:W3:Y:S01]  /*1cf0*/  SHFL.UP PT, R61, R22, 0x1, RZ ;  /* 0x04200000163d7989 */ /* 0x0008e200000e00ff */
[----:B------:R-:W-:-:S02]  /*1d00*/  SHF.R.U64 R53, R34, 0x10, R35 ;  /* 0x0000001022357819 */ /* 0x000fc40000001223 */
[----:B-1----:R-:W-:-:S03]  /*1d10*/  SHF.R.U32.HI R20, RZ, 0x10, R35 ;  /* 0x00000010ff147819 */ /* 0x002fc60000011623 */
[----:B----4-:R-:W-:Y:S01]  /*1d20*/  HADD2.F32 R22, -RZ, R53.H0_H0 ;  /* 0x20000035ff167230 */ /* 0x010fe20000004100 */
[----:B0-----:R-:W-:Y:S01]  /*1d30*/  @!P2 MOV R58, R17 ;  /* 0x00000011003aa202 */ /* 0x001fe20000000f00 */
[----:B------:R-:W-:Y:S02]  /*1d40*/  HADD2.F32 R20, -RZ, R20.H0_H0 ;  /* 0x20000014ff147230 */ /* 0x000fe40000004100 */
[----:B------:R-:W-:Y:S01]  /*1d50*/  HADD2.F32 R53, -RZ, R34.H0_H0 ;  /* 0x20000022ff357230 */ /* 0x000fe20000004100 */
[CC--:B------:R-:W-:Y:S02]  /*1d60*/  FMUL.FTZ R34, R22.reuse, R37.reuse ;  /* 0x0000002516227220 */ /* 0x0c0fe40000410000 */
[----:B------:R-:W-:Y:S01]  /*1d70*/  FMUL.FTZ R22, R22, R36 ;  /* 0x0000002416167220 */ /* 0x000fe20000410000 */
[----:B--2---:R-:W-:Y:S01]  /*1d80*/  @!P2 MOV R59, R16 ;  /* 0x00000010003ba202 */ /* 0x004fe20000000f00 */
[C---:B------:R-:W-:Y:S02]  /*1d90*/  FMUL.FTZ R23, R20.reuse, R37 ;  /* 0x0000002514177220 */ /* 0x040fe40000410000 */
[----:B------:R-:W-:-:S02]  /*1da0*/  FMUL.FTZ R21, R20, R36 ;  /* 0x0000002414157220 */ /* 0x000fc40000410000 */
[C---:B------:R-:W-:Y:S02]  /*1db0*/  FFMA.FTZ R34, R53.reuse, R36, -R34 ;  /* 0x0000002435227223 */ /* 0x040fe40000010822 */
[----:B------:R-:W-:Y:S01]  /*1dc0*/  FFMA.FTZ R53, R53, R37, R22 ;  /* 0x0000002535357223 */ /* 0x000fe20000010016 */
[----:B------:R-:W-:Y:S01]  /*1dd0*/  HADD2.F32 R22, -RZ, R35.H0_H0 ;  /* 0x20000023ff167230 */ /* 0x000fe20000004100 */
[----:B-----5:R-:W-:Y:S01]  /*1de0*/  SHF.R.U64 R35, R38, 0x10, R39 ;  /* 0x0000001026237819 */ /* 0x020fe20000001227 */
[CC--:B------:R-:W-:Y:S02]  /*1df0*/  @P3 FMUL.FTZ R20, R41.reuse, R58.reuse ;  /* 0x0000003a29143220 */ /* 0x0c0fe40000410000 */
[C---:B------:R-:W-:Y:S01]  /*1e00*/  @P3 FMUL.FTZ R58, R40.reuse, R58 ;  /* 0x0000003a283a3220 */ /* 0x040fe20000410000 */
[----:B---3--:R-:W-:Y:S01]  /*1e10*/  @!P2 MOV R60, R19 ;  /* 0x00000013003ca202 */ /* 0x008fe20000000f00 */
[-C--:B------:R-:W-:Y:S01]  /*1e20*/  @P3 FFMA.FTZ R20, R40, R59.reuse, -R20 ;  /* 0x0000003b28143223 */ /* 0x080fe20000010814 */
[----:B------:R-:W-:Y:S01]  /*1e30*/  @!P2 MOV R61, R18 ;  /* 0x00000012003da202 */ /* 0x000fe20000000f00 */
[----:B------:R-:W-:Y:S01]  /*1e40*/  @P3 FFMA.FTZ R41, R41, R59, R58 ;  /* 0x0000003b29293223 */ /* 0x000fe2000001003a */
[----:B------:R-:W-:Y:S01]  /*1e50*/  HADD2.F32 R40, -RZ, R35.H0_H0 ;  /* 0x20000023ff287230 */ /* 0x000fe20000004100 */
[----:B------:R-:W-:-:S02]  /*1e60*/  FFMA.FTZ R23, R22, R36, -R23 ;  /* 0x0000002416177223 */ /* 0x000fc40000010817 */
[-C--:B------:R-:W-:Y:S01]  /*1e70*/  FFMA.FTZ R22, R22, R37.reuse, R21 ;  /* 0x0000002516167223 */ /* 0x080fe20000010015 */
[----:B------:R-:W-:Y:S01]  /*1e80*/  SHF.R.U32.HI R21, RZ, 0x10, R39 ;  /* 0x00000010ff157819 */ /* 0x000fe20000011627 */
[----:B------:R-:W-:Y:S02]  /*1e90*/  @P3 FADD.FTZ R60, R60, R41 ;  /* 0x000000293c3c3221 */ /* 0x000fe40000010000 */
[----:B------:R-:W-:Y:S01]  /*1ea0*/  @P3 FADD.FTZ R61, R61, R20 ;  /* 0x000000143d3d3221 */ /* 0x000fe20000010000 */
[----:B------:R-:W-:Y:S01]  /*1eb0*/  HADD2.F32 R20, -RZ, R38.H0_H0 ;  /* 0x20000026ff147230 */ /* 0x000fe20000004100 */
[----:B------:R-:W-:Y:S02]  /*1ec0*/  FMUL.FTZ R35, R40, R37 ;  /* 0x0000002528237220 */ /* 0x000fe40000410000 */
[----:B------:R-:W-:Y:S01]  /*1ed0*/  FMUL.FTZ R38, R54, R60 ;  /* 0x0000003c36267220 */ /* 0x000fe20000410000 */
[----:B------:R-:W-:Y:S01]  /*1ee0*/  HADD2.F32 R21, -RZ, R21.H0_H0 ;  /* 0x20000015ff157230 */ /* 0x000fe20000004100 */
[----:B------:R-:W-:-:S02]  /*1ef0*/  FMUL.FTZ R40, R40, R36 ;  /* 0x0000002428287220 */ /* 0x000fc40000410000 */
[-C--:B------:R-:W-:Y:S02]  /*1f00*/  FMUL.FTZ R41, R54, R61.reuse ;  /* 0x0000003d36297220 */ /* 0x080fe40000410000 */
[----:B------:R-:W-:Y:S02]  /*1f10*/  FFMA.FTZ R35, R20, R36, -R35 ;  /* 0x0000002414237223 */ /* 0x000fe40000010823 */
[----:B------:R-:W-:Y:S01]  /*1f20*/  FFMA.FTZ R61, R56, R61, -R38 ;  /* 0x0000003d383d7223 */ /* 0x000fe20000010826 */
[----:B------:R-:W-:Y:S01]  /*1f30*/  HADD2.F32 R39, -RZ, R39.H0_H0 ;  /* 0x20000027ff277230 */ /* 0x000fe20000004100 */
[-C--:B------:R-:W-:Y:S02]  /*1f40*/  FFMA.FTZ R20, R20, R37.reuse, R40 ;  /* 0x0000002514147223 */ /* 0x080fe40000010028 */
[----:B------:R-:W-:Y:S02]  /*1f50*/  FFMA.FTZ R40, R56, R60, R41 ;  /* 0x0000003c38287223 */ /* 0x000fe40000010029 */
[----:B------:R-:W-:-:S02]  /*1f60*/  FMUL.FTZ R41, R21, R37 ;  /* 0x0000002515297220 */ /* 0x000fc40000410000 */
[----:B------:R-:W-:Y:S02]  /*1f70*/  FADD.FTZ R38, R44, R61 ;  /* 0x0000003d2c267221 */ /* 0x000fe40000010000 */
[-C--:B------:R-:W-:Y:S02]  /*1f80*/  FMUL.FTZ R54, R21, R36.reuse ;  /* 0x0000002415367220 */ /* 0x080fe40000410000 */
[----:B------:R-:W-:Y:S02]  /*1f90*/  FADD.FTZ R40, RZ, R40 ;  /* 0x00000028ff287221 */ /* 0x000fe40000010000 */
[----:B------:R-:W-:Y:S02]  /*1fa0*/  FFMA.FTZ R36, R39, R36, -R41 ;  /* 0x0000002427247223 */ /* 0x000fe40000010829 */
[C---:B------:R-:W-:Y:S02]  /*1fb0*/  FMUL.FTZ R41, R55.reuse, R38 ;  /* 0x0000002637297220 */ /* 0x040fe40000410000 */
[----:B------:R-:W-:-:S02]  /*1fc0*/  FMUL.FTZ R55, R55, R40 ;  /* 0x0000002837377220 */ /* 0x000fc40000410000 */
[----:B------:R-:W-:Y:S02]  /*1fd0*/  FFMA.FTZ R41, R57, R40, R41 ;  /* 0x0000002839297223 */ /* 0x000fe40000010029 */
[----:B------:R-:W-:Y:S02]  /*1fe0*/  FMUL.FTZ R21, R25, R19 ;  /* 0x0000001319157220 */ /* 0x000fe40000410000 */
[----:B------:R-:W-:Y:S02]  /*1ff0*/  FFMA.FTZ R37, R39, R37, R54 ;  /* 0x0000002527257223 */ /* 0x000fe40000010036 */
[----:B------:R-:W-:Y:S01]  /*2000*/  FFMA.FTZ R56, R57, R38, -R55 ;  /* 0x0000002639387223 */ /* 0x000fe20000010837 */
[----:B------:R-:W-:Y:S01]  /*2010*/  ISETP.NE.AND P0, PT, R7, RZ, PT ;  /* 0x000000ff0700720c */ /* 0x000fe20003f05270 */
[----:B------:R-:W-:Y:S02]  /*2020*/  FADD.FTZ R54, RZ, R41 ;  /* 0x00000029ff367221 */ /* 0x000fe40000010000 */
[----:B------:R-:W-:-:S02]  /*2030*/  FFMA.FTZ R21, R24, R18, -R21 ;  /* 0x0000001218157223 */ /* 0x000fc40000010815 */
[C---:B------:R-:W-:Y:S02]  /*2040*/  FMUL.FTZ R18, R25.reuse, R18 ;  /* 0x0000001219127220 */ /* 0x040fe40000410000 */
[C---:B------:R-:W-:Y:S02]  /*2050*/  FMUL.FTZ R39, R25.reuse, R17 ;  /* 0x0000001119277220 */ /* 0x040fe40000410000 */
[----:B------:R-:W-:Y:S02]  /*2060*/  FMUL.FTZ R41, R25, R16 ;  /* 0x0000001019297220 */ /* 0x000fe40000410000 */
[----:B------:R-:W-:Y:S02]  /*2070*/  FADD.FTZ R25, R45, R56 ;  /* 0x000000382d197221 */ /* 0x000fe40000010000 */
[----:B------:R-:W-:Y:S02]  /*2080*/  FMUL.FTZ R56, R52, R54 ;  /* 0x0000003634387220 */ /* 0x000fe40000410000 */
[----:B------:R-:W-:-:S02]  /*2090*/  FFMA.FTZ R16, R24, R16, -R39 ;  /* 0x0000001018107223 */ /* 0x000fc40000010827 */
[----:B------:R-:W-:Y:S02]  /*20a0*/  FFMA.FTZ R17, R24, R17, R41 ;  /* 0x0000001118117223 */ /* 0x000fe40000010029 */
[-C--:B------:R-:W-:Y:S02]  /*20b0*/  FMUL.FTZ R41, R52, R25.reuse ;  /* 0x0000001934297220 */ /* 0x080fe40000410000 */
[C---:B------:R-:W-:Y:S02]  /*20c0*/  FFMA.FTZ R39, R51.reuse, R25, -R56 ;  /* 0x0000001933277223 */ /* 0x040fe40000010838 */
[----:B------:R-:W-:Y:S01]  /*20d0*/  FFMA.FTZ R52, R24, R19, R18 ;  /* 0x0000001318347223 */ /* 0x000fe20000010012 */
[----:B------:R-:W-:Y:S01]  /*20e0*/  BSSY B0, `(.L_x_2595) ;  /* 0x0000018000007945 */ /* 0x000fe20003800000 */
[----:B------:R-:W-:Y:S02]  /*20f0*/  FFMA.FTZ R24, R51, R54, R41 ;  /* 0x0000003633187223 */ /* 0x000fe40000010029 */
[----:B------:R-:W-:-:S02]  /*2100*/  FADD.FTZ R39, R46, R39 ;  /* 0x000000272e277221 */ /* 0x000fc40000010000 */
[----:B------:R-:W-:Y:S02]  /*2110*/  FADD.FTZ R18, R26, R21 ;  /* 0x000000151a127221 */ /* 0x000fe40000010000 */
        /* <DEDUP_REMOVED lines=20> */
.L_x_2596:
[----:B------:R-:W-:Y:S05]  /*2260*/  BSYNC B0 ;  /* 0x0000000000007941 */ /* 0x000fea0003800000 */
.L_x_2595:
[----:B-1----:R-:W-:Y:S01]  /*2270*/  IADD3 R48, R48, 0x1, RZ ;  /* 0x0000000130307810 */ /* 0x002fe20007ffe0ff */
[CC--:B------:R-:W-:Y:S02]  /*2280*/  FFMA.FTZ R17, R49.reuse, R24.reuse, R26 ;  /* 0x0000001831117223 */ /* 0x0c0fe4000001001a */
[----:B------:R-:W-:Y:S01]  /*2290*/  FMUL.FTZ R50, R50, R24 ;  /* 0x0000001832327220 */ /* 0x000fe20000410000 */
[----:B------:R-:W-:Y:S01]  /*22a0*/  ISETP.GE.AND P0, PT, R48, c[0x0][0x16c], PT ;  /* 0x00005b0030007a0c */ /* 0x000fe20003f06270 */
[----:B------:R-:W-:Y:S02]  /*22b0*/  FADD.FTZ R17, RZ, R17 ;  /* 0x00000011ff117221 */ /* 0x000fe40000010000 */
[----:B------:R-:W-:Y:S02]  /*22c0*/  FFMA.FTZ R50, R49, R39, -R50 ;  /* 0x0000002731327223 */ /* 0x000fe40000010832 */
        /* <DEDUP_REMOVED lines=14> */
.L_x_2594:
[----:B------:R-:W-:Y:S01]  /*23b0*/  SHF.L.U32 R16, R9, 0x7, RZ ;  /* 0x0000000709107819 */ /* 0x000fe200000006ff */
[----:B------:R-:W-:Y:S01]  /*23c0*/  IMAD R18, R6, c[0x0][0x200], RZ ;  /* 0x0000800006127a24 */ /* 0x000fe200078e02ff */
[----:B------:R-:W0:Y:S01]  /*23d0*/  F2F.F16.F32 R33, R33 ;  /* 0x0000002100217304 */ /* 0x000e220000200800 */
[----:B------:R-:W-:Y:S01]  /*23e0*/  BAR.SYNC.DEFER_BLOCKING 0x0 ;  /* 0x0000000000007b1d */ /* 0x000fe20000010000 */
[----:B------:R-:W-:Y:S01]  /*23f0*/  SHF.R.S32.HI R17, RZ, 0x1f, R16 ;  /* 0x0000001fff117819 */ /* 0x000fe20000011410 */
[----:B------:R-:W-:Y:S01]  /*2400*/  IMAD R19, R5, c[0x0][0x204], R18 ;  /* 0x0000810005137a24 */ /* 0x000fe200078e0212 */
[----:B------:R-:W-:-:S02]  /*2410*/  IADD3 R9, R9, 0x1, RZ ;  /* 0x0000000109097810 */ /* 0x000fc40007ffe0ff */
[----:B------:R-:W-:Y:S01]  /*2420*/  IADD3 R14, P1, R14, 0x200, RZ ;  /* 0x000002000e0e7810 */ /* 0x000fe20007f3e0ff */
[----:B------:R-:W-:Y:S01]  /*2430*/  IMAD.WIDE.U32 R16, R5, c[0x0][0x200], R16 ;  /* 0x0000800005107a25 */ /* 0x000fe200078e0010 */
[----:B------:R-:W-:Y:S01]  /*2440*/  F2F.F16.F32 R42, R42 ;  /* 0x0000002a002a7304 */ /* 0x000fe20000200800 */
[----:B------:R-:W-:Y:S02]  /*2450*/  IADD3 R10, P2, R10, 0x100, RZ ;  /* 0x000001000a0a7810 */ /* 0x000fe40007f5e0ff */
[----:B------:R-:W-:Y:S02]  /*2460*/  IADD3 R12, P3, R12, 0x100, RZ ;  /* 0x000001000c0c7810 */ /* 0x000fe40007f7e0ff */
[----:B------:R-:W-:Y:S01]  /*2470*/  IADD3 R17, R17, R19, RZ ;  /* 0x0000001311117210 */ /* 0x000fe20007ffe0ff */
[----:B------:R-:W-:Y:S01]  /*2480*/  IMAD R19, R3, c[0x0][0x208], RZ ;  /* 0x0000820003137a24 */ /* 0x000fe200078e02ff */
[----:B------:R-:W-:Y:S01]  /*2490*/  IADD3.X R15, RZ, R15, RZ, P1, !PT ;  /* 0x0000000fff0f7210 */ /* 0x000fe20000ffe4ff */
[----:B------:R-:W2:Y:S01]  /*24a0*/  F2F.F16.F32 R43, R43 ;  /* 0x0000002b002b7304 */ /* 0x000ea20000200800 */
[----:B------:R-:W-:Y:S01]  /*24b0*/  IADD3.X R11, RZ, R11, RZ, P2, !PT ;  /* 0x0000000bff0b7210 */ /* 0x000fe200017fe4ff */
[C---:B------:R-:W-:Y:S01]  /*24c0*/  IMAD R21, R0.reuse, c[0x0][0x20c], R19 ;  /* 0x0000830000157a24 */ /* 0x040fe200078e0213 */
[----:B------:R-:W-:Y:S01]  /*24d0*/  IADD3.X R13, RZ, R13, RZ, P3, !PT ;  /* 0x0000000dff0d7210 */ /* 0x000fe20001ffe4ff */
        /* <DEDUP_REMOVED lines=14> */
.L_x_2598:
[----:B------:R-:W-:Y:S05]  /*25c0*/  EXIT ;  /* 0x000000000000794d */ /* 0x000fea0003800000 */
.L_x_2600:
        /* <DEDUP_REMOVED lines=11> */
.L_x_5394:


//--------------------- .text._Z25selective_scan_fwd_kernelI32Selective_Scan_fwd_kernel_traitsILi32ELi4ELi1ELb1ELb0ELb1ELb1EN3c104HalfENS1_7complexIfEEEEv13SSMParamsBase --------------------------
	.section	.text._Z25selective_scan_fwd_kernelI32Selective_Scan_fwd_kernel_traitsILi32ELi4ELi1ELb1ELb0ELb1ELb1EN3c104HalfENS1_7complexIfEEEEv13SSMParamsBase,"ax",@progbits
	.sectioninfo	@"SHI_REGISTERS=64"
	.align	128
        .global         _Z25selective_scan_fwd_kernelI32Selective_Scan_fwd_kernel_traitsILi32ELi4ELi1ELb1ELb0ELb1ELb1EN3c104HalfENS1_7complexIfEEEEv13SSMParamsBase
        .type           _Z25selective_scan_fwd_kernelI32Selective_Scan_fwd_kernel_traitsILi32ELi4ELi1ELb1ELb0ELb1ELb1EN3c104HalfENS1_7complexIfEEEEv13SSMParamsBase,@function
        .size           _Z25selective_scan_fwd_kernelI32Selective_Scan_fwd_kernel_traitsILi32ELi4ELi1ELb1ELb0ELb1ELb1EN3c104HalfENS1_7complexIfEEEEv13SSMParamsBase,(.L_x_5395 - _Z25selective_scan_fwd_kernelI32Selective_Scan_fwd_kernel_traitsILi32ELi4ELi1ELb1ELb0ELb1ELb1EN3c104HalfENS1_7complexIfEEEEv13SSMParamsBase)
        .other          _Z25selective_scan_fwd_kernelI32Selective_Scan_fwd_kernel_traitsILi32ELi4ELi1ELb1ELb0ELb1ELb1EN3c104HalfENS1_7complexIfEEEEv13SSMParamsBase,@"STO_CUDA_ENTRY STV_DEFAULT"
_Z25selective_scan_fwd_kernelI32Selective_Scan_fwd_kernel_traitsILi32ELi4ELi1ELb1ELb0ELb1ELb1EN3c104HalfENS1_7complexIfEEEEv13SSMParamsBase:
.text._Z25selective_scan_fwd_kernelI32Selective_Scan_fwd_kernel_traitsILi32ELi4ELi1ELb1ELb0ELb1ELb1EN3c104HalfENS1_7complexIfEEEEv13SSMParamsBase:
        /* <DEDUP_REMOVED lines=86> */
.L_x_2614:
[----:B------:R-:W-:Y:S01]  /*0560*/  BAR.SYNC.DEFER_BLOCKING 0x0 ;  /* 0x0000000000007b1d */ /* 0x000fe20000010000 */
[----:B------:R-:W-:-:S06]  /*0570*/  IMAD.WIDE R18, R7, 0x8, R12 ;  /* 0x0000000807127825 */ /* 0x000fcc00078e020c */
[----:B------:R-:W2:Y:S01]  /*0580*/  LDG.E.64 R18, [R18.64] ;  /* 0x0000000412127981 */ /* 0x000ea2000c1e1b00 */
[----:B0-----:R-:W-:-:S06]  /*0590*/  IMAD.WIDE R16, R7, 0x8, R10 ;  /* 0x0000000807107825 */ /* 0x001fcc00078e020a */
        /* <DEDUP_REMOVED lines=55> */
.L_x_2602:
[----:B------:R-:W-:Y:S05]  /*0910*/  BSYNC B0 ;  /* 0x0000000000007941 */ /* 0x000fea0003800000 */
.L_x_2601:
        /* <DEDUP_REMOVED lines=33> */
.L_x_2604:
[----:B------:R-:W-:Y:S05]  /*0b30*/  BSYNC B0 ;  /* 0x0000000000007941 */ /* 0x000fea0003800000 */
.L_x_2603:
        /* <DEDUP_REMOVED lines=33> */
.L_x_2606:
[----:B------:R-:W-:Y:S05]  /*0d50*/  BSYNC B0 ;  /* 0x0000000000007941 */ /* 0x000fea0003800000 */
.L_x_2605:
        /* <DEDUP_REMOVED lines=33> */
.L_x_2608:
[----:B------:R-:W-:Y:S05]  /*0f70*/  BSYNC B0 ;  /* 0x0000000000007941 */ /* 0x000fea0003800000 */
.L_x_2607:
        /* <DEDUP_REMOVED lines=21> */
.L_x_2612:
        /* <DEDUP_REMOVED lines=281> */
.L_x_2611:
[----:B------:R-:W-:Y:S05]  /*2260*/  BSYNC B0 ;  /* 0x0000000000007941 */ /* 0x000fea0003800000 */
.L_x_2610:
        /* <DEDUP_REMOVED lines=20> */
.L_x_2609:
[----:B------:R-:W-:Y:S01]  /*23b0*/  SHF.L.U32 R16, R9, 0x7, RZ ;  /* 0x0000000709107819 */ /* 0x000fe200000006ff */
[C---:B------:R-:W-:Y:S01]  /*23c0*/  IMAD R18, R6.reuse, c[0x0][0x200], RZ ;  /* 0x0000800006127a24 */ /* 0x040fe200078e02ff */
[----:B------:R-:W0:Y:S01]  /*23d0*/  F2F.F16.F32 R26, R33 ;  /* 0x00000021001a7304 */ /* 0x000e220000200800 */
[----:B------:R-:W-:Y:S01]  /*23e0*/  IMAD R20, R6, c[0x0][0x1f0], RZ ;  /* 0x00007c0006147a24 */ /* 0x000fe200078e02ff */
[----:B------:R-:W-:Y:S01]  /*23f0*/  SHF.R.S32.HI R17, RZ, 0x1f, R16 ;  /* 0x0000001fff117819 */ /* 0x000fe20000011410 */
[C---:B------:R-:W-:Y:S01]  /*2400*/  IMAD R23, R5.reuse, c[0x0][0x204], R18 ;  /* 0x0000810005177a24 */ /* 0x040fe200078e0212 */
[----:B------:R-:W-:Y:S01]  /*2410*/  BAR.SYNC.DEFER_BLOCKING 0x0 ;  /* 0x0000000000007b1d */ /* 0x000fe20000010000 */
[----:B------:R-:W-:-:S02]  /*2420*/  IMAD R27, R5, c[0x0][0x1f4], R20 ;  /* 0x00007d00051b7a24 */ /* 0x000fc400078e0214 */
[----:B------:R-:W-:-:S03]  /*2430*/  IMAD.WIDE.U32 R18, R5, c[0x0][0x200], R16 ;  /* 0x0000800005127a25 */ /* 0x000fc600078e0010 */
[----:B------:R-:W-:Y:S01]  /*2440*/  F2F.F16.F32 R21, R42 ;  /* 0x0000002a00157304 */ /* 0x000fe20000200800 */
[----:B------:R-:W-:Y:S01]  /*2450*/  IMAD.WIDE.U32 R24, R5, c[0x0][0x1f0], R16 ;  /* 0x00007c0005187a25 */ /* 0x000fe200078e0010 */
[----:B------:R-:W-:-:S03]  /*2460*/  IADD3 R19, R19, R23, RZ ;  /* 0x0000001713137210 */ /* 0x000fc60007ffe0ff */
[----:B------:R-:W-:Y:S01]  /*2470*/  IMAD R23, R3, c[0x0][0x208], RZ ;  /* 0x0000820003177a24 */ /* 0x000fe200078e02ff */
[----:B------:R-:W-:Y:S01]  /*2480*/  IADD3 R25, R25, R27, RZ ;  /* 0x0000001b19197210 */ /* 0x000fe20007ffe0ff */
[----:B------:R-:W-:Y:S01]  /*2490*/  IMAD R27, R3, c[0x0][0x1f8], RZ ;  /* 0x00007e00031b7a24 */ /* 0x000fe200078e02ff */
[----:B------:R-:W2:Y:S01]  /*24a0*/  F2F.F16.F32 R28, R43 ;  /* 0x0000002b001c7304 */ /* 0x000ea20000200800 */
[C---:B------:R-:W-:Y:S02]  /*24b0*/  IMAD R23, R0.reuse, c[0x0][0x20c], R23 ;  /* 0x0000830000177a24 */ /* 0x040fe400078e0217 */
[----:B------:R-:W-:-:S04]  /*24c0*/  IMAD.WIDE.U32 R18, R0, c[0x0][0x208], R18 ;  /* 0x0000820000127a25 */ /* 0x000fc800078e0012 */
[C---:B------:R-:W-:Y:S01]  /*24d0*/  IMAD R31, R0.reuse, c[0x0][0x1fc], R27 ;  /* 0x00007f00001f7a24 */ /* 0x040fe200078e021b */
[----:B------:R-:W3:Y:S01]  /*24e0*/  F2F.F16.F32 R29, R32 ;  /* 0x00000020001d7304 */ /* 0x000ee20000200800 */
[----:B------:R-:W-:Y:S01]  /*24f0*/  IMAD.WIDE.U32 R24, R0, c[0x0][0x1f8], R24 ;  /* 0x00007e0000187a25 */ /* 0x000fe200078e0018 */
[----:B------:R-:W-:Y:S02]  /*2500*/  IADD3 R23, R19, R23, RZ ;  /* 0x0000001713177210 */ /* 0x000fe40007ffe0ff */
[----:B------:R-:W-:Y:S01]  /*2510*/  LEA R22, P0, R18, c[0x0][0x258], 0x1 ;  /* 0x0000960012167a11 */ /* 0x000fe200078008ff */
[----:B0-----:R-:W-:Y:S01]  /*2520*/  IMAD.WIDE.U32 R26, R26, 0x10000, RZ ;  /* 0x000100001a1a7825 */ /* 0x001fe200078e00ff */
[----:B------:R-:W-:Y:S02]  /*2530*/  IADD3 R19, R25, R31, RZ ;  /* 0x0000001f19137210 */ /* 0x000fe40007ffe0ff */
[----:B------:R-:W-:Y:S02]  /*2540*/  LEA R20, P1, R24, c[0x0][0x268], 0x1 ;  /* 0x00009a0018147a11 */ /* 0x000fe400078208ff */
[----:B------:R-:W-:-:S02]  /*2550*/  LEA.HI.X R23, R18, c[0x0][0x25c], R23, 0x1, P0 ;  /* 0x0000970012177a11 */ /* 0x000fc400000f0c17 */
[----:B--2---:R-:W-:Y:S02]  /*2560*/  PRMT R25, R21, 0x5410, R28 ;  /* 0x0000541015197816 */ /* 0x004fe4000000001c */
[----:B------:R-:W-:Y:S01]  /*2570*/  LEA.HI.X R21, R24, c[0x0][0x26c], R19, 0x1, P1 ;  /* 0x00009b0018157a11 */ /* 0x000fe200008f0c13 */
[----:B------:R-:W-:Y:S01]  /*2580*/  IMAD.WIDE R22, R7, 0x8, R22 ;  /* 0x0000000807167825 */ /* 0x000fe200078e0216 */
[----:B------:R-:W-:Y:S02]  /*2590*/  LOP3.LUT R19, R25, R27, RZ, 0xfc, !PT ;  /* 0x0000001b19137212 */ /* 0x000fe400078efcff */
[----:B---3--:R-:W-:Y:S01]  /*25a0*/  LOP3.LUT R18, R26, R29, RZ, 0xfc, !PT ;  /* 0x0000001d1a127212 */ /* 0x008fe200078efcff */
[----:B------:R-:W-:-:S04]  /*25b0*/  IMAD.WIDE R20, R7, 0x8, R20 ;  /* 0x0000000807147825 */ /* 0x000fc800078e0214 */
        /* <DEDUP_REMOVED lines=8> */
[----:B------:R-:W-:Y:S02]  /*2640*/  IADD3 R12, P3, R12, 0x100, RZ ;  /* 0x000001000c0c7810 */ /* 0x000fe40007f7e0ff */
[----:B------:R-:W-:Y:S02]  /*2650*/  IADD3.X R15, RZ, R15, RZ, P1, !PT ;  /* 0x0000000fff0f7210 */ /* 0x000fe40000ffe4ff */
[----:B------:R-:W-:Y:S02]  /*2660*/  IADD3.X R11, RZ, R11, RZ, P2, !PT ;  /* 0x0000000bff0b7210 */ /* 0x000fe400017fe4ff */
[----:B------:R-:W-:-:S02]  /*2670*/  IADD3.X R13, RZ, R13, RZ, P3, !PT ;  /* 0x0000000dff0d7210 */ /* 0x000fc40001ffe4ff */
[--C-:B--2---:R-:W-:Y:S01]  /*2680*/  SHF.R.U64 R26, R20, 0x10, R21.reuse ;  /* 0x00000010141a7819 */ /* 0x104fe20000001215 */
[----:B------:R-:W-:Y:S01]  /*2690*/  HADD2.F32 R27, -RZ, R21.H0_H0 ;  /* 0x20000015ff1b7230 */ /* 0x000fe20000004100 */
[----:B0-----:R-:W-:Y:S01]  /*26a0*/  SHF.R.U32.HI R19, RZ, 0x10, R21 ;  /* 0x00000010ff137819 */ /* 0x001fe20000011615 */
[----:B------:R-:W-:Y:S02]  /*26b0*/  HADD2.F32 R24, -RZ, R20.H0_H0 ;  /* 0x20000014ff187230 */ /* 0x000fe40000004100 */
[----:B------:R-:W-:Y:S01]  /*26c0*/  HADD2.F32 R26, -RZ, R26.H0_H0 ;  /* 0x2000001aff1a7230 */ /* 0x000fe20000004100 */
[----:B------:R-:W-:Y:S01]  /*26d0*/  FMUL.FTZ R28, R27, -1.4426950216293334961 ;  /* 0xbfb8aa3b1b1c7820 */ /* 0x000fe20000410000 */
[----:B------:R-:W-:Y:S01]  /*26e0*/  HADD2.F32 R21, -RZ, R19.H0_H0 ;  /* 0x20000013ff157230 */ /* 0x000fe20000004100 */
[----:B------:R-:W-:Y:S02]  /*26f0*/  FMUL.FTZ R25, R24, -1.4426950216293334961 ;  /* 0xbfb8aa3b18197820 */ /* 0x000fe40000410000 */
[----:B------:R-:W-:-:S02]  /*2700*/  FMUL.FTZ R18, R26, -1.4426950216293334961 ;  /* 0xbfb8aa3b1a127820 */ /* 0x000fc40000410000 */
        /* <DEDUP_REMOVED lines=9> */
[----:B0-----:R-:W-:-:S07]  /*27a0*/  FADD.FTZ R25, R25, 1 ;  /* 0x3f80000019197421 */ /* 0x001fce0000010000 */
[----:B------:R-:W0:Y:S08]  /*27b0*/  MUFU.RCP R20, R20 ;  /* 0x0000001400147308 */ /* 0x000e300000001000 */
[----:B------:R-:W3:Y:S01]  /*27c0*/  MUFU.RCP R28, R23 ;  /* 0x00000017001c7308 */ /* 0x000ee20000001000 */
[----:B--2---:R-:W-:-:S04]  /*27d0*/  FMUL.FTZ R26, R26, R19 ;  /* 0x000000131a1a7220 */ /* 0x004fc80000410000 */
[----:B------:R-:W-:-:S03]  /*27e0*/  FMUL.FTZ R26, R26, R33 ;  /* 0x000000211a1a7220 */ /* 0x000fc60000410000 */
[----:B------:R-:W2:Y:S01]  /*27f0*/  MUFU.RCP R25, R25 ;  /* 0x0000001900197308 */ /* 0x000ea20000001000 */
[----:B0-----:R-:W-:Y:S02]  /*2800*/  FMUL.FTZ R27, R27, R20 ;  /* 0x000000141b1b7220 */ /* 0x001fe40000410000 */
[----:B------:R-:W-:Y:S02]  /*2810*/  IMAD R20, R6, c[0x0][0x210], RZ ;  /* 0x0000840006147a24 */ /* 0x000fe400078e02ff */
[----:B------:R-:W-:Y:S02]  /*2820*/  FMUL.FTZ R27, R27, R42 ;  /* 0x0000002a1b1b7220 */ /* 0x000fe40000410000 */
[----:B---3--:R-:W-:Y:S01]  /*2830*/  FMUL.FTZ R18, R21, R28 ;  /* 0x0000001c15127220 */ /* 0x008fe20000410000 */
[----:B------:R-:W0:Y:S01]  /*2840*/  F2F.F16.F32 R26, R26 ;  /* 0x0000001a001a7304 */ /* 0x000e220000200800 */
[----:B------:R-:W-:Y:S02]  /*2850*/  IMAD R21, R5, c[0x0][0x214], R20 ;  /* 0x0000850005157a24 */ /* 0x000fe400078e0214 */
[----:B------:R-:W-:-:S03]  /*2860*/  FMUL.FTZ R43, R18, R43 ;  /* 0x0000002b122b7220 */ /* 0x000fc60000410000 */
[----:B------:R-:W-:Y:S01]  /*2870*/  IADD3 R17, R17, R21, RZ ;  /* 0x0000001511117210 */ /* 0x000fe20007ffe0ff */
[----:B--2---:R-:W-:Y:S01]  /*2880*/  FMUL.FTZ R19, R24, R25 ;  /* 0x0000001918137220 */ /* 0x004fe20000410000 */
[----:B------:R-:W-:Y:S01]  /*2890*/  F2F.F16.F32 R27, R27 ;  /* 0x0000001b001b7304 */ /* 0x000fe20000200800 */
[----:B------:R-:W-:Y:S02]  /*28a0*/  IMAD R21, R3, c[0x0][0x218], RZ ;  /* 0x0000860003157a24 */ /* 0x000fe400078e02ff */
[----:B------:R-:W-:Y:S02]  /*28b0*/  FMUL.FTZ R32, R19, R32 ;  /* 0x0000002013207220 */ /* 0x000fe40000410000 */
[C---:B------:R-:W-:Y:S02]  /*28c0*/  IMAD R21, R0.reuse, c[0x0][0x21c], R21 ;  /* 0x0000870000157a24 */ /* 0x040fe400078e0215 */
[----:B------:R-:W-:Y:S01]  /*28d0*/  IMAD.WIDE.U32 R16, R0, c[0x0][0x218], R16 ;  /* 0x0000860000107a25 */ /* 0x000fe200078e0010 */
[----:B------:R-:W2:Y:S04]  /*28e0*/  F2F.F16.F32 R20, R43 ;  /* 0x0000002b00147304 */ /* 0x000ea80000200800 */
[----:B------:R-:W-:-:S02]  /*28f0*/  IADD3 R17, R17, R21, RZ ;  /* 0x0000001511117210 */ /* 0x000fc40007ffe0ff */
[C---:B------:R-:W-:Y:S02]  /*2900*/  LEA R18, P0, R16.reuse, c[0x0][0x270], 0x1 ;  /* 0x00009c0010127a11 */ /* 0x040fe400078008ff */
[----:B------:R-:W3:Y:S02]  /*2910*/  F2F.F16.F32 R23, R32 ;  /* 0x0000002000177304 */ /* 0x000ee40000200800 */
[----:B------:R-:W-:Y:S01]  /*2920*/  LEA.HI.X R19, R16, c[0x0][0x274], R17, 0x1, P0 ;  /* 0x00009d0010137a11 */ /* 0x000fe200000f0c11 */
[----:B0-----:R-:W-:Y:S01]  /*2930*/  IMAD.WIDE.U32 R16, R26, 0x10000, RZ ;  /* 0x000100001a107825 */ /* 0x001fe200078e00ff */
[----:B------:R-:W-:Y:S02]  /*2940*/  ISETP.GE.AND P0, PT, R9, c[0x0][0x174], PT ;  /* 0x00005d0009007a0c */ /* 0x000fe40003f06270 */
[----:B--2---:R-:W-:-:S04]  /*2950*/  PRMT R27, R27, 0x5410, R20 ;  /* 0x000054101b1b7816 */ /* 0x004fc80000000014 */
[----:B------:R-:W-:Y:S02]  /*2960*/  LOP3.LUT R21, R27, R17, RZ, 0xfc, !PT ;  /* 0x000000111b157212 */ /* 0x000fe400078efcff */
[----:B---3--:R-:W-:Y:S01]  /*2970*/  LOP3.LUT R20, R16, R23, RZ, 0xfc, !PT ;  /* 0x0000001710147212 */ /* 0x008fe200078efcff */
[----:B------:R-:W-:-:S05]  /*2980*/  IMAD.WIDE R16, R7, 0x8, R18 ;  /* 0x0000000807107825 */ /* 0x000fca00078e0212 */
[----:B------:R0:W-:Y:S01]  /*2990*/  STG.E.64 [R16.64], R20 ;  /* 0x0000001410007986 */ /* 0x0001e2000c101b04 */
[----:B------:R-:W-:Y:S01]  /*29a0*/  @P0 CALL.REL.NOINC `(.L_x_2613) ;  /* 0x0000001000000944 */ /* 0x000fe20003c00000 */
[----:B------:R-:W-:Y:S05]  /*29b0*/  BRA `(.L_x_2614) ;  /* 0xffffdba000007947 */ /* 0x000fea000383ffff */
.L_x_2613:
[----:B------:R-:W-:Y:S05]  /*29c0*/  EXIT ;  /* 0x000000000000794d */ /* 0x000fea0003800000 */
.L_x_2615:
        /* <DEDUP_REMOVED lines=11> */
.L_x_5395:


//--------------------- .text._Z25selective_scan_fwd_kernelI32Selective_Scan_fwd_kernel_traitsILi32ELi4ELi1ELb1ELb1ELb0ELb0EN3c104HalfENS1_7complexIfEEEEv13SSMParamsBase --------------------------
	.section	.text._Z25selective_scan_fwd_kernelI32Selective_Scan_fwd_kernel_traitsILi32ELi4ELi1ELb1ELb1ELb0ELb0EN3c104HalfENS1_7complexIfEEEEv13SSMParamsBase,"ax",@progbits
	.sectioninfo	@"SHI_REGISTERS=64"
	.align	128
        .global         _Z25selective_scan_fwd_kernelI32Selective_Scan_fwd_kernel_traitsILi32ELi4ELi1ELb1ELb1ELb0ELb0EN3c104HalfENS1_7complexIfEEEEv13SSMParamsBase
        .type           _Z25selective_scan_fwd_kernelI32Selective_Scan_fwd_kernel_traitsILi32ELi4ELi1ELb1ELb1ELb0ELb0EN3c104HalfENS1_7complexIfEEEEv13SSMParamsBase,@function
        .size           _Z25selective_scan_fwd_kernelI32Selective_Scan_fwd_kernel_traitsILi32ELi4ELi1ELb1ELb1ELb0ELb0EN3c104HalfENS1_7complexIfEEEEv13SSMParamsBase,(.L_x_5396 - _Z25selective_scan_fwd_kernelI32Selective_Scan_fwd_kernel_traitsILi32ELi4ELi1ELb1ELb1ELb0ELb0EN3c104HalfENS1_7complexIfEEEEv13SSMParamsBase)
        .other          _Z25selective_scan_fwd_kernelI32Selective_Scan_fwd_kernel_traitsILi32ELi4ELi1ELb1ELb1ELb0ELb0EN3c104HalfENS1_7complexIfEEEEv13SSMParamsBase,@"STO_CUDA_ENTRY STV_DEFAULT"
_Z25selective_scan_fwd_kernelI32Selective_Scan_fwd_kernel_traitsILi32ELi4ELi1ELb1ELb1ELb0ELb0EN3c104HalfENS1_7complexIfEEEEv13SSMParamsBase:
.text._Z25selective_scan_fwd_kernelI32Selective_Scan_fwd_kernel_traitsILi32ELi4ELi1ELb1ELb1ELb0ELb0EN3c104HalfENS1_7complexIfEEEEv13SSMParamsBase:
        /* <DEDUP_REMOVED lines=86> */
.L_x_2629:
        /* <DEDUP_REMOVED lines=59> */
.L_x_2617:
[----:B------:R-:W-:Y:S05]  /*0910*/  BSYNC B0 ;  /* 0x0000000000007941 */ /* 0x000fea0003800000 */
.L_x_2616:
        /* <DEDUP_REMOVED lines=33> */
.L_x_2619:
[----:B------:R-:W-:Y:S05]  /*0b30*/  BSYNC B0 ;  /* 0x0000000000007941 */ /* 0x000fea0003800000 */
.L_x_2618:
        /* <DEDUP_REMOVED lines=33> */
.L_x_2621:
[----:B------:R-:W-:Y:S05]  /*0d50*/  BSYNC B0 ;  /* 0x0000000000007941 */ /* 0x000fea0003800000 */
.L_x_2620:
        /* <DEDUP_REMOVED lines=33> */
.L_x_2623:
[----:B------:R-:W-:Y:S05]  /*0f70*/  BSYNC B0 ;  /* 0x0000000000007941 */ /* 0x000fea0003800000 */
.L_x_2622:
        /* <DEDUP_REMOVED lines=21> */
.L_x_2627:
        /* <DEDUP_REMOVED lines=20> */
[----:B------:R-:W3:Y:S04]  /*1210*/  LDG.E.64 R18, [R22.64] ;  /* 0x0000000416127981 */ /* 0x000ee8000c1e1b00 */
[----:B------:R3:W4:Y:S01]  /*1220*/  LDG.E.64 R20, [R22.64+0x8] ;  /* 0x0000080416147981 */ /* 0x000722000c1e1b00 */
[----:B-1----:R-:W-:Y:S01]  /*1230*/  ISETP.GE.AND P1, PT, R8, 0x8, PT ;  /* 0x000000080800780c */ /* 0x002fe20003f26270 */
[----:B--2---:R-:W-:Y:S02]  /*1240*/  FMUL.FTZ R25, R17, R29 ;  /* 0x0000001d11197220 */ /* 0x004fe40000410000 */
[----:B------:R-:W-:Y:S02]  /*1250*/  FMUL.FTZ R16, R16, 1.4426950216293334961 ;  /* 0x3fb8aa3b10107820 */ /* 0x000fe40000410000 */
[----:B------:R-:W-:-:S02]  /*1260*/  FMUL.RZ R35, R25, 0.15915493667125701904 ;  /* 0x3e22f98319237820 */ /* 0x000fc4000040c000 */
[C---:B------:R-:W-:Y:S02]  /*1270*/  FMUL.FTZ R25, R16.reuse, R29 ;  /* 0x0000001d10197220 */ /* 0x040fe40000410000 */
[----:B------:R-:W-:Y:S01]  /*1280*/  MUFU.SIN R26, R35 ;  /* 0x00000023001a7308 */ /* 0x000fe20000000400 */
[-C--:B------:R-:W-:Y:S02]  /*1290*/  FMUL.FTZ R34, R17, R30.reuse ;  /* 0x0000001e11227220 */ /* 0x080fe40000410000 */
[----:B------:R-:W-:Y:S02]  /*12a0*/  FMUL.FTZ R27, R16, R30 ;  /* 0x0000001e101b7220 */ /* 0x000fe40000410000 */
[----:B------:R-:W-:Y:S02]  /*12b0*/  FMUL.RZ R34, R34, 0.15915493667125701904 ;  /* 0x3e22f98322227820 */ /* 0x000fe4000040c000 */
[C---:B------:R-:W-:Y:S01]  /*12c0*/  FMUL.FTZ R57, R16.reuse, R28 ;  /* 0x0000001c10397220 */ /* 0x040fe20000410000 */
[----:B------:R-:W-:Y:S01]  /*12d0*/  MUFU.COS R48, R35 ;  /* 0x0000002300307308 */ /* 0x000fe20000000000 */
[----:B------:R-:W-:-:S02]  /*12e0*/  FMUL.FTZ R51, R16, R31 ;  /* 0x0000001f10337220 */ /* 0x000fc40000410000 */
[----:B------:R-:W-:-:S04]  /*12f0*/  FMUL.FTZ R16, R17, R31 ;  /* 0x0000001f11107220 */ /* 0x000fc80000410000 */
[----:B------:R-:W-:Y:S01]  /*1300*/  FMUL.RZ R38, R16, 0.15915493667125701904 ;  /* 0x3e22f98310267820 */ /* 0x000fe2000040c000 */
[----:B------:R-:W0:Y:S01]  /*1310*/  MUFU.EX2 R25, R25 ;  /* 0x0000001900197308 */ /* 0x000e220000000800 */
[----:B---3--:R-:W-:Y:S01]  /*1320*/  HADD2.F32 R23, -RZ, R18.H0_H0 ;  /* 0x20000012ff177230 */ /* 0x008fe20000004100 */
[----:B------:R-:W-:Y:S02]  /*1330*/  SHF.R.U32.HI R52, RZ, 0x10, R19 ;  /* 0x00000010ff347819 */ /* 0x000fe40000011613 */
[----:B----4-:R-:W-:Y:S02]  /*1340*/  SHF.R.U32.HI R50, RZ, 0x10, R21 ;  /* 0x00000010ff327819 */ /* 0x010fe40000011615 */
[----:B------:R-:W-:Y:S01]  /*1350*/  FMUL.FTZ R54, R40, R23 ;  /* 0x0000001728367220 */ /* 0x000fe20000410000 */
[----:B------:R-:W-:Y:S01]  /*1360*/  HADD2.F32 R52, -RZ, R52.H0_H0 ;  /* 0x20000034ff347230 */ /* 0x000fe20000004100 */
[----:B------:R-:W-:Y:S01]  /*1370*/  MUFU.EX2 R27, R27 ;  /* 0x0000001b001b7308 */ /* 0x000fe20000000800 */
[----:B------:R-:W-:-:S03]  /*1380*/  HADD2.F32 R50, -RZ, R50.H0_H0 ;  /* 0x20000032ff327230 */ /* 0x000fc60000004100 */
[----:B------:R-:W-:Y:S02]  /*1390*/  FMUL.FTZ R52, R41, R52 ;  /* 0x0000003429347220 */ /* 0x000fe40000410000 */
[----:B------:R-:W-:Y:S02]  /*13a0*/  FMUL.FTZ R50, R43, R50 ;  /* 0x000000322b327220 */ /* 0x000fe40000410000 */
[----:B------:R-:W1:Y:S01]  /*13b0*/  MUFU.SIN R22, R34 ;  /* 0x0000002200167308 */ /* 0x000e620000000400 */
[C---:B0-----:R-:W-:Y:S02]  /*13c0*/  FMUL.FTZ R48, R25.reuse, R48 ;  /* 0x0000003019307220 */ /* 0x041fe40000410000 */
[----:B------:R-:W-:Y:S01]  /*13d0*/  FMUL.FTZ R45, R25, R26 ;  /* 0x0000001a192d7220 */ /* 0x000fe20000410000 */
[----:B------:R-:W-:Y:S01]  /*13e0*/  SHF.R.U64 R25, R18, 0x10, R19 ;  /* 0x0000001012197819 */ /* 0x000fe20000001213 */
[----:B------:R-:W-:Y:S01]  /*13f0*/  HADD2.F32 R26, -RZ, R19.H0_H0 ;  /* 0x20000013ff1a7230 */ /* 0x000fe20000004100 */
[----:B------:R-:W-:-:S02]  /*1400*/  IMAD R19, R3, c[0x0][0x1b8], RZ ;  /* 0x00006e0003137a24 */ /* 0x000fc400078e02ff */
[----:B------:R-:W0:Y:S01]  /*1410*/  MUFU.COS R46, R34 ;  /* 0x00000022002e7308 */ /* 0x000e220000000000 */
[----:B------:R-:W-:Y:S01]  /*1420*/  HADD2.F32 R25, -RZ, R25.H0_H0 ;  /* 0x20000019ff197230 */ /* 0x000fe20000004100 */
[----:B------:R-:W-:Y:S02]  /*1430*/  FMUL.FTZ R53, R41, R26 ;  /* 0x0000001a29357220 */ /* 0x000fe40000410000 */
[----:B------:R-:W-:Y:S01]  /*1440*/  IMAD R39, R0, c[0x0][0x1bc], R19 ;  /* 0x00006f0000277a24 */ /* 0x000fe200078e0213 */
[----:B------:R-:W-:Y:S01]  /*1450*/  SHF.R.U64 R19, R20, 0x10, R21 ;  /* 0x0000001014137819 */ /* 0x000fe20000001215 */
[----:B------:R-:W-:Y:S02]  /*1460*/  FMUL.FTZ R56, R40, R25 ;  /* 0x0000001928387220 */ /* 0x000fe40000410000 */
[----:B-1----:R-:W-:Y:S01]  /*1470*/  FMUL.FTZ R47, R27, R22 ;  /* 0x000000161b2f7220 */ /* 0x002fe20000410000 */
[----:B------:R-:W-:Y:S01]  /*1480*/  MUFU.EX2 R51, R51 ;  /* 0x0000003300337308 */ /* 0x000fe20000000800 */
[-C--:B------:R-:W-:Y:S01]  /*1490*/  FMUL.FTZ R23, R56, R45.reuse ;  /* 0x0000002d38177220 */ /* 0x080fe20000410000 */
[----:B------:R-:W-:Y:S01]  /*14a0*/  HADD2.F32 R59, -RZ, R19.H0_H0 ;  /* 0x20000013ff3b7230 */ /* 0x000fe20000004100 */
[C---:B------:R-:W-:Y:S01]  /*14b0*/  FMUL.FTZ R25, R54.reuse, R45 ;  /* 0x0000002d36197220 */ /* 0x040fe20000410000 */
[----:B------:R-:W-:Y:S01]  /*14c0*/  HADD2.F32 R19, -RZ, R20.H0_H0 ;  /* 0x20000014ff137230 */ /* 0x000fe20000004100 */
[----:B------:R-:W-:-:S02]  /*14d0*/  FFMA.FTZ R26, R54, R48, -R23 ;  /* 0x00000030361a7223 */ /* 0x000fc40000010817 */
[----:B0-----:R-:W-:Y:S01]  /*14e0*/  FMUL.FTZ R46, R27, R46 ;  /* 0x0000002e1b2e7220 */ /* 0x001fe20000410000 */
[----:B------:R-:W0:Y:S01]  /*14f0*/  MUFU.SIN R22, R38 ;  /* 0x0000002600167308 */ /* 0x000e220000000400 */
[----:B------:R-:W-:Y:S02]  /*1500*/  FMUL.FTZ R27, R17, R28 ;  /* 0x0000001c111b7220 */ /* 0x000fe40000410000 */
[----:B------:R-:W-:Y:S02]  /*1510*/  FFMA.FTZ R25, R56, R48, R25 ;  /* 0x0000003038197223 */ /* 0x000fe40000010019 */
[----:B------:R-:W-:Y:S02]  /*1520*/  FMUL.RZ R35, R27, 0.15915493667125701904 ;  /* 0x3e22f9831b237820 */ /* 0x000fe4000040c000 */
[----:B------:R-:W-:Y:S01]  /*1530*/  FADD.FTZ R23, R53, R26 ;  /* 0x0000001a35177221 */ /* 0x000fe20000010000 */
[----:B------:R-:W1:Y:S01]  /*1540*/  MUFU.COS R18, R38 ;  /* 0x0000002600127308 */ /* 0x000e620000000000 */
[----:B------:R-:W-:-:S02]  /*1550*/  FADD.FTZ R25, R52, R25 ;  /* 0x0000001934197221 */ /* 0x000fc40000010000 */
[C---:B------:R-:W-:Y:S02]  /*1560*/  FMUL.FTZ R27, R47.reuse, R23 ;  /* 0x000000172f1b7220 */ /* 0x040fe40000410000 */
[-C--:B------:R-:W-:Y:S02]  /*1570*/  FMUL.FTZ R20, R47, R25.reuse ;  /* 0x000000192f147220 */ /* 0x080fe40000410000 */
[----:B------:R-:W-:Y:S01]  /*1580*/  FFMA.FTZ R34, R46, R25, R27 ;  /* 0x000000192e227223 */ /* 0x000fe2000001001b */
[----:B------:R-:W-:Y:S01]  /*1590*/  MUFU.EX2 R57, R57 ;  /* 0x0000003900397308 */ /* 0x000fe20000000800 */
[----:B------:R-:W-:Y:S02]  /*15a0*/  FMUL.FTZ R59, R42, R59 ;  /* 0x0000003b2a3b7220 */ /* 0x000fe40000410000 */
[----:B------:R-:W-:Y:S02]  /*15b0*/  FFMA.FTZ R23, R46, R23, -R20 ;  /* 0x000000172e177223 */ /* 0x000fe40000010814 */
[----:B------:R-:W-:-:S02]  /*15c0*/  FMUL.FTZ R58, R42, R19 ;  /* 0x000000132a3a7220 */ /* 0x000fc40000410000 */
[----:B0-----:R-:W-:Y:S01]  /*15d0*/  FMUL.FTZ R55, R51, R22 ;  /* 0x0000001633377220 */ /* 0x001fe20000410000 */
[----:B------:R-:W0:Y:S01]  /*15e0*/  MUFU.COS R60, R35 ;  /* 0x00000023003c7308 */ /* 0x000e220000000000 */
[----:B------:R-:W-:Y:S02]  /*15f0*/  FADD.FTZ R34, R59, R34 ;  /* 0x000000223b227221 */ /* 0x000fe40000010000 */
[----:B------:R-:W-:-:S04]  /*1600*/  IMAD.WIDE.U32 R16, R0, c[0x0][0x1b8], RZ ;  /* 0x00006e0000107a25 */ /* 0x000fc800078e00ff */
[----:B-1----:R-:W-:Y:S01]  /*1610*/  FMUL.FTZ R51, R51, R18 ;  /* 0x0000001233337220 */ /* 0x002fe20000410000 */
[----:B------:R-:W1:Y:S01]  /*1620*/  MUFU.SIN R26, R35 ;  /* 0x00000023001a7308 */ /* 0x000e620000000400 */
[----:B------:R-:W-:Y:S01]  /*1630*/  FADD.FTZ R22, R58, R23 ;  /* 0x000000173a167221 */ /* 0x000fe20000010000 */
[----:B------:R-:W-:Y:S01]  /*1640*/  IADD3 R17, R17, R39, RZ ;  /* 0x0000002711117210 */ /* 0x000fe20007ffe0ff */
[C---:B------:R-:W-:Y:S02]  /*1650*/  FMUL.FTZ R18, R55.reuse, R34 ;  /* 0x0000002237127220 */ /* 0x040fe40000410000 */
[----:B------:R-:W-:Y:S02]  /*1660*/  IMAD R19, R24, c[0x0][0x1c0], RZ ;  /* 0x0000700018137a24 */ /* 0x000fe400078e02ff */
[----:B------:R-:W-:Y:S02]  /*1670*/  FMUL.FTZ R23, R55, R22 ;  /* 0x0000001637177220 */ /* 0x000fe40000410000 */
[----:B0-----:R-:W-:-:S02]  /*1680*/  FMUL.FTZ R60, R57, R60 ;  /* 0x0000003c393c7220 */ /* 0x001fc40000410000 */
[----:B------:R-:W-:Y:S01]  /*1690*/  FFMA.FTZ R22, R51, R22, -R18 ;  /* 0x0000001633167223 */ /* 0x000fe20000010812 */
[----:B------:R-:W-:Y:S01]  /*16a0*/  HADD2.F32 R18, -RZ, R21.H0_H0 ;  /* 0x20000015ff127230 */ /* 0x000fe20000004100 */
[----:B------:R-:W-:Y:S02]  /*16b0*/  IMAD R25, R44, c[0x0][0x1c4], R19 ;  /* 0x000071002c197a24 */ /* 0x000fe400078e0213 */
[----:B------:R-:W-:Y:S02]  /*16c0*/  FMUL.FTZ R20, R60, R45 ;  /* 0x0000002d3c147220 */ /* 0x000fe40000410000 */
[----:B-1----:R-:W-:Y:S02]  /*16d0*/  FMUL.FTZ R57, R57, R26 ;  /* 0x0000001a39397220 */ /* 0x002fe40000410000 */
[----:B------:R-:W-:-:S04]  /*16e0*/  IMAD.WIDE.U32 R16, R44, c[0x0][0x1c0], R16 ;  /* 0x000070002c107a25 */ /* 0x000fc800078e0010 */
[----:B------:R-:W-:Y:S01]  /*16f0*/  FMUL.FTZ R19, R57, R45 ;  /* 0x0000002d39137220 */ /* 0x000fe20000410000 */
[----:B------:R-:W-:Y:S01]  /*1700*/  IADD3 R25, R17, R25, RZ ;  /* 0x0000001911197210 */ /* 0x000fe20007ffe0ff */
[----:B------:R-:W-:Y:S02]  /*1710*/  FFMA.FTZ R20, R57, R48, R20 ;  /* 0x0000003039147223 */ /* 0x000fe40000010014 */
[----:B------:R-:W-:Y:S01]  /*1720*/  FFMA.FTZ R23, R51, R34, R23 ;  /* 0x0000002233177223 */ /* 0x000fe20000010017 */
[----:B------:R-:W-:Y:S01]  /*1730*/  LEA R34, P0, R16, c[0x0][0x230], 0x3 ;  /* 0x00008c0010227a11 */ /* 0x000fe200078018ff */
[----:B------:R-:W-:Y:S02]  /*1740*/  FFMA.FTZ R19, R60, R48, -R19 ;  /* 0x000000303c137223 */ /* 0x000fe40000010813 */
[----:B------:R-:W-:Y:S01]  /*1750*/  FMUL.FTZ R49, R43, R18 ;  /* 0x000000122b317220 */ /* 0x000fe20000410000 */
[----:B------:R-:W-:Y:S01]  /*1760*/  LEA.HI.X R35, R16, c[0x0][0x234], R25, 0x3, P0 ;  /* 0x00008d0010237a11 */ /* 0x000fe200000f1c19 */
[----:B------:R-:W-:-:S02]  /*1770*/  FMUL.FTZ R17, R47, R20 ;  /* 0x000000142f117220 */ /* 0x000fc40000410000 */
[-C--:B------:R-:W-:Y:S02]  /*1780*/  FMUL.FTZ R21, R47, R19.reuse ;  /* 0x000000132f157220 */ /* 0x080fe40000410000 */
[----:B------:R-:W-:Y:S02]  /*1790*/  FADD.FTZ R23, R50, R23 ;  /* 0x0000001732177221 */ /* 0x000fe40000010000 */
[----:B------:R-:W-:Y:S01]  /*17a0*/  FADD.FTZ R22, R49, R22 ;  /* 0x0000001631167221 */ /* 0x000fe20000010000 */
[----:B------:R-:W-:Y:S01]  /*17b0*/  ISETP.GE.AND P0, PT, R8, 0x1, PT ;  /* 0x000000010800780c */ /* 0x000fe20003f06270 */
[C---:B------:R-:W-:Y:S01]  /*17c0*/  FFMA.FTZ R16, R46.reuse, R19, -R17 ;  /* 0x000000132e107223 */ /* 0x040fe20000010811 */
[----:B------:R-:W2:Y:S01]  /*17d0*/  LDG.E.64 R34, [R34.64] ;  /* 0x0000000422227981 */ /* 0x000ea2000c1e1b00 */
[----:B------:R-:W-:-:S03]  /*17e0*/  FFMA.FTZ R18, R46, R20, R21 ;  /* 0x000000142e127223 */ /* 0x000fc60000010015 */
        /* <DEDUP_REMOVED lines=10> */
[C---:B------:R-:W-:Y:S02]  /*1890*/  FFMA.FTZ R25, R20.reuse, R25, -R18 ;  /* 0x0000001914197223 */ /* 0x040fe40000010812 */
[----:B------:R-:W-:-:S02]  /*18a0*/  FFMA.FTZ R24, R20, R17, R24 ;  /* 0x0000001114187223 */ /* 0x000fc40000010018 */
        /* <DEDUP_REMOVED lines=43> */
[C---:B0-----:R-:W-:Y:S02]  /*1b60*/  FMUL.FTZ R18, R24.reuse, R17 ;  /* 0x0000001118127220 */ /* 0x041fe40000410000 */
[-C--:B-1----:R-:W-:Y:S02]  /*1b70*/  FMUL.FTZ R16, R24, R27.reuse ;  /* 0x0000001b18107220 */ /* 0x082fe40000410000 */
[----:B------:R-:W-:-:S02]  /*1b80*/  FFMA.FTZ R18, R20, R27, R18 ;  /* 0x0000001b14127223 */ /* 0x000fc40000010012 */
[----:B------:R-:W-:Y:S02]  /*1b90*/  FFMA.FTZ R17, R20, R17, -R16 ;  /* 0x0000001114117223 */ /* 0x000fe40000010810 */
[----:B------:R-:W-:Y:S02]  /*1ba0*/  @P1 FADD.FTZ R23, R23, R18 ;  /* 0x0000001217171221 */ /* 0x000fe40000010000 */
[C---:B---3--:R-:W-:Y:S02]  /*1bb0*/  FMUL.FTZ R18, R24.reuse, R25 ;  /* 0x0000001918127220 */ /* 0x048fe40000410000 */
[-C--:B----4-:R-:W-:Y:S01]  /*1bc0*/  FMUL.FTZ R26, R24, R19.reuse ;  /* 0x00000013181a7220 */ /* 0x090fe20000410000 */
[----:B------:R-:W0:Y:S01]  /*1bd0*/  SHFL.UP PT, R21, R23, 0x10, RZ ;  /* 0x0600000017157989 */ /* 0x000e2200000e00ff */
[----:B------:R-:W-:Y:S02]  /*1be0*/  @P1 FADD.FTZ R22, R22, R17 ;  /* 0x0000001116161221 */ /* 0x000fe40000010000 */
[----:B------:R-:W-:-:S02]  /*1bf0*/  FFMA.FTZ R27, R20, R19, R18 ;  /* 0x00000013141b7223 */ /* 0x000fc40000010012 */
[----:B------:R-:W-:Y:S01]  /*1c00*/  @P1 FFMA.FTZ R20, R20, R25, -R26 ;  /* 0x0000001914141223 */ /* 0x000fe2000001081a */
[----:B------:R-:W1:Y:S02]  /*1c10*/  SHFL.UP PT, R61, R22, 0x10, RZ ;  /* 0x06000000163d7989 */ /* 0x000e6400000e00ff */
[----:B------:R-:W-:Y:S02]  /*1c20*/  FSEL R24, R24, R27, !P1 ;  /* 0x0000001b18187208 */ /* 0x000fe40004800000 */
[----:B------:R-:W3:Y:S01]  /*1c30*/  SHFL.UP PT, R27, R20, 0x10, RZ ;  /* 0x06000000141b7989 */ /* 0x000ee200000e00ff */
[----:B------:R-:W-:-:S03]  /*1c40*/  LOP3.LUT P0, RZ, R7, 0x1f, RZ, 0xc0, !PT ;  /* 0x0000001f07ff7812 */ /* 0x000fc6000780c0ff */
[----:B------:R-:W4:Y:S01]  /*1c50*/  SHFL.UP PT, R25, R24, 0x10, RZ ;  /* 0x0600000018197989 */ /* 0x000f2200000e00ff */
[----:B------:R-:W-:Y:S01]  /*1c60*/  ISETP.EQ.OR P0, PT, R9, RZ, P0 ;  /* 0x000000ff0900720c */ /* 0x000fe20000702670 */
[----:B------:R-:W-:Y:S01]  /*1c70*/  CS2R R18, SRZ ;  /* 0x0000000000127805 */ /* 0x000fe2000001ff00 */
[----:B------:R-:W-:Y:S02]  /*1c80*/  MOV R17, RZ ;  /* 0x000000ff00117202 */ /* 0x000fe40000000f00 */
[----:B------:R-:W-:Y:S01]  /*1c90*/  MOV R16, 0x3f800000 ;  /* 0x3f80000000107802 */ /* 0x000fe20000000f00 */
[----:B0-----:R-:W-:-:S08]  /*1ca0*/  FMUL.FTZ R39, R24, R21 ;  /* 0x0000001518277220 */ /* 0x001fd00000410000 */
[----:B------:R-:W0:Y:S01]  /*1cb0*/  @!P0 LDS.128 R16, [R44.X16+0x250] ;  /* 0x000250002c108984 */ /* 0x000e22000000cc00 */
[----:B------:R-:W-:Y:S01]  /*1cc0*/  ISETP.GE.AND P0, PT, R8, 0x10, PT ;  /* 0x000000100800780c */ /* 0x000fe20003f06270 */
[-C--:B-1----:R-:W-:Y:S02]  /*1cd0*/  FFMA.FTZ R39, R20, R61.reuse, -R39 ;  /* 0x0000003d14277223 */ /* 0x082fe40000010827 */
[----:B------:R-:W-:Y:S01]  /*1ce0*/  FMUL.FTZ R61, R24, R61 ;  /* 0x0000003d183d7220 */ /* 0x000fe20000410000 */
[----:B------:R-:W-:Y:S01]  /*1cf0*/  ISETP.NE.AND P1, PT, R8, 0x1f, PT ;  /* 0x0000001f0800780c */ /* 0x000fe20003f25270 */
[----:B---3--:R-:W-:Y:S02]  /*1d00*/  FMUL.FTZ R38, R24, R27 ;  /* 0x0000001b18267220 */ /* 0x008fe40000410000 */
[C---:B------:R-:W-:Y:S02]  /*1d10*/  FFMA.FTZ R61, R20.reuse, R21, R61 ;  /* 0x00000015143d7223 */ /* 0x040fe4000001003d */
[----:B----4-:R-:W-:-:S02]  /*1d20*/  FFMA.FTZ R21, R20, R25, R38 ;  /* 0x0000001914157223 */ /* 0x010fc40000010026 */
        /* <DEDUP_REMOVED lines=19> */
[----:B---3--:R-:W-:Y:S01]  /*1e60*/  @!P2 MOV R23, R19 ;  /* 0x000000130017a202 */ /* 0x008fe20000000f00 */
[CC--:B------:R-:W-:Y:S02]  /*1e70*/  @P3 FMUL.FTZ R21, R38.reuse, R61.reuse ;  /* 0x0000003d26153220 */ /* 0x0c0fe40000410000 */
[C---:B------:R-:W-:Y:S01]  /*1e80*/  @P3 FMUL.FTZ R61, R39.reuse, R61 ;  /* 0x0000003d273d3220 */ /* 0x040fe20000410000 */
[----:B----4-:R-:W-:Y:S01]  /*1e90*/  @!P2 MOV R22, R18 ;  /* 0x000000120016a202 */ /* 0x010fe20000000f00 */
        /* <DEDUP_REMOVED lines=35> */
[----:B------:R-:W-:Y:S02]  /*20d0*/  FFMA.FTZ R55, R51, R22, R55 ;  /* 0x0000001633377223 */ /* 0x000fe40000010037 */
[----:B------:R-:W-:Y:S02]  /*20e0*/  FADD.FTZ R18, R26, R39 ;  /* 0x000000271a127221 */ /* 0x000fe40000010000 */
        /* <DEDUP_REMOVED lines=18> */
.L_x_2626:
[----:B------:R-:W-:Y:S05]  /*2210*/  BSYNC B0 ;  /* 0x0000000000007941 */ /* 0x000fea0003800000 */
.L_x_2625:
[----:B-1----:R-:W-:Y:S01]  /*2220*/  IADD3 R44, R44, 0x1, RZ ;  /* 0x000000012c2c7810 */ /* 0x002fe20007ffe0ff */
[----:B------:R-:W-:Y:S02]  /*2230*/  FADD.FTZ R50, R50, R55 ;  /* 0x0000003732327221 */ /* 0x000fe40000010000 */
[C---:B------:R-:W-:Y:S01]  /*2240*/  FMUL.FTZ R52, R35.reuse, R52 ;  /* 0x0000003423347220 */ /* 0x040fe20000410000 */
[----:B------:R-:W-:Y:S01]  /*2250*/  ISETP.GE.AND P0, PT, R44, c[0x0][0x16c], PT ;  /* 0x00005b002c007a0c */ /* 0x000fe20003f06270 */
[----:B------:R-:W-:Y:S02]  /*2260*/  FMUL.FTZ R17, R35, R22 ;  /* 0x0000001623117220 */ /* 0x000fe40000410000 */
        /* <DEDUP_REMOVED lines=12> */
.L_x_2624:
[----:B------:R-:W-:Y:S01]  /*2330*/  SHF.L.U32 R16, R9, 0x7, RZ ;  /* 0x0000000709107819 */ /* 0x000fe200000006ff */
[----:B------:R-:W-:Y:S01]  /*2340*/  IMAD R18, R6, c[0x0][0x200], RZ ;  /* 0x0000800006127a24 */ /* 0x000fe200078e02ff */
[----:B------:R-:W0:Y:S01]  /*2350*/  F2F.F16.F32 R33, R33 ;  /* 0x0000002100217304 */ /* 0x000e220000200800 */
[----:B------:R-:W-:Y:S01]  /*2360*/  BAR.SYNC.DEFER_BLOCKING 0x0 ;  /* 0x0000000000007b1d */ /* 0x000fe20000010000 */
[----:B------:R-:W-:Y:S01]  /*2370*/  SHF.R.S32.HI R17, RZ, 0x1f, R16 ;  /* 0x0000001fff117819 */ /* 0x000fe20000011410 */
[----:B------:R-:W-:Y:S01]  /*2380*/  IMAD R19, R5, c[0x0][0x204], R18 ;  /* 0x0000810005137a24 */ /* 0x000fe200078e0212 */
[----:B------:R-:W-:Y:S02]  /*2390*/  IADD3 R9, R9, 0x1, RZ ;  /* 0x0000000109097810 */ /* 0x000fe40007ffe0ff */
[----:B------:R-:W-:Y:S01]  /*23a0*/  IADD3 R14, P1, R14, 0x200, RZ ;  /* 0x000002000e0e7810 */ /* 0x000fe20007f3e0ff */
[----:B------:R-:W-:Y:S01]  /*23b0*/  IMAD.WIDE.U32 R16, R5, c[0x0][0x200], R16 ;  /* 0x0000800005107a25 */ /* 0x000fe200078e0010 */
[----:B------:R-:W-:Y:S01]  /*23c0*/  F2F.F16.F32 R36, R36 ;  /* 0x0000002400247304 */ /* 0x000fe20000200800 */
[----:B------:R-:W-:-:S02]  /*23d0*/  IADD3 R10, P2, R10, 0x100, RZ ;  /* 0x000001000a0a7810 */ /* 0x000fc40007f5e0ff */
        /* <DEDUP_REMOVED lines=22> */
.L_x_2628:
[----:B------:R-:W-:Y:S05]  /*2540*/  EXIT ;  /* 0x000000000000794d */ /* 0x000fea0003800000 */
.L_x_2630:
        /* <DEDUP_REMOVED lines=11> */
.L_x_5396:


//--------------------- .text._Z25selective_scan_fwd_kernelI32Selective_Scan_fwd_kernel_traitsILi32ELi4ELi1ELb1ELb1ELb0ELb1EN3c104HalfENS1_7complexIfEEEEv13SSMParamsBase --------------------------
	.section	.text._Z25selective_scan_fwd_kernelI32Selective_Scan_fwd_kernel_traitsILi32ELi4ELi1ELb1ELb1ELb0ELb1EN3c104HalfENS1_7complexIfEEEEv13SSMParamsBase,"ax",@progbits
	.sectioninfo	@"SHI_REGISTERS=64"
	.align	128
        .global         _Z25selective_scan_fwd_kernelI32Selective_Scan_fwd_kernel_traitsILi32ELi4ELi1ELb1ELb1ELb0ELb1EN3c104HalfENS1_7complexIfEEEEv13SSMParamsBase
        .type           _Z25selective_scan_fwd_kernelI32Selective_Scan_fwd_kernel_traitsILi32ELi4ELi1ELb1ELb1ELb0ELb1EN3c104HalfENS1_7complexIfEEEEv13SSMParamsBase,@function
        .size           _Z25selective_scan_fwd_kernelI32Selective_Scan_fwd_kernel_traitsILi32ELi4ELi1ELb1ELb1ELb0ELb1EN3c104HalfENS1_7complexIfEEEEv13SSMParamsBase,(.L_x_5397 - _Z25selective_scan_fwd_kernelI32Selective_Scan_fwd_kernel_traitsILi32ELi4ELi1ELb1ELb1ELb0ELb1EN3c104HalfENS1_7complexIfEEEEv13SSMParamsBase)
        .other          _Z25selective_scan_fwd_kernelI32Selective_Scan_fwd_kernel_traitsILi32ELi4ELi1ELb1ELb1ELb0ELb1EN3c104HalfENS1_7complexIfEEEEv13SSMParamsBase,@"STO_CUDA_ENTRY STV_DEFAULT"
_Z25selective_scan_fwd_kernelI32Selective_Scan_fwd_kernel_traitsILi32ELi4ELi1ELb1ELb1ELb0ELb1EN3c104HalfENS1_7complexIfEEEEv13SSMParamsBase:
.text._Z25selective_scan_fwd_kernelI32Selective_Scan_fwd_kernel_traitsILi32ELi4ELi1ELb1ELb1ELb0ELb1EN3c104HalfENS1_7complexIfEEEEv13SSMParamsBase:
        /* <DEDUP_REMOVED lines=86> */
.L_x_2644:
        /* <DEDUP_REMOVED lines=59> */
.L_x_2632:
[----:B------:R-:W-:Y:S05]  /*0910*/  BSYNC B0 ;  /* 0x0000000000007941 */ /* 0x000fea0003800000 */
.L_x_2631:
        /* <DEDUP_REMOVED lines=33> */
.L_x_2634:
[----:B------:R-:W-:Y:S05]  /*0b30*/  BSYNC B0 ;  /* 0x0000000000007941 */ /* 0x000fea0003800000 */
.L_x_2633:
        /* <DEDUP_REMOVED lines=33> */
.L_x_2636:
[----:B------:R-:W-:Y:S05]  /*0d50*/  BSYNC B0 ;  /* 0x0000000000007941 */ /* 0x000fea0003800000 */
.L_x_2635:
        /* <DEDUP_REMOVED lines=33> */
.L_x_2638:
[----:B------:R-:W-:Y:S05]  /*0f70*/  BSYNC B0 ;  /* 0x0000000000007941 */ /* 0x000fea0003800000 */
.L_x_2637:
        /* <DEDUP_REMOVED lines=21> */
.L_x_2642:
        /* <DEDUP_REMOVED lines=276> */
.L_x_2641:
[----:B------:R-:W-:Y:S05]  /*2210*/  BSYNC B0 ;  /* 0x0000000000007941 */ /* 0x000fea0003800000 */
.L_x_2640:
        /* <DEDUP_REMOVED lines=17> */
.L_x_2639:
[----:B------:R-:W-:Y:S01]  /*2330*/  SHF.L.U32 R16, R9, 0x7, RZ ;  /* 0x0000000709107819 */ /* 0x000fe200000006ff */
[C---:B------:R-:W-:Y:S01]  /*2340*/  IMAD R18, R6.reuse, c[0x0][0x200], RZ ;  /* 0x0000800006127a24 */ /* 0x040fe200078e02ff */
[----:B------:R-:W0:Y:S01]  /*2350*/  F2F.F16.F32 R26, R33 ;  /* 0x00000021001a7304 */ /* 0x000e220000200800 */
[----:B------:R-:W-:Y:S01]  /*2360*/  IMAD R20, R6, c[0x0][0x1f0], RZ ;  /* 0x00007c0006147a24 */ /* 0x000fe200078e02ff */
[----:B------:R-:W-:Y:S01]  /*2370*/  SHF.R.S32.HI R17, RZ, 0x1f, R16 ;  /* 0x0000001fff117819 */ /* 0x000fe20000011410 */
[C---:B------:R-:W-:Y:S01]  /*2380*/  IMAD R23, R5.reuse, c[0x0][0x204], R18 ;  /* 0x0000810005177a24 */ /* 0x040fe200078e0212 */
[----:B------:R-:W-:Y:S01]  /*2390*/  BAR.SYNC.DEFER_BLOCKING 0x0 ;  /* 0x0000000000007b1d */ /* 0x000fe20000010000 */
[C---:B------:R-:W-:Y:S02]  /*23a0*/  IMAD R27, R5.reuse, c[0x0][0x1f4], R20 ;  /* 0x00007d00051b7a24 */ /* 0x040fe400078e0214 */
        /* <DEDUP_REMOVED lines=89> */
.L_x_2643:
[----:B------:R-:W-:Y:S05]  /*2940*/  EXIT ;  /* 0x000000000000794d */ /* 0x000fea0003800000 */
.L_x_2645:
        /* <DEDUP_REMOVED lines=11> */
.L_x_5397:


//--------------------- .text._Z25selective_scan_fwd_kernelI32Selective_Scan_fwd_kernel_traitsILi32ELi4ELi1ELb1ELb1ELb1ELb0EN3c104HalfENS1_7complexIfEEEEv13SSMParamsBase --------------------------
	.section	.text._Z25selective_scan_fwd_kernelI32Selective_Scan_fwd_kernel_traitsILi32ELi4ELi1ELb1ELb1ELb1ELb0EN3c104HalfENS1_7complexIfEEEEv13SSMParamsBase,"ax",@progbits
	.sectioninfo	@"SHI_REGISTERS=72"
	.align	128
        .global         _Z25selective_scan_fwd_kernelI32Selective_Scan_fwd_kernel_traitsILi32ELi4ELi1ELb1ELb1ELb1ELb0EN3c104HalfENS1_7complexIfEEEEv13SSMParamsBase
        .type           _Z25selective_scan_fwd_kernelI32Selective_Scan_fwd_kernel_traitsILi32ELi4ELi1ELb1ELb1ELb1ELb0EN3c104HalfENS1_7complexIfEEEEv13SSMParamsBase,@function
        .size           _Z25selective_scan_fwd_kernelI32Selective_Scan_fwd_kernel_traitsILi32ELi4ELi1ELb1ELb1ELb1ELb0EN3c104HalfENS1_7complexIfEEEEv13SSMParamsBase,(.L_x_5398 - _Z25selective_scan_fwd_kernelI32Selective_Scan_fwd_kernel_traitsILi32ELi4ELi1ELb1ELb1ELb1ELb0EN3c104HalfENS1_7complexIfEEEEv13SSMParamsBase)
        .other          _Z25selective_scan_fwd_kernelI32Selective_Scan_fwd_kernel_traitsILi32ELi4ELi1ELb1ELb1ELb1ELb0EN3c104HalfENS1_7complexIfEEEEv13SSMParamsBase,@"STO_CUDA_ENTRY STV_DEFAULT"
_Z25selective_scan_fwd_kernelI32Selective_Scan_fwd_kernel_traitsILi32ELi4ELi1ELb1ELb1ELb1ELb0EN3c104HalfENS1_7complexIfEEEEv13SSMParamsBase:
.text._Z25selective_scan_fwd_kernelI32Selective_Scan_fwd_kernel_traitsILi32ELi4ELi1ELb1ELb1ELb1ELb0EN3c104HalfENS1_7complexIfEEEEv13SSMParamsBase:
        /* <DEDUP_REMOVED lines=23> */
[----:B------:R-:W-:Y:S01]  /*0170*/  ISETP.NE.AND P1, PT, RZ, c[0x0][0x178], PT ;  /* 0x00005e00ff007a0c */ /* 0x000fe20003f25270 */
[----:B--2---:R-:W-:Y:S01]  /*0180*/  HFMA2.MMA R6, -RZ, RZ, 0, 0 ;  /* 0x00000000ff067435 */ /* 0x004fe200000001ff */
[----:B-1----:R-:W-:-:S02]  /*0190*/  IABS R2, R46 ;  /* 0x0000002e00027213 */ /* 0x002fc40000000000 */
[----:B------:R-:W-:Y:S02]  /*01a0*/  MOV R3, c[0x0][0x174] ;  /* 0x00005d0000037a02 */ /* 0x000fe40000000f00 */
[----:B0-----:R-:W-:Y:S02]  /*01b0*/  MOV R42, UR6 ;  /* 0x00000006002a7c02 */ /* 0x001fe40008000f00 */
[----:B---3--:R-:W-:Y:S02]  /*01c0*/  IADD3 R8, RZ, -R7, RZ ;  /* 0x80000007ff087210 */ /* 0x008fe40007ffe0ff */
[----:B------:R-:W-:Y:S01]  /*01d0*/  SHF.R.S32.HI R51, RZ, 0x1f, R42 ;  /* 0x0000001fff337819 */ /* 0x000fe2000001142a */
[----:B----4-:R-:W-:Y:S01]  /*01e0*/  IMAD.WIDE.U32 R4, R42, c[0x0][0x1e0], RZ ;  /* 0x000078002a047a25 */ /* 0x010fe200078e00ff */
[----:B------:R-:W-:-:S03]  /*01f0*/  ISETP.GE.AND P4, PT, R3, 0x1, PT ;  /* 0x000000010300780c */ /* 0x000fc60003f86270 */
[----:B------:R-:W-:Y:S02]  /*0200*/  IMAD R11, R8, R9, RZ ;  /* 0x00000009080b7224 */ /* 0x000fe400078e02ff */
[----:B------:R-:W-:Y:S02]  /*0210*/  IMAD R15, R51, c[0x0][0x190], RZ ;  /* 0x00006400330f7a24 */ /* 0x000fe400078e02ff */
[----:B------:R-:W-:-:S04]  /*0220*/  IMAD.HI.U32 R7, R7, R11, R6 ;  /* 0x0000000b07077227 */ /* 0x000fc800078e0006 */
[----:B------:R-:W-:Y:S02]  /*0230*/  IMAD R17, R51, c[0x0][0x1b0], RZ ;  /* 0x00006c0033117a24 */ /* 0x000fe400078e02ff */
[----:B------:R-:W-:-:S04]  /*0240*/  IMAD.HI.U32 R10, R7, R2, RZ ;  /* 0x00000002070a7227 */ /* 0x000fc800078e00ff */
[C---:B------:R-:W-:Y:S01]  /*0250*/  IMAD R11, R51.reuse, c[0x0][0x1d0], RZ ;  /* 0x00007400330b7a24 */ /* 0x040fe200078e02ff */
[----:B------:R-:W-:Y:S01]  /*0260*/  IADD3 R0, -R10, RZ, RZ ;  /* 0x000000ff0a007210 */ /* 0x000fe20007ffe1ff */
[----:B------:R-:W-:Y:S02]  /*0270*/  IMAD R13, R51, c[0x0][0x1e0], RZ ;  /* 0x00007800330d7a24 */ /* 0x000fe400078e02ff */
[----:B------:R-:W-:-:S04]  /*0280*/  IMAD.WIDE.U32 R6, R42, c[0x0][0x190], RZ ;  /* 0x000064002a067a25 */ /* 0x000fc800078e00ff */
[C---:B------:R-:W-:Y:S01]  /*0290*/  IMAD R0, R9.reuse, R0, R2 ;  /* 0x0000000009007224 */ /* 0x040fe200078e0202 */
[----:B------:R-:W-:Y:S01]  /*02a0*/  LOP3.LUT R2, R46, c[0x0][0x178], RZ, 0x3c, !PT ;  /* 0x00005e002e027a12 */ /* 0x000fe200078e3cff */
[C---:B------:R-:W-:Y:S02]  /*02b0*/  IMAD R15, R42.reuse, c[0x0][0x194], R15 ;  /* 0x000065002a0f7a24 */ /* 0x040fe400078e020f */
[C---:B------:R-:W-:Y:S01]  /*02c0*/  IMAD R17, R42.reuse, c[0x0][0x1b4], R17 ;  /* 0x00006d002a117a24 */ /* 0x040fe200078e0211 */
[----:B------:R-:W-:Y:S01]  /*02d0*/  ISETP.GT.U32.AND P2, PT, R9, R0, PT ;  /* 0x000000000900720c */ /* 0x000fe20003f44070 */
[----:B------:R-:W-:Y:S01]  /*02e0*/  IMAD R11, R42, c[0x0][0x1d4], R11 ;  /* 0x000075002a0b7a24 */ /* 0x000fe200078e020b */
[----:B------:R-:W-:Y:S01]  /*02f0*/  ISETP.GE.AND P3, PT, R2, RZ, PT ;  /* 0x000000ff0200720c */ /* 0x000fe20003f66270 */
[----:B------:R-:W-:Y:S01]  /*0300*/  IMAD.WIDE.U32 R2, R42, c[0x0][0x1d0], RZ ;  /* 0x000074002a027a25 */ /* 0x000fe200078e00ff */
[----:B------:R-:W-:-:S03]  /*0310*/  IADD3 R7, R7, R15, RZ ;  /* 0x0000000f07077210 */ /* 0x000fc60007ffe0ff */
[----:B------:R-:W-:Y:S01]  /*0320*/  IMAD R13, R42, c[0x0][0x1e4], R13 ;  /* 0x000079002a0d7a24 */ /* 0x000fe200078e020d */
[----:B------:R-:W-:Y:S01]  /*0330*/  IADD3 R3, R3, R11, RZ ;  /* 0x0000000b03037210 */ /* 0x000fe20007ffe0ff */
[----:B------:R-:W-:-:S03]  /*0340*/  IMAD R11, R45, c[0x0][0x1d8], RZ ;  /* 0x000076002d0b7a24 */ /* 0x000fc600078e02ff */
[----:B------:R-:W-:Y:S01]  /*0350*/  IADD3 R5, R5, R13, RZ ;  /* 0x0000000d05057210 */ /* 0x000fe20007ffe0ff */
[----:B------:R-:W-:Y:S01]  /*0360*/  IMAD R13, R45, c[0x0][0x1e8], RZ ;  /* 0x00007a002d0d7a24 */ /* 0x000fe200078e02ff */
[-C--:B------:R-:W-:Y:S01]  /*0370*/  @!P2 IADD3 R0, R0, -R9.reuse, RZ ;  /* 0x800000090000a210 */ /* 0x080fe20007ffe0ff */
[----:B------:R-:W-:Y:S01]  /*0380*/  IMAD R11, R46, c[0x0][0x1dc], R11 ;  /* 0x000077002e0b7a24 */ /* 0x000fe200078e020b */
[----:B------:R-:W-:Y:S01]  /*0390*/  @!P2 IADD3 R10, R10, 0x1, RZ ;  /* 0x000000010a0aa810 */ /* 0x000fe20007ffe0ff */
[----:B------:R-:W-:Y:S01]  /*03a0*/  IMAD R13, R46, c[0x0][0x1ec], R13 ;  /* 0x00007b002e0d7a24 */ /* 0x000fe200078e020d */
[----:B------:R-:W-:Y:S01]  /*03b0*/  ISETP.GE.U32.AND P0, PT, R0, R9, PT ;  /* 0x000000090000720c */ /* 0x000fe20003f06070 */
[----:B------:R-:W-:-:S04]  /*03c0*/  IMAD.WIDE.U32 R8, R42, c[0x0][0x1b0], RZ ;  /* 0x00006c002a087a25 */ /* 0x000fc800078e00ff */
[----:B------:R-:W-:Y:S01]  /*03d0*/  IMAD.WIDE.U32 R2, R46, c[0x0][0x1d8], R2 ;  /* 0x000076002e027a25 */ /* 0x000fe200078e0002 */
[----:B------:R-:W-:-:S03]  /*03e0*/  IADD3 R9, R9, R17, RZ ;  /* 0x0000001109097210 */ /* 0x000fc60007ffe0ff */
[----:B------:R-:W-:-:S04]  /*03f0*/  IMAD.WIDE.U32 R4, R46, c[0x0][0x1e8], R4 ;  /* 0x00007a002e047a25 */ /* 0x000fc800078e0004 */
        /* <DEDUP_REMOVED lines=26> */
.L_x_2659:
        /* <DEDUP_REMOVED lines=59> */
.L_x_2647:
[----:B------:R-:W-:Y:S05]  /*0950*/  BSYNC B0 ;  /* 0x0000000000007941 */ /* 0x000fea0003800000 */
.L_x_2646:
        /* <DEDUP_REMOVED lines=33> */
.L_x_2649:
[----:B------:R-:W-:Y:S05]  /*0b70*/  BSYNC B0 ;  /* 0x0000000000007941 */ /* 0x000fea0003800000 */
.L_x_2648:
        /* <DEDUP_REMOVED lines=33> */
.L_x_2651:
[----:B------:R-:W-:Y:S05]  /*0d90*/  BSYNC B0 ;  /* 0x0000000000007941 */ /* 0x000fea0003800000 */
.L_x_2650:
        /* <DEDUP_REMOVED lines=33> */
.L_x_2653:
[----:B------:R-:W-:Y:S05]  /*0fb0*/  BSYNC B0 ;  /* 0x0000000000007941 */ /* 0x000fea0003800000 */
.L_x_2652:
[----:B------:R-:W-:Y:S01]  /*0fc0*/  MOV R6, c[0x0][0x16c] ;  /* 0x00005b0000067a02 */ /* 0x000fe20000000f00 */
[----:B------:R-:W-:Y:S01]  /*0fd0*/  BAR.SYNC.DEFER_BLOCKING 0x0 ;  /* 0x0000000000007b1d */ /* 0x000fe20000010000 */
[----:B-----5:R-:W-:Y:S02]  /*0fe0*/  MOV R0, R2 ;  /* 0x0000000200007202 */ /* 0x020fe40000000f00 */
[----:B------:R-:W-:Y:S02]  /*0ff0*/  ISETP.GE.AND P0, PT, R6, 0x1, PT ;  /* 0x000000010600780c */ /* 0x000fe40003f06270 */
[--C-:B------:R-:W-:Y:S01]  /*1000*/  SHF.R.U64 R5, R2, 0x10, R3.reuse ;  /* 0x0000001002057819 */ /* 0x100fe20000001203 */
[----:B------:R-:W-:Y:S01]  /*1010*/  HADD2.F32 R23, -RZ, R0.H0_H0 ;  /* 0x20000000ff177230 */ /* 0x000fe20000004100 */
[----:B------:R-:W-:Y:S02]  /*1020*/  MOV R4, R3 ;  /* 0x0000000300047202 */ /* 0x000fe40000000f00 */
[----:B------:R-:W-:Y:S01]  /*1030*/  SHF.R.U32.HI R2, RZ, 0x10, R3 ;  /* 0x00000010ff027819 */ /* 0x000fe20000011603 */
[----:B------:R-:W-:Y:S01]  /*1040*/  HADD2.F32 R5, -RZ, R5.H0_H0 ;  /* 0x20000005ff057230 */ /* 0x000fe20000004100 */
[----:B------:R-:W-:Y:S01]  /*1050*/  FMUL.FTZ R27, R23, R44 ;  /* 0x0000002c171b7220 */ /* 0x000fe20000410000 */
[----:B------:R-:W-:-:S02]  /*1060*/  HADD2.F32 R21, -RZ, R4.H0_H0 ;  /* 0x20000004ff157230 */ /* 0x000fc40000004100 */
[----:B------:R-:W-:Y:S01]  /*1070*/  HADD2.F32 R3, -RZ, R2.H0_H0 ;  /* 0x20000002ff037230 */ /* 0x000fe20000004100 */
[-C--:B------:R-:W-:Y:S02]  /*1080*/  FMUL.FTZ R26, R5, R44.reuse ;  /* 0x0000002c051a7220 */ /* 0x080fe40000410000 */
[-C--:B------:R-:W-:Y:S02]  /*1090*/  FMUL.FTZ R25, R21, R44.reuse ;  /* 0x0000002c15197220 */ /* 0x080fe40000410000 */
[----:B------:R-:W-:Y:S01]  /*10a0*/  FMUL.FTZ R24, R3, R44 ;  /* 0x0000002c03187220 */ /* 0x000fe20000410000 */
[----:B------:R-:W-:Y:S05]  /*10b0*/  @!P0 BRA `(.L_x_2654) ;  /* 0x0000135000008947 */ /* 0x000fea0003800000 */
[----:B------:R-:W-:Y:S01]  /*10c0*/  HFMA2.MMA R0, -RZ, RZ, 0, 0 ;  /* 0x00000000ff007435 */ /* 0x000fe200000001ff */
[----:B------:R-:W-:Y:S02]  /*10d0*/  FMUL.FTZ R23, R23, R34 ;  /* 0x0000002217177220 */ /* 0x000fe40000410000 */
[----:B------:R-:W-:Y:S02]  /*10e0*/  FMUL.FTZ R22, R5, R32 ;  /* 0x0000002005167220 */ /* 0x000fe40000410000 */
[----:B------:R-:W-:-:S02]  /*10f0*/  FMUL.FTZ R21, R21, R30 ;  /* 0x0000001e15157220 */ /* 0x000fc40000410000 */
[----:B------:R-:W-:Y:S02]  /*1100*/  FMUL.FTZ R20, R3, R28 ;  /* 0x0000001c03147220 */ /* 0x000fe40000410000 */
.L_x_2657:
        /* <DEDUP_REMOVED lines=11> */
[----:B------:R-:W-:Y:S02]  /*11c0*/  IMAD R3, R10, c[0x0][0x1a0], RZ ;  /* 0x000068000a037a24 */ /* 0x000fe400078e02ff */
[----:B------:R-:W-:-:S03]  /*11d0*/  IMAD.WIDE.U32 R4, R0, c[0x0][0x1a0], RZ ;  /* 0x0000680000047a25 */ /* 0x000fc600078e00ff */
[----:B------:R-:W2:Y:S01]  /*11e0*/  LDG.E.64 R8, [R8.64] ;  /* 0x0000000408087981 */ /* 0x000ea2000c1e1b00 */
[----:B------:R-:W-:Y:S01]  /*11f0*/  IMAD R3, R0, c[0x0][0x1a4], R3 ;  /* 0x0000690000037a24 */ /* 0x000fe200078e0203 */
[----:B------:R-:W-:Y:S02]  /*1200*/  LEA R2, P0, R4, R35, 0x1 ;  /* 0x0000002304027211 */ /* 0x000fe400078008ff */
[----:B------:R-:W-:Y:S02]  /*1210*/  SHF.L.U32 R17, R40, 0x1, RZ ;  /* 0x0000000128117819 */ /* 0x000fe400000006ff */
[----:B------:R-:W-:-:S04]  /*1220*/  IADD3 R3, R5, R3, RZ ;  /* 0x0000000305037210 */ /* 0x000fc80007ffe0ff */
[----:B------:R-:W-:-:S05]  /*1230*/  LEA.HI.X R3, R4, R31, R3, 0x1, P0 ;  /* 0x0000001f04037211 */ /* 0x000fca00000f0c03 */
[----:B------:R-:W-:-:S05]  /*1240*/  IMAD.WIDE R2, R17, 0x8, R2 ;  /* 0x0000000811027825 */ /* 0x000fca00078e0202 */
[----:B------:R0:W3:Y:S04]  /*1250*/  LDG.E.64 R6, [R2.64] ;  /* 0x0000000402067981 */ /* 0x0000e8000c1e1b00 */
[----:B------:R0:W4:Y:S02]  /*1260*/  LDG.E.64 R4, [R2.64+0x8] ;  /* 0x0000080402047981 */ /* 0x000124000c1e1b00 */
[----:B0-----:R-:W-:-:S04]  /*1270*/  IMAD R3, R10, c[0x0][0x1c0], RZ ;  /* 0x000070000a037a24 */ /* 0x001fc800078e02ff */
[----:B------:R-:W-:Y:S01]  /*1280*/  IMAD R3, R0, c[0x0][0x1c4], R3 ;  /* 0x0000710000037a24 */ /* 0x000fe200078e0203 */
[----:B-1----:R-:W-:Y:S01]  /*1290*/  ISETP.GE.AND P1, PT, R50, 0x8, PT ;  /* 0x000000083200780c */ /* 0x002fe20003f26270 */
[-C--:B--2---:R-:W-:Y:S02]  /*12a0*/  FMUL.FTZ R11, R9, R32.reuse ;  /* 0x00000020090b7220 */ /* 0x084fe40000410000 */
[----:B------:R-:W-:Y:S02]  /*12b0*/  FMUL.FTZ R13, R8, 1.4426950216293334961 ;  /* 0x3fb8aa3b080d7820 */ /* 0x000fe40000410000 */
[----:B------:R-:W-:Y:S02]  /*12c0*/  FMUL.RZ R14, R11, 0.15915493667125701904 ;  /* 0x3e22f9830b0e7820 */ /* 0x000fe4000040c000 */
[----:B------:R-:W-:Y:S02]  /*12d0*/  FMUL.FTZ R8, R13, R32 ;  /* 0x000000200d087220 */ /* 0x000fe40000410000 */
[-C--:B------:R-:W-:Y:S01]  /*12e0*/  FMUL.FTZ R11, R9, R30.reuse ;  /* 0x0000001e090b7220 */ /* 0x080fe20000410000 */
[----:B------:R-:W-:Y:S01]  /*12f0*/  MUFU.SIN R55, R14 ;  /* 0x0000000e00377308 */ /* 0x000fe20000000400 */
[----:B------:R-:W-:-:S02]  /*1300*/  FMUL.FTZ R12, R13, R30 ;  /* 0x0000001e0d0c7220 */ /* 0x000fc40000410000 */
[----:B------:R-:W-:Y:S02]  /*1310*/  FMUL.RZ R16, R11, 0.15915493667125701904 ;  /* 0x3e22f9830b107820 */ /* 0x000fe4000040c000 */
[----:B------:R-:W-:Y:S02]  /*1320*/  FMUL.FTZ R2, R9, R34 ;  /* 0x0000002209027220 */ /* 0x000fe40000410000 */
[----:B------:R-:W-:Y:S01]  /*1330*/  IMAD.WIDE.U32 R10, R0, c[0x0][0x1c0], RZ ;  /* 0x00007000000a7a25 */ /* 0x000fe200078e00ff */
[----:B------:R0:W-:Y:S01]  /*1340*/  MUFU.COS R15, R14 ;  /* 0x0000000e000f7308 */ /* 0x0001e20000000000 */
[----:B---3--:R-:W-:-:S03]  /*1350*/  HADD2.F32 R62, -RZ, R6.H0_H0 ;  /* 0x20000006ff3e7230 */ /* 0x008fc60000004100 */
[----:B------:R-:W-:Y:S01]  /*1360*/  IADD3 R3, R11, R3, RZ ;  /* 0x000000030b037210 */ /* 0x000fe20007ffe0ff */
[-C--:B------:R-:W-:Y:S01]  /*1370*/  FMUL.FTZ R9, R9, R28.reuse ;  /* 0x0000001c09097220 */ /* 0x080fe20000410000 */
[----:B------:R-:W-:Y:S01]  /*1380*/  HADD2.F32 R59, -RZ, R7.H0_H0 ;  /* 0x20000007ff3b7230 */ /* 0x000fe20000004100 */
[----:B------:R-:W-:Y:S01]  /*1390*/  FMUL.FTZ R49, R13, R28 ;  /* 0x0000001c0d317220 */ /* 0x000fe20000410000 */
[----:B------:R-:W1:Y:S01]  /*13a0*/  MUFU.EX2 R8, R8 ;  /* 0x0000000800087308 */ /* 0x000e620000000800 */
[----:B0-----:R-:W-:Y:S01]  /*13b0*/  FMUL.RZ R14, R2, 0.15915493667125701904 ;  /* 0x3e22f983020e7820 */ /* 0x001fe2000040c000 */
[----:B------:R-:W-:Y:S01]  /*13c0*/  LEA R2, P0, R10, R33, 0x1 ;  /* 0x000000210a027211 */ /* 0x000fe200078008ff */
[----:B------:R-:W-:Y:S01]  /*13d0*/  FMUL.FTZ R62, R23, R62 ;  /* 0x0000003e173e7220 */ /* 0x000fe20000410000 */
[----:B----4-:R-:W-:Y:S01]  /*13e0*/  SHF.R.U64 R54, R4, 0x10, R5 ;  /* 0x0000001004367819 */ /* 0x010fe20000001205 */
[----:B------:R-:W-:Y:S01]  /*13f0*/  FMUL.FTZ R59, R22, R59 ;  /* 0x0000003b163b7220 */ /* 0x000fe20000410000 */
[----:B------:R-:W-:Y:S01]  /*1400*/  LEA.HI.X R3, R10, R29, R3, 0x1, P0 ;  /* 0x0000001d0a037211 */ /* 0x000fe200000f0c03 */
[----:B------:R-:W-:Y:S01]  /*1410*/  HADD2.F32 R4, -RZ, R4.H0_H0 ;  /* 0x20000004ff047230 */ /* 0x000fe20000004100 */
[----:B------:R-:W-:Y:S01]  /*1420*/  MUFU.EX2 R12, R12 ;  /* 0x0000000c000c7308 */ /* 0x000fe20000000800 */
[----:B------:R-:W-:Y:S01]  /*1430*/  SHF.R.U64 R10, R6, 0x10, R7 ;  /* 0x00000010060a7819 */ /* 0x000fe20000001207 */
[----:B------:R-:W-:-:S04]  /*1440*/  HADD2.F32 R54, -RZ, R54.H0_H0 ;  /* 0x20000036ff367230 */ /* 0x000fc80000004100 */
[----:B------:R-:W-:Y:S01]  /*1450*/  HADD2.F32 R6, -RZ, R10.H0_H0 ;  /* 0x2000000aff067230 */ /* 0x000fe20000004100 */
[----:B------:R-:W-:Y:S01]  /*1460*/  FMUL.FTZ R54, R21, R54 ;  /* 0x0000003615367220 */ /* 0x000fe20000410000 */
[----:B------:R-:W0:Y:S01]  /*1470*/  MUFU.SIN R19, R16 ;  /* 0x0000001000137308 */ /* 0x000e220000000400 */
[C---:B-1----:R-:W-:Y:S02]  /*1480*/  FMUL.FTZ R56, R8.reuse, R15 ;  /* 0x0000000f08387220 */ /* 0x042fe40000410000 */
[----:B------:R-:W-:Y:S01]  /*1490*/  FMUL.FTZ R55, R8, R55 ;  /* 0x0000003708377220 */ /* 0x000fe20000410000 */
[----:B------:R-:W-:Y:S01]  /*14a0*/  SHF.R.U32.HI R8, RZ, 0x10, R7 ;  /* 0x00000010ff087819 */ /* 0x000fe20000011607 */
[----:B------:R-:W-:-:S03]  /*14b0*/  FMUL.FTZ R61, R23, R6 ;  /* 0x00000006173d7220 */ /* 0x000fc60000410000 */
[----:B------:R-:W1:Y:S01]  /*14c0*/  MUFU.COS R47, R16 ;  /* 0x00000010002f7308 */ /* 0x000e620000000000 */
[----:B------:R-:W-:Y:S01]  /*14d0*/  HADD2.F32 R7, -RZ, R8.H0_H0 ;  /* 0x20000008ff077230 */ /* 0x000fe20000004100 */
[----:B------:R-:W-:-:S04]  /*14e0*/  FMUL.FTZ R8, R62, R55 ;  /* 0x000000373e087220 */ /* 0x000fc80000410000 */
[----:B------:R-:W-:Y:S02]  /*14f0*/  FMUL.FTZ R60, R22, R7 ;  /* 0x00000007163c7220 */ /* 0x000fe40000410000 */
[----:B0-----:R-:W-:Y:S01]  /*1500*/  FMUL.FTZ R48, R12, R19 ;  /* 0x000000130c307220 */ /* 0x001fe20000410000 */
[----:B------:R-:W-:Y:S01]  /*1510*/  MUFU.EX2 R49, R49 ;  /* 0x0000003100317308 */ /* 0x000fe20000000800 */
[----:B------:R-:W-:Y:S02]  /*1520*/  FFMA.FTZ R11, R61, R56, R8 ;  /* 0x000000383d0b7223 */ /* 0x000fe40000010008 */
[----:B------:R-:W-:Y:S02]  /*1530*/  FMUL.FTZ R7, R13, R34 ;  /* 0x000000220d077220 */ /* 0x000fe40000410000 */
[----:B------:R-:W-:Y:S02]  /*1540*/  FADD.FTZ R11, R60, R11 ;  /* 0x0000000b3c0b7221 */ /* 0x000fe40000010000 */
[----:B-1----:R-:W-:Y:S01]  /*1550*/  FMUL.FTZ R47, R12, R47 ;  /* 0x0000002f0c2f7220 */ /* 0x002fe20000410000 */
[----:B------:R-:W-:Y:S01]  /*1560*/  MUFU.SIN R64, R14 ;  /* 0x0000000e00407308 */ /* 0x000fe20000000400 */
[----:B------:R-:W-:-:S02]  /*1570*/  FMUL.RZ R12, R9, 0.15915493667125701904 ;  /* 0x3e22f983090c7820 */ /* 0x000fc4000040c000 */
[----:B------:R-:W-:-:S05]  /*1580*/  FMUL.FTZ R9, R61, R55 ;  /* 0x000000373d097220 */ /* 0x000fca0000410000 */
[----:B------:R-:W-:Y:S01]  /*1590*/  MUFU.COS R63, R14 ;  /* 0x0000000e003f7308 */ /* 0x000fe20000000000 */
[----:B------:R-:W-:Y:S02]  /*15a0*/  FFMA.FTZ R8, R62, R56, -R9 ;  /* 0x000000383e087223 */ /* 0x000fe40000010809 */
[C---:B------:R-:W-:Y:S02]  /*15b0*/  FMUL.FTZ R9, R48.reuse, R11 ;  /* 0x0000000b30097220 */ /* 0x040fe40000410000 */
[----:B------:R-:W-:Y:S02]  /*15c0*/  FADD.FTZ R8, R59, R8 ;  /* 0x000000083b087221 */ /* 0x000fe40000010000 */
[----:B------:R-:W-:Y:S01]  /*15d0*/  FMUL.FTZ R53, R21, R4 ;  /* 0x0000000415357220 */ /* 0x000fe20000410000 */
[----:B------:R-:W0:Y:S01]  /*15e0*/  MUFU.SIN R52, R12 ;  /* 0x0000000c00347308 */ /* 0x000e220000000400 */
[-C--:B------:R-:W-:Y:S02]  /*15f0*/  FMUL.FTZ R10, R48, R8.reuse ;  /* 0x00000008300a7220 */ /* 0x080fe40000410000 */
[----:B------:R-:W-:-:S02]  /*1600*/  FFMA.FTZ R8, R47, R8, -R9 ;  /* 0x000000082f087223 */ /* 0x000fc40000010809 */
[----:B------:R-:W-:Y:S01]  /*1610*/  FFMA.FTZ R11, R47, R11, R10 ;  /* 0x0000000b2f0b7223 */ /* 0x000fe2000001000a */
[----:B------:R-:W-:Y:S01]  /*1620*/  HADD2.F32 R57, -RZ, R5.H0_H0 ;  /* 0x20000005ff397230 */ /* 0x000fe20000004100 */
[----:B------:R-:W-:Y:S01]  /*1630*/  IMAD.WIDE R16, R17, 0x8, R2 ;  /* 0x0000000811107825 */ /* 0x000fe200078e0202 */
[----:B------:R-:W1:Y:S08]  /*1640*/  MUFU.COS R6, R12 ;  /* 0x0000000c00067308 */ /* 0x000e700000000000 */
[----:B------:R-:W2:Y:S01]  /*1650*/  MUFU.EX2 R7, R7 ;  /* 0x0000000700077308 */ /* 0x000ea20000000800 */
[----:B0-----:R-:W-:Y:S01]  /*1660*/  FMUL.FTZ R52, R49, R52 ;  /* 0x0000003431347220 */ /* 0x001fe20000410000 */
[----:B------:R0:W3:Y:S01]  /*1670*/  LDG.E.64 R2, [R16.64] ;  /* 0x0000000410027981 */ /* 0x0000e2000c1e1b00 */
[----:B------:R-:W-:-:S02]  /*1680*/  FADD.FTZ R11, R54, R11 ;  /* 0x0000000b360b7221 */ /* 0x000fc40000010000 */
[----:B------:R-:W-:Y:S02]  /*1690*/  FADD.FTZ R8, R53, R8 ;  /* 0x0000000835087221 */ /* 0x000fe40000010000 */
[----:B------:R-:W-:Y:S02]  /*16a0*/  FMUL.FTZ R4, R52, R11 ;  /* 0x0000000b34047220 */ /* 0x000fe40000410000 */
[----:B-1----:R-:W-:Y:S01]  /*16b0*/  FMUL.FTZ R49, R49, R6 ;  /* 0x0000000631317220 */ /* 0x002fe20000410000 */
[----:B------:R-:W-:Y:S01]  /*16c0*/  SHF.R.U32.HI R6, RZ, 0x10, R5 ;  /* 0x00000010ff067819 */ /* 0x000fe20000011605 */
[----:B------:R-:W-:Y:S01]  /*16d0*/  FMUL.FTZ R57, R20, R57 ;  /* 0x0000003914397220 */ /* 0x000fe20000410000 */
[----:B------:R-:W-:Y:S01]  /*16e0*/  ISETP.GE.AND P0, PT, R50, 0x1, PT ;  /* 0x000000013200780c */ /* 0x000fe20003f06270 */
[----:B0-----:R-:W5:Y:S01]  /*16f0*/  LDG.E.64 R16, [R16.64+0x8] ;  /* 0x0000080410107981 */ /* 0x001f62000c1e1b00 */
[C---:B--2---:R-:W-:Y:S02]  /*1700*/  FMUL.FTZ R63, R7.reuse, R63 ;  /* 0x0000003f073f7220 */ /* 0x044fe40000410000 */
[----:B------:R-:W-:Y:S01]  /*1710*/  FMUL.FTZ R64, R7, R64 ;  /* 0x0000004007407220 */ /* 0x000fe20000410000 */
[----:B------:R-:W-:Y:S01]  /*1720*/  HADD2.F32 R7, -RZ, R6.H0_H0 ;  /* 0x20000006ff077230 */ /* 0x000fe20000004100 */
[----:B------:R-:W-:-:S02]  /*1730*/  FFMA.FTZ R6, R49, R8, -R4 ;  /* 0x0000000831067223 */ /* 0x000fc40000010804 */
[----:B------:R-:W-:Y:S02]  /*1740*/  FMUL.FTZ R8, R52, R8 ;  /* 0x0000000834087220 */ /* 0x000fe40000410000 */
[-C--:B------:R-:W-:Y:S02]  /*1750*/  FMUL.FTZ R4, R64, R55.reuse ;  /* 0x0000003740047220 */ /* 0x080fe40000410000 */
[----:B------:R-:W-:Y:S02]  /*1760*/  FMUL.FTZ R5, R63, R55 ;  /* 0x000000373f057220 */ /* 0x000fe40000410000 */
[----:B------:R-:W-:Y:S02]  /*1770*/  FFMA.FTZ R11, R49, R11, R8 ;  /* 0x0000000b310b7223 */ /* 0x000fe40000010008 */
[----:B------:R-:W-:Y:S02]  /*1780*/  FMUL.FTZ R58, R20, R7 ;  /* 0x00000007143a7220 */ /* 0x000fe40000410000 */
[----:B------:R-:W-:-:S02]  /*1790*/  FFMA.FTZ R4, R63, R56, -R4 ;  /* 0x000000383f047223 */ /* 0x000fc40000010804 */
[----:B------:R-:W-:Y:S02]  /*17a0*/  FFMA.FTZ R5, R64, R56, R5 ;  /* 0x0000003840057223 */ /* 0x000fe40000010005 */
[----:B------:R-:W-:Y:S02]  /*17b0*/  FADD.FTZ R7, R58, R11 ;  /* 0x0000000b3a077221 */ /* 0x000fe40000010000 */
[CC--:B------:R-:W-:Y:S02]  /*17c0*/  FMUL.FTZ R10, R48.reuse, R4.reuse ;  /* 0x00000004300a7220 */ /* 0x0c0fe40000410000 */
[----:B------:R-:W-:Y:S01]  /*17d0*/  FADD.FTZ R6, R57, R6 ;  /* 0x0000000639067221 */ /* 0x000fe20000010000 */
[----:B------:R-:W0:Y:S01]  /*17e0*/  SHFL.UP PT, R13, R7, 0x1, RZ ;  /* 0x04200000070d7989 */ /* 0x000e2200000e00ff */
[-C--:B------:R-:W-:Y:S02]  /*17f0*/  FMUL.FTZ R8, R48, R5.reuse ;  /* 0x0000000530087220 */ /* 0x080fe40000410000 */
[C---:B------:R-:W-:Y:S01]  /*1800*/  FFMA.FTZ R10, R47.reuse, R5, R10 ;  /* 0x000000052f0a7223 */ /* 0x040fe2000001000a */
[----:B------:R-:W1:Y:S01]  /*1810*/  SHFL.UP PT, R11, R6, 0x1, RZ ;  /* 0x04200000060b7989 */ /* 0x000e6200000e00ff */
[----:B------:R-:W-:-:S02]  /*1820*/  FFMA.FTZ R4, R47, R4, -R8 ;  /* 0x000000042f047223 */ /* 0x000fc40000010808 */
[C---:B------:R-:W-:Y:S02]  /*1830*/  FMUL.FTZ R5, R52.reuse, R10 ;  /* 0x0000000a34057220 */ /* 0x040fe40000410000 */
[-C--:B------:R-:W-:Y:S02]  /*1840*/  FMUL.FTZ R8, R52, R4.reuse ;  /* 0x0000000434087220 */ /* 0x080fe40000410000 */
[C---:B------:R-:W-:Y:S02]  /*1850*/  FFMA.FTZ R4, R49.reuse, R4, -R5 ;  /* 0x0000000431047223 */ /* 0x040fe40000010805 */
[----:B------:R-:W-:-:S03]  /*1860*/  FFMA.FTZ R8, R49, R10, R8 ;  /* 0x0000000a31087223 */ /* 0x000fc60000010008 */
[----:B------:R-:W2:Y:S04]  /*1870*/  SHFL.UP PT, R5, R4, 0x1, RZ ;  /* 0x0420000004057989 */ /* 0x000ea800000e00ff */
[----:B------:R-:W4:Y:S01]  /*1880*/  SHFL.UP PT, R9, R8, 0x1, RZ ;  /* 0x0420000008097989 */ /* 0x000f2200000e00ff */
[C---:B0-----:R-:W-:Y:S02]  /*1890*/  FMUL.FTZ R10, R8.reuse, R13 ;  /* 0x0000000d080a7220 */ /* 0x041fe40000410000 */
[-C--:B-1----:R-:W-:Y:S02]  /*18a0*/  FMUL.FTZ R12, R8, R11.reuse ;  /* 0x0000000b080c7220 */ /* 0x082fe40000410000 */
[C---:B------:R-:W-:Y:S02]  /*18b0*/  FFMA.FTZ R11, R4.reuse, R11, -R10 ;  /* 0x0000000b040b7223 */ /* 0x040fe4000001080a */
[----:B------:R-:W-:-:S02]  /*18c0*/  FFMA.FTZ R12, R4, R13, R12 ;  /* 0x0000000d040c7223 */ /* 0x000fc4000001000c */
[----:B------:R-:W-:Y:S02]  /*18d0*/  @P0 FADD.FTZ R6, R6, R11 ;  /* 0x0000000b06060221 */ /* 0x000fe40000010000 */
[----:B------:R-:W-:-:S03]  /*18e0*/  @P0 FADD.FTZ R7, R7, R12 ;  /* 0x0000000c07070221 */ /* 0x000fc60000010000 */
[----:B------:R-:W0:Y:S01]  /*18f0*/  SHFL.UP PT, R12, R6, 0x2, RZ ;  /* 0x04400000060c7989 */ /* 0x000e2200000e00ff */
[----:B--2---:R-:W-:-:S03]  /*1900*/  FMUL.FTZ R11, R8, R5 ;  /* 0x00000005080b7220 */ /* 0x004fc60000410000 */
[----:B------:R-:W1:Y:S01]  /*1910*/  SHFL.UP PT, R13, R7, 0x2, RZ ;  /* 0x04400000070d7989 */ /* 0x000e6200000e00ff */
[-C--:B----4-:R-:W-:Y:S02]  /*1920*/  FMUL.FTZ R10, R8, R9.reuse ;  /* 0x00000009080a7220 */ /* 0x090fe40000410000 */
[C---:B------:R-:W-:Y:S02]  /*1930*/  FFMA.FTZ R11, R4.reuse, R9, R11 ;  /* 0x00000009040b7223 */ /* 0x040fe4000001000b */
[----:B------:R-:W-:-:S03]  /*1940*/  @P0 FFMA.FTZ R4, R4, R5, -R10 ;  /* 0x0000000504040223 */ /* 0x000fc6000001080a */
[----:B------:R-:W-:Y:S02]  /*1950*/  FSEL R11, R8, R11, !P0 ;  /* 0x0000000b080b7208 */ /* 0x000fe40004000000 */
[----:B------:R-:W2:Y:S04]  /*1960*/  SHFL.UP PT, R5, R4, 0x2, RZ ;  /* 0x0440000004057989 */ /* 0x000ea800000e00ff */
        /* <DEDUP_REMOVED lines=10> */
[----:B----4-:R-:W-:-:S03]  /*1a10*/  FMUL.FTZ R9, R11, R8 ;  /* 0x000000080b097220 */ /* 0x010fc60000410000 */
[----:B------:R-:W1:Y:S01]  /*1a20*/  SHFL.UP PT, R15, R6, 0x4, RZ ;  /* 0x04800000060f7989 */ /* 0x000e6200000e00ff */
        /* <DEDUP_REMOVED lines=14> */
[-C--:B----4-:R-:W-:Y:S02]  /*1b10*/  FMUL.FTZ R10, R8, R9.reuse ;  /* 0x00000009080a7220 */ /* 0x090fe40000410000 */
[C---:B------:R-:W-:Y:S01]  /*1b20*/  FFMA.FTZ R11, R4.reuse, R9, R11 ;  /* 0x00000009040b7223 */ /* 0x040fe2000001000b */
[----:B------:R-:W1:Y:S01]  /*1b30*/  SHFL.UP PT, R13, R7, 0x8, RZ ;  /* 0x05000000070d7989 */ /* 0x000e6200000e00ff */
[----:B------:R-:W-:-:S03]  /*1b40*/  @P0 FFMA.FTZ R4, R4, R5, -R10 ;  /* 0x0000000504040223 */ /* 0x000fc6000001080a */
[----:B------:R-:W-:Y:S02]  /*1b50*/  FSEL R5, R8, R11, !P0 ;  /* 0x0000000b08057208 */ /* 0x000fe40004000000 */
[----:B------:R-:W2:Y:S04]  /*1b60*/  SHFL.UP PT, R8, R4, 0x8, RZ ;  /* 0x0500000004087989 */ /* 0x000ea800000e00ff */
[----:B------:R-:W4:Y:S01]  /*1b70*/  SHFL.UP PT, R9, R5, 0x8, RZ ;  /* 0x0500000005097989 */ /* 0x000f2200000e00ff */
[C---:B0-----:R-:W-:Y:S02]  /*1b80*/  FMUL.FTZ R10, R5.reuse, R12 ;  /* 0x0000000c050a7220 */ /* 0x041fe40000410000 */
[-C--:B-1----:R-:W-:Y:S02]  /*1b90*/  FMUL.FTZ R11, R5, R13.reuse ;  /* 0x0000000d050b7220 */ /* 0x082fe40000410000 */
[----:B------:R-:W-:-:S02]  /*1ba0*/  FFMA.FTZ R10, R4, R13, R10 ;  /* 0x0000000d040a7223 */ /* 0x000fc4000001000a */
[----:B------:R-:W-:Y:S02]  /*1bb0*/  FFMA.FTZ R11, R4, R12, -R11 ;  /* 0x0000000c040b7223 */ /* 0x000fe4000001080b */
[----:B------:R-:W-:Y:S02]  /*1bc0*/  @P1 FADD.FTZ R7, R7, R10 ;  /* 0x0000000a07071221 */ /* 0x000fe40000010000 */
[C---:B--2---:R-:W-:Y:S02]  /*1bd0*/  FMUL.FTZ R10, R5.reuse, R8 ;  /* 0x00000008050a7220 */ /* 0x044fe40000410000 */
[----:B------:R-:W-:Y:S02]  /*1be0*/  @P1 FADD.FTZ R6, R6, R11 ;  /* 0x0000000b06061221 */ /* 0x000fe40000010000 */
[-C--:B----4-:R-:W-:Y:S02]  /*1bf0*/  FMUL.FTZ R11, R5, R9.reuse ;  /* 0x00000009050b7220 */ /* 0x090fe40000410000 */
[----:B------:R-:W-:-:S02]  /*1c00*/  FFMA.FTZ R10, R4, R9, R10 ;  /* 0x00000009040a7223 */ /* 0x000fc4000001000a */
[----:B------:R-:W-:Y:S01]  /*1c10*/  @P1 FFMA.FTZ R4, R4, R8, -R11 ;  /* 0x0000000804041223 */ /* 0x000fe2000001080b */
[----:B------:R-:W0:Y:S02]  /*1c20*/  SHFL.UP PT, R9, R7, 0x10, RZ ;  /* 0x0600000007097989 */ /* 0x000e2400000e00ff */
[----:B------:R-:W-:Y:S02]  /*1c30*/  FSEL R10, R5, R10, !P1 ;  /* 0x0000000a050a7208 */ /* 0x000fe40004800000 */
        /* <DEDUP_REMOVED lines=8> */
[----:B------:R-:W3:Y:S01]  /*1cc0*/  @!P0 LDS.128 R12, [R0.X16+0x460] ;  /* 0x00046000000c8984 */ /* 0x000ee2000000cc00 */
[----:B------:R-:W-:Y:S01]  /*1cd0*/  ISETP.GE.AND P0, PT, R50, 0x10, PT ;  /* 0x000000103200780c */ /* 0x000fe20003f06270 */
[----:B0-----:R-:W-:Y:S01]  /*1ce0*/  FMUL.FTZ R8, R10, R9 ;  /* 0x000000090a087220 */ /* 0x001fe20000410000 */
[----:B------:R-:W-:-:S03]  /*1cf0*/  ISETP.NE.AND P1, PT, R50, 0x1f, PT ;  /* 0x0000001f3200780c */ /* 0x000fc60003f25270 */
[-C--:B-1----:R-:W-:Y:S02]  /*1d00*/  FFMA.FTZ R65, R4, R19.reuse, -R8 ;  /* 0x0000001304417223 */ /* 0x082fe40000010808 */
[C---:B------:R-:W-:Y:S02]  /*1d10*/  FMUL.FTZ R19, R10.reuse, R19 ;  /* 0x000000130a137220 */ /* 0x040fe40000410000 */
[----:B--2---:R-:W-:Y:S02]  /*1d20*/  FMUL.FTZ R18, R10, R5 ;  /* 0x000000050a127220 */ /* 0x004fe40000410000 */
        /* <DEDUP_REMOVED lines=29> */
[CC--:B------:R-:W-:Y:S02]  /*1f00*/  FMUL.FTZ R4, R64.reuse, R65.reuse ;  /* 0x0000004140047220 */ /* 0x0c0fe40000410000 */
[-C--:B------:R-:W-:Y:S02]  /*1f10*/  FMUL.FTZ R64, R64, R66.reuse ;  /* 0x0000004240407220 */ /* 0x080fe40000410000 */
[C---:B------:R-:W-:Y:S02]  /*1f20*/  FFMA.FTZ R4, R63.reuse, R66, R4 ;  /* 0x000000423f047223 */ /* 0x040fe40000010004 */
[----:B------:R-:W-:-:S02]  /*1f30*/  FFMA.FTZ R63, R63, R65, -R64 ;  /* 0x000000413f3f7223 */ /* 0x000fc40000010840 */
[----:B------:R-:W-:Y:S02]  /*1f40*/  FADD.FTZ R61, R61, R4 ;  /* 0x000000043d3d7221 */ /* 0x000fe40000010000 */
[----:B------:R-:W-:Y:S01]  /*1f50*/  FADD.FTZ R62, R62, R63 ;  /* 0x0000003f3e3e7221 */ /* 0x000fe20000010000 */
[----:B------:R-:W-:Y:S01]  /*1f60*/  ISETP.NE.AND P0, PT, R40, RZ, PT ;  /* 0x000000ff2800720c */ /* 0x000fe20003f05270 */
[----:B------:R-:W-:Y:S02]  /*1f70*/  FMUL.FTZ R5, R9, R15 ;  /* 0x0000000f09057220 */ /* 0x000fe40000410000 */
[C---:B------:R-:W-:Y:S02]  /*1f80*/  FMUL.FTZ R19, R55.reuse, R61 ;  /* 0x0000003d37137220 */ /* 0x040fe40000410000 */
[----:B------:R-:W-:Y:S02]  /*1f90*/  FMUL.FTZ R55, R55, R62 ;  /* 0x0000003e37377220 */ /* 0x000fe40000410000 */
[----:B------:R-:W-:-:S02]  /*1fa0*/  FFMA.FTZ R5, R8, R14, -R5 ;  /* 0x0000000e08057223 */ /* 0x000fc40000010805 */
[C---:B------:R-:W-:Y:S02]  /*1fb0*/  FMUL.FTZ R14, R9.reuse, R14 ;  /* 0x0000000e090e7220 */ /* 0x040fe40000410000 */
[C---:B------:R-:W-:Y:S02]  /*1fc0*/  FMUL.FTZ R7, R9.reuse, R13 ;  /* 0x0000000d09077220 */ /* 0x040fe40000410000 */
[----:B------:R-:W-:Y:S02]  /*1fd0*/  FMUL.FTZ R9, R9, R12 ;  /* 0x0000000c09097220 */ /* 0x000fe40000410000 */
[----:B------:R-:W-:Y:S01]  /*1fe0*/  FFMA.FTZ R55, R56, R61, R55 ;  /* 0x0000003d38377223 */ /* 0x000fe20000010037 */
[----:B------:R-:W-:Y:S01]  /*1ff0*/  SHF.R.U64 R6, R2, 0x10, R3 ;  /* 0x0000001002067819 */ /* 0x000fe20000001203 */
[----:B------:R-:W-:Y:S02]  /*2000*/  FFMA.FTZ R4, R56, R62, -R19 ;  /* 0x0000003e38047223 */ /* 0x000fe40000010813 */
[----:B------:R-:W-:-:S02]  /*2010*/  FFMA.FTZ R12, R8, R12, -R7 ;  /* 0x0000000c080c7223 */ /* 0x000fc40000010807 */
[----:B------:R-:W-:Y:S02]  /*2020*/  FFMA.FTZ R13, R8, R13, R9 ;  /* 0x0000000d080d7223 */ /* 0x000fe40000010009 */
[----:B------:R-:W-:Y:S01]  /*2030*/  FADD.FTZ R60, R60, R55 ;  /* 0x000000373c3c7221 */ /* 0x000fe20000010000 */
[----:B------:R-:W-:Y:S01]  /*2040*/  BSSY B0, `(.L_x_2655) ;  /* 0x0000018000007945 */ /* 0x000fe20003800000 */
[----:B------:R-:W-:Y:S02]  /*2050*/  FFMA.FTZ R8, R8, R15, R14 ;  /* 0x0000000f08087223 */ /* 0x000fe4000001000e */
[----:B------:R-:W-:Y:S02]  /*2060*/  FADD.FTZ R59, R59, R4 ;  /* 0x000000043b3b7221 */ /* 0x000fe40000010000 */
[----:B------:R-:W-:Y:S01]  /*2070*/  FADD.FTZ R14, R10, R5 ;  /* 0x000000050a0e7221 */ /* 0x000fe20000010000 */
[----:B------:R-:W-:Y:S01]  /*2080*/  HADD2.F32 R10, -RZ, R6.H0_H0 ;  /* 0x20000006ff0a7230 */ /* 0x000fe20000004100 */
[----:B------:R-:W-:-:S02]  /*2090*/  FMUL.FTZ R6, R48, R60 ;  /* 0x0000003c30067220 */ /* 0x000fc40000410000 */
        /* <DEDUP_REMOVED lines=18> */
.L_x_2656:
[----:B------:R-:W-:Y:S05]  /*21c0*/  BSYNC B0 ;  /* 0x0000000000007941 */ /* 0x000fea0003800000 */
.L_x_2655:
[C---:B------:R-:W-:Y:S01]  /*21d0*/  FFMA.FTZ R6, R47.reuse, R59, -R6 ;  /* 0x0000003b2f067223 */ /* 0x040fe20000010806 */
[----:B------:R-:W-:Y:S01]  /*21e0*/  HADD2.F32 R2, -RZ, R2.H0_H0 ;  /* 0x20000002ff027230 */ /* 0x000fe20000004100 */
[----:B------:R-:W-:Y:S01]  /*21f0*/  FFMA.FTZ R47, R47, R60, R48 ;  /* 0x0000003c2f2f7223 */ /* 0x000fe20000010030 */
[----:B-1----:R-:W-:Y:S01]  /*2200*/  SHF.R.U32.HI R5, RZ, 0x10, R3 ;  /* 0x00000010ff057819 */ /* 0x002fe20000011603 */
[----:B------:R-:W-:Y:S01]  /*2210*/  FMUL.FTZ R61, R10, R61 ;  /* 0x0000003d0a3d7220 */ /* 0x000fe20000410000 */
[----:B------:R-:W-:Y:S01]  /*2220*/  IADD3 R0, R0, 0x1, RZ ;  /* 0x0000000100007810 */ /* 0x000fe20007ffe0ff */
[----:B------:R-:W-:Y:S01]  /*2230*/  FADD.FTZ R47, R54, R47 ;  /* 0x0000002f362f7221 */ /* 0x000fe20000010000 */
[----:B-----5:R-:W-:Y:S01]  /*2240*/  SHF.R.U64 R4, R16, 0x10, R17 ;  /* 0x0000001010047819 */ /* 0x020fe20000001211 */
[----:B------:R-:W-:Y:S01]  /*2250*/  FADD.FTZ R53, R53, R6 ;  /* 0x0000000635357221 */ /* 0x000fe20000010000 */
[----:B------:R-:W-:Y:S01]  /*2260*/  HADD2.F32 R7, -RZ, R5.H0_H0 ;  /* 0x20000005ff077230 */ /* 0x000fe20000004100 */
[----:B------:R-:W-:Y:S01]  /*2270*/  FFMA.FTZ R62, R2, R62, -R61 ;  /* 0x0000003e023e7223 */ /* 0x000fe2000001083d */
[----:B------:R-:W-:Y:S01]  /*2280*/  SHF.R.U32.HI R5, RZ, 0x10, R17 ;  /* 0x00000010ff057819 */ /* 0x000fe20000011611 */
[----:B------:R-:W-:Y:S01]  /*2290*/  FMUL.FTZ R2, R52, R47 ;  /* 0x0000002f34027220 */ /* 0x000fe20000410000 */
[----:B------:R-:W-:Y:S01]  /*22a0*/  ISETP.GE.AND P0, PT, R0, c[0x0][0x16c], PT ;  /* 0x00005b0000007a0c */ /* 0x000fe20003f06270 */
        /* <DEDUP_REMOVED lines=10> */
[----:B------:R-:W-:-:S02]  /*2350*/  FMUL.FTZ R60, R7, R60 ;  /* 0x0000003c073c7220 */ /* 0x000fc40000410000 */
[----:B------:R-:W-:Y:S02]  /*2360*/  FMUL.FTZ R4, R4, R47 ;  /* 0x0000002f04047220 */ /* 0x000fe40000410000 */
[----:B------:R-:W-:Y:S02]  /*2370*/  FMUL.FTZ R2, R2, R49 ;  /* 0x0000003102027220 */ /* 0x000fe40000410000 */
[----:B------:R-:W-:Y:S02]  /*2380*/  FFMA.FTZ R59, R3, R59, -R60 ;  /* 0x0000003b033b7223 */ /* 0x000fe4000001083c */
[----:B------:R-:W-:Y:S02]  /*2390*/  FFMA.FTZ R4, R5, R53, -R4 ;  /* 0x0000003505047223 */ /* 0x000fe40000010804 */
[----:B------:R-:W-:Y:S02]  /*23a0*/  FFMA.FTZ R3, R17, R57, -R2 ;  /* 0x0000003911037223 */ /* 0x000fe40000010802 */
[----:B------:R-:W-:-:S02]  /*23b0*/  FFMA.FTZ R27, R62, 2, R27 ;  /* 0x400000003e1b7823 */ /* 0x000fc4000001001b */
[----:B------:R-:W-:Y:S02]  /*23c0*/  FFMA.FTZ R26, R59, 2, R26 ;  /* 0x400000003b1a7823 */ /* 0x000fe4000001001a */
[----:B------:R-:W-:Y:S02]  /*23d0*/  FFMA.FTZ R25, R4, 2, R25 ;  /* 0x4000000004197823 */ /* 0x000fe40000010019 */
[----:B------:R-:W-:Y:S01]  /*23e0*/  FFMA.FTZ R24, R3, 2, R24 ;  /* 0x4000000003187823 */ /* 0x000fe20000010018 */
[----:B------:R-:W-:Y:S01]  /*23f0*/  @P0 CALL.REL.NOINC `(.L_x_2654) ;  /* 0x0000001000000944 */ /* 0x000fe20003c00000 */
[----:B------:R-:W-:Y:S05]  /*2400*/  BRA `(.L_x_2657) ;  /* 0xffffed0000007947 */ /* 0x000fea000383ffff */
.L_x_2654:
        /* <DEDUP_REMOVED lines=14> */
[----:B------:R-:W-:Y:S01]  /*24f0*/  IADD3 R36, P4, R36, 0x100, RZ ;  /* 0x0000010024247810 */ /* 0x000fe20007f9e0ff */
[----:B------:R-:W2:Y:S01]  /*2500*/  F2F.F16.F32 R24, R24 ;  /* 0x0000001800187304 */ /* 0x000ea20000200800 */
[----:B------:R-:W-:Y:S01]  /*2510*/  IADD3.X R31, RZ, R31, RZ, P1, !PT ;  /* 0x0000001fff1f7210 */ /* 0x000fe20000ffe4ff */
[C---:B------:R-:W-:Y:S01]  /*2520*/  IMAD R7, R46.reuse, c[0x0][0x20c], R5 ;  /* 0x000083002e077a24 */ /* 0x040fe200078e0205 */
[----:B------:R-:W-:Y:S01]  /*2530*/  IADD3.X R29, RZ, R29, RZ, P2, !PT ;  /* 0x0000001dff1d7210 */ /* 0x000fe200017fe4ff */
[----:B------:R-:W-:Y:S01]  /*2540*/  IMAD.WIDE.U32 R4, R46, c[0x0][0x208], R2 ;  /* 0x000082002e047a25 */ /* 0x000fe200078e0002 */
[----:B------:R-:W-:-:S02]  /*2550*/  IADD3.X R39, RZ, R39, RZ, P3, !PT ;  /* 0x00000027ff277210 */ /* 0x000fc40001ffe4ff */
[----:B------:R-:W-:Y:S01]  /*2560*/  IADD3.X R37, RZ, R37, RZ, P4, !PT ;  /* 0x00000025ff257210 */ /* 0x000fe200027fe4ff */
        /* <DEDUP_REMOVED lines=13> */
.L_x_2658:
[----:B------:R-:W-:Y:S05]  /*2640*/  EXIT ;  /* 0x000000000000794d */ /* 0x000fea0003800000 */
.L_x_2660:
        /* <DEDUP_REMOVED lines=11> */
.L_x_5398:


//--------------------- .text._Z25selective_scan_fwd_kernelI32Selective_Scan_fwd_kernel_traitsILi32ELi4ELi1ELb1ELb1ELb1ELb1EN3c104HalfENS1_7complexIfEEEEv13SSMParamsBase --------------------------
	.section	.text._Z25selective_scan_fwd_kernelI32Selective_Scan_fwd_kernel_traitsILi32ELi4ELi1ELb1ELb1ELb1ELb1EN3c104HalfENS1_7complexIfEEEEv13SSMParamsBase,"ax",@progbits
	.sectioninfo	@"SHI_REGISTERS=72"
	.align	128
        .global         _Z25selective_scan_fwd_kernelI32Selective_Scan_fwd_kernel_traitsILi32ELi4ELi1ELb1ELb1ELb1ELb1EN3c104HalfENS1_7complexIfEEEEv13SSMParamsBase
        .type           _Z25selective_scan_fwd_kernelI32Selective_Scan_fwd_kernel_traitsILi32ELi4ELi1ELb1ELb1ELb1ELb1EN3c104HalfENS1_7complexIfEEEEv13SSMParamsBase,@function
        .size           _Z25selective_scan_fwd_kernelI32Selective_Scan_fwd_kernel_traitsILi32ELi4ELi1ELb1ELb1ELb1ELb1EN3c104HalfENS1_7complexIfEEEEv13SSMParamsBase,(.L_x_5399 - _Z25selective_scan_fwd_kernelI32Selective_Scan_fwd_kernel_traitsILi32ELi4ELi1ELb1ELb1ELb1ELb1EN3c104HalfENS1_7complexIfEEEEv13SSMParamsBase)
        .other          _Z25selective_scan_fwd_kernelI32Selective_Scan_fwd_kernel_traitsILi32ELi4ELi1ELb1ELb1ELb1ELb1EN3c104HalfENS1_7complexIfEEEEv13SSMParamsBase,@"STO_CUDA_ENTRY STV_DEFAULT"
_Z25selective_scan_fwd_kernelI32Selective_Scan_fwd_kernel_traitsILi32ELi4ELi1ELb1ELb1ELb1ELb1EN3c104HalfENS1_7complexIfEEEEv13SSMParamsBase:
.text._Z25selective_scan_fwd_kernelI32Selective_Scan_fwd_kernel_traitsILi32ELi4ELi1ELb1ELb1ELb1ELb1EN3c104HalfENS1_7complexIfEEEEv13SSMParamsBase:
        /* <DEDUP_REMOVED lines=90> */
.L_x_2674:
        /* <DEDUP_REMOVED lines=59> */
.L_x_2662:
[----:B------:R-:W-:Y:S05]  /*0950*/  BSYNC B0 ;  /* 0x0000000000007941 */ /* 0x000fea0003800000 */
.L_x_2661:
        /* <DEDUP_REMOVED lines=33> */
.L_x_2664:
[----:B------:R-:W-:Y:S05]  /*0b70*/  BSYNC B0 ;  /* 0x0000000000007941 */ /* 0x000fea0003800000 */
.L_x_2663:
        /* <DEDUP_REMOVED lines=33> */
.L_x_2666:
[----:B------:R-:W-:Y:S05]  /*0d90*/  BSYNC B0 ;  /* 0x0000000000007941 */ /* 0x000fea0003800000 */
.L_x_2665:
        /* <DEDUP_REMOVED lines=33> */
.L_x_2668:
[----:B------:R-:W-:Y:S05]  /*0fb0*/  BSYNC B0 ;  /* 0x0000000000007941 */ /* 0x000fea0003800000 */
.L_x_2667:
        /* <DEDUP_REMOVED lines=21> */
.L_x_2672:
        /* <DEDUP_REMOVED lines=267> */
.L_x_2671:
[----:B------:R-:W-:Y:S05]  /*21c0*/  BSYNC B0 ;  /* 0x0000000000007941 */ /* 0x000fea0003800000 */
.L_x_2670:
        /* <DEDUP_REMOVED lines=36> */
.L_x_2669:
[----:B------:R-:W-:Y:S01]  /*2410*/  SHF.L.U32 R2, R41, 0x7, RZ ;  /* 0x0000000729027819 */ /* 0x000fe200000006ff */
[C---:B------:R-:W-:Y:S01]  /*2420*/  IMAD R5, R51.reuse, c[0x0][0x200], RZ ;  /* 0x0000800033057a24 */ /* 0x040fe200078e02ff */
[----:B------:R-:W-:Y:S01]  /*2430*/  F2F.F16.F32 R0, R25 ;  /* 0x0000001900007304 */ /* 0x000fe20000200800 */
[----:B------:R-:W-:Y:S01]  /*2440*/  IMAD R7, R51, c[0x0][0x1f0], RZ ;  /* 0x00007c0033077a24 */ /* 0x000fe200078e02ff */
[----:B------:R-:W-:Y:S01]  /*2450*/  SHF.R.S32.HI R3, RZ, 0x1f, R2 ;  /* 0x0000001fff037819 */ /* 0x000fe20000011402 */
[C---:B------:R-:W-:Y:S01]  /*2460*/  IMAD R9, R42.reuse, c[0x0][0x204], R5 ;  /* 0x000081002a097a24 */ /* 0x040fe200078e0205 */
[----:B------:R-:W-:Y:S01]  /*2470*/  BAR.SYNC.DEFER_BLOCKING 0x0 ;  /* 0x0000000000007b1d */ /* 0x000fe20000010000 */
[----:B------:R-:W-:-:S02]  /*2480*/  IMAD R11, R42, c[0x0][0x1f4], R7 ;  /* 0x00007d002a0b7a24 */ /* 0x000fc400078e0207 */
        /* <DEDUP_REMOVED lines=14> */
[----:B------:R-:W-:Y:S02]  /*2570*/  LEA R12, P0, R4, c[0x0][0x258], 0x1 ;  /* 0x00009600040c7a11 */ /* 0x000fe400078008ff */
[----:B------:R-:W-:Y:S02]  /*2580*/  IADD3 R5, R9, R19, RZ ;  /* 0x0000001309057210 */ /* 0x000fe40007ffe0ff */
[----:B0-----:R-:W-:Y:S01]  /*2590*/  PRMT R9, R0, 0x5410, R13 ;  /* 0x0000541000097816 */ /* 0x001fe2000000000d */
[----:B--2---:R-:W-:Y:S01]  /*25a0*/  IMAD.WIDE.U32 R10, R10, 0x10000, RZ ;  /* 0x000100000a0a7825 */ /* 0x004fe200078e00ff */
[----:B------:R-:W-:-:S02]  /*25b0*/  LEA R6, P1, R8, c[0x0][0x268], 0x1 ;  /* 0x00009a0008067a11 */ /* 0x000fc400078208ff */
[----:B------:R-:W-:Y:S02]  /*25c0*/  LEA.HI.X R13, R4, c[0x0][0x25c], R7, 0x1, P0 ;  /* 0x00009700040d7a11 */ /* 0x000fe400000f0c07 */
[----:B------:R-:W-:Y:S02]  /*25d0*/  LEA.HI.X R7, R8, c[0x0][0x26c], R5, 0x1, P1 ;  /* 0x00009b0008077a11 */ /* 0x000fe400008f0c05 */
[----:B------:R-:W-:Y:S01]  /*25e0*/  LOP3.LUT R5, R9, R11, RZ, 0xfc, !PT ;  /* 0x0000000b09057212 */ /* 0x000fe200078efcff */
[----:B------:R-:W-:Y:S01]  /*25f0*/  IMAD.WIDE R12, R40, 0x8, R12 ;  /* 0x00000008280c7825 */ /* 0x000fe200078e020c */
[----:B---3--:R-:W-:-:S03]  /*2600*/  LOP3.LUT R4, R10, R15, RZ, 0xfc, !PT ;  /* 0x0000000f0a047212 */ /* 0x008fc600078efcff */
[----:B------:R-:W-:Y:S02]  /*2610*/  IMAD.WIDE R6, R40, 0x8, R6 ;  /* 0x0000000828067825 */ /* 0x000fe400078e0206 */
[----:B------:R0:W-:Y:S04]  /*2620*/  STG.E.64 [R12.64], R4 ;  /* 0x000000040c007986 */ /* 0x0001e8000c101b04 */
[----:B------:R-:W-:Y:S06]  /*2630*/  BAR.SYNC.DEFER_BLOCKING 0x0 ;  /* 0x0000000000007b1d */ /* 0x000fec0000010000 */
[----:B------:R-:W2:Y:S01]  /*2640*/  LDG.E.64 R6, [R6.64] ;  /* 0x0000000406067981 */ /* 0x000ea2000c1e1b00 */
        /* <DEDUP_REMOVED lines=15> */
[----:B--2---:R-:W-:Y:S01]  /*2740*/  HADD2.F32 R10, -RZ, R7.H0_H0 ;  /* 0x20000007ff0a7230 */ /* 0x004fe20000004100 */
[--C-:B0-----:R-:W-:Y:S01]  /*2750*/  SHF.R.U32.HI R5, RZ, 0x10, R7.reuse ;  /* 0x00000010ff057819 */ /* 0x101fe20000011607 */
[----:B------:R-:W-:Y:S01]  /*2760*/  HADD2.F32 R0, -RZ, R6.H0_H0 ;  /* 0x20000006ff007230 */ /* 0x000fe20000004100 */
[----:B------:R-:W-:Y:S02]  /*2770*/  SHF.R.U64 R9, R6, 0x10, R7 ;  /* 0x0000001006097819 */ /* 0x000fe40000001207 */
[----:B------:R-:W-:Y:S01]  /*2780*/  FMUL.FTZ R11, R10, -1.4426950216293334961 ;  /* 0xbfb8aa3b0a0b7820 */ /* 0x000fe20000410000 */
[----:B------:R-:W-:Y:S01]  /*2790*/  HADD2.F32 R7, -RZ, R5.H0_H0 ;  /* 0x20000005ff077230 */ /* 0x000fe20000004100 */
[----:B------:R-:W-:Y:S01]  /*27a0*/  FMUL.FTZ R8, R0, -1.4426950216293334961 ;  /* 0xbfb8aa3b00087820 */ /* 0x000fe20000410000 */
[----:B------:R-:W-:-:S03]  /*27b0*/  HADD2.F32 R9, -RZ, R9.H0_H0 ;  /* 0x20000009ff097230 */ /* 0x000fc60000004100 */
[----:B------:R-:W0:Y:S01]  /*27c0*/  MUFU.EX2 R11, R11 ;  /* 0x0000000b000b7308 */ /* 0x000e220000000800 */
[----:B------:R-:W-:Y:S02]  /*27d0*/  FMUL.FTZ R12, R7, -1.4426950216293334961 ;  /* 0xbfb8aa3b070c7820 */ /* 0x000fe40000410000 */
[----:B------:R-:W-:-:S05]  /*27e0*/  FMUL.FTZ R4, R9, -1.4426950216293334961 ;  /* 0xbfb8aa3b09047820 */ /* 0x000fca0000410000 */
[----:B------:R-:W2:Y:S08]  /*27f0*/  MUFU.EX2 R12, R12 ;  /* 0x0000000c000c7308 */ /* 0x000eb00000000800 */
[----:B------:R-:W3:Y:S01]  /*2800*/  MUFU.EX2 R4, R4 ;  /* 0x0000000400047308 */ /* 0x000ee20000000800 */
[----:B0-----:R-:W-:-:S07]  /*2810*/  FADD.FTZ R6, R11, 1 ;  /* 0x3f8000000b067421 */ /* 0x001fce0000010000 */
[----:B------:R-:W0:Y:S01]  /*2820*/  MUFU.EX2 R8, R8 ;  /* 0x0000000800087308 */ /* 0x000e220000000800 */
[----:B--2---:R-:W-:-:S07]  /*2830*/  FADD.FTZ R11, R12, 1 ;  /* 0x3f8000000c0b7421 */ /* 0x004fce0000010000 */
[----:B------:R-:W2:Y:S01]  /*2840*/  MUFU.RCP R13, R6 ;  /* 0x00000006000d7308 */ /* 0x000ea20000001000 */
[----:B---3--:R-:W-:Y:S01]  /*2850*/  FADD.FTZ R5, R4, 1 ;  /* 0x3f80000004057421 */ /* 0x008fe20000010000 */
[----:B------:R-:W-:-:S06]  /*2860*/  LEA R4, P0, R2, c[0x0][0x270], 0x1 ;  /* 0x00009c0002047a11 */ /* 0x000fcc00078008ff */
[----:B------:R-:W3:Y:S01]  /*2870*/  MUFU.RCP R16, R11 ;  /* 0x0000000b00107308 */ /* 0x000ee20000001000 */
[----:B0-----:R-:W-:-:S07]  /*2880*/  FADD.FTZ R8, R8, 1 ;  /* 0x3f80000008087421 */ /* 0x001fce0000010000 */
[----:B------:R0:W4:Y:S01]  /*2890*/  MUFU.RCP R14, R5 ;  /* 0x00000005000e7308 */ /* 0x0001220000001000 */
[----:B--2---:R-:W-:-:S04]  /*28a0*/  FMUL.FTZ R10, R10, R13 ;  /* 0x0000000d0a0a7220 */ /* 0x004fc80000410000 */
[----:B------:R-:W-:-:S03]  /*28b0*/  FMUL.FTZ R10, R10, R25 ;  /* 0x000000190a0a7220 */ /* 0x000fc60000410000 */
[----:B------:R-:W2:Y:S01]  /*28c0*/  MUFU.RCP R13, R8 ;  /* 0x00000008000d7308 */ /* 0x000ea20000001000 */
[----:B---3--:R-:W-:Y:S02]  /*28d0*/  FMUL.FTZ R7, R7, R16 ;  /* 0x0000001007077220 */ /* 0x008fe40000410000 */
[----:B0-----:R-:W-:Y:S02]  /*28e0*/  IMAD R5, R45, c[0x0][0x218], RZ ;  /* 0x000086002d057a24 */ /* 0x001fe400078e02ff */
[----:B------:R-:W-:Y:S02]  /*28f0*/  FMUL.FTZ R7, R7, R24 ;  /* 0x0000001807077220 */ /* 0x000fe40000410000 */
[----:B------:R-:W-:Y:S01]  /*2900*/  IMAD R5, R46, c[0x0][0x21c], R5 ;  /* 0x000087002e057a24 */ /* 0x000fe200078e0205 */
[----:B------:R-:W-:Y:S01]  /*2910*/  F2F.F16.F32 R10, R10 ;  /* 0x0000000a000a7304 */ /* 0x000fe20000200800 */
[----:B----4-:R-:W-:-:S03]  /*2920*/  FMUL.FTZ R9, R9, R14 ;  /* 0x0000000e09097220 */ /* 0x010fc60000410000 */
[----:B------:R-:W-:Y:S01]  /*2930*/  IADD3 R3, R3, R5, RZ ;  /* 0x0000000503037210 */ /* 0x000fe20007ffe0ff */
[----:B------:R-:W-:Y:S02]  /*2940*/  FMUL.FTZ R9, R9, R26 ;  /* 0x0000001a09097220 */ /* 0x000fe40000410000 */
[----:B--2---:R-:W-:Y:S02]  /*2950*/  FMUL.FTZ R0, R0, R13 ;  /* 0x0000000d00007220 */ /* 0x004fe40000410000 */
[----:B------:R-:W0:Y:S01]  /*2960*/  F2F.F16.F32 R6, R9 ;  /* 0x0000000900067304 */ /* 0x000e220000200800 */
[----:B------:R-:W-:Y:S01]  /*2970*/  LEA.HI.X R5, R2, c[0x0][0x274], R3, 0x1, P0 ;  /* 0x00009d0002057a11 */ /* 0x000fe200000f0c03 */
[----:B------:R-:W-:Y:S01]  /*2980*/  FMUL.FTZ R0, R0, R27 ;  /* 0x0000001b00007220 */ /* 0x000fe20000410000 */
[----:B------:R-:W-:-:S05]  /*2990*/  ISETP.GE.AND P0, PT, R41, c[0x0][0x174], PT ;  /* 0x00005d0029007a0c */ /* 0x000fca0003f06270 */
[----:B------:R-:W2:Y:S08]  /*29a0*/  F2F.F16.F32 R7, R7 ;  /* 0x0000000700077304 */ /* 0x000eb00000200800 */
[----:B------:R-:W3:Y:S01]  /*29b0*/  F2F.F16.F32 R9, R0 ;  /* 0x0000000000097304 */ /* 0x000ee20000200800 */
[----:B0-----:R-:W-:Y:S01]  /*29c0*/  IMAD.WIDE.U32 R2, R6, 0x10000, RZ ;  /* 0x0001000006027825 */ /* 0x001fe200078e00ff */
[----:B--2---:R-:W-:-:S04]  /*29d0*/  PRMT R7, R10, 0x5410, R7 ;  /* 0x000054100a077816 */ /* 0x004fc80000000007 */
[----:B------:R-:W-:Y:S02]  /*29e0*/  LOP3.LUT R7, R7, R3, RZ, 0xfc, !PT ;  /* 0x0000000307077212 */ /* 0x000fe400078efcff */
[----:B---3--:R-:W-:Y:S01]  /*29f0*/  LOP3.LUT R6, R2, R9, RZ, 0xfc, !PT ;  /* 0x0000000902067212 */ /* 0x008fe200078efcff */
[----:B------:R-:W-:-:S05]  /*2a00*/  IMAD.WIDE R2, R40, 0x8, R4 ;  /* 0x0000000828027825 */ /* 0x000fca00078e0204 */
[----:B------:R0:W-:Y:S01]  /*2a10*/  STG.E.64 [R2.64], R6 ;  /* 0x0000000602007986 */ /* 0x0001e2000c101b04 */
[----:B------:R-:W-:Y:S01]  /*2a20*/  @P0 CALL.REL.NOINC `(.L_x_2673) ;  /* 0x0000001000000944 */ /* 0x000fe20003c00000 */
[----:B------:R-:W-:Y:S05]  /*2a30*/  BRA `(.L_x_2674) ;  /* 0xffffdb6000007947 */ /* 0x000fea000383ffff */
.L_x_2673:
[----:B------:R-:W-:Y:S05]  /*2a40*/  EXIT ;  /* 0x000000000000794d */ /* 0x000fea0003800000 */
.L_x_2675:
        /* <DEDUP_REMOVED lines=11> */
.L_x_5399:


//--------------------- .text._Z25selective_scan_fwd_kernelI32Selective_Scan_fwd_kernel_traitsILi128ELi16ELi1ELb0ELb0ELb0ELb0EN3c104HalfEfEEv13SSMParamsBase --------------------------
	.section	.text._Z25selective_scan_fwd_kernelI32Selective_Scan_fwd_kernel_traitsILi128ELi16ELi1ELb0ELb0ELb0ELb0EN3c104HalfEfEEv13SSMParamsBase,"ax",@progbits
	.sectioninfo	@"SHI_REGISTERS=156"
	.align	128
        .global         _Z25selective_scan_fwd_kernelI32Selective_Scan_fwd_kernel_traitsILi128ELi16ELi1ELb0ELb0ELb0ELb0EN3c104HalfEfEEv13SSMParamsBase
        .type           _Z25selective_scan_fwd_kernelI32Selective_Scan_fwd_kernel_traitsILi128ELi16ELi1ELb0ELb0ELb0ELb0EN3c104HalfEfEEv13SSMParamsBase,@function
        .size           _Z25selective_scan_fwd_kernelI32Selective_Scan_fwd_kernel_traitsILi128ELi16ELi1ELb0ELb0ELb0ELb0EN3c104HalfEfEEv13SSMParamsBase,(.L_x_5400 - _Z25selective_scan_fwd_kernelI32Selective_Scan_fwd_kernel_traitsILi128ELi16ELi1ELb0ELb0ELb0ELb0EN3c104HalfEfEEv13SSMParamsBase)
        .other          _Z25selective_scan_fwd_kernelI32Selective_Scan_fwd_kernel_traitsILi128ELi16ELi1ELb0ELb0ELb0ELb0EN3c104HalfEfEEv13SSMParamsBase,@"STO_CUDA_ENTRY STV_DEFAULT"
_Z25selective_scan_fwd_kernelI32Selective_Scan_fwd_kernel_traitsILi128ELi16ELi1ELb0ELb0ELb0ELb0EN3c104HalfEfEEv13SSMParamsBase:
.text._Z25selective_scan_fwd_kernelI32Selective_Scan_fwd_kernel_traitsILi128ELi16ELi1ELb0ELb0ELb0ELb0EN3c104HalfEfEEv13SSMParamsBase:
[----:B------:R-:W-:Y:S02]  /*0000*/  MOV R1, c[0x0][0x28] ;  /* 0x00000a0000017a02 */ /* 0x000fe40000000f00 */
[----:B------:R-:W0:Y:S01]  /*0010*/  S2UR UR32, SR_CTAID.Y ;  /* 0x00000000002079c3 */ /* 0x000e220000002600 */
[----:B------:R-:W-:Y:S02]  /*0020*/  ULDC.64 UR4, c[0x0][0x238] ;  /* 0x00008e0000047ab9 */ /* 0x000fe40000000a00 */
[----:B------:R-:W-:Y:S02]  /*0030*/  UISETP.NE.U32.AND UP0, UPT, URZ, UR4, UPT ;  /* 0x000000043f00728c */ /* 0x000fe4000bf05070 */
[----:B------:R-:W-:Y:S02]  /*0040*/  ULDC.64 UR26, c[0x0][0x118] ;  /* 0x00004600001a7ab9 */ /* 0x000fe40000000a00 */
[----:B------:R-:W-:Y:S01]  /*0050*/  UISETP.NE.AND.EX UP0, UPT, URZ, UR5, UPT, UP0 ;  /* 0x000000053f00728c */ /* 0x000fe2000bf05300 */
[----:B------:R-:W1:Y:S01]  /*0060*/  S2UR UR34, SR_CTAID.X ;  /* 0x00000000002279c3 */ /* 0x000e620000002500 */
[----:B------:R-:W-:Y:S01]  /*0070*/  IMAD.MOV.U32 R53, RZ, RZ, RZ ;  /* 0x000000ffff357224 */ /* 0x000fe200078e00ff */
[----:B------:R-:W-:-:S02]  /*0080*/  ULDC.64 UR6, c[0x0][0x1d0] ;  /* 0x0000740000067ab9 */ /* 0x000fc40000000a00 */
[----:B------:R-:W-:Y:S01]  /*0090*/  ULDC.64 UR10, c[0x0][0x1e0] ;  /* 0x00007800000a7ab9 */ /* 0x000fe20000000a00 */
[----:B------:R-:W-:Y:S01]  /*00a0*/  PLOP3.LUT P1, PT, PT, PT, UP0, 0x80, 0x0 ;  /* 0x000000000000781c */ /* 0x000fe20003f2f008 */
[----:B------:R-:W-:Y:S02]  /*00b0*/  ULDC.64 UR14, c[0x0][0x1d8] ;  /* 0x00007600000e7ab9 */ /* 0x000fe40000000a00 */
[----:B------:R-:W-:Y:S02]  /*00c0*/  ULDC.64 UR12, c[0x0][0x1e8] ;  /* 0x00007a00000c7ab9 */ /* 0x000fe40000000a00 */
[----:B0-----:R-:W-:Y:S02]  /*00d0*/  USHF.R.S32.HI UR33, URZ, 0x1f, UR32 ;  /* 0x0000001f3f217899 */ /* 0x001fe40008011420 */
[----:B------:R-:W-:-:S04]  /*00e0*/  @UP0 ULEA UR4, UP1, UR32, UR4, 0x2 ;  /* 0x0000000420040291 */ /* 0x000fc8000f82103f */
[----:B------:R-:W-:Y:S02]  /*00f0*/  @UP0 ULEA.HI.X UR5, UR32, UR5, UR33, 0x2, UP1 ;  /* 0x0000000520050291 */ /* 0x000fe400088f1421 */
[----:B------:R-:W-:-:S04]  /*0100*/  IMAD.U32 R2, RZ, RZ, UR4 ;  /* 0x00000004ff027e24 */ /* 0x000fc8000f8e00ff */
[----:B------:R-:W-:Y:S01]  /*0110*/  MOV R3, UR5 ;  /* 0x0000000500037c02 */ /* 0x000fe20008000f00 */
[----:B------:R-:W-:-:S04]  /*0120*/  ULDC.64 UR4, c[0x0][0x250] ;  /* 0x0000940000047ab9 */ /* 0x000fc80000000a00 */
[----:B------:R0:W5:Y:S01]  /*0130*/  @P1 LDG.E R2, [R2.64] ;  /* 0x0000001a02021981 */ /* 0x000162000c1e1900 */
[----:B------:R-:W-:-:S04]  /*0140*/  UISETP.NE.U32.AND UP0, UPT, URZ, UR4, UPT ;  /* 0x000000043f00728c */ /* 0x000fc8000bf05070 */
[----:B------:R-:W-:-:S06]  /*0150*/  UISETP.NE.AND.EX UP0, UPT, URZ, UR5, UPT, UP0 ;  /* 0x000000053f00728c */ /* 0x000fcc000bf05300 */
[----:B------:R-:W-:-:S05]  /*0160*/  PLOP3.LUT P0, PT, PT, PT, UP0, 0x80, 0x0 ;  /* 0x000000000000781c */ /* 0x000fca0003f0f008 */
[----:B------:R-:W-:-:S04]  /*0170*/  @UP0 ULEA UR4, UP1, UR32, UR4, 0x2 ;  /* 0x0000000420040291 */ /* 0x000fc8000f82103f */
[----:B------:R-:W-:Y:S02]  /*0180*/  @UP0 ULEA.HI.X UR5, UR32, UR5, UR33, 0x2, UP1 ;  /* 0x0000000520050291 */ /* 0x000fe400088f1421 */
[----:B------:R-:W-:Y:S01]  /*0190*/  MOV R4, UR4 ;  /* 0x0000000400047c02 */ /* 0x000fe20008000f00 */
[----:B-1----:R-:W-:Y:S01]  /*01a0*/  USHF.R.S32.HI UR35, URZ, 0x1f, UR34 ;  /* 0x0000001f3f237899 */ /* 0x002fe20008011422 */
[----:B------:R-:W-:Y:S02]  /*01b0*/  MOV R0, c[0x0][0x174] ;  /* 0x00005d0000007a02 */ /* 0x000fe40000000f00 */
[----:B------:R-:W-:Y:S01]  /*01c0*/  IMAD.U32 R5, RZ, RZ, UR5 ;  /* 0x00000005ff057e24 */ /* 0x000fe2000f8e00ff */
[----:B------:R-:W-:Y:S02]  /*01d0*/  UIMAD.WIDE.U32 UR4, UR34, UR6, URZ ;  /* 0x00000006220472a5 */ /* 0x000fe4000f8e003f */
[----:B------:R-:W-:Y:S02]  /*01e0*/  UIMAD UR6, UR35, UR6, URZ ;  /* 0x00000006230672a4 */ /* 0x000fe4000f8e023f */
[----:B------:R0:W5:Y:S01]  /*01f0*/  @P0 LDG.E R53, [R4.64] ;  /* 0x0000001a04350981 */ /* 0x000162000c1e1900 */
[----:B------:R-:W-:Y:S01]  /*0200*/  UIMAD UR9, UR35, UR10, URZ ;  /* 0x0000000a230972a4 */ /* 0x000fe2000f8e023f */
[----:B------:R-:W-:Y:S01]  /*0210*/  ISETP.GE.AND P0, PT, R0, 0x1, PT ;  /* 0x000000010000780c */ /* 0x000fe20003f06270 */
[----:B------:R-:W-:-:S02]  /*0220*/  UIMAD UR8, UR34, UR7, UR6 ;  /* 0x00000007220872a4 */ /* 0x000fc4000f8e0206 */
[----:B------:R-:W-:Y:S02]  /*0230*/  UIMAD.WIDE.U32 UR6, UR34, UR10, URZ ;  /* 0x0000000a220672a5 */ /* 0x000fe4000f8e003f */
[----:B------:R-:W-:Y:S02]  /*0240*/  UIMAD UR10, UR34, UR11, UR9 ;  /* 0x0000000b220a72a4 */ /* 0x000fe4000f8e0209 */
[----:B------:R-:W-:Y:S02]  /*0250*/  UIADD3 UR5, UR5, UR8, URZ ;  /* 0x0000000805057290 */ /* 0x000fe4000fffe03f */
[----:B------:R-:W-:Y:S02]  /*0260*/  UIMAD UR9, UR33, UR14, URZ ;  /* 0x0000000e210972a4 */ /* 0x000fe4000f8e023f */
[----:B------:R-:W-:Y:S02]  /*0270*/  UIMAD UR8, UR33, UR12, URZ ;  /* 0x0000000c210872a4 */ /* 0x000fe4000f8e023f */
[----:B------:R-:W-:-:S02]  /*0280*/  UIADD3 UR7, UR7, UR10, URZ ;  /* 0x0000000a07077290 */ /* 0x000fc4000fffe03f */
[----:B------:R-:W-:Y:S02]  /*0290*/  UIMAD UR15, UR32, UR15, UR9 ;  /* 0x0000000f200f72a4 */ /* 0x000fe4000f8e0209 */
[----:B------:R-:W-:Y:S02]  /*02a0*/  UIMAD.WIDE.U32 UR4, UR32, UR14, UR4 ;  /* 0x0000000e200472a5 */ /* 0x000fe4000f8e0004 */
[----:B------:R-:W-:Y:S02]  /*02b0*/  UIMAD UR16, UR32, UR13, UR8 ;  /* 0x0000000d201072a4 */ /* 0x000fe4000f8e0208 */
[----:B------:R-:W-:Y:S01]  /*02c0*/  UIMAD.WIDE.U32 UR6, UR32, UR12, UR6 ;  /* 0x0000000c200672a5 */ /* 0x000fe2000f8e0006 */
[----:B------:R-:W-:Y:S11]  /*02d0*/  @!P0 EXIT ;  /* 0x000000000000894d */ /* 0x000ff60003800000 */
[----:B0-----:R-:W-:Y:S01]  /*02e0*/  ULDC.64 UR8, c[0x0][0x180] ;  /* 0x0000600000087ab9 */ /* 0x001fe20000000a00 */
[----:B------:R-:W0:Y:S01]  /*02f0*/  S2R R64, SR_TID.X ;  /* 0x0000000000407919 */ /* 0x000e220000002100 */
[----:B------:R-:W-:Y:S02]  /*0300*/  UIMAD.WIDE.U32 UR28, UR32, UR8, URZ ;  /* 0x00000008201c72a5 */ /* 0x000fe4000f8e003f */
[----:B------:R-:W-:Y:S01]  /*0310*/  UIMAD UR8, UR33, UR8, URZ ;  /* 0x00000008210872a4 */ /* 0x000fe2000f8e023f */
[----:B------:R-:W1:Y:S01]  /*0320*/  S2R R52, SR_LANEID ;  /* 0x0000000000347919 */ /* 0x000e620000000000 */
[----:B------:R-:W-:-:S02]  /*0330*/  ULDC.64 UR12, c[0x0][0x198] ;  /* 0x00006600000c7ab9 */ /* 0x000fc40000000a00 */
[----:B------:R-:W-:Y:S02]  /*0340*/  UIMAD UR10, UR32, UR9, UR8 ;  /* 0x00000009200a72a4 */ /* 0x000fe4000f8e0208 */
[----:B------:R-:W-:Y:S02]  /*0350*/  ULDC.64 UR18, c[0x0][0x240] ;  /* 0x0000900000127ab9 */ /* 0x000fe40000000a00 */
[----:B------:R-:W-:Y:S02]  /*0360*/  UIMAD UR11, UR33, UR12, URZ ;  /* 0x0000000c210b72a4 */ /* 0x000fe4000f8e023f */
[----:B------:R-:W-:Y:S02]  /*0370*/  UIMAD.WIDE.U32 UR8, UR32, UR12, URZ ;  /* 0x0000000c200872a5 */ /* 0x000fe4000f8e003f */
[----:B------:R-:W-:Y:S02]  /*0380*/  UIADD3 UR15, UR5, UR15, URZ ;  /* 0x0000000f050f7290 */ /* 0x000fe4000fffe03f */
[----:B------:R-:W-:-:S02]  /*0390*/  ULEA UR12, UP0, UR4, UR18, 0x1 ;  /* 0x00000012040c7291 */ /* 0x000fc4000f80083f */
[----:B------:R-:W-:Y:S02]  /*03a0*/  ULDC.64 UR20, c[0x0][0x248] ;  /* 0x0000920000147ab9 */ /* 0x000fe40000000a00 */
[----:B------:R-:W-:Y:S02]  /*03b0*/  ULEA.HI.X UR15, UR4, UR19, UR15, 0x1, UP0 ;  /* 0x00000013040f7291 */ /* 0x000fe400080f0c0f */
[----:B------:R-:W-:Y:S01]  /*03c0*/  UIADD3 UR16, UR7, UR16, URZ ;  /* 0x0000001007107290 */ /* 0x000fe2000fffe03f */
[C---:B0-----:R-:W-:Y:S01]  /*03d0*/  IMAD.SHL.U32 R46, R64.reuse, 0x10, RZ ;  /* 0x00000010402e7824 */ /* 0x041fe200078e00ff */
[----:B------:R-:W-:Y:S01]  /*03e0*/  UMOV UR4, URZ ;  /* 0x0000003f00047c82 */ /* 0x000fe20008000000 */
[----:B------:R-:W-:Y:S01]  /*03f0*/  LOP3.LUT R51, R64, 0x1f, RZ, 0xc0, !PT ;  /* 0x0000001f40337812 */ /* 0x000fe200078ec0ff */
[----:B------:R-:W-:Y:S01]  /*0400*/  ULEA UR14, UP1, UR6, UR20, 0x1 ;  /* 0x00000014060e7291 */ /* 0x000fe2000f82083f */
[----:B------:R-:W-:Y:S01]  /*0410*/  SHF.R.U32.HI R50, RZ, 0x5, R64 ;  /* 0x00000005ff327819 */ /* 0x000fe20000011640 */
[----:B-----5:R0:W2:Y:S01]  /*0420*/  @P1 R2UR UR4, R2 ;  /* 0x00000000020413c2 */ /* 0x0200a200000e0000 */
[----:B------:R-:W-:Y:S01]  /*0430*/  ULDC.64 UR22, c[0x0][0x1b8] ;  /* 0x00006e0000167ab9 */ /* 0x000fe20000000a00 */
[----:B------:R-:W-:Y:S01]  /*0440*/  LOP3.LUT R48, R51, 0xfffffe00, R46, 0xf8, !PT ;  /* 0xfffffe0033307812 */ /* 0x000fe200078ef82e */
[----:B------:R-:W-:Y:S01]  /*0450*/  ULEA.HI.X UR16, UR6, UR21, UR16, 0x1, UP1 ;  /* 0x0000001506107291 */ /* 0x000fe200088f0c10 */
[C---:B------:R-:W-:Y:S01]  /*0460*/  LOP3.LUT R49, R46.reuse, 0xfffffe00, RZ, 0xc0, !PT ;  /* 0xfffffe002e317812 */ /* 0x040fe200078ec0ff */
[----:B------:R-:W-:Y:S01]  /*0470*/  UIMAD UR11, UR32, UR13, UR11 ;  /* 0x0000000d200b72a4 */ /* 0x000fe2000f8e020b */
[C---:B------:R-:W-:Y:S01]  /*0480*/  IADD3 R47, R46.reuse, 0x1, RZ ;  /* 0x000000012e2f7810 */ /* 0x040fe20007ffe0ff */
[----:B------:R-:W-:Y:S01]  /*0490*/  ULDC UR6, c[0x0][0x164] ;  /* 0x0000590000067ab9 */ /* 0x000fe20000000800 */
[C---:B------:R-:W-:Y:S01]  /*04a0*/  IADD3 R116, R46.reuse, 0x2, RZ ;  /* 0x000000022e747810 */ /* 0x040fe20007ffe0ff */
[----:B------:R-:W-:Y:S01]  /*04b0*/  UIMAD UR13, UR33, UR22, URZ ;  /* 0x00000016210d72a4 */ /* 0x000fe2000f8e023f */
[C---:B------:R-:W-:Y:S01]  /*04c0*/  IADD3 R115, R46.reuse, 0x3, RZ ;  /* 0x000000032e737810 */ /* 0x040fe20007ffe0ff */
[----:B------:R-:W-:Y:S01]  /*04d0*/  UIMAD UR6, UR34, UR6, UR32 ;  /* 0x00000006220672a4 */ /* 0x000fe2000f8e0220 */
[C---:B------:R-:W-:Y:S01]  /*04e0*/  IADD3 R114, R46.reuse, 0x4, RZ ;  /* 0x000000042e727810 */ /* 0x040fe20007ffe0ff */
[----:B------:R-:W-:Y:S01]  /*04f0*/  ULDC UR7, c[0x0][0x174] ;  /* 0x00005d0000077ab9 */ /* 0x000fe20000000800 */
[C---:B------:R-:W-:Y:S01]  /*0500*/  IADD3 R113, R46.reuse, 0x5, RZ ;  /* 0x000000052e717810 */ /* 0x040fe20007ffe0ff */
[----:B------:R-:W-:Y:S01]  /*0510*/  UIMAD.WIDE.U32 UR30, UR32, UR22, URZ ;  /* 0x00000016201e72a5 */ /* 0x000fe2000f8e003f */
[C---:B------:R-:W-:Y:S01]  /*0520*/  IADD3 R112, R46.reuse, 0x6, RZ ;  /* 0x000000062e707810 */ /* 0x040fe20007ffe0ff */
[----:B------:R-:W-:Y:S01]  /*0530*/  UIMAD UR13, UR32, UR23, UR13 ;  /* 0x00000017200d72a4 */ /* 0x000fe2000f8e020d */
[C---:B------:R-:W-:Y:S01]  /*0540*/  IADD3 R111, R46.reuse, 0x7, RZ ;  /* 0x000000072e6f7810 */ /* 0x040fe20007ffe0ff */
[----:B------:R-:W-:Y:S01]  /*0550*/  UIMAD UR6, UR6, UR7, URZ ;  /* 0x00000007060672a4 */ /* 0x000fe2000f8e023f */
[C---:B------:R-:W-:Y:S01]  /*0560*/  IADD3 R110, R46.reuse, 0x8, RZ ;  /* 0x000000082e6e7810 */ /* 0x040fe20007ffe0ff */
[----:B------:R-:W-:Y:S01]  /*0570*/  ULDC UR17, c[0x0][0x16c] ;  /* 0x00005b0000117ab9 */ /* 0x000fe20000000800 */
[C---:B------:R-:W-:Y:S01]  /*0580*/  IADD3 R109, R46.reuse, 0x9, RZ ;  /* 0x000000092e6d7810 */ /* 0x040fe20007ffe0ff */
[----:B------:R-:W-:Y:S01]  /*0590*/  UIADD3 UR7, UR29, UR10, URZ ;  /* 0x0000000a1d077290 */ /* 0x000fe2000fffe03f */
[C---:B------:R-:W-:Y:S01]  /*05a0*/  IADD3 R108, R46.reuse, 0xa, RZ ;  /* 0x0000000a2e6c7810 */ /* 0x040fe20007ffe0ff */
[----:B------:R-:W-:Y:S01]  /*05b0*/  UMOV UR5, URZ ;  /* 0x0000003f00057c82 */ /* 0x000fe20008000000 */
[C---:B------:R-:W-:Y:S01]  /*05c0*/  IADD3 R107, R46.reuse, 0xb, RZ ;  /* 0x0000000b2e6b7810 */ /* 0x040fe20007ffe0ff */
[----:B------:R-:W-:Y:S01]  /*05d0*/  UIADD3 UR11, UR9, UR11, URZ ;  /* 0x0000000b090b7290 */ /* 0x000fe2000fffe03f */
[C---:B------:R-:W-:Y:S01]  /*05e0*/  IADD3 R106, R46.reuse, 0xc, RZ ;  /* 0x0000000c2e6a7810 */ /* 0x040fe20007ffe0ff */
[----:B------:R-:W-:Y:S01]  /*05f0*/  UIADD3 UR13, UR31, UR13, URZ ;  /* 0x0000000d1f0d7290 */ /* 0x000fe2000fffe03f */
[C---:B------:R-:W-:Y:S01]  /*0600*/  IADD3 R105, R46.reuse, 0xd, RZ ;  /* 0x0000000d2e697810 */ /* 0x040fe20007ffe0ff */
[----:B------:R-:W-:Y:S01]  /*0610*/  UIMAD UR10, UR6, UR17, URZ ;  /* 0x00000011060a72a4 */ /* 0x000fe2000f8e023f */
[----:B------:R-:W-:-:S02]  /*0620*/  IADD3 R104, R46, 0xe, RZ ;  /* 0x0000000e2e687810 */ /* 0x000fc40007ffe0ff */
[----:B------:R-:W-:Y:S02]  /*0630*/  IADD3 R46, R46, 0xf, RZ ;  /* 0x0000000f2e2e7810 */ /* 0x000fe40007ffe0ff */
[----:B------:R-:W-:Y:S02]  /*0640*/  SHF.R.S32.HI R45, RZ, 0x1f, R48 ;  /* 0x0000001fff2d7819 */ /* 0x000fe40000011430 */
[C---:B------:R-:W-:Y:S02]  /*0650*/  LOP3.LUT R44, R48.reuse, 0x20, RZ, 0xfc, !PT ;  /* 0x00000020302c7812 */ /* 0x040fe400078efcff */
[C---:B------:R-:W-:Y:S02]  /*0660*/  LOP3.LUT R43, R48.reuse, 0x40, RZ, 0xfc, !PT ;  /* 0x00000040302b7812 */ /* 0x040fe400078efcff */
[C---:B------:R-:W-:Y:S02]  /*0670*/  LOP3.LUT R42, R48.reuse, 0x60, RZ, 0xfc, !PT ;  /* 0x00000060302a7812 */ /* 0x040fe400078efcff */
[----:B------:R-:W-:-:S02]  /*0680*/  LOP3.LUT R41, R48, 0x80, RZ, 0xfc, !PT ;  /* 0x0000008030297812 */ /* 0x000fc400078efcff */
[C---:B------:R-:W-:Y:S02]  /*0690*/  LOP3.LUT R40, R48.reuse, 0xa0, RZ, 0xfc, !PT ;  /* 0x000000a030287812 */ /* 0x040fe400078efcff */
[C---:B------:R-:W-:Y:S02]  /*06a0*/  LOP3.LUT R39, R48.reuse, 0xc0, RZ, 0xfc, !PT ;  /* 0x000000c030277812 */ /* 0x040fe400078efcff */
        /* <DEDUP_REMOVED lines=8> */
[----:B012---:R-:W-:Y:S02]  /*0730*/  LOP3.LUT R30, R48, 0x1e0, RZ, 0xfc, !PT ;  /* 0x000001e0301e7812 */ /* 0x007fe400078efcff */
.L_x_2717:
[----:B------:R-:W-:Y:S01]  /*0740*/  BAR.SYNC.DEFER_BLOCKING 0x0 ;  /* 0x0000000000007b1d */ /* 0x000fe20000010000 */
[C---:B------:R-:W-:Y:S02]  /*0750*/  SHF.L.U32 R66, R48.reuse, 0x1, RZ ;  /* 0x0000000130427819 */ /* 0x040fe400000006ff */
[----:B------:R-:W-:-:S02]  /*0760*/  SHF.L.U64.HI R68, R48, 0x1, R45 ;  /* 0x0000000130447819 */ /* 0x000fc4000001022d */
[----:B------:R-:W-:Y:S01]  /*0770*/  IADD3 R2, P3, R66, UR12, RZ ;  /* 0x0000000c42027c10 */ /* 0x000fe2000ff7e0ff */
[----:B------:R-:W-:Y:S01]  /*0780*/  UMOV UR17, 0xfffff800 ;  /* 0xfffff80000117882 */ /* 0x000fe20000000000 */
[----:B------:R-:W-:Y:S01]  /*0790*/  PRMT R0, RZ, 0x7610, R0 ;  /* 0x00007610ff007816 */ /* 0x000fe20000000000 */
[----:B------:R-:W-:Y:S01]  /*07a0*/  ULDC UR6, c[0x0][0x168] ;  /* 0x00005a0000067ab9 */ /* 0x000fe20000000800 */
[----:B------:R-:W-:Y:S01]  /*07b0*/  PRMT R5, RZ, 0x7610, R5 ;  /* 0x00007610ff057816 */ /* 0x000fe20000000005 */
[----:B------:R-:W-:Y:S01]  /*07c0*/  UIMAD UR17, UR5, UR17, UR6 ;  /* 0x00000011051172a4 */ /* 0x000fe2000f8e0206 */
[----:B------:R-:W-:Y:S02]  /*07d0*/  IADD3.X R3, R68, UR15, RZ, P3, !PT ;  /* 0x0000000f44037c10 */ /* 0x000fe40009ffe4ff */
[----:B------:R-:W-:Y:S02]  /*07e0*/  PRMT R4, RZ, 0x7610, R4 ;  /* 0x00007610ff047816 */ /* 0x000fe40000000004 */
[----:B------:R-:W-:-:S02]  /*07f0*/  PRMT R7, RZ, 0x7610, R7 ;  /* 0x00007610ff077816 */ /* 0x000fc40000000007 */
[----:B------:R-:W-:Y:S02]  /*0800*/  ISETP.GE.AND P2, PT, R48, UR17, PT ;  /* 0x0000001130007c0c */ /* 0x000fe4000bf46270 */
[----:B------:R-:W-:Y:S02]  /*0810*/  ISETP.GE.AND P1, PT, R44, UR17, PT ;  /* 0x000000112c007c0c */ /* 0x000fe4000bf26270 */
[----:B------:R-:W-:Y:S02]  /*0820*/  ISETP.GE.AND P0, PT, R43, UR17, PT ;  /* 0x000000112b007c0c */ /* 0x000fe4000bf06270 */
[----:B------:R-:W-:Y:S02]  /*0830*/  ISETP.GE.AND P4, PT, R42, UR17, PT ;  /* 0x000000112a007c0c */ /* 0x000fe4000bf86270 */
[----:B------:R-:W-:Y:S02]  /*0840*/  ISETP.GE.AND P6, PT, R41, UR17, PT ;  /* 0x0000001129007c0c */ /* 0x000fe4000bfc6270 */
[----:B------:R-:W-:-:S02]  /*0850*/  ISETP.GE.AND P5, PT, R40, UR17, PT ;  /* 0x0000001128007c0c */ /* 0x000fc4000bfa6270 */
[----:B------:R-:W-:Y:S01]  /*0860*/  ISETP.GE.AND P3, PT, R39, UR17, PT ;  /* 0x0000001127007c0c */ /* 0x000fe2000bf66270 */
[----:B------:R0:W2:Y:S01]  /*0870*/  @!P2 LDG.E.U16 R0, [R2.64] ;  /* 0x0000001a0200a981 */ /* 0x0000a2000c1e1500 */
[----:B------:R-:W-:Y:S02]  /*0880*/  ISETP.GE.AND P2, PT, R38, UR17, PT ;  /* 0x0000001126007c0c */ /* 0x000fe4000bf46270 */
[----:B------:R-:W-:Y:S01]  /*0890*/  PRMT R6, RZ, 0x7610, R6 ;  /* 0x00007610ff067816 */ /* 0x000fe20000000006 */
[----:B------:R0:W3:Y:S01]  /*08a0*/  @!P1 LDG.E.U16 R5, [R2.64+0x40] ;  /* 0x0000401a02059981 */ /* 0x0000e2000c1e1500 */
[----:B------:R-:W-:Y:S02]  /*08b0*/  ISETP.GE.AND P1, PT, R37, UR17, PT ;  /* 0x0000001125007c0c */ /* 0x000fe4000bf26270 */
[----:B------:R-:W-:Y:S01]  /*08c0*/  PRMT R9, RZ, 0x7610, R9 ;  /* 0x00007610ff097816 */ /* 0x000fe20000000009 */
[----:B------:R0:W4:Y:S01]  /*08d0*/  @!P0 LDG.E.U16 R4, [R2.64+0x80] ;  /* 0x0000801a02048981 */ /* 0x000122000c1e1500 */
[----:B------:R-:W-:-:S02]  /*08e0*/  PRMT R8, RZ, 0x7610, R8 ;  /* 0x00007610ff087816 */ /* 0x000fc40000000008 */
[----:B------:R-:W-:Y:S01]  /*08f0*/  PRMT R11, RZ, 0x7610, R11 ;  /* 0x00007610ff0b7816 */ /* 0x000fe2000000000b */
[----:B------:R0:W5:Y:S01]  /*0900*/  @!P4 LDG.E.U16 R7, [R2.64+0xc0] ;  /* 0x0000c01a0207c981 */ /* 0x000162000c1e1500 */
[----:B------:R-:W-:Y:S02]  /*0910*/  PRMT R10, RZ, 0x7610, R10 ;  /* 0x00007610ff0a7816 */ /* 0x000fe4000000000a */
[----:B------:R-:W-:Y:S01]  /*0920*/  ISETP.GE.AND P0, PT, R36, UR17, PT ;  /* 0x0000001124007c0c */ /* 0x000fe2000bf06270 */
[----:B------:R0:W5:Y:S01]  /*0930*/  @!P6 LDG.E.U16 R6, [R2.64+0x100] ;  /* 0x0001001a0206e981 */ /* 0x000162000c1e1500 */
[----:B------:R-:W-:Y:S02]  /*0940*/  ISETP.GE.AND P4, PT, R35, UR17, PT ;  /* 0x0000001123007c0c */ /* 0x000fe4000bf86270 */
[----:B------:R-:W-:Y:S01]  /*0950*/  ISETP.GE.AND P6, PT, R34, UR17, PT ;  /* 0x0000001122007c0c */ /* 0x000fe2000bfc6270 */
[----:B------:R0:W5:Y:S01]  /*0960*/  @!P5 LDG.E.U16 R9, [R2.64+0x140] ;  /* 0x0001401a0209d981 */ /* 0x000162000c1e1500 */
[----:B------:R-:W-:-:S02]  /*0970*/  ISETP.GE.AND P5, PT, R33, UR17, PT ;  /* 0x0000001121007c0c */ /* 0x000fc4000bfa6270 */
[----:B------:R-:W-:Y:S01]  /*0980*/  PRMT R13, RZ, 0x7610, R13 ;  /* 0x00007610ff0d7816 */ /* 0x000fe2000000000d */
[----:B------:R0:W5:Y:S01]  /*0990*/  @!P3 LDG.E.U16 R8, [R2.64+0x180] ;  /* 0x0001801a0208b981 */ /* 0x000162000c1e1500 */
[----:B------:R-:W-:Y:S02]  /*09a0*/  ISETP.GE.AND P3, PT, R32, UR17, PT ;  /* 0x0000001120007c0c */ /* 0x000fe4000bf66270 */
[----:B------:R-:W-:Y:S01]  /*09b0*/  PRMT R12, RZ, 0x7610, R12 ;  /* 0x00007610ff0c7816 */ /* 0x000fe2000000000c */
[----:B------:R0:W5:Y:S01]  /*09c0*/  @!P2 LDG.E.U16 R11, [R2.64+0x1c0] ;  /* 0x0001c01a020ba981 */ /* 0x000162000c1e1500 */
[----:B------:R-:W-:-:S03]  /*09d0*/  ISETP.GE.AND P2, PT, R31, UR17, PT ;  /* 0x000000111f007c0c */ /* 0x000fc6000bf46270 */
[----:B------:R0:W5:Y:S01]  /*09e0*/  @!P1 LDG.E.U16 R10, [R2.64+0x200] ;  /* 0x0002001a020a9981 */ /* 0x000162000c1e1500 */
[----:B------:R-:W-:Y:S02]  /*09f0*/  ISETP.GE.AND P1, PT, R30, UR17, PT ;  /* 0x000000111e007c0c */ /* 0x000fe4000bf26270 */
[----:B------:R-:W-:Y:S01]  /*0a00*/  PRMT R55, RZ, 0x7610, R55 ;  /* 0x00007610ff377816 */ /* 0x000fe20000000037 */
[----:B------:R0:W5:Y:S01]  /*0a10*/  @!P0 LDG.E.U16 R13, [R2.64+0x240] ;  /* 0x0002401a020d8981 */ /* 0x000162000c1e1500 */
[----:B------:R-:W-:Y:S02]  /*0a20*/  PRMT R54, RZ, 0x7610, R54 ;  /* 0x00007610ff367816 */ /* 0x000fe40000000036 */
[----:B------:R-:W-:Y:S01]  /*0a30*/  PRMT R57, RZ, 0x7610, R57 ;  /* 0x00007610ff397816 */ /* 0x000fe20000000039 */
[----:B------:R0:W5:Y:S01]  /*0a40*/  @!P4 LDG.E.U16 R12, [R2.64+0x280] ;  /* 0x0002801a020cc981 */ /* 0x000162000c1e1500 */
[----:B------:R-:W-:Y:S02]  /*0a50*/  PRMT R56, RZ, 0x7610, R56 ;  /* 0x00007610ff387816 */ /* 0x000fe40000000038 */
[----:B------:R-:W-:Y:S01]  /*0a60*/  PRMT R59, RZ, 0x7610, R59 ;  /* 0x00007610ff3b7816 */ /* 0x000fe2000000003b */
[----:B------:R0:W5:Y:S04]  /*0a70*/  @!P6 LDG.E.U16 R55, [R2.64+0x2c0] ;  /* 0x0002c01a0237e981 */ /* 0x000168000c1e1500 */
[----:B------:R0:W5:Y:S04]  /*0a80*/  @!P5 LDG.E.U16 R54, [R2.64+0x300] ;  /* 0x0003001a0236d981 */ /* 0x000168000c1e1500 */
[----:B------:R0:W5:Y:S04]  /*0a90*/  @!P3 LDG.E.U16 R57, [R2.64+0x340] ;  /* 0x0003401a0239b981 */ /* 0x000168000c1e1500 */
[----:B------:R0:W5:Y:S04]  /*0aa0*/  @!P2 LDG.E.U16 R56, [R2.64+0x380] ;  /* 0x0003801a0238a981 */ /* 0x000168000c1e1500 */
[----:B------:R0:W5:Y:S01]  /*0ab0*/  @!P1 LDG.E.U16 R59, [R2.64+0x3c0] ;  /* 0x0003c01a023b9981 */ /* 0x000162000c1e1500 */
[----:B------:R-:W-:-:S05]  /*0ac0*/  IMAD.IADD R14, R49, 0x1, R52 ;  /* 0x00000001310e7824 */ /* 0x000fca00078e0234 */
[C---:B------:R-:W-:Y:S02]  /*0ad0*/  IADD3 R15, R14.reuse, 0x20, RZ ;  /* 0x000000200e0f7810 */ /* 0x040fe40007ffe0ff */
[C---:B------:R-:W-:Y:S02]  /*0ae0*/  IADD3 R17, R14.reuse, 0x40, RZ ;  /* 0x000000400e117810 */ /* 0x040fe40007ffe0ff */
[C---:B------:R-:W-:Y:S02]  /*0af0*/  IADD3 R19, R14.reuse, 0x60, RZ ;  /* 0x000000600e137810 */ /* 0x040fe40007ffe0ff */
[C---:B------:R-:W-:Y:S02]  /*0b00*/  LEA.HI.SX32 R29, R14.reuse, R14, 0x1b ;  /* 0x0000000e0e1d7211 */ /* 0x040fe400078fdaff */
[C---:B------:R-:W-:Y:S02]  /*0b10*/  IADD3 R21, R14.reuse, 0x80, RZ ;  /* 0x000000800e157810 */ /* 0x040fe40007ffe0ff */
[----:B------:R-:W-:-:S02]  /*0b20*/  IADD3 R23, R14, 0xa0, RZ ;  /* 0x000000a00e177810 */ /* 0x000fc40007ffe0ff */
[-C--:B------:R-:W-:Y:S02]  /*0b30*/  LEA.HI.SX32 R15, R15, R14.reuse, 0x1b ;  /* 0x0000000e0f0f7211 */ /* 0x080fe400078fdaff */
[C---:B------:R-:W-:Y:S02]  /*0b40*/  IADD3 R27, R14.reuse, 0xe0, RZ ;  /* 0x000000e00e1b7810 */ /* 0x040fe40007ffe0ff */
[C---:B------:R-:W-:Y:S02]  /*0b50*/  IADD3 R25, R14.reuse, 0xc0, RZ ;  /* 0x000000c00e197810 */ /* 0x040fe40007ffe0ff */
[-C--:B------:R-:W-:Y:S02]  /*0b60*/  LEA.HI.SX32 R17, R17, R14.reuse, 0x1b ;  /* 0x0000000e11117211 */ /* 0x080fe400078fdaff */
[----:B------:R-:W-:Y:S01]  /*0b70*/  LEA.HI.SX32 R19, R19, R14, 0x1b ;  /* 0x0000000e13137211 */ /* 0x000fe200078fdaff */
[----:B------:R-:W-:Y:S01]  /*0b80*/  IMAD.SHL.U32 R28, R15, 0x2, RZ ;  /* 0x000000020f1c7824 */ /* 0x000fe200078e00ff */
[----:B------:R-:W-:-:S02]  /*0b90*/  IADD3 R61, R14, 0x100, RZ ;  /* 0x000001000e3d7810 */ /* 0x000fc40007ffe0ff */
[C---:B0-----:R-:W-:Y:S02]  /*0ba0*/  IADD3 R3, R14.reuse, 0x120, RZ ;  /* 0x000001200e037810 */ /* 0x041fe40007ffe0ff */
[----:B------:R-:W-:Y:S02]  /*0bb0*/  SHF.L.U32 R29, R29, 0x1, RZ ;  /* 0x000000011d1d7819 */ /* 0x000fe400000006ff */
[-C--:B------:R-:W-:Y:S02]  /*0bc0*/  LEA.HI.SX32 R21, R21, R14.reuse, 0x1b ;  /* 0x0000000e15157211 */ /* 0x080fe400078fdaff */
[-C--:B------:R-:W-:Y:S02]  /*0bd0*/  LEA.HI.SX32 R23, R23, R14.reuse, 0x1b ;  /* 0x0000000e17177211 */ /* 0x080fe400078fdaff */
[----:B------:R-:W-:Y:S01]  /*0be0*/  LEA.HI.SX32 R22, R27, R14, 0x1b ;  /* 0x0000000e1b167211 */ /* 0x000fe200078fdaff */
[----:B------:R-:W-:Y:S01]  /*0bf0*/  IMAD.SHL.U32 R26, R19, 0x2, RZ ;  /* 0x00000002131a7824 */ /* 0x000fe200078e00ff */
[----:B------:R-:W-:-:S02]  /*0c00*/  IADD3 R63, R14, 0x140, RZ ;  /* 0x000001400e3f7810 */ /* 0x000fc40007ffe0ff */
[C---:B------:R-:W-:Y:S02]  /*0c10*/  IADD3 R65, R14.reuse, 0x160, RZ ;  /* 0x000001600e417810 */ /* 0x040fe40007ffe0ff */
[-C--:B------:R-:W-:Y:S02]  /*0c20*/  LEA.HI.SX32 R2, R25, R14.reuse, 0x1b ;  /* 0x0000000e19027211 */ /* 0x080fe400078fdaff */
[----:B------:R-:W-:Y:S01]  /*0c30*/  SHF.L.U32 R27, R17, 0x1, RZ ;  /* 0x00000001111b7819 */ /* 0x000fe200000006ff */
[----:B------:R-:W-:Y:S01]  /*0c40*/  IMAD.SHL.U32 R24, R23, 0x2, RZ ;  /* 0x0000000217187824 */ /* 0x000fe200078e00ff */
[C---:B------:R-:W-:Y:S02]  /*0c50*/  IADD3 R67, R14.reuse, 0x180, RZ ;  /* 0x000001800e437810 */ /* 0x040fe40007ffe0ff */
[----:B------:R-:W-:Y:S02]  /*0c60*/  IADD3 R69, R14, 0x1a0, RZ ;  /* 0x000001a00e457810 */ /* 0x000fe40007ffe0ff */
[----:B------:R-:W-:-:S02]  /*0c70*/  LEA.HI.SX32 R61, R61, R14, 0x1b ;  /* 0x0000000e3d3d7211 */ /* 0x000fc400078fdaff */
[-C--:B------:R-:W-:Y:S02]  /*0c80*/  LEA.HI.SX32 R3, R3, R14.reuse, 0x1b ;  /* 0x0000000e03037211 */ /* 0x080fe400078fdaff */
[----:B------:R-:W-:Y:S02]  /*0c90*/  SHF.L.U32 R25, R21, 0x1, RZ ;  /* 0x0000000115197819 */ /* 0x000fe400000006ff */
[----:B------:R-:W-:Y:S01]  /*0ca0*/  IADD3 R71, R14, 0x1c0, RZ ;  /* 0x000001c00e477810 */ /* 0x000fe20007ffe0ff */
[----:B------:R-:W-:Y:S01]  /*0cb0*/  IMAD.SHL.U32 R22, R22, 0x2, RZ ;  /* 0x0000000216167824 */ /* 0x000fe200078e00ff */
[----:B------:R-:W-:Y:S02]  /*0cc0*/  IADD3 R73, R14, 0x1e0, RZ ;  /* 0x000001e00e497810 */ /* 0x000fe40007ffe0ff */
[-C--:B------:R-:W-:Y:S02]  /*0cd0*/  LEA.HI.SX32 R63, R63, R14.reuse, 0x1b ;  /* 0x0000000e3f3f7211 */ /* 0x080fe400078fdaff */
[----:B------:R-:W-:-:S02]  /*0ce0*/  LEA.HI.SX32 R18, R65, R14, 0x1b ;  /* 0x0000000e41127211 */ /* 0x000fc400078fdaff */
[----:B------:R-:W-:Y:S01]  /*0cf0*/  SHF.L.U32 R23, R2, 0x1, RZ ;  /* 0x0000000102177819 */ /* 0x000fe200000006ff */
[----:B------:R-:W-:Y:S01]  /*0d00*/  IMAD.SHL.U32 R20, R3, 0x2, RZ ;  /* 0x0000000203147824 */ /* 0x000fe200078e00ff */
[-C--:B------:R-:W-:Y:S02]  /*0d10*/  LEA.HI.SX32 R67, R67, R14.reuse, 0x1b ;  /* 0x0000000e43437211 */ /* 0x080fe400078fdaff */
[-C--:B------:R-:W-:Y:S02]  /*0d20*/  LEA.HI.SX32 R16, R69, R14.reuse, 0x1b ;  /* 0x0000000e45107211 */ /* 0x080fe400078fdaff */
[----:B------:R-:W-:Y:S02]  /*0d30*/  SHF.L.U32 R21, R61, 0x1, RZ ;  /* 0x000000013d157819 */ /* 0x000fe400000006ff */
[-C--:B------:R-:W-:Y:S01]  /*0d40*/  LEA.HI.SX32 R71, R71, R14.reuse, 0x1b ;  /* 0x0000000e47477211 */ /* 0x080fe200078fdaff */
[----:B------:R-:W-:Y:S01]  /*0d50*/  IMAD.SHL.U32 R18, R18, 0x2, RZ ;  /* 0x0000000212127824 */ /* 0x000fe200078e00ff */
[----:B------:R-:W-:-:S02]  /*0d60*/  LEA.HI.SX32 R14, R73, R14, 0x1b ;  /* 0x0000000e490e7211 */ /* 0x000fc400078fdaff */
[----:B------:R-:W-:Y:S01]  /*0d70*/  SHF.L.U32 R19, R63, 0x1, RZ ;  /* 0x000000013f137819 */ /* 0x000fe200000006ff */
[----:B------:R-:W-:Y:S01]  /*0d80*/  IMAD.SHL.U32 R16, R16, 0x2, RZ ;  /* 0x0000000210107824 */ /* 0x000fe200078e00ff */
[----:B------:R-:W-:Y:S01]  /*0d90*/  SHF.L.U32 R17, R67, 0x1, RZ ;  /* 0x0000000143117819 */ /* 0x000fe200000006ff */
[----:B------:R-:W-:Y:S01]  /*0da0*/  IMAD.SHL.U32 R14, R14, 0x2, RZ ;  /* 0x000000020e0e7824 */ /* 0x000fe200078e00ff */
[----:B------:R-:W-:Y:S02]  /*0db0*/  SHF.L.U32 R15, R71, 0x1, RZ ;  /* 0x00000001470f7819 */ /* 0x000fe400000006ff */
[----:B------:R-:W-:-:S04]  /*0dc0*/  IADD3 R2, P0, R66, UR14, RZ ;  /* 0x0000000e42027c10 */ /* 0x000fc8000ff1e0ff */
[----:B------:R-:W-:Y:S02]  /*0dd0*/  IADD3.X R3, R68, UR16, RZ, P0, !PT ;  /* 0x0000001044037c10 */ /* 0x000fe400087fe4ff */
[----:B------:R-:W-:Y:S02]  /*0de0*/  ISETP.GE.AND P2, PT, R48, UR17, PT ;  /* 0x0000001130007c0c */ /* 0x000fe4000bf46270 */
[----:B------:R-:W-:Y:S02]  /*0df0*/  ISETP.GE.AND P1, PT, R44, UR17, PT ;  /* 0x000000112c007c0c */ /* 0x000fe4000bf26270 */
[----:B------:R-:W-:Y:S02]  /*0e00*/  PRMT R58, RZ, 0x7610, R58 ;  /* 0x00007610ff3a7816 */ /* 0x000fe4000000003a */
[----:B------:R-:W-:Y:S02]  /*0e10*/  PRMT R61, RZ, 0x7610, R61 ;  /* 0x00007610ff3d7816 */ /* 0x000fe4000000003d */
        /* <DEDUP_REMOVED lines=15> */
[----:B---3--:R-:W-:Y:S04]  /*0f10*/  STS.U16 [R28+0x40], R5 ;  /* 0x000040051c007388 */ /* 0x008fe80000000400 */
[----:B----4-:R-:W-:Y:S01]  /*0f20*/  STS.U16 [R27+0x80], R4 ;  /* 0x000080041b007388 */ /* 0x010fe20000000400 */
[----:B0-----:R-:W-:-:S03]  /*0f30*/  LEA R0, R52, R49, 0x4 ;  /* 0x0000003134007211 */ /* 0x001fc600078e20ff */
[----:B-----5:R-:W-:Y:S04]  /*0f40*/  STS.U16 [R26+0xc0], R7 ;  /* 0x0000c0071a007388 */ /* 0x020fe80000000400 */
[----:B------:R-:W-:Y:S01]  /*0f50*/  STS.U16 [R25+0x100], R6 ;  /* 0x0001000619007388 */ /* 0x000fe20000000400 */
[----:B------:R-:W-:-:S03]  /*0f60*/  LEA.HI.SX32 R0, R0, R0, 0x1b ;  /* 0x0000000000007211 */ /* 0x000fc600078fdaff */
[----:B------:R-:W-:Y:S04]  /*0f70*/  STS.U16 [R24+0x140], R9 ;  /* 0x0001400918007388 */ /* 0x000fe80000000400 */
[----:B------:R-:W-:Y:S04]  /*0f80*/  STS.U16 [R23+0x180], R8 ;  /* 0x0001800817007388 */ /* 0x000fe80000000400 */
[----:B------:R-:W-:Y:S04]  /*0f90*/  STS.U16 [R22+0x1c0], R11 ;  /* 0x0001c00b16007388 */ /* 0x000fe80000000400 */
[----:B------:R-:W-:Y:S01]  /*0fa0*/  STS.U16 [R21+0x200], R10 ;  /* 0x0002000a15007388 */ /* 0x000fe20000000400 */
[----:B------:R-:W-:-:S03]  /*0fb0*/  IMAD.SHL.U32 R0, R0, 0x2, RZ ;  /* 0x0000000200007824 */ /* 0x000fc600078e00ff */
[----:B------:R-:W-:Y:S04]  /*0fc0*/  STS.U16 [R20+0x240], R13 ;  /* 0x0002400d14007388 */ /* 0x000fe80000000400 */
[----:B------:R-:W-:Y:S04]  /*0fd0*/  STS.U16 [R19+0x280], R12 ;  /* 0x0002800c13007388 */ /* 0x000fe80000000400 */
        /* <DEDUP_REMOVED lines=25> */
[----:B--2---:R-:W-:Y:S02]  /*1170*/  PRMT R57, RZ, 0x7610, R57 ;  /* 0x00007610ff397816 */ /* 0x004fe40000000039 */
[----:B---3--:R-:W-:Y:S01]  /*1180*/  PRMT R56, RZ, 0x7610, R56 ;  /* 0x00007610ff387816 */ /* 0x008fe20000000038 */
[----:B------:R-:W2:Y:S01]  /*1190*/  @!P2 LDG.E.U16 R58, [R2.64] ;  /* 0x0000001a023aa981 */ /* 0x000ea2000c1e1500 */
[----:B------:R-:W-:-:S03]  /*11a0*/  ISETP.GE.AND P2, PT, R38, UR17, PT ;  /* 0x0000001126007c0c */ /* 0x000fc6000bf46270 */
[----:B------:R-:W3:Y:S01]  /*11b0*/  @!P1 LDG.E.U16 R61, [R2.64+0x40] ;  /* 0x0000401a023d9981 */ /* 0x000ee2000c1e1500 */
[----:B------:R-:W-:-:S03]  /*11c0*/  ISETP.GE.AND P1, PT, R37, UR17, PT ;  /* 0x0000001125007c0c */ /* 0x000fc6000bf26270 */
[----:B------:R-:W5:Y:S01]  /*11d0*/  @!P0 LDG.E.U16 R60, [R2.64+0x80] ;  /* 0x0000801a023c8981 */ /* 0x000f62000c1e1500 */
        /* <DEDUP_REMOVED lines=12> */
[----:B------:R-:W-:Y:S02]  /*12a0*/  ISETP.GE.AND P1, PT, R30, UR17, PT ;  /* 0x000000111e007c0c */ /* 0x000fe4000bf26270 */
[----:B----4-:R-:W-:Y:S01]  /*12b0*/  PRMT R59, RZ, 0x7610, R59 ;  /* 0x00007610ff3b7816 */ /* 0x010fe2000000003b */
[----:B------:R-:W4:Y:S04]  /*12c0*/  @!P4 LDG.E.U16 R66, [R2.64+0x280] ;  /* 0x0002801a0242c981 */ /* 0x000f28000c1e1500 */
        /* <DEDUP_REMOVED lines=10> */
[----:B-----5:R-:W-:Y:S04]  /*1370*/  STS.U16 [R27+0x80], R60 ;  /* 0x0000803c1b007388 */ /* 0x020fe80000000400 */
[----:B------:R-:W-:Y:S04]  /*1380*/  STS.U16 [R26+0xc0], R63 ;  /* 0x0000c03f1a007388 */ /* 0x000fe80000000400 */
[----:B------:R-:W-:Y:S04]  /*1390*/  STS.U16 [R25+0x100], R62 ;  /* 0x0001003e19007388 */ /* 0x000fe80000000400 */
[----:B------:R-:W-:Y:S04]  /*13a0*/  STS.U16 [R24+0x140], R55 ;  /* 0x0001403718007388 */ /* 0x000fe80000000400 */
[----:B------:R-:W-:Y:S04]  /*13b0*/  STS.U16 [R23+0x180], R54 ;  /* 0x0001803617007388 */ /* 0x000fe80000000400 */
[----:B------:R-:W-:Y:S04]  /*13c0*/  STS.U16 [R22+0x1c0], R57 ;  /* 0x0001c03916007388 */ /* 0x000fe80000000400 */
[----:B------:R-:W-:Y:S04]  /*13d0*/  STS.U16 [R21+0x200], R56 ;  /* 0x0002003815007388 */ /* 0x000fe80000000400 */
[----:B----4-:R-:W-:Y:S04]  /*13e0*/  STS.U16 [R20+0x240], R59 ;  /* 0x0002403b14007388 */ /* 0x010fe80000000400 */
        /* <DEDUP_REMOVED lines=24> */
[----:B------:R-:W-:-:S05]  /*1570*/  FADD.FTZ R63, R62, R53 ;  /* 0x000000353e3f7221 */ /* 0x000fca0000010000 */
        /* <DEDUP_REMOVED lines=8> */
[----:B-----5:R-:W-:Y:S01]  /*1600*/  HADD2.F32 R84, -RZ, R60.H0_H0 ;  /* 0x2000003cff547230 */ /* 0x020fe20000004100 */
        /* <DEDUP_REMOVED lines=14> */
[----:B------:R-:W-:Y:S02]  /*16f0*/  FMUL.FTZ R63, R63, 1.4426950216293334961 ;  /* 0x3fb8aa3b3f3f7820 */ /* 0x000fe40000410000 */
[----:B------:R-:W-:-:S02]  /*1700*/  IMAD.MOV.U32 R80, RZ, RZ, 0x3e800000 ;  /* 0x3e800000ff507424 */ /* 0x000fc400078e00ff */
[----:B------:R-:W0:Y:S01]  /*1710*/  MUFU.EX2 R82, R63 ;  /* 0x0000003f00527308 */ /* 0x000e220000000800 */
[----:B------:R-:W-:Y:S02]  /*1720*/  IMAD.MOV.U32 R77, RZ, RZ, 0x3d39bf78 ;  /* 0x3d39bf78ff4d7424 */ /* 0x000fe400078e00ff */
        /* <DEDUP_REMOVED lines=27> */
.L_x_2677:
[----:B------:R-:W-:Y:S05]  /*18e0*/  BSYNC B0 ;  /* 0x0000000000007941 */ /* 0x000fea0003800000 */
.L_x_2676:
[----:B------:R-:W-:Y:S01]  /*18f0*/  HADD2.F32 R78, -RZ, R78.H0_H0 ;  /* 0x2000004eff4e7230 */ /* 0x000fe20000004100 */
[----:B------:R-:W-:Y:S01]  /*1900*/  BSSY B0, `(.L_x_2678) ;  /* 0x0000023000007945 */ /* 0x000fe20003800000 */
[----:B------:R-:W-:-:S03]  /*1910*/  FSETP.GTU.FTZ.AND P4, PT, R57, 20, PT ;  /* 0x41a000003900780b */ /* 0x000fc60003f9c000 */
[----:B------:R-:W-:Y:S01]  /*1920*/  FADD.FTZ R56, R78, R53 ;  /* 0x000000354e387221 */ /* 0x000fe20000010000 */
        /* <DEDUP_REMOVED lines=32> */
.L_x_2679:
[----:B------:R-:W-:Y:S05]  /*1b30*/  BSYNC B0 ;  /* 0x0000000000007941 */ /* 0x000fea0003800000 */
.L_x_2678:
        /* <DEDUP_REMOVED lines=38> */
.L_x_2681:
[----:B------:R-:W-:Y:S05]  /*1da0*/  BSYNC B0 ;  /* 0x0000000000007941 */ /* 0x000fea0003800000 */
.L_x_2680:
        /* <DEDUP_REMOVED lines=36> */
.L_x_2683:
[----:B------:R-:W-:Y:S05]  /*1ff0*/  BSYNC B0 ;  /* 0x0000000000007941 */ /* 0x000fea0003800000 */
.L_x_2682:
        /* <DEDUP_REMOVED lines=38> */
.L_x_2685:
[----:B------:R-:W-:Y:S05]  /*2260*/  BSYNC B0 ;  /* 0x0000000000007941 */ /* 0x000fea0003800000 */
.L_x_2684:
        /* <DEDUP_REMOVED lines=36> */
.L_x_2687:
[----:B------:R-:W-:Y:S05]  /*24b0*/  BSYNC B0 ;  /* 0x0000000000007941 */ /* 0x000fea0003800000 */
.L_x_2686:
        /* <DEDUP_REMOVED lines=38> */
.L_x_2689:
[----:B------:R-:W-:Y:S05]  /*2720*/  BSYNC B0 ;  /* 0x0000000000007941 */ /* 0x000fea0003800000 */
.L_x_2688:
[----:B------:R-:W-:Y:S01]  /*2730*/  HADD2.F32 R74, -RZ, R74.H0_H0 ;  /* 0x2000004aff4a7230 */ /* 0x000fe20000004100 */
[----:B------:R-:W-:Y:S01]  /*2740*/  BSSY B0, `(.L_x_2690) ;  /* 0x0000024000007945 */ /* 0x000fe20003800000 */
[----:B------:R-:W-:Y:S01]  /*2750*/  HADD2.F32 R94, -RZ, R68.H0_H0 ;  /* 0x20000044ff5e7230 */ /* 0x000fe20000004100 */
[----:B------:R-:W-:Y:S02]  /*2760*/  FSETP.GTU.FTZ.AND P4, PT, R67, 20, PT ;  /* 0x41a000004300780b */ /* 0x000fe40003f9c000 */
        /* <DEDUP_REMOVED lines=33> */
.L_x_2691:
[----:B------:R-:W-:Y:S05]  /*2980*/  BSYNC B0 ;  /* 0x0000000000007941 */ /* 0x000fea0003800000 */
.L_x_2690:
        /* <DEDUP_REMOVED lines=42> */
.L_x_2693:
[----:B------:R-:W-:Y:S05]  /*2c30*/  BSYNC B0 ;  /* 0x0000000000007941 */ /* 0x000fea0003800000 */
.L_x_2692:
[----:B------:R-:W-:Y:S01]  /*2c40*/  HADD2.F32 R72, -RZ, R2.H0_H0 ;  /* 0x20000002ff487230 */ /* 0x000fe20000004100 */
[----:B------:R-:W-:Y:S01]  /*2c50*/  BSSY B0, `(.L_x_2694) ;  /* 0x0000027000007945 */ /* 0x000fe20003800000 */
[----:B------:R-:W-:Y:S01]  /*2c60*/  HADD2.F32 R97, -RZ, R70.H0_H0 ;  /* 0x20000046ff617230 */ /* 0x000fe20000004100 */
[----:B------:R-:W-:Y:S01]  /*2c70*/  FSETP.GTU.FTZ.AND P3, PT, R69, 20, PT ;  /* 0x41a000004500780b */ /* 0x000fe20003f7c000 */
        /* <DEDUP_REMOVED lines=36> */
.L_x_2695:
[----:B------:R-:W-:Y:S05]  /*2ec0*/  BSYNC B0 ;  /* 0x0000000000007941 */ /* 0x000fea0003800000 */
.L_x_2694:
        /* <DEDUP_REMOVED lines=46> */
.L_x_2697:
[----:B------:R-:W-:Y:S05]  /*31b0*/  BSYNC B0 ;  /* 0x0000000000007941 */ /* 0x000fea0003800000 */
.L_x_2696:
        /* <DEDUP_REMOVED lines=33> */
.L_x_2699:
[----:B------:R-:W-:Y:S05]  /*33d0*/  BSYNC B0 ;  /* 0x0000000000007941 */ /* 0x000fea0003800000 */
.L_x_2698:
        /* <DEDUP_REMOVED lines=33> */
.L_x_2701:
[----:B------:R-:W-:Y:S05]  /*35f0*/  BSYNC B0 ;  /* 0x0000000000007941 */ /* 0x000fea0003800000 */
.L_x_2700:
        /* <DEDUP_REMOVED lines=33> */
.L_x_2703:
[----:B------:R-:W-:Y:S05]  /*3810*/  BSYNC B0 ;  /* 0x0000000000007941 */ /* 0x000fea0003800000 */
.L_x_2702:
        /* <DEDUP_REMOVED lines=33> */
.L_x_2705:
[----:B------:R-:W-:Y:S05]  /*3a30*/  BSYNC B0 ;  /* 0x0000000000007941 */ /* 0x000fea0003800000 */
.L_x_2704:
        /* <DEDUP_REMOVED lines=33> */
.L_x_2707:
[----:B------:R-:W-:Y:S05]  /*3c50*/  BSYNC B0 ;  /* 0x0000000000007941 */ /* 0x000fea0003800000 */
.L_x_2706:
        /* <DEDUP_REMOVED lines=19> */
[----:B------:R-:W-:Y:S01]  /*3d90*/  ISETP.NE.AND P0, PT, R51, RZ, PT ;  /* 0x000000ff3300720c */ /* 0x000fe20003f05270 */
[----:B------:R-:W-:Y:S01]  /*3da0*/  FMUL.FTZ R93, R96, R61 ;  /* 0x0000003d605d7220 */ /* 0x000fe20000410000 */
[----:B------:R-:W-:Y:S01]  /*3db0*/  UMOV UR6, URZ ;  /* 0x0000003f00067c82 */ /* 0x000fe20008000000 */
[----:B------:R-:W-:Y:S01]  /*3dc0*/  FMUL.FTZ R87, R6, R69 ;  /* 0x0000004506577220 */ /* 0x000fe20000410000 */
[----:B------:R-:W-:Y:S01]  /*3dd0*/  ISETP.EQ.OR P0, PT, RZ, UR5, P0 ;  /* 0x00000005ff007c0c */ /* 0x000fe20008702670 */
        /* <DEDUP_REMOVED lines=14> */
.L_x_2713:
[----:B------:R-:W-:Y:S02]  /*3ec0*/  USHF.R.S32.HI UR20, URZ, 0x1f, UR6 ;  /* 0x0000001f3f147899 */ /* 0x000fe40008011406 */
[----:B------:R-:W-:Y:S02]  /*3ed0*/  ULDC.64 UR22, c[0x0][0x188] ;  /* 0x0000620000167ab9 */ /* 0x000fe40000000a00 */
[----:B------:R-:W-:Y:S02]  /*3ee0*/  UIMAD UR21, UR20, UR22, URZ ;  /* 0x00000016141572a4 */ /* 0x000fe4000f8e023f */
[----:B------:R-:W-:Y:S02]  /*3ef0*/  UMOV UR18, UR28 ;  /* 0x0000001c00127c82 */ /* 0x000fe40008000000 */
[----:B------:R-:W-:Y:S02]  /*3f00*/  UMOV UR19, UR7 ;  /* 0x0000000700137c82 */ /* 0x000fe40008000000 */
[----:B------:R-:W-:-:S02]  /*3f10*/  UIMAD.WIDE.U32 UR18, UR6, UR22, UR18 ;  /* 0x00000016061272a5 */ /* 0x000fc4000f8e0012 */
[----:B------:R-:W-:Y:S02]  /*3f20*/  UIMAD UR22, UR6, UR23, UR21 ;  /* 0x00000017061672a4 */ /* 0x000fe4000f8e0215 */
[----:B------:R-:W-:Y:S02]  /*3f30*/  ULDC.64 UR24, c[0x0][0x220] ;  /* 0x0000880000187ab9 */ /* 0x000fe40000000a00 */
[----:B------:R-:W-:Y:S02]  /*3f40*/  ULEA UR21, UP0, UR18, UR24, 0x2 ;  /* 0x0000001812157291 */ /* 0x000fe4000f80103f */
[----:B------:R-:W-:Y:S01]  /*3f50*/  UIADD3 UR19, UR19, UR22, URZ ;  /* 0x0000001613137290 */ /* 0x000fe2000fffe03f */
[----:B0-----:R-:W0:Y:S01]  /*3f60*/  S2R R64, SR_TID.X ;  /* 0x0000000000407919 */ /* 0x001e220000002100 */
[----:B------:R-:W-:Y:S01]  /*3f70*/  ISETP.GE.U32.AND P3, PT, R47, UR17, PT ;  /* 0x000000112f007c0c */ /* 0x000fe2000bf66070 */
[----:B------:R-:W-:Y:S01]  /*3f80*/  ULDC.64 UR36, c[0x0][0x1a0] ;  /* 0x0000680000247ab9 */ /* 0x000fe20000000a00 */
[----:B-1----:R-:W-:Y:S01]  /*3f90*/  IMAD.U32 R2, RZ, RZ, UR21 ;  /* 0x00000015ff027e24 */ /* 0x002fe2000f8e00ff */
[----:B------:R-:W-:Y:S01]  /*3fa0*/  ULEA.HI.X UR18, UR18, UR25, UR19, 0x2, UP0 ;  /* 0x0000001912127291 */ /* 0x000fe200080f1413 */
[----:B------:R-:W-:Y:S01]  /*3fb0*/  ISETP.GE.U32.AND P4, PT, R116, UR17, PT ;  /* 0x0000001174007c0c */ /* 0x000fe2000bf86070 */
[----:B------:R-:W-:-:S04]  /*3fc0*/  ULDC.64 UR38, c[0x0][0x1c0] ;  /* 0x0000700000267ab9 */ /* 0x000fc80000000a00 */
[----:B------:R-:W-:-:S05]  /*3fd0*/  MOV R3, UR18 ;  /* 0x0000001200037c02 */ /* 0x000fca0008000f00 */
[----:B------:R-:W2:Y:S01]  /*3fe0*/  LDG.E R2, [R2.64] ;  /* 0x0000001a02027981 */ /* 0x000ea2000c1e1900 */
[----:B------:R-:W-:Y:S01]  /*3ff0*/  FSEL R120, R95, RZ, !P3 ;  /* 0x000000ff5f787208 */ /* 0x000fe20005800000 */
[----:B------:R-:W-:Y:S01]  /*4000*/  UIMAD UR21, UR20, UR36, URZ ;  /* 0x00000024141572a4 */ /* 0x000fe2000f8e023f */
[----:B------:R-:W-:Y:S01]  /*4010*/  ISETP.GE.U32.AND P5, PT, R115, UR17, PT ;  /* 0x0000001173007c0c */ /* 0x000fe2000bfa6070 */
[----:B------:R-:W-:Y:S01]  /*4020*/  UIMAD UR24, UR20, UR38, URZ ;  /* 0x00000026141872a4 */ /* 0x000fe2000f8e023f */
[----:B------:R-:W-:Y:S01]  /*4030*/  FSEL R119, R93, RZ, !P4 ;  /* 0x000000ff5d777208 */ /* 0x000fe20006000000 */
[----:B------:R-:W-:Y:S01]  /*4040*/  UIMAD UR37, UR6, UR37, UR21 ;  /* 0x00000025062572a4 */ /* 0x000fe2000f8e0215 */
[----:B------:R-:W-:Y:S01]  /*4050*/  ISETP.GE.U32.AND P6, PT, R114, UR17, PT ;  /* 0x0000001172007c0c */ /* 0x000fe2000bfc6070 */
[----:B------:R-:W-:Y:S01]  /*4060*/  UMOV UR18, UR8 ;  /* 0x0000000800127c82 */ /* 0x000fe20008000000 */
[----:B0-----:R-:W-:Y:S01]  /*4070*/  SHF.L.U32 R9, R64, 0x4, RZ ;  /* 0x0000000440097819 */ /* 0x001fe200000006ff */
[----:B------:R-:W-:Y:S01]  /*4080*/  UMOV UR19, UR11 ;  /* 0x0000000b00137c82 */ /* 0x000fe20008000000 */
[----:B------:R-:W-:Y:S01]  /*4090*/  FSEL R121, R96, RZ, !P5 ;  /* 0x000000ff60797208 */ /* 0x000fe20006800000 */
[----:B------:R-:W-:Y:S01]  /*40a0*/  UMOV UR20, UR30 ;  /* 0x0000001e00147c82 */ /* 0x000fe20008000000 */
[----:B------:R-:W-:Y:S01]  /*40b0*/  ISETP.GE.U32.AND P2, PT, R9, UR17, PT ;  /* 0x0000001109007c0c */ /* 0x000fe2000bf46070 */
[----:B------:R-:W-:Y:S01]  /*40c0*/  UMOV UR21, UR13 ;  /* 0x0000000d00157c82 */ /* 0x000fe20008000000 */
[----:B------:R-:W-:Y:S01]  /*40d0*/  ISETP.GE.U32.AND P1, PT, R113, UR17, PT ;  /* 0x0000001171007c0c */ /* 0x000fe2000bf26070 */
[----:B------:R-:W-:Y:S01]  /*40e0*/  UIMAD.WIDE.U32 UR18, UR6, UR36, UR18 ;  /* 0x00000024061272a5 */ /* 0x000fe2000f8e0012 */
[----:B------:R-:W-:Y:S01]  /*40f0*/  FSEL R103, R94, RZ, !P2 ;  /* 0x000000ff5e677208 */ /* 0x000fe20005000000 */
[----:B------:R-:W-:Y:S01]  /*4100*/  UIMAD.WIDE.U32 UR22, UR6, UR38, UR20 ;  /* 0x00000026061672a5 */ /* 0x000fe2000f8e0014 */
[----:B------:R-:W-:Y:S01]  /*4110*/  FSEL R123, R92, RZ, !P6 ;  /* 0x000000ff5c7b7208 */ /* 0x000fe20007000000 */
[----:B------:R-:W-:Y:S01]  /*4120*/  UIMAD UR38, UR6, UR39, UR24 ;  /* 0x00000027062672a4 */ /* 0x000fe2000f8e0218 */
[----:B------:R-:W-:Y:S01]  /*4130*/  FSEL R125, R97, RZ, !P1 ;  /* 0x000000ff617d7208 */ /* 0x000fe20004800000 */
[----:B------:R-:W-:-:S02]  /*4140*/  ULDC.64 UR20, c[0x0][0x228] ;  /* 0x00008a0000147ab9 */ /* 0x000fc40000000a00 */
[----:B------:R-:W-:Y:S02]  /*4150*/  ULDC.64 UR24, c[0x0][0x230] ;  /* 0x00008c0000187ab9 */ /* 0x000fe40000000a00 */
[----:B------:R-:W-:Y:S02]  /*4160*/  ULEA UR36, UP0, UR18, UR20, 0x2 ;  /* 0x0000001412247291 */ /* 0x000fe4000f80103f */
[----:B------:R-:W-:Y:S02]  /*4170*/  ULEA UR24, UP1, UR22, UR24, 0x2 ;  /* 0x0000001816187291 */ /* 0x000fe4000f82103f */
[----:B------:R-:W-:Y:S02]  /*4180*/  UIADD3 UR20, UR23, UR38, URZ ;  /* 0x0000002617147290 */ /* 0x000fe4000fffe03f */
[----:B------:R-:W-:Y:S02]  /*4190*/  UIADD3 UR19, UR19, UR37, URZ ;  /* 0x0000002513137290 */ /* 0x000fe4000fffe03f */
[----:B------:R-:W-:Y:S01]  /*41a0*/  ULEA.HI.X UR25, UR22, UR25, UR20, 0x2, UP1 ;  /* 0x0000001916197291 */ /* 0x000fe200088f1414 */
[----:B------:R-:W-:Y:S01]  /*41b0*/  HFMA2.MMA R13, -RZ, RZ, 0, 0 ;  /* 0x00000000ff0d7435 */ /* 0x000fe200000001ff */
[----:B------:R-:W-:Y:S01]  /*41c0*/  ULEA.HI.X UR21, UR18, UR21, UR19, 0x2, UP0 ;  /* 0x0000001512157291 */ /* 0x000fe200080f1413 */
[----:B------:R-:W-:Y:S01]  /*41d0*/  IMAD.MOV.U32 R12, RZ, RZ, 0x3f800000 ;  /* 0x3f800000ff0c7424 */ /* 0x000fe200078e00ff */
[----:B------:R-:W-:-:S07]  /*41e0*/  MOV R153, UR6 ;  /* 0x0000000600997c02 */ /* 0x000fce0008000f00 */
[----:B------:R-:W-:Y:S01]  /*41f0*/  @!P0 LDS.64 R12, [R153.X8+0x10d0] ;  /* 0x0010d000990c8984 */ /* 0x000fe20000008a00 */
[----:B--2---:R-:W-:-:S04]  /*4200*/  FMUL.FTZ R4, R2, 1.4426950216293334961 ;  /* 0x3fb8aa3b02047820 */ /* 0x004fc80000410000 */
[C---:B------:R-:W-:Y:S02]  /*4210*/  FMUL.FTZ R5, R4.reuse, R63 ;  /* 0x0000003f04057220 */ /* 0x040fe40000410000 */
[C---:B------:R-:W-:Y:S02]  /*4220*/  FMUL.FTZ R6, R4.reuse, R62 ;  /* 0x0000003e04067220 */ /* 0x040fe40000410000 */
[C---:B------:R-:W-:Y:S02]  /*4230*/  FMUL.FTZ R7, R4.reuse, R61 ;  /* 0x0000003d04077220 */ /* 0x040fe40000410000 */
[----:B------:R-:W0:Y:S01]  /*4240*/  MUFU.EX2 R5, R5 ;  /* 0x0000000500057308 */ /* 0x000e220000000800 */
[C---:B------:R-:W-:Y:S02]  /*4250*/  FMUL.FTZ R9, R4.reuse, R57 ;  /* 0x0000003904097220 */ /* 0x040fe40000410000 */
[C---:B------:R-:W-:Y:S02]  /*4260*/  FMUL.FTZ R8, R4.reuse, R60 ;  /* 0x0000003c04087220 */ /* 0x040fe40000410000 */
[----:B------:R-:W-:-:S02]  /*4270*/  FMUL.FTZ R2, R4, R59 ;  /* 0x0000003b04027220 */ /* 0x000fc40000410000 */
[C---:B------:R-:W-:Y:S01]  /*4280*/  FMUL.FTZ R3, R4.reuse, R58 ;  /* 0x0000003a04037220 */ /* 0x040fe20000410000 */
[----:B------:R-:W1:Y:S01]  /*4290*/  MUFU.EX2 R6, R6 ;  /* 0x0000000600067308 */ /* 0x000e620000000800 */
[----:B------:R-:W-:-:S07]  /*42a0*/  FMUL.FTZ R10, R4, R56 ;  /* 0x00000038040a7220 */ /* 0x000fce0000410000 */
[----:B------:R-:W2:Y:S01]  /*42b0*/  MUFU.EX2 R7, R7 ;  /* 0x0000000700077308 */ /* 0x000ea20000000800 */
[----:B0-----:R-:W-:Y:S01]  /*42c0*/  FSEL R118, R5, 1, !P2 ;  /* 0x3f80000005767808 */ /* 0x001fe20005000000 */
[----:B------:R-:W-:Y:S01]  /*42d0*/  FMUL.FTZ R5, R4, R55 ;  /* 0x0000003704057220 */ /* 0x000fe20000410000 */
[----:B------:R-:W-:-:S04]  /*42e0*/  ISETP.GE.U32.AND P2, PT, R112, UR17, PT ;  /* 0x0000001170007c0c */ /* 0x000fc8000bf46070 */
[----:B------:R-:W-:Y:S01]  /*42f0*/  FSEL R127, R91, RZ, !P2 ;  /* 0x000000ff5b7f7208 */ /* 0x000fe20005000000 */
[----:B------:R-:W0:Y:S01]  /*4300*/  MUFU.EX2 R9, R9 ;  /* 0x0000000900097308 */ /* 0x000e220000000800 */
[----:B-1----:R-:W-:Y:S01]  /*4310*/  FSEL R117, R6, 1, !P3 ;  /* 0x3f80000006757808 */ /* 0x002fe20005800000 */
[----:B------:R-:W-:Y:S01]  /*4320*/  FMUL.FTZ R6, R4, R54 ;  /* 0x0000003604067220 */ /* 0x000fe20000410000 */
[----:B------:R-:W-:-:S04]  /*4330*/  ISETP.GE.U32.AND P3, PT, R111, UR17, PT ;  /* 0x000000116f007c0c */ /* 0x000fc8000bf66070 */
[----:B------:R-:W-:Y:S01]  /*4340*/  FSEL R129, R98, RZ, !P3 ;  /* 0x000000ff62817208 */ /* 0x000fe20005800000 */
[----:B------:R-:W1:Y:S01]  /*4350*/  MUFU.EX2 R8, R8 ;  /* 0x0000000800087308 */ /* 0x000e620000000800 */
[----:B--2---:R-:W-:Y:S01]  /*4360*/  FSEL R122, R7, 1, !P4 ;  /* 0x3f800000077a7808 */ /* 0x004fe20006000000 */
[----:B------:R-:W-:Y:S01]  /*4370*/  FFMA.FTZ R7, R103, R117, R120 ;  /* 0x0000007567077223 */ /* 0x000fe20000010078 */
[----:B------:R-:W-:-:S03]  /*4380*/  ISETP.GE.U32.AND P4, PT, R110, UR17, PT ;  /* 0x000000116e007c0c */ /* 0x000fc6000bf86070 */
[----:B------:R-:W-:Y:S01]  /*4390*/  FFMA.FTZ R7, R122, R7, R119 ;  /* 0x000000077a077223 */ /* 0x000fe20000010077 */
[----:B------:R-:W-:Y:S01]  /*43a0*/  FSEL R131, R90, RZ, !P4 ;  /* 0x000000ff5a837208 */ /* 0x000fe20006000000 */
[----:B------:R-:W2:Y:S01]  /*43b0*/  MUFU.EX2 R2, R2 ;  /* 0x0000000200027308 */ /* 0x000ea20000000800 */
[----:B0-----:R-:W-:Y:S01]  /*43c0*/  FSEL R130, R9, 1, !P2 ;  /* 0x3f80000009827808 */ /* 0x001fe20005000000 */
[----:B------:R-:W-:Y:S01]  /*43d0*/  FMUL.FTZ R9, R118, R117 ;  /* 0x0000007576097220 */ /* 0x000fe20000410000 */
[----:B------:R-:W-:-:S03]  /*43e0*/  ISETP.GE.U32.AND P2, PT, R106, UR17, PT ;  /* 0x000000116a007c0c */ /* 0x000fc6000bf46070 */
[----:B------:R-:W-:Y:S01]  /*43f0*/  FMUL.FTZ R9, R122, R9 ;  /* 0x000000097a097220 */ /* 0x000fe20000410000 */
[----:B------:R-:W-:Y:S01]  /*4400*/  FSEL R139, R88, RZ, !P2 ;  /* 0x000000ff588b7208 */ /* 0x000fe20005000000 */
[----:B------:R-:W0:Y:S01]  /*4410*/  MUFU.EX2 R3, R3 ;  /* 0x0000000300037308 */ /* 0x000e220000000800 */
[----:B-1----:R-:W-:Y:S02]  /*4420*/  FSEL R124, R8, 1, !P5 ;  /* 0x3f800000087c7808 */ /* 0x002fe40006800000 */
[----:B------:R-:W-:-:S03]  /*4430*/  ISETP.GE.U32.AND P5, PT, R109, UR17, PT ;  /* 0x000000116d007c0c */ /* 0x000fc6000bfa6070 */
[----:B------:R-:W-:Y:S01]  /*4440*/  FFMA.FTZ R7, R124, R7, R121 ;  /* 0x000000077c077223 */ /* 0x000fe20000010079 */
[----:B------:R-:W-:Y:S01]  /*4450*/  FSEL R133, R99, RZ, !P5 ;  /* 0x000000ff63857208 */ /* 0x000fe20006800000 */
[----:B------:R-:W1:Y:S01]  /*4460*/  MUFU.EX2 R5, R5 ;  /* 0x0000000500057308 */ /* 0x000e620000000800 */
[----:B--2---:R-:W-:Y:S01]  /*4470*/  FSEL R126, R2, 1, !P6 ;  /* 0x3f800000027e7808 */ /* 0x004fe20007000000 */
[----:B------:R-:W-:Y:S01]  /*4480*/  FMUL.FTZ R2, R4, R65 ;  /* 0x0000004104027220 */ /* 0x000fe20000410000 */
[----:B------:R-:W-:Y:S01]  /*4490*/  ISETP.GE.U32.AND P6, PT, R108, UR17, PT ;  /* 0x000000116c007c0c */ /* 0x000fe2000bfc6070 */
[----:B------:R-:W-:Y:S02]  /*44a0*/  FMUL.FTZ R9, R124, R9 ;  /* 0x000000097c097220 */ /* 0x000fe40000410000 */
[----:B------:R-:W-:Y:S01]  /*44b0*/  FFMA.FTZ R7, R126, R7, R123 ;  /* 0x000000077e077223 */ /* 0x000fe2000001007b */
[----:B------:R-:W-:Y:S01]  /*44c0*/  FSEL R135, R89, RZ, !P6 ;  /* 0x000000ff59877208 */ /* 0x000fe20007000000 */
[----:B------:R-:W2:Y:S01]  /*44d0*/  MUFU.EX2 R10, R10 ;  /* 0x0000000a000a7308 */ /* 0x000ea20000000800 */
[----:B0-----:R-:W-:Y:S01]  /*44e0*/  FSEL R128, R3, 1, !P1 ;  /* 0x3f80000003807808 */ /* 0x001fe20004800000 */
[----:B------:R-:W-:Y:S01]  /*44f0*/  FMUL.FTZ R3, R4, R66 ;  /* 0x0000004204037220 */ /* 0x000fe20000410000 */
[----:B------:R-:W-:Y:S01]  /*4500*/  ISETP.GE.U32.AND P1, PT, R107, UR17, PT ;  /* 0x000000116b007c0c */ /* 0x000fe2000bf26070 */
[----:B------:R-:W-:-:S02]  /*4510*/  FMUL.FTZ R9, R126, R9 ;  /* 0x000000097e097220 */ /* 0x000fc40000410000 */
[----:B------:R-:W-:Y:S01]  /*4520*/  FFMA.FTZ R7, R128, R7, R125 ;  /* 0x0000000780077223 */ /* 0x000fe2000001007d */
[----:B------:R-:W-:Y:S01]  /*4530*/  FSEL R137, R100, RZ, !P1 ;  /* 0x000000ff64897208 */ /* 0x000fe20004800000 */
[----:B------:R-:W0:Y:S01]  /*4540*/  MUFU.EX2 R6, R6 ;  /* 0x0000000600067308 */ /* 0x000e220000000800 */
[----:B-1----:R-:W-:Y:S01]  /*4550*/  FSEL R134, R5, 1, !P4 ;  /* 0x3f80000005867808 */ /* 0x002fe20006000000 */
[----:B------:R-:W-:Y:S01]  /*4560*/  FMUL.FTZ R5, R4, R67 ;  /* 0x0000004304057220 */ /* 0x000fe20000410000 */
[----:B------:R-:W-:Y:S01]  /*4570*/  ISETP.GE.U32.AND P4, PT, R104, UR17, PT ;  /* 0x0000001168007c0c */ /* 0x000fe2000bf86070 */
[----:B------:R-:W-:Y:S02]  /*4580*/  FMUL.FTZ R9, R128, R9 ;  /* 0x0000000980097220 */ /* 0x000fe40000410000 */
[----:B------:R-:W-:Y:S01]  /*4590*/  FFMA.FTZ R8, R130, R7, R127 ;  /* 0x0000000782087223 */ /* 0x000fe2000001007f */
[----:B------:R-:W-:Y:S01]  /*45a0*/  FSEL R143, R87, RZ, !P4 ;  /* 0x000000ff578f7208 */ /* 0x000fe20006000000 */
[----:B------:R-:W1:Y:S01]  /*45b0*/  MUFU.EX2 R2, R2 ;  /* 0x0000000200027308 */ /* 0x000e620000000800 */
[----:B--2---:R-:W-:Y:S01]  /*45c0*/  FSEL R132, R10, 1, !P3 ;  /* 0x3f8000000a847808 */ /* 0x004fe20005800000 */
[----:B------:R-:W-:Y:S01]  /*45d0*/  FMUL.FTZ R9, R130, R9 ;  /* 0x0000000982097220 */ /* 0x000fe20000410000 */
[----:B------:R-:W-:Y:S01]  /*45e0*/  ISETP.GE.U32.AND P3, PT, R105, UR17, PT ;  /* 0x0000001169007c0c */ /* 0x000fe2000bf66070 */
[----:B------:R-:W-:-:S02]  /*45f0*/  FMUL.FTZ R7, R4, R69 ;  /* 0x0000004504077220 */ /* 0x000fc40000410000 */
[----:B------:R-:W-:Y:S01]  /*4600*/  FFMA.FTZ R8, R132, R8, R129 ;  /* 0x0000000884087223 */ /* 0x000fe20000010081 */
[----:B------:R-:W-:Y:S01]  /*4610*/  FSEL R141, R101, RZ, !P3 ;  /* 0x000000ff658d7208 */ /* 0x000fe20005800000 */
[----:B------:R-:W2:Y:S01]  /*4620*/  MUFU.EX2 R3, R3 ;  /* 0x0000000300037308 */ /* 0x000ea20000000800 */
[----:B0-----:R-:W-:Y:S01]  /*4630*/  FSEL R136, R6, 1, !P5 ;  /* 0x3f80000006887808 */ /* 0x001fe20006800000 */
[----:B------:R-:W-:Y:S01]  /*4640*/  FMUL.FTZ R6, R4, R68 ;  /* 0x0000004404067220 */ /* 0x000fe20000410000 */
[----:B------:R-:W-:Y:S01]  /*4650*/  ISETP.GE.U32.AND P5, PT, R46, UR17, PT ;  /* 0x000000112e007c0c */ /* 0x000fe2000bfa6070 */
[----:B------:R-:W-:Y:S02]  /*4660*/  FMUL.FTZ R9, R132, R9 ;  /* 0x0000000984097220 */ /* 0x000fe40000410000 */
[----:B------:R-:W-:Y:S01]  /*4670*/  FFMA.FTZ R8, R134, R8, R131 ;  /* 0x0000000886087223 */ /* 0x000fe20000010083 */
[----:B------:R-:W-:Y:S01]  /*4680*/  FSEL R145, R102, RZ, !P5 ;  /* 0x000000ff66917208 */ /* 0x000fe20006800000 */
[----:B------:R-:W0:Y:S01]  /*4690*/  MUFU.EX2 R5, R5 ;  /* 0x0000000500057308 */ /* 0x000e220000000800 */
[----:B------:R-:W-:Y:S01]  /*46a0*/  FMUL.FTZ R4, R4, R70 ;  /* 0x0000004604047220 */ /* 0x000fe20000410000 */
[----:B-1----:R-:W-:Y:S01]  /*46b0*/  FSEL R138, R2, 1, !P6 ;  /* 0x3f800000028a7808 */ /* 0x002fe20007000000 */
[----:B------:R-:W-:-:S02]  /*46c0*/  FMUL.FTZ R9, R134, R9 ;  /* 0x0000000986097220 */ /* 0x000fc40000410000 */
[C---:B------:R-:W-:Y:S02]  /*46d0*/  FFMA.FTZ R8, R136.reuse, R8, R133 ;  /* 0x0000000888087223 */ /* 0x040fe40000010085 */
[----:B------:R-:W-:Y:S01]  /*46e0*/  FMUL.FTZ R9, R136, R9 ;  /* 0x0000000988097220 */ /* 0x000fe20000410000 */
[----:B------:R-:W1:Y:S01]  /*46f0*/  MUFU.EX2 R6, R6 ;  /* 0x0000000600067308 */ /* 0x000e620000000800 */
[----:B--2---:R-:W-:Y:S01]  /*4700*/  FSEL R140, R3, 1, !P1 ;  /* 0x3f800000038c7808 */ /* 0x004fe20004800000 */
[----:B------:R-:W-:Y:S01]  /*4710*/  FFMA.FTZ R8, R138, R8, R135 ;  /* 0x000000088a087223 */ /* 0x000fe20000010087 */
[----:B------:R-:W-:Y:S01]  /*4720*/  ISETP.GE.AND P1, PT, R52, 0x1, PT ;  /* 0x000000013400780c */ /* 0x000fe20003f26270 */
[----:B------:R-:W-:Y:S02]  /*4730*/  FMUL.FTZ R9, R138, R9 ;  /* 0x000000098a097220 */ /* 0x000fe40000410000 */
[C---:B------:R-:W-:Y:S02]  /*4740*/  FFMA.FTZ R8, R140.reuse, R8, R137 ;  /* 0x000000088c087223 */ /* 0x040fe40000010089 */
[----:B------:R-:W2:Y:S01]  /*4750*/  MUFU.EX2 R7, R7 ;  /* 0x0000000700077308 */ /* 0x000ea20000000800 */
[----:B0-----:R-:W-:Y:S01]  /*4760*/  FSEL R142, R5, 1, !P2 ;  /* 0x3f800000058e7808 */ /* 0x001fe20005000000 */
[----:B------:R-:W-:Y:S01]  /*4770*/  FMUL.FTZ R9, R140, R9 ;  /* 0x000000098c097220 */ /* 0x000fe20000410000 */
[----:B------:R-:W-:-:S03]  /*4780*/  MOV R5, UR25 ;  /* 0x0000001900057c02 */ /* 0x000fc60008000f00 */
[----:B------:R-:W-:Y:S02]  /*4790*/  FFMA.FTZ R8, R142, R8, R139 ;  /* 0x000000088e087223 */ /* 0x000fe4000001008b */
[----:B------:R-:W0:Y:S01]  /*47a0*/  MUFU.EX2 R4, R4 ;  /* 0x0000000400047308 */ /* 0x000e220000000800 */
[----:B-1----:R-:W-:Y:S01]  /*47b0*/  FSEL R144, R6, 1, !P3 ;  /* 0x3f80000006907808 */ /* 0x002fe20005800000 */
[----:B------:R-:W-:Y:S01]  /*47c0*/  FMUL.FTZ R9, R142, R9 ;  /* 0x000000098e097220 */ /* 0x000fe20000410000 */
[----:B--2---:R-:W-:-:S03]  /*47d0*/  FSEL R146, R7, 1, !P4 ;  /* 0x3f80000007927808 */ /* 0x004fc60006000000 */
[----:B------:R-:W-:Y:S01]  /*47e0*/  FFMA.FTZ R8, R144, R8, R141 ;  /* 0x0000000890087223 */ /* 0x000fe2000001008d */
[----:B------:R-:W-:Y:S01]  /*47f0*/  ISETP.NE.AND P2, PT, R52, 0x1f, PT ;  /* 0x0000001f3400780c */ /* 0x000fe20003f45270 */
[----:B------:R-:W-:Y:S01]  /*4800*/  FMUL.FTZ R9, R144, R9 ;  /* 0x0000000990097220 */ /* 0x000fe20000410000 */
[----:B------:R-:W-:Y:S01]  /*4810*/  MOV R6, UR36 ;  /* 0x0000002400067c02 */ /* 0x000fe20008000f00 */
[C---:B------:R-:W-:Y:S02]  /*4820*/  FFMA.FTZ R8, R146.reuse, R8, R143 ;  /* 0x0000000892087223 */ /* 0x040fe4000001008f */
[----:B------:R-:W-:Y:S01]  /*4830*/  FMUL.FTZ R9, R146, R9 ;  /* 0x0000000992097220 */ /* 0x000fe20000410000 */
[----:B0-----:R-:W-:Y:S01]  /*4840*/  FSEL R148, R4, 1, !P5 ;  /* 0x3f80000004947808 */ /* 0x001fe20006800000 */
[----:B------:R-:W-:Y:S02]  /*4850*/  IMAD.U32 R4, RZ, RZ, UR24 ;  /* 0x00000018ff047e24 */ /* 0x000fe4000f8e00ff */
[----:B------:R-:W-:-:S02]  /*4860*/  IMAD.U32 R7, RZ, RZ, UR21 ;  /* 0x00000015ff077e24 */ /* 0x000fc4000f8e00ff */
[C---:B------:R-:W-:Y:S01]  /*4870*/  FFMA.FTZ R3, R148.reuse, R8, R145 ;  /* 0x0000000894037223 */ /* 0x040fe20000010091 */
[----:B------:R0:W5:Y:S01]  /*4880*/  LDG.E R147, [R4.64] ;  /* 0x0000001a04937981 */ /* 0x000162000c1e1900 */
[----:B------:R-:W-:-:S03]  /*4890*/  FMUL.FTZ R2, R148, R9 ;  /* 0x0000000994027220 */ /* 0x000fc60000410000 */
[----:B------:R-:W1:Y:S04]  /*48a0*/  SHFL.UP PT, R8, R3, 0x1, RZ ;  /* 0x0420000003087989 */ /* 0x000e6800000e00ff */
[----:B------:R-:W2:Y:S04]  /*48b0*/  SHFL.UP PT, R9, R2, 0x1, RZ ;  /* 0x0420000002097989 */ /* 0x000ea800000e00ff */
[----:B------:R3:W5:Y:S01]  /*48c0*/  LDG.E R150, [R6.64] ;  /* 0x0000001a06967981 */ /* 0x000762000c1e1900 */
[C---:B-1----:R-:W-:Y:S02]  /*48d0*/  @P1 FFMA.FTZ R3, R2.reuse, R8, R3 ;  /* 0x0000000802031223 */ /* 0x042fe40000010003 */
[----:B--2---:R-:W-:-:S03]  /*48e0*/  @P1 FMUL.FTZ R2, R2, R9 ;  /* 0x0000000902021220 */ /* 0x004fc60000410000 */
[----:B------:R-:W1:Y:S04]  /*48f0*/  SHFL.UP PT, R8, R3, 0x2, RZ ;  /* 0x0440000003087989 */ /* 0x000e6800000e00ff */
[----:B------:R-:W2:Y:S01]  /*4900*/  SHFL.UP PT, R9, R2, 0x2, RZ ;  /* 0x0440000002097989 */ /* 0x000ea200000e00ff */
[----:B------:R-:W-:-:S13]  /*4910*/  ISETP.GE.AND P1, PT, R52, 0x2, PT ;  /* 0x000000023400780c */ /* 0x000fda0003f26270 */
[C---:B-1----:R-:W-:Y:S02]  /*4920*/  @P1 FFMA.FTZ R3, R2.reuse, R8, R3 ;  /* 0x0000000802031223 */ /* 0x042fe40000010003 */
[----:B--2---:R-:W-:-:S03]  /*4930*/  @P1 FMUL.FTZ R2, R2, R9 ;  /* 0x0000000902021220 */ /* 0x004fc60000410000 */
[----:B------:R-:W1:Y:S04]  /*4940*/  SHFL.UP PT, R8, R3, 0x4, RZ ;  /* 0x0480000003087989 */ /* 0x000e6800000e00ff */
[----:B------:R-:W2:Y:S01]  /*4950*/  SHFL.UP PT, R9, R2, 0x4, RZ ;  /* 0x0480000002097989 */ /* 0x000ea200000e00ff */
[----:B------:R-:W-:-:S13]  /*4960*/  ISETP.GE.AND P1, PT, R52, 0x4, PT ;  /* 0x000000043400780c */ /* 0x000fda0003f26270 */
[C---:B-1----:R-:W-:Y:S02]  /*4970*/  @P1 FFMA.FTZ R3, R2.reuse, R8, R3 ;  /* 0x0000000802031223 */ /* 0x042fe40000010003 */
[----:B--2---:R-:W-:-:S03]  /*4980*/  @P1 FMUL.FTZ R2, R2, R9 ;  /* 0x0000000902021220 */ /* 0x004fc60000410000 */
[----:B0-----:R-:W0:Y:S04]  /*4990*/  SHFL.UP PT, R4, R3, 0x8, RZ ;  /* 0x0500000003047989 */ /* 0x001e2800000e00ff */
[----:B------:R-:W1:Y:S01]  /*49a0*/  SHFL.UP PT, R5, R2, 0x8, RZ ;  /* 0x0500000002057989 */ /* 0x000e6200000e00ff */
[----:B------:R-:W-:-:S13]  /*49b0*/  ISETP.GE.AND P1, PT, R52, 0x8, PT ;  /* 0x000000083400780c */ /* 0x000fda0003f26270 */
[C---:B0-----:R-:W-:Y:S02]  /*49c0*/  @P1 FFMA.FTZ R3, R2.reuse, R4, R3 ;  /* 0x0000000402031223 */ /* 0x041fe40000010003 */
[----:B-1----:R-:W-:-:S03]  /*49d0*/  @P1 FMUL.FTZ R2, R2, R5 ;  /* 0x0000000502021220 */ /* 0x002fc60000410000 */
[----:B------:R-:W0:Y:S04]  /*49e0*/  SHFL.UP PT, R4, R3, 0x10, RZ ;  /* 0x0600000003047989 */ /* 0x000e2800000e00ff */
[----:B------:R-:W1:Y:S01]  /*49f0*/  SHFL.UP PT, R5, R2, 0x10, RZ ;  /* 0x0600000002057989 */ /* 0x000e6200000e00ff */
[----:B------:R-:W-:-:S13]  /*4a00*/  ISETP.GE.AND P1, PT, R52, 0x10, PT ;  /* 0x000000103400780c */ /* 0x000fda0003f26270 */
[C---:B0-----:R-:W-:Y:S02]  /*4a10*/  @P1 FFMA.FTZ R3, R2.reuse, R4, R3 ;  /* 0x0000000402031223 */ /* 0x041fe40000010003 */
[----:B-1----:R-:W-:-:S05]  /*4a20*/  @P1 FMUL.FTZ R2, R2, R5 ;  /* 0x0000000502021220 */ /* 0x002fca0000410000 */
[----:B------:R0:W-:Y:S04]  /*4a30*/  @!P2 STS.64 [R50.X8+0x1090], R2 ;  /* 0x001090023200a388 */ /* 0x0001e80000008a00 */
[----:B------:R-:W-:Y:S06]  /*4a40*/  BAR.SYNC.DEFER_BLOCKING 0x0 ;  /* 0x0000000000007b1d */ /* 0x000fec0000010000 */
[----:B---3--:R-:W1:Y:S04]  /*4a50*/  LDS.128 R4, [0x1090] ;  /* 0x00109000ff047984 */ /* 0x008e680000000c00 */
[----:B------:R-:W2:Y:S01]  /*4a60*/  LDS.128 R8, [0x10a0] ;  /* 0x0010a000ff087984 */ /* 0x000ea20000000c00 */
[----:B0-----:R-:W-:-:S03]  /*4a70*/  SHF.R.U32.HI R50, RZ, 0x5, R64 ;  /* 0x00000005ff327819 */ /* 0x001fc60000011640 */
[----:B------:R-:W0:Y:S04]  /*4a80*/  SHFL.UP PT, R149, R2, 0x1, RZ ;  /* 0x0420000002957989 */ /* 0x000e2800000e00ff */
[----:B------:R-:W3:Y:S01]  /*4a90*/  SHFL.UP PT, R152, R3, 0x1, RZ ;  /* 0x0420000003987989 */ /* 0x000ee200000e00ff */
[C---:B------:R-:W-:Y:S02]  /*4aa0*/  ISETP.NE.AND P3, PT, R50.reuse, RZ, PT ;  /* 0x000000ff3200720c */ /* 0x040fe40003f65270 */
[----:B------:R-:W-:Y:S02]  /*4ab0*/  ISETP.NE.AND P1, PT, R50, 0x2, PT ;  /* 0x000000023200780c */ /* 0x000fe40003f25270 */
[----:B------:R-:W-:Y:S02]  /*4ac0*/  ISETP.NE.AND P4, PT, R52, RZ, P3 ;  /* 0x000000ff3400720c */ /* 0x000fe40001f85270 */
[----:B------:R-:W-:Y:S01]  /*4ad0*/  ISETP.NE.AND P2, PT, R50, 0x3, PT ;  /* 0x000000033200780c */ /* 0x000fe20003f45270 */
[----:B------:R-:W-:Y:S01]  /*4ae0*/  BSSY B0, `(.L_x_2709) ;  /* 0x0000018000007945 */ /* 0x000fe20003800000 */
[----:B-1----:R-:W-:-:S02]  /*4af0*/  FMUL.FTZ R151, R4, R6 ;  /* 0x0000000604977220 */ /* 0x002fc40000410000 */
[----:B------:R-:W-:-:S03]  /*4b00*/  FFMA.FTZ R6, R5, R6, R7 ;  /* 0x0000000605067223 */ /* 0x000fc60000010007 */
[C---:B------:R-:W-:Y:S01]  /*4b10*/  FSEL R4, R151.reuse, R4, !P1 ;  /* 0x0000000497047208 */ /* 0x040fe20004800000 */
[-C--:B--2---:R-:W-:Y:S01]  /*4b20*/  FMUL.FTZ R151, R151, R8.reuse ;  /* 0x0000000897977220 */ /* 0x084fe20000410000 */
[C---:B------:R-:W-:Y:S01]  /*4b30*/  FSEL R5, R6.reuse, R5, !P1 ;  /* 0x0000000506057208 */ /* 0x040fe20004800000 */
[----:B------:R-:W-:-:S03]  /*4b40*/  FFMA.FTZ R8, R6, R8, R9 ;  /* 0x0000000806087223 */ /* 0x000fc60000010009 */
[----:B------:R-:W-:Y:S02]  /*4b50*/  FSEL R4, R151, R4, !P2 ;  /* 0x0000000497047208 */ /* 0x000fe40005000000 */
[----:B------:R-:W-:-:S03]  /*4b60*/  FSEL R5, R8, R5, !P2 ;  /* 0x0000000508057208 */ /* 0x000fc60005000000 */
[C---:B0-----:R-:W-:Y:S02]  /*4b70*/  @P4 FMUL.FTZ R4, R149.reuse, R4 ;  /* 0x0000000495044220 */ /* 0x041fe40000410000 */
[----:B---3--:R-:W-:Y:S01]  /*4b80*/  @P4 FFMA.FTZ R5, R149, R5, R152 ;  /* 0x0000000595054223 */ /* 0x008fe20000010098 */
[----:B------:R-:W-:Y:S01]  /*4b90*/  @P3 MOV R2, R12 ;  /* 0x0000000c00023202 */ /* 0x000fe20000000f00 */
[C---:B------:R-:W-:Y:S01]  /*4ba0*/  FFMA.FTZ R11, R10.reuse, R8, R11 ;  /* 0x000000080a0b7223 */ /* 0x040fe2000001000b */
[----:B------:R-:W-:Y:S01]  /*4bb0*/  @P3 MOV R149, R4 ;  /* 0x0000000400953202 */ /* 0x000fe20000000f00 */
[----:B------:R-:W-:Y:S01]  /*4bc0*/  FMUL.FTZ R10, R10, R151 ;  /* 0x000000970a0a7220 */ /* 0x000fe20000410000 */
[----:B------:R-:W-:Y:S01]  /*4bd0*/  @P3 MOV R152, R5 ;  /* 0x0000000500983202 */ /* 0x000fe20000000f00 */
[----:B------:R-:W-:Y:S01]  /*4be0*/  @P3 IMAD.MOV.U32 R3, RZ, RZ, R13 ;  /* 0x000000ffff033224 */ /* 0x000fe200078e000d */
[----:B------:R-:W-:Y:S05]  /*4bf0*/  @P3 BRA `(.L_x_2710) ;  /* 0x0000006000003947 */ /* 0x000fea0003800000 */
[----:B------:R-:W-:Y:S01]  /*4c00*/  ISETP.NE.AND P1, PT, R52, RZ, PT ;  /* 0x000000ff3400720c */ /* 0x000fe20003f25270 */
[----:B------:R-:W-:-:S02]  /*4c10*/  FMUL.FTZ R2, R10, R12 ;  /* 0x0000000c0a027220 */ /* 0x000fc40000410000 */
[----:B------:R-:W-:-:S10]  /*4c20*/  FFMA.FTZ R3, R10, R13, R11 ;  /* 0x0000000d0a037223 */ /* 0x000fd4000001000b */
[----:B------:R0:W-:Y:S01]  /*4c30*/  @!P1 STS.64 [0x10b8], R12 ;  /* 0x0010b80cff009388 */ /* 0x0001e20000000a00 */
[----:B------:R-:W-:Y:S01]  /*4c40*/  @!P1 MOV R149, R12 ;  /* 0x0000000c00959202 */ /* 0x000fe20000000f00 */
[----:B------:R-:W-:Y:S02]  /*4c50*/  @!P1 IMAD.MOV.U32 R152, RZ, RZ, R13 ;  /* 0x000000ffff989224 */ /* 0x000fe400078e000d */
.L_x_2710:
[----:B------:R-:W-:Y:S05]  /*4c60*/  BSYNC B0 ;  /* 0x0000000000007941 */ /* 0x000fea0003800000 */
.L_x_2709:
[----:B------:R-:W-:Y:S01]  /*4c70*/  BAR.SYNC.DEFER_BLOCKING 0x0 ;  /* 0x0000000000007b1d */ /* 0x000fe20000010000 */
[----:B------:R-:W-:Y:S01]  /*4c80*/  ISETP.NE.AND P1, PT, R64, RZ, PT ;  /* 0x000000ff4000720c */ /* 0x000fe20003f25270 */
[----:B-----5:R-:W-:-:S04]  /*4c90*/  FMUL.FTZ R147, R147, R150 ;  /* 0x0000009693937220 */ /* 0x020fc80000410000 */
[----:B------:R-:W-:Y:S01]  /*4ca0*/  BSSY B0, `(.L_x_2711) ;  /* 0x0000022000007945 */ /* 0x000fe20003800000 */
[----:B------:R-:W1:Y:S07]  /*4cb0*/  LDS R4, [0x10bc] ;  /* 0x0010bc00ff047984 */ /* 0x000e6e0000000800 */
[----:B-1----:R-:W-:Y:S01]  /*4cc0*/  @P1 FFMA.FTZ R152, R4, R149, R152 ;  /* 0x0000009504981223 */ /* 0x002fe20000010098 */
[----:B------:R-:W-:-:S03]  /*4cd0*/  ISETP.NE.AND P1, PT, R64, RZ, PT ;  /* 0x000000ff4000720c */ /* 0x000fc60003f25270 */
[----:B------:R-:W-:-:S04]  /*4ce0*/  FFMA.FTZ R103, R118, R152, R103 ;  /* 0x0000009876677223 */ /* 0x000fc80000010067 */
        /* <DEDUP_REMOVED lines=14> */
[----:B------:R-:W-:Y:S01]  /*4dd0*/  FFMA.FTZ R148, R148, R143, R145 ;  /* 0x0000008f94947223 */ /* 0x000fe20000010091 */
[----:B------:R-:W-:Y:S05]  /*4de0*/  @P1 BRA `(.L_x_2712) ;  /* 0x000000d000001947 */ /* 0x000fea0003800000 */
[----:B------:R-:W-:Y:S01]  /*4df0*/  ULDC UR18, c[0x0][0x16c] ;  /* 0x00005b0000127ab9 */ /* 0x000fe20000000800 */
[----:B------:R-:W-:Y:S01]  /*4e00*/  MOV R6, UR6 ;  /* 0x0000000600067c02 */ /* 0x000fe20008000f00 */
[----:B------:R-:W-:Y:S02]  /*4e10*/  UIMAD UR18, UR5, UR18, UR6 ;  /* 0x00000012051272a4 */ /* 0x000fe4000f8e0206 */
[----:B------:R-:W-:Y:S02]  /*4e20*/  ULDC.64 UR22, c[0x0][0x260] ;  /* 0x0000980000167ab9 */ /* 0x000fe40000000a00 */
[----:B------:R-:W-:Y:S01]  /*4e30*/  USHF.R.S32.HI UR19, URZ, 0x1f, UR18 ;  /* 0x0000001f3f137899 */ /* 0x000fe20008011412 */
[----:B------:R1:W-:Y:S01]  /*4e40*/  STS.64 [R6.X8+0x10d0], R2 ;  /* 0x0010d00206007388 */ /* 0x0003e20000008a00 */
[----:B------:R-:W-:-:S04]  /*4e50*/  UIADD3 UR20, UP0, UR10, UR18, URZ ;  /* 0x000000120a147290 */ /* 0x000fc8000ff1e03f */
[----:B------:R-:W-:Y:S02]  /*4e60*/  ULEA.HI.X.SX32 UR19, UR10, UR19, 0x1, UP0 ;  /* 0x000000130a137291 */ /* 0x000fe400080f0e3f */
[----:B------:R-:W-:-:S04]  /*4e70*/  ULEA UR18, UP0, UR20, UR22, 0x3 ;  /* 0x0000001614127291 */ /* 0x000fc8000f80183f */
[----:B------:R-:W-:Y:S02]  /*4e80*/  ULEA.HI.X UR19, UR20, UR23, UR19, 0x3, UP0 ;  /* 0x0000001714137291 */ /* 0x000fe400080f1c13 */
[----:B------:R-:W-:-:S04]  /*4e90*/  MOV R4, UR18 ;  /* 0x0000001200047c02 */ /* 0x000fc80008000f00 */
[----:B------:R-:W-:-:S05]  /*4ea0*/  IMAD.U32 R5, RZ, RZ, UR19 ;  /* 0x00000013ff057e24 */ /* 0x000fca000f8e00ff */
[----:B------:R1:W-:Y:S02]  /*4eb0*/  STG.E.64 [R4.64], R2 ;  /* 0x0000000204007986 */ /* 0x0003e4000c101b1a */
.L_x_2712:
[----:B------:R-:W-:Y:S05]  /*4ec0*/  BSYNC B0 ;  /* 0x0000000000007941 */ /* 0x000fea0003800000 */
.L_x_2711:
[----:B------:R-:W-:Y:S01]  /*4ed0*/  UIADD3 UR6, UR6, 0x1, URZ ;  /* 0x0000000106067890 */ /* 0x000fe2000fffe03f */
[C---:B------:R-:W-:Y:S01]  /*4ee0*/  FFMA.FTZ R86, R147.reuse, R103, R86 ;  /* 0x0000006793567223 */ /* 0x040fe20000010056 */
[----:B------:R-:W-:Y:S01]  /*4ef0*/  ULDC UR18, c[0x0][0x16c] ;  /* 0x00005b0000127ab9 */ /* 0x000fe20000000800 */
[C---:B------:R-:W-:Y:S01]  /*4f00*/  FFMA.FTZ R85, R147.reuse, R120, R85 ;  /* 0x0000007893557223 */ /* 0x040fe20000010055 */
[----:B------:R-:W-:Y:S01]  /*4f10*/  UISETP.GE.AND UP0, UPT, UR6, UR18, UPT ;  /* 0x000000120600728c */ /* 0x000fe2000bf06270 */
[C---:B------:R-:W-:Y:S02]  /*4f20*/  FFMA.FTZ R84, R147.reuse, R119, R84 ;  /* 0x0000007793547223 */ /* 0x040fe40000010054 */
[C---:B------:R-:W-:Y:S02]  /*4f30*/  FFMA.FTZ R83, R147.reuse, R124, R83 ;  /* 0x0000007c93537223 */ /* 0x040fe40000010053 */
[C---:B------:R-:W-:Y:S01]  /*4f40*/  FFMA.FTZ R82, R147.reuse, R123, R82 ;  /* 0x0000007b93527223 */ /* 0x040fe20000010052 */
[----:B------:R-:W-:Y:S01]  /*4f50*/  PLOP3.LUT P1, PT, PT, PT, UP0, 0x80, 0x0 ;  /* 0x000000000000781c */ /* 0x000fe20003f2f008 */
[----:B------:R-:W-:-:S02]  /*4f60*/  FFMA.FTZ R81, R147, R128, R81 ;  /* 0x0000008093517223 */ /* 0x000fc40000010051 */
[C---:B------:R-:W-:Y:S02]  /*4f70*/  FFMA.FTZ R80, R147.reuse, R127, R80 ;  /* 0x0000007f93507223 */ /* 0x040fe40000010050 */
[C---:B------:R-:W-:Y:S02]  /*4f80*/  FFMA.FTZ R79, R147.reuse, R132, R79 ;  /* 0x00000084934f7223 */ /* 0x040fe4000001004f */
[C---:B------:R-:W-:Y:S02]  /*4f90*/  FFMA.FTZ R78, R147.reuse, R131, R78 ;  /* 0x00000083934e7223 */ /* 0x040fe4000001004e */
[C---:B------:R-:W-:Y:S02]  /*4fa0*/  FFMA.FTZ R77, R147.reuse, R136, R77 ;  /* 0x00000088934d7223 */ /* 0x040fe4000001004d */
[C---:B------:R-:W-:Y:S02]  /*4fb0*/  FFMA.FTZ R76, R147.reuse, R135, R76 ;  /* 0x00000087934c7223 */ /* 0x040fe4000001004c */
[----:B------:R-:W-:-:S02]  /*4fc0*/  FFMA.FTZ R75, R147, R140, R75 ;  /* 0x0000008c934b7223 */ /* 0x000fc4000001004b */
[C---:B------:R-:W-:Y:S02]  /*4fd0*/  FFMA.FTZ R74, R147.reuse, R139, R74 ;  /* 0x0000008b934a7223 */ /* 0x040fe4000001004a */
[C---:B------:R-:W-:Y:S02]  /*4fe0*/  FFMA.FTZ R73, R147.reuse, R144, R73 ;  /* 0x0000009093497223 */ /* 0x040fe40000010049 */
[C---:B------:R-:W-:Y:S02]  /*4ff0*/  FFMA.FTZ R72, R147.reuse, R143, R72 ;  /* 0x0000008f93487223 */ /* 0x040fe40000010048 */
[----:B------:R-:W-:Y:S01]  /*5000*/  FFMA.FTZ R71, R147, R148, R71 ;  /* 0x0000009493477223 */ /* 0x000fe20000010047 */
[----:B------:R-:W-:Y:S01]  /*5010*/  @P1 CALL.REL.NOINC `(.L_x_2708) ;  /* 0x0000001000001944 */ /* 0x000fe20003c00000 */
[----:B------:R-:W-:Y:S05]  /*5020*/  BRA `(.L_x_2713) ;  /* 0xffffee9000007947 */ /* 0x000fea000383ffff */
.L_x_2708:
[----:B------:R-:W-:Y:S01]  /*5030*/  BAR.SYNC.DEFER_BLOCKING 0x0 ;  /* 0x0000000000007b1d */ /* 0x000fe20000010000 */
[----:B------:R-:W-:Y:S02]  /*5040*/  ISETP.NE.AND P0, PT, R64, RZ, PT ;  /* 0x000000ff4000720c */ /* 0x000fe40003f05270 */
[----:B------:R-:W-:-:S02]  /*5050*/  F2FP.PACK_AB R85, R85, R86 ;  /* 0x000000565555723e */ /* 0x000fc400000000ff */
[----:B------:R-:W-:Y:S01]  /*5060*/  F2FP.PACK_AB R83, R83, R84 ;  /* 0x000000545353723e */ /* 0x000fe200000000ff */
[----:B------:R-:W-:Y:S01]  /*5070*/  ULDC.64 UR20, c[0x0][0x200] ;  /* 0x0000800000147ab9 */ /* 0x000fe20000000a00 */
[----:B------:R-:W-:Y:S01]  /*5080*/  F2FP.PACK_AB R81, R81, R82 ;  /* 0x000000525151723e */ /* 0x000fe200000000ff */
[----:B------:R-:W-:Y:S01]  /*5090*/  UIMAD UR6, UR35, UR20, URZ ;  /* 0x00000014230672a4 */ /* 0x000fe2000f8e023f */
[----:B------:R-:W-:Y:S01]  /*50a0*/  F2FP.PACK_AB R79, R79, R80 ;  /* 0x000000504f4f723e */ /* 0x000fe200000000ff */
[----:B------:R-:W-:Y:S01]  /*50b0*/  UIMAD.WIDE.U32 UR18, UR34, UR20, URZ ;  /* 0x00000014221272a5 */ /* 0x000fe2000f8e003f */
[----:B-1----:R-:W-:Y:S01]  /*50c0*/  PRMT R2, R85, 0x7632, R2 ;  /* 0x0000763255027816 */ /* 0x002fe20000000002 */
[----:B------:R-:W-:Y:S01]  /*50d0*/  UIMAD UR17, UR34, UR21, UR6 ;  /* 0x00000015221172a4 */ /* 0x000fe2000f8e0206 */
[----:B------:R-:W-:Y:S01]  /*50e0*/  PRMT R3, R83, 0x7632, R3 ;  /* 0x0000763253037816 */ /* 0x000fe20000000003 */
[----:B------:R-:W-:Y:S01]  /*50f0*/  BSSY B0, `(.L_x_2714) ;  /* 0x0000045000007945 */ /* 0x000fe20003800000 */
[----:B------:R-:W-:Y:S01]  /*5100*/  PRMT R4, R81, 0x7632, R4 ;  /* 0x0000763251047816 */ /* 0x000fe20000000004 */
[----:B------:R-:W-:Y:S01]  /*5110*/  UIADD3 UR6, UR19, UR17, URZ ;  /* 0x0000001113067290 */ /* 0x000fe2000fffe03f */
[----:B------:R-:W-:-:S02]  /*5120*/  PRMT R5, R79, 0x7632, R5 ;  /* 0x000076324f057816 */ /* 0x000fc40000000005 */
[----:B------:R-:W-:Y:S02]  /*5130*/  F2FP.PACK_AB R77, R77, R78 ;  /* 0x0000004e4d4d723e */ /* 0x000fe400000000ff */
[----:B------:R-:W-:Y:S02]  /*5140*/  F2FP.PACK_AB R75, R75, R76 ;  /* 0x0000004c4b4b723e */ /* 0x000fe400000000ff */
[----:B------:R-:W-:Y:S01]  /*5150*/  F2FP.PACK_AB R73, R73, R74 ;  /* 0x0000004a4949723e */ /* 0x000fe200000000ff */
[----:B------:R1:W-:Y:S01]  /*5160*/  STS.U16 [R0+0x2], R2 ;  /* 0x0000020200007388 */ /* 0x0003e20000000400 */
[----:B------:R-:W-:Y:S02]  /*5170*/  F2FP.PACK_AB R71, R71, R72 ;  /* 0x000000484747723e */ /* 0x000fe400000000ff */
[----:B------:R-:W-:Y:S01]  /*5180*/  PRMT R6, R77, 0x7632, R6 ;  /* 0x000076324d067816 */ /* 0x000fe20000000006 */
[----:B------:R2:W-:Y:S01]  /*5190*/  STS.U16 [R0+0x6], R3 ;  /* 0x0000060300007388 */ /* 0x0005e20000000400 */
[----:B------:R-:W-:-:S03]  /*51a0*/  PRMT R7, R75, 0x7632, R7 ;  /* 0x000076324b077816 */ /* 0x000fc60000000007 */
[----:B------:R3:W-:Y:S01]  /*51b0*/  STS.U16 [R0+0xa], R4 ;  /* 0x00000a0400007388 */ /* 0x0007e20000000400 */
[----:B-1----:R-:W-:-:S03]  /*51c0*/  @!P0 MOV R2, 0xfffff800 ;  /* 0xfffff80000028802 */ /* 0x002fc60000000f00 */
[----:B------:R1:W-:Y:S01]  /*51d0*/  STS.U16 [R0+0xe], R5 ;  /* 0x00000e0500007388 */ /* 0x0003e20000000400 */
[----:B--2---:R-:W-:-:S03]  /*51e0*/  MOV R3, UR5 ;  /* 0x0000000500037c02 */ /* 0x004fc60008000f00 */
[----:B------:R-:W-:Y:S01]  /*51f0*/  STS.U16 [R0], R85 ;  /* 0x0000005500007388 */ /* 0x000fe20000000400 */
[----:B---3--:R-:W-:Y:S01]  /*5200*/  PRMT R4, R73, 0x7632, R4 ;  /* 0x0000763249047816 */ /* 0x008fe20000000004 */
[----:B------:R-:W-:Y:S02]  /*5210*/  @!P0 IMAD R2, R2, R3, c[0x0][0x168] ;  /* 0x00005a0002028624 */ /* 0x000fe400078e0203 */
        /* <DEDUP_REMOVED lines=20> */
[----:B0-----:R-:W-:Y:S04]  /*5360*/  LDS.U16 R13, [R22+0x1c0] ;  /* 0x0001c000160d7984 */ /* 0x001fe80000000400 */
        /* <DEDUP_REMOVED lines=13> */
[----:B------:R-:W-:Y:S01]  /*5440*/  USHF.L.U32 UR20, UR5, 0xb, URZ ;  /* 0x0000000b05147899 */ /* 0x000fe2000800063f */
[----:B------:R-:W-:-:S05]  /*5450*/  MOV R5, UR34 ;  /* 0x0000002200057c02 */ /* 0x000fca0008000f00 */
[----:B------:R-:W-:Y:S01]  /*5460*/  IMAD.U32 R0, RZ, RZ, UR20 ;  /* 0x00000014ff007e24 */ /* 0x000fe2000f8e00ff */
[----:B------:R-:W-:Y:S01]  /*5470*/  IADD3 R2, P0, R48, UR20, RZ ;  /* 0x0000001430027c10 */ /* 0x000fe2000ff1e0ff */
[----:B------:R-:W-:Y:S02]  /*5480*/  ULDC.64 UR20, c[0x0][0x208] ;  /* 0x0000820000147ab9 */ /* 0x000fe40000000a00 */
[----:B------:R-:W-:Y:S01]  /*5490*/  UIMAD UR20, UR33, UR20, URZ ;  /* 0x00000014211472a4 */ /* 0x000fe2000f8e023f */
[----:B------:R-:W-:-:S03]  /*54a0*/  LEA.HI.X.SX32 R3, R0, R45, 0x1, P0 ;  /* 0x0000002d00037211 */ /* 0x000fc600000f0eff */
[----:B------:R-:W-:Y:S02]  /*54b0*/  UIMAD UR20, UR32, UR21, UR20 ;  /* 0x00000015201472a4 */ /* 0x000fe4000f8e0214 */
[----:B------:R-:W-:Y:S01]  /*54c0*/  IMAD.WIDE.U32 R2, R5, c[0x0][0x200], R2 ;  /* 0x0000800005027a25 */ /* 0x000fe200078e0002 */
[----:B------:R-:W-:-:S04]  /*54d0*/  MOV R5, UR32 ;  /* 0x0000002000057c02 */ /* 0x000fc80008000f00 */
[----:B------:R-:W-:-:S05]  /*54e0*/  IADD3 R3, R3, UR17, RZ ;  /* 0x0000001103037c10 */ /* 0x000fca000fffe0ff */
[----:B------:R-:W-:-:S05]  /*54f0*/  IMAD.WIDE.U32 R2, R5, c[0x0][0x208], R2 ;  /* 0x0000820005027a25 */ /* 0x000fca00078e0002 */
[----:B------:R-:W-:Y:S02]  /*5500*/  IADD3 R3, R3, UR20, RZ ;  /* 0x0000001403037c10 */ /* 0x000fe4000fffe0ff */
[----:B------:R-:W-:-:S04]  /*5510*/  LEA R4, P0, R2, c[0x0][0x258], 0x1 ;  /* 0x0000960002047a11 */ /* 0x000fc800078008ff */
[----:B------:R-:W-:-:S05]  /*5520*/  LEA.HI.X R5, R2, c[0x0][0x25c], R3, 0x1, P0 ;  /* 0x0000970002057a11 */ /* 0x000fca00000f0c03 */
[----:B------:R0:W-:Y:S04]  /*5530*/  STG.E.U16 [R4.64], R29 ;  /* 0x0000001d04007986 */ /* 0x0001e8000c10151a */
.L_x_2715:
[----:B------:R-:W-:Y:S05]  /*5540*/  BSYNC B0 ;  /* 0x0000000000007941 */ /* 0x000fea0003800000 */
.L_x_2714:
[----:B------:R-:W-:Y:S01]  /*5550*/  ULDC.64 UR22, c[0x0][0x208] ;  /* 0x0000820000167ab9 */ /* 0x000fe20000000a00 */
[----:B------:R-:W-:Y:S01]  /*5560*/  IMAD.MOV.U32 R3, RZ, RZ, 0x2 ;  /* 0x00000002ff037424 */ /* 0x000fe200078e00ff */
[----:B------:R-:W-:Y:S01]  /*5570*/  UMOV UR19, UR6 ;  /* 0x0000000600137c82 */ /* 0x000fe20008000000 */
[----:B------:R-:W-:Y:S01]  /*5580*/  ISETP.GE.AND P2, PT, R44, R63, PT ;  /* 0x0000003f2c00720c */ /* 0x000fe20003f46270 */
[----:B------:R-:W-:Y:S01]  /*5590*/  USHF.L.U32 UR17, UR5, 0xb, URZ ;  /* 0x0000000b05117899 */ /* 0x000fe2000800063f */
[----:B------:R-:W-:Y:S01]  /*55a0*/  IMAD.WIDE R2, R48, R3, c[0x0][0x258] ;  /* 0x0000960030027625 */ /* 0x000fe200078e0203 */
[----:B------:R-:W-:Y:S01]  /*55b0*/  UIMAD UR21, UR33, UR22, URZ ;  /* 0x00000016211572a4 */ /* 0x000fe2000f8e023f */
[-C--:B------:R-:W-:Y:S01]  /*55c0*/  ISETP.GE.AND P1, PT, R43, R63.reuse, PT ;  /* 0x0000003f2b00720c */ /* 0x080fe20003f26270 */
[----:B------:R-:W-:Y:S01]  /*55d0*/  UIMAD.WIDE.U32 UR18, UR32, UR22, UR18 ;  /* 0x00000016201272a5 */ /* 0x000fe2000f8e0012 */
[-C--:B------:R-:W-:Y:S01]  /*55e0*/  ISETP.GE.AND P3, PT, R40, R63.reuse, PT ;  /* 0x0000003f2800720c */ /* 0x080fe20003f66270 */
[----:B------:R-:W-:Y:S01]  /*55f0*/  USHF.R.S32.HI UR20, URZ, 0x1f, UR17 ;  /* 0x0000001f3f147899 */ /* 0x000fe20008011411 */
[-C--:B------:R-:W-:Y:S01]  /*5600*/  ISETP.GE.AND P4, PT, R39, R63.reuse, PT ;  /* 0x0000003f2700720c */ /* 0x080fe20003f86270 */
[----:B------:R-:W-:Y:S01]  /*5610*/  UIMAD UR21, UR32, UR23, UR21 ;  /* 0x00000017201572a4 */ /* 0x000fe2000f8e0215 */
[-C--:B------:R-:W-:Y:S01]  /*5620*/  ISETP.GE.AND P5, PT, R38, R63.reuse, PT ;  /* 0x0000003f2600720c */ /* 0x080fe20003fa6270 */
[----:B------:R-:W-:Y:S01]  /*5630*/  UIADD3 UR6, UP0, UR17, UR18, URZ ;  /* 0x0000001211067290 */ /* 0x000fe2000ff1e03f */
[----:B------:R-:W-:Y:S01]  /*5640*/  ISETP.GE.AND P6, PT, R37, R63, PT ;  /* 0x0000003f2500720c */ /* 0x000fe20003fc6270 */
[----:B------:R-:W-:-:S02]  /*5650*/  UIADD3 UR5, UR5, 0x1, URZ ;  /* 0x0000000105057890 */ /* 0x000fc4000fffe03f */
[----:B------:R-:W-:Y:S02]  /*5660*/  UIADD3.X UR18, UR20, UR21, UR19, UP0, !UPT ;  /* 0x0000001514127290 */ /* 0x000fe400087fe413 */
[----:B0-----:R-:W-:Y:S01]  /*5670*/  MOV R5, UR6 ;  /* 0x0000000600057c02 */ /* 0x001fe20008000f00 */
[----:B------:R-:W-:Y:S02]  /*5680*/  ULDC UR6, c[0x0][0x174] ;  /* 0x00005d0000067ab9 */ /* 0x000fe40000000800 */
[----:B------:R-:W-:Y:S01]  /*5690*/  UISETP.GE.AND UP0, UPT, UR5, UR6, UPT ;  /* 0x000000060500728c */ /* 0x000fe2000bf06270 */
[----:B------:R-:W-:Y:S01]  /*56a0*/  MOV R0, UR18 ;  /* 0x0000001200007c02 */ /* 0x000fe20008000f00 */
[----:B------:R-:W-:Y:S01]  /*56b0*/  UIADD3 UR14, UP1, UR14, 0x1000, URZ ;  /* 0x000010000e0e7890 */ /* 0x000fe2000ff3e03f */
[C---:B------:R-:W-:Y:S01]  /*56c0*/  LEA R2, P0, R5.reuse, R2, 0x1 ;  /* 0x0000000205027211 */ /* 0x040fe200078008ff */
[----:B------:R-:W-:Y:S02]  /*56d0*/  UIADD3 UR12, UP2, UR12, 0x1000, URZ ;  /* 0x000010000c0c7890 */ /* 0x000fe4000ff5e03f */
[----:B------:R-:W-:Y:S01]  /*56e0*/  UIADD3.X UR16, URZ, UR16, URZ, UP1, !UPT ;  /* 0x000000103f107290 */ /* 0x000fe20008ffe43f */
[----:B------:R-:W-:Y:S01]  /*56f0*/  LEA.HI.X R3, R5, R3, R0, 0x1, P0 ;  /* 0x0000000305037211 */ /* 0x000fe200000f0c00 */
[----:B------:R-:W-:Y:S01]  /*5700*/  UIADD3.X UR15, URZ, UR15, URZ, UP2, !UPT ;  /* 0x0000000f3f0f7290 */ /* 0x000fe200097fe43f */
        /* <DEDUP_REMOVED lines=27> */
.L_x_2716:
[----:B------:R-:W-:Y:S05]  /*58c0*/  EXIT ;  /* 0x000000000000794d */ /* 0x000fea0003800000 */
.L_x_2718:
        /* <DEDUP_REMOVED lines=11> */
.L_x_5400:


//--------------------- .text._Z25selective_scan_fwd_kernelI32Selective_Scan_fwd_kernel_traitsILi128ELi16ELi1ELb0ELb0ELb0ELb1EN3c104HalfEfEEv13SSMParamsBase --------------------------
	.section	.text._Z25selective_scan_fwd_kernelI32Selective_Scan_fwd_kernel_traitsILi128ELi16ELi1ELb0ELb0ELb0ELb1EN3c104HalfEfEEv13SSMParamsBase,"ax",@progbits
	.sectioninfo	@"SHI_REGISTERS=168"
	.align	128
        .global         _Z25selective_scan_fwd_kernelI32Selective_Scan_fwd_kernel_traitsILi128ELi16ELi1ELb0ELb0ELb0ELb1EN3c104HalfEfEEv13SSMParamsBase
        .type           _Z25selective_scan_fwd_kernelI32Selective_Scan_fwd_kernel_traitsILi128ELi16ELi1ELb0ELb0ELb0ELb1EN3c104HalfEfEEv13SSMParamsBase,@function
        .size           _Z25selective_scan_fwd_kernelI32Selective_Scan_fwd_kernel_traitsILi128ELi16ELi1ELb0ELb0ELb0ELb1EN3c104HalfEfEEv13SSMParamsBase,(.L_x_5401 - _Z25selective_scan_fwd_kernelI32Selective_Scan_fwd_kernel_traitsILi128ELi16ELi1ELb0ELb0ELb0ELb1EN3c104HalfEfEEv13SSMParamsBase)
        .other          _Z25selective_scan_fwd_kernelI32Selective_Scan_fwd_kernel_traitsILi128ELi16ELi1ELb0ELb0ELb0ELb1EN3c104HalfEfEEv13SSMParamsBase,@"STO_CUDA_ENTRY STV_DEFAULT"
_Z25selective_scan_fwd_kernelI32Selective_Scan_fwd_kernel_traitsILi128ELi16ELi1ELb0ELb0ELb0ELb1EN3c104HalfEfEEv13SSMParamsBase:
.text._Z25selective_scan_fwd_kernelI32Selective_Scan_fwd_kernel_traitsILi128ELi16ELi1ELb0ELb0ELb0ELb1EN3c104HalfEfEEv13SSMParamsBase:
[----:B------:R-:W-:Y:S02]  /*0000*/  IMAD.MOV.U32 R1, RZ, RZ, c[0x0][0x28] ;  /* 0x00000a00ff017624 */ /* 0x000fe400078e00ff */
[----:B------:R-:W0:Y:S01]  /*0010*/  S2UR UR34, SR_CTAID.Y ;  /* 0x00000000002279c3 */ /* 0x000e220000002600 */
[----:B------:R-:W-:Y:S02]  /*0020*/  ULDC.64 UR4, c[0x0][0x238] ;  /* 0x00008e0000047ab9 */ /* 0x000fe40000000a00 */
[----:B------:R-:W-:Y:S02]  /*0030*/  ULDC.64 UR6, c[0x0][0x250] ;  /* 0x0000940000067ab9 */ /* 0x000fe40000000a00 */
[----:B------:R-:W-:Y:S02]  /*0040*/  UISETP.NE.U32.AND UP0, UPT, URZ, UR4, UPT ;  /* 0x000000043f00728c */ /* 0x000fe4000bf05070 */
[----:B------:R-:W-:Y:S02]  /*0050*/  UISETP.NE.U32.AND UP1, UPT, URZ, UR6, UPT ;  /* 0x000000063f00728c */ /* 0x000fe4000bf25070 */
[----:B------:R-:W-:Y:S02]  /*0060*/  UISETP.NE.AND.EX UP0, UPT, URZ, UR5, UPT, UP0 ;  /* 0x000000053f00728c */ /* 0x000fe4000bf05300 */
[----:B------:R-:W-:-:S02]  /*0070*/  UISETP.NE.AND.EX UP1, UPT, URZ, UR7, UPT, UP1 ;  /* 0x000000073f00728c */ /* 0x000fc4000bf25310 */
[----:B------:R-:W-:Y:S02]  /*0080*/  ULDC.64 UR28, c[0x0][0x118] ;  /* 0x00004600001c7ab9 */ /* 0x000fe40000000a00 */
[----:B------:R-:W-:Y:S01]  /*0090*/  PLOP3.LUT P1, PT, PT, PT, UP0, 0x80, 0x0 ;  /* 0x000000000000781c */ /* 0x000fe20003f2f008 */
[----:B------:R-:W1:Y:S01]  /*00a0*/  S2UR UR36, SR_CTAID.X ;  /* 0x00000000002479c3 */ /* 0x000e620000002500 */
[----:B------:R-:W-:Y:S01]  /*00b0*/  PLOP3.LUT P2, PT, PT, PT, UP1, 0x80, 0x0 ;  /* 0x000000000000781c */ /* 0x000fe20003f4f018 */
[----:B------:R-:W-:Y:S02]  /*00c0*/  ULDC.64 UR10, c[0x0][0x1e0] ;  /* 0x00007800000a7ab9 */ /* 0x000fe40000000a00 */
[----:B------:R-:W-:Y:S02]  /*00d0*/  ULDC.64 UR12, c[0x0][0x1d8] ;  /* 0x00007600000c7ab9 */ /* 0x000fe40000000a00 */
[----:B------:R-:W-:Y:S02]  /*00e0*/  ULDC.64 UR14, c[0x0][0x1e8] ;  /* 0x00007a00000e7ab9 */ /* 0x000fe40000000a00 */
[----:B0-----:R-:W-:-:S02]  /*00f0*/  USHF.R.S32.HI UR35, URZ, 0x1f, UR34 ;  /* 0x0000001f3f237899 */ /* 0x001fc40008011422 */
[----:B------:R-:W-:Y:S02]  /*0100*/  @UP0 ULEA UR4, UP2, UR34, UR4, 0x2 ;  /* 0x0000000422040291 */ /* 0x000fe4000f84103f */
[----:B------:R-:W-:Y:S02]  /*0110*/  @UP1 ULEA UR6, UP3, UR34, UR6, 0x2 ;  /* 0x0000000622061291 */ /* 0x000fe4000f86103f */
[----:B------:R-:W-:Y:S02]  /*0120*/  @UP0 ULEA.HI.X UR5, UR34, UR5, UR35, 0x2, UP2 ;  /* 0x0000000522050291 */ /* 0x000fe400090f1423 */
[----:B------:R-:W-:Y:S01]  /*0130*/  @UP1 ULEA.HI.X UR7, UR34, UR7, UR35, 0x2, UP3 ;  /* 0x0000000722071291 */ /* 0x000fe200098f1423 */
[----:B------:R-:W-:Y:S02]  /*0140*/  IMAD.U32 R2, RZ, RZ, UR4 ;  /* 0x00000004ff027e24 */ /* 0x000fe4000f8e00ff */
[----:B------:R-:W-:Y:S01]  /*0150*/  IMAD.U32 R4, RZ, RZ, UR6 ;  /* 0x00000006ff047e24 */ /* 0x000fe2000f8e00ff */
[----:B------:R-:W-:-:S02]  /*0160*/  MOV R3, UR5 ;  /* 0x0000000500037c02 */ /* 0x000fc40008000f00 */
[----:B------:R-:W-:Y:S01]  /*0170*/  IMAD.U32 R5, RZ, RZ, UR7 ;  /* 0x00000007ff057e24 */ /* 0x000fe2000f8e00ff */
[----:B------:R-:W-:Y:S02]  /*0180*/  ULDC.64 UR6, c[0x0][0x1d0] ;  /* 0x0000740000067ab9 */ /* 0x000fe40000000a00 */
[----:B------:R0:W5:Y:S04]  /*0190*/  @P1 LDG.E R6, [R2.64] ;  /* 0x0000001c02061981 */ /* 0x000168000c1e1900 */
[----:B------:R0:W5:Y:S01]  /*01a0*/  @P2 LDG.E R8, [R4.64] ;  /* 0x0000001c04082981 */ /* 0x000162000c1e1900 */
[----:B-1----:R-:W-:Y:S01]  /*01b0*/  USHF.R.S32.HI UR37, URZ, 0x1f, UR36 ;  /* 0x0000001f3f257899 */ /* 0x002fe20008011424 */
[----:B------:R-:W-:Y:S01]  /*01c0*/  MOV R0, c[0x0][0x174] ;  /* 0x00005d0000007a02 */ /* 0x000fe20000000f00 */
[----:B------:R-:W-:-:S02]  /*01d0*/  UIMAD.WIDE.U32 UR4, UR36, UR6, URZ ;  /* 0x00000006240472a5 */ /* 0x000fc4000f8e003f */
[----:B------:R-:W-:Y:S01]  /*01e0*/  UIMAD UR6, UR37, UR6, URZ ;  /* 0x00000006250672a4 */ /* 0x000fe2000f8e023f */
[----:B------:R-:W-:Y:S01]  /*01f0*/  ISETP.GE.AND P0, PT, R0, 0x1, PT ;  /* 0x000000010000780c */ /* 0x000fe20003f06270 */
[----:B------:R-:W-:Y:S02]  /*0200*/  UIMAD UR9, UR37, UR10, URZ ;  /* 0x0000000a250972a4 */ /* 0x000fe4000f8e023f */
[----:B------:R-:W-:Y:S02]  /*0210*/  UIMAD UR8, UR36, UR7, UR6 ;  /* 0x00000007240872a4 */ /* 0x000fe4000f8e0206 */
[----:B------:R-:W-:Y:S02]  /*0220*/  UIMAD.WIDE.U32 UR6, UR36, UR10, URZ ;  /* 0x0000000a240672a5 */ /* 0x000fe4000f8e003f */
[----:B------:R-:W-:Y:S02]  /*0230*/  UIMAD UR10, UR36, UR11, UR9 ;  /* 0x0000000b240a72a4 */ /* 0x000fe4000f8e0209 */
[----:B------:R-:W-:-:S02]  /*0240*/  UIADD3 UR5, UR5, UR8, URZ ;  /* 0x0000000805057290 */ /* 0x000fc4000fffe03f */
[----:B------:R-:W-:Y:S02]  /*0250*/  UIMAD UR9, UR35, UR12, URZ ;  /* 0x0000000c230972a4 */ /* 0x000fe4000f8e023f */
[----:B------:R-:W-:Y:S02]  /*0260*/  UIMAD UR8, UR35, UR14, URZ ;  /* 0x0000000e230872a4 */ /* 0x000fe4000f8e023f */
[----:B------:R-:W-:Y:S02]  /*0270*/  UIADD3 UR7, UR7, UR10, URZ ;  /* 0x0000000a07077290 */ /* 0x000fe4000fffe03f */
[----:B------:R-:W-:Y:S02]  /*0280*/  UIMAD UR16, UR34, UR13, UR9 ;  /* 0x0000000d221072a4 */ /* 0x000fe4000f8e0209 */
[----:B------:R-:W-:Y:S02]  /*0290*/  UIMAD.WIDE.U32 UR4, UR34, UR12, UR4 ;  /* 0x0000000c220472a5 */ /* 0x000fe4000f8e0004 */
[----:B------:R-:W-:-:S02]  /*02a0*/  UIMAD UR17, UR34, UR15, UR8 ;  /* 0x0000000f221172a4 */ /* 0x000fc4000f8e0208 */
[----:B------:R-:W-:Y:S01]  /*02b0*/  UIMAD.WIDE.U32 UR6, UR34, UR14, UR6 ;  /* 0x0000000e220672a5 */ /* 0x000fe2000f8e0006 */
[----:B------:R-:W-:Y:S11]  /*02c0*/  @!P0 EXIT ;  /* 0x000000000000894d */ /* 0x000ff60003800000 */
[----:B0-----:R-:W0:Y:S01]  /*02d0*/  S2R R0, SR_TID.X ;  /* 0x0000000000007919 */ /* 0x001e220000002100 */
[----:B------:R-:W-:Y:S02]  /*02e0*/  ULDC.64 UR10, c[0x0][0x180] ;  /* 0x00006000000a7ab9 */ /* 0x000fe40000000a00 */
[----:B------:R-:W-:Y:S01]  /*02f0*/  ULDC.64 UR12, c[0x0][0x198] ;  /* 0x00006600000c7ab9 */ /* 0x000fe20000000a00 */
[----:B------:R-:W1:Y:S01]  /*0300*/  S2R R3, SR_LANEID ;  /* 0x0000000000037919 */ /* 0x000e620000000000 */
[----:B------:R-:W-:Y:S02]  /*0310*/  UIMAD.WIDE.U32 UR30, UR34, UR10, URZ ;  /* 0x0000000a221e72a5 */ /* 0x000fe4000f8e003f */
[----:B------:R-:W-:Y:S02]  /*0320*/  UIMAD UR8, UR35, UR10, URZ ;  /* 0x0000000a230872a4 */ /* 0x000fe4000f8e023f */
[----:B------:R-:W-:-:S02]  /*0330*/  UIMAD UR10, UR35, UR12, URZ ;  /* 0x0000000c230a72a4 */ /* 0x000fc4000f8e023f */
[----:B------:R-:W-:Y:S02]  /*0340*/  ULDC.64 UR14, c[0x0][0x240] ;  /* 0x00009000000e7ab9 */ /* 0x000fe40000000a00 */
[----:B------:R-:W-:Y:S02]  /*0350*/  UIMAD UR13, UR34, UR13, UR10 ;  /* 0x0000000d220d72a4 */ /* 0x000fe4000f8e020a */
[----:B------:R-:W-:Y:S02]  /*0360*/  UIADD3 UR16, UR5, UR16, URZ ;  /* 0x0000001005107290 */ /* 0x000fe4000fffe03f */
[----:B------:R-:W-:Y:S02]  /*0370*/  ULEA UR10, UP0, UR4, UR14, 0x1 ;  /* 0x0000000e040a7291 */ /* 0x000fe4000f80083f */
[----:B------:R-:W-:Y:S02]  /*0380*/  UIMAD UR11, UR34, UR11, UR8 ;  /* 0x0000000b220b72a4 */ /* 0x000fe4000f8e0208 */
[----:B------:R-:W-:-:S02]  /*0390*/  ULDC.64 UR20, c[0x0][0x1b8] ;  /* 0x00006e0000147ab9 */ /* 0x000fc40000000a00 */
[----:B------:R-:W-:Y:S01]  /*03a0*/  UIADD3 UR17, UR7, UR17, URZ ;  /* 0x0000001107117290 */ /* 0x000fe2000fffe03f */
[C---:B0-----:R-:W-:Y:S01]  /*03b0*/  IMAD.SHL.U32 R19, R0.reuse, 0x10, RZ ;  /* 0x0000001000137824 */ /* 0x041fe200078e00ff */
[----:B------:R-:W-:Y:S01]  /*03c0*/  LOP3.LUT R2, R0, 0x1f, RZ, 0xc0, !PT ;  /* 0x0000001f00027812 */ /* 0x000fe200078ec0ff */
[----:B------:R-:W-:Y:S01]  /*03d0*/  UIMAD.WIDE.U32 UR8, UR34, UR12, URZ ;  /* 0x0000000c220872a5 */ /* 0x000fe2000f8e003f */
[----:B------:R-:W-:Y:S01]  /*03e0*/  SHF.R.U32.HI R160, RZ, 0x5, R0 ;  /* 0x00000005ffa07819 */ /* 0x000fe20000011600 */
[----:B------:R-:W-:Y:S01]  /*03f0*/  ULEA.HI.X UR16, UR4, UR15, UR16, 0x1, UP0 ;  /* 0x0000000f04107291 */ /* 0x000fe200080f0c10 */
[----:B------:R-:W-:Y:S01]  /*0400*/  LOP3.LUT R4, R2, 0xfffffe00, R19, 0xf8, !PT ;  /* 0xfffffe0002047812 */ /* 0x000fe200078ef813 */
[----:B------:R-:W-:Y:S01]  /*0410*/  ULDC UR7, c[0x0][0x164] ;  /* 0x0000590000077ab9 */ /* 0x000fe20000000800 */
[C---:B------:R-:W-:Y:S01]  /*0420*/  IADD3 R5, R19.reuse, 0x1, RZ ;  /* 0x0000000113057810 */ /* 0x040fe20007ffe0ff */
[----:B------:R-:W-:Y:S01]  /*0430*/  UIMAD UR12, UR35, UR20, URZ ;  /* 0x00000014230c72a4 */ /* 0x000fe2000f8e023f */
[C---:B------:R-:W-:Y:S01]  /*0440*/  IADD3 R7, R19.reuse, 0x3, RZ ;  /* 0x0000000313077810 */ /* 0x040fe20007ffe0ff */
[----:B------:R-:W-:Y:S01]  /*0450*/  UMOV UR4, URZ ;  /* 0x0000003f00047c82 */ /* 0x000fe20008000000 */
[C---:B------:R-:W-:Y:S01]  /*0460*/  IADD3 R9, R19.reuse, 0x5, RZ ;  /* 0x0000000513097810 */ /* 0x040fe20007ffe0ff */
[----:B------:R-:W-:Y:S01]  /*0470*/  UMOV UR5, URZ ;  /* 0x0000003f00057c82 */ /* 0x000fe20008000000 */
[C---:B------:R-:W-:Y:S01]  /*0480*/  IADD3 R10, R19.reuse, 0x6, RZ ;  /* 0x00000006130a7810 */ /* 0x040fe20007ffe0ff */
[----:B------:R-:W-:Y:S01]  /*0490*/  UIMAD UR7, UR36, UR7, UR34 ;  /* 0x00000007240772a4 */ /* 0x000fe2000f8e0222 */
[----:B-----5:R0:W2:Y:S01]  /*04a0*/  @P2 R2UR UR4, R8 ;  /* 0x00000000080423c2 */ /* 0x0200a200000e0000 */
[----:B------:R-:W-:Y:S01]  /*04b0*/  ULDC.64 UR18, c[0x0][0x248] ;  /* 0x0000920000127ab9 */ /* 0x000fe20000000a00 */
[C---:B------:R-:W-:Y:S01]  /*04c0*/  IADD3 R11, R19.reuse, 0x7, RZ ;  /* 0x00000007130b7810 */ /* 0x040fe20007ffe0ff */
[----:B------:R-:W-:Y:S01]  /*04d0*/  ULDC UR15, c[0x0][0x174] ;  /* 0x00005d00000f7ab9 */ /* 0x000fe20000000800 */
[C---:B------:R-:W-:Y:S01]  /*04e0*/  IADD3 R12, R19.reuse, 0x8, RZ ;  /* 0x00000008130c7810 */ /* 0x040fe20007ffe0ff */
[----:B------:R-:W-:Y:S01]  /*04f0*/  UIMAD.WIDE.U32 UR32, UR34, UR20, URZ ;  /* 0x00000014222072a5 */ /* 0x000fe2000f8e003f */
[C---:B------:R-:W-:Y:S01]  /*0500*/  IADD3 R13, R19.reuse, 0x9, RZ ;  /* 0x00000009130d7810 */ /* 0x040fe20007ffe0ff */
[----:B------:R-:W-:Y:S01]  /*0510*/  ULEA UR14, UP1, UR6, UR18, 0x1 ;  /* 0x00000012060e7291 */ /* 0x000fe2000f82083f */
[----:B------:R3:W4:Y:S01]  /*0520*/  @P1 R2UR UR5, R6 ;  /* 0x00000000060513c2 */ /* 0x00072200000e0000 */
[----:B------:R-:W-:Y:S01]  /*0530*/  UIMAD UR12, UR34, UR21, UR12 ;  /* 0x00000015220c72a4 */ /* 0x000fe2000f8e020c */
[C---:B0-----:R-:W-:Y:S01]  /*0540*/  IADD3 R8, R19.reuse, 0x4, RZ ;  /* 0x0000000413087810 */ /* 0x041fe20007ffe0ff */
[----:B------:R-:W-:Y:S01]  /*0550*/  UIMAD UR7, UR7, UR15, URZ ;  /* 0x0000000f070772a4 */ /* 0x000fe2000f8e023f */
[C---:B------:R-:W-:Y:S01]  /*0560*/  IADD3 R14, R19.reuse, 0xa, RZ ;  /* 0x0000000a130e7810 */ /* 0x040fe20007ffe0ff */
[----:B------:R-:W-:Y:S01]  /*0570*/  IMAD.SHL.U32 R20, R160, 0x200, RZ ;  /* 0x00000200a0147824 */ /* 0x000fe200078e00ff */
[C---:B------:R-:W-:Y:S01]  /*0580*/  IADD3 R15, R19.reuse, 0xb, RZ ;  /* 0x0000000b130f7810 */ /* 0x040fe20007ffe0ff */
[----:B------:R-:W-:Y:S01]  /*0590*/  ULDC UR18, c[0x0][0x16c] ;  /* 0x00005b0000127ab9 */ /* 0x000fe20000000800 */
[C---:B---3--:R-:W-:Y:S01]  /*05a0*/  IADD3 R6, R19.reuse, 0x2, RZ ;  /* 0x0000000213067810 */ /* 0x048fe20007ffe0ff */
[----:B------:R-:W-:Y:S01]  /*05b0*/  ULEA.HI.X UR17, UR6, UR19, UR17, 0x1, UP1 ;  /* 0x0000001306117291 */ /* 0x000fe200088f0c11 */
[C---:B------:R-:W-:Y:S01]  /*05c0*/  IADD3 R16, R19.reuse, 0xc, RZ ;  /* 0x0000000c13107810 */ /* 0x040fe20007ffe0ff */
[----:B------:R-:W-:Y:S01]  /*05d0*/  UIADD3 UR15, UR33, UR12, URZ ;  /* 0x0000000c210f7290 */ /* 0x000fe2000fffe03f */
[C---:B------:R-:W-:Y:S01]  /*05e0*/  IADD3 R17, R19.reuse, 0xd, RZ ;  /* 0x0000000d13117810 */ /* 0x040fe20007ffe0ff */
[----:B------:R-:W-:Y:S01]  /*05f0*/  UMOV UR6, URZ ;  /* 0x0000003f00067c82 */ /* 0x000fe20008000000 */
[C---:B------:R-:W-:Y:S01]  /*0600*/  IADD3 R18, R19.reuse, 0xe, RZ ;  /* 0x0000000e13127810 */ /* 0x040fe20007ffe0ff */
[----:B------:R-:W-:Y:S01]  /*0610*/  UIADD3 UR11, UR31, UR11, URZ ;  /* 0x0000000b1f0b7290 */ /* 0x000fe2000fffe03f */
[----:B------:R-:W-:Y:S01]  /*0620*/  IADD3 R19, R19, 0xf, RZ ;  /* 0x0000000f13137810 */ /* 0x000fe20007ffe0ff */
[----:B------:R-:W-:Y:S01]  /*0630*/  UIADD3 UR13, UR9, UR13, URZ ;  /* 0x0000000d090d7290 */ /* 0x000fe2000fffe03f */
[----:B------:R-:W-:Y:S01]  /*0640*/  SHF.R.S32.HI R21, RZ, 0x1f, R4 ;  /* 0x0000001fff157819 */ /* 0x000fe20000011404 */
[----:B------:R-:W-:Y:S01]  /*0650*/  UIMAD UR12, UR7, UR18, URZ ;  /* 0x00000012070c72a4 */ /* 0x000fe2000f8e023f */
        /* <DEDUP_REMOVED lines=14> */
[----:B-12-4-:R-:W-:Y:S02]  /*0740*/  LOP3.LUT R35, R4, 0x1e0, RZ, 0xfc, !PT ;  /* 0x000001e004237812 */ /* 0x016fe400078efcff */
.L_x_2762:
[----:B------:R-:W-:Y:S01]  /*0750*/  BAR.SYNC.DEFER_BLOCKING 0x0 ;  /* 0x0000000000007b1d */ /* 0x000fe20000010000 */
[C---:B------:R-:W-:Y:S02]  /*0760*/  SHF.L.U32 R84, R4.reuse, 0x1, RZ ;  /* 0x0000000104547819 */ /* 0x040fe400000006ff */
[----:B------:R-:W-:Y:S02]  /*0770*/  SHF.L.U64.HI R86, R4, 0x1, R21 ;  /* 0x0000000104567819 */ /* 0x000fe40000010215 */
[----:B------:R-:W-:Y:S01]  /*0780*/  IADD3 R36, P3, R84, UR10, RZ ;  /* 0x0000000a54247c10 */ /* 0x000fe2000ff7e0ff */
[----:B------:R-:W-:Y:S01]  /*0790*/  UMOV UR20, 0xfffff800 ;  /* 0xfffff80000147882 */ /* 0x000fe20000000000 */
[----:B------:R-:W-:Y:S01]  /*07a0*/  PRMT R41, RZ, 0x7610, R41 ;  /* 0x00007610ff297816 */ /* 0x000fe20000000029 */
[----:B------:R-:W-:Y:S01]  /*07b0*/  ULDC UR7, c[0x0][0x168] ;  /* 0x00005a0000077ab9 */ /* 0x000fe20000000800 */
[----:B------:R-:W-:Y:S01]  /*07c0*/  IADD3.X R37, R86, UR16, RZ, P3, !PT ;  /* 0x0000001056257c10 */ /* 0x000fe20009ffe4ff */
[----:B------:R-:W-:Y:S01]  /*07d0*/  UIMAD UR20, UR6, UR20, UR7 ;  /* 0x00000014061472a4 */ /* 0x000fe2000f8e0207 */
[----:B------:R-:W-:-:S02]  /*07e0*/  PRMT R40, RZ, 0x7610, R40 ;  /* 0x00007610ff287816 */ /* 0x000fc40000000028 */
[----:B------:R-:W-:Y:S02]  /*07f0*/  PRMT R43, RZ, 0x7610, R43 ;  /* 0x00007610ff2b7816 */ /* 0x000fe4000000002b */
[----:B------:R-:W-:Y:S02]  /*0800*/  PRMT R42, RZ, 0x7610, R42 ;  /* 0x00007610ff2a7816 */ /* 0x000fe4000000002a */
[----:B------:R-:W-:Y:S02]  /*0810*/  ISETP.GE.AND P2, PT, R4, UR20, PT ;  /* 0x0000001404007c0c */ /* 0x000fe4000bf46270 */
[----:B------:R-:W-:Y:S02]  /*0820*/  ISETP.GE.AND P1, PT, R76, UR20, PT ;  /* 0x000000144c007c0c */ /* 0x000fe4000bf26270 */
[----:B------:R-:W-:Y:S02]  /*0830*/  ISETP.GE.AND P0, PT, R22, UR20, PT ;  /* 0x0000001416007c0c */ /* 0x000fe4000bf06270 */
[----:B------:R-:W-:-:S02]  /*0840*/  ISETP.GE.AND P4, PT, R23, UR20, PT ;  /* 0x0000001417007c0c */ /* 0x000fc4000bf86270 */
[----:B------:R-:W-:Y:S02]  /*0850*/  ISETP.GE.AND P6, PT, R24, UR20, PT ;  /* 0x0000001418007c0c */ /* 0x000fe4000bfc6270 */
[----:B------:R-:W-:Y:S02]  /*0860*/  ISETP.GE.AND P5, PT, R25, UR20, PT ;  /* 0x0000001419007c0c */ /* 0x000fe4000bfa6270 */
[----:B------:R-:W-:Y:S01]  /*0870*/  ISETP.GE.AND P3, PT, R26, UR20, PT ;  /* 0x000000141a007c0c */ /* 0x000fe2000bf66270 */
[----:B------:R0:W2:Y:S01]  /*0880*/  @!P2 LDG.E.U16 R41, [R36.64] ;  /* 0x0000001c2429a981 */ /* 0x0000a2000c1e1500 */
[----:B------:R-:W-:Y:S02]  /*0890*/  ISETP.GE.AND P2, PT, R27, UR20, PT ;  /* 0x000000141b007c0c */ /* 0x000fe4000bf46270 */
[----:B------:R-:W-:Y:S01]  /*08a0*/  PRMT R45, RZ, 0x7610, R45 ;  /* 0x00007610ff2d7816 */ /* 0x000fe2000000002d */
[----:B------:R0:W3:Y:S01]  /*08b0*/  @!P1 LDG.E.U16 R40, [R36.64+0x40] ;  /* 0x0000401c24289981 */ /* 0x0000e2000c1e1500 */
[----:B------:R-:W-:-:S02]  /*08c0*/  ISETP.GE.AND P1, PT, R28, UR20, PT ;  /* 0x000000141c007c0c */ /* 0x000fc4000bf26270 */
[----:B------:R-:W-:Y:S01]  /*08d0*/  PRMT R44, RZ, 0x7610, R44 ;  /* 0x00007610ff2c7816 */ /* 0x000fe2000000002c */
[----:B------:R0:W4:Y:S01]  /*08e0*/  @!P0 LDG.E.U16 R43, [R36.64+0x80] ;  /* 0x0000801c242b8981 */ /* 0x000122000c1e1500 */
[----:B------:R-:W-:Y:S02]  /*08f0*/  PRMT R47, RZ, 0x7610, R47 ;  /* 0x00007610ff2f7816 */ /* 0x000fe4000000002f */
[----:B------:R-:W-:Y:S01]  /*0900*/  PRMT R46, RZ, 0x7610, R46 ;  /* 0x00007610ff2e7816 */ /* 0x000fe2000000002e */
[----:B------:R0:W5:Y:S01]  /*0910*/  @!P4 LDG.E.U16 R42, [R36.64+0xc0] ;  /* 0x0000c01c242ac981 */ /* 0x000162000c1e1500 */
[----:B------:R-:W-:Y:S02]  /*0920*/  ISETP.GE.AND P0, PT, R29, UR20, PT ;  /* 0x000000141d007c0c */ /* 0x000fe4000bf06270 */
[----:B------:R-:W-:Y:S01]  /*0930*/  ISETP.GE.AND P4, PT, R30, UR20, PT ;  /* 0x000000141e007c0c */ /* 0x000fe2000bf86270 */
[----:B------:R0:W5:Y:S01]  /*0940*/  @!P6 LDG.E.U16 R45, [R36.64+0x100] ;  /* 0x0001001c242de981 */ /* 0x000162000c1e1500 */
[----:B------:R-:W-:-:S02]  /*0950*/  PRMT R61, RZ, 0x7610, R61 ;  /* 0x00007610ff3d7816 */ /* 0x000fc4000000003d */
[----:B------:R-:W-:Y:S01]  /*0960*/  ISETP.GE.AND P6, PT, R31, UR20, PT ;  /* 0x000000141f007c0c */ /* 0x000fe2000bfc6270 */
[----:B------:R0:W5:Y:S01]  /*0970*/  @!P5 LDG.E.U16 R44, [R36.64+0x140] ;  /* 0x0001401c242cd981 */ /* 0x000162000c1e1500 */
[----:B------:R-:W-:Y:S02]  /*0980*/  ISETP.GE.AND P5, PT, R32, UR20, PT ;  /* 0x0000001420007c0c */ /* 0x000fe4000bfa6270 */
[----:B------:R-:W-:Y:S01]  /*0990*/  PRMT R60, RZ, 0x7610, R60 ;  /* 0x00007610ff3c7816 */ /* 0x000fe2000000003c */
[----:B------:R0:W5:Y:S01]  /*09a0*/  @!P3 LDG.E.U16 R47, [R36.64+0x180] ;  /* 0x0001801c242fb981 */ /* 0x000162000c1e1500 */
[----:B------:R-:W-:Y:S02]  /*09b0*/  ISETP.GE.AND P3, PT, R33, UR20, PT ;  /* 0x0000001421007c0c */ /* 0x000fe4000bf66270 */
[----:B------:R-:W-:Y:S01]  /*09c0*/  PRMT R63, RZ, 0x7610, R63 ;  /* 0x00007610ff3f7816 */ /* 0x000fe2000000003f */
[----:B------:R0:W5:Y:S01]  /*09d0*/  @!P2 LDG.E.U16 R46, [R36.64+0x1c0] ;  /* 0x0001c01c242ea981 */ /* 0x000162000c1e1500 */
[----:B------:R-:W-:-:S02]  /*09e0*/  ISETP.GE.AND P2, PT, R34, UR20, PT ;  /* 0x0000001422007c0c */ /* 0x000fc4000bf46270 */
[----:B------:R-:W-:Y:S01]  /*09f0*/  PRMT R62, RZ, 0x7610, R62 ;  /* 0x00007610ff3e7816 */ /* 0x000fe2000000003e */
[----:B------:R0:W5:Y:S01]  /*0a00*/  @!P1 LDG.E.U16 R61, [R36.64+0x200] ;  /* 0x0002001c243d9981 */ /* 0x000162000c1e1500 */
[----:B------:R-:W-:Y:S02]  /*0a10*/  ISETP.GE.AND P1, PT, R35, UR20, PT ;  /* 0x0000001423007c0c */ /* 0x000fe4000bf26270 */
        /* <DEDUP_REMOVED lines=11> */
[----:B------:R-:W-:-:S05]  /*0ad0*/  IMAD.IADD R38, R20, 0x1, R3 ;  /* 0x0000000114267824 */ /* 0x000fca00078e0203 */
[C---:B------:R-:W-:Y:S02]  /*0ae0*/  LEA.HI.SX32 R39, R38.reuse, R38, 0x1b ;  /* 0x0000002626277211 */ /* 0x040fe400078fdaff */
[C---:B------:R-:W-:Y:S02]  /*0af0*/  IADD3 R49, R38.reuse, 0x20, RZ ;  /* 0x0000002026317810 */ /* 0x040fe40007ffe0ff */
[C---:B------:R-:W-:Y:S02]  /*0b00*/  IADD3 R51, R38.reuse, 0x40, RZ ;  /* 0x0000004026337810 */ /* 0x040fe40007ffe0ff */
[C---:B------:R-:W-:Y:S01]  /*0b10*/  IADD3 R53, R38.reuse, 0x60, RZ ;  /* 0x0000006026357810 */ /* 0x040fe20007ffe0ff */
[----:B0-----:R-:W-:Y:S01]  /*0b20*/  IMAD.SHL.U32 R36, R39, 0x2, RZ ;  /* 0x0000000227247824 */ /* 0x001fe200078e00ff */
        /* <DEDUP_REMOVED lines=26> */
[----:B------:R-:W-:Y:S01]  /*0cd0*/  LEA.HI.SX32 R59, R85, R38, 0x1b ;  /* 0x00000026553b7211 */ /* 0x000fe200078fdaff */
[----:B------:R-:W-:Y:S01]  /*0ce0*/  IMAD.SHL.U32 R38, R51, 0x2, RZ ;  /* 0x0000000233267824 */ /* 0x000fe200078e00ff */
[----:B------:R-:W-:Y:S01]  /*0cf0*/  SHF.L.U32 R37, R37, 0x1, RZ ;  /* 0x0000000125257819 */ /* 0x000fe200000006ff */
[----:B------:R-:W-:Y:S01]  /*0d00*/  IMAD.SHL.U32 R39, R39, 0x2, RZ ;  /* 0x0000000227277824 */ /* 0x000fe200078e00ff */
[----:B------:R-:W-:Y:S01]  /*0d10*/  SHF.L.U32 R48, R48, 0x1, RZ ;  /* 0x0000000130307819 */ /* 0x000fe200000006ff */
[----:B------:R-:W-:Y:S01]  /*0d20*/  IMAD.SHL.U32 R49, R49, 0x2, RZ ;  /* 0x0000000231317824 */ /* 0x000fe200078e00ff */
[----:B------:R-:W-:Y:S01]  /*0d30*/  SHF.L.U32 R51, R69, 0x1, RZ ;  /* 0x0000000145337819 */ /* 0x000fe200000006ff */
[----:B------:R-:W-:Y:S02]  /*0d40*/  IMAD.SHL.U32 R50, R50, 0x2, RZ ;  /* 0x0000000232327824 */ /* 0x000fe400078e00ff */
[----:B------:R-:W-:Y:S01]  /*0d50*/  IMAD.SHL.U32 R52, R52, 0x2, RZ ;  /* 0x0000000234347824 */ /* 0x000fe200078e00ff */
[----:B------:R-:W-:Y:S01]  /*0d60*/  SHF.L.U32 R54, R54, 0x1, RZ ;  /* 0x0000000136367819 */ /* 0x000fe200000006ff */
[----:B------:R-:W-:-:S02]  /*0d70*/  IMAD.SHL.U32 R53, R53, 0x2, RZ ;  /* 0x0000000235357824 */ /* 0x000fc400078e00ff */
[----:B------:R-:W-:Y:S01]  /*0d80*/  IMAD.SHL.U32 R55, R55, 0x2, RZ ;  /* 0x0000000237377824 */ /* 0x000fe200078e00ff */
[----:B------:R-:W-:Y:S01]  /*0d90*/  SHF.L.U32 R57, R57, 0x1, RZ ;  /* 0x0000000139397819 */ /* 0x000fe200000006ff */
[----:B------:R-:W-:Y:S02]  /*0da0*/  IMAD.SHL.U32 R56, R56, 0x2, RZ ;  /* 0x0000000238387824 */ /* 0x000fe400078e00ff */
[----:B------:R-:W-:Y:S02]  /*0db0*/  IMAD.SHL.U32 R58, R58, 0x2, RZ ;  /* 0x000000023a3a7824 */ /* 0x000fe400078e00ff */
[----:B------:R-:W-:Y:S01]  /*0dc0*/  IMAD.SHL.U32 R59, R59, 0x2, RZ ;  /* 0x000000023b3b7824 */ /* 0x000fe200078e00ff */
[----:B------:R-:W-:Y:S02]  /*0dd0*/  ISETP.GE.AND P2, PT, R76, UR20, PT ;  /* 0x000000144c007c0c */ /* 0x000fe4000bf46270 */
[----:B------:R-:W-:Y:S02]  /*0de0*/  ISETP.GE.AND P1, PT, R4, UR20, PT ;  /* 0x0000001404007c0c */ /* 0x000fe4000bf26270 */
[----:B------:R-:W-:-:S02]  /*0df0*/  PRMT R76, RZ, 0x7610, R76 ;  /* 0x00007610ff4c7816 */ /* 0x000fc4000000004c */
[----:B------:R-:W-:Y:S02]  /*0e00*/  PRMT R91, RZ, 0x7610, R91 ;  /* 0x00007610ff5b7816 */ /* 0x000fe4000000005b */
[----:B------:R-:W-:Y:S02]  /*0e10*/  ISETP.GE.AND P4, PT, R23, UR20, PT ;  /* 0x0000001417007c0c */ /* 0x000fe4000bf86270 */
[----:B------:R-:W-:Y:S02]  /*0e20*/  ISETP.GE.AND P6, PT, R24, UR20, PT ;  /* 0x0000001418007c0c */ /* 0x000fe4000bfc6270 */
[----:B------:R-:W-:Y:S02]  /*0e30*/  ISETP.GE.AND P5, PT, R25, UR20, PT ;  /* 0x0000001419007c0c */ /* 0x000fe4000bfa6270 */
[----:B------:R-:W-:Y:S02]  /*0e40*/  ISETP.GE.AND P3, PT, R26, UR20, PT ;  /* 0x000000141a007c0c */ /* 0x000fe4000bf66270 */
        /* <DEDUP_REMOVED lines=9> */
[----:B--2---:R-:W-:Y:S04]  /*0ee0*/  STS.U16 [R36], R41 ;  /* 0x0000002924007388 */ /* 0x004fe80000000400 */
[----:B---3--:R0:W-:Y:S04]  /*0ef0*/  STS.U16 [R37+0x40], R40 ;  /* 0x0000402825007388 */ /* 0x0081e80000000400 */
[----:B----4-:R-:W-:Y:S04]  /*0f00*/  STS.U16 [R38+0x80], R43 ;  /* 0x0000802b26007388 */ /* 0x010fe80000000400 */
[----:B-----5:R-:W-:Y:S04]  /*0f10*/  STS.U16 [R39+0xc0], R42 ;  /* 0x0000c02a27007388 */ /* 0x020fe80000000400 */
[----:B------:R1:W-:Y:S04]  /*0f20*/  STS.U16 [R48+0x100], R45 ;  /* 0x0001002d30007388 */ /* 0x0003e80000000400 */
[----:B------:R-:W-:Y:S04]  /*0f30*/  STS.U16 [R49+0x140], R44 ;  /* 0x0001402c31007388 */ /* 0x000fe80000000400 */
[----:B------:R2:W-:Y:S04]  /*0f40*/  STS.U16 [R50+0x180], R47 ;  /* 0x0001802f32007388 */ /* 0x0005e80000000400 */
[----:B------:R-:W-:Y:S01]  /*0f50*/  STS.U16 [R51+0x1c0], R46 ;  /* 0x0001c02e33007388 */ /* 0x000fe20000000400 */
[----:B0-----:R-:W-:-:S03]  /*0f60*/  LEA R40, R3, R20, 0x4 ;  /* 0x0000001403287211 */ /* 0x001fc600078e20ff */
[----:B------:R-:W-:Y:S04]  /*0f70*/  STS.U16 [R52+0x200], R61 ;  /* 0x0002003d34007388 */ /* 0x000fe80000000400 */
[----:B------:R-:W-:Y:S04]  /*0f80*/  STS.U16 [R53+0x240], R60 ;  /* 0x0002403c35007388 */ /* 0x000fe80000000400 */
[----:B------:R-:W-:Y:S04]  /*0f90*/  STS.U16 [R54+0x280], R63 ;  /* 0x0002803f36007388 */ /* 0x000fe80000000400 */
[----:B------:R-:W-:Y:S04]  /*0fa0*/  STS.U16 [R55+0x2c0], R62 ;  /* 0x0002c03e37007388 */ /* 0x000fe80000000400 */
[----:B------:R-:W-:Y:S01]  /*0fb0*/  STS.U16 [R56+0x300], R65 ;  /* 0x0003004138007388 */ /* 0x000fe20000000400 */
[----:B------:R-:W-:-:S03]  /*0fc0*/  IADD3 R69, R40, 0x7, RZ ;  /* 0x0000000728457810 */ /* 0x000fc60007ffe0ff */
[----:B------:R-:W-:Y:S01]  /*0fd0*/  STS.U16 [R57+0x340], R64 ;  /* 0x0003404039007388 */ /* 0x000fe20000000400 */
[----:B------:R-:W-:-:S03]  /*0fe0*/  IADD3 R73, R40, 0x9, RZ ;  /* 0x0000000928497810 */ /* 0x000fc60007ffe0ff */
[----:B------:R0:W-:Y:S01]  /*0ff0*/  STS.U16 [R58+0x380], R67 ;  /* 0x000380433a007388 */ /* 0x0001e20000000400 */
[C---:B------:R-:W-:Y:S02]  /*1000*/  IADD3 R75, R40.reuse, 0xa, RZ ;  /* 0x0000000a284b7810 */ /* 0x040fe40007ffe0ff */
[C---:B------:R-:W-:Y:S01]  /*1010*/  IADD3 R41, R40.reuse, 0x1, RZ ;  /* 0x0000000128297810 */ /* 0x040fe20007ffe0ff */
[----:B------:R3:W-:Y:S01]  /*1020*/  STS.U16 [R59+0x3c0], R66 ;  /* 0x0003c0423b007388 */ /* 0x0007e20000000400 */
[C---:B-1----:R-:W-:Y:S02]  /*1030*/  IADD3 R45, R40.reuse, 0x3, RZ ;  /* 0x00000003282d7810 */ /* 0x042fe40007ffe0ff */
[C---:B--2---:R-:W-:Y:S02]  /*1040*/  IADD3 R47, R40.reuse, 0x4, RZ ;  /* 0x00000004282f7810 */ /* 0x044fe40007ffe0ff */
[C---:B0-----:R-:W-:Y:S02]  /*1050*/  IADD3 R67, R40.reuse, 0x6, RZ ;  /* 0x0000000628437810 */ /* 0x041fe40007ffe0ff */
[----:B------:R-:W-:-:S02]  /*1060*/  IADD3 R71, R40, 0x8, RZ ;  /* 0x0000000828477810 */ /* 0x000fc40007ffe0ff */
[C---:B------:R-:W-:Y:S02]  /*1070*/  IADD3 R79, R40.reuse, 0xc, RZ ;  /* 0x0000000c284f7810 */ /* 0x040fe40007ffe0ff */
[C---:B------:R-:W-:Y:S02]  /*1080*/  IADD3 R81, R40.reuse, 0xd, RZ ;  /* 0x0000000d28517810 */ /* 0x040fe40007ffe0ff */
[C---:B------:R-:W-:Y:S02]  /*1090*/  IADD3 R85, R40.reuse, 0xf, RZ ;  /* 0x0000000f28557810 */ /* 0x040fe40007ffe0ff */
[C---:B------:R-:W-:Y:S02]  /*10a0*/  IADD3 R43, R40.reuse, 0x2, RZ ;  /* 0x00000002282b7810 */ /* 0x040fe40007ffe0ff */
[C---:B------:R-:W-:Y:S02]  /*10b0*/  IADD3 R63, R40.reuse, 0x5, RZ ;  /* 0x00000005283f7810 */ /* 0x040fe40007ffe0ff */
[----:B------:R-:W-:-:S02]  /*10c0*/  IADD3 R77, R40, 0xb, RZ ;  /* 0x0000000b284d7810 */ /* 0x000fc40007ffe0ff */
[----:B------:R-:W-:Y:S02]  /*10d0*/  IADD3 R83, R40, 0xe, RZ ;  /* 0x0000000e28537810 */ /* 0x000fe40007ffe0ff */
[-C--:B---3--:R-:W-:Y:S02]  /*10e0*/  LEA.HI.SX32 R66, R67, R40.reuse, 0x1b ;  /* 0x0000002843427211 */ /* 0x088fe400078fdaff */
        /* <DEDUP_REMOVED lines=15> */
[----:B------:R-:W-:Y:S01]  /*11e0*/  IMAD.SHL.U32 R60, R60, 0x2, RZ ;  /* 0x000000023c3c7824 */ /* 0x000fe200078e00ff */
[----:B------:R-:W-:Y:S01]  /*11f0*/  IADD3 R40, P0, R84, UR14, RZ ;  /* 0x0000000e54287c10 */ /* 0x000fe2000ff1e0ff */
[----:B------:R-:W-:Y:S01]  /*1200*/  IMAD.SHL.U32 R61, R61, 0x2, RZ ;  /* 0x000000023d3d7824 */ /* 0x000fe200078e00ff */
[----:B------:R-:W-:Y:S01]  /*1210*/  SHF.L.U32 R62, R43, 0x1, RZ ;  /* 0x000000012b3e7819 */ /* 0x000fe200000006ff */
        /* <DEDUP_REMOVED lines=9> */
[----:B------:R-:W-:-:S06]  /*12b0*/  NOP ;  /* 0x0000000000007918 */ /* 0x000fcc0000000000 */
[----:B------:R-:W-:Y:S02]  /*12c0*/  IMAD.SHL.U32 R70, R70, 0x2, RZ ;  /* 0x0000000246467824 */ /* 0x000fe400078e00ff */
[----:B------:R-:W-:Y:S02]  /*12d0*/  IMAD.SHL.U32 R72, R72, 0x2, RZ ;  /* 0x0000000248487824 */ /* 0x000fe400078e00ff */
[----:B------:R-:W-:Y:S02]  /*12e0*/  IMAD.SHL.U32 R73, R73, 0x2, RZ ;  /* 0x0000000249497824 */ /* 0x000fe400078e00ff */
[----:B------:R-:W-:Y:S01]  /*12f0*/  IMAD.SHL.U32 R75, R75, 0x2, RZ ;  /* 0x000000024b4b7824 */ /* 0x000fe200078e00ff */
[----:B------:R-:W-:Y:S01]  /*1300*/  IADD3.X R41, R86, UR17, RZ, P0, !PT ;  /* 0x0000001156297c10 */ /* 0x000fe200087fe4ff */
        /* <DEDUP_REMOVED lines=17> */
[----:B------:R-:W-:-:S02]  /*1420*/  ISETP.GE.AND P0, PT, R22, UR20, PT ;  /* 0x0000001416007c0c */ /* 0x000fc4000bf06270 */
[----:B------:R-:W-:Y:S02]  /*1430*/  PRMT R77, RZ, 0x7610, R77 ;  /* 0x00007610ff4d7816 */ /* 0x000fe4000000004d */
[----:B------:R-:W-:Y:S01]  /*1440*/  PRMT R84, RZ, 0x7610, R84 ;  /* 0x00007610ff547816 */ /* 0x000fe20000000054 */
[----:B------:R-:W2:Y:S01]  /*1450*/  @!P2 LDG.E.U16 R76, [R40.64+0x40] ;  /* 0x0000401c284ca981 */ /* 0x000ea2000c1e1500 */
[----:B------:R-:W-:-:S03]  /*1460*/  ISETP.GE.AND P2, PT, R27, UR20, PT ;  /* 0x000000141b007c0c */ /* 0x000fc6000bf46270 */
[----:B------:R-:W3:Y:S01]  /*1470*/  @!P1 LDG.E.U16 R91, [R40.64] ;  /* 0x0000001c285b9981 */ /* 0x000ee2000c1e1500 */
[----:B------:R-:W-:-:S03]  /*1480*/  ISETP.GE.AND P1, PT, R28, UR20, PT ;  /* 0x000000141c007c0c */ /* 0x000fc6000bf26270 */
[----:B------:R-:W4:Y:S01]  /*1490*/  @!P0 LDG.E.U16 R99, [R40.64+0x80] ;  /* 0x0000801c28638981 */ /* 0x000f22000c1e1500 */
        /* <DEDUP_REMOVED lines=13> */
[----:B------:R-:W-:Y:S01]  /*1570*/  PRMT R79, RZ, 0x7610, R79 ;  /* 0x00007610ff4f7816 */ /* 0x000fe2000000004f */
[----:B------:R-:W5:Y:S01]  /*1580*/  @!P0 LDG.E.U16 R84, [R40.64+0x240] ;  /* 0x0002401c28548981 */ /* 0x000f62000c1e1500 */
[----:B------:R-:W-:Y:S02]  /*1590*/  PRMT R81, RZ, 0x7610, R81 ;  /* 0x00007610ff517816 */ /* 0x000fe40000000051 */
[----:B------:R-:W-:Y:S01]  /*15a0*/  PRMT R83, RZ, 0x7610, R83 ;  /* 0x00007610ff537816 */ /* 0x000fe20000000053 */
[----:B------:R-:W5:Y:S04]  /*15b0*/  @!P6 LDG.E.U16 R90, [R40.64+0x2c0] ;  /* 0x0002c01c285ae981 */ /* 0x000f68000c1e1500 */
[----:B------:R-:W5:Y:S04]  /*15c0*/  @!P4 LDG.E.U16 R79, [R40.64+0x280] ;  /* 0x0002801c284fc981 */ /* 0x000f68000c1e1500 */
[----:B------:R-:W5:Y:S04]  /*15d0*/  @!P5 LDG.E.U16 R81, [R40.64+0x300] ;  /* 0x0003001c2851d981 */ /* 0x000f68000c1e1500 */
[----:B------:R-:W5:Y:S04]  /*15e0*/  @!P3 LDG.E.U16 R92, [R40.64+0x340] ;  /* 0x0003401c285cb981 */ /* 0x000f68000c1e1500 */
[----:B------:R-:W5:Y:S04]  /*15f0*/  @!P2 LDG.E.U16 R83, [R40.64+0x380] ;  /* 0x0003801c2853a981 */ /* 0x000f68000c1e1500 */
[----:B------:R-:W5:Y:S01]  /*1600*/  @!P1 LDG.E.U16 R100, [R40.64+0x3c0] ;  /* 0x0003c01c28649981 */ /* 0x000f62000c1e1500 */
[----:B------:R-:W-:Y:S01]  /*1610*/  ULDC.U8 UR7, c[0x0][0x17e] ;  /* 0x00005f8000077ab9 */ /* 0x000fe20000000000 */
[----:B------:R-:W-:Y:S02]  /*1620*/  BSSY B0, `(.L_x_2719) ;  /* 0x000005a000007945 */ /* 0x000fe40003800000 */
[----:B---3--:R-:W-:Y:S04]  /*1630*/  STS.U16 [R36], R91 ;  /* 0x0000005b24007388 */ /* 0x008fe80000000400 */
[----:B--2---:R-:W-:Y:S04]  /*1640*/  STS.U16 [R37+0x40], R76 ;  /* 0x0000404c25007388 */ /* 0x004fe80000000400 */
[----:B----4-:R-:W-:Y:S04]  /*1650*/  STS.U16 [R38+0x80], R99 ;  /* 0x0000806326007388 */ /* 0x010fe80000000400 */
        /* <DEDUP_REMOVED lines=16> */
[----:B------:R-:W-:Y:S04]  /*1760*/  LDS.U16 R77, [R62+0x4] ;  /* 0x000004003e4d7984 */ /* 0x000fe80000000400 */
[----:B------:R-:W2:Y:S04]  /*1770*/  LDS.U16 R80, [R63+0x6] ;  /* 0x000006003f507984 */ /* 0x000ea80000000400 */
[----:B------:R-:W3:Y:S04]  /*1780*/  LDS.U16 R79, [R64+0x8] ;  /* 0x00000800404f7984 */ /* 0x000ee80000000400 */
[----:B------:R-:W4:Y:S04]  /*1790*/  LDS.U16 R82, [R65+0xa] ;  /* 0x00000a0041527984 */ /* 0x000f280000000400 */
[----:B------:R-:W5:Y:S04]  /*17a0*/  LDS.U16 R84, [R66+0xc] ;  /* 0x00000c0042547984 */ /* 0x000f680000000400 */
[----:B------:R0:W1:Y:S04]  /*17b0*/  LDS.U16 R101, [R67+0xe] ;  /* 0x00000e0043657984 */ /* 0x0000680000000400 */
[----:B------:R0:W1:Y:S04]  /*17c0*/  LDS.U16 R102, [R68+0x10] ;  /* 0x0000100044667984 */ /* 0x0000680000000400 */
[----:B------:R0:W2:Y:S04]  /*17d0*/  LDS.U16 R85, [R69+0x12] ;  /* 0x0000120045557984 */ /* 0x0000a80000000400 */
[----:B------:R0:W3:Y:S04]  /*17e0*/  LDS.U16 R90, [R70+0x14] ;  /* 0x00001400465a7984 */ /* 0x0000e80000000400 */
[----:B------:R0:W5:Y:S04]  /*17f0*/  LDS.U16 R91, [R71+0x16] ;  /* 0x00001600475b7984 */ /* 0x0001680000000400 */
[----:B------:R0:W5:Y:S04]  /*1800*/  LDS.U16 R92, [R72+0x18] ;  /* 0x00001800485c7984 */ /* 0x0001680000000400 */
[----:B------:R0:W5:Y:S04]  /*1810*/  LDS.U16 R99, [R73+0x1a] ;  /* 0x00001a0049637984 */ /* 0x0001680000000400 */
[----:B------:R1:W5:Y:S04]  /*1820*/  LDS.U16 R41, [R74+0x1c] ;  /* 0x00001c004a297984 */ /* 0x0003680000000400 */
[----:B------:R1:W5:Y:S01]  /*1830*/  LDS.U16 R40, [R75+0x1e] ;  /* 0x00001e004b287984 */ /* 0x0003620000000400 */
[----:B0-----:R-:W-:-:S05]  /*1840*/  HADD2.F32 R76, -RZ, R76.H0_H0 ;  /* 0x2000004cff4c7230 */ /* 0x001fca0000004100 */
[----:B------:R-:W-:Y:S02]  /*1850*/  FADD.FTZ R76, R76, UR4 ;  /* 0x000000044c4c7e21 */ /* 0x000fe40008010000 */
[----:B------:R-:W-:-:S03]  /*1860*/  IMAD.MOV.U32 R81, RZ, RZ, c[0x0][0x16c] ;  /* 0x00005b00ff517624 */ /* 0x000fc600078e00ff */
[----:B------:R-:W-:Y:S01]  /*1870*/  FSETP.GTU.FTZ.AND P4, PT, R76, 20, PT ;  /* 0x41a000004c00780b */ /* 0x000fe20003f9c000 */
[----:B-1----:R-:W-:-:S03]  /*1880*/  HADD2.F32 R78, -RZ, R78.H0_H0 ;  /* 0x2000004eff4e7230 */ /* 0x002fc60000004100 */
[----:B------:R-:W-:Y:S01]  /*1890*/  ISETP.EQ.OR P4, PT, RZ, UR7, P4 ;  /* 0x00000007ff007c0c */ /* 0x000fe2000a782670 */
[----:B--2---:R-:W-:Y:S01]  /*18a0*/  HADD2.F32 R80, -RZ, R80.H0_H0 ;  /* 0x20000050ff507230 */ /* 0x004fe20000004100 */
[----:B------:R-:W-:Y:S01]  /*18b0*/  ISETP.GE.AND P6, PT, R81, 0x1, PT ;  /* 0x000000015100780c */ /* 0x000fe20003fc6270 */
[----:B------:R-:W-:Y:S01]  /*18c0*/  HADD2.F32 R81, -RZ, R77.H0_H0 ;  /* 0x2000004dff517230 */ /* 0x000fe20000004100 */
[----:B------:R-:W-:Y:S01]  /*18d0*/  FADD.FTZ R77, R78, UR4 ;  /* 0x000000044e4d7e21 */ /* 0x000fe20008010000 */
[----:B---3--:R-:W-:Y:S02]  /*18e0*/  HADD2.F32 R83, -RZ, R79.H0_H0 ;  /* 0x2000004fff537230 */ /* 0x008fe40000004100 */
[----:B----4-:R-:W-:Y:S01]  /*18f0*/  HADD2.F32 R82, -RZ, R82.H0_H0 ;  /* 0x20000052ff527230 */ /* 0x010fe20000004100 */
[----:B------:R-:W-:Y:S01]  /*1900*/  FADD.FTZ R78, R81, UR4 ;  /* 0x00000004514e7e21 */ /* 0x000fe20008010000 */
[----:B-----5:R-:W-:Y:S01]  /*1910*/  HADD2.F32 R84, -RZ, R84.H0_H0 ;  /* 0x20000054ff547230 */ /* 0x020fe20000004100 */
        /* <DEDUP_REMOVED lines=42> */
.L_x_2720:
[----:B------:R-:W-:Y:S05]  /*1bc0*/  BSYNC B0 ;  /* 0x0000000000007941 */ /* 0x000fea0003800000 */
.L_x_2719:
        /* <DEDUP_REMOVED lines=36> */
.L_x_2722:
[----:B------:R-:W-:Y:S05]  /*1e10*/  BSYNC B0 ;  /* 0x0000000000007941 */ /* 0x000fea0003800000 */
.L_x_2721:
[----:B------:R-:W-:Y:S01]  /*1e20*/  ISETP.EQ.OR P3, PT, RZ, UR7, P3 ;  /* 0x00000007ff007c0c */ /* 0x000fe20009f62670 */
[----:B------:R-:W-:Y:S01]  /*1e30*/  HADD2.F32 R102, -RZ, R102.H0_H0 ;  /* 0x20000066ff667230 */ /* 0x000fe20000004100 */
[----:B------:R-:W-:Y:S01]  /*1e40*/  BSSY B0, `(.L_x_2723) ;  /* 0x0000024000007945 */ /* 0x000fe20003800000 */
[----:B------:R-:W-:Y:S02]  /*1e50*/  FSETP.GTU.FTZ.AND P5, PT, R83, 20, PT ;  /* 0x41a000005300780b */ /* 0x000fe40003fbc000 */
[----:B------:R-:W-:Y:S01]  /*1e60*/  ISETP.EQ.OR P2, PT, RZ, UR7, P2 ;  /* 0x00000007ff007c0c */ /* 0x000fe20009742670 */
[----:B------:R-:W-:-:S07]  /*1e70*/  FADD.FTZ R84, R102, UR4 ;  /* 0x0000000466547e21 */ /* 0x000fce0008010000 */
[----:B------:R-:W-:Y:S05]  /*1e80*/  @P3 BRA `(.L_x_2724) ;  /* 0x000001f000003947 */ /* 0x000fea0003800000 */
[----:B------:R-:W-:Y:S02]  /*1e90*/  FMUL.FTZ R78, R78, 1.4426950216293334961 ;  /* 0x3fb8aa3b4e4e7820 */ /* 0x000fe40000410000 */
[----:B------:R-:W-:Y:S02]  /*1ea0*/  IMAD.MOV.U32 R105, RZ, RZ, 0x3e800000 ;  /* 0x3e800000ff697424 */ /* 0x000fe400078e00ff */
        /* <DEDUP_REMOVED lines=29> */
.L_x_2724:
[----:B------:R-:W-:Y:S05]  /*2080*/  BSYNC B0 ;  /* 0x0000000000007941 */ /* 0x000fea0003800000 */
.L_x_2723:
        /* <DEDUP_REMOVED lines=36> */
.L_x_2726:
[----:B------:R-:W-:Y:S05]  /*22d0*/  BSYNC B0 ;  /* 0x0000000000007941 */ /* 0x000fea0003800000 */
.L_x_2725:
        /* <DEDUP_REMOVED lines=38> */
.L_x_2728:
[----:B------:R-:W-:Y:S05]  /*2540*/  BSYNC B0 ;  /* 0x0000000000007941 */ /* 0x000fea0003800000 */
.L_x_2727:
        /* <DEDUP_REMOVED lines=36> */
.L_x_2730:
[----:B------:R-:W-:Y:S05]  /*2790*/  BSYNC B0 ;  /* 0x0000000000007941 */ /* 0x000fea0003800000 */
.L_x_2729:
        /* <DEDUP_REMOVED lines=38> */
.L_x_2732:
[----:B------:R-:W-:Y:S05]  /*2a00*/  BSYNC B0 ;  /* 0x0000000000007941 */ /* 0x000fea0003800000 */
.L_x_2731:
        /* <DEDUP_REMOVED lines=37> */
.L_x_2734:
[----:B------:R-:W-:Y:S05]  /*2c60*/  BSYNC B0 ;  /* 0x0000000000007941 */ /* 0x000fea0003800000 */
.L_x_2733:
        /* <DEDUP_REMOVED lines=42> */
.L_x_2736:
[----:B------:R-:W-:Y:S05]  /*2f10*/  BSYNC B0 ;  /* 0x0000000000007941 */ /* 0x000fea0003800000 */
.L_x_2735:
        /* <DEDUP_REMOVED lines=40> */
.L_x_2738:
[----:B------:R-:W-:Y:S05]  /*31a0*/  BSYNC B0 ;  /* 0x0000000000007941 */ /* 0x000fea0003800000 */
.L_x_2737:
        /* <DEDUP_REMOVED lines=46> */
.L_x_2740:
[----:B------:R-:W-:Y:S05]  /*3490*/  BSYNC B0 ;  /* 0x0000000000007941 */ /* 0x000fea0003800000 */
.L_x_2739:
        /* <DEDUP_REMOVED lines=33> */
.L_x_2742:
[----:B------:R-:W-:Y:S05]  /*36b0*/  BSYNC B0 ;  /* 0x0000000000007941 */ /* 0x000fea0003800000 */
.L_x_2741:
        /* <DEDUP_REMOVED lines=33> */
.L_x_2744:
[----:B------:R-:W-:Y:S05]  /*38d0*/  BSYNC B0 ;  /* 0x0000000000007941 */ /* 0x000fea0003800000 */
.L_x_2743:
        /* <DEDUP_REMOVED lines=33> */
.L_x_2746:
[----:B------:R-:W-:Y:S05]  /*3af0*/  BSYNC B0 ;  /* 0x0000000000007941 */ /* 0x000fea0003800000 */
.L_x_2745:
        /* <DEDUP_REMOVED lines=33> */
.L_x_2748:
[----:B------:R-:W-:Y:S05]  /*3d10*/  BSYNC B0 ;  /* 0x0000000000007941 */ /* 0x000fea0003800000 */
.L_x_2747:
        /* <DEDUP_REMOVED lines=33> */
.L_x_2750:
[----:B------:R-:W-:Y:S05]  /*3f30*/  BSYNC B0 ;  /* 0x0000000000007941 */ /* 0x000fea0003800000 */
.L_x_2749:
        /* <DEDUP_REMOVED lines=38> */
.L_x_2756:
[----:B------:R-:W-:Y:S02]  /*41a0*/  USHF.R.S32.HI UR21, URZ, 0x1f, UR7 ;  /* 0x0000001f3f157899 */ /* 0x000fe40008011407 */
[----:B------:R-:W-:Y:S02]  /*41b0*/  ULDC.64 UR24, c[0x0][0x188] ;  /* 0x0000620000187ab9 */ /* 0x000fe40000000a00 */
[----:B------:R-:W-:Y:S02]  /*41c0*/  UIMAD UR22, UR21, UR24, URZ ;  /* 0x00000018151672a4 */ /* 0x000fe4000f8e023f */
[----:B------:R-:W-:Y:S02]  /*41d0*/  UMOV UR18, UR30 ;  /* 0x0000001e00127c82 */ /* 0x000fe40008000000 */
[----:B------:R-:W-:Y:S02]  /*41e0*/  UMOV UR19, UR11 ;  /* 0x0000000b00137c82 */ /* 0x000fe40008000000 */
[----:B------:R-:W-:-:S02]  /*41f0*/  UIMAD.WIDE.U32 UR18, UR7, UR24, UR18 ;  /* 0x00000018071272a5 */ /* 0x000fc4000f8e0012 */
[----:B------:R-:W-:Y:S01]  /*4200*/  UIMAD UR23, UR7, UR25, UR22 ;  /* 0x00000019071772a4 */ /* 0x000fe2000f8e0216 */
[----:B0-----:R-:W0:Y:S01]  /*4210*/  S2R R0, SR_TID.X ;  /* 0x0000000000007919 */ /* 0x001e220000002100 */
[----:B------:R-:W-:Y:S02]  /*4220*/  ULDC.64 UR26, c[0x0][0x1c0] ;  /* 0x00007000001a7ab9 */ /* 0x000fe40000000a00 */
[----:B------:R-:W-:Y:S02]  /*4230*/  ULDC.64 UR24, c[0x0][0x220] ;  /* 0x0000880000187ab9 */ /* 0x000fe40000000a00 */
[----:B------:R-:W-:Y:S02]  /*4240*/  ULEA UR22, UP0, UR18, UR24, 0x2 ;  /* 0x0000001812167291 */ /* 0x000fe4000f80103f */
[----:B------:R-:W-:-:S04]  /*4250*/  UIADD3 UR19, UR19, UR23, URZ ;  /* 0x0000001713137290 */ /* 0x000fc8000fffe03f */
[----:B------:R-:W-:Y:S01]  /*4260*/  ULEA.HI.X UR18, UR18, UR25, UR19, 0x2, UP0 ;  /* 0x0000001912127291 */ /* 0x000fe200080f1413 */
[----:B-1----:R-:W-:-:S05]  /*4270*/  MOV R40, UR22 ;  /* 0x0000001600287c02 */ /* 0x002fca0008000f00 */
[----:B------:R-:W-:-:S05]  /*4280*/  IMAD.U32 R41, RZ, RZ, UR18 ;  /* 0x00000012ff297e24 */ /* 0x000fca000f8e00ff */
[----:B------:R-:W2:Y:S01]  /*4290*/  LDG.E R40, [R40.64] ;  /* 0x0000001c28287981 */ /* 0x000ea2000c1e1900 */
[----:B------:R-:W-:Y:S01]  /*42a0*/  ISETP.GE.U32.AND P3, PT, R5, UR20, PT ;  /* 0x0000001405007c0c */ /* 0x000fe2000bf66070 */
[----:B------:R-:W-:Y:S01]  /*42b0*/  UIMAD UR24, UR21, UR26, URZ ;  /* 0x0000001a151872a4 */ /* 0x000fe2000f8e023f */
[----:B0-----:R-:W-:Y:S01]  /*42c0*/  SHF.L.U32 R86, R0, 0x4, RZ ;  /* 0x0000000400567819 */ /* 0x001fe200000006ff */
[----:B------:R-:W-:Y:S01]  /*42d0*/  UMOV UR18, UR32 ;  /* 0x0000002000127c82 */ /* 0x000fe20008000000 */
[----:B------:R-:W-:Y:S01]  /*42e0*/  ISETP.GE.U32.AND P4, PT, R6, UR20, PT ;  /* 0x0000001406007c0c */ /* 0x000fe2000bf86070 */
[----:B------:R-:W-:Y:S01]  /*42f0*/  UMOV UR19, UR15 ;  /* 0x0000000f00137c82 */ /* 0x000fe20008000000 */
[----:B------:R-:W-:Y:S01]  /*4300*/  ISETP.GE.U32.AND P2, PT, R86, UR20, PT ;  /* 0x0000001456007c0c */ /* 0x000fe2000bf46070 */
[----:B------:R-:W-:Y:S01]  /*4310*/  UIMAD.WIDE.U32 UR22, UR7, UR26, UR18 ;  /* 0x0000001a071672a5 */ /* 0x000fe2000f8e0012 */
[----:B------:R-:W-:Y:S01]  /*4320*/  ISETP.GE.U32.AND P6, PT, R8, UR20, PT ;  /* 0x0000001408007c0c */ /* 0x000fe2000bfc6070 */
[----:B------:R-:W-:Y:S01]  /*4330*/  UIMAD UR18, UR7, UR27, UR24 ;  /* 0x0000001b071272a4 */ /* 0x000fe2000f8e0218 */
[----:B------:R-:W-:Y:S01]  /*4340*/  FSEL R128, R119, RZ, !P2 ;  /* 0x000000ff77807208 */ /* 0x000fe20005000000 */
[----:B------:R-:W-:Y:S01]  /*4350*/  UMOV UR19, UR13 ;  /* 0x0000000d00137c82 */ /* 0x000fe20008000000 */
[----:B------:R-:W-:Y:S01]  /*4360*/  FSEL R131, R120, RZ, !P3 ;  /* 0x000000ff78837208 */ /* 0x000fe20005800000 */
[----:B------:R-:W-:Y:S01]  /*4370*/  ULDC.64 UR24, c[0x0][0x1a0] ;  /* 0x0000680000187ab9 */ /* 0x000fe20000000a00 */
[----:B------:R-:W-:Y:S01]  /*4380*/  ISETP.GE.U32.AND P5, PT, R7, UR20, PT ;  /* 0x0000001407007c0c */ /* 0x000fe2000bfa6070 */
[----:B------:R-:W-:Y:S01]  /*4390*/  ULDC.64 UR26, c[0x0][0x230] ;  /* 0x00008c00001a7ab9 */ /* 0x000fe20000000a00 */
[----:B------:R-:W-:Y:S01]  /*43a0*/  FSEL R132, R118, RZ, !P4 ;  /* 0x000000ff76847208 */ /* 0x000fe20006000000 */
[----:B------:R-:W-:Y:S01]  /*43b0*/  UIMAD UR38, UR21, UR24, URZ ;  /* 0x00000018152672a4 */ /* 0x000fe2000f8e023f */
[----:B------:R-:W-:Y:S01]  /*43c0*/  FSEL R134, R121, RZ, !P5 ;  /* 0x000000ff79867208 */ /* 0x000fe20006800000 */
[----:B------:R-:W-:Y:S01]  /*43d0*/  ULEA UR26, UP0, UR22, UR26, 0x2 ;  /* 0x0000001a161a7291 */ /* 0x000fe2000f80103f */
[----:B------:R-:W-:Y:S01]  /*43e0*/  ISETP.GE.U32.AND P1, PT, R9, UR20, PT ;  /* 0x0000001409007c0c */ /* 0x000fe2000bf26070 */
[----:B------:R-:W-:Y:S01]  /*43f0*/  UIADD3 UR21, UR23, UR18, URZ ;  /* 0x0000001217157290 */ /* 0x000fe2000fffe03f */
[----:B------:R-:W-:Y:S01]  /*4400*/  FSEL R136, R117, RZ, !P6 ;  /* 0x000000ff75887208 */ /* 0x000fe20007000000 */
[----:B------:R-:W-:Y:S01]  /*4410*/  UIMAD UR25, UR7, UR25, UR38 ;  /* 0x00000019071972a4 */ /* 0x000fe2000f8e0226 */
[----:B------:R-:W-:Y:S01]  /*4420*/  FSEL R138, R122, RZ, !P1 ;  /* 0x000000ff7a8a7208 */ /* 0x000fe20004800000 */
[----:B------:R-:W-:-:S02]  /*4430*/  ULEA.HI.X UR27, UR22, UR27, UR21, 0x2, UP0 ;  /* 0x0000001b161b7291 */ /* 0x000fc400080f1415 */
[----:B------:R-:W-:Y:S02]  /*4440*/  UMOV UR18, UR8 ;  /* 0x0000000800127c82 */ /* 0x000fe40008000000 */
[----:B------:R-:W-:Y:S02]  /*4450*/  UIMAD.WIDE.U32 UR18, UR7, UR24, UR18 ;  /* 0x00000018071272a5 */ /* 0x000fe4000f8e0012 */
[----:B------:R-:W-:Y:S02]  /*4460*/  ULDC.64 UR22, c[0x0][0x228] ;  /* 0x00008a0000167ab9 */ /* 0x000fe40000000a00 */
[----:B------:R-:W-:Y:S02]  /*4470*/  ULEA UR21, UP0, UR18, UR22, 0x2 ;  /* 0x0000001612157291 */ /* 0x000fe4000f80103f */
[----:B------:R-:W-:-:S04]  /*4480*/  UIADD3 UR19, UR19, UR25, URZ ;  /* 0x0000001913137290 */ /* 0x000fc8000fffe03f */
[----:B------:R-:W-:Y:S01]  /*4490*/  ULEA.HI.X UR18, UR18, UR23, UR19, 0x2, UP0 ;  /* 0x0000001712127291 */ /* 0x000fe200080f1413 */
[----:B------:R-:W-:Y:S01]  /*44a0*/  HFMA2.MMA R89, -RZ, RZ, 0, 0 ;  /* 0x00000000ff597435 */ /* 0x000fe200000001ff */
[----:B------:R-:W-:Y:S02]  /*44b0*/  IMAD.MOV.U32 R88, RZ, RZ, 0x3f800000 ;  /* 0x3f800000ff587424 */ /* 0x000fe400078e00ff */
[----:B--2---:R-:W-:-:S04]  /*44c0*/  FMUL.FTZ R42, R40, 1.4426950216293334961 ;  /* 0x3fb8aa3b282a7820 */ /* 0x004fc80000410000 */
[C---:B------:R-:W-:Y:S02]  /*44d0*/  FMUL.FTZ R44, R42.reuse, R77 ;  /* 0x0000004d2a2c7220 */ /* 0x040fe40000410000 */
[C---:B------:R-:W-:Y:S02]  /*44e0*/  FMUL.FTZ R43, R42.reuse, R76 ;  /* 0x0000004c2a2b7220 */ /* 0x040fe40000410000 */
[C---:B------:R-:W-:Y:S02]  /*44f0*/  FMUL.FTZ R45, R42.reuse, R78 ;  /* 0x0000004e2a2d7220 */ /* 0x040fe40000410000 */
[C---:B------:R-:W-:Y:S01]  /*4500*/  FMUL.FTZ R40, R42.reuse, R80 ;  /* 0x000000502a287220 */ /* 0x040fe20000410000 */
[----:B------:R-:W0:Y:S01]  /*4510*/  MUFU.EX2 R44, R44 ;  /* 0x0000002c002c7308 */ /* 0x000e220000000800 */
[C---:B------:R-:W-:Y:S02]  /*4520*/  FMUL.FTZ R46, R42.reuse, R79 ;  /* 0x0000004f2a2e7220 */ /* 0x040fe40000410000 */
[----:B------:R-:W-:-:S02]  /*4530*/  FMUL.FTZ R41, R42, R81 ;  /* 0x000000512a297220 */ /* 0x000fc40000410000 */
[C---:B------:R-:W-:Y:S02]  /*4540*/  FMUL.FTZ R47, R42.reuse, R82 ;  /* 0x000000522a2f7220 */ /* 0x040fe40000410000 */
[C---:B------:R-:W-:Y:S01]  /*4550*/  FMUL.FTZ R86, R42.reuse, R83 ;  /* 0x000000532a567220 */ /* 0x040fe20000410000 */
[----:B------:R-:W1:Y:S01]  /*4560*/  MUFU.EX2 R43, R43 ;  /* 0x0000002b002b7308 */ /* 0x000e620000000800 */
[C---:B------:R-:W-:Y:S02]  /*4570*/  FMUL.FTZ R87, R42.reuse, R84 ;  /* 0x000000542a577220 */ /* 0x040fe40000410000 */
[C---:B------:R-:W-:Y:S02]  /*4580*/  FMUL.FTZ R151, R42.reuse, R90 ;  /* 0x0000005a2a977220 */ /* 0x040fe40000410000 */
[C---:B------:R-:W-:Y:S02]  /*4590*/  FMUL.FTZ R150, R42.reuse, R91 ;  /* 0x0000005b2a967220 */ /* 0x040fe40000410000 */
[----:B------:R-:W-:Y:S01]  /*45a0*/  FMUL.FTZ R153, R42, R92 ;  /* 0x0000005c2a997220 */ /* 0x000fe20000410000 */
        /* <DEDUP_REMOVED lines=8> */
[----:B------:R-:W-:-:S03]  /*4630*/  ISETP.GE.U32.AND P2, PT, R10, UR20, PT ;  /* 0x000000140a007c0c */ /* 0x000fc6000bf46070 */
[----:B------:R-:W-:Y:S01]  /*4640*/  FMUL.FTZ R44, R129, R130 ;  /* 0x00000082812c7220 */ /* 0x000fe20000410000 */
[----:B------:R-:W-:Y:S01]  /*4650*/  FSEL R140, R116, RZ, !P2 ;  /* 0x000000ff748c7208 */ /* 0x000fe20005000000 */
[----:B------:R-:W1:Y:S01]  /*4660*/  MUFU.EX2 R46, R46 ;  /* 0x0000002e002e7308 */ /* 0x000e620000000800 */
[----:B--2---:R-:W-:Y:S02]  /*4670*/  FSEL R133, R45, 1, !P4 ;  /* 0x3f8000002d857808 */ /* 0x004fe40006000000 */
[----:B------:R-:W-:-:S03]  /*4680*/  ISETP.GE.U32.AND P4, PT, R12, UR20, PT ;  /* 0x000000140c007c0c */ /* 0x000fc6000bf86070 */
[----:B------:R-:W-:Y:S01]  /*4690*/  FMUL.FTZ R44, R133, R44 ;  /* 0x0000002c852c7220 */ /* 0x000fe20000410000 */
[----:B------:R-:W-:Y:S01]  /*46a0*/  FSEL R144, R115, RZ, !P4 ;  /* 0x000000ff73907208 */ /* 0x000fe20006000000 */
[----:B------:R-:W2:Y:S01]  /*46b0*/  MUFU.EX2 R41, R41 ;  /* 0x0000002900297308 */ /* 0x000ea20000000800 */
[----:B0-----:R-:W-:Y:S01]  /*46c0*/  FSEL R137, R40, 1, !P6 ;  /* 0x3f80000028897808 */ /* 0x001fe20007000000 */
[----:B------:R-:W-:Y:S01]  /*46d0*/  FFMA.FTZ R40, R128, R130, R131 ;  /* 0x0000008280287223 */ /* 0x000fe20000010083 */
[----:B------:R-:W-:-:S03]  /*46e0*/  ISETP.GE.U32.AND P6, PT, R14, UR20, PT ;  /* 0x000000140e007c0c */ /* 0x000fc6000bfc6070 */
[----:B------:R-:W-:Y:S01]  /*46f0*/  FFMA.FTZ R40, R133, R40, R132 ;  /* 0x0000002885287223 */ /* 0x000fe20000010084 */
[----:B------:R-:W-:Y:S01]  /*4700*/  FSEL R148, R114, RZ, !P6 ;  /* 0x000000ff72947208 */ /* 0x000fe20007000000 */
[----:B------:R-:W0:Y:S01]  /*4710*/  MUFU.EX2 R47, R47 ;  /* 0x0000002f002f7308 */ /* 0x000e220000000800 */
[----:B-1----:R-:W-:Y:S02]  /*4720*/  FSEL R135, R46, 1, !P5 ;  /* 0x3f8000002e877808 */ /* 0x002fe40006800000 */
[----:B------:R-:W-:-:S03]  /*4730*/  ISETP.GE.U32.AND P5, PT, R13, UR20, PT ;  /* 0x000000140d007c0c */ /* 0x000fc6000bfa6070 */
[C---:B------:R-:W-:Y:S01]  /*4740*/  FFMA.FTZ R40, R135.reuse, R40, R134 ;  /* 0x0000002887287223 */ /* 0x040fe20000010086 */
[----:B------:R-:W-:Y:S01]  /*4750*/  FSEL R146, R124, RZ, !P5 ;  /* 0x000000ff7c927208 */ /* 0x000fe20006800000 */
[----:B------:R-:W1:Y:S01]  /*4760*/  MUFU.EX2 R86, R86 ;  /* 0x0000005600567308 */ /* 0x000e620000000800 */
[----:B------:R-:W-:Y:S01]  /*4770*/  FMUL.FTZ R44, R135, R44 ;  /* 0x0000002c872c7220 */ /* 0x000fe20000410000 */
[----:B--2---:R-:W-:Y:S01]  /*4780*/  FSEL R139, R41, 1, !P1 ;  /* 0x3f800000298b7808 */ /* 0x004fe20004800000 */
[----:B------:R-:W-:Y:S01]  /*4790*/  FFMA.FTZ R40, R137, R40, R136 ;  /* 0x0000002889287223 */ /* 0x000fe20000010088 */
[----:B------:R-:W-:Y:S01]  /*47a0*/  ISETP.GE.U32.AND P1, PT, R15, UR20, PT ;  /* 0x000000140f007c0c */ /* 0x000fe2000bf26070 */
[----:B------:R-:W-:Y:S02]  /*47b0*/  FMUL.FTZ R44, R137, R44 ;  /* 0x0000002c892c7220 */ /* 0x000fe40000410000 */
[----:B------:R-:W-:Y:S01]  /*47c0*/  FFMA.FTZ R40, R139, R40, R138 ;  /* 0x000000288b287223 */ /* 0x000fe2000001008a */
[----:B------:R-:W2:Y:S01]  /*47d0*/  MUFU.EX2 R87, R87 ;  /* 0x0000005700577308 */ /* 0x000ea20000000800 */
[----:B0-----:R-:W-:Y:S01]  /*47e0*/  FSEL R141, R47, 1, !P2 ;  /* 0x3f8000002f8d7808 */ /* 0x001fe20005000000 */
[----:B------:R-:W-:Y:S01]  /*47f0*/  FMUL.FTZ R44, R139, R44 ;  /* 0x0000002c8b2c7220 */ /* 0x000fe20000410000 */
[----:B------:R-:W-:-:S02]  /*4800*/  ISETP.GE.U32.AND P2, PT, R16, UR20, PT ;  /* 0x0000001410007c0c */ /* 0x000fc4000bf46070 */
[----:B------:R-:W-:Y:S01]  /*4810*/  FSEL R149, R125, RZ, !P1 ;  /* 0x000000ff7d957208 */ /* 0x000fe20004800000 */
        /* <DEDUP_REMOVED lines=19> */
[----:B------:R-:W-:-:S03]  /*4950*/  ISETP.GE.U32.AND P5, PT, R19, UR20, PT ;  /* 0x0000001413007c0c */ /* 0x000fc6000bfa6070 */
[----:B------:R-:W-:Y:S01]  /*4960*/  FFMA.FTZ R41, R147, R41, R146 ;  /* 0x0000002993297223 */ /* 0x000fe20000010092 */
[----:B------:R-:W-:Y:S01]  /*4970*/  FSEL R158, R127, RZ, !P5 ;  /* 0x000000ff7f9e7208 */ /* 0x000fe20006800000 */
[----:B------:R-:W0:Y:S01]  /*4980*/  MUFU.EX2 R153, R153 ;  /* 0x0000009900997308 */ /* 0x000e220000000800 */
[----:B-1----:R-:W-:Y:S01]  /*4990*/  FSEL R151, R151, 1, !P6 ;  /* 0x3f80000097977808 */ /* 0x002fe20007000000 */
[----:B------:R-:W-:-:S04]  /*49a0*/  FMUL.FTZ R44, R147, R44 ;  /* 0x0000002c932c7220 */ /* 0x000fc80000410000 */
[C---:B------:R-:W-:Y:S02]  /*49b0*/  FFMA.FTZ R43, R151.reuse, R41, R148 ;  /* 0x00000029972b7223 */ /* 0x040fe40000010094 */
[----:B------:R-:W1:Y:S01]  /*49c0*/  MUFU.EX2 R155, R155 ;  /* 0x0000009b009b7308 */ /* 0x000e620000000800 */
[----:B--2---:R-:W-:Y:S01]  /*49d0*/  FSEL R150, R150, 1, !P1 ;  /* 0x3f80000096967808 */ /* 0x004fe20004800000 */
[----:B------:R-:W-:Y:S01]  /*49e0*/  FMUL.FTZ R41, R151, R44 ;  /* 0x0000002c97297220 */ /* 0x000fe20000410000 */
[----:B------:R-:W-:-:S03]  /*49f0*/  ISETP.GE.AND P1, PT, R3, 0x1, PT ;  /* 0x000000010300780c */ /* 0x000fc60003f26270 */
[C---:B------:R-:W-:Y:S02]  /*4a00*/  FFMA.FTZ R43, R150.reuse, R43, R149 ;  /* 0x0000002b962b7223 */ /* 0x040fe40000010095 */
[----:B------:R-:W2:Y:S01]  /*4a10*/  MUFU.EX2 R40, R40 ;  /* 0x0000002800287308 */ /* 0x000ea20000000800 */
[----:B0-----:R-:W-:Y:S01]  /*4a20*/  FSEL R153, R153, 1, !P2 ;  /* 0x3f80000099997808 */ /* 0x001fe20005000000 */
[----:B------:R-:W-:-:S04]  /*4a30*/  FMUL.FTZ R44, R150, R41 ;  /* 0x00000029962c7220 */ /* 0x000fc80000410000 */
[----:B------:R-:W-:Y:S02]  /*4a40*/  FFMA.FTZ R43, R153, R43, R152 ;  /* 0x0000002b992b7223 */ /* 0x000fe40000010098 */
[----:B------:R-:W0:Y:S01]  /*4a50*/  MUFU.EX2 R42, R42 ;  /* 0x0000002a002a7308 */ /* 0x000e220000000800 */
[----:B-1----:R-:W-:Y:S01]  /*4a60*/  FSEL R155, R155, 1, !P3 ;  /* 0x3f8000009b9b7808 */ /* 0x002fe20005800000 */
[----:B------:R-:W-:-:S04]  /*4a70*/  FMUL.FTZ R44, R153, R44 ;  /* 0x0000002c992c7220 */ /* 0x000fc80000410000 */
[C---:B------:R-:W-:Y:S01]  /*4a80*/  FFMA.FTZ R43, R155.reuse, R43, R154 ;  /* 0x0000002b9b2b7223 */ /* 0x040fe2000001009a */
[----:B--2---:R-:W-:Y:S01]  /*4a90*/  FSEL R157, R40, 1, !P4 ;  /* 0x3f800000289d7808 */ /* 0x004fe20006000000 */
[----:B------:R-:W-:-:S04]  /*4aa0*/  FMUL.FTZ R44, R155, R44 ;  /* 0x0000002c9b2c7220 */ /* 0x000fc80000410000 */
[C---:B------:R-:W-:Y:S02]  /*4ab0*/  FFMA.FTZ R43, R157.reuse, R43, R156 ;  /* 0x0000002b9d2b7223 */ /* 0x040fe4000001009c */
[----:B------:R-:W-:Y:S01]  /*4ac0*/  FMUL.FTZ R44, R157, R44 ;  /* 0x0000002c9d2c7220 */ /* 0x000fe20000410000 */
[----:B0-----:R-:W-:Y:S01]  /*4ad0*/  FSEL R159, R42, 1, !P5 ;  /* 0x3f8000002a9f7808 */ /* 0x001fe20006800000 */
[----:B------:R-:W-:-:S04]  /*4ae0*/  IMAD.U32 R42, RZ, RZ, UR26 ;  /* 0x0000001aff2a7e24 */ /* 0x000fc8000f8e00ff */
[C---:B------:R-:W-:Y:S01]  /*4af0*/  FFMA.FTZ R87, R159.reuse, R43, R158 ;  /* 0x0000002b9f577223 */ /* 0x040fe2000001009e */
[----:B------:R-:W-:Y:S01]  /*4b00*/  MOV R43, UR27 ;  /* 0x0000001b002b7c02 */ /* 0x000fe20008000f00 */
[----:B------:R-:W-:-:S03]  /*4b10*/  FMUL.FTZ R86, R159, R44 ;  /* 0x0000002c9f567220 */ /* 0x000fc60000410000 */
[----:B------:R-:W0:Y:S04]  /*4b20*/  SHFL.UP PT, R40, R87, 0x1, RZ ;  /* 0x0420000057287989 */ /* 0x000e2800000e00ff */
[----:B------:R-:W1:Y:S04]  /*4b30*/  SHFL.UP PT, R41, R86, 0x1, RZ ;  /* 0x0420000056297989 */ /* 0x000e6800000e00ff */
[----:B------:R2:W5:Y:S01]  /*4b40*/  LDG.E R161, [R42.64] ;  /* 0x0000001c2aa17981 */ /* 0x000562000c1e1900 */
[----:B0-----:R-:W-:Y:S02]  /*4b50*/  @P1 FFMA.FTZ R87, R86, R40, R87 ;  /* 0x0000002856571223 */ /* 0x001fe40000010057 */
[----:B------:R-:W-:-:S02]  /*4b60*/  IMAD.U32 R40, RZ, RZ, UR21 ;  /* 0x00000015ff287e24 */ /* 0x000fc4000f8e00ff */
[----:B-1----:R-:W-:Y:S01]  /*4b70*/  @P1 FMUL.FTZ R86, R86, R41 ;  /* 0x0000002956561220 */ /* 0x002fe20000410000 */
[----:B------:R-:W0:Y:S01]  /*4b80*/  SHFL.UP PT, R44, R87, 0x2, RZ ;  /* 0x04400000572c7989 */ /* 0x000e2200000e00ff */
[----:B------:R-:W-:-:S03]  /*4b90*/  MOV R41, UR18 ;  /* 0x0000001200297c02 */ /* 0x000fc60008000f00 */
[----:B------:R-:W1:Y:S01]  /*4ba0*/  SHFL.UP PT, R45, R86, 0x2, RZ ;  /* 0x04400000562d7989 */ /* 0x000e6200000e00ff */
[----:B------:R-:W-:-:S03]  /*4bb0*/  ISETP.GE.AND P1, PT, R3, 0x2, PT ;  /* 0x000000020300780c */ /* 0x000fc60003f26270 */
[----:B------:R3:W5:Y:S01]  /*4bc0*/  LDG.E R162, [R40.64] ;  /* 0x0000001c28a27981 */ /* 0x000762000c1e1900 */
[----:B------:R-:W-:Y:S01]  /*4bd0*/  ISETP.NE.AND P2, PT, R3, 0x1f, PT ;  /* 0x0000001f0300780c */ /* 0x000fe20003f45270 */
[----:B------:R-:W-:Y:S08]  /*4be0*/  BSSY B0, `(.L_x_2752) ;  /* 0x0000036000007945 */ /* 0x000ff00003800000 */
[----:B0-----:R-:W-:-:S02]  /*4bf0*/  @P1 FFMA.FTZ R87, R86, R44, R87 ;  /* 0x0000002c56571223 */ /* 0x001fc40000010057 */
[----:B-1----:R-:W-:-:S03]  /*4c00*/  @P1 FMUL.FTZ R86, R86, R45 ;  /* 0x0000002d56561220 */ /* 0x002fc60000410000 */
[----:B--2---:R-:W0:Y:S01]  /*4c10*/  SHFL.UP PT, R42, R87, 0x4, RZ ;  /* 0x04800000572a7989 */ /* 0x004e2200000e00ff */
[----:B------:R-:W-:-:S03]  /*4c20*/  ISETP.GE.AND P1, PT, R3, 0x4, PT ;  /* 0x000000040300780c */ /* 0x000fc60003f26270 */
[----:B------:R-:W1:Y:S10]  /*4c30*/  SHFL.UP PT, R43, R86, 0x4, RZ ;  /* 0x04800000562b7989 */ /* 0x000e7400000e00ff */
[----:B0-----:R-:W-:-:S02]  /*4c40*/  @P1 FFMA.FTZ R87, R86, R42, R87 ;  /* 0x0000002a56571223 */ /* 0x001fc40000010057 */
[----:B-1----:R-:W-:-:S03]  /*4c50*/  @P1 FMUL.FTZ R86, R86, R43 ;  /* 0x0000002b56561220 */ /* 0x002fc60000410000 */
[----:B---3--:R-:W0:Y:S01]  /*4c60*/  SHFL.UP PT, R40, R87, 0x8, RZ ;  /* 0x0500000057287989 */ /* 0x008e2200000e00ff */
[----:B------:R-:W-:-:S03]  /*4c70*/  ISETP.GE.AND P1, PT, R3, 0x8, PT ;  /* 0x000000080300780c */ /* 0x000fc60003f26270 */
[----:B------:R-:W1:Y:S10]  /*4c80*/  SHFL.UP PT, R41, R86, 0x8, RZ ;  /* 0x0500000056297989 */ /* 0x000e7400000e00ff */
[----:B0-----:R-:W-:-:S02]  /*4c90*/  @P1 FFMA.FTZ R87, R86, R40, R87 ;  /* 0x0000002856571223 */ /* 0x001fc40000010057 */
[----:B-1----:R-:W-:-:S03]  /*4ca0*/  @P1 FMUL.FTZ R86, R86, R41 ;  /* 0x0000002956561220 */ /* 0x002fc60000410000 */
[----:B------:R-:W0:Y:S01]  /*4cb0*/  SHFL.UP PT, R40, R87, 0x10, RZ ;  /* 0x0600000057287989 */ /* 0x000e2200000e00ff */
[----:B------:R-:W-:-:S03]  /*4cc0*/  ISETP.GE.AND P1, PT, R3, 0x10, PT ;  /* 0x000000100300780c */ /* 0x000fc60003f26270 */
[----:B------:R-:W1:Y:S10]  /*4cd0*/  SHFL.UP PT, R41, R86, 0x10, RZ ;  /* 0x0600000056297989 */ /* 0x000e7400000e00ff */
[----:B0-----:R-:W-:-:S02]  /*4ce0*/  @P1 FFMA.FTZ R87, R86, R40, R87 ;  /* 0x0000002856571223 */ /* 0x001fc40000010057 */
[----:B------:R-:W-:Y:S02]  /*4cf0*/  IMAD.U32 R40, RZ, RZ, UR7 ;  /* 0x00000007ff287e24 */ /* 0x000fe4000f8e00ff */
[----:B-1----:R-:W-:Y:S01]  /*4d00*/  @P1 FMUL.FTZ R86, R86, R41 ;  /* 0x0000002956561220 */ /* 0x002fe20000410000 */
[----:B------:R-:W-:Y:S04]  /*4d10*/  SHFL.UP PT, R163, R87, 0x1, RZ ;  /* 0x0420000057a37989 */ /* 0x000fe800000e00ff */
[----:B------:R-:W-:Y:S04]  /*4d20*/  @!P0 LDS.64 R88, [R40.X8+0x10d0] ;  /* 0x0010d00028588984 */ /* 0x000fe80000008a00 */
[----:B------:R0:W-:Y:S04]  /*4d30*/  @!P2 STS.64 [R160.X8+0x1090], R86 ;  /* 0x00109056a000a388 */ /* 0x0001e80000008a00 */
[----:B------:R-:W-:Y:S06]  /*4d40*/  BAR.SYNC.DEFER_BLOCKING 0x0 ;  /* 0x0000000000007b1d */ /* 0x000fec0000010000 */
[----:B------:R-:W-:Y:S01]  /*4d50*/  SHFL.UP PT, R164, R86, 0x1, RZ ;  /* 0x0420000056a47989 */ /* 0x000fe200000e00ff */
[----:B0-----:R-:W-:-:S04]  /*4d60*/  SHF.R.U32.HI R160, RZ, 0x5, R0 ;  /* 0x00000005ffa07819 */ /* 0x001fc80000011600 */
[C---:B------:R-:W-:Y:S02]  /*4d70*/  ISETP.NE.AND P2, PT, R160.reuse, RZ, PT ;  /* 0x000000ffa000720c */ /* 0x040fe40003f45270 */
[----:B------:R-:W-:Y:S02]  /*4d80*/  ISETP.NE.AND P1, PT, R160, 0x2, PT ;  /* 0x00000002a000780c */ /* 0x000fe40003f25270 */
[----:B------:R-:W-:Y:S01]  /*4d90*/  ISETP.NE.AND P3, PT, R3, RZ, P2 ;  /* 0x000000ff0300720c */ /* 0x000fe20001765270 */
[----:B------:R-:W0:Y:S04]  /*4da0*/  LDS.128 R40, [0x1090] ;  /* 0x00109000ff287984 */ /* 0x000e280000000c00 */
[----:B------:R-:W1:Y:S01]  /*4db0*/  LDS.128 R44, [0x10a0] ;  /* 0x0010a000ff2c7984 */ /* 0x000e620000000c00 */
[----:B0-----:R-:W-:-:S02]  /*4dc0*/  FFMA.FTZ R165, R41, R42, R43 ;  /* 0x0000002a29a57223 */ /* 0x001fc4000001002b */
[----:B------:R-:W-:Y:S02]  /*4dd0*/  FMUL.FTZ R43, R40, R42 ;  /* 0x0000002a282b7220 */ /* 0x000fe40000410000 */
[C---:B-1----:R-:W-:Y:S01]  /*4de0*/  FFMA.FTZ R42, R165.reuse, R44, R45 ;  /* 0x0000002ca52a7223 */ /* 0x042fe2000001002d */
[----:B------:R-:W-:Y:S02]  /*4df0*/  FSEL R41, R165, R41, !P1 ;  /* 0x00000029a5297208 */ /* 0x000fe40004800000 */
[C---:B------:R-:W-:Y:S01]  /*4e00*/  FSEL R40, R43.reuse, R40, !P1 ;  /* 0x000000282b287208 */ /* 0x040fe20004800000 */
[----:B------:R-:W-:Y:S01]  /*4e10*/  FMUL.FTZ R43, R43, R44 ;  /* 0x0000002c2b2b7220 */ /* 0x000fe20000410000 */
[----:B------:R-:W-:-:S04]  /*4e20*/  ISETP.NE.AND P1, PT, R160, 0x3, PT ;  /* 0x00000003a000780c */ /* 0x000fc80003f25270 */
[----:B------:R-:W-:Y:S01]  /*4e30*/  FSEL R45, R43, R40, !P1 ;  /* 0x000000282b2d7208 */ /* 0x000fe20004800000 */
[----:B------:R-:W-:Y:S01]  /*4e40*/  FMUL.FTZ R43, R46, R43 ;  /* 0x0000002b2e2b7220 */ /* 0x000fe20000410000 */
[----:B------:R-:W-:Y:S01]  /*4e50*/  FSEL R41, R42, R41, !P1 ;  /* 0x000000292a297208 */ /* 0x000fe20004800000 */
[----:B------:R-:W-:Y:S02]  /*4e60*/  FFMA.FTZ R42, R46, R42, R47 ;  /* 0x0000002a2e2a7223 */ /* 0x000fe4000001002f */
[C---:B------:R-:W-:Y:S02]  /*4e70*/  @P3 FMUL.FTZ R45, R164.reuse, R45 ;  /* 0x0000002da42d3220 */ /* 0x040fe40000410000 */
[----:B------:R-:W-:Y:S02]  /*4e80*/  @P3 FFMA.FTZ R41, R164, R41, R163 ;  /* 0x00000029a4293223 */ /* 0x000fe400000100a3 */
[----:B------:R-:W-:Y:S01]  /*4e90*/  @P2 IMAD.MOV.U32 R40, RZ, RZ, R88 ;  /* 0x000000ffff282224 */ /* 0x000fe200078e0058 */
[----:B------:R-:W-:Y:S01]  /*4ea0*/  @P2 MOV R164, R45 ;  /* 0x0000002d00a42202 */ /* 0x000fe20000000f00 */
[----:B------:R-:W-:Y:S01]  /*4eb0*/  @P2 IMAD.MOV.U32 R163, RZ, RZ, R41 ;  /* 0x000000ffffa32224 */ /* 0x000fe200078e0029 */
[----:B------:R-:W-:Y:S01]  /*4ec0*/  @P2 MOV R41, R89 ;  /* 0x0000005900292202 */ /* 0x000fe20000000f00 */
[----:B------:R-:W-:Y:S05]  /*4ed0*/  @P2 BRA `(.L_x_2753) ;  /* 0x0000006000002947 */ /* 0x000fea0003800000 */
[----:B------:R-:W-:Y:S01]  /*4ee0*/  ISETP.NE.AND P1, PT, R3, RZ, PT ;  /* 0x000000ff0300720c */ /* 0x000fe20003f25270 */
[----:B------:R-:W-:-:S02]  /*4ef0*/  FMUL.FTZ R40, R43, R88 ;  /* 0x000000582b287220 */ /* 0x000fc40000410000 */
[----:B------:R-:W-:-:S10]  /*4f00*/  FFMA.FTZ R41, R43, R89, R42 ;  /* 0x000000592b297223 */ /* 0x000fd4000001002a */
[----:B------:R0:W-:Y:S01]  /*4f10*/  @!P1 STS.64 [0x10b8], R88 ;  /* 0x0010b858ff009388 */ /* 0x0001e20000000a00 */
[----:B------:R-:W-:Y:S01]  /*4f20*/  @!P1 MOV R164, R88 ;  /* 0x0000005800a49202 */ /* 0x000fe20000000f00 */
[----:B------:R-:W-:Y:S02]  /*4f30*/  @!P1 IMAD.MOV.U32 R163, RZ, RZ, R89 ;  /* 0x000000ffffa39224 */ /* 0x000fe400078e0059 */
.L_x_2753:
[----:B------:R-:W-:Y:S05]  /*4f40*/  BSYNC B0 ;  /* 0x0000000000007941 */ /* 0x000fea0003800000 */
.L_x_2752:
        /* <DEDUP_REMOVED lines=34> */
[----:B------:R-:W-:-:S04]  /*5170*/  IMAD.U32 R42, RZ, RZ, UR18 ;  /* 0x00000012ff2a7e24 */ /* 0x000fc8000f8e00ff */
[----:B------:R-:W-:-:S05]  /*5180*/  MOV R43, UR19 ;  /* 0x00000013002b7c02 */ /* 0x000fca0008000f00 */
[----:B------:R1:W-:Y:S02]  /*5190*/  STG.E.64 [R42.64], R40 ;  /* 0x000000282a007986 */ /* 0x0003e4000c101b1c */
.L_x_2755:
[----:B------:R-:W-:Y:S05]  /*51a0*/  BSYNC B0 ;  /* 0x0000000000007941 */ /* 0x000fea0003800000 */
.L_x_2754:
        /* <DEDUP_REMOVED lines=22> */
.L_x_2751:
[----:B------:R-:W-:Y:S01]  /*5310*/  BAR.SYNC.DEFER_BLOCKING 0x0 ;  /* 0x0000000000007b1d */ /* 0x000fe20000010000 */
[----:B------:R-:W-:Y:S01]  /*5320*/  ISETP.NE.AND P0, PT, R0, RZ, PT ;  /* 0x000000ff0000720c */ /* 0x000fe20003f05270 */
[----:B-1----:R-:W-:Y:S01]  /*5330*/  IMAD.U32 R42, RZ, RZ, UR6 ;  /* 0x00000006ff2a7e24 */ /* 0x002fe2000f8e00ff */
[----:B------:R-:W-:Y:S01]  /*5340*/  F2FP.PACK_AB R40, R97, R96 ;  /* 0x000000606128723e */ /* 0x000fe200000000ff */
[----:B------:R-:W-:-:S02]  /*5350*/  USHF.L.U32 UR18, UR6, 0xb, URZ ;  /* 0x0000000b06127899 */ /* 0x000fc4000800063f */
[----:B------:R-:W-:Y:S01]  /*5360*/  ULDC.64 UR22, c[0x0][0x200] ;  /* 0x0000800000167ab9 */ /* 0x000fe20000000a00 */
[C---:B------:R-:W-:Y:S01]  /*5370*/  PRMT R44, R40.reuse, 0x7610, R44 ;  /* 0x00007610282c7816 */ /* 0x040fe2000000002c */
[----:B------:R-:W-:Y:S01]  /*5380*/  UIMAD UR19, UR37, UR22, URZ ;  /* 0x00000016251372a4 */ /* 0x000fe2000f8e023f */
[----:B------:R-:W-:Y:S01]  /*5390*/  PRMT R45, R40, 0x7632, R45 ;  /* 0x00007632282d7816 */ /* 0x000fe2000000002d */
[----:B------:R-:W-:Y:S01]  /*53a0*/  UIMAD.WIDE.U32 UR20, UR36, UR22, URZ ;  /* 0x00000016241472a5 */ /* 0x000fe2000f8e003f */
[----:B------:R-:W-:Y:S01]  /*53b0*/  F2FP.PACK_AB R40, R101, R100 ;  /* 0x000000646528723e */ /* 0x000fe200000000ff */
[----:B------:R-:W-:Y:S01]  /*53c0*/  UIMAD UR22, UR36, UR23, UR19 ;  /* 0x00000017241672a4 */ /* 0x000fe2000f8e0213 */
[----:B------:R-:W-:Y:S01]  /*53d0*/  BSSY B0, `(.L_x_2757) ;  /* 0x000004a000007945 */ /* 0x000fe20003800000 */
[----:B------:R-:W-:Y:S01]  /*53e0*/  @!P0 MOV R41, 0xfffff800 ;  /* 0xfffff80000298802 */ /* 0x000fe20000000f00 */
[----:B------:R-:W-:Y:S01]  /*53f0*/  USHF.R.S32.HI UR7, URZ, 0x1f, UR18 ;  /* 0x0000001f3f077899 */ /* 0x000fe20008011412 */
[C---:B------:R-:W-:Y:S01]  /*5400*/  PRMT R76, R40.reuse, 0x7610, R76 ;  /* 0x00007610284c7816 */ /* 0x040fe2000000004c */
[----:B------:R-:W-:Y:S01]  /*5410*/  UIADD3 UR19, UR21, UR22, URZ ;  /* 0x0000001615137290 */ /* 0x000fe2000fffe03f */
[----:B------:R-:W-:Y:S01]  /*5420*/  PRMT R77, R40, 0x7632, R77 ;  /* 0x00007632284d7816 */ /* 0x000fe2000000004d */
[----:B------:R-:W-:Y:S01]  /*5430*/  @!P0 IMAD R43, R41, R42, c[0x0][0x168] ;  /* 0x00005a00292b8624 */ /* 0x000fe200078e022a */
[----:B------:R-:W-:-:S02]  /*5440*/  F2FP.PACK_AB R41, R99, R98 ;  /* 0x000000626329723e */ /* 0x000fc400000000ff */
[----:B------:R-:W-:Y:S02]  /*5450*/  F2FP.PACK_AB R40, R103, R102 ;  /* 0x000000666728723e */ /* 0x000fe400000000ff */
[C---:B------:R-:W-:Y:S01]  /*5460*/  PRMT R46, R41.reuse, 0x7610, R46 ;  /* 0x00007610292e7816 */ /* 0x040fe2000000002e */
[----:B------:R1:W-:Y:S01]  /*5470*/  STS.U16 [R60], R44 ;  /* 0x0000002c3c007388 */ /* 0x0003e20000000400 */
[----:B------:R-:W-:Y:S02]  /*5480*/  PRMT R47, R41, 0x7632, R47 ;  /* 0x00007632292f7816 */ /* 0x000fe4000000002f */
[----:B------:R-:W-:Y:S01]  /*5490*/  F2FP.PACK_AB R41, R105, R104 ;  /* 0x000000686929723e */ /* 0x000fe200000000ff */
[----:B------:R2:W-:Y:S01]  /*54a0*/  STS.U16 [R61+0x2], R45 ;  /* 0x0000022d3d007388 */ /* 0x0005e20000000400 */
[----:B------:R-:W-:Y:S02]  /*54b0*/  F2FP.PACK_AB R42, R107, R106 ;  /* 0x0000006a6b2a723e */ /* 0x000fe400000000ff */
[C---:B------:R-:W-:Y:S01]  /*54c0*/  PRMT R78, R41.reuse, 0x7610, R78 ;  /* 0x00007610294e7816 */ /* 0x040fe2000000004e */
[----:B------:R3:W-:Y:S01]  /*54d0*/  STS.U16 [R62+0x4], R46 ;  /* 0x0000042e3e007388 */ /* 0x0007e20000000400 */
[----:B------:R-:W-:-:S02]  /*54e0*/  PRMT R79, R41, 0x7632, R79 ;  /* 0x00007632294f7816 */ /* 0x000fc4000000004f */
[C---:B-1----:R-:W-:Y:S01]  /*54f0*/  PRMT R44, R40.reuse, 0x7610, R44 ;  /* 0x00007610282c7816 */ /* 0x042fe2000000002c */
[----:B------:R1:W-:Y:S01]  /*5500*/  STS.U16 [R63+0x6], R47 ;  /* 0x0000062f3f007388 */ /* 0x0003e20000000400 */
[----:B------:R-:W-:Y:S02]  /*5510*/  F2FP.PACK_AB R41, R111, R110 ;  /* 0x0000006e6f29723e */ /* 0x000fe400000000ff */
[----:B--2---:R-:W-:Y:S01]  /*5520*/  PRMT R45, R40, 0x7632, R45 ;  /* 0x00007632282d7816 */ /* 0x004fe2000000002d */
[----:B------:R-:W-:Y:S01]  /*5530*/  STS.U16 [R64+0x8], R76 ;  /* 0x0000084c40007388 */ /* 0x000fe20000000400 */
[----:B------:R-:W-:Y:S02]  /*5540*/  F2FP.PACK_AB R40, R109, R108 ;  /* 0x0000006c6d28723e */ /* 0x000fe400000000ff */
[----:B---3--:R-:W-:Y:S01]  /*5550*/  PRMT R46, R42, 0x7632, R46 ;  /* 0x000076322a2e7816 */ /* 0x008fe2000000002e */
[----:B------:R-:W-:Y:S01]  /*5560*/  STS.U16 [R65+0xa], R77 ;  /* 0x00000a4d41007388 */ /* 0x000fe20000000400 */
[----:B-1----:R-:W-:-:S03]  /*5570*/  PRMT R47, R40, 0x7632, R47 ;  /* 0x00007632282f7816 */ /* 0x002fc6000000002f */
[----:B------:R1:W-:Y:S04]  /*5580*/  STS.U16 [R66+0xc], R44 ;  /* 0x00000c2c42007388 */ /* 0x0003e80000000400 */
[----:B------:R-:W-:Y:S04]  /*5590*/  STS.U16 [R67+0xe], R45 ;  /* 0x00000e2d43007388 */ /* 0x000fe80000000400 */
[----:B------:R-:W-:Y:S01]  /*55a0*/  STS.U16 [R68+0x10], R78 ;  /* 0x0000104e44007388 */ /* 0x000fe20000000400 */
[----:B-1----:R-:W-:-:S03]  /*55b0*/  PRMT R44, R41, 0x7632, R44 ;  /* 0x00007632292c7816 */ /* 0x002fc6000000002c */
[----:B------:R-:W-:Y:S04]  /*55c0*/  STS.U16 [R69+0x12], R79 ;  /* 0x0000124f45007388 */ /* 0x000fe80000000400 */
[----:B------:R-:W-:Y:S04]  /*55d0*/  STS.U16 [R70+0x14], R42 ;  /* 0x0000142a46007388 */ /* 0x000fe80000000400 */
[----:B------:R1:W-:Y:S04]  /*55e0*/  STS.U16 [R71+0x16], R46 ;  /* 0x0000162e47007388 */ /* 0x0003e80000000400 */
[----:B------:R-:W-:Y:S04]  /*55f0*/  STS.U16 [R72+0x18], R40 ;  /* 0x0000182848007388 */ /* 0x000fe80000000400 */
[----:B------:R2:W-:Y:S01]  /*5600*/  STS.U16 [R73+0x1a], R47 ;  /* 0x00001a2f49007388 */ /* 0x0005e20000000400 */
[----:B-1----:R-:W-:-:S03]  /*5610*/  IADD3 R46, P2, R4, UR18, RZ ;  /* 0x00000012042e7c10 */ /* 0x002fc6000ff5e0ff */
[----:B------:R-:W-:Y:S04]  /*5620*/  STS.U16 [R74+0x1c], R41 ;  /* 0x00001c294a007388 */ /* 0x000fe80000000400 */
[----:B------:R-:W-:Y:S01]  /*5630*/  STS.U16 [R75+0x1e], R44 ;  /* 0x00001e2c4b007388 */ /* 0x000fe20000000400 */
[----:B------:R-:W-:-:S06]  /*5640*/  NOP ;  /* 0x0000000000007918 */ /* 0x000fcc0000000000 */
[----:B------:R-:W-:Y:S01]  /*5650*/  LDS.U16 R45, [R36] ;  /* 0x00000000242d7984 */ /* 0x000fe20000000400 */
[----:B--2---:R-:W-:-:S03]  /*5660*/  IADD3.X R47, R21, UR7, RZ, P2, !PT ;  /* 0x00000007152f7c10 */ /* 0x004fc600097fe4ff */
        /* <DEDUP_REMOVED lines=20> */
[----:B------:R-:W-:Y:S01]  /*57b0*/  IMAD.U32 R43, RZ, RZ, UR36 ;  /* 0x00000024ff2b7e24 */ /* 0x000fe2000f8e00ff */
[----:B------:R-:W-:Y:S01]  /*57c0*/  ULDC.64 UR24, c[0x0][0x208] ;  /* 0x0000820000187ab9 */ /* 0x000fe20000000a00 */
[----:B------:R-:W-:Y:S01]  /*57d0*/  MOV R41, UR34 ;  /* 0x0000002200297c02 */ /* 0x000fe20008000f00 */
[----:B------:R-:W-:Y:S01]  /*57e0*/  UIMAD UR23, UR35, UR24, URZ ;  /* 0x00000018231772a4 */ /* 0x000fe2000f8e023f */
[----:B------:R-:W-:-:S03]  /*57f0*/  IMAD.WIDE.U32 R42, R43, c[0x0][0x200], R46 ;  /* 0x000080002b2a7a25 */ /* 0x000fc600078e002e */
[----:B------:R-:W-:Y:S02]  /*5800*/  UIMAD UR23, UR34, UR25, UR23 ;  /* 0x00000019221772a4 */ /* 0x000fe4000f8e0217 */
[----:B------:R-:W-:-:S05]  /*5810*/  IADD3 R43, R43, UR22, RZ ;  /* 0x000000162b2b7c10 */ /* 0x000fca000fffe0ff */
[----:B------:R-:W-:-:S05]  /*5820*/  IMAD.WIDE.U32 R42, R41, c[0x0][0x208], R42 ;  /* 0x00008200292a7a25 */ /* 0x000fca00078e002a */
[----:B------:R-:W-:Y:S02]  /*5830*/  IADD3 R41, R43, UR23, RZ ;  /* 0x000000172b297c10 */ /* 0x000fe4000fffe0ff */
[----:B------:R-:W-:-:S04]  /*5840*/  LEA R40, P1, R42, c[0x0][0x258], 0x1 ;  /* 0x000096002a287a11 */ /* 0x000fc800078208ff */
[----:B------:R-:W-:-:S05]  /*5850*/  LEA.HI.X R41, R42, c[0x0][0x25c], R41, 0x1, P1 ;  /* 0x000097002a297a11 */ /* 0x000fca00008f0c29 */
[----:B------:R0:W-:Y:S04]  /*5860*/  STG.E.U16 [R40.64], R45 ;  /* 0x0000002d28007986 */ /* 0x0001e8000c10151c */
.L_x_2758:
[----:B------:R-:W-:Y:S05]  /*5870*/  BSYNC B0 ;  /* 0x0000000000007941 */ /* 0x000fea0003800000 */
.L_x_2757:
[----:B------:R-:W-:Y:S01]  /*5880*/  ULDC.64 UR22, c[0x0][0x208] ;  /* 0x0000820000167ab9 */ /* 0x000fe20000000a00 */
[----:B------:R-:W-:Y:S01]  /*5890*/  LOP3.LUT R76, R4, 0x20, RZ, 0xfc, !PT ;  /* 0x00000020044c7812 */ /* 0x000fe200078efcff */
[----:B------:R-:W-:Y:S01]  /*58a0*/  UMOV UR21, UR19 ;  /* 0x0000001300157c82 */ /* 0x000fe20008000000 */
[-C--:B------:R-:W-:Y:S01]  /*58b0*/  ISETP.GE.AND P3, PT, R22, R125.reuse, PT ;  /* 0x0000007d1600720c */ /* 0x080fe20003f66270 */
[----:B------:R-:W-:Y:S01]  /*58c0*/  UIMAD.WIDE.U32 UR20, UR34, UR22, UR20 ;  /* 0x00000016221472a5 */ /* 0x000fe2000f8e0014 */
[C---:B------:R-:W-:Y:S01]  /*58d0*/  SHF.L.U64.HI R78, R76.reuse, 0x1, R21 ;  /* 0x000000014c4e7819 */ /* 0x040fe20000010215 */
[----:B------:R-:W-:Y:S01]  /*58e0*/  UIMAD UR19, UR35, UR22, URZ ;  /* 0x00000016231372a4 */ /* 0x000fe2000f8e023f */
[----:B------:R-:W-:Y:S01]  /*58f0*/  IMAD.SHL.U32 R77, R76, 0x2, RZ ;  /* 0x000000024c4d7824 */ /* 0x000fe200078e00ff */
[----:B------:R-:W-:Y:S01]  /*5900*/  UIADD3 UR24, UP0, UR18, UR20, URZ ;  /* 0x0000001412187290 */ /* 0x000fe2000ff1e03f */
[-C--:B------:R-:W-:Y:S01]  /*5910*/  ISETP.GE.AND P4, PT, R23, R125.reuse, PT ;  /* 0x0000007d1700720c */ /* 0x080fe20003f86270 */
[----:B------:R-:W-:Y:S01]  /*5920*/  UIMAD UR19, UR34, UR23, UR19 ;  /* 0x00000017221372a4 */ /* 0x000fe2000f8e0213 */
[-C--:B------:R-:W-:Y:S01]  /*5930*/  ISETP.GE.AND P5, PT, R24, R125.reuse, PT ;  /* 0x0000007d1800720c */ /* 0x080fe20003fa6270 */
[----:B------:R-:W-:Y:S01]  /*5940*/  ULDC UR22, c[0x0][0x168] ;  /* 0x00005a0000167ab9 */ /* 0x000fe20000000800 */
[----:B------:R-:W-:Y:S01]  /*5950*/  IADD3 R42, P1, R77, c[0x0][0x258], RZ ;  /* 0x000096004d2a7a10 */ /* 0x000fe20007f3e0ff */
[----:B------:R-:W-:Y:S01]  /*5960*/  UIADD3.X UR20, UR7, UR19, UR21, UP0, !UPT ;  /* 0x0000001307147290 */ /* 0x000fe200087fe415 */
[----:B------:R-:W-:Y:S01]  /*5970*/  MOV R43, UR24 ;  /* 0x00000018002b7c02 */ /* 0x000fe20008000f00 */
[----:B0-----:R-:W-:Y:S01]  /*5980*/  IMAD.U32 R41, RZ, RZ, UR24 ;  /* 0x00000018ff297e24 */ /* 0x001fe2000f8e00ff */
[-C--:B------:R-:W-:Y:S01]  /*5990*/  ISETP.GE.AND P2, PT, R25, R125.reuse, PT ;  /* 0x0000007d1900720c */ /* 0x080fe20003f46270 */
[----:B------:R-:W-:Y:S01]  /*59a0*/  UMOV UR19, 0xfffff800 ;  /* 0xfffff80000137882 */ /* 0x000fe20000000000 */
[----:B------:R-:W-:Y:S01]  /*59b0*/  LEA R42, P6, R43, R42, 0x1 ;  /* 0x0000002a2b2a7211 */ /* 0x000fe200078c08ff */
[----:B------:R-:W-:Y:S01]  /*59c0*/  UIMAD UR22, UR6, UR19, UR22 ;  /* 0x00000013061672a4 */ /* 0x000fe2000f8e0216 */
[----:B------:R-:W-:Y:S01]  /*59d0*/  IADD3.X R40, R78, c[0x0][0x25c], RZ, P1, !PT ;  /* 0x000097004e287a10 */ /* 0x000fe20000ffe4ff */
[----:B------:R-:W-:Y:S01]  /*59e0*/  IMAD.U32 R45, RZ, RZ, UR36 ;  /* 0x00000024ff2d7e24 */ /* 0x000fe2000f8e00ff */
[----:B------:R-:W-:Y:S01]  /*59f0*/  MOV R43, UR20 ;  /* 0x00000014002b7c02 */ /* 0x000fe20008000f00 */
[----:B------:R-:W-:Y:S01]  /*5a00*/  ULDC.64 UR20, c[0x0][0x1f0] ;  /* 0x00007c0000147ab9 */ /* 0x000fe20000000a00 */
[-C--:B------:R-:W-:Y:S01]  /*5a10*/  ISETP.GE.AND P1, PT, R76, R125.reuse, PT ;  /* 0x0000007d4c00720c */ /* 0x080fe20003f26270 */
[----:B------:R-:W-:Y:S01]  /*5a20*/  UIMAD UR19, UR37, UR20, URZ ;  /* 0x00000014251372a4 */ /* 0x000fe2000f8e023f */
[----:B------:R-:W-:Y:S01]  /*5a30*/  LEA.HI.X R43, R41, R40, R43, 0x1, P6 ;  /* 0x00000028292b7211 */ /* 0x000fe200030f0c2b */
[----:B------:R-:W-:Y:S01]  /*5a40*/  IMAD.U32 R40, RZ, RZ, UR18 ;  /* 0x00000012ff287e24 */ /* 0x000fe2000f8e00ff */
[-C--:B------:R-:W-:Y:S01]  /*5a50*/  ISETP.GE.AND P6, PT, R30, R125.reuse, PT ;  /* 0x0000007d1e00720c */ /* 0x080fe20003fc6270 */
[----:B------:R-:W-:Y:S01]  /*5a60*/  UIMAD UR19, UR36, UR21, UR19 ;  /* 0x00000015241372a4 */ /* 0x000fe2000f8e0213 */
[----:B------:R-:W-:Y:S01]  /*5a70*/  MOV R41, UR7 ;  /* 0x0000000700297c02 */ /* 0x000fe20008000f00 */
[----:B------:R-:W-:Y:S01]  /*5a80*/  @!P3 STG.E.U16 [R42.64+0x40], R81 ;  /* 0x000040512a00b986 */ /* 0x000fe2000c10151c */
[----:B------:R-:W-:Y:S01]  /*5a90*/  ISETP.GE.AND P3, PT, R27, R125, PT ;  /* 0x0000007d1b00720c */ /* 0x000fe20003f66270 */
[----:B------:R-:W-:-:S02]  /*5aa0*/  UIMAD.WIDE.U32 UR20, UR36, UR20, URZ ;  /* 0x00000014241472a5 */ /* 0x000fc4000f8e003f */
[----:B------:R-:W-:Y:S01]  /*5ab0*/  @!P4 STG.E.U16 [R42.64+0x80], R83 ;  /* 0x000080532a00c986 */ /* 0x000fe2000c10151c */
[-C--:B------:R-:W-:Y:S01]  /*5ac0*/  ISETP.GE.AND P4, PT, R28, R125.reuse, PT ;  /* 0x0000007d1c00720c */ /* 0x080fe20003f86270 */
[----:B------:R-:W-:Y:S02]  /*5ad0*/  UIADD3 UR21, UR21, UR19, URZ ;  /* 0x0000001315157290 */ /* 0x000fe4000fffe03f */
[----:B------:R-:W-:Y:S01]  /*5ae0*/  @!P5 STG.E.U16 [R42.64+0xc0], R85 ;  /* 0x0000c0552a00d986 */ /* 0x000fe2000c10151c */
[-C--:B------:R-:W-:Y:S01]  /*5af0*/  ISETP.GE.AND P5, PT, R29, R125.reuse, PT ;  /* 0x0000007d1d00720c */ /* 0x080fe20003fa6270 */
[----:B------:R-:W-:Y:S02]  /*5b00*/  ULDC.64 UR24, c[0x0][0x1f8] ;  /* 0x00007e0000187ab9 */ /* 0x000fe40000000a00 */
[----:B------:R-:W-:Y:S01]  /*5b10*/  @!P2 STG.E.U16 [R42.64+0x100], R87 ;  /* 0x000100572a00a986 */ /* 0x000fe2000c10151c */
[----:B------:R-:W-:Y:S01]  /*5b20*/  ISETP.GE.AND P2, PT, R26, R125, PT ;  /* 0x0000007d1a00720c */ /* 0x000fe20003f46270 */
[----:B------:R-:W-:-:S02]  /*5b30*/  UIMAD.WIDE.U32 UR20, UR34, UR24, UR20 ;  /* 0x00000018221472a5 */ /* 0x000fc4000f8e0014 */
[----:B------:R0:W-:Y:S01]  /*5b40*/  @!P1 STG.E.U16 [R42.64], R79 ;  /* 0x0000004f2a009986 */ /* 0x0001e2000c10151c */
[----:B------:R-:W-:Y:S01]  /*5b50*/  ISETP.GE.AND P1, PT, R4, UR22, PT ;  /* 0x0000001604007c0c */ /* 0x000fe2000bf26270 */
[----:B------:R-:W-:Y:S02]  /*5b60*/  UIADD3 UR23, UP0, UR18, UR20, URZ ;  /* 0x0000001412177290 */ /* 0x000fe4000ff1e03f */
[----:B------:R-:W-:Y:S01]  /*5b70*/  @!P3 STG.E.U16 [R42.64+0x180], R91 ;  /* 0x0001805b2a00b986 */ /* 0x000fe2000c10151c */
[----:B------:R-:W-:-:S03]  /*5b80*/  ISETP.GE.AND P3, PT, R34, R125, PT ;  /* 0x0000007d2200720c */ /* 0x000fc60003f66270 */
[----:B------:R-:W-:Y:S01]  /*5b90*/  @!P4 STG.E.U16 [R42.64+0x1c0], R93 ;  /* 0x0001c05d2a00c986 */ /* 0x000fe2000c10151c */
[-C--:B------:R-:W-:Y:S02]  /*5ba0*/  ISETP.GE.AND P4, PT, R31, R125.reuse, PT ;  /* 0x0000007d1f00720c */ /* 0x080fe40003f86270 */
[----:B------:R-:W-:Y:S01]  /*5bb0*/  MOV R82, UR23 ;  /* 0x0000001700527c02 */ /* 0x000fe20008000f00 */
[----:B------:R-:W-:Y:S01]  /*5bc0*/  @!P2 STG.E.U16 [R42.64+0x140], R89 ;  /* 0x000140592a00a986 */ /* 0x000fe2000c10151c */
[-C--:B------:R-:W-:Y:S01]  /*5bd0*/  ISETP.GE.AND P2, PT, R35, R125.reuse, PT ;  /* 0x0000007d2300720c */ /* 0x080fe20003f46270 */
[----:B------:R-:W-:Y:S01]  /*5be0*/  @!P1 IMAD.WIDE.U32 R40, R45, c[0x0][0x1f0], R40 ;  /* 0x00007c002d289a25 */ /* 0x000fe200078e0028 */
[----:B------:R-:W-:Y:S01]  /*5bf0*/  MOV R45, UR34 ;  /* 0x00000022002d7c02 */ /* 0x000fe20008000f00 */
[----:B------:R-:W-:Y:S01]  /*5c00*/  @!P5 STG.E.U16 [R42.64+0x200], R95 ;  /* 0x0002005f2a00d986 */ /* 0x000fe2000c10151c */
[-C--:B------:R-:W-:Y:S01]  /*5c10*/  ISETP.GE.AND P5, PT, R32, R125.reuse, PT ;  /* 0x0000007d2000720c */ /* 0x080fe20003fa6270 */
[----:B0-----:R-:W-:Y:S01]  /*5c20*/  IMAD.U32 R79, RZ, RZ, UR23 ;  /* 0x00000017ff4f7e24 */ /* 0x001fe2000f8e00ff */
[----:B------:R-:W-:Y:S01]  /*5c30*/  @!P1 IADD3 R41, R41, UR19, RZ ;  /* 0x0000001329299c10 */ /* 0x000fe2000fffe0ff */
[----:B------:R-:W-:Y:S01]  /*5c40*/  @!P6 STG.E.U16 [R42.64+0x240], R113 ;  /* 0x000240712a00e986 */ /* 0x000fe2000c10151c */
[----:B------:R-:W-:Y:S01]  /*5c50*/  ISETP.GE.AND P6, PT, R33, R125, PT ;  /* 0x0000007d2100720c */ /* 0x000fe20003fc6270 */
[----:B------:R-:W-:-:S02]  /*5c60*/  UIMAD UR19, UR35, UR24, URZ ;  /* 0x00000018231372a4 */ /* 0x000fc4000f8e023f */
[----:B------:R-:W-:Y:S01]  /*5c70*/  @!P4 STG.E.U16 [R42.64+0x280], R115 ;  /* 0x000280732a00c986 */ /* 0x000fe2000c10151c */
[----:B------:R-:W-:Y:S01]  /*5c80*/  @!P1 IMAD.WIDE.U32 R40, R45, c[0x0][0x1f8], R40 ;  /* 0x00007e002d289a25 */ /* 0x000fe200078e0028 */
[----:B------:R-:W-:Y:S02]  /*5c90*/  UIMAD UR19, UR34, UR25, UR19 ;  /* 0x00000019221372a4 */ /* 0x000fe4000f8e0213 */
[----:B------:R-:W-:Y:S02]  /*5ca0*/  @!P3 STG.E.U16 [R42.64+0x340], R121 ;  /* 0x000340792a00b986 */ /* 0x000fe4000c10151c */
[----:B------:R-:W-:Y:S01]  /*5cb0*/  @!P1 IADD3 R45, P4, R4, R40, RZ ;  /* 0x00000028042d9210 */ /* 0x000fe20007f9e0ff */
[----:B------:R-:W-:Y:S01]  /*5cc0*/  UIADD3.X UR20, UR7, UR19, UR21, UP0, !UPT ;  /* 0x0000001307147290 */ /* 0x000fe200087fe415 */
[----:B------:R-:W-:Y:S01]  /*5cd0*/  @!P5 STG.E.U16 [R42.64+0x2c0], R117 ;  /* 0x0002c0752a00d986 */ /* 0x000fe2000c10151c */
[----:B------:R-:W-:Y:S02]  /*5ce0*/  IADD3 R44, P5, R77, c[0x0][0x268], RZ ;  /* 0x00009a004d2c7a10 */ /* 0x000fe40007fbe0ff */
[----:B------:R-:W-:Y:S01]  /*5cf0*/  @!P1 IADD3.X R80, R21, UR19, R41, P4, !PT ;  /* 0x0000001315509c10 */ /* 0x000fe2000a7fe429 */
[----:B------:R-:W-:Y:S01]  /*5d00*/  @!P6 STG.E.U16 [R42.64+0x300], R119 ;  /* 0x000300772a00e986 */ /* 0x000fe2000c10151c */
[----:B------:R-:W-:Y:S01]  /*5d10*/  LEA R40, P6, R79, R44, 0x1 ;  /* 0x0000002c4f287211 */ /* 0x000fe200078c08ff */
[----:B------:R-:W-:Y:S01]  /*5d20*/  IMAD.U32 R81, RZ, RZ, UR20 ;  /* 0x00000014ff517e24 */ /* 0x000fe2000f8e00ff */
[----:B------:R-:W-:Y:S01]  /*5d30*/  @!P1 LEA R44, P3, R45, c[0x0][0x268], 0x1 ;  /* 0x00009a002d2c9a11 */ /* 0x000fe200078608ff */
[----:B------:R0:W-:Y:S01]  /*5d40*/  @!P2 STG.E.U16 [R42.64+0x380], R123 ;  /* 0x0003807b2a00a986 */ /* 0x0001e2000c10151c */
[----:B------:R-:W-:-:S02]  /*5d50*/  ISETP.GE.AND P4, PT, R76, UR22, PT ;  /* 0x000000164c007c0c */ /* 0x000fc4000bf86270 */
[----:B------:R-:W-:Y:S02]  /*5d60*/  @!P1 LEA.HI.X R45, R45, c[0x0][0x26c], R80, 0x1, P3 ;  /* 0x00009b002d2d9a11 */ /* 0x000fe400018f0c50 */
[----:B------:R-:W-:Y:S02]  /*5d70*/  ISETP.GE.AND P3, PT, R22, UR22, PT ;  /* 0x0000001616007c0c */ /* 0x000fe4000bf66270 */
[----:B------:R-:W-:Y:S02]  /*5d80*/  ISETP.GE.AND P2, PT, R23, UR22, PT ;  /* 0x0000001617007c0c */ /* 0x000fe4000bf46270 */
[----:B------:R-:W-:Y:S02]  /*5d90*/  IADD3.X R41, R78, c[0x0][0x26c], RZ, P5, !PT ;  /* 0x00009b004e297a10 */ /* 0x000fe40002ffe4ff */
[----:B------:R-:W-:Y:S01]  /*5da0*/  PRMT R79, RZ, 0x7610, R79 ;  /* 0x00007610ff4f7816 */ /* 0x000fe2000000004f */
[----:B------:R-:W-:Y:S01]  /*5db0*/  BAR.SYNC.DEFER_BLOCKING 0x0 ;  /* 0x0000000000007b1d */ /* 0x000fe20000010000 */
[----:B------:R-:W-:-:S02]  /*5dc0*/  LEA.HI.X R41, R82, R41, R81, 0x1, P6 ;  /* 0x0000002952297211 */ /* 0x000fc400030f0c51 */
[----:B------:R-:W-:Y:S02]  /*5dd0*/  PRMT R80, RZ, 0x7610, R80 ;  /* 0x00007610ff507816 */ /* 0x000fe40000000050 */
[----:B------:R-:W-:Y:S02]  /*5de0*/  PRMT R81, RZ, 0x7610, R81 ;  /* 0x00007610ff517816 */ /* 0x000fe40000000051 */
[----:B------:R-:W-:Y:S02]  /*5df0*/  PRMT R82, RZ, 0x7610, R82 ;  /* 0x00007610ff527816 */ /* 0x000fe40000000052 */
[----:B------:R-:W-:Y:S02]  /*5e00*/  ISETP.GE.AND P6, PT, R25, UR22, PT ;  /* 0x0000001619007c0c */ /* 0x000fe4000bfc6270 */
[----:B------:R-:W-:Y:S02]  /*5e10*/  ISETP.GE.AND P5, PT, R26, UR22, PT ;  /* 0x000000161a007c0c */ /* 0x000fe4000bfa6270 */
[----:B0-----:R-:W-:-:S02]  /*5e20*/  PRMT R43, RZ, 0x7610, R43 ;  /* 0x00007610ff2b7816 */ /* 0x001fc4000000002b */
[----:B------:R-:W-:Y:S01]  /*5e30*/  PRMT R42, RZ, 0x7610, R42 ;  /* 0x00007610ff2a7816 */ /* 0x000fe2000000002a */
[----:B------:R0:W2:Y:S01]  /*5e40*/  @!P1 LDG.E.U16 R79, [R44.64] ;  /* 0x0000001c2c4f9981 */ /* 0x0000a2000c1e1500 */
[----:B------:R-:W-:Y:S02]  /*5e50*/  ISETP.GE.AND P1, PT, R24, UR22, PT ;  /* 0x0000001618007c0c */ /* 0x000fe4000bf26270 */
[----:B------:R-:W-:Y:S01]  /*5e60*/  PRMT R83, RZ, 0x7610, R83 ;  /* 0x00007610ff537816 */ /* 0x000fe20000000053 */
[----:B------:R-:W3:Y:S01]  /*5e70*/  @!P4 LDG.E.U16 R80, [R40.64] ;  /* 0x0000001c2850c981 */ /* 0x000ee2000c1e1500 */
[----:B------:R-:W-:Y:S02]  /*5e80*/  ISETP.GE.AND P4, PT, R27, UR22, PT ;  /* 0x000000161b007c0c */ /* 0x000fe4000bf86270 */
[----:B------:R-:W-:Y:S01]  /*5e90*/  PRMT R84, RZ, 0x7610, R84 ;  /* 0x00007610ff547816 */ /* 0x000fe20000000054 */
[----:B------:R-:W4:Y:S01]  /*5ea0*/  @!P3 LDG.E.U16 R81, [R40.64+0x40] ;  /* 0x0000401c2851b981 */ /* 0x000f22000c1e1500 */
[----:B------:R-:W-:-:S03]  /*5eb0*/  ISETP.GE.AND P3, PT, R28, UR22, PT ;  /* 0x000000161c007c0c */ /* 0x000fc6000bf66270 */
[----:B------:R-:W5:Y:S01]  /*5ec0*/  @!P2 LDG.E.U16 R82, [R40.64+0x80] ;  /* 0x0000801c2852a981 */ /* 0x000f62000c1e1500 */
[----:B------:R-:W-:Y:S02]  /*5ed0*/  ISETP.GE.AND P2, PT, R29, UR22, PT ;  /* 0x000000161d007c0c */ /* 0x000fe4000bf46270 */
[----:B0-----:R-:W-:Y:S01]  /*5ee0*/  PRMT R45, RZ, 0x7610, R45 ;  /* 0x00007610ff2d7816 */ /* 0x001fe2000000002d */
[----:B------:R-:W5:Y:S01]  /*5ef0*/  @!P1 LDG.E.U16 R43, [R40.64+0xc0] ;  /* 0x0000c01c282b9981 */ /* 0x000f62000c1e1500 */
[----:B------:R-:W-:Y:S02]  /*5f00*/  PRMT R44, RZ, 0x7610, R44 ;  /* 0x00007610ff2c7816 */ /* 0x000fe4000000002c */
[----:B------:R-:W-:Y:S01]  /*5f10*/  ISETP.GE.AND P1, PT, R30, UR22, PT ;  /* 0x000000161e007c0c */ /* 0x000fe2000bf26270 */
        /* <DEDUP_REMOVED lines=10> */
[----:B------:R-:W-:Y:S02]  /*5fc0*/  PRMT R85, RZ, 0x7610, R85 ;  /* 0x00007610ff557816 */ /* 0x000fe40000000055 */
[----:B------:R-:W-:Y:S02]  /*5fd0*/  PRMT R86, RZ, 0x7610, R86 ;  /* 0x00007610ff567816 */ /* 0x000fe40000000056 */
[----:B------:R-:W-:Y:S02]  /*5fe0*/  PRMT R87, RZ, 0x7610, R87 ;  /* 0x00007610ff577816 */ /* 0x000fe40000000057 */
[----:B------:R-:W-:Y:S01]  /*5ff0*/  PRMT R88, RZ, 0x7610, R88 ;  /* 0x00007610ff587816 */ /* 0x000fe20000000058 */
[----:B------:R-:W5:Y:S01]  /*6000*/  @!P1 LDG.E.U16 R85, [R40.64+0x240] ;  /* 0x0002401c28559981 */ /* 0x000f62000c1e1500 */
[----:B------:R-:W-:-:S02]  /*6010*/  PRMT R89, RZ, 0x7610, R89 ;  /* 0x00007610ff597816 */ /* 0x000fc40000000059 */
[----:B------:R-:W-:Y:S01]  /*6020*/  PRMT R90, RZ, 0x7610, R90 ;  /* 0x00007610ff5a7816 */ /* 0x000fe2000000005a */
[----:B------:R-:W5:Y:S04]  /*6030*/  @!P6 LDG.E.U16 R86, [R40.64+0x280] ;  /* 0x0002801c2856e981 */ /* 0x000f68000c1e1500 */
[----:B------:R-:W5:Y:S04]  /*6040*/  @!P5 LDG.E.U16 R87, [R40.64+0x2c0] ;  /* 0x0002c01c2857d981 */ /* 0x000f68000c1e1500 */
[----:B------:R-:W5:Y:S04]  /*6050*/  @!P4 LDG.E.U16 R88, [R40.64+0x300] ;  /* 0x0003001c2858c981 */ /* 0x000f68000c1e1500 */
[----:B------:R-:W5:Y:S04]  /*6060*/  @!P3 LDG.E.U16 R89, [R40.64+0x340] ;  /* 0x0003401c2859b981 */ /* 0x000f68000c1e1500 */
[----:B------:R-:W5:Y:S04]  /*6070*/  @!P2 LDG.E.U16 R90, [R40.64+0x380] ;  /* 0x0003801c285aa981 */ /* 0x000f68000c1e1500 */
[----:B--2---:R-:W-:Y:S04]  /*6080*/  STS.U16 [R36], R79 ;  /* 0x0000004f24007388 */ /* 0x004fe80000000400 */
[----:B---3--:R-:W-:Y:S04]  /*6090*/  STS.U16 [R37+0x40], R80 ;  /* 0x0000405025007388 */ /* 0x008fe80000000400 */
        /* <DEDUP_REMOVED lines=16> */
[----:B------:R-:W1:Y:S04]  /*61a0*/  LDS.U16 R40, [R60] ;  /* 0x000000003c287984 */ /* 0x000e680000000400 */
[----:B------:R-:W2:Y:S04]  /*61b0*/  LDS.U16 R41, [R61+0x2] ;  /* 0x000002003d297984 */ /* 0x000ea80000000400 */
[----:B------:R-:W3:Y:S04]  /*61c0*/  LDS.U16 R79, [R63+0x6] ;  /* 0x000006003f4f7984 */ /* 0x000ee80000000400 */
[----:B------:R-:W4:Y:S04]  /*61d0*/  LDS.U16 R84, [R64+0x8] ;  /* 0x0000080040547984 */ /* 0x000f280000000400 */
[----:B------:R-:W5:Y:S04]  /*61e0*/  LDS.U16 R42, [R65+0xa] ;  /* 0x00000a00412a7984 */ /* 0x000f680000000400 */
[----:B------:R-:W3:Y:S04]  /*61f0*/  LDS.U16 R83, [R67+0xe] ;  /* 0x00000e0043537984 */ /* 0x000ee80000000400 */
[----:B------:R-:W3:Y:S04]  /*6200*/  LDS.U16 R88, [R68+0x10] ;  /* 0x0000100044587984 */ /* 0x000ee80000000400 */
[----:B------:R-:W3:Y:S04]  /*6210*/  LDS.U16 R45, [R66+0xc] ;  /* 0x00000c00422d7984 */ /* 0x000ee80000000400 */
[----:B------:R-:W-:Y:S01]  /*6220*/  LDS.U16 R44, [R70+0x14] ;  /* 0x00001400462c7984 */ /* 0x000fe20000000400 */
[----:B0-----:R-:W-:-:S03]  /*6230*/  HADD2.F32 R80, -RZ, R80.H0_H0 ;  /* 0x20000050ff507230 */ /* 0x001fc60000004100 */
[----:B------:R-:W-:Y:S01]  /*6240*/  LDS.U16 R82, [R71+0x16] ;  /* 0x0000160047527984 */ /* 0x000fe20000000400 */
[----:B-1----:R-:W-:Y:S01]  /*6250*/  HADD2.F32 R86, -RZ, R40.H0_H0 ;  /* 0x20000028ff567230 */ /* 0x002fe20000004100 */
[----:B------:R-:W-:Y:S02]  /*6260*/  FMUL.FTZ R81, R80, -1.4426950216293334961 ;  /* 0xbfb8aa3b50517820 */ /* 0x000fe40000410000 */
[----:B------:R-:W-:Y:S01]  /*6270*/  LDS.U16 R87, [R72+0x18] ;  /* 0x0000180048577984 */ /* 0x000fe20000000400 */
[----:B--2---:R-:W-:Y:S01]  /*6280*/  HADD2.F32 R85, -RZ, R41.H0_H0 ;  /* 0x20000029ff557230 */ /* 0x004fe20000004100 */
[----:B------:R-:W-:Y:S02]  /*6290*/  FMUL.FTZ R40, R86, -1.4426950216293334961 ;  /* 0xbfb8aa3b56287820 */ /* 0x000fe40000410000 */
[----:B------:R-:W0:Y:S01]  /*62a0*/  LDS.U16 R41, [R69+0x12] ;  /* 0x0000120045297984 */ /* 0x000e220000000400 */
[----:B------:R1:W-:Y:S01]  /*62b0*/  MUFU.EX2 R91, R81 ;  /* 0x00000051005b7308 */ /* 0x0003e20000000800 */
[----:B------:R-:W-:-:S07]  /*62c0*/  FMUL.FTZ R43, R85, -1.4426950216293334961 ;  /* 0xbfb8aa3b552b7820 */ /* 0x000fce0000410000 */
[----:B------:R2:W0:Y:S01]  /*62d0*/  MUFU.EX2 R89, R40 ;  /* 0x0000002800597308 */ /* 0x0004220000000800 */
[----:B-1----:R-:W1:Y:S07]  /*62e0*/  LDS.U16 R81, [R75+0x1e] ;  /* 0x00001e004b517984 */ /* 0x002e6e0000000400 */
[----:B------:R3:W0:Y:S01]  /*62f0*/  MUFU.EX2 R90, R43 ;  /* 0x0000002b005a7308 */ /* 0x0006220000000800 */
[----:B--2---:R-:W2:Y:S04]  /*6300*/  LDS.U16 R40, [R73+0x1a] ;  /* 0x00001a0049287984 */ /* 0x004ea80000000400 */
[----:B---3--:R-:W3:Y:S01]  /*6310*/  LDS.U16 R43, [R74+0x1c] ;  /* 0x00001c004a2b7984 */ /* 0x008ee20000000400 */
[----:B------:R-:W-:-:S02]  /*6320*/  HADD2.F32 R79, -RZ, R79.H0_H0 ;  /* 0x2000004fff4f7230 */ /* 0x000fc40000004100 */
[----:B----4-:R-:W-:Y:S02]  /*6330*/  HADD2.F32 R84, -RZ, R84.H0_H0 ;  /* 0x20000054ff547230 */ /* 0x010fe40000004100 */
[----:B-----5:R-:W-:Y:S01]  /*6340*/  HADD2.F32 R42, -RZ, R42.H0_H0 ;  /* 0x2000002aff2a7230 */ /* 0x020fe20000004100 */
[----:B------:R-:W-:Y:S01]  /*6350*/  FMUL.FTZ R92, R79, -1.4426950216293334961 ;  /* 0xbfb8aa3b4f5c7820 */ /* 0x000fe20000410000 */
[----:B------:R-:W-:Y:S02]  /*6360*/  HADD2.F32 R83, -RZ, R83.H0_H0 ;  /* 0x20000053ff537230 */ /* 0x000fe40000004100 */
[----:B------:R-:W-:Y:S01]  /*6370*/  HADD2.F32 R88, -RZ, R88.H0_H0 ;  /* 0x20000058ff587230 */ /* 0x000fe20000004100 */
[----:B------:R-:W-:Y:S01]  /*6380*/  FMUL.FTZ R93, R84, -1.4426950216293334961 ;  /* 0xbfb8aa3b545d7820 */ /* 0x000fe20000410000 */
[----:B------:R-:W-:Y:S02]  /*6390*/  HADD2.F32 R45, -RZ, R45.H0_H0 ;  /* 0x2000002dff2d7230 */ /* 0x000fe40000004100 */
[----:B0-----:R-:W-:Y:S01]  /*63a0*/  HADD2.F32 R41, -RZ, R41.H0_H0 ;  /* 0x20000029ff297230 */ /* 0x001fe20000004100 */
[----:B------:R-:W-:Y:S01]  /*63b0*/  FMUL.FTZ R94, R42, -1.4426950216293334961 ;  /* 0xbfb8aa3b2a5e7820 */ /* 0x000fe20000410000 */
[----:B------:R-:W-:Y:S01]  /*63c0*/  HADD2.F32 R44, -RZ, R44.H0_H0 ;  /* 0x2000002cff2c7230 */ /* 0x000fe20000004100 */
[----:B------:R-:W-:Y:S01]  /*63d0*/  FMUL.FTZ R112, R83, -1.4426950216293334961 ;  /* 0xbfb8aa3b53707820 */ /* 0x000fe20000410000 */
[----:B------:R-:W-:Y:S01]  /*63e0*/  HADD2.F32 R82, -RZ, R82.H0_H0 ;  /* 0x20000052ff527230 */ /* 0x000fe20000004100 */
[----:B------:R-:W-:Y:S01]  /*63f0*/  FMUL.FTZ R113, R88, -1.4426950216293334961 ;  /* 0xbfb8aa3b58717820 */ /* 0x000fe20000410000 */
[----:B------:R-:W0:Y:S01]  /*6400*/  MUFU.EX2 R92, R92 ;  /* 0x0000005c005c7308 */ /* 0x000e220000000800 */
[----:B------:R-:W-:Y:S01]  /*6410*/  FMUL.FTZ R95, R45, -1.4426950216293334961 ;  /* 0xbfb8aa3b2d5f7820 */ /* 0x000fe20000410000 */
[----:B------:R-:W-:Y:S01]  /*6420*/  HADD2.F32 R87, -RZ, R87.H0_H0 ;  /* 0x20000057ff577230 */ /* 0x000fe20000004100 */
[----:B------:R-:W-:Y:S01]  /*6430*/  FMUL.FTZ R114, R41, -1.4426950216293334961 ;  /* 0xbfb8aa3b29727820 */ /* 0x000fe20000410000 */
[----:B-1----:R-:W-:Y:S01]  /*6440*/  HADD2.F32 R81, -RZ, R81.H0_H0 ;  /* 0x20000051ff517230 */ /* 0x002fe20000004100 */
[----:B------:R-:W-:-:S03]  /*6450*/  FMUL.FTZ R115, R44, -1.4426950216293334961 ;  /* 0xbfb8aa3b2c737820 */ /* 0x000fc60000410000 */
[----:B------:R-:W1:Y:S01]  /*6460*/  MUFU.EX2 R93, R93 ;  /* 0x0000005d005d7308 */ /* 0x000e620000000800 */
[----:B--2---:R-:W-:Y:S01]  /*6470*/  HADD2.F32 R40, -RZ, R40.H0_H0 ;  /* 0x20000028ff287230 */ /* 0x004fe20000004100 */
[----:B------:R-:W-:Y:S02]  /*6480*/  FMUL.FTZ R116, R82, -1.4426950216293334961 ;  /* 0xbfb8aa3b52747820 */ /* 0x000fe40000410000 */
[----:B------:R-:W-:-:S04]  /*6490*/  FMUL.FTZ R120, R81, -1.4426950216293334961 ;  /* 0xbfb8aa3b51787820 */ /* 0x000fc80000410000 */
[----:B------:R-:W2:Y:S01]  /*64a0*/  MUFU.EX2 R94, R94 ;  /* 0x0000005e005e7308 */ /* 0x000ea20000000800 */
[----:B------:R-:W-:Y:S01]  /*64b0*/  FMUL.FTZ R117, R87, -1.4426950216293334961 ;  /* 0xbfb8aa3b57757820 */ /* 0x000fe20000410000 */
[----:B---3--:R-:W-:Y:S01]  /*64c0*/  HADD2.F32 R43, -RZ, R43.H0_H0 ;  /* 0x2000002bff2b7230 */ /* 0x008fe20000004100 */
[----:B------:R-:W-:-:S05]  /*64d0*/  FMUL.FTZ R118, R40, -1.4426950216293334961 ;  /* 0xbfb8aa3b28767820 */ /* 0x000fca0000410000 */
[----:B------:R-:W3:Y:S01]  /*64e0*/  MUFU.EX2 R112, R112 ;  /* 0x0000007000707308 */ /* 0x000ee20000000800 */
[----:B------:R-:W-:Y:S02]  /*64f0*/  FMUL.FTZ R119, R43, -1.4426950216293334961 ;  /* 0xbfb8aa3b2b777820 */ /* 0x000fe40000410000 */
[----:B------:R-:W-:-:S05]  /*6500*/  FADD.FTZ R89, R89, 1 ;  /* 0x3f80000059597421 */ /* 0x000fca0000010000 */
[----:B------:R-:W4:Y:S01]  /*6510*/  MUFU.EX2 R113, R113 ;  /* 0x0000007100717308 */ /* 0x000f220000000800 */
[----:B------:R-:W-:-:S07]  /*6520*/  FADD.FTZ R90, R90, 1 ;  /* 0x3f8000005a5a7421 */ /* 0x000fce0000010000 */
[----:B------:R-:W5:Y:S08]  /*6530*/  MUFU.EX2 R95, R95 ;  /* 0x0000005f005f7308 */ /* 0x000f700000000800 */
[----:B------:R-:W1:Y:S01]  /*6540*/  MUFU.EX2 R114, R114 ;  /* 0x0000007200727308 */ /* 0x000e620000000800 */
[----:B------:R-:W-:-:S07]  /*6550*/  FADD.FTZ R91, R91, 1 ;  /* 0x3f8000005b5b7421 */ /* 0x000fce0000010000 */
[----:B------:R-:W1:Y:S01]  /*6560*/  MUFU.EX2 R115, R115 ;  /* 0x0000007300737308 */ /* 0x000e620000000800 */
[----:B0-----:R-:W-:-:S07]  /*6570*/  FADD.FTZ R92, R92, 1 ;  /* 0x3f8000005c5c7421 */ /* 0x001fce0000010000 */
[----:B------:R-:W0:Y:S08]  /*6580*/  MUFU.EX2 R116, R116 ;  /* 0x0000007400747308 */ /* 0x000e300000000800 */
[----:B------:R-:W0:Y:S01]  /*6590*/  MUFU.EX2 R120, R120 ;  /* 0x0000007800787308 */ /* 0x000e220000000800 */
[----:B-1----:R-:W-:-:S07]  /*65a0*/  FADD.FTZ R93, R93, 1 ;  /* 0x3f8000005d5d7421 */ /* 0x002fce0000010000 */
[----:B------:R-:W1:Y:S08]  /*65b0*/  MUFU.EX2 R117, R117 ;  /* 0x0000007500757308 */ /* 0x000e700000000800 */
[----:B------:R-:W0:Y:S01]  /*65c0*/  MUFU.EX2 R118, R118 ;  /* 0x0000007600767308 */ /* 0x000e220000000800 */
[----:B--2---:R-:W-:-:S07]  /*65d0*/  FADD.FTZ R94, R94, 1 ;  /* 0x3f8000005e5e7421 */ /* 0x004fce0000010000 */
[----:B------:R-:W2:Y:S01]  /*65e0*/  MUFU.EX2 R119, R119 ;  /* 0x0000007700777308 */ /* 0x000ea20000000800 */
[----:B---3--:R-:W-:-:S07]  /*65f0*/  FADD.FTZ R112, R112, 1 ;  /* 0x3f80000070707421 */ /* 0x008fce0000010000 */
[----:B------:R-:W3:Y:S01]  /*6600*/  MUFU.RCP R89, R89 ;  /* 0x0000005900597308 */ /* 0x000ee20000001000 */
[----:B----4-:R-:W-:-:S07]  /*6610*/  FADD.FTZ R113, R113, 1 ;  /* 0x3f80000071717421 */ /* 0x010fce0000010000 */
[----:B------:R-:W4:Y:S01]  /*6620*/  MUFU.RCP R90, R90 ;  /* 0x0000005a005a7308 */ /* 0x000f220000001000 */
[----:B-----5:R-:W-:Y:S02]  /*6630*/  FADD.FTZ R95, R95, 1 ;  /* 0x3f8000005f5f7421 */ /* 0x020fe40000010000 */
[----:B------:R-:W-:Y:S02]  /*6640*/  FADD.FTZ R114, R114, 1 ;  /* 0x3f80000072727421 */ /* 0x000fe40000010000 */
[----:B------:R-:W-:-:S03]  /*6650*/  FADD.FTZ R115, R115, 1 ;  /* 0x3f80000073737421 */ /* 0x000fc60000010000 */
[----:B------:R-:W5:Y:S01]  /*6660*/  MUFU.RCP R91, R91 ;  /* 0x0000005b005b7308 */ /* 0x000f620000001000 */
[----:B0-----:R-:W-:Y:S02]  /*6670*/  FADD.FTZ R116, R116, 1 ;  /* 0x3f80000074747421 */ /* 0x001fe40000010000 */
[----:B------:R-:W-:-:S05]  /*6680*/  FADD.FTZ R120, R120, 1 ;  /* 0x3f80000078787421 */ /* 0x000fca0000010000 */
[----:B------:R-:W0:Y:S01]  /*6690*/  MUFU.RCP R92, R92 ;  /* 0x0000005c005c7308 */ /* 0x000e220000001000 */
[----:B-1----:R-:W-:Y:S02]  /*66a0*/  FADD.FTZ R117, R117, 1 ;  /* 0x3f80000075757421 */ /* 0x002fe40000010000 */
[----:B------:R-:W-:-:S05]  /*66b0*/  FADD.FTZ R118, R118, 1 ;  /* 0x3f80000076767421 */ /* 0x000fca0000010000 */
[----:B------:R-:W1:Y:S01]  /*66c0*/  MUFU.RCP R93, R93 ;  /* 0x0000005d005d7308 */ /* 0x000e620000001000 */
[----:B--2---:R-:W-:-:S07]  /*66d0*/  FADD.FTZ R119, R119, 1 ;  /* 0x3f80000077777421 */ /* 0x004fce0000010000 */
[----:B------:R-:W2:Y:S01]  /*66e0*/  MUFU.RCP R121, R94 ;  /* 0x0000005e00797308 */ /* 0x000ea20000001000 */
[----:B---3--:R-:W-:-:S07]  /*66f0*/  FMUL.FTZ R89, R86, R89 ;  /* 0x0000005956597220 */ /* 0x008fce0000410000 */
[----:B------:R-:W3:Y:S01]  /*6700*/  MUFU.RCP R122, R95 ;  /* 0x0000005f007a7308 */ /* 0x000ee20000001000 */
[----:B----4-:R-:W-:-:S07]  /*6710*/  FMUL.FTZ R86, R85, R90 ;  /* 0x0000005a55567220 */ /* 0x010fce0000410000 */
[----:B------:R-:W4:Y:S08]  /*6720*/  MUFU.RCP R112, R112 ;  /* 0x0000007000707308 */ /* 0x000f300000001000 */
[----:B------:R-:W0:Y:S08]  /*6730*/  MUFU.RCP R113, R113 ;  /* 0x0000007100717308 */ /* 0x000e300000001000 */
[----:B------:R-:W0:Y:S01]  /*6740*/  MUFU.RCP R114, R114 ;  /* 0x0000007200727308 */ /* 0x000e220000001000 */
[----:B-----5:R-:W-:-:S07]  /*6750*/  FMUL.FTZ R85, R80, R91 ;  /* 0x0000005b50557220 */ /* 0x020fce0000410000 */
[----:B------:R-:W5:Y:S08]  /*6760*/  MUFU.RCP R115, R115 ;  /* 0x0000007300737308 */ /* 0x000f700000001000 */
[----:B------:R-:W1:Y:S01]  /*6770*/  MUFU.RCP R123, R116 ;  /* 0x00000074007b7308 */ /* 0x000e620000001000 */
[----:B0-----:R-:W-:-:S07]  /*6780*/  FMUL.FTZ R80, R79, R92 ;  /* 0x0000005c4f507220 */ /* 0x001fce0000410000 */
[----:B------:R-:W0:Y:S08]  /*6790*/  MUFU.RCP R94, R117 ;  /* 0x00000075005e7308 */ /* 0x000e300000001000 */
[----:B------:R-:W0:Y:S08]  /*67a0*/  MUFU.RCP R95, R118 ;  /* 0x00000076005f7308 */ /* 0x000e300000001000 */
[----:B------:R-:W0:Y:S01]  /*67b0*/  MUFU.RCP R120, R120 ;  /* 0x0000007800787308 */ /* 0x000e220000001000 */
[----:B------:R-:W-:-:S07]  /*67c0*/  FMUL.FTZ R89, R89, R96 ;  /* 0x0000006059597220 */ /* 0x000fce0000410000 */
[----:B------:R-:W0:Y:S01]  /*67d0*/  MUFU.RCP R90, R119 ;  /* 0x00000077005a7308 */ /* 0x000e220000001000 */
[----:B------:R-:W-:Y:S02]  /*67e0*/  FMUL.FTZ R86, R86, R97 ;  /* 0x0000006156567220 */ /* 0x000fe40000410000 */
[----:B-1----:R-:W-:Y:S02]  /*67f0*/  FMUL.FTZ R79, R84, R93 ;  /* 0x0000005d544f7220 */ /* 0x002fe40000410000 */
[----:B--2---:R-:W-:Y:S02]  /*6800*/  FMUL.FTZ R42, R42, R121 ;  /* 0x000000792a2a7220 */ /* 0x004fe40000410000 */
[----:B------:R-:W-:Y:S02]  /*6810*/  FMUL.FTZ R85, R85, R98 ;  /* 0x0000006255557220 */ /* 0x000fe40000410000 */
[----:B------:R-:W-:Y:S02]  /*6820*/  FMUL.FTZ R80, R80, R99 ;  /* 0x0000006350507220 */ /* 0x000fe40000410000 */
[----:B---3--:R-:W-:-:S02]  /*6830*/  FMUL.FTZ R45, R45, R122 ;  /* 0x0000007a2d2d7220 */ /* 0x008fc40000410000 */
[----:B----4-:R-:W-:Y:S02]  /*6840*/  FMUL.FTZ R84, R83, R112 ;  /* 0x0000007053547220 */ /* 0x010fe40000410000 */
[----:B------:R-:W-:Y:S01]  /*6850*/  FMUL.FTZ R83, R88, R113 ;  /* 0x0000007158537220 */ /* 0x000fe20000410000 */
[----:B------:R-:W-:Y:S01]  /*6860*/  F2FP.PACK_AB R86, R86, R89 ;  /* 0x000000595656723e */ /* 0x000fe200000000ff */
[----:B------:R-:W-:Y:S01]  /*6870*/  BAR.SYNC.DEFER_BLOCKING 0x0 ;  /* 0x0000000000007b1d */ /* 0x000fe20000010000 */
[----:B------:R-:W-:Y:S02]  /*6880*/  FMUL.FTZ R79, R79, R100 ;  /* 0x000000644f4f7220 */ /* 0x000fe40000410000 */
[----:B------:R-:W-:Y:S02]  /*6890*/  FMUL.FTZ R42, R42, R101 ;  /* 0x000000652a2a7220 */ /* 0x000fe40000410000 */
[----:B------:R-:W-:Y:S01]  /*68a0*/  FMUL.FTZ R88, R41, R114 ;  /* 0x0000007229587220 */ /* 0x000fe20000410000 */
[----:B------:R-:W-:Y:S01]  /*68b0*/  F2FP.PACK_AB R80, R80, R85 ;  /* 0x000000555050723e */ /* 0x000fe200000000ff */
[----:B------:R-:W-:-:S02]  /*68c0*/  FMUL.FTZ R45, R45, R102 ;  /* 0x000000662d2d7220 */ /* 0x000fc40000410000 */
[----:B------:R-:W-:Y:S02]  /*68d0*/  FMUL.FTZ R84, R84, R103 ;  /* 0x0000006754547220 */ /* 0x000fe40000410000 */
[----:B-----5:R-:W-:Y:S02]  /*68e0*/  FMUL.FTZ R41, R44, R115 ;  /* 0x000000732c297220 */ /* 0x020fe40000410000 */
[----:B------:R-:W-:Y:S02]  /*68f0*/  FMUL.FTZ R82, R82, R123 ;  /* 0x0000007b52527220 */ /* 0x000fe40000410000 */
[----:B0-----:R-:W-:Y:S02]  /*6900*/  FMUL.FTZ R87, R87, R94 ;  /* 0x0000005e57577220 */ /* 0x001fe40000410000 */
[----:B------:R-:W-:Y:S01]  /*6910*/  FMUL.FTZ R40, R40, R95 ;  /* 0x0000005f28287220 */ /* 0x000fe20000410000 */
[----:B------:R-:W-:Y:S01]  /*6920*/  F2FP.PACK_AB R42, R42, R79 ;  /* 0x0000004f2a2a723e */ /* 0x000fe200000000ff */
[----:B------:R-:W-:-:S02]  /*6930*/  FMUL.FTZ R83, R83, R104 ;  /* 0x0000006853537220 */ /* 0x000fc40000410000 */
[----:B------:R-:W-:Y:S02]  /*6940*/  FMUL.FTZ R88, R88, R105 ;  /* 0x0000006958587220 */ /* 0x000fe40000410000 */
[----:B------:R-:W-:Y:S01]  /*6950*/  FMUL.FTZ R44, R81, R120 ;  /* 0x00000078512c7220 */ /* 0x000fe20000410000 */
[----:B------:R-:W-:Y:S01]  /*6960*/  PRMT R81, R86, 0x7632, R81 ;  /* 0x0000763256517816 */ /* 0x000fe20000000051 */
[----:B------:R-:W-:Y:S01]  /*6970*/  FMUL.FTZ R43, R43, R90 ;  /* 0x0000005a2b2b7220 */ /* 0x000fe20000410000 */
[----:B------:R-:W-:Y:S01]  /*6980*/  PRMT R79, R80, 0x7632, R79 ;  /* 0x00007632504f7816 */ /* 0x000fe2000000004f */
[----:B------:R-:W-:Y:S01]  /*6990*/  FMUL.FTZ R41, R41, R106 ;  /* 0x0000006a29297220 */ /* 0x000fe20000410000 */
[----:B------:R-:W-:Y:S01]  /*69a0*/  F2FP.PACK_AB R45, R84, R45 ;  /* 0x0000002d542d723e */ /* 0x000fe200000000ff */
[----:B------:R-:W-:Y:S02]  /*69b0*/  FMUL.FTZ R82, R82, R107 ;  /* 0x0000006b52527220 */ /* 0x000fe40000410000 */
[----:B------:R-:W-:-:S02]  /*69c0*/  FMUL.FTZ R87, R87, R108 ;  /* 0x0000006c57577220 */ /* 0x000fc40000410000 */
[----:B------:R-:W-:Y:S01]  /*69d0*/  FMUL.FTZ R40, R40, R109 ;  /* 0x0000006d28287220 */ /* 0x000fe20000410000 */
[----:B------:R0:W-:Y:S01]  /*69e0*/  STS.U16 [R60], R86 ;  /* 0x000000563c007388 */ /* 0x0001e20000000400 */
[----:B------:R-:W-:Y:S01]  /*69f0*/  FMUL.FTZ R43, R43, R110 ;  /* 0x0000006e2b2b7220 */ /* 0x000fe20000410000 */
[----:B------:R-:W-:Y:S01]  /*6a00*/  PRMT R85, R42, 0x7632, R85 ;  /* 0x000076322a557816 */ /* 0x000fe20000000055 */
[----:B------:R-:W-:Y:S01]  /*6a10*/  FMUL.FTZ R44, R44, R111 ;  /* 0x0000006f2c2c7220 */ /* 0x000fe20000410000 */
[----:B------:R-:W-:Y:S01]  /*6a20*/  F2FP.PACK_AB R83, R88, R83 ;  /* 0x000000535853723e */ /* 0x000fe200000000ff */
[----:B------:R1:W-:Y:S01]  /*6a30*/  STS.U16 [R61+0x2], R81 ;  /* 0x000002513d007388 */ /* 0x0003e20000000400 */
[----:B------:R-:W-:Y:S02]  /*6a40*/  F2FP.PACK_AB R41, R82, R41 ;  /* 0x000000295229723e */ /* 0x000fe400000000ff */
[----:B------:R-:W-:Y:S01]  /*6a50*/  F2FP.PACK_AB R40, R40, R87 ;  /* 0x000000572828723e */ /* 0x000fe200000000ff */
[----:B------:R2:W-:Y:S01]  /*6a60*/  STS.U16 [R62+0x4], R80 ;  /* 0x000004503e007388 */ /* 0x0005e20000000400 */
[----:B0-----:R-:W-:-:S03]  /*6a70*/  PRMT R60, R45, 0x7632, R60 ;  /* 0x000076322d3c7816 */ /* 0x001fc6000000003c */
[----:B------:R-:W-:Y:S01]  /*6a80*/  STS.U16 [R63+0x6], R79 ;  /* 0x0000064f3f007388 */ /* 0x000fe20000000400 */
[----:B------:R-:W-:Y:S02]  /*6a90*/  F2FP.PACK_AB R43, R44, R43 ;  /* 0x0000002b2c2b723e */ /* 0x000fe400000000ff */
[----:B-1----:R-:W-:Y:S01]  /*6aa0*/  PRMT R61, R83, 0x7632, R61 ;  /* 0x00007632533d7816 */ /* 0x002fe2000000003d */
[----:B------:R0:W-:Y:S01]  /*6ab0*/  STS.U16 [R64+0x8], R42 ;  /* 0x0000082a40007388 */ /* 0x0001e20000000400 */
[----:B------:R-:W-:-:S03]  /*6ac0*/  PRMT R44, R40, 0x7610, R44 ;  /* 0x00007610282c7816 */ /* 0x000fc6000000002c */
[----:B------:R-:W-:Y:S01]  /*6ad0*/  STS.U16 [R65+0xa], R85 ;  /* 0x00000a5541007388 */ /* 0x000fe20000000400 */
[----:B--2---:R-:W-:-:S03]  /*6ae0*/  PRMT R62, R40, 0x7632, R62 ;  /* 0x00007632283e7816 */ /* 0x004fc6000000003e */
[----:B------:R-:W-:Y:S01]  /*6af0*/  STS.U16 [R66+0xc], R45 ;  /* 0x00000c2d42007388 */ /* 0x000fe20000000400 */
[----:B0-----:R-:W-:-:S03]  /*6b00*/  PRMT R42, R41, 0x7632, R42 ;  /* 0x00007632292a7816 */ /* 0x001fc6000000002a */
[----:B------:R0:W-:Y:S01]  /*6b10*/  STS.U16 [R67+0xe], R60 ;  /* 0x00000e3c43007388 */ /* 0x0001e20000000400 */
[----:B------:R-:W-:-:S03]  /*6b20*/  PRMT R64, R43, 0x7632, R64 ;  /* 0x000076322b407816 */ /* 0x000fc60000000040 */
[----:B------:R-:W-:Y:S04]  /*6b30*/  STS.U16 [R68+0x10], R83 ;  /* 0x0000105344007388 */ /* 0x000fe80000000400 */
[----:B------:R-:W-:Y:S01]  /*6b40*/  STS.U16 [R69+0x12], R61 ;  /* 0x0000123d45007388 */ /* 0x000fe20000000400 */
[----:B0-----:R-:W-:-:S03]  /*6b50*/  PRMT R60, R43, 0x7610, R60 ;  /* 0x000076102b3c7816 */ /* 0x001fc6000000003c */
[----:B------:R-:W-:Y:S01]  /*6b60*/  STS.U16 [R70+0x14], R41 ;  /* 0x0000142946007388 */ /* 0x000fe20000000400 */
[----:B------:R-:W-:Y:S01]  /*6b70*/  MOV R40, UR22 ;  /* 0x0000001600287c02 */ /* 0x000fe20008000f00 */
[----:B------:R-:W-:Y:S02]  /*6b80*/  ULDC.64 UR22, c[0x0][0x210] ;  /* 0x0000840000167ab9 */ /* 0x000fe40000000a00 */
        /* <DEDUP_REMOVED lines=24> */
[----:B------:R-:W0:Y:S01]  /*6d10*/  LDS R75, [0x1080] ;  /* 0x00108000ff4b7984 */ /* 0x000e220000000800 */
[----:B------:R-:W-:-:S02]  /*6d20*/  UIMAD UR19, UR37, UR22, URZ ;  /* 0x00000016251372a4 */ /* 0x000fc4000f8e023f */
[----:B------:R-:W-:Y:S02]  /*6d30*/  UIMAD.WIDE.U32 UR20, UR36, UR22, URZ ;  /* 0x00000016241472a5 */ /* 0x000fe4000f8e003f */
[----:B------:R-:W-:Y:S01]  /*6d40*/  UIMAD UR22, UR36, UR23, UR19 ;  /* 0x00000017241672a4 */ /* 0x000fe2000f8e0213 */
[----:B------:R-:W-:Y:S03]  /*6d50*/  BSSY B0, `(.L_x_2759) ;  /* 0x0000012000007945 */ /* 0x000fe60003800000 */
[----:B------:R-:W-:Y:S01]  /*6d60*/  UIADD3 UR19, UR21, UR22, URZ ;  /* 0x0000001615137290 */ /* 0x000fe2000fffe03f */
[----:B0-----:R-:W-:-:S13]  /*6d70*/  ISETP.GE.AND P0, PT, R4, R75, PT ;  /* 0x0000004b0400720c */ /* 0x001fda0003f06270 */
[----:B------:R-:W-:Y:S05]  /*6d80*/  @P0 BRA `(.L_x_2760) ;  /* 0x000000e000000947 */ /* 0x000fea0003800000 */
[----:B------:R-:W-:Y:S01]  /*6d90*/  MOV R36, R46 ;  /* 0x0000002e00247202 */ /* 0x000fe20000000f00 */
[----:B------:R-:W-:Y:S01]  /*6da0*/  IMAD.U32 R39, RZ, RZ, UR36 ;  /* 0x00000024ff277e24 */ /* 0x000fe2000f8e00ff */
[----:B------:R-:W-:Y:S01]  /*6db0*/  ULDC.64 UR24, c[0x0][0x218] ;  /* 0x0000860000187ab9 */ /* 0x000fe20000000a00 */
[----:B------:R-:W-:Y:S01]  /*6dc0*/  IMAD.MOV.U32 R37, RZ, RZ, R47 ;  /* 0x000000ffff257224 */ /* 0x000fe200078e002f */
[----:B------:R-:W-:-:S03]  /*6dd0*/  UIMAD UR23, UR35, UR24, URZ ;  /* 0x00000018231772a4 */ /* 0x000fc6000f8e023f */
[----:B------:R-:W-:Y:S01]  /*6de0*/  IMAD.WIDE.U32 R36, R39, c[0x0][0x210], R36 ;  /* 0x0000840027247a25 */ /* 0x000fe200078e0024 */
[----:B------:R-:W-:Y:S01]  /*6df0*/  MOV R39, UR34 ;  /* 0x0000002200277c02 */ /* 0x000fe20008000f00 */
[----:B------:R-:W-:-:S03]  /*6e00*/  UIMAD UR23, UR34, UR25, UR23 ;  /* 0x00000019221772a4 */ /* 0x000fc6000f8e0217 */
[----:B------:R-:W-:-:S05]  /*6e10*/  IADD3 R37, R37, UR22, RZ ;  /* 0x0000001625257c10 */ /* 0x000fca000fffe0ff */
[----:B------:R-:W-:-:S05]  /*6e20*/  IMAD.WIDE.U32 R36, R39, c[0x0][0x218], R36 ;  /* 0x0000860027247a25 */ /* 0x000fca00078e0024 */
[----:B------:R-:W-:Y:S02]  /*6e30*/  IADD3 R37, R37, UR23, RZ ;  /* 0x0000001725257c10 */ /* 0x000fe4000fffe0ff */
[----:B------:R-:W-:-:S04]  /*6e40*/  LEA R38, P0, R36, c[0x0][0x270], 0x1 ;  /* 0x00009c0024267a11 */ /* 0x000fc800078008ff */
[----:B------:R-:W-:-:S05]  /*6e50*/  LEA.HI.X R39, R36, c[0x0][0x274], R37, 0x1, P0 ;  /* 0x00009d0024277a11 */ /* 0x000fca00000f0c25 */
[----:B------:R0:W-:Y:S04]  /*6e60*/  STG.E.U16 [R38.64], R41 ;  /* 0x0000002926007986 */ /* 0x0001e8000c10151c */
.L_x_2760:
[----:B------:R-:W-:Y:S05]  /*6e70*/  BSYNC B0 ;  /* 0x0000000000007941 */ /* 0x000fea0003800000 */
.L_x_2759:
[----:B------:R-:W-:Y:S01]  /*6e80*/  ULDC.64 UR22, c[0x0][0x218] ;  /* 0x0000860000167ab9 */ /* 0x000fe20000000a00 */
[----:B------:R-:W-:Y:S01]  /*6e90*/  IADD3 R36, P0, R77, c[0x0][0x270], RZ ;  /* 0x00009c004d247a10 */ /* 0x000fe20007f1e0ff */
[----:B------:R-:W-:Y:S01]  /*6ea0*/  UMOV UR21, UR19 ;  /* 0x0000001300157c82 */ /* 0x000fe20008000000 */
[-C--:B------:R-:W-:Y:S01]  /*6eb0*/  ISETP.GE.AND P2, PT, R76, R75.reuse, PT ;  /* 0x0000004b4c00720c */ /* 0x080fe20003f46270 */
[----:B------:R-:W-:Y:S01]  /*6ec0*/  UIMAD.WIDE.U32 UR20, UR34, UR22, UR20 ;  /* 0x00000016221472a5 */ /* 0x000fe2000f8e0014 */
[----:B------:R-:W-:Y:S01]  /*6ed0*/  IADD3.X R78, R78, c[0x0][0x274], RZ, P0, !PT ;  /* 0x00009d004e4e7a10 */ /* 0x000fe200007fe4ff */
[----:B------:R-:W-:Y:S01]  /*6ee0*/  UIMAD UR19, UR35, UR22, URZ ;  /* 0x00000016231372a4 */ /* 0x000fe2000f8e023f */
[-C--:B------:R-:W-:Y:S01]  /*6ef0*/  ISETP.GE.AND P1, PT, R22, R75.reuse, PT ;  /* 0x0000004b1600720c */ /* 0x080fe20003f26270 */
[----:B------:R-:W-:Y:S01]  /*6f00*/  UIADD3 UR18, UP0, UR18, UR20, URZ ;  /* 0x0000001412127290 */ /* 0x000fe2000ff1e03f */
[-C--:B------:R-:W-:Y:S01]  /*6f10*/  ISETP.GE.AND P3, PT, R25, R75.reuse, PT ;  /* 0x0000004b1900720c */ /* 0x080fe20003f66270 */
[----:B------:R-:W-:Y:S01]  /*6f20*/  UIMAD UR19, UR34, UR23, UR19 ;  /* 0x00000017221372a4 */ /* 0x000fe2000f8e0213 */
[-C--:B------:R-:W-:Y:S01]  /*6f30*/  ISETP.GE.AND P4, PT, R26, R75.reuse, PT ;  /* 0x0000004b1a00720c */ /* 0x080fe20003f86270 */
[----:B------:R-:W-:Y:S01]  /*6f40*/  UIADD3 UR6, UR6, 0x1, URZ ;  /* 0x0000000106067890 */ /* 0x000fe2000fffe03f */
[-C--:B------:R-:W-:Y:S01]  /*6f50*/  ISETP.GE.AND P5, PT, R27, R75.reuse, PT ;  /* 0x0000004b1b00720c */ /* 0x080fe20003fa6270 */
[----:B------:R-:W-:Y:S01]  /*6f60*/  UIADD3.X UR7, UR7, UR19, UR21, UP0, !UPT ;  /* 0x0000001307077290 */ /* 0x000fe200087fe415 */
[----:B------:R-:W-:Y:S01]  /*6f70*/  IMAD.U32 R37, RZ, RZ, UR18 ;  /* 0x00000012ff257e24 */ /* 0x000fe2000f8e00ff */
[----:B------:R-:W-:Y:S01]  /*6f80*/  ISETP.GE.AND P6, PT, R28, R75, PT ;  /* 0x0000004b1c00720c */ /* 0x000fe20003fc6270 */
[----:B------:R-:W-:-:S02]  /*6f90*/  UIADD3 UR10, UP1, UR10, 0x1000, URZ ;  /* 0x000010000a0a7890 */ /* 0x000fc4000ff3e03f */
[----:B------:R-:W-:Y:S01]  /*6fa0*/  UIADD3 UR14, UP2, UR14, 0x1000, URZ ;  /* 0x000010000e0e7890 */ /* 0x000fe2000ff5e03f */
[C---:B------:R-:W-:Y:S01]  /*6fb0*/  LEA R36, P0, R37.reuse, R36, 0x1 ;  /* 0x0000002425247211 */ /* 0x040fe200078008ff */
[----:B------:R-:W-:Y:S01]  /*6fc0*/  UIADD3.X UR16, URZ, UR16, URZ, UP1, !UPT ;  /* 0x000000103f107290 */ /* 0x000fe20008ffe43f */
[----:B0-----:R-:W-:Y:S01]  /*6fd0*/  MOV R38, UR7 ;  /* 0x0000000700267c02 */ /* 0x001fe20008000f00 */
[----:B------:R-:W-:Y:S02]  /*6fe0*/  ULDC UR7, c[0x0][0x174] ;  /* 0x00005d0000077ab9 */ /* 0x000fe40000000800 */
[----:B------:R-:W-:Y:S01]  /*6ff0*/  UISETP.GE.AND UP0, UPT, UR6, UR7, UPT ;  /* 0x000000070600728c */ /* 0x000fe2000bf06270 */
[----:B------:R-:W-:Y:S01]  /*7000*/  LEA.HI.X R37, R37, R78, R38, 0x1, P0 ;  /* 0x0000004e25257211 */ /* 0x000fe200000f0c26 */
[----:B------:R-:W-:Y:S01]  /*7010*/  UIADD3.X UR17, URZ, UR17, URZ, UP2, !UPT ;  /* 0x000000113f117290 */ /* 0x000fe200097fe43f */
[----:B------:R-:W-:-:S03]  /*7020*/  ISETP.GE.AND P0, PT, R23, R75, PT ;  /* 0x0000004b1700720c */ /* 0x000fc60003f06270 */
        /* <DEDUP_REMOVED lines=26> */
.L_x_2761:
[----:B------:R-:W-:Y:S05]  /*71d0*/  EXIT ;  /* 0x000000000000794d */ /* 0x000fea0003800000 */
.L_x_2763:
        /* <DEDUP_REMOVED lines=10> */
.L_x_5401:


//--------------------- .text._Z25selective_scan_fwd_kernelI32Selective_Scan_fwd_kernel_traitsILi128ELi16ELi1ELb0ELb0ELb1ELb0EN3c104HalfEfEEv13SSMParamsBase --------------------------
	.section	.text._Z25selective_scan_fwd_kernelI32Selective_Scan_fwd_kernel_traitsILi128ELi16ELi1ELb0ELb0ELb1ELb0EN3c104HalfEfEEv13SSMParamsBase,"ax",@progbits
	.sectioninfo	@"SHI_REGISTERS=168"
	.align	128
        .global         _Z25selective_scan_fwd_kernelI32Selective_Scan_fwd_kernel_traitsILi128ELi16ELi1ELb0ELb0ELb1ELb0EN3c104HalfEfEEv13SSMParamsBase
        .type           _Z25selective_scan_fwd_kernelI32Selective_Scan_fwd_kernel_traitsILi128ELi16ELi1ELb0ELb0ELb1ELb0EN3c104HalfEfEEv13SSMParamsBase,@function
        .size           _Z25selective_scan_fwd_kernelI32Selective_Scan_fwd_kernel_traitsILi128ELi16ELi1ELb0ELb0ELb1ELb0EN3c104HalfEfEEv13SSMParamsBase,(.L_x_5402 - _Z25selective_scan_fwd_kernelI32Selective_Scan_fwd_kernel_traitsILi128ELi16ELi1ELb0ELb0ELb1ELb0EN3c104HalfEfEEv13SSMParamsBase)
        .other          _Z25selective_scan_fwd_kernelI32Selective_Scan_fwd_kernel_traitsILi128ELi16ELi1ELb0ELb0ELb1ELb0EN3c104HalfEfEEv13SSMParamsBase,@"STO_CUDA_ENTRY STV_DEFAULT"
_Z25selective_scan_fwd_kernelI32Selective_Scan_fwd_kernel_traitsILi128ELi16ELi1ELb0ELb0ELb1ELb0EN3c104HalfEfEEv13SSMParamsBase:
.text._Z25selective_scan_fwd_kernelI32Selective_Scan_fwd_kernel_traitsILi128ELi16ELi1ELb0ELb0ELb1ELb0EN3c104HalfEfEEv13SSMParamsBase:
[----:B------:R-:W-:Y:S02]  /*0000*/  IMAD.MOV.U32 R1, RZ, RZ, c[0x0][0x28] ;  /* 0x00000a00ff017624 */ /* 0x000fe400078e00ff */
[----:B------:R-:W0:Y:S01]  /*0010*/  S2UR UR4, SR_CTAID.Y ;  /* 0x00000000000479c3 */ /* 0x000e220000002600 */
[----:B------:R-:W-:Y:S01]  /*0020*/  ISETP.NE.U32.AND P1, PT, RZ, c[0x0][0x250], PT ;  /* 0x00009400ff007a0c */ /* 0x000fe20003f25070 */
[----:B------:R-:W-:Y:S01]  /*0030*/  ULDC.64 UR16, c[0x0][0x118] ;  /* 0x0000460000107ab9 */ /* 0x000fe20000000a00 */
[----:B------:R-:W-:Y:S02]  /*0040*/  ISETP.NE.U32.AND P0, PT, RZ, c[0x0][0x238], PT ;  /* 0x00008e00ff007a0c */ /* 0x000fe40003f05070 */
[----:B------:R-:W-:Y:S01]  /*0050*/  IABS R9, c[0x0][0x178] ;  /* 0x00005e0000097a13 */ /* 0x000fe20000000000 */
[----:B------:R-:W-:Y:S01]  /*0060*/  ULDC UR13, c[0x0][0x1d8] ;  /* 0x00007600000d7ab9 */ /* 0x000fe20000000800 */
[----:B------:R-:W-:Y:S01]  /*0070*/  ISETP.NE.AND.EX P1, PT, RZ, c[0x0][0x254], PT, P1 ;  /* 0x00009500ff007a0c */ /* 0x000fe20003f25310 */
[----:B------:R-:W-:Y:S01]  /*0080*/  ULDC UR8, c[0x0][0x1d0] ;  /* 0x0000740000087ab9 */ /* 0x000fe20000000800 */
[----:B------:R-:W-:Y:S01]  /*0090*/  ISETP.NE.AND.EX P0, PT, RZ, c[0x0][0x23c], PT, P0 ;  /* 0x00008f00ff007a0c */ /* 0x000fe20003f05300 */
[----:B------:R-:W-:-:S02]  /*00a0*/  ULDC UR12, c[0x0][0x1d0] ;  /* 0x00007400000c7ab9 */ /* 0x000fc40000000800 */
[----:B------:R-:W-:Y:S02]  /*00b0*/  ULDC UR26, c[0x0][0x1dc] ;  /* 0x00007700001a7ab9 */ /* 0x000fe40000000800 */
[----:B------:R-:W-:Y:S02]  /*00c0*/  ULDC UR11, c[0x0][0x1e0] ;  /* 0x00007800000b7ab9 */ /* 0x000fe40000000800 */
[----:B------:R-:W-:Y:S02]  /*00d0*/  ULDC UR14, c[0x0][0x1e0] ;  /* 0x00007800000e7ab9 */ /* 0x000fe40000000800 */
[----:B------:R-:W-:Y:S02]  /*00e0*/  ULDC UR15, c[0x0][0x1e8] ;  /* 0x00007a00000f7ab9 */ /* 0x000fe40000000800 */
[----:B------:R-:W-:Y:S02]  /*00f0*/  ULDC UR18, c[0x0][0x1b0] ;  /* 0x00006c0000127ab9 */ /* 0x000fe40000000800 */
[----:B------:R-:W-:Y:S01]  /*0100*/  ULDC UR24, c[0x0][0x1d4] ;  /* 0x0000750000187ab9 */ /* 0x000fe20000000800 */
[----:B0-----:R-:W-:Y:S01]  /*0110*/  IMAD.U32 R113, RZ, RZ, UR4 ;  /* 0x00000004ff717e24 */ /* 0x001fe2000f8e00ff */
        /* <DEDUP_REMOVED lines=8> */
[----:B0-----:R-:W-:-:S06]  /*01a0*/  USHF.R.S32.HI UR19, URZ, 0x1f, UR22 ;  /* 0x0000001f3f137899 */ /* 0x001fcc0008011416 */
[----:B------:R-:W-:Y:S01]  /*01b0*/  IMAD.U32 R6, RZ, RZ, UR19 ;  /* 0x00000013ff067e24 */ /* 0x000fe2000f8e00ff */
[----:B------:R-:W-:-:S04]  /*01c0*/  MOV R0, UR19 ;  /* 0x0000001300007c02 */ /* 0x000fc80008000f00 */
[C---:B------:R-:W-:Y:S02]  /*01d0*/  @P1 LEA.HI.X R5, R113.reuse, c[0x0][0x254], R6, 0x2, P3 ;  /* 0x0000950071051a11 */ /* 0x040fe400018f1406 */
[----:B------:R-:W-:-:S03]  /*01e0*/  @P0 LEA.HI.X R3, R113, c[0x0][0x23c], R0, 0x2, P2 ;  /* 0x00008f0071030a11 */ /* 0x000fc600010f1400 */
[----:B------:R0:W5:Y:S01]  /*01f0*/  @P1 LDG.E R4, [R4.64] ;  /* 0x0000001004041981 */ /* 0x000162000c1e1900 */
[----:B------:R-:W1:Y:S01]  /*0200*/  I2F.RP R0, R9 ;  /* 0x0000000900007306 */ /* 0x000e620000209400 */
[----:B------:R-:W2:Y:S02]  /*0210*/  S2UR UR4, SR_CTAID.X ;  /* 0x00000000000479c3 */ /* 0x000ea40000002500 */
[----:B------:R3:W5:Y:S05]  /*0220*/  @P0 LDG.E R8, [R2.64] ;  /* 0x0000001002080981 */ /* 0x00076a000c1e1900 */
[----:B-1----:R-:W1:Y:S02]  /*0230*/  MUFU.RCP R0, R0 ;  /* 0x0000000000007308 */ /* 0x002e640000001000 */
[----:B-1----:R-:W-:-:S06]  /*0240*/  IADD3 R6, R0, 0xffffffe, RZ ;  /* 0x0ffffffe00067810 */ /* 0x002fcc0007ffe0ff */
[----:B------:R1:W4:Y:S02]  /*0250*/  F2I.FTZ.U32.TRUNC.NTZ R7, R6 ;  /* 0x0000000600077305 */ /* 0x000324000021f000 */
[----:B-1----:R-:W-:Y:S01]  /*0260*/  HFMA2.MMA R6, -RZ, RZ, 0, 0 ;  /* 0x00000000ff067435 */ /* 0x002fe200000001ff */
[----:B----4-:R-:W-:-:S04]  /*0270*/  IMAD.MOV R10, RZ, RZ, -R7 ;  /* 0x000000ffff0a7224 */ /* 0x010fc800078e0a07 */
[----:B---3--:R-:W-:Y:S01]  /*0280*/  IMAD R3, R10, R9, RZ ;  /* 0x000000090a037224 */ /* 0x008fe200078e02ff */
[----:B------:R-:W-:-:S04]  /*0290*/  IABS R2, R113 ;  /* 0x0000007100027213 */ /* 0x000fc80000000000 */
[----:B------:R-:W-:-:S06]  /*02a0*/  IMAD.HI.U32 R7, R7, R3, R6 ;  /* 0x0000000307077227 */ /* 0x000fcc00078e0006 */
[----:B------:R-:W-:-:S04]  /*02b0*/  IMAD.HI.U32 R7, R7, R2, RZ ;  /* 0x0000000207077227 */ /* 0x000fc800078e00ff */
[----:B------:R-:W-:Y:S02]  /*02c0*/  IMAD.MOV R0, RZ, RZ, -R7 ;  /* 0x000000ffff007224 */ /* 0x000fe400078e0a07 */
[----:B--2---:R-:W-:Y:S01]  /*02d0*/  IMAD.U32 R112, RZ, RZ, UR4 ;  /* 0x00000004ff707e24 */ /* 0x004fe2000f8e00ff */
[----:B------:R-:W-:Y:S01]  /*02e0*/  UIMAD UR13, UR19, UR13, URZ ;  /* 0x0000000d130d72a4 */ /* 0x000fe2000f8e023f */
[C---:B------:R-:W-:Y:S01]  /*02f0*/  IMAD R0, R9.reuse, R0, R2 ;  /* 0x0000000009007224 */ /* 0x040fe200078e0202 */
[----:B------:R-:W-:Y:S01]  /*0300*/  ULDC.64 UR4, c[0x0][0x248] ;  /* 0x0000920000047ab9 */ /* 0x000fe20000000a00 */
[----:B------:R-:W1:Y:S03]  /*0310*/  R2UR UR21, R112 ;  /* 0x00000000701573c2 */ /* 0x000e6600000e0000 */
[----:B------:R-:W-:-:S05]  /*0320*/  ISETP.GT.U32.AND P4, PT, R9, R0, PT ;  /* 0x000000000900720c */ /* 0x000fca0003f84070 */
[----:B------:R-:W2:Y:S01]  /*0330*/  R2UR UR10, R112 ;  /* 0x00000000700a73c2 */ /* 0x000ea200000e0000 */
[----:B------:R-:W-:-:S05]  /*0340*/  IMAD.MOV.U32 R2, RZ, RZ, c[0x0][0x174] ;  /* 0x00005d00ff027624 */ /* 0x000fca00078e00ff */
[----:B------:R-:W-:Y:S02]  /*0350*/  ISETP.GE.AND P6, PT, R2, 0x1, PT ;  /* 0x000000010200780c */ /* 0x000fe40003fc6270 */
[----:B------:R-:W-:-:S04]  /*0360*/  @!P4 IADD3 R0, R0, -R9, RZ ;  /* 0x800000090000c210 */ /* 0x000fc80007ffe0ff */
[----:B------:R-:W-:Y:S01]  /*0370*/  ISETP.GE.U32.AND P2, PT, R0, R9, PT ;  /* 0x000000090000720c */ /* 0x000fe20003f46070 */
[----:B-1----:R-:W-:Y:S01]  /*0380*/  USHF.R.S32.HI UR20, URZ, 0x1f, UR21 ;  /* 0x0000001f3f147899 */ /* 0x002fe20008011415 */
[----:B------:R-:W-:Y:S01]  /*0390*/  LOP3.LUT R0, R113, c[0x0][0x178], RZ, 0x3c, !PT ;  /* 0x00005e0071007a12 */ /* 0x000fe200078e3cff */
[----:B------:R-:W-:Y:S01]  /*03a0*/  UIMAD UR15, UR19, UR15, URZ ;  /* 0x0000000f130f72a4 */ /* 0x000fe2000f8e023f */
[----:B------:R-:W-:Y:S01]  /*03b0*/  @!P4 IADD3 R7, R7, 0x1, RZ ;  /* 0x000000010707c810 */ /* 0x000fe20007ffe0ff */
[----:B------:R-:W-:Y:S01]  /*03c0*/  UIMAD UR12, UR20, UR12, URZ ;  /* 0x0000000c140c72a4 */ /* 0x000fe2000f8e023f */
[----:B------:R0:W1:Y:S01]  /*03d0*/  R2UR UR23, R113 ;  /* 0x00000000711773c2 */ /* 0x00006200000e0000 */
[----:B------:R-:W-:Y:S02]  /*03e0*/  UIMAD UR14, UR20, UR14, URZ ;  /* 0x0000000e140e72a4 */ /* 0x000fe4000f8e023f */
[----:B--2---:R-:W-:Y:S02]  /*03f0*/  UIMAD.WIDE.U32 UR8, UR10, UR8, URZ ;  /* 0x000000080a0872a5 */ /* 0x004fe4000f8e003f */
[----:B------:R-:W-:-:S02]  /*0400*/  UIMAD.WIDE.U32 UR10, UR10, UR11, URZ ;  /* 0x0000000b0a0a72a5 */ /* 0x000fc4000f8e003f */
[----:B------:R-:W-:Y:S02]  /*0410*/  UIMAD UR18, UR20, UR18, URZ ;  /* 0x00000012141272a4 */ /* 0x000fe4000f8e023f */
[----:B------:R-:W-:Y:S01]  /*0420*/  UIMAD UR13, UR22, UR26, UR13 ;  /* 0x0000001a160d72a4 */ /* 0x000fe2000f8e020d */
[----:B------:R-:W-:Y:S01]  /*0430*/  ISETP.GE.AND P5, PT, R0, RZ, PT ;  /* 0x000000ff0000720c */ /* 0x000fe20003fa6270 */
[----:B------:R-:W-:Y:S01]  /*0440*/  IMAD.WIDE.U32 R2, R112, c[0x0][0x1b0], RZ ;  /* 0x00006c0070027a25 */ /* 0x000fe200078e00ff */
[----:B------:R-:W-:Y:S02]  /*0450*/  ISETP.NE.AND P3, PT, RZ, c[0x0][0x178], PT ;  /* 0x00005e00ff007a0c */ /* 0x000fe40003f65270 */
[----:B------:R-:W-:Y:S01]  /*0460*/  @P2 IADD3 R7, R7, 0x1, RZ ;  /* 0x0000000107072810 */ /* 0x000fe20007ffe0ff */
[----:B01----:R-:W-:Y:S10]  /*0470*/  @!P6 EXIT ;  /* 0x000000000000e94d */ /* 0x003ff40003800000 */
[----:B------:R-:W-:Y:S01]  /*0480*/  UIMAD UR12, UR21, UR24, UR12 ;  /* 0x00000018150c72a4 */ /* 0x000fe2000f8e020c */
[----:B------:R-:W0:Y:S01]  /*0490*/  S2R R114, SR_TID.X ;  /* 0x0000000000727919 */ /* 0x000e220000002100 */
[----:B------:R-:W-:Y:S01]  /*04a0*/  UIMAD UR14, UR21, UR27, UR14 ;  /* 0x0000001b150e72a4 */ /* 0x000fe2000f8e020e */
[----:B------:R-:W-:Y:S01]  /*04b0*/  @!P5 IADD3 R7, -R7, RZ, RZ ;  /* 0x000000ff0707d210 */ /* 0x000fe20007ffe1ff */
[----:B------:R-:W-:Y:S01]  /*04c0*/  UIADD3 UR9, UR9, UR12, URZ ;  /* 0x0000000c09097290 */ /* 0x000fe2000fffe03f */
[----:B------:R-:W-:Y:S01]  /*04d0*/  @!P3 LOP3.LUT R7, RZ, c[0x0][0x178], RZ, 0x33, !PT ;  /* 0x00005e00ff07ba12 */ /* 0x000fe200078e33ff */
[----:B------:R-:W-:Y:S01]  /*04e0*/  UIADD3 UR11, UR11, UR14, URZ ;  /* 0x0000000e0b0b7290 */ /* 0x000fe2000fffe03f */
[----:B------:R-:W-:Y:S01]  /*04f0*/  IMAD.U32 R5, RZ, RZ, UR18 ;  /* 0x00000012ff057e24 */ /* 0x000fe2000f8e00ff */
[----:B------:R-:W-:Y:S01]  /*0500*/  UIMAD.WIDE.U32 UR8, UR23, UR25, UR8 ;  /* 0x00000019170872a5 */ /* 0x000fe2000f8e0008 */
[----:B------:R-:W1:Y:S01]  /*0510*/  S2R R109, SR_LANEID ;  /* 0x00000000006d7919 */ /* 0x000e620000000000 */
[----:B------:R-:W-:Y:S01]  /*0520*/  UIMAD UR15, UR22, UR29, UR15 ;  /* 0x0000001d160f72a4 */ /* 0x000fe2000f8e020f */
[----:B------:R-:W-:Y:S01]  /*0530*/  SHF.R.S32.HI R0, RZ, 0x1f, R7 ;  /* 0x0000001fff007819 */ /* 0x000fe20000011407 */
[----:B------:R-:W-:Y:S01]  /*0540*/  UIMAD.WIDE.U32 UR10, UR23, UR28, UR10 ;  /* 0x0000001c170a72a5 */ /* 0x000fe2000f8e000a */
[----:B------:R-:W-:Y:S01]  /*0550*/  IMAD R5, R112, c[0x0][0x1b4], R5 ;  /* 0x00006d0070057a24 */ /* 0x000fe200078e0205 */
[----:B------:R-:W-:-:S02]  /*0560*/  UIADD3 UR13, UR9, UR13, URZ ;  /* 0x0000000d090d7290 */ /* 0x000fc4000fffe03f */
[----:B------:R-:W-:Y:S01]  /*0570*/  UIADD3 UR11, UR11, UR15, URZ ;  /* 0x0000000f0b0b7290 */ /* 0x000fe2000fffe03f */
[----:B------:R-:W-:Y:S01]  /*0580*/  IMAD.IADD R3, R3, 0x1, R5 ;  /* 0x0000000103037824 */ /* 0x000fe200078e0205 */
[----:B------:R-:W-:Y:S01]  /*0590*/  ULEA UR9, UP1, UR10, UR4, 0x1 ;  /* 0x000000040a097291 */ /* 0x000fe2000f82083f */
[----:B------:R-:W-:Y:S01]  /*05a0*/  IMAD R0, R0, c[0x0][0x1c8], RZ ;  /* 0x0000720000007a24 */ /* 0x000fe200078e02ff */
[----:B------:R-:W-:Y:S01]  /*05b0*/  ULEA UR12, UP0, UR8, UR6, 0x1 ;  /* 0x00000006080c7291 */ /* 0x000fe2000f80083f */
[C---:B------:R-:W-:Y:S01]  /*05c0*/  IMAD.WIDE.U32 R2, R7.reuse, c[0x0][0x1c8], R2 ;  /* 0x0000720007027a25 */ /* 0x040fe200078e0002 */
[----:B------:R-:W-:Y:S02]  /*05d0*/  ULEA.HI.X UR11, UR10, UR5, UR11, 0x1, UP1 ;  /* 0x000000050a0b7291 */ /* 0x000fe400088f0c0b */
[----:B------:R-:W-:Y:S01]  /*05e0*/  UMOV UR6, URZ ;  /* 0x0000003f00067c82 */ /* 0x000fe20008000000 */
[C---:B0-----:R-:W-:Y:S01]  /*05f0*/  SHF.L.U32 R110, R114.reuse, 0x4, RZ ;  /* 0x00000004726e7819 */ /* 0x041fe200000006ff */
[----:B------:R-:W-:Y:S01]  /*0600*/  UMOV UR5, URZ ;  /* 0x0000003f00057c82 */ /* 0x000fe20008000000 */
[----:B------:R-:W-:Y:S01]  /*0610*/  IMAD R95, R7, c[0x0][0x1cc], R0 ;  /* 0x00007300075f7a24 */ /* 0x000fe200078e0200 */
[----:B-----5:R0:W2:Y:S01]  /*0620*/  @P0 R2UR UR6, R8 ;  /* 0x00000000080603c2 */ /* 0x0200a200000e0000 */
[----:B------:R-:W-:Y:S01]  /*0630*/  LOP3.LUT R111, R114, 0x1f, RZ, 0xc0, !PT ;  /* 0x0000001f726f7812 */ /* 0x000fe200078ec0ff */
[----:B------:R-:W-:Y:S01]  /*0640*/  ULEA.HI.X UR7, UR8, UR7, UR13, 0x1, UP0 ;  /* 0x0000000708077291 */ /* 0x000fe200080f0c0d */
[----:B------:R-:W-:Y:S01]  /*0650*/  LOP3.LUT R110, R110, 0xfffffe00, RZ, 0xc0, !PT ;  /* 0xfffffe006e6e7812 */ /* 0x000fe200078ec0ff */
[----:B------:R-:W-:Y:S01]  /*0660*/  IMAD.IADD R95, R3, 0x1, R95 ;  /* 0x00000001035f7824 */ /* 0x000fe200078e025f */
[----:B------:R-:W-:Y:S01]  /*0670*/  LEA R96, P2, R2, c[0x0][0x230], 0x1 ;  /* 0x00008c0002607a11 */ /* 0x000fe200078408ff */
[----:B------:R-:W-:Y:S01]  /*0680*/  UMOV UR4, URZ ;  /* 0x0000003f00047c82 */ /* 0x000fe20008000000 */
[----:B------:R-:W-:Y:S01]  /*0690*/  LOP3.LUT R84, R110, R111, RZ, 0xfc, !PT ;  /* 0x0000006f6e547212 */ /* 0x000fe200078efcff */
[----:B------:R0:W3:Y:S01]  /*06a0*/  @P1 R2UR UR5, R4 ;  /* 0x00000000040513c2 */ /* 0x0000e200000e0000 */
[----:B------:R-:W-:Y:S01]  /*06b0*/  LEA.HI.X R95, R2, c[0x0][0x234], R95, 0x1, P2 ;  /* 0x00008d00025f7a11 */ /* 0x000fe200010f0c5f */
[----:B------:R-:W-:Y:S01]  /*06c0*/  UMOV UR8, UR12 ;  /* 0x0000000c00087c82 */ /* 0x000fe20008000000 */
[C-C-:B------:R-:W-:Y:S01]  /*06d0*/  LOP3.LUT R0, R110.reuse, 0x20, R111.reuse, 0xfe, !PT ;  /* 0x000000206e007812 */ /* 0x140fe200078efe6f */
[----:B------:R-:W-:Y:S01]  /*06e0*/  UMOV UR10, UR7 ;  /* 0x00000007000a7c82 */ /* 0x000fe20008000000 */
[----:B------:R-:W-:-:S02]  /*06f0*/  LOP3.LUT R165, R110, 0x40, R111, 0xfe, !PT ;  /* 0x000000406ea57812 */ /* 0x000fc400078efe6f */
[C-C-:B------:R-:W-:Y:S02]  /*0700*/  LOP3.LUT R164, R110.reuse, 0x60, R111.reuse, 0xfe, !PT ;  /* 0x000000606ea47812 */ /* 0x140fe400078efe6f */
[C-C-:B------:R-:W-:Y:S02]  /*0710*/  LOP3.LUT R108, R110.reuse, 0x80, R111.reuse, 0xfe, !PT ;  /* 0x000000806e6c7812 */ /* 0x140fe400078efe6f */
[C-C-:B------:R-:W-:Y:S02]  /*0720*/  LOP3.LUT R107, R110.reuse, 0xa0, R111.reuse, 0xfe, !PT ;  /* 0x000000a06e6b7812 */ /* 0x140fe400078efe6f */
[C-C-:B------:R-:W-:Y:S02]  /*0730*/  LOP3.LUT R106, R110.reuse, 0xc0, R111.reuse, 0xfe, !PT ;  /* 0x000000c06e6a7812 */ /* 0x140fe400078efe6f */
[C-C-:B------:R-:W-:Y:S02]  /*0740*/  LOP3.LUT R105, R110.reuse, 0xe0, R111.reuse, 0xfe, !PT ;  /* 0x000000e06e697812 */ /* 0x140fe400078efe6f */
[----:B------:R-:W-:-:S02]  /*0750*/  LOP3.LUT R104, R110, 0x100, R111, 0xfe, !PT ;  /* 0x000001006e687812 */ /* 0x000fc400078efe6f */
[C-C-:B------:R-:W-:Y:S02]  /*0760*/  LOP3.LUT R103, R110.reuse, 0x120, R111.reuse, 0xfe, !PT ;  /* 0x000001206e677812 */ /* 0x140fe400078efe6f */
[C-C-:B------:R-:W-:Y:S02]  /*0770*/  LOP3.LUT R102, R110.reuse, 0x140, R111.reuse, 0xfe, !PT ;  /* 0x000001406e667812 */ /* 0x140fe400078efe6f */
[C-C-:B------:R-:W-:Y:S02]  /*0780*/  LOP3.LUT R101, R110.reuse, 0x160, R111.reuse, 0xfe, !PT ;  /* 0x000001606e657812 */ /* 0x140fe400078efe6f */
[C-C-:B------:R-:W-:Y:S02]  /*0790*/  LOP3.LUT R100, R110.reuse, 0x180, R111.reuse, 0xfe, !PT ;  /* 0x000001806e647812 */ /* 0x140fe400078efe6f */
[C-C-:B------:R-:W-:Y:S02]  /*07a0*/  LOP3.LUT R99, R110.reuse, 0x1a0, R111.reuse, 0xfe, !PT ;  /* 0x000001a06e637812 */ /* 0x140fe400078efe6f */
[----:B------:R-:W-:-:S02]  /*07b0*/  LOP3.LUT R98, R110, 0x1c0, R111, 0xfe, !PT ;  /* 0x000001c06e627812 */ /* 0x000fc400078efe6f */
[----:B------:R-:W-:Y:S02]  /*07c0*/  LOP3.LUT R97, R110, 0x1e0, R111, 0xfe, !PT ;  /* 0x000001e06e617812 */ /* 0x000fe400078efe6f */
[----:B0123--:R-:W-:Y:S02]  /*07d0*/  SHF.R.S32.HI R85, RZ, 0x1f, R84 ;  /* 0x0000001fff557819 */ /* 0x00ffe40000011454 */
.L_x_2805:
[----:B------:R-:W-:Y:S01]  /*07e0*/  BAR.SYNC.DEFER_BLOCKING 0x0 ;  /* 0x0000000000007b1d */ /* 0x000fe20000010000 */
[C---:B------:R-:W-:Y:S01]  /*07f0*/  IMAD.SHL.U32 R20, R84.reuse, 0x2, RZ ;  /* 0x0000000254147824 */ /* 0x040fe200078e00ff */
[----:B------:R-:W-:Y:S02]  /*0800*/  SHF.L.U64.HI R22, R84, 0x1, R85 ;  /* 0x0000000154167819 */ /* 0x000fe40000010255 */
[----:B------:R-:W-:Y:S02]  /*0810*/  LOP3.LUT R24, R110, 0x20, R111, 0xfe, !PT ;  /* 0x000000206e187812 */ /* 0x000fe400078efe6f */
[----:B------:R-:W-:Y:S01]  /*0820*/  UMOV UR7, 0xfffff800 ;  /* 0xfffff80000077882 */ /* 0x000fe20000000000 */
[----:B0-----:R-:W-:Y:S01]  /*0830*/  IADD3 R2, P3, R20, UR8, RZ ;  /* 0x0000000814027c10 */ /* 0x001fe2000ff7e0ff */
[----:B------:R-:W-:Y:S01]  /*0840*/  ULDC UR15, c[0x0][0x168] ;  /* 0x00005a00000f7ab9 */ /* 0x000fe20000000800 */
[----:B------:R-:W-:Y:S01]  /*0850*/  PRMT R5, RZ, 0x7610, R5 ;  /* 0x00007610ff057816 */ /* 0x000fe20000000005 */
[----:B------:R-:W-:Y:S01]  /*0860*/  UIMAD UR15, UR4, UR7, UR15 ;  /* 0x00000007040f72a4 */ /* 0x000fe2000f8e020f */
[----:B------:R-:W-:-:S02]  /*0870*/  IADD3.X R3, R22, UR10, RZ, P3, !PT ;  /* 0x0000000a16037c10 */ /* 0x000fc40009ffe4ff */
        /* <DEDUP_REMOVED lines=13> */
[----:B------:R-:W-:-:S02]  /*0950*/  PRMT R9, RZ, 0x7610, R9 ;  /* 0x00007610ff097816 */ /* 0x000fc40000000009 */
        /* <DEDUP_REMOVED lines=8> */
[----:B------:R-:W-:-:S02]  /*09e0*/  ISETP.GE.AND P4, PT, R102, UR15, PT ;  /* 0x0000000f66007c0c */ /* 0x000fc4000bf86270 */
        /* <DEDUP_REMOVED lines=11> */
[----:B------:R-:W-:Y:S02]  /*0aa0*/  PRMT R12, RZ, 0x7610, R12 ;  /* 0x00007610ff0c7816 */ /* 0x000fe4000000000c */
[----:B------:R-:W-:Y:S01]  /*0ab0*/  PRMT R17, RZ, 0x7610, R17 ;  /* 0x00007610ff117816 */ /* 0x000fe20000000011 */
[----:B------:R0:W5:Y:S01]  /*0ac0*/  @!P0 LDG.E.U16 R10, [R2.64+0x240] ;  /* 0x00024010020a8981 */ /* 0x000162000c1e1500 */
[----:B------:R-:W-:Y:S02]  /*0ad0*/  PRMT R14, RZ, 0x7610, R14 ;  /* 0x00007610ff0e7816 */ /* 0x000fe4000000000e */
[----:B------:R-:W-:Y:S01]  /*0ae0*/  PRMT R19, RZ, 0x7610, R19 ;  /* 0x00007610ff137816 */ /* 0x000fe20000000013 */
[----:B------:R0:W5:Y:S01]  /*0af0*/  @!P4 LDG.E.U16 R15, [R2.64+0x280] ;  /* 0x00028010020fc981 */ /* 0x000162000c1e1500 */
[----:B------:R-:W-:-:S03]  /*0b00*/  ISETP.GE.AND P1, PT, R97, UR15, PT ;  /* 0x0000000f61007c0c */ /* 0x000fc6000bf26270 */
[----:B------:R0:W5:Y:S04]  /*0b10*/  @!P6 LDG.E.U16 R12, [R2.64+0x2c0] ;  /* 0x0002c010020ce981 */ /* 0x000168000c1e1500 */
[----:B------:R0:W5:Y:S04]  /*0b20*/  @!P5 LDG.E.U16 R17, [R2.64+0x300] ;  /* 0x000300100211d981 */ /* 0x000168000c1e1500 */
[----:B------:R0:W5:Y:S04]  /*0b30*/  @!P3 LDG.E.U16 R14, [R2.64+0x340] ;  /* 0x00034010020eb981 */ /* 0x000168000c1e1500 */
[----:B------:R0:W5:Y:S01]  /*0b40*/  @!P2 LDG.E.U16 R19, [R2.64+0x380] ;  /* 0x000380100213a981 */ /* 0x000162000c1e1500 */
[----:B------:R-:W-:-:S06]  /*0b50*/  PRMT R16, RZ, 0x7610, R16 ;  /* 0x00007610ff107816 */ /* 0x000fcc0000000010 */
[----:B------:R0:W5:Y:S01]  /*0b60*/  @!P1 LDG.E.U16 R16, [R2.64+0x3c0] ;  /* 0x0003c01002109981 */ /* 0x000162000c1e1500 */
[----:B------:R-:W-:-:S05]  /*0b70*/  IMAD.IADD R18, R110, 0x1, R109 ;  /* 0x000000016e127824 */ /* 0x000fca00078e026d */
[C---:B------:R-:W-:Y:S02]  /*0b80*/  IADD3 R21, R18.reuse, 0x20, RZ ;  /* 0x0000002012157810 */ /* 0x040fe40007ffe0ff */
[C---:B------:R-:W-:Y:S02]  /*0b90*/  IADD3 R23, R18.reuse, 0x40, RZ ;  /* 0x0000004012177810 */ /* 0x040fe40007ffe0ff */
[C---:B------:R-:W-:Y:S02]  /*0ba0*/  IADD3 R25, R18.reuse, 0x60, RZ ;  /* 0x0000006012197810 */ /* 0x040fe40007ffe0ff */
[C---:B------:R-:W-:Y:S02]  /*0bb0*/  IADD3 R27, R18.reuse, 0x80, RZ ;  /* 0x00000080121b7810 */ /* 0x040fe40007ffe0ff */
[C---:B------:R-:W-:Y:S02]  /*0bc0*/  LEA.HI.SX32 R94, R18.reuse, R18, 0x1b ;  /* 0x00000012125e7211 */ /* 0x040fe400078fdaff */
[----:B------:R-:W-:-:S02]  /*0bd0*/  IADD3 R29, R18, 0xa0, RZ ;  /* 0x000000a0121d7810 */ /* 0x000fc40007ffe0ff */
[-C--:B------:R-:W-:Y:S02]  /*0be0*/  LEA.HI.SX32 R21, R21, R18.reuse, 0x1b ;  /* 0x0000001215157211 */ /* 0x080fe400078fdaff */
[-C--:B------:R-:W-:Y:S02]  /*0bf0*/  LEA.HI.SX32 R23, R23, R18.reuse, 0x1b ;  /* 0x0000001217177211 */ /* 0x080fe400078fdaff */
[C---:B------:R-:W-:Y:S02]  /*0c00*/  IADD3 R31, R18.reuse, 0xc0, RZ ;  /* 0x000000c0121f7810 */ /* 0x040fe40007ffe0ff */
[C---:B------:R-:W-:Y:S02]  /*0c10*/  IADD3 R33, R18.reuse, 0xe0, RZ ;  /* 0x000000e012217810 */ /* 0x040fe40007ffe0ff */
[----:B------:R-:W-:Y:S02]  /*0c20*/  IADD3 R35, R18, 0x100, RZ ;  /* 0x0000010012237810 */ /* 0x000fe40007ffe0ff */
[----:B------:R-:W-:-:S02]  /*0c30*/  LEA.HI.SX32 R25, R25, R18, 0x1b ;  /* 0x0000001219197211 */ /* 0x000fc400078fdaff */
[-C--:B------:R-:W-:Y:S01]  /*0c40*/  LEA.HI.SX32 R27, R27, R18.reuse, 0x1b ;  /* 0x000000121b1b7211 */ /* 0x080fe200078fdaff */
[----:B------:R-:W-:Y:S01]  /*0c50*/  IMAD.SHL.U32 R93, R21, 0x2, RZ ;  /* 0x00000002155d7824 */ /* 0x000fe200078e00ff */
[----:B------:R-:W-:Y:S02]  /*0c60*/  SHF.L.U32 R94, R94, 0x1, RZ ;  /* 0x000000015e5e7819 */ /* 0x000fe400000006ff */
[----:B------:R-:W-:Y:S01]  /*0c70*/  LEA.HI.SX32 R29, R29, R18, 0x1b ;  /* 0x000000121d1d7211 */ /* 0x000fe200078fdaff */
[----:B------:R-:W-:Y:S01]  /*0c80*/  IMAD.SHL.U32 R92, R23, 0x2, RZ ;  /* 0x00000002175c7824 */ /* 0x000fe200078e00ff */
[C---:B0-----:R-:W-:Y:S02]  /*0c90*/  IADD3 R3, R18.reuse, 0x120, RZ ;  /* 0x0000012012037810 */ /* 0x041fe40007ffe0ff */
[C---:B------:R-:W-:Y:S02]  /*0ca0*/  IADD3 R37, R18.reuse, 0x140, RZ ;  /* 0x0000014012257810 */ /* 0x040fe40007ffe0ff */
[----:B------:R-:W-:-:S02]  /*0cb0*/  IADD3 R39, R18, 0x160, RZ ;  /* 0x0000016012277810 */ /* 0x000fc40007ffe0ff */
[-C--:B------:R-:W-:Y:S02]  /*0cc0*/  LEA.HI.SX32 R31, R31, R18.reuse, 0x1b ;  /* 0x000000121f1f7211 */ /* 0x080fe400078fdaff */
[-C--:B------:R-:W-:Y:S01]  /*0cd0*/  LEA.HI.SX32 R33, R33, R18.reuse, 0x1b ;  /* 0x0000001221217211 */ /* 0x080fe200078fdaff */
[----:B------:R-:W-:Y:S01]  /*0ce0*/  IMAD.SHL.U32 R90, R27, 0x2, RZ ;  /* 0x000000021b5a7824 */ /* 0x000fe200078e00ff */
[----:B------:R-:W-:Y:S02]  /*0cf0*/  LEA.HI.SX32 R35, R35, R18, 0x1b ;  /* 0x0000001223237211 */ /* 0x000fe400078fdaff */
[----:B------:R-:W-:Y:S01]  /*0d00*/  SHF.L.U32 R91, R25, 0x1, RZ ;  /* 0x00000001195b7819 */ /* 0x000fe200000006ff */
[----:B------:R-:W-:Y:S01]  /*0d10*/  IMAD.SHL.U32 R83, R29, 0x2, RZ ;  /* 0x000000021d537824 */ /* 0x000fe200078e00ff */
[C---:B------:R-:W-:Y:S02]  /*0d20*/  IADD3 R41, R18.reuse, 0x180, RZ ;  /* 0x0000018012297810 */ /* 0x040fe40007ffe0ff */
[----:B------:R-:W-:-:S02]  /*0d30*/  IADD3 R43, R18, 0x1a0, RZ ;  /* 0x000001a0122b7810 */ /* 0x000fc40007ffe0ff */
[----:B------:R-:W-:Y:S02]  /*0d40*/  IADD3 R45, R18, 0x1c0, RZ ;  /* 0x000001c0122d7810 */ /* 0x000fe40007ffe0ff */
[-C--:B------:R-:W-:Y:S02]  /*0d50*/  LEA.HI.SX32 R3, R3, R18.reuse, 0x1b ;  /* 0x0000001203037211 */ /* 0x080fe400078fdaff */
[-C--:B------:R-:W-:Y:S01]  /*0d60*/  LEA.HI.SX32 R37, R37, R18.reuse, 0x1b ;  /* 0x0000001225257211 */ /* 0x080fe200078fdaff */
[----:B------:R-:W-:Y:S01]  /*0d70*/  IMAD.SHL.U32 R81, R33, 0x2, RZ ;  /* 0x0000000221517824 */ /* 0x000fe200078e00ff */
[-C--:B------:R-:W-:Y:S02]  /*0d80*/  LEA.HI.SX32 R39, R39, R18.reuse, 0x1b ;  /* 0x0000001227277211 */ /* 0x080fe400078fdaff */
[----:B------:R-:W-:Y:S01]  /*0d90*/  SHF.L.U32 R82, R31, 0x1, RZ ;  /* 0x000000011f527819 */ /* 0x000fe200000006ff */
[----:B------:R-:W-:Y:S01]  /*0da0*/  IMAD.SHL.U32 R80, R35, 0x2, RZ ;  /* 0x0000000223507824 */ /* 0x000fe200078e00ff */
[----:B------:R-:W-:-:S02]  /*0db0*/  LEA.HI.SX32 R41, R41, R18, 0x1b ;  /* 0x0000001229297211 */ /* 0x000fc400078fdaff */
[-C--:B------:R-:W-:Y:S01]  /*0dc0*/  LEA.HI.SX32 R43, R43, R18.reuse, 0x1b ;  /* 0x000000122b2b7211 */ /* 0x080fe200078fdaff */
[----:B------:R-:W-:Y:S01]  /*0dd0*/  IMAD.SHL.U32 R78, R37, 0x2, RZ ;  /* 0x00000002254e7824 */ /* 0x000fe200078e00ff */
[----:B------:R-:W-:Y:S02]  /*0de0*/  LEA.HI.SX32 R45, R45, R18, 0x1b ;  /* 0x000000122d2d7211 */ /* 0x000fe400078fdaff */
[----:B------:R-:W-:Y:S01]  /*0df0*/  SHF.L.U32 R79, R3, 0x1, RZ ;  /* 0x00000001034f7819 */ /* 0x000fe200000006ff */
[----:B------:R-:W-:Y:S01]  /*0e00*/  IMAD.SHL.U32 R77, R39, 0x2, RZ ;  /* 0x00000002274d7824 */ /* 0x000fe200078e00ff */
[----:B------:R-:W-:Y:S01]  /*0e10*/  SHF.L.U32 R76, R41, 0x1, RZ ;  /* 0x00000001294c7819 */ /* 0x000fe200000006ff */
[----:B------:R-:W-:Y:S02]  /*0e20*/  IMAD.SHL.U32 R75, R43, 0x2, RZ ;  /* 0x000000022b4b7824 */ /* 0x000fe400078e00ff */
[----:B------:R-:W-:Y:S01]  /*0e30*/  IMAD.SHL.U32 R74, R45, 0x2, RZ ;  /* 0x000000022d4a7824 */ /* 0x000fe200078e00ff */
[----:B------:R-:W-:-:S04]  /*0e40*/  IADD3 R47, R18, 0x1e0, RZ ;  /* 0x000001e0122f7810 */ /* 0x000fc80007ffe0ff */
[----:B------:R-:W-:Y:S02]  /*0e50*/  LEA.HI.SX32 R47, R47, R18, 0x1b ;  /* 0x000000122f2f7211 */ /* 0x000fe400078fdaff */
[----:B------:R-:W-:Y:S02]  /*0e60*/  IADD3 R2, P0, R20, UR9, RZ ;  /* 0x0000000914027c10 */ /* 0x000fe4000ff1e0ff */
[----:B------:R-:W-:Y:S02]  /*0e70*/  SHF.L.U32 R73, R47, 0x1, RZ ;  /* 0x000000012f497819 */ /* 0x000fe400000006ff */
[----:B------:R-:W-:Y:S02]  /*0e80*/  ISETP.GE.AND P2, PT, R84, UR15, PT ;  /* 0x0000000f54007c0c */ /* 0x000fe4000bf46270 */
[----:B------:R-:W-:Y:S02]  /*0e90*/  ISETP.GE.AND P1, PT, R24, UR15, PT ;  /* 0x0000000f18007c0c */ /* 0x000fe4000bf26270 */
[----:B------:R-:W-:-:S02]  /*0ea0*/  PRMT R37, RZ, 0x7610, R37 ;  /* 0x00007610ff257816 */ /* 0x000fc40000000025 */
        /* <DEDUP_REMOVED lines=8> */
[----:B--2---:R-:W-:Y:S04]  /*0f30*/  STS.U16 [R94], R5 ;  /* 0x000000055e007388 */ /* 0x004fe80000000400 */
[----:B---3--:R0:W-:Y:S04]  /*0f40*/  STS.U16 [R93+0x40], R0 ;  /* 0x000040005d007388 */ /* 0x0081e80000000400 */
[----:B----4-:R1:W-:Y:S04]  /*0f50*/  STS.U16 [R92+0x80], R7 ;  /* 0x000080075c007388 */ /* 0x0103e80000000400 */
[----:B-----5:R-:W-:Y:S04]  /*0f60*/  STS.U16 [R91+0xc0], R4 ;  /* 0x0000c0045b007388 */ /* 0x020fe80000000400 */
[----:B------:R-:W-:Y:S04]  /*0f70*/  STS.U16 [R90+0x100], R9 ;  /* 0x000100095a007388 */ /* 0x000fe80000000400 */
[----:B------:R-:W-:Y:S04]  /*0f80*/  STS.U16 [R83+0x140], R6 ;  /* 0x0001400653007388 */ /* 0x000fe80000000400 */
[----:B------:R2:W-:Y:S01]  /*0f90*/  STS.U16 [R82+0x180], R11 ;  /* 0x0001800b52007388 */ /* 0x0005e20000000400 */
[----:B0-----:R-:W-:-:S03]  /*0fa0*/  IMAD R0, R109, 0x10, R110 ;  /* 0x000000106d007824 */ /* 0x001fc600078e026e */
[----:B------:R-:W-:Y:S04]  /*0fb0*/  STS.U16 [R81+0x1c0], R8 ;  /* 0x0001c00851007388 */ /* 0x000fe80000000400 */
[----:B------:R0:W-:Y:S04]  /*0fc0*/  STS.U16 [R80+0x200], R13 ;  /* 0x0002000d50007388 */ /* 0x0001e80000000400 */
[----:B------:R-:W-:Y:S04]  /*0fd0*/  STS.U16 [R79+0x240], R10 ;  /* 0x0002400a4f007388 */ /* 0x000fe80000000400 */
[----:B------:R-:W-:Y:S04]  /*0fe0*/  STS.U16 [R78+0x280], R15 ;  /* 0x0002800f4e007388 */ /* 0x000fe80000000400 */
[----:B------:R-:W-:Y:S01]  /*0ff0*/  STS.U16 [R77+0x2c0], R12 ;  /* 0x0002c00c4d007388 */ /* 0x000fe20000000400 */
[----:B------:R-:W-:-:S03]  /*1000*/  IADD3 R5, R0, 0x2, RZ ;  /* 0x0000000200057810 */ /* 0x000fc60007ffe0ff */
[----:B------:R3:W-:Y:S01]  /*1010*/  STS.U16 [R76+0x300], R17 ;  /* 0x000300114c007388 */ /* 0x0007e20000000400 */
[----:B-1----:R-:W-:-:S03]  /*1020*/  IADD3 R7, R0, 0x3, RZ ;  /* 0x0000000300077810 */ /* 0x002fc60007ffe0ff */
[----:B------:R-:W-:Y:S01]  /*1030*/  STS.U16 [R75+0x340], R14 ;  /* 0x0003400e4b007388 */ /* 0x000fe20000000400 */
[C---:B--2---:R-:W-:Y:S02]  /*1040*/  IADD3 R11, R0.reuse, 0x5, RZ ;  /* 0x00000005000b7810 */ /* 0x044fe40007ffe0ff */
[C---:B0-----:R-:W-:Y:S01]  /*1050*/  IADD3 R13, R0.reuse, 0x6, RZ ;  /* 0x00000006000d7810 */ /* 0x041fe20007ffe0ff */
[----:B------:R0:W-:Y:S01]  /*1060*/  STS.U16 [R74+0x380], R19 ;  /* 0x000380134a007388 */ /* 0x0001e20000000400 */
[C---:B------:R-:W-:Y:S02]  /*1070*/  IADD3 R23, R0.reuse, 0xb, RZ ;  /* 0x0000000b00177810 */ /* 0x040fe40007ffe0ff */
[C---:B---3--:R-:W-:Y:S02]  /*1080*/  IADD3 R17, R0.reuse, 0x8, RZ ;  /* 0x0000000800117810 */ /* 0x048fe40007ffe0ff */
[C---:B------:R-:W-:Y:S02]  /*1090*/  IADD3 R25, R0.reuse, 0xc, RZ ;  /* 0x0000000c00197810 */ /* 0x040fe40007ffe0ff */
[----:B------:R-:W-:-:S02]  /*10a0*/  IADD3 R29, R0, 0xe, RZ ;  /* 0x0000000e001d7810 */ /* 0x000fc40007ffe0ff */
[C---:B------:R-:W-:Y:S02]  /*10b0*/  IADD3 R31, R0.reuse, 0xf, RZ ;  /* 0x0000000f001f7810 */ /* 0x040fe40007ffe0ff */
[C---:B0-----:R-:W-:Y:S02]  /*10c0*/  IADD3 R19, R0.reuse, 0x9, RZ ;  /* 0x0000000900137810 */ /* 0x041fe40007ffe0ff */
        /* <DEDUP_REMOVED lines=31> */
[----:B------:R-:W-:-:S02]  /*12c0*/  IMAD.SHL.U32 R64, R17, 0x2, RZ ;  /* 0x0000000211407824 */ /* 0x000fc400078e00ff */
[----:B------:R-:W-:Y:S02]  /*12d0*/  IMAD.SHL.U32 R63, R19, 0x2, RZ ;  /* 0x00000002133f7824 */ /* 0x000fe400078e00ff */
[----:B------:R-:W-:Y:S02]  /*12e0*/  IMAD.SHL.U32 R61, R23, 0x2, RZ ;  /* 0x00000002173d7824 */ /* 0x000fe400078e00ff */
[----:B------:R-:W-:Y:S02]  /*12f0*/  IMAD.SHL.U32 R60, R25, 0x2, RZ ;  /* 0x00000002193c7824 */ /* 0x000fe400078e00ff */
[----:B------:R-:W-:Y:S02]  /*1300*/  IMAD.SHL.U32 R58, R29, 0x2, RZ ;  /* 0x000000021d3a7824 */ /* 0x000fe400078e00ff */
[----:B------:R-:W-:Y:S01]  /*1310*/  IMAD.SHL.U32 R57, R31, 0x2, RZ ;  /* 0x000000021f397824 */ /* 0x000fe200078e00ff */
[----:B------:R0:W-:Y:S01]  /*1320*/  STS.U16 [R73+0x3c0], R16 ;  /* 0x0003c01049007388 */ /* 0x0001e20000000400 */
[----:B------:R-:W-:Y:S01]  /*1330*/  IADD3.X R3, R22, UR11, RZ, P0, !PT ;  /* 0x0000000b16037c10 */ /* 0x000fe200087fe4ff */
        /* <DEDUP_REMOVED lines=18> */
[----:B------:R-:W-:-:S02]  /*1460*/  PRMT R4, RZ, 0x7610, R4 ;  /* 0x00007610ff047816 */ /* 0x000fc40000000004 */
[----:B------:R-:W-:Y:S02]  /*1470*/  ISETP.GE.AND P0, PT, R165, UR15, PT ;  /* 0x0000000fa5007c0c */ /* 0x000fe4000bf06270 */
[----:B------:R-:W-:Y:S02]  /*1480*/  PRMT R6, RZ, 0x7610, R6 ;  /* 0x00007610ff067816 */ /* 0x000fe40000000006 */
[----:B------:R-:W-:Y:S02]  /*1490*/  PRMT R8, RZ, 0x7610, R8 ;  /* 0x00007610ff087816 */ /* 0x000fe40000000008 */
[----:B------:R-:W-:Y:S01]  /*14a0*/  PRMT R10, RZ, 0x7610, R10 ;  /* 0x00007610ff0a7816 */ /* 0x000fe2000000000a */
[----:B------:R-:W2:Y:S01]  /*14b0*/  @!P2 LDG.E.U16 R37, [R2.64] ;  /* 0x000000100225a981 */ /* 0x000ea2000c1e1500 */
[----:B------:R-:W-:-:S03]  /*14c0*/  ISETP.GE.AND P2, PT, R105, UR15, PT ;  /* 0x0000000f69007c0c */ /* 0x000fc6000bf46270 */
[----:B------:R-:W3:Y:S01]  /*14d0*/  @!P1 LDG.E.U16 R4, [R2.64+0x40] ;  /* 0x0000401002049981 */ /* 0x000ee2000c1e1500 */
        /* <DEDUP_REMOVED lines=22> */
[----:B------:R-:W5:Y:S01]  /*1640*/  @!P4 LDG.E.U16 R5, [R2.64+0x280] ;  /* 0x000280100205c981 */ /* 0x000f62000c1e1500 */
[----:B0-----:R-:W-:-:S03]  /*1650*/  PRMT R16, RZ, 0x7610, R16 ;  /* 0x00007610ff107816 */ /* 0x001fc60000000010 */
[----:B------:R-:W5:Y:S04]  /*1660*/  @!P6 LDG.E.U16 R12, [R2.64+0x2c0] ;  /* 0x0002c010020ce981 */ /* 0x000f68000c1e1500 */
[----:B------:R-:W5:Y:S04]  /*1670*/  @!P5 LDG.E.U16 R7, [R2.64+0x300] ;  /* 0x000300100207d981 */ /* 0x000f68000c1e1500 */
[----:B------:R-:W5:Y:S04]  /*1680*/  @!P3 LDG.E.U16 R14, [R2.64+0x340] ;  /* 0x00034010020eb981 */ /* 0x000f68000c1e1500 */
[----:B------:R-:W5:Y:S04]  /*1690*/  @!P2 LDG.E.U16 R9, [R2.64+0x380] ;  /* 0x000380100209a981 */ /* 0x000f68000c1e1500 */
[----:B------:R-:W5:Y:S01]  /*16a0*/  @!P1 LDG.E.U16 R16, [R2.64+0x3c0] ;  /* 0x0003c01002109981 */ /* 0x000f62000c1e1500 */
[----:B------:R-:W-:Y:S01]  /*16b0*/  ULDC.U8 UR7, c[0x0][0x17e] ;  /* 0x00005f8000077ab9 */ /* 0x000fe20000000000 */
[----:B------:R-:W-:Y:S02]  /*16c0*/  BSSY B0, `(.L_x_2764) ;  /* 0x000005a000007945 */ /* 0x000fe40003800000 */
        /* <DEDUP_REMOVED lines=89> */
.L_x_2765:
[----:B------:R-:W-:Y:S05]  /*1c60*/  BSYNC B0 ;  /* 0x0000000000007941 */ /* 0x000fea0003800000 */
.L_x_2764:
[----:B------:R-:W-:Y:S01]  /*1c70*/  HADD2.F32 R14, -RZ, R14.H0_H0 ;  /* 0x2000000eff0e7230 */ /* 0x000fe20000004100 */
[----:B------:R-:W-:Y:S01]  /*1c80*/  BSSY B0, `(.L_x_2766) ;  /* 0x0000023000007945 */ /* 0x000fe20003800000 */
[----:B------:R-:W-:-:S03]  /*1c90*/  FSETP.GTU.FTZ.AND P4, PT, R50, 20, PT ;  /* 0x41a000003200780b */ /* 0x000fc60003f9c000 */
[----:B------:R-:W-:Y:S01]  /*1ca0*/  FADD.FTZ R49, R14, UR5 ;  /* 0x000000050e317e21 */ /* 0x000fe20008010000 */
        /* <DEDUP_REMOVED lines=32> */
.L_x_2767:
[----:B------:R-:W-:Y:S05]  /*1eb0*/  BSYNC B0 ;  /* 0x0000000000007941 */ /* 0x000fea0003800000 */
.L_x_2766:
        /* <DEDUP_REMOVED lines=38> */
.L_x_2769:
[----:B------:R-:W-:Y:S05]  /*2120*/  BSYNC B0 ;  /* 0x0000000000007941 */ /* 0x000fea0003800000 */
.L_x_2768:
        /* <DEDUP_REMOVED lines=36> */
.L_x_2771:
[----:B------:R-:W-:Y:S05]  /*2370*/  BSYNC B0 ;  /* 0x0000000000007941 */ /* 0x000fea0003800000 */
.L_x_2770:
        /* <DEDUP_REMOVED lines=38> */
.L_x_2773:
[----:B------:R-:W-:Y:S05]  /*25e0*/  BSYNC B0 ;  /* 0x0000000000007941 */ /* 0x000fea0003800000 */
.L_x_2772:
        /* <DEDUP_REMOVED lines=36> */
.L_x_2775:
[----:B------:R-:W-:Y:S05]  /*2830*/  BSYNC B0 ;  /* 0x0000000000007941 */ /* 0x000fea0003800000 */
.L_x_2774:
        /* <DEDUP_REMOVED lines=38> */
.L_x_2777:
[----:B------:R-:W-:Y:S05]  /*2aa0*/  BSYNC B0 ;  /* 0x0000000000007941 */ /* 0x000fea0003800000 */
.L_x_2776:
[----:B------:R-:W-:Y:S01]  /*2ab0*/  HADD2.F32 R3, -RZ, R3.H0_H0 ;  /* 0x20000003ff037230 */ /* 0x000fe20000004100 */
[----:B------:R-:W-:Y:S01]  /*2ac0*/  BSSY B0, `(.L_x_2778) ;  /* 0x0000024000007945 */ /* 0x000fe20003800000 */
[----:B------:R-:W-:Y:S01]  /*2ad0*/  FSETP.GTU.FTZ.AND P4, PT, R36, 20, PT ;  /* 0x41a000002400780b */ /* 0x000fe20003f9c000 */
[----:B------:R-:W-:Y:S02]  /*2ae0*/  HADD2.F32 R35, -RZ, R35.H0_H0 ;  /* 0x20000023ff237230 */ /* 0x000fe40000004100 */
[----:B------:R-:W-:Y:S01]  /*2af0*/  FADD.FTZ R34, R3, UR5 ;  /* 0x0000000503227e21 */ /* 0x000fe20008010000 */
[----:B------:R-:W-:Y:S05]  /*2b00*/  @P5 BRA `(.L_x_2779) ;  /* 0x000001f000005947 */ /* 0x000fea0003800000 */
[----:B------:R-:W-:Y:S02]  /*2b10*/  FMUL.FTZ R49, R49, 1.4426950216293334961 ;  /* 0x3fb8aa3b31317820 */ /* 0x000fe40000410000 */
[----:B------:R-:W-:Y:S02]  /*2b20*/  IMAD.MOV.U32 R8, RZ, RZ, 0x3e800000 ;  /* 0x3e800000ff087424 */ /* 0x000fe400078e00ff */
[----:B------:R-:W0:Y:S01]  /*2b30*/  MUFU.EX2 R6, R49 ;  /* 0x0000003100067308 */ /* 0x000e220000000800 */
[----:B------:R-:W-:-:S02]  /*2b40*/  IMAD.MOV.U32 R7, RZ, RZ, 0x3d39bf78 ;  /* 0x3d39bf78ff077424 */ /* 0x000fc400078e00ff */
        /* <DEDUP_REMOVED lines=27> */
.L_x_2779:
[----:B------:R-:W-:Y:S05]  /*2d00*/  BSYNC B0 ;  /* 0x0000000000007941 */ /* 0x000fea0003800000 */
.L_x_2778:
        /* <DEDUP_REMOVED lines=42> */
.L_x_2781:
[----:B------:R-:W-:Y:S05]  /*2fb0*/  BSYNC B0 ;  /* 0x0000000000007941 */ /* 0x000fea0003800000 */
.L_x_2780:
        /* <DEDUP_REMOVED lines=40> */
.L_x_2783:
[----:B------:R-:W-:Y:S05]  /*3240*/  BSYNC B0 ;  /* 0x0000000000007941 */ /* 0x000fea0003800000 */
.L_x_2782:
        /* <DEDUP_REMOVED lines=46> */
.L_x_2785:
[----:B------:R-:W-:Y:S05]  /*3530*/  BSYNC B0 ;  /* 0x0000000000007941 */ /* 0x000fea0003800000 */
.L_x_2784:
[----:B------:R-:W-:Y:S01]  /*3540*/  BSSY B0, `(.L_x_2786) ;  /* 0x0000021000007945 */ /* 0x000fe20003800000 */
        /* <DEDUP_REMOVED lines=32> */
.L_x_2787:
[----:B------:R-:W-:Y:S05]  /*3750*/  BSYNC B0 ;  /* 0x0000000000007941 */ /* 0x000fea0003800000 */
.L_x_2786:
        /* <DEDUP_REMOVED lines=33> */
.L_x_2789:
[----:B------:R-:W-:Y:S05]  /*3970*/  BSYNC B0 ;  /* 0x0000000000007941 */ /* 0x000fea0003800000 */
.L_x_2788:
        /* <DEDUP_REMOVED lines=33> */
.L_x_2791:
[----:B------:R-:W-:Y:S05]  /*3b90*/  BSYNC B0 ;  /* 0x0000000000007941 */ /* 0x000fea0003800000 */
.L_x_2790:
        /* <DEDUP_REMOVED lines=33> */
.L_x_2793:
[----:B------:R-:W-:Y:S05]  /*3db0*/  BSYNC B0 ;  /* 0x0000000000007941 */ /* 0x000fea0003800000 */
.L_x_2792:
        /* <DEDUP_REMOVED lines=33> */
.L_x_2795:
[----:B------:R-:W-:Y:S05]  /*3fd0*/  BSYNC B0 ;  /* 0x0000000000007941 */ /* 0x000fea0003800000 */
.L_x_2794:
        /* <DEDUP_REMOVED lines=20> */
[----:B------:R-:W-:-:S03]  /*4120*/  UMOV UR7, URZ ;  /* 0x0000003f00077c82 */ /* 0x000fc60008000000 */
[----:B------:R-:W-:Y:S02]  /*4130*/  ISETP.EQ.OR P0, PT, RZ, UR4, P0 ;  /* 0x00000004ff007c0c */ /* 0x000fe40008702670 */
.L_x_2801:
[----:B------:R-:W-:Y:S01]  /*4140*/  ULDC UR12, c[0x0][0x180] ;  /* 0x00006000000c7ab9 */ /* 0x000fe20000000800 */
[----:B------:R-:W-:Y:S01]  /*4150*/  IMAD.WIDE.U32 R40, R113, c[0x0][0x180], RZ ;  /* 0x0000600071287a25 */ /* 0x000fe200078e00ff */
[----:B------:R-:W-:Y:S02]  /*4160*/  UIMAD UR12, UR19, UR12, URZ ;  /* 0x0000000c130c72a4 */ /* 0x000fe4000f8e023f */
[----:B------:R-:W-:Y:S01]  /*4170*/  ULDC.64 UR14, c[0x0][0x188] ;  /* 0x00006200000e7ab9 */ /* 0x000fe20000000a00 */
[----:B------:R-:W-:Y:S02]  /*4180*/  LOP3.LUT R87, R110, 0x20, R111, 0xfe, !PT ;  /* 0x000000206e577812 */ /* 0x000fe400078efe6f */
[----:B------:R-:W-:Y:S01]  /*4190*/  PRMT R155, RZ, 0x7610, R155 ;  /* 0x00007610ff9b7816 */ /* 0x000fe2000000009b */
[----:B------:R-:W-:Y:S01]  /*41a0*/  IMAD.U32 R42, RZ, RZ, UR12 ;  /* 0x0000000cff2a7e24 */ /* 0x000fe2000f8e00ff */
[----:B------:R-:W-:Y:S01]  /*41b0*/  USHF.R.S32.HI UR12, URZ, 0x1f, UR7 ;  /* 0x0000001f3f0c7899 */ /* 0x000fe20008011407 */
[----:B------:R-:W-:-:S02]  /*41c0*/  PRMT R154, RZ, 0x7610, R154 ;  /* 0x00007610ff9a7816 */ /* 0x000fc4000000009a */
[----:B------:R-:W-:Y:S01]  /*41d0*/  PRMT R147, RZ, 0x7610, R147 ;  /* 0x00007610ff937816 */ /* 0x000fe20000000093 */
[----:B------:R-:W-:Y:S01]  /*41e0*/  IMAD R43, R113, c[0x0][0x184], R42 ;  /* 0x00006100712b7a24 */ /* 0x000fe200078e022a */
[----:B------:R-:W-:Y:S01]  /*41f0*/  UIMAD UR13, UR12, UR14, URZ ;  /* 0x0000000e0c0d72a4 */ /* 0x000fe2000f8e023f */
[----:B------:R-:W-:Y:S02]  /*4200*/  PRMT R150, RZ, 0x7610, R150 ;  /* 0x00007610ff967816 */ /* 0x000fe40000000096 */
[----:B------:R-:W-:Y:S01]  /*4210*/  PRMT R47, RZ, 0x7610, R47 ;  /* 0x00007610ff2f7816 */ /* 0x000fe2000000002f */
[----:B------:R-:W-:Y:S01]  /*4220*/  UIMAD UR13, UR7, UR15, UR13 ;  /* 0x0000000f070d72a4 */ /* 0x000fe2000f8e020d */
[----:B------:R-:W-:Y:S01]  /*4230*/  IADD3 R41, R41, R43, RZ ;  /* 0x0000002b29297210 */ /* 0x000fe20007ffe0ff */
[----:B------:R-:W-:Y:S01]  /*4240*/  IMAD.U32 R43, RZ, RZ, UR7 ;  /* 0x00000007ff2b7e24 */ /* 0x000fe2000f8e00ff */
[----:B------:R-:W-:Y:S01]  /*4250*/  ULDC.64 UR14, c[0x0][0x1c0] ;  /* 0x00007000000e7ab9 */ /* 0x000fe20000000a00 */
[----:B------:R-:W-:-:S02]  /*4260*/  PRMT R156, RZ, 0x7610, R156 ;  /* 0x00007610ff9c7816 */ /* 0x000fc4000000009c */
[----:B------:R-:W-:Y:S01]  /*4270*/  PRMT R45, RZ, 0x7610, R45 ;  /* 0x00007610ff2d7816 */ /* 0x000fe2000000002d */
[----:B------:R-:W-:Y:S01]  /*4280*/  IMAD.WIDE.U32 R40, R43, c[0x0][0x188], R40 ;  /* 0x000062002b287a25 */ /* 0x000fe200078e0028 */
        /* <DEDUP_REMOVED lines=9> */
[----:B------:R-:W0:Y:S01]  /*4320*/  S2R R114, SR_TID.X ;  /* 0x0000000000727919 */ /* 0x000e220000002100 */
[----:B------:R-:W-:Y:S01]  /*4330*/  IADD3 R41, R41, UR13, RZ ;  /* 0x0000000d29297c10 */ /* 0x000fe2000fffe0ff */
[----:B------:R-:W-:Y:S01]  /*4340*/  FMUL.FTZ R146, R35, R56 ;  /* 0x0000003823927220 */ /* 0x000fe20000410000 */
[----:B------:R-:W-:Y:S01]  /*4350*/  LEA R42, P1, R40, c[0x0][0x220], 0x2 ;  /* 0x00008800282a7a11 */ /* 0x000fe200078210ff */
[----:B------:R-:W-:Y:S01]  /*4360*/  FMUL.FTZ R144, R33, R55 ;  /* 0x0000003721907220 */ /* 0x000fe20000410000 */
[----:B------:R-:W-:-:S02]  /*4370*/  ULDC.64 UR22, c[0x0][0x1a0] ;  /* 0x0000680000167ab9 */ /* 0x000fc40000000a00 */
[----:B------:R-:W-:-:S05]  /*4380*/  LEA.HI.X R43, R40, c[0x0][0x224], R41, 0x2, P1 ;  /* 0x00008900282b7a11 */ /* 0x000fca00008f1429 */
[----:B------:R1:W2:Y:S01]  /*4390*/  LDG.E R86, [R42.64] ;  /* 0x000000102a567981 */ /* 0x0002a2000c1e1900 */
[----:B------:R-:W-:Y:S01]  /*43a0*/  UIMAD UR13, UR12, UR14, URZ ;  /* 0x0000000e0c0d72a4 */ /* 0x000fe2000f8e023f */
[----:B------:R-:W-:Y:S02]  /*43b0*/  MOV R41, UR7 ;  /* 0x0000000700297c02 */ /* 0x000fe40008000f00 */
[----:B------:R-:W-:Y:S02]  /*43c0*/  ULDC UR14, c[0x0][0x168] ;  /* 0x00005a00000e7ab9 */ /* 0x000fe40000000800 */
[----:B------:R-:W-:Y:S01]  /*43d0*/  UIMAD UR13, UR7, UR15, UR13 ;  /* 0x0000000f070d72a4 */ /* 0x000fe2000f8e020d */
[----:B------:R-:W-:Y:S02]  /*43e0*/  IMAD.WIDE.U32 R40, R41, c[0x0][0x1c0], R84 ;  /* 0x0000700029287a25 */ /* 0x000fe400078e0054 */
[----:B------:R-:W-:Y:S02]  /*43f0*/  UMOV UR15, 0xfffff800 ;  /* 0xfffff800000f7882 */ /* 0x000fe40000000000 */
[----:B------:R-:W-:Y:S01]  /*4400*/  UIMAD UR15, UR4, UR15, UR14 ;  /* 0x0000000f040f72a4 */ /* 0x000fe2000f8e020e */
[----:B-1----:R-:W-:-:S02]  /*4410*/  LEA R42, P1, R40, R96, 0x1 ;  /* 0x00000060282a7211 */ /* 0x002fc400078208ff */
[----:B------:R-:W-:-:S03]  /*4420*/  IADD3 R41, R41, UR13, RZ ;  /* 0x0000000d29297c10 */ /* 0x000fc6000fffe0ff */
[----:B------:R-:W-:Y:S02]  /*4430*/  ISETP.GE.AND P2, PT, R84, UR15, PT ;  /* 0x0000000f54007c0c */ /* 0x000fe4000bf46270 */
[----:B------:R-:W-:Y:S02]  /*4440*/  ISETP.GE.AND P3, PT, R87, UR15, PT ;  /* 0x0000000f57007c0c */ /* 0x000fe4000bf66270 */
[----:B------:R-:W-:Y:S02]  /*4450*/  ISETP.GE.AND P4, PT, R165, UR15, PT ;  /* 0x0000000fa5007c0c */ /* 0x000fe4000bf86270 */
[----:B------:R-:W-:Y:S02]  /*4460*/  ISETP.GE.AND P5, PT, R164, UR15, PT ;  /* 0x0000000fa4007c0c */ /* 0x000fe4000bfa6270 */
[----:B------:R-:W-:Y:S02]  /*4470*/  LEA.HI.X R43, R40, R95, R41, 0x1, P1 ;  /* 0x0000005f282b7211 */ /* 0x000fe400008f0c29 */
[----:B------:R-:W-:-:S02]  /*4480*/  ISETP.GE.AND P6, PT, R108, UR15, PT ;  /* 0x0000000f6c007c0c */ /* 0x000fc4000bfc6270 */
[----:B------:R-:W-:Y:S01]  /*4490*/  ISETP.GE.AND P1, PT, R107, UR15, PT ;  /* 0x0000000f6b007c0c */ /* 0x000fe2000bf26270 */
[----:B------:R1:W3:Y:S01]  /*44a0*/  @!P2 LDG.E.U16 R155, [R42.64] ;  /* 0x000000102a9ba981 */ /* 0x0002e2000c1e1500 */
[----:B------:R-:W-:-:S03]  /*44b0*/  ISETP.GE.AND P2, PT, R106, UR15, PT ;  /* 0x0000000f6a007c0c */ /* 0x000fc6000bf46270 */
[----:B------:R1:W4:Y:S01]  /*44c0*/  @!P3 LDG.E.U16 R154, [R42.64+0x40] ;  /* 0x000040102a9ab981 */ /* 0x000322000c1e1500 */
        /* <DEDUP_REMOVED lines=17> */
[----:B------:R1:W4:Y:S04]  /*45e0*/  @!P6 LDG.E.U16 R151, [R42.64+0x280] ;  /* 0x000280102a97e981 */ /* 0x000328000c1e1500 */
[----:B------:R1:W4:Y:S04]  /*45f0*/  @!P1 LDG.E.U16 R88, [R42.64+0x2c0] ;  /* 0x0002c0102a589981 */ /* 0x000328000c1e1500 */
[----:B------:R1:W4:Y:S04]  /*4600*/  @!P2 LDG.E.U16 R149, [R42.64+0x300] ;  /* 0x000300102a95a981 */ /* 0x000328000c1e1500 */
[----:B------:R1:W4:Y:S04]  /*4610*/  @!P3 LDG.E.U16 R152, [R42.64+0x340] ;  /* 0x000340102a98b981 */ /* 0x000328000c1e1500 */
[----:B------:R1:W4:Y:S04]  /*4620*/  @!P4 LDG.E.U16 R89, [R42.64+0x380] ;  /* 0x000380102a59c981 */ /* 0x000328000c1e1500 */
[----:B------:R1:W4:Y:S01]  /*4630*/  @!P5 LDG.E.U16 R46, [R42.64+0x3c0] ;  /* 0x0003c0102a2ed981 */ /* 0x000322000c1e1500 */
[----:B0-----:R-:W-:Y:S01]  /*4640*/  IMAD.SHL.U32 R40, R114, 0x10, RZ ;  /* 0x0000001072287824 */ /* 0x001fe200078e00ff */
[----:B------:R-:W-:Y:S01]  /*4650*/  ULDC UR13, c[0x0][0x198] ;  /* 0x00006600000d7ab9 */ /* 0x000fe20000000800 */
[----:B------:R-:W-:Y:S01]  /*4660*/  FMUL.FTZ R142, R32, R54 ;  /* 0x00000036208e7220 */ /* 0x000fe20000410000 */
[----:B------:R-:W-:Y:S01]  /*4670*/  UIMAD UR13, UR19, UR13, URZ ;  /* 0x0000000d130d72a4 */ /* 0x000fe2000f8e023f */
[----:B------:R-:W-:Y:S01]  /*4680*/  FMUL.FTZ R136, R28, R51 ;  /* 0x000000331c887220 */ /* 0x000fe20000410000 */
[C---:B------:R-:W-:Y:S01]  /*4690*/  IADD3 R115, R40.reuse, 0x1, RZ ;  /* 0x0000000128737810 */ /* 0x040fe20007ffe0ff */
[----:B------:R-:W-:Y:S01]  /*46a0*/  FMUL.FTZ R134, R27, R50 ;  /* 0x000000321b867220 */ /* 0x000fe20000410000 */
[C---:B------:R-:W-:Y:S01]  /*46b0*/  ISETP.GE.U32.AND P2, PT, R40.reuse, UR15, PT ;  /* 0x0000000f28007c0c */ /* 0x040fe2000bf46070 */
[----:B------:R-:W-:Y:S01]  /*46c0*/  FMUL.FTZ R140, R31, R53 ;  /* 0x000000351f8c7220 */ /* 0x000fe20000410000 */
[----:B-1----:R-:W-:Y:S01]  /*46d0*/  IADD3 R43, R40, 0x3, RZ ;  /* 0x00000003282b7810 */ /* 0x002fe20007ffe0ff */
[----:B------:R-:W-:Y:S01]  /*46e0*/  FMUL.FTZ R132, R26, R49 ;  /* 0x000000311a847220 */ /* 0x000fe20000410000 */
[----:B------:R-:W-:Y:S01]  /*46f0*/  ISETP.GE.U32.AND P3, PT, R115, UR15, PT ;  /* 0x0000000f73007c0c */ /* 0x000fe2000bf66070 */
[----:B------:R-:W-:Y:S01]  /*4700*/  FMUL.FTZ R128, R23, R39 ;  /* 0x0000002717807220 */ /* 0x000fe20000410000 */
[----:B------:R-:W-:Y:S01]  /*4710*/  ISETP.GE.U32.AND P5, PT, R43, UR15, PT ;  /* 0x0000000f2b007c0c */ /* 0x000fe2000bfa6070 */
[----:B------:R-:W-:Y:S01]  /*4720*/  FMUL.FTZ R138, R30, R52 ;  /* 0x000000341e8a7220 */ /* 0x000fe20000410000 */
[----:B------:R-:W-:Y:S01]  /*4730*/  IADD3 R115, R40, 0x4, RZ ;  /* 0x0000000428737810 */ /* 0x000fe20007ffe0ff */
[----:B------:R-:W-:Y:S01]  /*4740*/  FMUL.FTZ R130, R25, R48 ;  /* 0x0000003019827220 */ /* 0x000fe20000410000 */
[----:B------:R-:W-:Y:S01]  /*4750*/  FSEL R146, R146, RZ, !P2 ;  /* 0x000000ff92927208 */ /* 0x000fe20005000000 */
[----:B------:R-:W-:Y:S01]  /*4760*/  FMUL.FTZ R126, R22, R38 ;  /* 0x00000026167e7220 */ /* 0x000fe20000410000 */
[----:B------:R-:W-:Y:S01]  /*4770*/  ISETP.GE.U32.AND P6, PT, R115, UR15, PT ;  /* 0x0000000f73007c0c */ /* 0x000fe2000bfc6070 */
[----:B------:R-:W-:Y:S01]  /*4780*/  FMUL.FTZ R125, R21, R37 ;  /* 0x00000025157d7220 */ /* 0x000fe20000410000 */
[----:B------:R-:W-:Y:S01]  /*4790*/  IADD3 R115, R40, 0x6, RZ ;  /* 0x0000000628737810 */ /* 0x000fe20007ffe0ff */
[----:B------:R-:W-:Y:S01]  /*47a0*/  FMUL.FTZ R124, R20, R36 ;  /* 0x00000024147c7220 */ /* 0x000fe20000410000 */
[----:B------:R-:W-:Y:S01]  /*47b0*/  IADD3 R117, R40, 0x2, RZ ;  /* 0x0000000228757810 */ /* 0x000fe20007ffe0ff */
[----:B------:R-:W-:Y:S01]  /*47c0*/  FMUL.FTZ R123, R19, R34 ;  /* 0x00000022137b7220 */ /* 0x000fe20000410000 */
[----:B------:R-:W-:Y:S01]  /*47d0*/  FSEL R144, R144, RZ, !P3 ;  /* 0x000000ff90907208 */ /* 0x000fe20005800000 */
[----:B------:R-:W-:Y:S01]  /*47e0*/  FMUL.FTZ R119, R18, R29 ;  /* 0x0000001d12777220 */ /* 0x000fe20000410000 */
[----:B------:R-:W-:Y:S01]  /*47f0*/  ISETP.GE.U32.AND P4, PT, R117, UR15, PT ;  /* 0x0000000f75007c0c */ /* 0x000fe2000bf86070 */
[----:B------:R-:W-:Y:S01]  /*4800*/  UIMAD UR12, UR12, UR22, URZ ;  /* 0x000000160c0c72a4 */ /* 0x000fe2000f8e023f */
[----:B------:R-:W-:-:S02]  /*4810*/  IADD3 R117, R40, 0x5, RZ ;  /* 0x0000000528757810 */ /* 0x000fc40007ffe0ff */
[----:B------:R-:W-:Y:S01]  /*4820*/  FSEL R142, R142, RZ, !P4 ;  /* 0x000000ff8e8e7208 */ /* 0x000fe20006000000 */
[----:B------:R-:W-:Y:S01]  /*4830*/  UIMAD UR12, UR7, UR23, UR12 ;  /* 0x00000017070c72a4 */ /* 0x000fe2000f8e020c */
[----:B------:R-:W-:Y:S02]  /*4840*/  ISETP.GE.U32.AND P1, PT, R117, UR15, PT ;  /* 0x0000000f75007c0c */ /* 0x000fe4000bf26070 */
[----:B------:R-:W-:Y:S02]  /*4850*/  FSEL R140, R140, RZ, !P5 ;  /* 0x000000ff8c8c7208 */ /* 0x000fe40006800000 */
[----:B------:R-:W-:Y:S02]  /*4860*/  FSEL R136, R136, RZ, !P1 ;  /* 0x000000ff88887208 */ /* 0x000fe40004800000 */
[----:B------:R-:W-:Y:S01]  /*4870*/  FSEL R138, R138, RZ, !P6 ;  /* 0x000000ff8a8a7208 */ /* 0x000fe20007000000 */
        /* <DEDUP_REMOVED lines=10> */
[C---:B------:R-:W-:Y:S02]  /*4920*/  FMUL.FTZ R120, R41.reuse, R36 ;  /* 0x0000002429787220 */ /* 0x040fe40000410000 */
[C---:B------:R-:W-:Y:S02]  /*4930*/  FMUL.FTZ R118, R41.reuse, R34 ;  /* 0x0000002229767220 */ /* 0x040fe40000410000 */
[C---:B------:R-:W-:Y:S01]  /*4940*/  FMUL.FTZ R117, R41.reuse, R29 ;  /* 0x0000001d29757220 */ /* 0x040fe20000410000 */
[----:B0-----:R-:W-:Y:S02]  /*4950*/  FSEL R145, R86, 1, !P2 ;  /* 0x3f80000056917808 */ /* 0x001fe40005000000 */
[----:B------:R-:W0:Y:S01]  /*4960*/  MUFU.EX2 R116, R116 ;  /* 0x0000007400747308 */ /* 0x000e220000000800 */
[----:B------:R-:W-:Y:S01]  /*4970*/  FMUL.FTZ R86, R41, R51 ;  /* 0x0000003329567220 */ /* 0x000fe20000410000 */
[----:B------:R-:W-:Y:S01]  /*4980*/  ISETP.GE.U32.AND P2, PT, R115, UR15, PT ;  /* 0x0000000f73007c0c */ /* 0x000fe2000bf46070 */
[----:B---3--:R-:W-:Y:S01]  /*4990*/  STS.U16 [R94], R155 ;  /* 0x0000009b5e007388 */ /* 0x008fe20000000400 */
[----:B------:R-:W-:-:S02]  /*49a0*/  IADD3 R115, R40, 0x7, RZ ;  /* 0x0000000728737810 */ /* 0x000fc40007ffe0ff */
[----:B------:R-:W-:Y:S01]  /*49b0*/  FSEL R134, R134, RZ, !P2 ;  /* 0x000000ff86867208 */ /* 0x000fe20005000000 */
[----:B----4-:R-:W-:Y:S01]  /*49c0*/  STS.U16 [R93+0x40], R154 ;  /* 0x0000409a5d007388 */ /* 0x010fe20000000400 */
[----:B------:R-:W2:Y:S01]  /*49d0*/  MUFU.EX2 R43, R43 ;  /* 0x0000002b002b7308 */ /* 0x000ea20000000800 */
[----:B-1----:R-:W-:Y:S01]  /*49e0*/  FSEL R143, R87, 1, !P3 ;  /* 0x3f800000578f7808 */ /* 0x002fe20005800000 */
[----:B------:R-:W-:Y:S01]  /*49f0*/  FMUL.FTZ R87, R41, R50 ;  /* 0x0000003229577220 */ /* 0x000fe20000410000 */
[----:B------:R-:W-:Y:S01]  /*4a00*/  ISETP.GE.U32.AND P3, PT, R115, UR15, PT ;  /* 0x0000000f73007c0c */ /* 0x000fe2000bf66070 */
[----:B------:R-:W-:Y:S01]  /*4a10*/  STS.U16 [R92+0x80], R147 ;  /* 0x000080935c007388 */ /* 0x000fe20000000400 */
[----:B------:R-:W-:Y:S02]  /*4a20*/  IADD3 R115, R40, 0x8, RZ ;  /* 0x0000000828737810 */ /* 0x000fe40007ffe0ff */
[----:B------:R-:W-:Y:S01]  /*4a30*/  FSEL R132, R132, RZ, !P3 ;  /* 0x000000ff84847208 */ /* 0x000fe20005800000 */
[----:B------:R-:W1:Y:S01]  /*4a40*/  MUFU.EX2 R86, R86 ;  /* 0x0000005600567308 */ /* 0x000e620000000800 */
[----:B0-----:R-:W-:Y:S01]  /*4a50*/  FSEL R141, R116, 1, !P4 ;  /* 0x3f800000748d7808 */ /* 0x001fe20006000000 */
[----:B------:R-:W-:Y:S01]  /*4a60*/  STS.U16 [R91+0xc0], R150 ;  /* 0x0000c0965b007388 */ /* 0x000fe20000000400 */
[----:B------:R-:W-:Y:S01]  /*4a70*/  ISETP.GE.U32.AND P4, PT, R115, UR15, PT ;  /* 0x0000000f73007c0c */ /* 0x000fe2000bf86070 */
[----:B------:R-:W-:Y:S01]  /*4a80*/  FMUL.FTZ R115, R41, R49 ;  /* 0x0000003129737220 */ /* 0x000fe20000410000 */
[----:B------:R-:W-:Y:S01]  /*4a90*/  IADD3 R116, R40, 0x9, RZ ;  /* 0x0000000928747810 */ /* 0x000fe20007ffe0ff */
[----:B------:R-:W-:Y:S01]  /*4aa0*/  STS.U16 [R90+0x100], R47 ;  /* 0x0001002f5a007388 */ /* 0x000fe20000000400 */
[----:B------:R-:W-:Y:S01]  /*4ab0*/  FSEL R130, R130, RZ, !P4 ;  /* 0x000000ff82827208 */ /* 0x000fe20006000000 */
[----:B------:R-:W0:Y:S01]  /*4ac0*/  MUFU.EX2 R42, R42 ;  /* 0x0000002a002a7308 */ /* 0x000e220000000800 */
[----:B--2---:R-:W-:Y:S01]  /*4ad0*/  FSEL R137, R43, 1, !P6 ;  /* 0x3f8000002b897808 */ /* 0x004fe20007000000 */
[----:B------:R-:W-:Y:S01]  /*4ae0*/  STS.U16 [R83+0x140], R156 ;  /* 0x0001409c53007388 */ /* 0x000fe20000000400 */
[----:B------:R-:W-:-:S03]  /*4af0*/  IADD3 R43, R40, 0xb, RZ ;  /* 0x0000000b282b7810 */ /* 0x000fc60007ffe0ff */
[----:B------:R-:W-:Y:S02]  /*4b00*/  STS.U16 [R82+0x180], R45 ;  /* 0x0001802d52007388 */ /* 0x000fe40000000400 */
[----:B------:R-:W2:Y:S01]  /*4b10*/  MUFU.EX2 R87, R87 ;  /* 0x0000005700577308 */ /* 0x000ea20000000800 */
[----:B-1----:R-:W-:Y:S01]  /*4b20*/  FSEL R135, R86, 1, !P1 ;  /* 0x3f80000056877808 */ /* 0x002fe20004800000 */
[----:B------:R-:W-:Y:S01]  /*4b30*/  STS.U16 [R81+0x1c0], R148 ;  /* 0x0001c09451007388 */ /* 0x000fe20000000400 */
[----:B------:R-:W-:Y:S01]  /*4b40*/  ISETP.GE.U32.AND P1, PT, R43, UR15, PT ;  /* 0x0000000f2b007c0c */ /* 0x000fe2000bf26070 */
[----:B------:R-:W-:Y:S01]  /*4b50*/  FMUL.FTZ R43, R41, R39 ;  /* 0x00000027292b7220 */ /* 0x000fe20000410000 */
[----:B------:R-:W-:Y:S01]  /*4b60*/  IADD3 R86, R40, 0xc, RZ ;  /* 0x0000000c28567810 */ /* 0x000fe20007ffe0ff */
[----:B------:R-:W-:Y:S01]  /*4b70*/  STS.U16 [R80+0x200], R153 ;  /* 0x0002009950007388 */ /* 0x000fe20000000400 */
[----:B------:R-:W-:Y:S01]  /*4b80*/  FSEL R125, R125, RZ, !P1 ;  /* 0x000000ff7d7d7208 */ /* 0x000fe20004800000 */
[----:B------:R-:W1:Y:S01]  /*4b90*/  MUFU.EX2 R115, R115 ;  /* 0x0000007300737308 */ /* 0x000e620000000800 */
[----:B0-----:R-:W-:Y:S01]  /*4ba0*/  FSEL R139, R42, 1, !P5 ;  /* 0x3f8000002a8b7808 */ /* 0x001fe20006800000 */
[----:B------:R-:W-:Y:S01]  /*4bb0*/  FMUL.FTZ R42, R41, R48 ;  /* 0x00000030292a7220 */ /* 0x000fe20000410000 */
[----:B------:R-:W-:Y:S01]  /*4bc0*/  ISETP.GE.U32.AND P5, PT, R116, UR15, PT ;  /* 0x0000000f74007c0c */ /* 0x000fe2000bfa6070 */
[----:B------:R-:W-:Y:S01]  /*4bd0*/  STS.U16 [R79+0x240], R44 ;  /* 0x0002402c4f007388 */ /* 0x000fe20000000400 */
[----:B------:R-:W-:-:S02]  /*4be0*/  IADD3 R116, R40, 0xa, RZ ;  /* 0x0000000a28747810 */ /* 0x000fc40007ffe0ff */
[----:B------:R-:W-:Y:S01]  /*4bf0*/  FSEL R128, R128, RZ, !P5 ;  /* 0x000000ff80807208 */ /* 0x000fe20006800000 */
[----:B------:R-:W0:Y:S01]  /*4c00*/  MUFU.EX2 R43, R43 ;  /* 0x0000002b002b7308 */ /* 0x000e220000000800 */
[----:B--2---:R-:W-:Y:S01]  /*4c10*/  FSEL R133, R87, 1, !P2 ;  /* 0x3f80000057857808 */ /* 0x004fe20005000000 */
[----:B------:R-:W-:Y:S01]  /*4c20*/  STS.U16 [R78+0x280], R151 ;  /* 0x000280974e007388 */ /* 0x000fe20000000400 */
[----:B------:R-:W-:Y:S02]  /*4c30*/  ISETP.GE.U32.AND P2, PT, R86, UR15, PT ;  /* 0x0000000f56007c0c */ /* 0x000fe4000bf46070 */
[----:B------:R-:W-:Y:S01]  /*4c40*/  IADD3 R86, R40, 0xd, RZ ;  /* 0x0000000d28567810 */ /* 0x000fe20007ffe0ff */
[----:B------:R2:W-:Y:S01]  /*4c50*/  STS.U16 [R77+0x2c0], R88 ;  /* 0x0002c0584d007388 */ /* 0x0005e20000000400 */
[----:B------:R-:W-:Y:S01]  /*4c60*/  ISETP.GE.U32.AND P6, PT, R116, UR15, PT ;  /* 0x0000000f74007c0c */ /* 0x000fe2000bfc6070 */
[----:B------:R-:W3:Y:S01]  /*4c70*/  MUFU.EX2 R42, R42 ;  /* 0x0000002a002a7308 */ /* 0x000ee20000000800 */
[----:B-1----:R-:W-:Y:S01]  /*4c80*/  FSEL R131, R115, 1, !P3 ;  /* 0x3f80000073837808 */ /* 0x002fe20005800000 */
[-C--:B------:R-:W-:Y:S01]  /*4c90*/  FMUL.FTZ R115, R41, R24.reuse ;  /* 0x0000001829737220 */ /* 0x080fe20000410000 */
[----:B------:R-:W-:Y:S01]  /*4ca0*/  ISETP.GE.U32.AND P3, PT, R86, UR15, PT ;  /* 0x0000000f56007c0c */ /* 0x000fe2000bf66070 */
[----:B------:R-:W-:Y:S01]  /*4cb0*/  FMUL.FTZ R116, R17, R24 ;  /* 0x0000001811747220 */ /* 0x000fe20000410000 */
[C---:B------:R-:W-:Y:S01]  /*4cc0*/  IADD3 R86, R40.reuse, 0xe, RZ ;  /* 0x0000000e28567810 */ /* 0x040fe20007ffe0ff */
[----:B------:R-:W-:Y:S01]  /*4cd0*/  STS.U16 [R76+0x300], R149 ;  /* 0x000300954c007388 */ /* 0x000fe20000000400 */
[----:B------:R-:W-:Y:S01]  /*4ce0*/  IADD3 R40, R40, 0xf, RZ ;  /* 0x0000000f28287810 */ /* 0x000fe20007ffe0ff */
[----:B------:R-:W1:Y:S01]  /*4cf0*/  MUFU.EX2 R122, R122 ;  /* 0x0000007a007a7308 */ /* 0x000e620000000800 */
[----:B0-----:R-:W-:-:S02]  /*4d00*/  FSEL R127, R43, 1, !P5 ;  /* 0x3f8000002b7f7808 */ /* 0x001fc40006800000 */
[----:B------:R-:W-:-:S05]  /*4d10*/  FSEL R124, R124, RZ, !P2 ;  /* 0x000000ff7c7c7208 */ /* 0x000fca0005000000 */
[----:B------:R-:W0:Y:S01]  /*4d20*/  MUFU.EX2 R121, R121 ;  /* 0x0000007900797308 */ /* 0x000e220000000800 */
[----:B------:R-:W-:Y:S01]  /*4d30*/  ISETP.GE.U32.AND P5, PT, R40, UR15, PT ;  /* 0x0000000f28007c0c */ /* 0x000fe2000bfa6070 */
[-C--:B------:R-:W-:Y:S01]  /*4d40*/  FFMA.FTZ R40, R146, R143.reuse, R144 ;  /* 0x0000008f92287223 */ /* 0x080fe20000010090 */
[----:B---3--:R-:W-:Y:S01]  /*4d50*/  FSEL R129, R42, 1, !P4 ;  /* 0x3f8000002a817808 */ /* 0x008fe20006000000 */
[----:B------:R-:W-:Y:S01]  /*4d60*/  FMUL.FTZ R42, R145, R143 ;  /* 0x0000008f912a7220 */ /* 0x000fe20000410000 */
[----:B------:R-:W-:Y:S01]  /*4d70*/  FSEL R126, R126, RZ, !P6 ;  /* 0x000000ff7e7e7208 */ /* 0x000fe20007000000 */
[C---:B------:R-:W-:Y:S01]  /*4d80*/  FFMA.FTZ R40, R141.reuse, R40, R142 ;  /* 0x000000288d287223 */ /* 0x040fe2000001008e */
[----:B------:R-:W-:Y:S01]  /*4d90*/  ISETP.GE.U32.AND P4, PT, R86, UR15, PT ;  /* 0x0000000f56007c0c */ /* 0x000fe2000bf86070 */
[----:B------:R-:W-:Y:S01]  /*4da0*/  FMUL.FTZ R42, R141, R42 ;  /* 0x0000002a8d2a7220 */ /* 0x000fe20000410000 */
[----:B------:R-:W3:Y:S01]  /*4db0*/  MUFU.EX2 R120, R120 ;  /* 0x0000007800787308 */ /* 0x000ee20000000800 */
[C---:B------:R-:W-:Y:S01]  /*4dc0*/  FFMA.FTZ R40, R139.reuse, R40, R140 ;  /* 0x000000288b287223 */ /* 0x040fe2000001008c */
[----:B-1----:R-:W-:Y:S01]  /*4dd0*/  FSEL R122, R122, 1, !P6 ;  /* 0x3f8000007a7a7808 */ /* 0x002fe20007000000 */
[----:B------:R-:W-:Y:S01]  /*4de0*/  FMUL.FTZ R42, R139, R42 ;  /* 0x0000002a8b2a7220 */ /* 0x000fe20000410000 */
[----:B------:R-:W-:Y:S01]  /*4df0*/  FSEL R123, R123, RZ, !P3 ;  /* 0x000000ff7b7b7208 */ /* 0x000fe20005800000 */
[----:B------:R-:W-:Y:S01]  /*4e00*/  FFMA.FTZ R40, R137, R40, R138 ;  /* 0x0000002889287223 */ /* 0x000fe2000001008a */
[----:B------:R-:W-:Y:S01]  /*4e10*/  FSEL R119, R119, RZ, !P4 ;  /* 0x000000ff77777208 */ /* 0x000fe20006000000 */
[----:B------:R-:W-:Y:S01]  /*4e20*/  FMUL.FTZ R42, R137, R42 ;  /* 0x0000002a892a7220 */ /* 0x000fe20000410000 */
[----:B------:R-:W1:Y:S01]  /*4e30*/  MUFU.EX2 R118, R118 ;  /* 0x0000007600767308 */ /* 0x000e620000000800 */
[----:B------:R-:W-:Y:S01]  /*4e40*/  FFMA.FTZ R40, R135, R40, R136 ;  /* 0x0000002887287223 */ /* 0x000fe20000010088 */
[----:B0-----:R-:W-:Y:S01]  /*4e50*/  FSEL R121, R121, 1, !P1 ;  /* 0x3f80000079797808 */ /* 0x001fe20004800000 */
[----:B------:R-:W-:Y:S01]  /*4e60*/  FMUL.FTZ R42, R135, R42 ;  /* 0x0000002a872a7220 */ /* 0x000fe20000410000 */
[----:B------:R-:W-:Y:S01]  /*4e70*/  FSEL R116, R116, RZ, !P5 ;  /* 0x000000ff74747208 */ /* 0x000fe20006800000 */
[----:B------:R-:W-:Y:S01]  /*4e80*/  FFMA.FTZ R40, R133, R40, R134 ;  /* 0x0000002885287223 */ /* 0x000fe20000010086 */
[----:B------:R-:W-:Y:S01]  /*4e90*/  ISETP.GE.AND P1, PT, R109, 0x1, PT ;  /* 0x000000016d00780c */ /* 0x000fe20003f26270 */
[----:B------:R-:W-:Y:S01]  /*4ea0*/  FMUL.FTZ R42, R133, R42 ;  /* 0x0000002a852a7220 */ /* 0x000fe20000410000 */
[----:B------:R-:W0:Y:S01]  /*4eb0*/  MUFU.EX2 R117, R117 ;  /* 0x0000007500757308 */ /* 0x000e220000000800 */
[C---:B------:R-:W-:Y:S01]  /*4ec0*/  FFMA.FTZ R40, R131.reuse, R40, R132 ;  /* 0x0000002883287223 */ /* 0x040fe20000010084 */
[----:B---3--:R-:W-:Y:S01]  /*4ed0*/  FSEL R120, R120, 1, !P2 ;  /* 0x3f80000078787808 */ /* 0x008fe20005000000 */
[----:B------:R-:W-:Y:S01]  /*4ee0*/  FMUL.FTZ R42, R131, R42 ;  /* 0x0000002a832a7220 */ /* 0x000fe20000410000 */
[----:B--2---:R-:W-:Y:S01]  /*4ef0*/  HFMA2.MMA R88, -RZ, RZ, 1.875, 0 ;  /* 0x3f800000ff587435 */ /* 0x004fe200000001ff */
[C---:B------:R-:W-:Y:S01]  /*4f00*/  FFMA.FTZ R40, R129.reuse, R40, R130 ;  /* 0x0000002881287223 */ /* 0x040fe20000010082 */
[----:B------:R-:W-:Y:S01]  /*4f10*/  USHF.L.U32 UR18, UR7, 0x3, URZ ;  /* 0x0000000307127899 */ /* 0x000fe2000800063f */
[----:B------:R-:W-:Y:S01]  /*4f20*/  FMUL.FTZ R42, R129, R42 ;  /* 0x0000002a812a7220 */ /* 0x000fe20000410000 */
[----:B------:R-:W2:Y:S01]  /*4f30*/  MUFU.EX2 R115, R115 ;  /* 0x0000007300737308 */ /* 0x000ea20000000800 */
[C---:B------:R-:W-:Y:S01]  /*4f40*/  FFMA.FTZ R43, R127.reuse, R40, R128 ;  /* 0x000000287f2b7223 */ /* 0x040fe20000010080 */
[----:B-1----:R-:W-:Y:S01]  /*4f50*/  FSEL R118, R118, 1, !P3 ;  /* 0x3f80000076767808 */ /* 0x002fe20005800000 */
[----:B------:R-:W-:Y:S01]  /*4f60*/  FMUL.FTZ R41, R127, R42 ;  /* 0x0000002a7f297220 */ /* 0x000fe20000410000 */
[----:B------:R-:W-:Y:S01]  /*4f70*/  STS.U16 [R75+0x340], R152 ;  /* 0x000340984b007388 */ /* 0x000fe20000000400 */
[----:B------:R-:W-:-:S02]  /*4f80*/  FFMA.FTZ R42, R122, R43, R126 ;  /* 0x0000002b7a2a7223 */ /* 0x000fc4000001007e */
[----:B------:R-:W-:Y:S01]  /*4f90*/  FMUL.FTZ R40, R122, R41 ;  /* 0x000000297a287220 */ /* 0x000fe20000410000 */
[----:B0-----:R-:W-:Y:S01]  /*4fa0*/  FSEL R117, R117, 1, !P4 ;  /* 0x3f80000075757808 */ /* 0x001fe20006000000 */
[C---:B------:R-:W-:Y:S01]  /*4fb0*/  FFMA.FTZ R43, R121.reuse, R42, R125 ;  /* 0x0000002a792b7223 */ /* 0x040fe2000001007d */
[----:B------:R0:W-:Y:S01]  /*4fc0*/  STS.U16 [R74+0x380], R89 ;  /* 0x000380594a007388 */ /* 0x0001e20000000400 */
[----:B------:R-:W-:Y:S02]  /*4fd0*/  FMUL.FTZ R41, R121, R40 ;  /* 0x0000002879297220 */ /* 0x000fe40000410000 */
[C---:B------:R-:W-:Y:S01]  /*4fe0*/  FFMA.FTZ R43, R120.reuse, R43, R124 ;  /* 0x0000002b782b7223 */ /* 0x040fe2000001007c */
[----:B------:R-:W-:Y:S01]  /*4ff0*/  STS.U16 [R73+0x3c0], R46 ;  /* 0x0003c02e49007388 */ /* 0x000fe20000000400 */
[----:B------:R-:W-:Y:S01]  /*5000*/  FMUL.FTZ R41, R120, R41 ;  /* 0x0000002978297220 */ /* 0x000fe20000410000 */
[----:B--2---:R-:W-:Y:S01]  /*5010*/  FSEL R115, R115, 1, !P5 ;  /* 0x3f80000073737808 */ /* 0x004fe20006800000 */
[----:B------:R-:W-:Y:S01]  /*5020*/  FFMA.FTZ R42, R118, R43, R123 ;  /* 0x0000002b762a7223 */ /* 0x000fe2000001007b */
[----:B------:R-:W-:-:S06]  /*5030*/  NOP ;  /* 0x0000000000007918 */ /* 0x000fcc0000000000 */
[----:B------:R-:W-:Y:S01]  /*5040*/  FFMA.FTZ R42, R117, R42, R119 ;  /* 0x0000002a752a7223 */ /* 0x000fe20000010077 */
[----:B------:R-:W-:Y:S01]  /*5050*/  LDS.U16 R148, [R71+0x2] ;  /* 0x0000020047947984 */ /* 0x000fe20000000400 */
[----:B------:R-:W-:Y:S02]  /*5060*/  FMUL.FTZ R40, R118, R41 ;  /* 0x0000002976287220 */ /* 0x000fe40000410000 */
[----:B------:R-:W-:Y:S01]  /*5070*/  FFMA.FTZ R87, R115, R42, R116 ;  /* 0x0000002a73577223 */ /* 0x000fe20000010074 */
[----:B------:R-:W-:Y:S01]  /*5080*/  LDS.U16 R149, [R72] ;  /* 0x0000000048957984 */ /* 0x000fe20000000400 */
[----:B------:R-:W-:-:S03]  /*5090*/  FMUL.FTZ R40, R117, R40 ;  /* 0x0000002875287220 */ /* 0x000fc60000410000 */
[----:B------:R-:W1:Y:S01]  /*50a0*/  SHFL.UP PT, R42, R87, 0x1, RZ ;  /* 0x04200000572a7989 */ /* 0x000e6200000e00ff */
[----:B------:R-:W-:Y:S01]  /*50b0*/  FMUL.FTZ R86, R115, R40 ;  /* 0x0000002873567220 */ /* 0x000fe20000410000 */
[----:B------:R-:W-:Y:S01]  /*50c0*/  MOV R40, c[0x0][0x19c] ;  /* 0x0000670000287a02 */ /* 0x000fe20000000f00 */
[----:B0-----:R-:W-:Y:S01]  /*50d0*/  IMAD.MOV.U32 R89, RZ, RZ, RZ ;  /* 0x000000ffff597224 */ /* 0x001fe200078e00ff */
[----:B------:R-:W-:Y:S03]  /*50e0*/  LDS.U16 R150, [R69+0x6] ;  /* 0x0000060045967984 */ /* 0x000fe60000000400 */
[C---:B------:R-:W-:Y:S01]  /*50f0*/  IMAD R157, R113.reuse, R40, UR13 ;  /* 0x0000000d719d7e24 */ /* 0x040fe2000f8e0228 */
[----:B------:R-:W0:Y:S01]  /*5100*/  SHFL.UP PT, R43, R86, 0x1, RZ ;  /* 0x04200000562b7989 */ /* 0x000e2200000e00ff */
[----:B------:R-:W-:-:S03]  /*5110*/  IMAD.WIDE.U32 R40, R113, c[0x0][0x198], RZ ;  /* 0x0000660071287a25 */ /* 0x000fc600078e00ff */
[----:B------:R-:W-:Y:S01]  /*5120*/  LDS.U16 R151, [R70+0x4] ;  /* 0x0000040046977984 */ /* 0x000fe20000000400 */
[----:B------:R-:W-:-:S03]  /*5130*/  IMAD.IADD R41, R41, 0x1, R157 ;  /* 0x0000000129297824 */ /* 0x000fc600078e029d */
[----:B------:R-:W-:Y:S04]  /*5140*/  LDS.U16 R152, [R67+0xa] ;  /* 0x00000a0043987984 */ /* 0x000fe80000000400 */
[----:B------:R-:W-:Y:S01]  /*5150*/  LDS.U16 R153, [R68+0x8] ;  /* 0x0000080044997984 */ /* 0x000fe20000000400 */
[----:B-1----:R-:W-:-:S03]  /*5160*/  @P1 FFMA.FTZ R87, R86, R42, R87 ;  /* 0x0000002a56571223 */ /* 0x002fc60000010057 */
[----:B------:R-:W-:Y:S04]  /*5170*/  LDS.U16 R154, [R65+0xe] ;  /* 0x00000e00419a7984 */ /* 0x000fe80000000400 */
[----:B------:R-:W1:Y:S01]  /*5180*/  SHFL.UP PT, R158, R87, 0x2, RZ ;  /* 0x04400000579e7989 */ /* 0x000e6200000e00ff */
[----:B0-----:R-:W-:Y:S01]  /*5190*/  @P1 FMUL.FTZ R86, R86, R43 ;  /* 0x0000002b56561220 */ /* 0x001fe20000410000 */
[----:B------:R-:W-:Y:S02]  /*51a0*/  ISETP.GE.AND P1, PT, R109, 0x2, PT ;  /* 0x000000026d00780c */ /* 0x000fe40003f26270 */
[----:B------:R-:W-:Y:S01]  /*51b0*/  LDS.U16 R155, [R66+0xc] ;  /* 0x00000c00429b7984 */ /* 0x000fe20000000400 */
[----:B------:R-:W-:-:S03]  /*51c0*/  MOV R43, UR7 ;  /* 0x00000007002b7c02 */ /* 0x000fc60008000f00 */
[----:B------:R-:W0:Y:S02]  /*51d0*/  SHFL.UP PT, R157, R86, 0x2, RZ ;  /* 0x04400000569d7989 */ /* 0x000e2400000e00ff */
[----:B------:R-:W-:Y:S02]  /*51e0*/  IMAD.WIDE.U32 R40, R43, c[0x0][0x1a0], R40 ;  /* 0x000068002b287a25 */ /* 0x000fe400078e0028 */
[----:B------:R-:W-:Y:S03]  /*51f0*/  LDS.U16 R156, [R63+0x12] ;  /* 0x000012003f9c7984 */ /* 0x000fe60000000400 */
[----:B------:R-:W-:Y:S01]  /*5200*/  IADD3 R41, R41, UR12, RZ ;  /* 0x0000000c29297c10 */ /* 0x000fe2000fffe0ff */
[----:B------:R-:W-:Y:S01]  /*5210*/  @!P0 LDS.64 R88, [UR18+0x10d0] ;  /* 0x0010d012ff588984 */ /* 0x000fe20008000a00 */
[----:B------:R-:W-:-:S03]  /*5220*/  LEA R42, P2, R40, c[0x0][0x228], 0x2 ;  /* 0x00008a00282a7a11 */ /* 0x000fc600078410ff */
[----:B------:R-:W-:Y:S01]  /*5230*/  LDS.U16 R159, [R62+0x14] ;  /* 0x000014003e9f7984 */ /* 0x000fe20000000400 */
[----:B------:R-:W-:Y:S01]  /*5240*/  LEA.HI.X R43, R40, c[0x0][0x22c], R41, 0x2, P2 ;  /* 0x00008b00282b7a11 */ /* 0x000fe200010f1429 */
[C---:B-1----:R-:W-:Y:S01]  /*5250*/  @P1 FFMA.FTZ R87, R86.reuse, R158, R87 ;  /* 0x0000009e56571223 */ /* 0x042fe20000010057 */
[C---:B------:R-:W-:Y:S01]  /*5260*/  ISETP.NE.AND P2, PT, R109.reuse, 0x1f, PT ;  /* 0x0000001f6d00780c */ /* 0x040fe20003f45270 */
[----:B------:R-:W-:Y:S04]  /*5270*/  LDS.U16 R158, [R61+0x16] ;  /* 0x000016003d9e7984 */ /* 0x000fe80000000400 */
[----:B------:R-:W1:Y:S01]  /*5280*/  SHFL.UP PT, R40, R87, 0x4, RZ ;  /* 0x0480000057287989 */ /* 0x000e6200000e00ff */
[----:B0-----:R-:W-:Y:S01]  /*5290*/  @P1 FMUL.FTZ R86, R86, R157 ;  /* 0x0000009d56561220 */ /* 0x001fe20000410000 */
[----:B------:R-:W-:-:S02]  /*52a0*/  ISETP.GE.AND P1, PT, R109, 0x4, PT ;  /* 0x000000046d00780c */ /* 0x000fc40003f26270 */
[----:B------:R-:W-:Y:S04]  /*52b0*/  LDS.U16 R157, [R64+0x10] ;  /* 0x00001000409d7984 */ /* 0x000fe80000000400 */
[----:B------:R-:W0:Y:S04]  /*52c0*/  SHFL.UP PT, R41, R86, 0x4, RZ ;  /* 0x0480000056297989 */ /* 0x000e2800000e00ff */
[----:B------:R-:W-:Y:S04]  /*52d0*/  LDS.U16 R160, [R59+0x1a] ;  /* 0x00001a003ba07984 */ /* 0x000fe80000000400 */
[----:B------:R-:W-:Y:S04]  /*52e0*/  LDS.U16 R161, [R60+0x18] ;  /* 0x000018003ca17984 */ /* 0x000fe80000000400 */
[----:B------:R-:W-:Y:S01]  /*52f0*/  LDS.U16 R162, [R57+0x1e] ;  /* 0x00001e0039a27984 */ /* 0x000fe20000000400 */
[----:B-1----:R-:W-:-:S03]  /*5300*/  @P1 FFMA.FTZ R87, R86, R40, R87 ;  /* 0x0000002856571223 */ /* 0x002fc60000010057 */
[----:B------:R-:W-:Y:S04]  /*5310*/  LDS.U16 R163, [R58+0x1c] ;  /* 0x00001c003aa37984 */ /* 0x000fe80000000400 */
[----:B------:R-:W1:Y:S01]  /*5320*/  SHFL.UP PT, R40, R87, 0x8, RZ ;  /* 0x0500000057287989 */ /* 0x000e6200000e00ff */
[----:B0-----:R-:W-:-:S03]  /*5330*/  @P1 FMUL.FTZ R86, R86, R41 ;  /* 0x0000002956561220 */ /* 0x001fc60000410000 */
[----:B------:R0:W5:Y:S01]  /*5340*/  LDG.E R147, [R42.64] ;  /* 0x000000102a937981 */ /* 0x000162000c1e1900 */
[----:B------:R-:W-:Y:S01]  /*5350*/  ISETP.GE.AND P1, PT, R109, 0x8, PT ;  /* 0x000000086d00780c */ /* 0x000fe20003f26270 */
[----:B------:R-:W-:Y:S02]  /*5360*/  BSSY B0, `(.L_x_2797) ;  /* 0x000002d000007945 */ /* 0x000fe40003800000 */
[----:B------:R-:W2:Y:S01]  /*5370*/  SHFL.UP PT, R41, R86, 0x8, RZ ;  /* 0x0500000056297989 */ /* 0x000ea200000e00ff */
[----:B0-----:R-:W-:-:S04]  /*5380*/  SHF.R.U32.HI R42, RZ, 0x5, R114 ;  /* 0x00000005ff2a7819 */ /* 0x001fc80000011672 */
[C---:B------:R-:W-:Y:S02]  /*5390*/  ISETP.NE.AND P5, PT, R42.reuse, RZ, PT ;  /* 0x000000ff2a00720c */ /* 0x040fe40003fa5270 */
[C---:B------:R-:W-:Y:S02]  /*53a0*/  ISETP.NE.AND P3, PT, R42.reuse, 0x3, PT ;  /* 0x000000032a00780c */ /* 0x040fe40003f65270 */
[----:B------:R-:W-:Y:S01]  /*53b0*/  ISETP.NE.AND P4, PT, R42, 0x2, PT ;  /* 0x000000022a00780c */ /* 0x000fe20003f85270 */
[----:B-1----:R-:W-:-:S05]  /*53c0*/  @P1 FFMA.FTZ R87, R86, R40, R87 ;  /* 0x0000002856571223 */ /* 0x002fca0000010057 */
[----:B------:R-:W0:Y:S01]  /*53d0*/  SHFL.UP PT, R40, R87, 0x10, RZ ;  /* 0x0600000057287989 */ /* 0x000e2200000e00ff */
[----:B--2---:R-:W-:Y:S01]  /*53e0*/  @P1 FMUL.FTZ R86, R86, R41 ;  /* 0x0000002956561220 */ /* 0x004fe20000410000 */
[----:B------:R-:W-:-:S04]  /*53f0*/  ISETP.GE.AND P1, PT, R109, 0x10, PT ;  /* 0x000000106d00780c */ /* 0x000fc80003f26270 */
[----:B------:R-:W1:Y:S09]  /*5400*/  SHFL.UP PT, R41, R86, 0x10, RZ ;  /* 0x0600000056297989 */ /* 0x000e7200000e00ff */
[----:B0-----:R-:W-:Y:S01]  /*5410*/  @P1 FFMA.FTZ R87, R86, R40, R87 ;  /* 0x0000002856571223 */ /* 0x001fe20000010057 */
[----:B------:R-:W-:-:S04]  /*5420*/  @!P2 SHF.R.U32.HI R40, RZ, 0x2, R114 ;  /* 0x00000002ff28a819 */ /* 0x000fc80000011672 */
[----:B------:R-:W-:Y:S01]  /*5430*/  @!P2 LOP3.LUT R44, R40, 0x3ffffff8, RZ, 0xc0, !PT ;  /* 0x3ffffff8282ca812 */ /* 0x000fe200078ec0ff */
[----:B-1----:R-:W-:Y:S01]  /*5440*/  @P1 FMUL.FTZ R86, R86, R41 ;  /* 0x0000002956561220 */ /* 0x002fe20000410000 */
[----:B------:R-:W-:-:S04]  /*5450*/  ISETP.NE.AND P1, PT, R109, RZ, P5 ;  /* 0x000000ff6d00720c */ /* 0x000fc80002f25270 */
[----:B------:R-:W-:Y:S04]  /*5460*/  @!P2 STS.64 [R44+0x1090], R86 ;  /* 0x001090562c00a388 */ /* 0x000fe80000000a00 */
[----:B------:R-:W-:Y:S06]  /*5470*/  BAR.SYNC.DEFER_BLOCKING 0x0 ;  /* 0x0000000000007b1d */ /* 0x000fec0000010000 */
[----:B------:R-:W-:Y:S04]  /*5480*/  SHFL.UP PT, R86, R86, 0x1, RZ ;  /* 0x0420000056567989 */ /* 0x000fe800000e00ff */
[----:B------:R-:W-:Y:S04]  /*5490*/  SHFL.UP PT, R87, R87, 0x1, RZ ;  /* 0x0420000057577989 */ /* 0x000fe800000e00ff */
        /* <DEDUP_REMOVED lines=8> */
[----:B------:R-:W-:Y:S01]  /*5520*/  FSEL R41, R45, R41, !P3 ;  /* 0x000000292d297208 */ /* 0x000fe20005800000 */
[C---:B------:R-:W-:Y:S02]  /*5530*/  FFMA.FTZ R44, R46.reuse, R45, R47 ;  /* 0x0000002d2e2c7223 */ /* 0x040fe4000001002f */
[----:B------:R-:W-:Y:S01]  /*5540*/  FMUL.FTZ R45, R46, R42 ;  /* 0x0000002a2e2d7220 */ /* 0x000fe20000410000 */
[----:B------:R-:W-:Y:S01]  /*5550*/  FSEL R43, R42, R40, !P3 ;  /* 0x000000282a2b7208 */ /* 0x000fe20005800000 */
[----:B------:R-:W-:Y:S01]  /*5560*/  @P1 FFMA.FTZ R41, R86, R41, R87 ;  /* 0x0000002956291223 */ /* 0x000fe20000010057 */
[----:B------:R-:W-:-:S03]  /*5570*/  @P5 MOV R40, R88 ;  /* 0x0000005800285202 */ /* 0x000fc60000000f00 */
[----:B------:R-:W-:Y:S01]  /*5580*/  @P1 FMUL.FTZ R43, R86, R43 ;  /* 0x0000002b562b1220 */ /* 0x000fe20000410000 */
[----:B------:R-:W-:Y:S01]  /*5590*/  @P5 MOV R87, R41 ;  /* 0x0000002900575202 */ /* 0x000fe20000000f00 */
[----:B------:R-:W-:Y:S02]  /*55a0*/  @P5 IMAD.MOV.U32 R41, RZ, RZ, R89 ;  /* 0x000000ffff295224 */ /* 0x000fe400078e0059 */
[----:B------:R-:W-:Y:S01]  /*55b0*/  @P5 IMAD.MOV.U32 R86, RZ, RZ, R43 ;  /* 0x000000ffff565224 */ /* 0x000fe200078e002b */
[----:B------:R-:W-:Y:S05]  /*55c0*/  @P5 BRA `(.L_x_2798) ;  /* 0x0000006000005947 */ /* 0x000fea0003800000 */
[----:B------:R-:W-:Y:S01]  /*55d0*/  ISETP.NE.AND P1, PT, R109, RZ, PT ;  /* 0x000000ff6d00720c */ /* 0x000fe20003f25270 */
[C---:B------:R-:W-:Y:S02]  /*55e0*/  FMUL.FTZ R40, R45.reuse, R88 ;  /* 0x000000582d287220 */ /* 0x040fe40000410000 */
[----:B------:R-:W-:-:S10]  /*55f0*/  FFMA.FTZ R41, R45, R89, R44 ;  /* 0x000000592d297223 */ /* 0x000fd4000001002c */
[----:B------:R0:W-:Y:S01]  /*5600*/  @!P1 STS.64 [0x10b8], R88 ;  /* 0x0010b858ff009388 */ /* 0x0001e20000000a00 */
[----:B------:R-:W-:Y:S01]  /*5610*/  @!P1 IMAD.MOV.U32 R86, RZ, RZ, R88 ;  /* 0x000000ffff569224 */ /* 0x000fe200078e0058 */
[----:B------:R-:W-:Y:S02]  /*5620*/  @!P1 MOV R87, R89 ;  /* 0x0000005900579202 */ /* 0x000fe40000000f00 */
.L_x_2798:
[----:B------:R-:W-:Y:S05]  /*5630*/  BSYNC B0 ;  /* 0x0000000000007941 */ /* 0x000fea0003800000 */
.L_x_2797:
[----:B------:R-:W-:Y:S01]  /*5640*/  BAR.SYNC.DEFER_BLOCKING 0x0 ;  /* 0x0000000000007b1d */ /* 0x000fe20000010000 */
[----:B------:R-:W-:Y:S01]  /*5650*/  ISETP.NE.AND P1, PT, R114, RZ, PT ;  /* 0x000000ff7200720c */ /* 0x000fe20003f25270 */
[----:B------:R-:W-:Y:S02]  /*5660*/  HADD2.F32 R148, -RZ, R148.H0_H0 ;  /* 0x20000094ff947230 */ /* 0x000fe40000004100 */
[----:B------:R-:W-:Y:S02]  /*5670*/  HADD2.F32 R44, -RZ, R149.H0_H0 ;  /* 0x20000095ff2c7230 */ /* 0x000fe40000004100 */
[----:B------:R-:W-:Y:S01]  /*5680*/  BSSY B0, `(.L_x_2799) ;  /* 0x0000038000007945 */ /* 0x000fe20003800000 */
[----:B------:R-:W-:Y:S02]  /*5690*/  HADD2.F32 R150, -RZ, R150.H0_H0 ;  /* 0x20000096ff967230 */ /* 0x000fe40000004100 */
[----:B------:R-:W-:-:S02]  /*56a0*/  HADD2.F32 R46, -RZ, R151.H0_H0 ;  /* 0x20000097ff2e7230 */ /* 0x000fc40000004100 */
[----:B------:R-:W-:Y:S02]  /*56b0*/  HADD2.F32 R152, -RZ, R152.H0_H0 ;  /* 0x20000098ff987230 */ /* 0x000fe40000004100 */
[----:B------:R-:W-:Y:S02]  /*56c0*/  HADD2.F32 R154, -RZ, R154.H0_H0 ;  /* 0x2000009aff9a7230 */ /* 0x000fe40000004100 */
[----:B0-----:R-:W-:Y:S02]  /*56d0*/  HADD2.F32 R88, -RZ, R155.H0_H0 ;  /* 0x2000009bff587230 */ /* 0x001fe40000004100 */
[----:B------:R-:W-:Y:S02]  /*56e0*/  HADD2.F32 R156, -RZ, R156.H0_H0 ;  /* 0x2000009cff9c7230 */ /* 0x000fe40000004100 */
[----:B------:R-:W-:Y:S02]  /*56f0*/  HADD2.F32 R158, -RZ, R158.H0_H0 ;  /* 0x2000009eff9e7230 */ /* 0x000fe40000004100 */
[----:B------:R-:W-:-:S02]  /*5700*/  HADD2.F32 R160, -RZ, R160.H0_H0 ;  /* 0x200000a0ffa07230 */ /* 0x000fc40000004100 */
[----:B------:R-:W-:Y:S01]  /*5710*/  HADD2.F32 R162, -RZ, R162.H0_H0 ;  /* 0x200000a2ffa27230 */ /* 0x000fe20000004100 */
[----:B------:R-:W0:Y:S02]  /*5720*/  LDS R43, [0x10bc] ;  /* 0x0010bc00ff2b7984 */ /* 0x000e240000000800 */
[----:B0-----:R-:W-:Y:S01]  /*5730*/  @P1 FFMA.FTZ R87, R43, R86, R87 ;  /* 0x000000562b571223 */ /* 0x001fe20000010057 */
[----:B------:R-:W-:Y:S01]  /*5740*/  ISETP.NE.AND P1, PT, R114, RZ, PT ;  /* 0x000000ff7200720c */ /* 0x000fe20003f25270 */
[----:B------:R-:W-:Y:S02]  /*5750*/  HADD2.F32 R86, -RZ, R153.H0_H0 ;  /* 0x20000099ff567230 */ /* 0x000fe40000004100 */
        /* <DEDUP_REMOVED lines=11> */
[----:B------:R-:W-:-:S03]  /*5810*/  HADD2.F32 R126, -RZ, R163.H0_H0 ;  /* 0x200000a3ff7e7230 */ /* 0x000fc60000004100 */
[----:B------:R-:W-:-:S04]  /*5820*/  FFMA.FTZ R121, R121, R122, R125 ;  /* 0x0000007a79797223 */ /* 0x000fc8000001007d */
[----:B------:R-:W-:Y:S01]  /*5830*/  FFMA.FTZ R45, R120, R121, R124 ;  /* 0x00000079782d7223 */ /* 0x000fe2000001007c */
[----:B------:R-:W-:Y:S02]  /*5840*/  HADD2.F32 R120, -RZ, R159.H0_H0 ;  /* 0x2000009fff787230 */ /* 0x000fe40000004100 */
[----:B------:R-:W-:Y:S01]  /*5850*/  HADD2.F32 R124, -RZ, R161.H0_H0 ;  /* 0x200000a1ff7c7230 */ /* 0x000fe20000004100 */
[----:B------:R-:W-:-:S04]  /*5860*/  FFMA.FTZ R118, R118, R45, R123 ;  /* 0x0000002d76767223 */ /* 0x000fc8000001007b */
[----:B------:R-:W-:-:S04]  /*5870*/  FFMA.FTZ R117, R117, R118, R119 ;  /* 0x0000007675757223 */ /* 0x000fc80000010077 */
[----:B------:R-:W-:Y:S01]  /*5880*/  FFMA.FTZ R115, R115, R117, R116 ;  /* 0x0000007573737223 */ /* 0x000fe20000010074 */
[----:B------:R-:W-:Y:S01]  /*5890*/  HADD2.F32 R116, -RZ, R157.H0_H0 ;  /* 0x2000009dff747230 */ /* 0x000fe20000004100 */
[----:B------:R-:W-:Y:S05]  /*58a0*/  @P1 BRA `(.L_x_2800) ;  /* 0x0000015000001947 */ /* 0x000fea0003800000 */
[----:B------:R-:W0:Y:S01]  /*58b0*/  S2UR UR13, SR_CTAID.X ;  /* 0x00000000000d79c3 */ /* 0x000e220000002500 */
[----:B------:R-:W-:Y:S01]  /*58c0*/  ULDC UR14, c[0x0][0x16c] ;  /* 0x00005b00000e7ab9 */ /* 0x000fe20000000800 */
[----:B------:R1:W-:Y:S01]  /*58d0*/  STS.64 [UR18+0x10d0], R40 ;  /* 0x0010d028ff007988 */ /* 0x0003e20008000a12 */
[----:B------:R-:W-:-:S05]  /*58e0*/  ULDC.64 UR22, c[0x0][0x260] ;  /* 0x0000980000167ab9 */ /* 0x000fca0000000a00 */
        /* <DEDUP_REMOVED lines=14> */
[----:B------:R-:W-:-:S04]  /*59d0*/  IMAD.U32 R42, RZ, RZ, UR12 ;  /* 0x0000000cff2a7e24 */ /* 0x000fc8000f8e00ff */
[----:B------:R-:W-:-:S05]  /*59e0*/  MOV R43, UR13 ;  /* 0x0000000d002b7c02 */ /* 0x000fca0008000f00 */
[----:B------:R1:W-:Y:S02]  /*59f0*/  STG.E.64 [R42.64], R40 ;  /* 0x000000282a007986 */ /* 0x0003e4000c101b10 */
.L_x_2800:
[----:B------:R-:W-:Y:S05]  /*5a00*/  BSYNC B0 ;  /* 0x0000000000007941 */ /* 0x000fea0003800000 */
.L_x_2799:
[----:B------:R-:W-:Y:S01]  /*5a10*/  UIADD3 UR7, UR7, 0x1, URZ ;  /* 0x0000000107077890 */ /* 0x000fe2000fffe03f */
[-C--:B-----5:R-:W-:Y:S01]  /*5a20*/  FMUL.FTZ R44, R44, R147.reuse ;  /* 0x000000932c2c7220 */ /* 0x0a0fe20000410000 */
[----:B------:R-:W-:Y:S01]  /*5a30*/  ULDC UR12, c[0x0][0x16c] ;  /* 0x00005b00000c7ab9 */ /* 0x000fe20000000800 */
[-C--:B------:R-:W-:Y:S01]  /*5a40*/  FMUL.FTZ R148, R148, R147.reuse ;  /* 0x0000009394947220 */ /* 0x080fe20000410000 */
[----:B------:R-:W-:Y:S01]  /*5a50*/  UISETP.GE.AND UP0, UPT, UR7, UR12, UPT ;  /* 0x0000000c0700728c */ /* 0x000fe2000bf06270 */
[-C--:B------:R-:W-:Y:S02]  /*5a60*/  FMUL.FTZ R46, R46, R147.reuse ;  /* 0x000000932e2e7220 */ /* 0x080fe40000410000 */
[-C--:B------:R-:W-:Y:S02]  /*5a70*/  FMUL.FTZ R150, R150, R147.reuse ;  /* 0x0000009396967220 */ /* 0x080fe40000410000 */
[-C--:B------:R-:W-:Y:S01]  /*5a80*/  FMUL.FTZ R86, R86, R147.reuse ;  /* 0x0000009356567220 */ /* 0x080fe20000410000 */
[----:B------:R-:W-:Y:S01]  /*5a90*/  PLOP3.LUT P1, PT, PT, PT, UP0, 0x80, 0x0 ;  /* 0x000000000000781c */ /* 0x000fe20003f2f008 */
[----:B------:R-:W-:-:S02]  /*5aa0*/  FMUL.FTZ R152, R152, R147 ;  /* 0x0000009398987220 */ /* 0x000fc40000410000 */
[-C--:B------:R-:W-:Y:S02]  /*5ab0*/  FMUL.FTZ R88, R88, R147.reuse ;  /* 0x0000009358587220 */ /* 0x080fe40000410000 */
[-C--:B------:R-:W-:Y:S02]  /*5ac0*/  FMUL.FTZ R154, R154, R147.reuse ;  /* 0x000000939a9a7220 */ /* 0x080fe40000410000 */
[-C--:B------:R-:W-:Y:S02]  /*5ad0*/  FMUL.FTZ R116, R116, R147.reuse ;  /* 0x0000009374747220 */ /* 0x080fe40000410000 */
[-C--:B------:R-:W-:Y:S02]  /*5ae0*/  FMUL.FTZ R156, R156, R147.reuse ;  /* 0x000000939c9c7220 */ /* 0x080fe40000410000 */
[-C--:B-1----:R-:W-:Y:S02]  /*5af0*/  FMUL.FTZ R41, R120, R147.reuse ;  /* 0x0000009378297220 */ /* 0x082fe40000410000 */
[----:B------:R-:W-:-:S02]  /*5b00*/  FMUL.FTZ R158, R158, R147 ;  /* 0x000000939e9e7220 */ /* 0x000fc40000410000 */
[-C--:B------:R-:W-:Y:S02]  /*5b10*/  FMUL.FTZ R124, R124, R147.reuse ;  /* 0x000000937c7c7220 */ /* 0x080fe40000410000 */
[-C--:B------:R-:W-:Y:S02]  /*5b20*/  FMUL.FTZ R160, R160, R147.reuse ;  /* 0x00000093a0a07220 */ /* 0x080fe40000410000 */
[-C--:B------:R-:W-:Y:S02]  /*5b30*/  FMUL.FTZ R126, R126, R147.reuse ;  /* 0x000000937e7e7220 */ /* 0x080fe40000410000 */
[----:B------:R-:W-:Y:S02]  /*5b40*/  FMUL.FTZ R162, R162, R147 ;  /* 0x00000093a2a27220 */ /* 0x000fe40000410000 */
[----:B------:R-:W-:Y:S02]  /*5b50*/  FFMA.FTZ R16, R145, R44, R16 ;  /* 0x0000002c91107223 */ /* 0x000fe40000010010 */
[----:B------:R-:W-:-:S02]  /*5b60*/  FFMA.FTZ R15, R144, R148, R15 ;  /* 0x00000094900f7223 */ /* 0x000fc4000001000f */
[----:B------:R-:W-:Y:S02]  /*5b70*/  FFMA.FTZ R14, R141, R46, R14 ;  /* 0x0000002e8d0e7223 */ /* 0x000fe4000001000e */
[----:B------:R-:W-:Y:S02]  /*5b80*/  FFMA.FTZ R13, R140, R150, R13 ;  /* 0x000000968c0d7223 */ /* 0x000fe4000001000d */
[----:B------:R-:W-:Y:S02]  /*5b90*/  FFMA.FTZ R12, R137, R86, R12 ;  /* 0x00000056890c7223 */ /* 0x000fe4000001000c */
[----:B------:R-:W-:Y:S02]  /*5ba0*/  FFMA.FTZ R11, R136, R152, R11 ;  /* 0x00000098880b7223 */ /* 0x000fe4000001000b */
        /* <DEDUP_REMOVED lines=9> */
[----:B------:R-:W-:Y:S01]  /*5c40*/  FFMA.FTZ R0, R115, R162, R0 ;  /* 0x000000a273007223 */ /* 0x000fe20000010000 */
[----:B------:R-:W-:Y:S01]  /*5c50*/  @P1 CALL.REL.NOINC `(.L_x_2796) ;  /* 0x0000001000001944 */ /* 0x000fe20003c00000 */
[----:B------:R-:W-:Y:S05]  /*5c60*/  BRA `(.L_x_2801) ;  /* 0xffffe4d000007947 */ /* 0x000fea000383ffff */
.L_x_2796:
[----:B------:R-:W-:Y:S01]  /*5c70*/  BAR.SYNC.DEFER_BLOCKING 0x0 ;  /* 0x0000000000007b1d */ /* 0x000fe20000010000 */
[----:B------:R-:W-:Y:S02]  /*5c80*/  F2FP.PACK_AB R15, R15, R16 ;  /* 0x000000100f0f723e */ /* 0x000fe400000000ff */
[----:B------:R-:W-:Y:S02]  /*5c90*/  F2FP.PACK_AB R13, R13, R14 ;  /* 0x0000000e0d0d723e */ /* 0x000fe400000000ff */
[----:B------:R-:W-:Y:S01]  /*5ca0*/  PRMT R14, R15, 0x7632, R14 ;  /* 0x000076320f0e7816 */ /* 0x000fe2000000000e */
[----:B------:R-:W-:Y:S01]  /*5cb0*/  ULDC UR7, c[0x0][0x200] ;  /* 0x0000800000077ab9 */ /* 0x000fe20000000800 */
[----:B------:R-:W-:Y:S01]  /*5cc0*/  F2FP.PACK_AB R11, R11, R12 ;  /* 0x0000000c0b0b723e */ /* 0x000fe200000000ff */
[----:B------:R-:W-:Y:S01]  /*5cd0*/  UIMAD UR7, UR20, UR7, URZ ;  /* 0x00000007140772a4 */ /* 0x000fe2000f8e023f */
[----:B------:R-:W-:Y:S01]  /*5ce0*/  PRMT R12, R13, 0x7632, R12 ;  /* 0x000076320d0c7816 */ /* 0x000fe2000000000c */
[----:B------:R-:W-:Y:S01]  /*5cf0*/  BSSY B0, `(.L_x_2802) ;  /* 0x0000048000007945 */ /* 0x000fe20003800000 */
[----:B------:R-:W-:-:S02]  /*5d00*/  F2FP.PACK_AB R9, R9, R10 ;  /* 0x0000000a0909723e */ /* 0x000fc400000000ff */
[----:B------:R-:W-:Y:S02]  /*5d10*/  PRMT R10, R11, 0x7632, R10 ;  /* 0x000076320b0a7816 */ /* 0x000fe4000000000a */
[----:B------:R-:W-:Y:S02]  /*5d20*/  F2FP.PACK_AB R7, R7, R8 ;  /* 0x000000080707723e */ /* 0x000fe400000000ff */
[----:B------:R-:W-:Y:S02]  /*5d30*/  PRMT R8, R9, 0x7632, R8 ;  /* 0x0000763209087816 */ /* 0x000fe40000000008 */
[----:B------:R-:W-:Y:S02]  /*5d40*/  F2FP.PACK_AB R5, R5, R6 ;  /* 0x000000060505723e */ /* 0x000fe400000000ff */
[----:B------:R-:W-:Y:S02]  /*5d50*/  PRMT R6, R7, 0x7632, R6 ;  /* 0x0000763207067816 */ /* 0x000fe40000000006 */
[----:B------:R-:W-:Y:S01]  /*5d60*/  F2FP.PACK_AB R3, R3, R4 ;  /* 0x000000040303723e */ /* 0x000fe200000000ff */
[----:B------:R-:W-:Y:S01]  /*5d70*/  STS.U16 [R72], R15 ;  /* 0x0000000f48007388 */ /* 0x000fe20000000400 */
[----:B------:R-:W-:-:S02]  /*5d80*/  F2FP.PACK_AB R0, R0, R2 ;  /* 0x000000020000723e */ /* 0x000fc400000000ff */
[----:B------:R-:W-:Y:S01]  /*5d90*/  ISETP.NE.AND P0, PT, R114, RZ, PT ;  /* 0x000000ff7200720c */ /* 0x000fe20003f05270 */
[----:B------:R-:W-:Y:S01]  /*5da0*/  STS.U16 [R71+0x2], R14 ;  /* 0x0000020e47007388 */ /* 0x000fe20000000400 */
[----:B------:R-:W-:Y:S02]  /*5db0*/  PRMT R4, R5, 0x7632, R4 ;  /* 0x0000763205047816 */ /* 0x000fe40000000004 */
[----:B------:R-:W-:Y:S01]  /*5dc0*/  PRMT R2, R3, 0x7632, R2 ;  /* 0x0000763203027816 */ /* 0x000fe20000000002 */
[----:B------:R-:W-:Y:S01]  /*5dd0*/  STS.U16 [R70+0x4], R13 ;  /* 0x0000040d46007388 */ /* 0x000fe20000000400 */
[----:B------:R-:W-:-:S03]  /*5de0*/  PRMT R29, R0, 0x7610, R29 ;  /* 0x00007610001d7816 */ /* 0x000fc6000000001d */
        /* <DEDUP_REMOVED lines=8> */
[----:B0-----:R-:W-:Y:S01]  /*5e70*/  PRMT R7, R0, 0x7632, R7 ;  /* 0x0000763200077816 */ /* 0x001fe20000000007 */
[----:B------:R-:W-:-:S02]  /*5e80*/  IMAD.U32 R0, RZ, RZ, UR15 ;  /* 0x0000000fff007e24 */ /* 0x000fc4000f8e00ff */
[----:B------:R-:W-:Y:S04]  /*5e90*/  STS.U16 [R61+0x16], R4 ;  /* 0x000016043d007388 */ /* 0x000fe80000000400 */
[----:B------:R-:W-:Y:S04]  /*5ea0*/  STS.U16 [R60+0x18], R3 ;  /* 0x000018033c007388 */ /* 0x000fe80000000400 */
[----:B------:R0:W-:Y:S04]  /*5eb0*/  STS.U16 [R59+0x1a], R2 ;  /* 0x00001a023b007388 */ /* 0x0001e80000000400 */
[----:B------:R-:W-:Y:S04]  /*5ec0*/  STS.U16 [R58+0x1c], R29 ;  /* 0x00001c1d3a007388 */ /* 0x000fe80000000400 */
[----:B------:R1:W-:Y:S01]  /*5ed0*/  STS.U16 [R57+0x1e], R7 ;  /* 0x00001e0739007388 */ /* 0x0003e20000000400 */
[----:B------:R-:W-:-:S06]  /*5ee0*/  NOP ;  /* 0x0000000000007918 */ /* 0x000fcc0000000000 */
[----:B------:R-:W-:Y:S01]  /*5ef0*/  LDS.U16 R9, [R94] ;  /* 0x000000005e097984 */ /* 0x000fe20000000400 */
[C---:B0-----:R-:W-:Y:S01]  /*5f00*/  IMAD.WIDE.U32 R2, R112.reuse, c[0x0][0x200], RZ ;  /* 0x0000800070027a25 */ /* 0x041fe200078e00ff */
[----:B-1----:R-:W-:Y:S02]  /*5f10*/  MOV R7, UR7 ;  /* 0x0000000700077c02 */ /* 0x002fe40008000f00 */
[----:B------:R-:W-:Y:S04]  /*5f20*/  LDS.U16 R93, [R93+0x40] ;  /* 0x000040005d5d7984 */ /* 0x000fe80000000400 */
[----:B------:R-:W-:Y:S01]  /*5f30*/  LDS.U16 R11, [R92+0x80] ;  /* 0x000080005c0b7984 */ /* 0x000fe20000000400 */
[----:B------:R-:W-:-:S03]  /*5f40*/  IMAD R7, R112, c[0x0][0x204], R7 ;  /* 0x0000810070077a24 */ /* 0x000fc600078e0207 */
[----:B------:R-:W-:Y:S01]  /*5f50*/  LDS.U16 R91, [R91+0xc0] ;  /* 0x0000c0005b5b7984 */ /* 0x000fe20000000400 */
[----:B------:R-:W-:-:S03]  /*5f60*/  IMAD.IADD R27, R3, 0x1, R7 ;  /* 0x00000001031b7824 */ /* 0x000fc600078e0207 */
        /* <DEDUP_REMOVED lines=23> */
[----:B------:R-:W-:-:S04]  /*60e0*/  IMAD.WIDE.U32 R4, R112, c[0x0][0x200], R4 ;  /* 0x0000800070047a25 */ /* 0x000fc800078e0004 */
[----:B------:R-:W-:Y:S01]  /*60f0*/  IMAD.U32 R0, RZ, RZ, UR7 ;  /* 0x00000007ff007e24 */ /* 0x000fe2000f8e00ff */
[----:B------:R-:W-:-:S03]  /*6100*/  IADD3 R5, R7, R5, RZ ;  /* 0x0000000507057210 */ /* 0x000fc60007ffe0ff */
[C---:B------:R-:W-:Y:S02]  /*6110*/  IMAD R7, R113.reuse, c[0x0][0x20c], R0 ;  /* 0x0000830071077a24 */ /* 0x040fe400078e0200 */
[----:B------:R-:W-:-:S04]  /*6120*/  IMAD.WIDE.U32 R4, R113, c[0x0][0x208], R4 ;  /* 0x0000820071047a25 */ /* 0x000fc800078e0004 */
[----:B------:R-:W-:Y:S01]  /*6130*/  IMAD.IADD R5, R5, 0x1, R7 ;  /* 0x0000000105057824 */ /* 0x000fe200078e0207 */
[----:B------:R-:W-:-:S04]  /*6140*/  LEA R6, P0, R4, c[0x0][0x258], 0x1 ;  /* 0x0000960004067a11 */ /* 0x000fc800078008ff */
[----:B------:R-:W-:-:S05]  /*6150*/  LEA.HI.X R7, R4, c[0x0][0x25c], R5, 0x1, P0 ;  /* 0x0000970004077a11 */ /* 0x000fca00000f0c05 */
[----:B------:R0:W-:Y:S04]  /*6160*/  STG.E.U16 [R6.64], R9 ;  /* 0x0000000906007986 */ /* 0x0001e8000c101510 */
.L_x_2803:
[----:B------:R-:W-:Y:S05]  /*6170*/  BSYNC B0 ;  /* 0x0000000000007941 */ /* 0x000fea0003800000 */
.L_x_2802:
[----:B------:R-:W-:Y:S01]  /*6180*/  ULDC UR7, c[0x0][0x208] ;  /* 0x0000820000077ab9 */ /* 0x000fe20000000800 */
[----:B------:R-:W-:Y:S01]  /*6190*/  MOV R4, R2 ;  /* 0x0000000200047202 */ /* 0x000fe20000000f00 */
[----:B------:R-:W-:Y:S01]  /*61a0*/  UIMAD UR7, UR19, UR7, URZ ;  /* 0x00000007130772a4 */ /* 0x000fe2000f8e023f */
[----:B------:R-:W-:Y:S01]  /*61b0*/  IMAD.MOV.U32 R5, RZ, RZ, R27 ;  /* 0x000000ffff057224 */ /* 0x000fe200078e001b */
[----:B------:R-:W-:Y:S01]  /*61c0*/  HFMA2.MMA R3, -RZ, RZ, 0, 1.1920928955078125e-07 ;  /* 0x00000002ff037435 */ /* 0x000fe200000001ff */
[----:B------:R-:W-:Y:S01]  /*61d0*/  USHF.L.U32 UR12, UR4, 0xb, URZ ;  /* 0x0000000b040c7899 */ /* 0x000fe2000800063f */
[----:B0-----:R-:W-:Y:S01]  /*61e0*/  LOP3.LUT R6, R110, 0x20, R111, 0xfe, !PT ;  /* 0x000000206e067812 */ /* 0x001fe200078efe6f */
[----:B------:R-:W-:Y:S01]  /*61f0*/  IMAD.WIDE.U32 R4, R113, c[0x0][0x208], R4 ;  /* 0x0000820071047a25 */ /* 0x000fe200078e0004 */
[-C--:B------:R-:W-:Y:S01]  /*6200*/  ISETP.GE.AND P3, PT, R107, R25.reuse, PT ;  /* 0x000000196b00720c */ /* 0x080fe20003f66270 */
[----:B------:R-:W-:Y:S01]  /*6210*/  UIADD3 UR4, UR4, 0x1, URZ ;  /* 0x0000000104047890 */ /* 0x000fe2000fffe03f */
[----:B------:R-:W-:Y:S01]  /*6220*/  ISETP.GE.AND P2, PT, R6, R25, PT ;  /* 0x000000190600720c */ /* 0x000fe20003f46270 */
[----:B------:R-:W-:Y:S01]  /*6230*/  IMAD.U32 R0, RZ, RZ, UR7 ;  /* 0x00000007ff007e24 */ /* 0x000fe2000f8e00ff */
[----:B------:R-:W-:Y:S01]  /*6240*/  USHF.R.S32.HI UR7, URZ, 0x1f, UR12 ;  /* 0x0000001f3f077899 */ /* 0x000fe2000801140c */
[----:B------:R-:W-:Y:S01]  /*6250*/  IADD3 R7, P0, R4, UR12, RZ ;  /* 0x0000000c04077c10 */ /* 0x000fe2000ff1e0ff */
[----:B------:R-:W-:Y:S01]  /*6260*/  IMAD.WIDE R2, R84, R3, c[0x0][0x258] ;  /* 0x0000960054027625 */ /* 0x000fe200078e0203 */
[-C--:B------:R-:W-:Y:S01]  /*6270*/  ISETP.GE.AND P4, PT, R106, R25.reuse, PT ;  /* 0x000000196a00720c */ /* 0x080fe20003f86270 */
[----:B------:R-:W-:Y:S01]  /*6280*/  UIADD3 UR9, UP1, UR9, 0x1000, URZ ;  /* 0x0000100009097890 */ /* 0x000fe2000ff3e03f */
[-C--:B------:R-:W-:Y:S01]  /*6290*/  ISETP.GE.AND P5, PT, R105, R25.reuse, PT ;  /* 0x000000196900720c */ /* 0x080fe20003fa6270 */
[----:B------:R-:W-:Y:S01]  /*62a0*/  IMAD R4, R113, c[0x0][0x20c], R0 ;  /* 0x0000830071047a24 */ /* 0x000fe200078e0200 */
[C---:B------:R-:W-:Y:S01]  /*62b0*/  LEA R2, P1, R7.reuse, R2, 0x1 ;  /* 0x0000000207027211 */ /* 0x040fe200078208ff */
[----:B------:R-:W-:Y:S01]  /*62c0*/  UIADD3 UR8, UP2, UR8, 0x1000, URZ ;  /* 0x0000100008087890 */ /* 0x000fe2000ff5e03f */
[-C--:B------:R-:W-:Y:S01]  /*62d0*/  ISETP.GE.AND P6, PT, R104, R25.reuse, PT ;  /* 0x000000196800720c */ /* 0x080fe20003fc6270 */
[----:B------:R-:W-:Y:S01]  /*62e0*/  UIADD3.X UR11, URZ, UR11, URZ, UP1, !UPT ;  /* 0x0000000b3f0b7290 */ /* 0x000fe20008ffe43f */
[----:B------:R-:W-:Y:S01]  /*62f0*/  IADD3.X R4, R4, UR7, R5, P0, !PT ;  /* 0x0000000704047c10 */ /* 0x000fe200087fe405 */
[----:B------:R-:W-:Y:S01]  /*6300*/  ULDC UR7, c[0x0][0x174] ;  /* 0x00005d0000077ab9 */ /* 0x000fe20000000800 */
[----:B------:R-:W-:Y:S01]  /*6310*/  ISETP.GE.AND P0, PT, R164, R25, PT ;  /* 0x00000019a400720c */ /* 0x000fe20003f06270 */
[----:B------:R-:W-:Y:S01]  /*6320*/  UISETP.GE.AND UP0, UPT, UR4, UR7, UPT ;  /* 0x000000070400728c */ /* 0x000fe2000bf06270 */
        /* <DEDUP_REMOVED lines=25> */
[----:B------:R-:W-:-:S09]  /*64c0*/  PLOP3.LUT P1, PT, PT, PT, UP0, 0x80, 0x0 ;  /* 0x000000000000781c */ /* 0x000fd20003f2f008 */
[----:B------:R0:W-:Y:S01]  /*64d0*/  @!P0 STG.E.U16 [R2.64+0x240], R79 ;  /* 0x0002404f02008986 */ /* 0x0001e2000c101510 */
[----:B------:R-:W-:-:S04]  /*64e0*/  IADD3 R96, P0, R96, 0x1000, RZ ;  /* 0x0000100060607810 */ /* 0x000fc80007f1e0ff */
[----:B------:R-:W-:Y:S01]  /*64f0*/  IADD3.X R95, RZ, R95, RZ, P0, !PT ;  /* 0x0000005fff5f7210 */ /* 0x000fe200007fe4ff */
[----:B------:R-:W-:Y:S01]  /*6500*/  @P1 CALL.REL.NOINC `(.L_x_2804) ;  /* 0x0000001000001944 */ /* 0x000fe20003c00000 */
[----:B------:R-:W-:Y:S05]  /*6510*/  BRA `(.L_x_2805) ;  /* 0xffffa2c000007947 */ /* 0x000fea000383ffff */
.L_x_2804:
[----:B------:R-:W-:Y:S05]  /*6520*/  EXIT ;  /* 0x000000000000794d */ /* 0x000fea0003800000 */
.L_x_2806:
        /* <DEDUP_REMOVED lines=13> */
.L_x_5402:


//--------------------- .text._Z25selective_scan_fwd_kernelI32Selective_Scan_fwd_kernel_traitsILi128ELi16ELi1ELb0ELb0ELb1ELb1EN3c104HalfEfEEv13SSMParamsBase --------------------------
	.section	.text._Z25selective_scan_fwd_kernelI32Selective_Scan_fwd_kernel_traitsILi128ELi16ELi1ELb0ELb0ELb1ELb1EN3c104HalfEfEEv13SSMParamsBase,"ax",@progbits
	.sectioninfo	@"SHI_REGISTERS=168"
	.align	128
        .global         _Z25selective_scan_fwd_kernelI32Selective_Scan_fwd_kernel_traitsILi128ELi16ELi1ELb0ELb0ELb1ELb1EN3c104HalfEfEEv13SSMParamsBase
        .type           _Z25selective_scan_fwd_kernelI32Selective_Scan_fwd_kernel_traitsILi128ELi16ELi1ELb0ELb0ELb1ELb1EN3c104HalfEfEEv13SSMParamsBase,@function
        .size           _Z25selective_scan_fwd_kernelI32Selective_Scan_fwd_kernel_traitsILi128ELi16ELi1ELb0ELb0ELb1ELb1EN3c104HalfEfEEv13SSMParamsBase,(.L_x_5403 - _Z25selective_scan_fwd_kernelI32Selective_Scan_fwd_kernel_traitsILi128ELi16ELi1ELb0ELb0ELb1ELb1EN3c104HalfEfEEv13SSMParamsBase)
        .other          _Z25selective_scan_fwd_kernelI32Selective_Scan_fwd_kernel_traitsILi128ELi16ELi1ELb0ELb0ELb1ELb1EN3c104HalfEfEEv13SSMParamsBase,@"STO_CUDA_ENTRY STV_DEFAULT"
_Z25selective_scan_fwd_kernelI32Selective_Scan_fwd_kernel_traitsILi128ELi16ELi1ELb0ELb0ELb1ELb1EN3c104HalfEfEEv13SSMParamsBase:
.text._Z25selective_scan_fwd_kernelI32Selective_Scan_fwd_kernel_traitsILi128ELi16ELi1ELb0ELb0ELb1ELb1EN3c104HalfEfEEv13SSMParamsBase:
        /* <DEDUP_REMOVED lines=126> */
.L_x_2850:
[----:B------:R-:W-:Y:S01]  /*07e0*/  BAR.SYNC.DEFER_BLOCKING 0x0 ;  /* 0x0000000000007b1d */ /* 0x000fe20000010000 */
[C---:B------:R-:W-:Y:S01]  /*07f0*/  IMAD.SHL.U32 R20, R84.reuse, 0x2, RZ ;  /* 0x0000000254147824 */ /* 0x040fe200078e00ff */
[----:B------:R-:W-:Y:S02]  /*0800*/  SHF.L.U64.HI R22, R84, 0x1, R85 ;  /* 0x0000000154167819 */ /* 0x000fe40000010255 */
[----:B------:R-:W-:Y:S02]  /*0810*/  LOP3.LUT R24, R110, 0x40, R111, 0xfe, !PT ;  /* 0x000000406e187812 */ /* 0x000fe400078efe6f */
[----:B------:R-:W-:Y:S01]  /*0820*/  UMOV UR7, 0xfffff800 ;  /* 0xfffff80000077882 */ /* 0x000fe20000000000 */
[----:B-1----:R-:W-:Y:S01]  /*0830*/  IADD3 R2, P3, R20, UR8, RZ ;  /* 0x0000000814027c10 */ /* 0x002fe2000ff7e0ff */
[----:B------:R-:W-:Y:S01]  /*0840*/  ULDC UR15, c[0x0][0x168] ;  /* 0x00005a00000f7ab9 */ /* 0x000fe20000000800 */
[----:B------:R-:W-:Y:S01]  /*0850*/  PRMT R5, RZ, 0x7610, R5 ;  /* 0x00007610ff057816 */ /* 0x000fe20000000005 */
[----:B------:R-:W-:Y:S01]  /*0860*/  UIMAD UR15, UR6, UR7, UR15 ;  /* 0x00000007060f72a4 */ /* 0x000fe2000f8e020f */
[----:B------:R-:W-:-:S02]  /*0870*/  IADD3.X R3, R22, UR10, RZ, P3, !PT ;  /* 0x0000000a16037c10 */ /* 0x000fc40009ffe4ff */
[----:B------:R-:W-:Y:S02]  /*0880*/  PRMT R0, RZ, 0x7610, R0 ;  /* 0x00007610ff007816 */ /* 0x000fe40000000000 */
[----:B0-----:R-:W-:Y:S02]  /*0890*/  PRMT R7, RZ, 0x7610, R7 ;  /* 0x00007610ff077816 */ /* 0x001fe40000000007 */
        /* <DEDUP_REMOVED lines=316> */
.L_x_2808:
[----:B------:R-:W-:Y:S05]  /*1c60*/  BSYNC B0 ;  /* 0x0000000000007941 */ /* 0x000fea0003800000 */
.L_x_2807:
        /* <DEDUP_REMOVED lines=36> */
.L_x_2810:
[----:B------:R-:W-:Y:S05]  /*1eb0*/  BSYNC B0 ;  /* 0x0000000000007941 */ /* 0x000fea0003800000 */
.L_x_2809:
        /* <DEDUP_REMOVED lines=38> */
.L_x_2812:
[----:B------:R-:W-:Y:S05]  /*2120*/  BSYNC B0 ;  /* 0x0000000000007941 */ /* 0x000fea0003800000 */
.L_x_2811:
        /* <DEDUP_REMOVED lines=36> */
.L_x_2814:
[----:B------:R-:W-:Y:S05]  /*2370*/  BSYNC B0 ;  /* 0x0000000000007941 */ /* 0x000fea0003800000 */
.L_x_2813:
        /* <DEDUP_REMOVED lines=38> */
.L_x_2816:
[----:B------:R-:W-:Y:S05]  /*25e0*/  BSYNC B0 ;  /* 0x0000000000007941 */ /* 0x000fea0003800000 */
.L_x_2815:
        /* <DEDUP_REMOVED lines=36> */
.L_x_2818:
[----:B------:R-:W-:Y:S05]  /*2830*/  BSYNC B0 ;  /* 0x0000000000007941 */ /* 0x000fea0003800000 */
.L_x_2817:
        /* <DEDUP_REMOVED lines=38> */
.L_x_2820:
[----:B------:R-:W-:Y:S05]  /*2aa0*/  BSYNC B0 ;  /* 0x0000000000007941 */ /* 0x000fea0003800000 */
.L_x_2819:
        /* <DEDUP_REMOVED lines=37> */
.L_x_2822:
[----:B------:R-:W-:Y:S05]  /*2d00*/  BSYNC B0 ;  /* 0x0000000000007941 */ /* 0x000fea0003800000 */
.L_x_2821:
        /* <DEDUP_REMOVED lines=42> */
.L_x_2824:
[----:B------:R-:W-:Y:S05]  /*2fb0*/  BSYNC B0 ;  /* 0x0000000000007941 */ /* 0x000fea0003800000 */
.L_x_2823:
        /* <DEDUP_REMOVED lines=40> */
.L_x_2826:
[----:B------:R-:W-:Y:S05]  /*3240*/  BSYNC B0 ;  /* 0x0000000000007941 */ /* 0x000fea0003800000 */
.L_x_2825:
        /* <DEDUP_REMOVED lines=46> */
.L_x_2828:
[----:B------:R-:W-:Y:S05]  /*3530*/  BSYNC B0 ;  /* 0x0000000000007941 */ /* 0x000fea0003800000 */
.L_x_2827:
        /* <DEDUP_REMOVED lines=33> */
.L_x_2830:
[----:B------:R-:W-:Y:S05]  /*3750*/  BSYNC B0 ;  /* 0x0000000000007941 */ /* 0x000fea0003800000 */
.L_x_2829:
        /* <DEDUP_REMOVED lines=33> */
.L_x_2832:
[----:B------:R-:W-:Y:S05]  /*3970*/  BSYNC B0 ;  /* 0x0000000000007941 */ /* 0x000fea0003800000 */
.L_x_2831:
        /* <DEDUP_REMOVED lines=33> */
.L_x_2834:
[----:B------:R-:W-:Y:S05]  /*3b90*/  BSYNC B0 ;  /* 0x0000000000007941 */ /* 0x000fea0003800000 */
.L_x_2833:
        /* <DEDUP_REMOVED lines=33> */
.L_x_2836:
[----:B------:R-:W-:Y:S05]  /*3db0*/  BSYNC B0 ;  /* 0x0000000000007941 */ /* 0x000fea0003800000 */
.L_x_2835:
        /* <DEDUP_REMOVED lines=33> */
.L_x_2838:
[----:B------:R-:W-:Y:S05]  /*3fd0*/  BSYNC B0 ;  /* 0x0000000000007941 */ /* 0x000fea0003800000 */
.L_x_2837:
        /* <DEDUP_REMOVED lines=22> */
.L_x_2844:
        /* <DEDUP_REMOVED lines=39> */
[----:B------:R-:W-:Y:S02]  /*43b0*/  IMAD.U32 R41, RZ, RZ, UR7 ;  /* 0x00000007ff297e24 */ /* 0x000fe4000f8e00ff */
        /* <DEDUP_REMOVED lines=40> */
[----:B0-----:R-:W-:Y:S01]  /*4640*/  SHF.L.U32 R40, R114, 0x4, RZ ;  /* 0x0000000472287819 */ /* 0x001fe200000006ff */
[----:B------:R-:W-:Y:S01]  /*4650*/  FMUL.FTZ R142, R32, R54 ;  /* 0x00000036208e7220 */ /* 0x000fe20000410000 */
[----:B------:R-:W-:Y:S01]  /*4660*/  ULDC UR13, c[0x0][0x198] ;  /* 0x00006600000d7ab9 */ /* 0x000fe20000000800 */
[----:B------:R-:W-:Y:S01]  /*4670*/  FMUL.FTZ R136, R28, R51 ;  /* 0x000000331c887220 */ /* 0x000fe20000410000 */
[C---:B------:R-:W-:Y:S01]  /*4680*/  IADD3 R115, R40.reuse, 0x1, RZ ;  /* 0x0000000128737810 */ /* 0x040fe20007ffe0ff */
[----:B------:R-:W-:Y:S01]  /*4690*/  FMUL.FTZ R134, R27, R50 ;  /* 0x000000321b867220 */ /* 0x000fe20000410000 */
[----:B------:R-:W-:Y:S01]  /*46a0*/  ISETP.GE.U32.AND P2, PT, R40, UR15, PT ;  /* 0x0000000f28007c0c */ /* 0x000fe2000bf46070 */
[----:B------:R-:W-:Y:S01]  /*46b0*/  FMUL.FTZ R140, R31, R53 ;  /* 0x000000351f8c7220 */ /* 0x000fe20000410000 */
[----:B------:R-:W-:Y:S01]  /*46c0*/  ISETP.GE.U32.AND P3, PT, R115, UR15, PT ;  /* 0x0000000f73007c0c */ /* 0x000fe2000bf66070 */
[----:B------:R-:W-:Y:S01]  /*46d0*/  FMUL.FTZ R132, R26, R49 ;  /* 0x000000311a847220 */ /* 0x000fe20000410000 */
[C---:B-1----:R-:W-:Y:S01]  /*46e0*/  IADD3 R43, R40.reuse, 0x3, RZ ;  /* 0x00000003282b7810 */ /* 0x042fe20007ffe0ff */
[----:B------:R-:W-:Y:S01]  /*46f0*/  FMUL.FTZ R128, R23, R39 ;  /* 0x0000002717807220 */ /* 0x000fe20000410000 */
[----:B------:R-:W-:Y:S01]  /*4700*/  IADD3 R115, R40, 0x4, RZ ;  /* 0x0000000428737810 */ /* 0x000fe20007ffe0ff */
        /* <DEDUP_REMOVED lines=9> */
[----:B------:R-:W-:Y:S01]  /*47a0*/  IADD3 R117, R40, 0x2, RZ ;  /* 0x0000000228757810 */ /* 0x000fe20007ffe0ff */
[----:B------:R-:W-:Y:S01]  /*47b0*/  FMUL.FTZ R123, R19, R34 ;  /* 0x00000022137b7220 */ /* 0x000fe20000410000 */
[----:B------:R-:W-:Y:S01]  /*47c0*/  FSEL R144, R144, RZ, !P3 ;  /* 0x000000ff90907208 */ /* 0x000fe20005800000 */
[----:B------:R-:W-:Y:S01]  /*47d0*/  FMUL.FTZ R119, R18, R29 ;  /* 0x0000001d12777220 */ /* 0x000fe20000410000 */
[----:B------:R-:W-:Y:S01]  /*47e0*/  ISETP.GE.U32.AND P4, PT, R117, UR15, PT ;  /* 0x0000000f75007c0c */ /* 0x000fe2000bf86070 */
[----:B------:R-:W-:Y:S01]  /*47f0*/  UIMAD UR13, UR19, UR13, URZ ;  /* 0x0000000d130d72a4 */ /* 0x000fe2000f8e023f */
[----:B------:R-:W-:Y:S01]  /*4800*/  IADD3 R117, R40, 0x5, RZ ;  /* 0x0000000528757810 */ /* 0x000fe20007ffe0ff */
[----:B------:R-:W-:Y:S01]  /*4810*/  UIMAD UR12, UR12, UR22, URZ ;  /* 0x000000160c0c72a4 */ /* 0x000fe2000f8e023f */
[----:B------:R-:W-:-:S02]  /*4820*/  FSEL R142, R142, RZ, !P4 ;  /* 0x000000ff8e8e7208 */ /* 0x000fc40006000000 */
[----:B------:R-:W-:Y:S01]  /*4830*/  ISETP.GE.U32.AND P1, PT, R117, UR15, PT ;  /* 0x0000000f75007c0c */ /* 0x000fe2000bf26070 */
[----:B------:R-:W-:Y:S01]  /*4840*/  UIMAD UR12, UR7, UR23, UR12 ;  /* 0x00000017070c72a4 */ /* 0x000fe2000f8e020c */
        /* <DEDUP_REMOVED lines=64> */
[----:B------:R-:W-:Y:S01]  /*4c50*/  STS.U16 [R77+0x2c0], R88 ;  /* 0x0002c0584d007388 */ /* 0x000fe20000000400 */
[----:B------:R-:W-:Y:S01]  /*4c60*/  ISETP.GE.U32.AND P6, PT, R116, UR15, PT ;  /* 0x0000000f74007c0c */ /* 0x000fe2000bfc6070 */
[----:B------:R-:W2:Y:S01]  /*4c70*/  MUFU.EX2 R42, R42 ;  /* 0x0000002a002a7308 */ /* 0x000ea20000000800 */
        /* <DEDUP_REMOVED lines=8> */
[----:B0-----:R-:W-:Y:S01]  /*4d00*/  FSEL R127, R43, 1, !P5 ;  /* 0x3f8000002b7f7808 */ /* 0x001fe20006800000 */
[----:B------:R-:W-:Y:S01]  /*4d10*/  USHF.L.U32 UR18, UR7, 0x3, URZ ;  /* 0x0000000307127899 */ /* 0x000fe2000800063f */
[----:B------:R-:W-:Y:S01]  /*4d20*/  ISETP.GE.U32.AND P5, PT, R40, UR15, PT ;  /* 0x0000000f28007c0c */ /* 0x000fe2000bfa6070 */
[-C--:B------:R-:W-:Y:S01]  /*4d30*/  FFMA.FTZ R40, R146, R143.reuse, R144 ;  /* 0x0000008f92287223 */ /* 0x080fe20000010090 */
[----:B------:R-:W-:Y:S01]  /*4d40*/  FSEL R126, R126, RZ, !P6 ;  /* 0x000000ff7e7e7208 */ /* 0x000fe20007000000 */
[----:B------:R-:W-:Y:S01]  /*4d50*/  STS.U16 [R75+0x340], R152 ;  /* 0x000340984b007388 */ /* 0x000fe20000000400 */
[----:B------:R-:W-:Y:S01]  /*4d60*/  FSEL R124, R124, RZ, !P2 ;  /* 0x000000ff7c7c7208 */ /* 0x000fe20005000000 */
[----:B------:R-:W-:Y:S01]  /*4d70*/  FFMA.FTZ R40, R141, R40, R142 ;  /* 0x000000288d287223 */ /* 0x000fe2000001008e */
[----:B--2---:R-:W-:Y:S01]  /*4d80*/  FSEL R129, R42, 1, !P4 ;  /* 0x3f8000002a817808 */ /* 0x004fe20006000000 */
[----:B------:R-:W-:Y:S01]  /*4d90*/  FMUL.FTZ R42, R145, R143 ;  /* 0x0000008f912a7220 */ /* 0x000fe20000410000 */
[----:B------:R-:W0:Y:S01]  /*4da0*/  MUFU.EX2 R121, R121 ;  /* 0x0000007900797308 */ /* 0x000e220000000800 */
[----:B------:R-:W-:Y:S01]  /*4db0*/  FFMA.FTZ R40, R139, R40, R140 ;  /* 0x000000288b287223 */ /* 0x000fe2000001008c */
[----:B------:R-:W-:Y:S01]  /*4dc0*/  ISETP.GE.U32.AND P4, PT, R86, UR15, PT ;  /* 0x0000000f56007c0c */ /* 0x000fe2000bf86070 */
[----:B------:R-:W-:Y:S01]  /*4dd0*/  FMUL.FTZ R42, R141, R42 ;  /* 0x0000002a8d2a7220 */ /* 0x000fe20000410000 */
[----:B------:R-:W-:Y:S01]  /*4de0*/  FSEL R123, R123, RZ, !P3 ;  /* 0x000000ff7b7b7208 */ /* 0x000fe20005800000 */
[----:B------:R-:W-:Y:S01]  /*4df0*/  FFMA.FTZ R40, R137, R40, R138 ;  /* 0x0000002889287223 */ /* 0x000fe2000001008a */
[----:B-1----:R-:W-:Y:S01]  /*4e00*/  FSEL R122, R122, 1, !P6 ;  /* 0x3f8000007a7a7808 */ /* 0x002fe20007000000 */
[----:B------:R-:W-:Y:S01]  /*4e10*/  FMUL.FTZ R42, R139, R42 ;  /* 0x0000002a8b2a7220 */ /* 0x000fe20000410000 */
[----:B------:R-:W1:Y:S01]  /*4e20*/  MUFU.EX2 R120, R120 ;  /* 0x0000007800787308 */ /* 0x000e620000000800 */
[----:B------:R-:W-:Y:S01]  /*4e30*/  FFMA.FTZ R40, R135, R40, R136 ;  /* 0x0000002887287223 */ /* 0x000fe20000010088 */
[----:B------:R-:W-:Y:S01]  /*4e40*/  FSEL R119, R119, RZ, !P4 ;  /* 0x000000ff77777208 */ /* 0x000fe20006000000 */
[----:B------:R-:W-:Y:S01]  /*4e50*/  FMUL.FTZ R42, R137, R42 ;  /* 0x0000002a892a7220 */ /* 0x000fe20000410000 */
[----:B------:R-:W-:Y:S01]  /*4e60*/  FSEL R116, R116, RZ, !P5 ;  /* 0x000000ff74747208 */ /* 0x000fe20006800000 */
[----:B------:R-:W-:Y:S01]  /*4e70*/  FFMA.FTZ R40, R133, R40, R134 ;  /* 0x0000002885287223 */ /* 0x000fe20000010086 */
[----:B------:R2:W-:Y:S01]  /*4e80*/  STS.U16 [R74+0x380], R89 ;  /* 0x000380594a007388 */ /* 0x0005e20000000400 */
[----:B------:R-:W-:Y:S01]  /*4e90*/  FMUL.FTZ R42, R135, R42 ;  /* 0x0000002a872a7220 */ /* 0x000fe20000410000 */
[----:B------:R-:W3:Y:S01]  /*4ea0*/  MUFU.EX2 R118, R118 ;  /* 0x0000007600767308 */ /* 0x000ee20000000800 */
[----:B------:R-:W-:Y:S01]  /*4eb0*/  FFMA.FTZ R40, R131, R40, R132 ;  /* 0x0000002883287223 */ /* 0x000fe20000010084 */
[----:B0-----:R-:W-:Y:S01]  /*4ec0*/  FSEL R121, R121, 1, !P1 ;  /* 0x3f80000079797808 */ /* 0x001fe20004800000 */
[----:B------:R-:W-:Y:S01]  /*4ed0*/  FMUL.FTZ R42, R133, R42 ;  /* 0x0000002a852a7220 */ /* 0x000fe20000410000 */
[----:B------:R-:W-:Y:S01]  /*4ee0*/  ISETP.GE.AND P1, PT, R109, 0x1, PT ;  /* 0x000000016d00780c */ /* 0x000fe20003f26270 */
[----:B------:R-:W-:Y:S01]  /*4ef0*/  FFMA.FTZ R40, R129, R40, R130 ;  /* 0x0000002881287223 */ /* 0x000fe20000010082 */
[----:B------:R-:W-:Y:S01]  /*4f00*/  STS.U16 [R73+0x3c0], R46 ;  /* 0x0003c02e49007388 */ /* 0x000fe20000000400 */
[----:B------:R-:W-:Y:S01]  /*4f10*/  FMUL.FTZ R42, R131, R42 ;  /* 0x0000002a832a7220 */ /* 0x000fe20000410000 */
[----:B------:R-:W0:Y:S01]  /*4f20*/  MUFU.EX2 R117, R117 ;  /* 0x0000007500757308 */ /* 0x000e220000000800 */
[----:B------:R-:W-:Y:S01]  /*4f30*/  FFMA.FTZ R43, R127, R40, R128 ;  /* 0x000000287f2b7223 */ /* 0x000fe20000010080 */
[----:B-1----:R-:W-:Y:S01]  /*4f40*/  FSEL R120, R120, 1, !P2 ;  /* 0x3f80000078787808 */ /* 0x002fe20005000000 */
[----:B------:R-:W-:Y:S01]  /*4f50*/  FMUL.FTZ R42, R129, R42 ;  /* 0x0000002a812a7220 */ /* 0x000fe20000410000 */
[----:B------:R-:W-:-:S06]  /*4f60*/  NOP ;  /* 0x0000000000007918 */ /* 0x000fcc0000000000 */
[----:B------:R-:W-:Y:S01]  /*4f70*/  FMUL.FTZ R41, R127, R42 ;  /* 0x0000002a7f297220 */ /* 0x000fe20000410000 */
[----:B------:R-:W1:Y:S01]  /*4f80*/  MUFU.EX2 R115, R115 ;  /* 0x0000007300737308 */ /* 0x000e620000000800 */
[----:B------:R-:W-:Y:S01]  /*4f90*/  FFMA.FTZ R42, R122, R43, R126 ;  /* 0x0000002b7a2a7223 */ /* 0x000fe2000001007e */
[----:B---3--:R-:W-:Y:S01]  /*4fa0*/  FSEL R118, R118, 1, !P3 ;  /* 0x3f80000076767808 */ /* 0x008fe20005800000 */
[----:B------:R-:W-:Y:S01]  /*4fb0*/  FMUL.FTZ R40, R122, R41 ;  /* 0x000000297a287220 */ /* 0x000fe20000410000 */
[----:B------:R-:W-:Y:S01]  /*4fc0*/  LDS.U16 R148, [R71+0x2] ;  /* 0x0000020047947984 */ /* 0x000fe20000000400 */
[----:B------:R-:W-:Y:S01]  /*4fd0*/  FFMA.FTZ R43, R121, R42, R125 ;  /* 0x0000002a792b7223 */ /* 0x000fe2000001007d */
[----:B0-----:R-:W-:Y:S01]  /*4fe0*/  FSEL R117, R117, 1, !P4 ;  /* 0x3f80000075757808 */ /* 0x001fe20006000000 */
[----:B------:R-:W-:Y:S01]  /*4ff0*/  FMUL.FTZ R41, R121, R40 ;  /* 0x0000002879297220 */ /* 0x000fe20000410000 */
[----:B------:R-:W-:Y:S01]  /*5000*/  LDS.U16 R149, [R72] ;  /* 0x0000000048957984 */ /* 0x000fe20000000400 */
[----:B------:R-:W-:-:S02]  /*5010*/  FFMA.FTZ R43, R120, R43, R124 ;  /* 0x0000002b782b7223 */ /* 0x000fc4000001007c */
[----:B------:R-:W-:Y:S01]  /*5020*/  FMUL.FTZ R41, R120, R41 ;  /* 0x0000002978297220 */ /* 0x000fe20000410000 */
[----:B------:R-:W-:Y:S01]  /*5030*/  LDS.U16 R150, [R69+0x6] ;  /* 0x0000060045967984 */ /* 0x000fe20000000400 */
[C---:B------:R-:W-:Y:S02]  /*5040*/  FFMA.FTZ R42, R118.reuse, R43, R123 ;  /* 0x0000002b762a7223 */ /* 0x040fe4000001007b */
[----:B------:R-:W-:Y:S01]  /*5050*/  FMUL.FTZ R40, R118, R41 ;  /* 0x0000002976287220 */ /* 0x000fe20000410000 */
[----:B-1----:R-:W-:Y:S01]  /*5060*/  FSEL R115, R115, 1, !P5 ;  /* 0x3f80000073737808 */ /* 0x002fe20006800000 */
[C---:B------:R-:W-:Y:S01]  /*5070*/  FFMA.FTZ R42, R117.reuse, R42, R119 ;  /* 0x0000002a752a7223 */ /* 0x040fe20000010077 */
[----:B------:R-:W-:Y:S01]  /*5080*/  LDS.U16 R151, [R70+0x4] ;  /* 0x0000040046977984 */ /* 0x000fe20000000400 */
[----:B------:R-:W-:Y:S02]  /*5090*/  FMUL.FTZ R40, R117, R40 ;  /* 0x0000002875287220 */ /* 0x000fe40000410000 */
[C---:B------:R-:W-:Y:S01]  /*50a0*/  FFMA.FTZ R87, R115.reuse, R42, R116 ;  /* 0x0000002a73577223 */ /* 0x040fe20000010074 */
[----:B------:R-:W-:Y:S01]  /*50b0*/  LDS.U16 R152, [R67+0xa] ;  /* 0x00000a0043987984 */ /* 0x000fe20000000400 */
[----:B------:R-:W-:-:S02]  /*50c0*/  FMUL.FTZ R86, R115, R40 ;  /* 0x0000002873567220 */ /* 0x000fc40000410000 */
[----:B------:R-:W-:Y:S01]  /*50d0*/  IMAD.MOV.U32 R40, RZ, RZ, c[0x0][0x19c] ;  /* 0x00006700ff287624 */ /* 0x000fe200078e00ff */
[----:B------:R-:W0:Y:S03]  /*50e0*/  SHFL.UP PT, R42, R87, 0x1, RZ ;  /* 0x04200000572a7989 */ /* 0x000e2600000e00ff */
[C---:B------:R-:W-:Y:S01]  /*50f0*/  IMAD R157, R113.reuse, R40, UR13 ;  /* 0x0000000d719d7e24 */ /* 0x040fe2000f8e0228 */
[----:B------:R-:W1:Y:S01]  /*5100*/  SHFL.UP PT, R43, R86, 0x1, RZ ;  /* 0x04200000562b7989 */ /* 0x000e6200000e00ff */
[----:B------:R-:W-:-:S03]  /*5110*/  IMAD.WIDE.U32 R40, R113, c[0x0][0x198], RZ ;  /* 0x0000660071287a25 */ /* 0x000fc600078e00ff */
[----:B------:R-:W-:Y:S01]  /*5120*/  LDS.U16 R153, [R68+0x8] ;  /* 0x0000080044997984 */ /* 0x000fe20000000400 */
[----:B------:R-:W-:Y:S02]  /*5130*/  IMAD.IADD R41, R41, 0x1, R157 ;  /* 0x0000000129297824 */ /* 0x000fe400078e029d */
[----:B--2---:R-:W-:Y:S01]  /*5140*/  IMAD.MOV.U32 R89, RZ, RZ, RZ ;  /* 0x000000ffff597224 */ /* 0x004fe200078e00ff */
[----:B------:R-:W-:Y:S01]  /*5150*/  LDS.U16 R154, [R65+0xe] ;  /* 0x00000e00419a7984 */ /* 0x000fe20000000400 */
[----:B------:R-:W-:-:S03]  /*5160*/  IMAD.MOV.U32 R88, RZ, RZ, 0x3f800000 ;  /* 0x3f800000ff587424 */ /* 0x000fc600078e00ff */
[----:B------:R-:W-:Y:S04]  /*5170*/  LDS.U16 R155, [R66+0xc] ;  /* 0x00000c00429b7984 */ /* 0x000fe80000000400 */
[----:B------:R-:W-:Y:S01]  /*5180*/  LDS.U16 R156, [R63+0x12] ;  /* 0x000012003f9c7984 */ /* 0x000fe20000000400 */
[----:B0-----:R-:W-:-:S03]  /*5190*/  @P1 FFMA.FTZ R87, R86, R42, R87 ;  /* 0x0000002a56571223 */ /* 0x001fc60000010057 */
[----:B------:R-:W-:Y:S01]  /*51a0*/  @!P0 LDS.64 R88, [UR18+0x10d0] ;  /* 0x0010d012ff588984 */ /* 0x000fe20008000a00 */
[----:B-1----:R-:W-:-:S03]  /*51b0*/  @P1 FMUL.FTZ R86, R86, R43 ;  /* 0x0000002b56561220 */ /* 0x002fc60000410000 */
[----:B------:R-:W0:Y:S01]  /*51c0*/  SHFL.UP PT, R158, R87, 0x2, RZ ;  /* 0x04400000579e7989 */ /* 0x000e2200000e00ff */
[----:B------:R-:W-:Y:S02]  /*51d0*/  ISETP.GE.AND P1, PT, R109, 0x2, PT ;  /* 0x000000026d00780c */ /* 0x000fe40003f26270 */
[----:B------:R-:W-:Y:S01]  /*51e0*/  MOV R43, UR7 ;  /* 0x00000007002b7c02 */ /* 0x000fe20008000f00 */
[----:B------:R-:W1:Y:S04]  /*51f0*/  SHFL.UP PT, R157, R86, 0x2, RZ ;  /* 0x04400000569d7989 */ /* 0x000e6800000e00ff */
[----:B------:R-:W-:Y:S01]  /*5200*/  IMAD.WIDE.U32 R40, R43, c[0x0][0x1a0], R40 ;  /* 0x000068002b287a25 */ /* 0x000fe200078e0028 */
[----:B------:R-:W-:Y:S04]  /*5210*/  LDS.U16 R159, [R62+0x14] ;  /* 0x000014003e9f7984 */ /* 0x000fe80000000400 */
[----:B------:R-:W-:Y:S01]  /*5220*/  IADD3 R41, R41, UR12, RZ ;  /* 0x0000000c29297c10 */ /* 0x000fe2000fffe0ff */
[----:B------:R-:W-:Y:S01]  /*5230*/  LDS.U16 R160, [R59+0x1a] ;  /* 0x00001a003ba07984 */ /* 0x000fe20000000400 */
[----:B------:R-:W-:-:S03]  /*5240*/  LEA R42, P2, R40, c[0x0][0x228], 0x2 ;  /* 0x00008a00282a7a11 */ /* 0x000fc600078410ff */
[----:B------:R-:W-:Y:S01]  /*5250*/  LDS.U16 R161, [R60+0x18] ;  /* 0x000018003ca17984 */ /* 0x000fe20000000400 */
[----:B------:R-:W-:-:S03]  /*5260*/  LEA.HI.X R43, R40, c[0x0][0x22c], R41, 0x2, P2 ;  /* 0x00008b00282b7a11 */ /* 0x000fc600010f1429 */
[----:B------:R-:W-:Y:S01]  /*5270*/  LDS.U16 R162, [R57+0x1e] ;  /* 0x00001e0039a27984 */ /* 0x000fe20000000400 */
[C---:B0-----:R-:W-:Y:S01]  /*5280*/  @P1 FFMA.FTZ R87, R86.reuse, R158, R87 ;  /* 0x0000009e56571223 */ /* 0x041fe20000010057 */
[C---:B------:R-:W-:Y:S02]  /*5290*/  ISETP.NE.AND P2, PT, R109.reuse, 0x1f, PT ;  /* 0x0000001f6d00780c */ /* 0x040fe40003f45270 */
[----:B------:R-:W-:Y:S01]  /*52a0*/  LDS.U16 R158, [R61+0x16] ;  /* 0x000016003d9e7984 */ /* 0x000fe20000000400 */
[----:B-1----:R-:W-:Y:S01]  /*52b0*/  @P1 FMUL.FTZ R86, R86, R157 ;  /* 0x0000009d56561220 */ /* 0x002fe20000410000 */
[----:B------:R-:W-:Y:S02]  /*52c0*/  ISETP.GE.AND P1, PT, R109, 0x4, PT ;  /* 0x000000046d00780c */ /* 0x000fe40003f26270 */
[----:B------:R-:W0:Y:S04]  /*52d0*/  SHFL.UP PT, R40, R87, 0x4, RZ ;  /* 0x0480000057287989 */ /* 0x000e2800000e00ff */
[----:B------:R-:W1:Y:S04]  /*52e0*/  SHFL.UP PT, R41, R86, 0x4, RZ ;  /* 0x0480000056297989 */ /* 0x000e6800000e00ff */
[----:B------:R-:W-:Y:S04]  /*52f0*/  LDS.U16 R157, [R64+0x10] ;  /* 0x00001000409d7984 */ /* 0x000fe80000000400 */
[----:B------:R-:W-:Y:S04]  /*5300*/  LDS.U16 R163, [R58+0x1c] ;  /* 0x00001c003aa37984 */ /* 0x000fe80000000400 */
[----:B------:R2:W5:Y:S01]  /*5310*/  LDG.E R147, [R42.64] ;  /* 0x000000102a937981 */ /* 0x000562000c1e1900 */
[----:B------:R-:W-:Y:S01]  /*5320*/  BSSY B0, `(.L_x_2840) ;  /* 0x0000031000007945 */ /* 0x000fe20003800000 */
[C---:B0-----:R-:W-:Y:S01]  /*5330*/  @P1 FFMA.FTZ R87, R86.reuse, R40, R87 ;  /* 0x0000002856571223 */ /* 0x041fe20000010057 */
[----:B--2---:R-:W-:Y:S01]  /*5340*/  SHF.R.U32.HI R42, RZ, 0x5, R114 ;  /* 0x00000005ff2a7819 */ /* 0x004fe20000011672 */
[----:B-1----:R-:W-:-:S03]  /*5350*/  @P1 FMUL.FTZ R86, R86, R41 ;  /* 0x0000002956561220 */ /* 0x002fc60000410000 */
[----:B------:R-:W0:Y:S01]  /*5360*/  SHFL.UP PT, R40, R87, 0x8, RZ ;  /* 0x0500000057287989 */ /* 0x000e2200000e00ff */
[----:B------:R-:W-:Y:S02]  /*5370*/  ISETP.GE.AND P1, PT, R109, 0x8, PT ;  /* 0x000000086d00780c */ /* 0x000fe40003f26270 */
[C---:B------:R-:W-:Y:S01]  /*5380*/  ISETP.NE.AND P5, PT, R42.reuse, RZ, PT ;  /* 0x000000ff2a00720c */ /* 0x040fe20003fa5270 */
[----:B------:R-:W1:Y:S01]  /*5390*/  SHFL.UP PT, R41, R86, 0x8, RZ ;  /* 0x0500000056297989 */ /* 0x000e6200000e00ff */
[C---:B------:R-:W-:Y:S02]  /*53a0*/  ISETP.NE.AND P3, PT, R42.reuse, 0x3, PT ;  /* 0x000000032a00780c */ /* 0x040fe40003f65270 */
[----:B------:R-:W-:-:S07]  /*53b0*/  ISETP.NE.AND P4, PT, R42, 0x2, PT ;  /* 0x000000022a00780c */ /* 0x000fce0003f85270 */
[C---:B0-----:R-:W-:Y:S02]  /*53c0*/  @P1 FFMA.FTZ R87, R86.reuse, R40, R87 ;  /* 0x0000002856571223 */ /* 0x041fe40000010057 */
[----:B-1----:R-:W-:-:S03]  /*53d0*/  @P1 FMUL.FTZ R86, R86, R41 ;  /* 0x0000002956561220 */ /* 0x002fc60000410000 */
[----:B------:R-:W0:Y:S01]  /*53e0*/  SHFL.UP PT, R40, R87, 0x10, RZ ;  /* 0x0600000057287989 */ /* 0x000e2200000e00ff */
[----:B------:R-:W-:-:S03]  /*53f0*/  ISETP.GE.AND P1, PT, R109, 0x10, PT ;  /* 0x000000106d00780c */ /* 0x000fc60003f26270 */
[----:B------:R-:W1:Y:S10]  /*5400*/  SHFL.UP PT, R41, R86, 0x10, RZ ;  /* 0x0600000056297989 */ /* 0x000e7400000e00ff */
[C---:B0-----:R-:W-:Y:S01]  /*5410*/  @P1 FFMA.FTZ R87, R86.reuse, R40, R87 ;  /* 0x0000002856571223 */ /* 0x041fe20000010057 */
[----:B------:R-:W-:Y:S01]  /*5420*/  @!P2 SHF.R.U32.HI R40, RZ, 0x2, R114 ;  /* 0x00000002ff28a819 */ /* 0x000fe20000011672 */
[----:B-1----:R-:W-:-:S03]  /*5430*/  @P1 FMUL.FTZ R86, R86, R41 ;  /* 0x0000002956561220 */ /* 0x002fc60000410000 */
[----:B------:R-:W-:Y:S02]  /*5440*/  @!P2 LOP3.LUT R44, R40, 0x3ffffff8, RZ, 0xc0, !PT ;  /* 0x3ffffff8282ca812 */ /* 0x000fe400078ec0ff */
[----:B------:R-:W-:-:S03]  /*5450*/  ISETP.NE.AND P1, PT, R109, RZ, P5 ;  /* 0x000000ff6d00720c */ /* 0x000fc60002f25270 */
        /* <DEDUP_REMOVED lines=18> */
[----:B------:R-:W-:Y:S02]  /*5580*/  @P1 FMUL.FTZ R43, R86, R43 ;  /* 0x0000002b562b1220 */ /* 0x000fe40000410000 */
[----:B------:R-:W-:Y:S02]  /*5590*/  @P5 IMAD.MOV.U32 R87, RZ, RZ, R41 ;  /* 0x000000ffff575224 */ /* 0x000fe400078e0029 */
[----:B------:R-:W-:Y:S01]  /*55a0*/  @P5 IMAD.MOV.U32 R41, RZ, RZ, R89 ;  /* 0x000000ffff295224 */ /* 0x000fe200078e0059 */
[----:B------:R-:W-:Y:S01]  /*55b0*/  @P5 MOV R86, R43 ;  /* 0x0000002b00565202 */ /* 0x000fe20000000f00 */
[----:B------:R-:W-:Y:S05]  /*55c0*/  @P5 BRA `(.L_x_2841) ;  /* 0x0000006000005947 */ /* 0x000fea0003800000 */
[----:B------:R-:W-:Y:S01]  /*55d0*/  ISETP.NE.AND P1, PT, R109, RZ, PT ;  /* 0x000000ff6d00720c */ /* 0x000fe20003f25270 */
[C---:B------:R-:W-:Y:S02]  /*55e0*/  FMUL.FTZ R40, R45.reuse, R88 ;  /* 0x000000582d287220 */ /* 0x040fe40000410000 */
[----:B------:R-:W-:-:S10]  /*55f0*/  FFMA.FTZ R41, R45, R89, R44 ;  /* 0x000000592d297223 */ /* 0x000fd4000001002c */
[----:B------:R0:W-:Y:S01]  /*5600*/  @!P1 STS.64 [0x10b8], R88 ;  /* 0x0010b858ff009388 */ /* 0x0001e20000000a00 */
[----:B------:R-:W-:Y:S01]  /*5610*/  @!P1 IMAD.MOV.U32 R86, RZ, RZ, R88 ;  /* 0x000000ffff569224 */ /* 0x000fe200078e0058 */
[----:B------:R-:W-:Y:S02]  /*5620*/  @!P1 MOV R87, R89 ;  /* 0x0000005900579202 */ /* 0x000fe40000000f00 */
.L_x_2841:
[----:B------:R-:W-:Y:S05]  /*5630*/  BSYNC B0 ;  /* 0x0000000000007941 */ /* 0x000fea0003800000 */
.L_x_2840:
        /* <DEDUP_REMOVED lines=60> */
.L_x_2843:
[----:B------:R-:W-:Y:S05]  /*5a00*/  BSYNC B0 ;  /* 0x0000000000007941 */ /* 0x000fea0003800000 */
.L_x_2842:
        /* <DEDUP_REMOVED lines=38> */
.L_x_2839:
[----:B------:R-:W-:Y:S01]  /*5c70*/  BAR.SYNC.DEFER_BLOCKING 0x0 ;  /* 0x0000000000007b1d */ /* 0x000fe20000010000 */
[----:B------:R-:W-:Y:S01]  /*5c80*/  F2FP.PACK_AB R17, R15, R16 ;  /* 0x000000100f11723e */ /* 0x000fe200000000ff */
[----:B------:R-:W-:Y:S01]  /*5c90*/  USHF.L.U32 UR12, UR6, 0xb, URZ ;  /* 0x0000000b060c7899 */ /* 0x000fe2000800063f */
[----:B------:R-:W-:Y:S02]  /*5ca0*/  F2FP.PACK_AB R18, R13, R14 ;  /* 0x0000000e0d12723e */ /* 0x000fe400000000ff */
        /* <DEDUP_REMOVED lines=9> */
[----:B------:R-:W-:Y:S02]  /*5d40*/  F2FP.PACK_AB R18, R9, R10 ;  /* 0x0000000a0912723e */ /* 0x000fe400000000ff */
[C---:B------:R-:W-:Y:S02]  /*5d50*/  PRMT R34, R17.reuse, 0x7610, R34 ;  /* 0x0000761011227816 */ /* 0x040fe40000000022 */
[----:B------:R-:W-:Y:S02]  /*5d60*/  PRMT R21, R17, 0x7632, R21 ;  /* 0x0000763211157816 */ /* 0x000fe40000000015 */
[----:B------:R-:W-:Y:S02]  /*5d70*/  F2FP.PACK_AB R17, R7, R8 ;  /* 0x000000080711723e */ /* 0x000fe400000000ff */
[----:B------:R-:W-:Y:S01]  /*5d80*/  PRMT R33, R18, 0x7610, R33 ;  /* 0x0000761012217816 */ /* 0x000fe20000000021 */
[----:B------:R-:W-:Y:S01]  /*5d90*/  STS.U16 [R72], R36 ;  /* 0x0000002448007388 */ /* 0x000fe20000000400 */
[----:B------:R-:W-:-:S02]  /*5da0*/  PRMT R32, R17, 0x7610, R32 ;  /* 0x0000761011207816 */ /* 0x000fc40000000020 */
[----:B------:R-:W-:Y:S01]  /*5db0*/  PRMT R22, R17, 0x7632, R22 ;  /* 0x0000763211167816 */ /* 0x000fe20000000016 */
[----:B------:R0:W-:Y:S01]  /*5dc0*/  STS.U16 [R71+0x2], R19 ;  /* 0x0000021347007388 */ /* 0x0001e20000000400 */
[----:B------:R-:W-:Y:S02]  /*5dd0*/  F2FP.PACK_AB R17, R3, R4 ;  /* 0x000000040311723e */ /* 0x000fe400000000ff */
[----:B------:R-:W-:Y:S01]  /*5de0*/  ISETP.NE.AND P0, PT, R114, RZ, PT ;  /* 0x000000ff7200720c */ /* 0x000fe20003f05270 */
[----:B------:R-:W-:Y:S01]  /*5df0*/  STS.U16 [R70+0x4], R35 ;  /* 0x0000042346007388 */ /* 0x000fe20000000400 */
[----:B------:R-:W-:Y:S02]  /*5e00*/  PRMT R30, R17, 0x7610, R30 ;  /* 0x00007610111e7816 */ /* 0x000fe4000000001e */
[----:B------:R-:W-:Y:S01]  /*5e10*/  MOV R89, UR7 ;  /* 0x0000000700597c02 */ /* 0x000fe20008000f00 */
[----:B------:R1:W-:Y:S01]  /*5e20*/  STS.U16 [R69+0x6], R20 ;  /* 0x0000061445007388 */ /* 0x0003e20000000400 */
[----:B0-----:R-:W-:-:S02]  /*5e30*/  PRMT R19, R18, 0x7632, R19 ;  /* 0x0000763212137816 */ /* 0x001fc40000000013 */
[----:B------:R-:W-:Y:S01]  /*5e40*/  F2FP.PACK_AB R18, R5, R6 ;  /* 0x000000060512723e */ /* 0x000fe200000000ff */
[----:B------:R-:W-:Y:S01]  /*5e50*/  STS.U16 [R68+0x8], R34 ;  /* 0x0000082244007388 */ /* 0x000fe20000000400 */
[----:B------:R-:W-:Y:S02]  /*5e60*/  IMAD R89, R112, c[0x0][0x204], R89 ;  /* 0x0000810070597a24 */ /* 0x000fe400078e0259 */
[C---:B------:R-:W-:Y:S01]  /*5e70*/  PRMT R31, R18.reuse, 0x7610, R31 ;  /* 0x00007610121f7816 */ /* 0x040fe2000000001f */
[----:B------:R0:W-:Y:S01]  /*5e80*/  STS.U16 [R67+0xa], R21 ;  /* 0x00000a1543007388 */ /* 0x0001e20000000400 */
[----:B-1----:R-:W-:Y:S02]  /*5e90*/  PRMT R20, R18, 0x7632, R20 ;  /* 0x0000763212147816 */ /* 0x002fe40000000014 */
[----:B------:R-:W-:Y:S01]  /*5ea0*/  F2FP.PACK_AB R18, R0, R2 ;  /* 0x000000020012723e */ /* 0x000fe200000000ff */
[----:B------:R-:W-:Y:S04]  /*5eb0*/  STS.U16 [R66+0xc], R33 ;  /* 0x00000c2142007388 */ /* 0x000fe80000000400 */
[----:B------:R1:W-:Y:S01]  /*5ec0*/  STS.U16 [R65+0xe], R19 ;  /* 0x00000e1341007388 */ /* 0x0003e20000000400 */
[----:B0-----:R-:W-:-:S03]  /*5ed0*/  PRMT R21, R17, 0x7632, R21 ;  /* 0x0000763211157816 */ /* 0x001fc60000000015 */
[----:B------:R-:W-:Y:S04]  /*5ee0*/  STS.U16 [R64+0x10], R32 ;  /* 0x0000102040007388 */ /* 0x000fe80000000400 */
[----:B------:R0:W-:Y:S01]  /*5ef0*/  STS.U16 [R63+0x12], R22 ;  /* 0x000012163f007388 */ /* 0x0001e20000000400 */
[----:B-1----:R-:W-:-:S03]  /*5f00*/  PRMT R19, R18, 0x7632, R19 ;  /* 0x0000763212137816 */ /* 0x002fc60000000013 */
[----:B------:R-:W-:Y:S04]  /*5f10*/  STS.U16 [R62+0x14], R31 ;  /* 0x0000141f3e007388 */ /* 0x000fe80000000400 */
[----:B------:R-:W-:Y:S01]  /*5f20*/  STS.U16 [R61+0x16], R20 ;  /* 0x000016143d007388 */ /* 0x000fe20000000400 */
[----:B0-----:R-:W-:-:S03]  /*5f30*/  IMAD.U32 R22, RZ, RZ, UR15 ;  /* 0x0000000fff167e24 */ /* 0x001fc6000f8e00ff */
[----:B------:R-:W-:Y:S04]  /*5f40*/  STS.U16 [R60+0x18], R30 ;  /* 0x0000181e3c007388 */ /* 0x000fe80000000400 */
[----:B------:R-:W-:Y:S04]  /*5f50*/  STS.U16 [R59+0x1a], R21 ;  /* 0x00001a153b007388 */ /* 0x000fe80000000400 */
[----:B------:R0:W-:Y:S04]  /*5f60*/  STS.U16 [R58+0x1c], R18 ;  /* 0x00001c123a007388 */ /* 0x0001e80000000400 */
[----:B------:R1:W-:Y:S01]  /*5f70*/  STS.U16 [R57+0x1e], R19 ;  /* 0x00001e1339007388 */ /* 0x0003e20000000400 */
[----:B------:R-:W-:-:S06]  /*5f80*/  NOP ;  /* 0x0000000000007918 */ /* 0x000fcc0000000000 */
[----:B------:R-:W-:Y:S01]  /*5f90*/  LDS.U16 R17, [R94] ;  /* 0x000000005e117984 */ /* 0x000fe20000000400 */
[----:B0-----:R-:W-:Y:S01]  /*5fa0*/  IADD3 R18, P2, R84, UR12, RZ ;  /* 0x0000000c54127c10 */ /* 0x001fe2000ff5e0ff */
[----:B------:R-:W-:Y:S02]  /*5fb0*/  IMAD.WIDE.U32 R20, R112, c[0x0][0x200], RZ ;  /* 0x0000800070147a25 */ /* 0x000fe400078e00ff */
[----:B------:R-:W-:Y:S01]  /*5fc0*/  LDS.U16 R27, [R93+0x40] ;  /* 0x000040005d1b7984 */ /* 0x000fe20000000400 */
[----:B-1----:R-:W-:-:S03]  /*5fd0*/  IADD3.X R19, R85, UR13, RZ, P2, !PT ;  /* 0x0000000d55137c10 */ /* 0x002fc600097fe4ff */
        /* <DEDUP_REMOVED lines=26> */
[----:B------:R-:W-:-:S03]  /*6180*/  LEA R24, P1, R22, c[0x0][0x258], 0x1 ;  /* 0x0000960016187a11 */ /* 0x000fc600078208ff */
[----:B------:R-:W-:-:S05]  /*6190*/  IMAD.IADD R23, R23, 0x1, R25 ;  /* 0x0000000117177824 */ /* 0x000fca00078e0219 */
[----:B------:R-:W-:-:S05]  /*61a0*/  LEA.HI.X R25, R22, c[0x0][0x25c], R23, 0x1, P1 ;  /* 0x0000970016197a11 */ /* 0x000fca00008f0c17 */
[----:B------:R0:W-:Y:S02]  /*61b0*/  STG.E.U16 [R24.64], R17 ;  /* 0x0000001118007986 */ /* 0x0001e4000c101510 */
.L_x_2846:
[----:B------:R-:W-:Y:S05]  /*61c0*/  BSYNC B0 ;  /* 0x0000000000007941 */ /* 0x000fea0003800000 */
.L_x_2845:
[----:B------:R-:W-:Y:S01]  /*61d0*/  ULDC UR7, c[0x0][0x208] ;  /* 0x0000820000077ab9 */ /* 0x000fe20000000800 */
[----:B------:R-:W-:Y:S01]  /*61e0*/  IADD3 R21, R21, R89, RZ ;  /* 0x0000005915157210 */ /* 0x000fe20007ffe0ff */
[----:B------:R-:W-:Y:S01]  /*61f0*/  UIMAD UR7, UR19, UR7, URZ ;  /* 0x00000007130772a4 */ /* 0x000fe2000f8e023f */
[----:B------:R-:W-:Y:S01]  /*6200*/  IMAD.MOV.U32 R23, RZ, RZ, 0x2 ;  /* 0x00000002ff177424 */ /* 0x000fe200078e00ff */
[----:B------:R-:W-:Y:S02]  /*6210*/  LOP3.LUT R86, R110, 0x40, R111, 0xfe, !PT ;  /* 0x000000406e567812 */ /* 0x000fe400078efe6f */
[C---:B------:R-:W-:Y:S01]  /*6220*/  IMAD.WIDE.U32 R20, R113.reuse, c[0x0][0x208], R20 ;  /* 0x0000820071147a25 */ /* 0x040fe200078e0014 */
[----:B------:R-:W-:Y:S02]  /*6230*/  ISETP.GE.AND P4, PT, R108, R87, PT ;  /* 0x000000576c00720c */ /* 0x000fe40003f86270 */
[----:B0-----:R-:W-:Y:S01]  /*6240*/  MOV R24, UR7 ;  /* 0x0000000700187c02 */ /* 0x001fe20008000f00 */
[----:B------:R-:W-:Y:S01]  /*6250*/  IMAD.WIDE R22, R84, R23, c[0x0][0x258] ;  /* 0x0000960054167625 */ /* 0x000fe200078e0217 */
[----:B------:R-:W-:Y:S01]  /*6260*/  IADD3 R17, P1, R20, UR12, RZ ;  /* 0x0000000c14117c10 */ /* 0x000fe2000ff3e0ff */
[----:B------:R-:W-:Y:S01]  /*6270*/  ULDC UR7, c[0x0][0x1f0] ;  /* 0x00007c0000077ab9 */ /* 0x000fe20000000800 */
[-C--:B------:R-:W-:Y:S01]  /*6280*/  ISETP.GE.AND P5, PT, R86, R87.reuse, PT ;  /* 0x000000575600720c */ /* 0x080fe20003fa6270 */
[----:B------:R-:W-:Y:S01]  /*6290*/  IMAD R25, R113, c[0x0][0x20c], R24 ;  /* 0x0000830071197a24 */ /* 0x000fe200078e0218 */
[----:B------:R-:W-:Y:S01]  /*62a0*/  LEA R20, P2, R17, R22, 0x1 ;  /* 0x0000001611147211 */ /* 0x000fe200078408ff */
[----:B------:R-:W-:Y:S01]  /*62b0*/  UIMAD UR7, UR20, UR7, URZ ;  /* 0x00000007140772a4 */ /* 0x000fe2000f8e023f */
[----:B------:R-:W-:-:S02]  /*62c0*/  ISETP.GE.AND P6, PT, R165, R87, PT ;  /* 0x00000057a500720c */ /* 0x000fc40003fc6270 */
[----:B------:R-:W-:Y:S01]  /*62d0*/  IADD3.X R22, R25, UR13, R21, P1, !PT ;  /* 0x0000000d19167c10 */ /* 0x000fe20008ffe415 */
[----:B------:R-:W-:Y:S01]  /*62e0*/  IMAD.WIDE.U32 R24, R112, c[0x0][0x1f0], RZ ;  /* 0x00007c0070187a25 */ /* 0x000fe200078e00ff */
[----:B------:R-:W-:Y:S02]  /*62f0*/  ISETP.GE.AND P1, PT, R164, R87, PT ;  /* 0x00000057a400720c */ /* 0x000fe40003f26270 */
[----:B------:R-:W-:Y:S01]  /*6300*/  LEA.HI.X R21, R17, R23, R22, 0x1, P2 ;  /* 0x0000001711157211 */ /* 0x000fe200010f0c16 */
[----:B------:R-:W-:Y:S01]  /*6310*/  IMAD.U32 R22, RZ, RZ, UR12 ;  /* 0x0000000cff167e24 */ /* 0x000fe2000f8e00ff */
[-C--:B------:R-:W-:Y:S01]  /*6320*/  ISETP.GE.AND P2, PT, R107, R87.reuse, PT ;  /* 0x000000576b00720c */ /* 0x080fe20003f46270 */
[----:B------:R-:W-:Y:S01]  /*6330*/  IMAD.U32 R17, RZ, RZ, UR7 ;  /* 0x00000007ff117e24 */ /* 0x000fe2000f8e00ff */
[-C--:B------:R-:W-:Y:S01]  /*6340*/  ISETP.GE.AND P3, PT, R106, R87.reuse, PT ;  /* 0x000000576a00720c */ /* 0x080fe20003f66270 */
[----:B------:R-:W-:Y:S01]  /*6350*/  @!P4 STG.E.U16 [R20.64+0x40], R27 ;  /* 0x0000401b1400c986 */ /* 0x000fe2000c101510 */
[-C--:B------:R-:W-:Y:S01]  /*6360*/  ISETP.GE.AND P4, PT, R105, R87.reuse, PT ;  /* 0x000000576900720c */ /* 0x080fe20003f86270 */
[----:B------:R-:W-:Y:S01]  /*6370*/  ULDC UR7, c[0x0][0x1f8] ;  /* 0x00007e0000077ab9 */ /* 0x000fe20000000800 */
[----:B------:R-:W-:Y:S01]  /*6380*/  MOV R23, UR13 ;  /* 0x0000000d00177c02 */ /* 0x000fe20008000f00 */
[----:B------:R-:W-:Y:S01]  /*6390*/  @!P5 STG.E.U16 [R20.64+0x80], R29 ;  /* 0x0000801d1400d986 */ /* 0x000fe2000c101510 */
[-C--:B------:R-:W-:Y:S01]  /*63a0*/  ISETP.GE.AND P5, PT, R104, R87.reuse, PT ;  /* 0x000000576800720c */ /* 0x080fe20003fa6270 */
[----:B------:R-:W-:Y:S01]  /*63b0*/  IMAD R17, R112, c[0x0][0x1f4], R17 ;  /* 0x00007d0070117a24 */ /* 0x000fe200078e0211 */
[----:B------:R-:W-:Y:S01]  /*63c0*/  UIMAD UR7, UR19, UR7, URZ ;  /* 0x00000007130772a4 */ /* 0x000fe2000f8e023f */
[----:B------:R0:W-:Y:S01]  /*63d0*/  @!P6 STG.E.U16 [R20.64+0xc0], R31 ;  /* 0x0000c01f1400e986 */ /* 0x0001e2000c101510 */
[-C--:B------:R-:W-:Y:S01]  /*63e0*/  ISETP.GE.AND P6, PT, R103, R87.reuse, PT ;  /* 0x000000576700720c */ /* 0x080fe20003fc6270 */
[----:B------:R-:W-:Y:S01]  /*63f0*/  IMAD.IADD R25, R25, 0x1, R17 ;  /* 0x0000000119197824 */ /* 0x000fe200078e0211 */
[----:B------:R-:W-:Y:S01]  /*6400*/  LOP3.LUT R108, R110, 0x20, R111, 0xfe, !PT ;  /* 0x000000206e6c7812 */ /* 0x000fe200078efe6f */
[----:B------:R-:W-:Y:S01]  /*6410*/  @!P2 STG.E.U16 [R20.64+0x140], R35 ;  /* 0x000140231400a986 */ /* 0x000fe2000c101510 */
[----:B------:R-:W-:Y:S01]  /*6420*/  ISETP.GE.AND P2, PT, R102, R87, PT ;  /* 0x000000576600720c */ /* 0x000fe20003f46270 */
[----:B------:R-:W-:Y:S01]  /*6430*/  IMAD.WIDE.U32 R24, R113, c[0x0][0x1f8], R24 ;  /* 0x00007e0071187a25 */ /* 0x000fe200078e0018 */
[----:B------:R-:W-:Y:S01]  /*6440*/  MOV R26, UR7 ;  /* 0x00000007001a7c02 */ /* 0x000fe20008000f00 */
[----:B------:R-:W-:Y:S01]  /*6450*/  @!P1 STG.E.U16 [R20.64+0x100], R33 ;  /* 0x0001002114009986 */ /* 0x000fe2000c101510 */
[----:B------:R-:W-:-:S03]  /*6460*/  ISETP.GE.AND P1, PT, R84, UR15, PT ;  /* 0x0000000f54007c0c */ /* 0x000fc6000bf26270 */
[----:B------:R-:W-:Y:S01]  /*6470*/  @!P3 STG.E.U16 [R20.64+0x180], R37 ;  /* 0x000180251400b986 */ /* 0x000fe2000c101510 */
[-C--:B------:R-:W-:Y:S01]  /*6480*/  ISETP.GE.AND P3, PT, R98, R87.reuse, PT ;  /* 0x000000576200720c */ /* 0x080fe20003f66270 */
[----:B0-----:R-:W-:Y:S02]  /*6490*/  IMAD R31, R113, c[0x0][0x1fc], R26 ;  /* 0x00007f00711f7a24 */ /* 0x001fe400078e021a */
[----:B------:R-:W-:Y:S01]  /*64a0*/  @!P4 STG.E.U16 [R20.64+0x1c0], R39 ;  /* 0x0001c0271400c986 */ /* 0x000fe2000c101510 */
[----:B------:R-:W-:-:S03]  /*64b0*/  ISETP.GE.AND P4, PT, R99, R87, PT ;  /* 0x000000576300720c */ /* 0x000fc60003f86270 */
[----:B------:R-:W-:Y:S01]  /*64c0*/  @!P5 STG.E.U16 [R20.64+0x200], R41 ;  /* 0x000200291400d986 */ /* 0x000fe2000c101510 */
[-C--:B------:R-:W-:Y:S01]  /*64d0*/  ISETP.GE.AND P5, PT, R100, R87.reuse, PT ;  /* 0x000000576400720c */ /* 0x080fe20003fa6270 */
[----:B------:R-:W-:Y:S02]  /*64e0*/  @!P1 IMAD.WIDE.U32 R22, R112, c[0x0][0x1f0], R22 ;  /* 0x00007c0070169a25 */ /* 0x000fe400078e0016 */
[----:B------:R-:W-:Y:S01]  /*64f0*/  @!P6 STG.E.U16 [R20.64+0x240], R43 ;  /* 0x0002402b1400e986 */ /* 0x000fe2000c101510 */
[----:B------:R-:W-:Y:S02]  /*6500*/  ISETP.GE.AND P6, PT, R101, R87, PT ;  /* 0x000000576500720c */ /* 0x000fe40003fc6270 */
[----:B------:R-:W-:Y:S01]  /*6510*/  @!P1 IADD3 R23, R17, R23, RZ ;  /* 0x0000001711179210 */ /* 0x000fe20007ffe0ff */
[----:B------:R-:W-:Y:S01]  /*6520*/  @!P2 STG.E.U16 [R20.64+0x280], R45 ;  /* 0x0002802d1400a986 */ /* 0x000fe2000c101510 */
[----:B------:R-:W-:Y:S01]  /*6530*/  ISETP.GE.AND P2, PT, R97, R87, PT ;  /* 0x000000576100720c */ /* 0x000fe20003f46270 */
[----:B------:R-:W-:-:S02]  /*6540*/  IMAD.SHL.U32 R17, R108, 0x2, RZ ;  /* 0x000000026c117824 */ /* 0x000fc400078e00ff */
[----:B------:R-:W-:Y:S01]  /*6550*/  @!P4 STG.E.U16 [R20.64+0x340], R51 ;  /* 0x000340331400c986 */ /* 0x000fe2000c101510 */
[----:B------:R-:W-:Y:S02]  /*6560*/  @!P1 IMAD.WIDE.U32 R22, R113, c[0x0][0x1f8], R22 ;  /* 0x00007e0071169a25 */ /* 0x000fe400078e0016 */
[----:B------:R-:W-:Y:S01]  /*6570*/  IADD3 R26, P4, R17, c[0x0][0x268], RZ ;  /* 0x00009a00111a7a10 */ /* 0x000fe20007f9e0ff */
[----:B------:R-:W-:Y:S04]  /*6580*/  @!P5 STG.E.U16 [R20.64+0x300], R49 ;  /* 0x000300311400d986 */ /* 0x000fe8000c101510 */
[----:B------:R-:W-:Y:S01]  /*6590*/  @!P6 STG.E.U16 [R20.64+0x2c0], R47 ;  /* 0x0002c02f1400e986 */ /* 0x000fe2000c101510 */
[----:B------:R-:W-:-:S03]  /*65a0*/  ISETP.GE.AND P6, PT, R86, UR15, PT ;  /* 0x0000000f56007c0c */ /* 0x000fc6000bfc6270 */
[----:B------:R-:W-:Y:S01]  /*65b0*/  @!P3 STG.E.U16 [R20.64+0x380], R53 ;  /* 0x000380351400b986 */ /* 0x000fe2000c101510 */
[----:B------:R-:W-:-:S03]  /*65c0*/  IADD3 R27, P3, R24, UR12, RZ ;  /* 0x0000000c181b7c10 */ /* 0x000fc6000ff7e0ff */
[----:B------:R0:W-:Y:S01]  /*65d0*/  @!P2 STG.E.U16 [R20.64+0x3c0], R55 ;  /* 0x0003c0371400a986 */ /* 0x0001e2000c101510 */
[----:B------:R-:W-:Y:S02]  /*65e0*/  @!P1 IADD3 R29, P2, R84, R22, RZ ;  /* 0x00000016541d9210 */ /* 0x000fe40007f5e0ff */
[C---:B------:R-:W-:Y:S02]  /*65f0*/  SHF.L.U64.HI R22, R108.reuse, 0x1, R85 ;  /* 0x000000016c167819 */ /* 0x040fe40000010255 */
[----:B------:R-:W-:Y:S02]  /*6600*/  IADD3.X R28, R31, UR13, R25, P3, !PT ;  /* 0x0000000d1f1c7c10 */ /* 0x000fe40009ffe419 */
[----:B------:R-:W-:Y:S02]  /*6610*/  ISETP.GE.AND P3, PT, R108, UR15, PT ;  /* 0x0000000f6c007c0c */ /* 0x000fe4000bf66270 */
[----:B------:R-:W-:Y:S02]  /*6620*/  @!P1 IADD3.X R30, R85, R23, R31, P2, !PT ;  /* 0x00000017551e9210 */ /* 0x000fe400017fe41f */
[----:B------:R-:W-:-:S02]  /*6630*/  @!P1 LEA R24, P2, R29, c[0x0][0x268], 0x1 ;  /* 0x00009a001d189a11 */ /* 0x000fc400078408ff */
[----:B0-----:R-:W-:Y:S02]  /*6640*/  IADD3.X R21, R22, c[0x0][0x26c], RZ, P4, !PT ;  /* 0x00009b0016157a10 */ /* 0x001fe400027fe4ff */
[----:B------:R-:W-:Y:S02]  /*6650*/  ISETP.GE.AND P5, PT, R165, UR15, PT ;  /* 0x0000000fa5007c0c */ /* 0x000fe4000bfa6270 */
[----:B------:R-:W-:Y:S02]  /*6660*/  LEA R20, P4, R27, R26, 0x1 ;  /* 0x0000001a1b147211 */ /* 0x000fe400078808ff */
[----:B------:R-:W-:Y:S02]  /*6670*/  PRMT R23, RZ, 0x7610, R23 ;  /* 0x00007610ff177816 */ /* 0x000fe40000000017 */
[----:B------:R-:W-:Y:S01]  /*6680*/  @!P1 LEA.HI.X R25, R29, c[0x0][0x26c], R30, 0x1, P2 ;  /* 0x00009b001d199a11 */ /* 0x000fe200010f0c1e */
[----:B------:R-:W-:Y:S01]  /*6690*/  BAR.SYNC.DEFER_BLOCKING 0x0 ;  /* 0x0000000000007b1d */ /* 0x000fe20000010000 */
[----:B------:R-:W-:-:S02]  /*66a0*/  LEA.HI.X R21, R27, R21, R28, 0x1, P4 ;  /* 0x000000151b157211 */ /* 0x000fc400020f0c1c */
[----:B------:R-:W-:Y:S02]  /*66b0*/  PRMT R26, RZ, 0x7610, R26 ;  /* 0x00007610ff1a7816 */ /* 0x000fe4000000001a */
[----:B------:R-:W-:Y:S02]  /*66c0*/  PRMT R27, RZ, 0x7610, R27 ;  /* 0x00007610ff1b7816 */ /* 0x000fe4000000001b */
[----:B------:R-:W-:Y:S02]  /*66d0*/  PRMT R28, RZ, 0x7610, R28 ;  /* 0x00007610ff1c7816 */ /* 0x000fe4000000001c */
[----:B------:R-:W-:Y:S02]  /*66e0*/  ISETP.GE.AND P2, PT, R164, UR15, PT ;  /* 0x0000000fa4007c0c */ /* 0x000fe4000bf46270 */
[----:B------:R-:W-:Y:S02]  /*66f0*/  ISETP.GE.AND P4, PT, R106, UR15, PT ;  /* 0x0000000f6a007c0c */ /* 0x000fe4000bf86270 */
[----:B------:R-:W-:Y:S01]  /*6700*/  PRMT R29, RZ, 0x7610, R29 ;  /* 0x00007610ff1d7816 */ /* 0x000fe2000000001d */
[----:B------:R0:W2:Y:S01]  /*6710*/  @!P1 LDG.E.U16 R23, [R24.64] ;  /* 0x0000001018179981 */ /* 0x0000a2000c1e1500 */
[----:B------:R-:W-:-:S03]  /*6720*/  ISETP.GE.AND P1, PT, R107, UR15, PT ;  /* 0x0000000f6b007c0c */ /* 0x000fc6000bf26270 */
[----:B------:R-:W3:Y:S01]  /*6730*/  @!P3 LDG.E.U16 R26, [R20.64] ;  /* 0x00000010141ab981 */ /* 0x000ee2000c1e1500 */
[----:B------:R-:W-:-:S03]  /*6740*/  ISETP.GE.AND P3, PT, R105, UR15, PT ;  /* 0x0000000f69007c0c */ /* 0x000fc6000bf66270 */
[----:B------:R-:W4:Y:S01]  /*6750*/  @!P6 LDG.E.U16 R27, [R20.64+0x40] ;  /* 0x00004010141be981 */ /* 0x000f22000c1e1500 */
[----:B------:R-:W-:Y:S02]  /*6760*/  ISETP.GE.AND P6, PT, R104, UR15, PT ;  /* 0x0000000f68007c0c */ /* 0x000fe4000bfc6270 */
[----:B0-----:R-:W-:Y:S01]  /*6770*/  PRMT R24, RZ, 0x7610, R24 ;  /* 0x00007610ff187816 */ /* 0x001fe20000000018 */
[----:B------:R-:W5:Y:S01]  /*6780*/  @!P5 LDG.E.U16 R28, [R20.64+0x80] ;  /* 0x00008010141cd981 */ /* 0x000f62000c1e1500 */
[----:B------:R-:W-:Y:S02]  /*6790*/  ISETP.GE.AND P5, PT, R103, UR15, PT ;  /* 0x0000000f67007c0c */ /* 0x000fe4000bfa6270 */
[----:B------:R-:W-:Y:S01]  /*67a0*/  PRMT R25, RZ, 0x7610, R25 ;  /* 0x00007610ff197816 */ /* 0x000fe20000000019 */
[----:B------:R-:W5:Y:S01]  /*67b0*/  @!P2 LDG.E.U16 R29, [R20.64+0xc0] ;  /* 0x0000c010141da981 */ /* 0x000f62000c1e1500 */
[----:B------:R-:W-:Y:S02]  /*67c0*/  PRMT R30, RZ, 0x7610, R30 ;  /* 0x00007610ff1e7816 */ /* 0x000fe4000000001e */
[----:B------:R-:W-:Y:S01]  /*67d0*/  PRMT R31, RZ, 0x7610, R31 ;  /* 0x00007610ff1f7816 */ /* 0x000fe2000000001f */
[----:B------:R-:W5:Y:S01]  /*67e0*/  @!P1 LDG.E.U16 R24, [R20.64+0x100] ;  /* 0x0001001014189981 */ /* 0x000f62000c1e1500 */
[----:B------:R-:W-:-:S02]  /*67f0*/  PRMT R32, RZ, 0x7610, R32 ;  /* 0x00007610ff207816 */ /* 0x000fc40000000020 */
[----:B------:R-:W-:Y:S01]  /*6800*/  ISETP.GE.AND P2, PT, R102, UR15, PT ;  /* 0x0000000f66007c0c */ /* 0x000fe2000bf46270 */
[----:B------:R-:W5:Y:S01]  /*6810*/  @!P4 LDG.E.U16 R25, [R20.64+0x140] ;  /* 0x000140101419c981 */ /* 0x000f62000c1e1500 */
[----:B------:R-:W-:Y:S02]  /*6820*/  ISETP.GE.AND P1, PT, R101, UR15, PT ;  /* 0x0000000f65007c0c */ /* 0x000fe4000bf26270 */
[----:B------:R-:W-:Y:S01]  /*6830*/  ISETP.GE.AND P4, PT, R100, UR15, PT ;  /* 0x0000000f64007c0c */ /* 0x000fe2000bf86270 */
        /* <DEDUP_REMOVED lines=41> */
[----:B------:R-:W4:Y:S04]  /*6ad0*/  LDS.U16 R33, [R64+0x10] ;  /* 0x0000100040217984 */ /* 0x000f280000000400 */
[----:B------:R-:W4:Y:S04]  /*6ae0*/  LDS.U16 R28, [R61+0x16] ;  /* 0x000016003d1c7984 */ /* 0x000f280000000400 */
[----:B------:R-:W4:Y:S04]  /*6af0*/  LDS.U16 R26, [R66+0xc] ;  /* 0x00000c00421a7984 */ /* 0x000f280000000400 */
[----:B------:R-:W4:Y:S01]  /*6b00*/  LDS.U16 R29, [R65+0xe] ;  /* 0x00000e00411d7984 */ /* 0x000f220000000400 */
[----:B0-----:R-:W-:-:S03]  /*6b10*/  HADD2.F32 R35, -RZ, R21.H0_H0 ;  /* 0x20000015ff237230 */ /* 0x001fc60000004100 */
[----:B------:R-:W-:Y:S01]  /*6b20*/  LDS.U16 R32, [R60+0x18] ;  /* 0x000018003c207984 */ /* 0x000fe20000000400 */
[----:B-1----:R-:W-:Y:S01]  /*6b30*/  HADD2.F32 R36, -RZ, R20.H0_H0 ;  /* 0x20000014ff247230 */ /* 0x002fe20000004100 */
[----:B------:R-:W-:Y:S02]  /*6b40*/  FMUL.FTZ R24, R35, -1.4426950216293334961 ;  /* 0xbfb8aa3b23187820 */ /* 0x000fe40000410000 */
[----:B------:R-:W0:Y:S01]  /*6b50*/  LDS.U16 R21, [R63+0x12] ;  /* 0x000012003f157984 */ /* 0x000e220000000400 */
[----:B--2---:R-:W-:Y:S01]  /*6b60*/  HADD2.F32 R30, -RZ, R30.H0_H0 ;  /* 0x2000001eff1e7230 */ /* 0x004fe20000004100 */
[----:B------:R-:W-:Y:S01]  /*6b70*/  FMUL.FTZ R20, R36, -1.4426950216293334961 ;  /* 0xbfb8aa3b24147820 */ /* 0x000fe20000410000 */
[----:B------:R1:W-:Y:S01]  /*6b80*/  MUFU.EX2 R38, R24 ;  /* 0x0000001800267308 */ /* 0x0003e20000000800 */
[----:B------:R-:W-:Y:S01]  /*6b90*/  LDS.U16 R25, [R62+0x14] ;  /* 0x000014003e197984 */ /* 0x000fe20000000400 */
[----:B---3--:R-:W-:Y:S01]  /*6ba0*/  HADD2.F32 R34, -RZ, R23.H0_H0 ;  /* 0x20000017ff227230 */ /* 0x008fe20000004100 */
[----:B------:R-:W-:-:S02]  /*6bb0*/  FMUL.FTZ R23, R30, -1.4426950216293334961 ;  /* 0xbfb8aa3b1e177820 */ /* 0x000fc40000410000 */
[----:B-1----:R-:W1:Y:S03]  /*6bc0*/  LDS.U16 R24, [R58+0x1c] ;  /* 0x00001c003a187984 */ /* 0x002e660000000400 */
[----:B------:R2:W3:Y:S08]  /*6bd0*/  MUFU.EX2 R37, R20 ;  /* 0x0000001400257308 */ /* 0x0004f00000000800 */
[----:B------:R3:W-:Y:S01]  /*6be0*/  MUFU.EX2 R40, R23 ;  /* 0x0000001700287308 */ /* 0x0007e20000000800 */
[----:B--2---:R-:W2:Y:S04]  /*6bf0*/  LDS.U16 R20, [R59+0x1a] ;  /* 0x00001a003b147984 */ /* 0x004ea80000000400 */
[----:B---3--:R-:W3:Y:S01]  /*6c00*/  LDS.U16 R23, [R57+0x1e] ;  /* 0x00001e0039177984 */ /* 0x008ee20000000400 */
[----:B----4-:R-:W-:Y:S01]  /*6c10*/  HADD2.F32 R31, -RZ, R31.H0_H0 ;  /* 0x2000001fff1f7230 */ /* 0x010fe20000004100 */
[----:B------:R-:W-:Y:S01]  /*6c20*/  FMUL.FTZ R41, R34, -1.4426950216293334961 ;  /* 0xbfb8aa3b22297820 */ /* 0x000fe20000410000 */
[----:B-----5:R-:W-:-:S02]  /*6c30*/  HADD2.F32 R27, -RZ, R27.H0_H0 ;  /* 0x2000001bff1b7230 */ /* 0x020fc40000004100 */
[----:B------:R-:W-:Y:S02]  /*6c40*/  HADD2.F32 R33, -RZ, R33.H0_H0 ;  /* 0x20000021ff217230 */ /* 0x000fe40000004100 */
[----:B------:R-:W-:Y:S02]  /*6c50*/  HADD2.F32 R28, -RZ, R28.H0_H0 ;  /* 0x2000001cff1c7230 */ /* 0x000fe40000004100 */
[----:B------:R-:W-:Y:S02]  /*6c60*/  HADD2.F32 R26, -RZ, R26.H0_H0 ;  /* 0x2000001aff1a7230 */ /* 0x000fe40000004100 */
[----:B------:R-:W-:Y:S01]  /*6c70*/  HADD2.F32 R29, -RZ, R29.H0_H0 ;  /* 0x2000001dff1d7230 */ /* 0x000fe20000004100 */
[----:B------:R-:W-:Y:S01]  /*6c80*/  FMUL.FTZ R39, R31, -1.4426950216293334961 ;  /* 0xbfb8aa3b1f277820 */ /* 0x000fe20000410000 */
[----:B0-----:R-:W-:Y:S01]  /*6c90*/  HADD2.F32 R21, -RZ, R21.H0_H0 ;  /* 0x20000015ff157230 */ /* 0x001fe20000004100 */
[----:B------:R-:W-:Y:S01]  /*6ca0*/  FMUL.FTZ R42, R27, -1.4426950216293334961 ;  /* 0xbfb8aa3b1b2a7820 */ /* 0x000fe20000410000 */
[----:B------:R-:W0:Y:S01]  /*6cb0*/  MUFU.EX2 R41, R41 ;  /* 0x0000002900297308 */ /* 0x000e220000000800 */
[----:B------:R-:W-:Y:S01]  /*6cc0*/  FMUL.FTZ R45, R33, -1.4426950216293334961 ;  /* 0xbfb8aa3b212d7820 */ /* 0x000fe20000410000 */
[----:B------:R-:W-:Y:S01]  /*6cd0*/  HADD2.F32 R32, -RZ, R32.H0_H0 ;  /* 0x20000020ff207230 */ /* 0x000fe20000004100 */
[----:B------:R-:W-:Y:S01]  /*6ce0*/  FMUL.FTZ R48, R28, -1.4426950216293334961 ;  /* 0xbfb8aa3b1c307820 */ /* 0x000fe20000410000 */
[----:B-1----:R-:W-:Y:S01]  /*6cf0*/  HADD2.F32 R24, -RZ, R24.H0_H0 ;  /* 0x20000018ff187230 */ /* 0x002fe20000004100 */
[----:B------:R-:W-:Y:S01]  /*6d00*/  FMUL.FTZ R43, R26, -1.4426950216293334961 ;  /* 0xbfb8aa3b1a2b7820 */ /* 0x000fe20000410000 */
[----:B------:R-:W-:Y:S01]  /*6d10*/  HADD2.F32 R25, -RZ, R25.H0_H0 ;  /* 0x20000019ff197230 */ /* 0x000fe20000004100 */
[----:B------:R-:W-:Y:S01]  /*6d20*/  FMUL.FTZ R44, R29, -1.4426950216293334961 ;  /* 0xbfb8aa3b1d2c7820 */ /* 0x000fe20000410000 */
[----:B------:R-:W1:Y:S01]  /*6d30*/  MUFU.EX2 R39, R39 ;  /* 0x0000002700277308 */ /* 0x000e620000000800 */
[----:B------:R-:W-:-:S02]  /*6d40*/  FMUL.FTZ R46, R21, -1.4426950216293334961 ;  /* 0xbfb8aa3b152e7820 */ /* 0x000fc40000410000 */
[----:B------:R-:W-:Y:S01]  /*6d50*/  FMUL.FTZ R51, R24, -1.4426950216293334961 ;  /* 0xbfb8aa3b18337820 */ /* 0x000fe20000410000 */
[----:B--2---:R-:W-:Y:S01]  /*6d60*/  HADD2.F32 R20, -RZ, R20.H0_H0 ;  /* 0x20000014ff147230 */ /* 0x004fe20000004100 */
[----:B------:R-:W-:-:S03]  /*6d70*/  FMUL.FTZ R49, R32, -1.4426950216293334961 ;  /* 0xbfb8aa3b20317820 */ /* 0x000fc60000410000 */
[----:B------:R-:W2:Y:S01]  /*6d80*/  MUFU.EX2 R42, R42 ;  /* 0x0000002a002a7308 */ /* 0x000ea20000000800 */
[----:B------:R-:W-:Y:S01]  /*6d90*/  FMUL.FTZ R47, R25, -1.4426950216293334961 ;  /* 0xbfb8aa3b192f7820 */ /* 0x000fe20000410000 */
[----:B---3--:R-:W-:Y:S01]  /*6da0*/  HADD2.F32 R23, -RZ, R23.H0_H0 ;  /* 0x20000017ff177230 */ /* 0x008fe20000004100 */
[----:B------:R-:W-:-:S05]  /*6db0*/  FMUL.FTZ R50, R20, -1.4426950216293334961 ;  /* 0xbfb8aa3b14327820 */ /* 0x000fca0000410000 */
[----:B------:R-:W3:Y:S01]  /*6dc0*/  MUFU.EX2 R45, R45 ;  /* 0x0000002d002d7308 */ /* 0x000ee20000000800 */
[----:B------:R-:W-:Y:S02]  /*6dd0*/  FADD.FTZ R37, R37, 1 ;  /* 0x3f80000025257421 */ /* 0x000fe40000010000 */
[----:B------:R-:W-:-:S05]  /*6de0*/  FMUL.FTZ R52, R23, -1.4426950216293334961 ;  /* 0xbfb8aa3b17347820 */ /* 0x000fca0000410000 */
[----:B------:R-:W4:Y:S01]  /*6df0*/  MUFU.EX2 R48, R48 ;  /* 0x0000003000307308 */ /* 0x000f220000000800 */
[----:B------:R-:W-:-:S07]  /*6e00*/  FADD.FTZ R38, R38, 1 ;  /* 0x3f80000026267421 */ /* 0x000fce0000010000 */
[----:B------:R-:W5:Y:S08]  /*6e10*/  MUFU.EX2 R43, R43 ;  /* 0x0000002b002b7308 */ /* 0x000f700000000800 */
[----:B------:R-:W1:Y:S01]  /*6e20*/  MUFU.EX2 R44, R44 ;  /* 0x0000002c002c7308 */ /* 0x000e620000000800 */
[----:B0-----:R-:W-:-:S07]  /*6e30*/  FADD.FTZ R41, R41, 1 ;  /* 0x3f80000029297421 */ /* 0x001fce0000010000 */
[----:B------:R-:W0:Y:S08]  /*6e40*/  MUFU.EX2 R46, R46 ;  /* 0x0000002e002e7308 */ /* 0x000e300000000800 */
[----:B------:R-:W0:Y:S08]  /*6e50*/  MUFU.EX2 R51, R51 ;  /* 0x0000003300337308 */ /* 0x000e300000000800 */
[----:B------:R-:W0:Y:S01]  /*6e60*/  MUFU.EX2 R49, R49 ;  /* 0x0000003100317308 */ /* 0x000e220000000800 */
[----:B-1----:R-:W-:-:S07]  /*6e70*/  FADD.FTZ R39, R39, 1 ;  /* 0x3f80000027277421 */ /* 0x002fce0000010000 */
[----:B------:R-:W1:Y:S01]  /*6e80*/  MUFU.EX2 R47, R47 ;  /* 0x0000002f002f7308 */ /* 0x000e620000000800 */
[----:B------:R-:W-:-:S07]  /*6e90*/  FADD.FTZ R40, R40, 1 ;  /* 0x3f80000028287421 */ /* 0x000fce0000010000 */
        /* <DEDUP_REMOVED lines=9> */
[----:B0-----:R-:W-:-:S03]  /*6f30*/  FADD.FTZ R46, R46, 1 ;  /* 0x3f8000002e2e7421 */ /* 0x001fc60000010000 */
[----:B------:R-:W0:Y:S01]  /*6f40*/  MUFU.RCP R41, R41 ;  /* 0x0000002900297308 */ /* 0x000e220000001000 */
[----:B------:R-:W-:Y:S02]  /*6f50*/  FADD.FTZ R51, R51, 1 ;  /* 0x3f80000033337421 */ /* 0x000fe40000010000 */
[----:B------:R-:W-:-:S05]  /*6f60*/  FADD.FTZ R49, R49, 1 ;  /* 0x3f80000031317421 */ /* 0x000fca0000010000 */
[----:B------:R-:W5:Y:S01]  /*6f70*/  MUFU.RCP R54, R39 ;  /* 0x0000002700367308 */ /* 0x000f620000001000 */
[----:B-1----:R-:W-:Y:S02]  /*6f80*/  FADD.FTZ R47, R47, 1 ;  /* 0x3f8000002f2f7421 */ /* 0x002fe40000010000 */
[----:B------:R-:W-:-:S05]  /*6f90*/  FADD.FTZ R50, R50, 1 ;  /* 0x3f80000032327421 */ /* 0x000fca0000010000 */
[----:B------:R-:W1:Y:S01]  /*6fa0*/  MUFU.RCP R53, R40 ;  /* 0x0000002800357308 */ /* 0x000e620000001000 */
[----:B--2---:R-:W-:Y:S02]  /*6fb0*/  FADD.FTZ R52, R52, 1 ;  /* 0x3f80000034347421 */ /* 0x004fe40000010000 */
[----:B---3--:R-:W-:-:S05]  /*6fc0*/  FMUL.FTZ R37, R36, R37 ;  /* 0x0000002524257220 */ /* 0x008fca0000410000 */
[----:B------:R-:W2:Y:S01]  /*6fd0*/  MUFU.RCP R56, R45 ;  /* 0x0000002d00387308 */ /* 0x000ea20000001000 */
[----:B----4-:R-:W-:-:S07]  /*6fe0*/  FMUL.FTZ R36, R35, R38 ;  /* 0x0000002623247220 */ /* 0x010fce0000410000 */
[----:B------:R-:W3:Y:S08]  /*6ff0*/  MUFU.RCP R39, R48 ;  /* 0x0000003000277308 */ /* 0x000ef00000001000 */
[----:B------:R-:W4:Y:S08]  /*7000*/  MUFU.RCP R42, R42 ;  /* 0x0000002a002a7308 */ /* 0x000f300000001000 */
[----:B------:R-:W0:Y:S08]  /*7010*/  MUFU.RCP R43, R43 ;  /* 0x0000002b002b7308 */ /* 0x000e300000001000 */
[----:B------:R-:W1:Y:S01]  /*7020*/  MUFU.RCP R44, R44 ;  /* 0x0000002c002c7308 */ /* 0x000e620000001000 */
[----:B------:R-:W-:-:S07]  /*7030*/  FMUL.FTZ R36, R36, R15 ;  /* 0x0000000f24247220 */ /* 0x000fce0000410000 */
[----:B------:R-:W1:Y:S01]  /*7040*/  MUFU.RCP R46, R46 ;  /* 0x0000002e002e7308 */ /* 0x000e620000001000 */
[----:B0-----:R-:W-:-:S07]  /*7050*/  FMUL.FTZ R15, R34, R41 ;  /* 0x00000029220f7220 */ /* 0x001fce0000410000 */
[----:B------:R-:W0:Y:S01]  /*7060*/  MUFU.RCP R51, R51 ;  /* 0x0000003300337308 */ /* 0x000e220000001000 */
[----:B-----5:R-:W-:-:S07]  /*7070*/  FMUL.FTZ R31, R31, R54 ;  /* 0x000000361f1f7220 */ /* 0x020fce0000410000 */
[----:B------:R-:W5:Y:S01]  /*7080*/  MUFU.RCP R40, R47 ;  /* 0x0000002f00287308 */ /* 0x000f620000001000 */
[----:B-1----:R-:W-:-:S07]  /*7090*/  FMUL.FTZ R30, R30, R53 ;  /* 0x000000351e1e7220 */ /* 0x002fce0000410000 */
[----:B------:R-:W1:Y:S08]  /*70a0*/  MUFU.RCP R35, R50 ;  /* 0x0000003200237308 */ /* 0x000e700000001000 */
[----:B------:R-:W0:Y:S01]  /*70b0*/  MUFU.RCP R49, R49 ;  /* 0x0000003100317308 */ /* 0x000e220000001000 */
[----:B------:R-:W-:-:S07]  /*70c0*/  FMUL.FTZ R15, R15, R12 ;  /* 0x0000000c0f0f7220 */ /* 0x000fce0000410000 */
[----:B------:R-:W0:Y:S01]  /*70d0*/  MUFU.RCP R52, R52 ;  /* 0x0000003400347308 */ /* 0x000e220000001000 */
[----:B--2---:R-:W-:Y:S02]  /*70e0*/  FMUL.FTZ R33, R33, R56 ;  /* 0x0000003821217220 */ /* 0x004fe40000410000 */
[----:B---3--:R-:W-:Y:S02]  /*70f0*/  FMUL.FTZ R28, R28, R39 ;  /* 0x000000271c1c7220 */ /* 0x008fe40000410000 */
[----:B------:R-:W-:Y:S02]  /*7100*/  FMUL.FTZ R37, R37, R16 ;  /* 0x0000001025257220 */ /* 0x000fe40000410000 */
[----:B----4-:R-:W-:Y:S01]  /*7110*/  FMUL.FTZ R12, R27, R42 ;  /* 0x0000002a1b0c7220 */ /* 0x010fe20000410000 */
[----:B------:R-:W-:Y:S01]  /*7120*/  BAR.SYNC.DEFER_BLOCKING 0x0 ;  /* 0x0000000000007b1d */ /* 0x000fe20000010000 */
[----:B------:R-:W-:Y:S02]  /*7130*/  FMUL.FTZ R31, R31, R14 ;  /* 0x0000000e1f1f7220 */ /* 0x000fe40000410000 */
[----:B------:R-:W-:-:S02]  /*7140*/  FMUL.FTZ R30, R30, R13 ;  /* 0x0000000d1e1e7220 */ /* 0x000fc40000410000 */
[----:B------:R-:W-:Y:S02]  /*7150*/  FMUL.FTZ R13, R26, R43 ;  /* 0x0000002b1a0d7220 */ /* 0x000fe40000410000 */
[----:B------:R-:W-:Y:S02]  /*7160*/  FMUL.FTZ R14, R29, R44 ;  /* 0x0000002c1d0e7220 */ /* 0x000fe40000410000 */
[----:B------:R-:W-:Y:S02]  /*7170*/  FMUL.FTZ R33, R33, R8 ;  /* 0x0000000821217220 */ /* 0x000fe40000410000 */
[----:B------:R-:W-:Y:S01]  /*7180*/  FMUL.FTZ R28, R28, R5 ;  /* 0x000000051c1c7220 */ /* 0x000fe20000410000 */
[----:B------:R-:W-:Y:S01]  /*7190*/  F2FP.PACK_AB R36, R36, R37 ;  /* 0x000000252424723e */ /* 0x000fe200000000ff */
[----:B------:R-:W-:Y:S02]  /*71a0*/  FMUL.FTZ R12, R12, R11 ;  /* 0x0000000b0c0c7220 */ /* 0x000fe40000410000 */
[----:B------:R-:W-:-:S02]  /*71b0*/  FMUL.FTZ R8, R21, R46 ;  /* 0x0000002e15087220 */ /* 0x000fc40000410000 */
[----:B0-----:R-:W-:Y:S01]  /*71c0*/  FMUL.FTZ R5, R24, R51 ;  /* 0x0000003318057220 */ /* 0x001fe20000410000 */
[----:B------:R-:W-:Y:S01]  /*71d0*/  F2FP.PACK_AB R30, R30, R31 ;  /* 0x0000001f1e1e723e */ /* 0x000fe200000000ff */
[----:B------:R-:W-:Y:S02]  /*71e0*/  FMUL.FTZ R13, R13, R10 ;  /* 0x0000000a0d0d7220 */ /* 0x000fe40000410000 */
[----:B------:R-:W-:Y:S02]  /*71f0*/  FMUL.FTZ R14, R14, R9 ;  /* 0x000000090e0e7220 */ /* 0x000fe40000410000 */
[----:B-----5:R-:W-:Y:S02]  /*7200*/  FMUL.FTZ R25, R25, R40 ;  /* 0x0000002819197220 */ /* 0x020fe40000410000 */
[----:B-1----:R-:W-:Y:S02]  /*7210*/  FMUL.FTZ R20, R20, R35 ;  /* 0x0000002314147220 */ /* 0x002fe40000410000 */
[----:B------:R-:W-:Y:S01]  /*7220*/  FMUL.FTZ R9, R32, R49 ;  /* 0x0000003120097220 */ /* 0x000fe20000410000 */
[----:B------:R-:W-:Y:S01]  /*7230*/  F2FP.PACK_AB R12, R12, R15 ;  /* 0x0000000f0c0c723e */ /* 0x000fe200000000ff */
[----:B------:R-:W-:-:S02]  /*7240*/  FMUL.FTZ R8, R8, R7 ;  /* 0x0000000708087220 */ /* 0x000fc40000410000 */
[----:B------:R-:W-:Y:S01]  /*7250*/  FMUL.FTZ R5, R5, R2 ;  /* 0x0000000205057220 */ /* 0x000fe20000410000 */
[----:B------:R-:W-:Y:S01]  /*7260*/  PRMT R2, R36, 0x7632, R2 ;  /* 0x0000763224027816 */ /* 0x000fe20000000002 */
[----:B------:R-:W-:Y:S01]  /*7270*/  FMUL.FTZ R23, R23, R52 ;  /* 0x0000003417177220 */ /* 0x000fe20000410000 */
[----:B------:R-:W-:Y:S01]  /*7280*/  F2FP.PACK_AB R13, R14, R13 ;  /* 0x0000000d0e0d723e */ /* 0x000fe200000000ff */
[----:B------:R-:W-:Y:S02]  /*7290*/  FMUL.FTZ R25, R25, R6 ;  /* 0x0000000619197220 */ /* 0x000fe40000410000 */
[----:B------:R-:W-:Y:S01]  /*72a0*/  FMUL.FTZ R20, R20, R3 ;  /* 0x0000000314147220 */ /* 0x000fe20000410000 */
[----:B------:R-:W-:Y:S01]  /*72b0*/  PRMT R3, R30, 0x7632, R3 ;  /* 0x000076321e037816 */ /* 0x000fe20000000003 */
[----:B------:R-:W-:Y:S01]  /*72c0*/  FMUL.FTZ R9, R9, R4 ;  /* 0x0000000409097220 */ /* 0x000fe20000410000 */
[----:B------:R-:W-:Y:S01]  /*72d0*/  STS.U16 [R72], R36 ;  /* 0x0000002448007388 */ /* 0x000fe20000000400 */
[----:B------:R-:W-:Y:S01]  /*72e0*/  FMUL.FTZ R0, R23, R0 ;  /* 0x0000000017007220 */ /* 0x000fe20000410000 */
        /* <DEDUP_REMOVED lines=8> */
[----:B------:R-:W-:Y:S02]  /*7370*/  F2FP.PACK_AB R0, R0, R5 ;  /* 0x000000050000723e */ /* 0x000fe400000000ff */
[----:B0-----:R-:W-:Y:S01]  /*7380*/  PRMT R2, R8, 0x7632, R2 ;  /* 0x0000763208027816 */ /* 0x001fe20000000002 */
[----:B------:R-:W-:Y:S01]  /*7390*/  STS.U16 [R68+0x8], R12 ;  /* 0x0000080c44007388 */ /* 0x000fe20000000400 */
[----:B-1----:R-:W-:-:S03]  /*73a0*/  PRMT R30, R9, 0x7610, R30 ;  /* 0x00007610091e7816 */ /* 0x002fc6000000001e */
[----:B------:R0:W-:Y:S01]  /*73b0*/  STS.U16 [R67+0xa], R4 ;  /* 0x00000a0443007388 */ /* 0x0001e20000000400 */
[----:B--2---:R-:W-:-:S03]  /*73c0*/  PRMT R3, R25, 0x7632, R3 ;  /* 0x0000763219037816 */ /* 0x004fc60000000003 */
[----:B------:R-:W-:Y:S01]  /*73d0*/  STS.U16 [R66+0xc], R13 ;  /* 0x00000c0d42007388 */ /* 0x000fe20000000400 */
[----:B------:R-:W-:-:S03]  /*73e0*/  PRMT R29, R0, 0x7610, R29 ;  /* 0x00007610001d7816 */ /* 0x000fc6000000001d */
[----:B------:R-:W-:Y:S01]  /*73f0*/  STS.U16 [R65+0xe], R6 ;  /* 0x00000e0641007388 */ /* 0x000fe20000000400 */
[----:B0-----:R-:W-:-:S03]  /*7400*/  PRMT R4, R9, 0x7632, R4 ;  /* 0x0000763209047816 */ /* 0x001fc60000000004 */
[----:B------:R-:W-:Y:S01]  /*7410*/  STS.U16 [R64+0x10], R8 ;  /* 0x0000100840007388 */ /* 0x000fe20000000400 */
[----:B------:R-:W-:-:S03]  /*7420*/  PRMT R5, R0, 0x7632, R5 ;  /* 0x0000763200057816 */ /* 0x000fc60000000005 */
[----:B------:R-:W-:Y:S01]  /*7430*/  STS.U16 [R63+0x12], R2 ;  /* 0x000012023f007388 */ /* 0x000fe20000000400 */
[----:B------:R-:W-:-:S03]  /*7440*/  MOV R0, UR15 ;  /* 0x0000000f00007c02 */ /* 0x000fc60008000f00 */
[----:B------:R-:W-:Y:S04]  /*7450*/  STS.U16 [R62+0x14], R25 ;  /* 0x000014193e007388 */ /* 0x000fe80000000400 */
        /* <DEDUP_REMOVED lines=28> */
[----:B------:R-:W-:Y:S01]  /*7620*/  IMAD.U32 R7, RZ, RZ, UR7 ;  /* 0x00000007ff077e24 */ /* 0x000fe2000f8e00ff */
[----:B------:R-:W-:Y:S03]  /*7630*/  BSSY B0, `(.L_x_2847) ;  /* 0x0000012000007945 */ /* 0x000fe60003800000 */
[----:B------:R-:W-:-:S05]  /*7640*/  IMAD R7, R112, c[0x0][0x214], R7 ;  /* 0x0000850070077a24 */ /* 0x000fca00078e0207 */
[----:B------:R-:W-:Y:S02]  /*7650*/  IADD3 R31, R3, R7, RZ ;  /* 0x00000007031f7210 */ /* 0x000fe40007ffe0ff */
[----:B-1----:R-:W-:-:S13]  /*7660*/  ISETP.GE.AND P0, PT, R84, R29, PT ;  /* 0x0000001d5400720c */ /* 0x002fda0003f06270 */
[----:B------:R-:W-:Y:S05]  /*7670*/  @P0 BRA `(.L_x_2848) ;  /* 0x000000d000000947 */ /* 0x000fea0003800000 */
[----:B------:R-:W-:Y:S01]  /*7680*/  MOV R5, R19 ;  /* 0x0000001300057202 */ /* 0x000fe20000000f00 */
[----:B------:R-:W-:Y:S01]  /*7690*/  ULDC UR7, c[0x0][0x218] ;  /* 0x0000860000077ab9 */ /* 0x000fe20000000800 */
[----:B------:R-:W-:Y:S01]  /*76a0*/  IMAD.MOV.U32 R4, RZ, RZ, R18 ;  /* 0x000000ffff047224 */ /* 0x000fe200078e0012 */
[----:B------:R-:W-:-:S03]  /*76b0*/  UIMAD UR7, UR19, UR7, URZ ;  /* 0x00000007130772a4 */ /* 0x000fc6000f8e023f */
[----:B------:R-:W-:-:S03]  /*76c0*/  IMAD.WIDE.U32 R4, R112, c[0x0][0x210], R4 ;  /* 0x0000840070047a25 */ /* 0x000fc600078e0004 */
[----:B------:R-:W-:Y:S01]  /*76d0*/  MOV R0, UR7 ;  /* 0x0000000700007c02 */ /* 0x000fe20008000f00 */
[----:B------:R-:W-:-:S04]  /*76e0*/  IMAD.IADD R5, R7, 0x1, R5 ;  /* 0x0000000107057824 */ /* 0x000fc800078e0205 */
[C---:B------:R-:W-:Y:S02]  /*76f0*/  IMAD R7, R113.reuse, c[0x0][0x21c], R0 ;  /* 0x0000870071077a24 */ /* 0x040fe400078e0200 */
[----:B------:R-:W-:-:S04]  /*7700*/  IMAD.WIDE.U32 R4, R113, c[0x0][0x218], R4 ;  /* 0x0000860071047a25 */ /* 0x000fc800078e0004 */
[----:B------:R-:W-:Y:S01]  /*7710*/  IMAD.IADD R5, R5, 0x1, R7 ;  /* 0x0000000105057824 */ /* 0x000fe200078e0207 */
[----:B------:R-:W-:-:S04]  /*7720*/  LEA R6, P0, R4, c[0x0][0x270], 0x1 ;  /* 0x00009c0004067a11 */ /* 0x000fc800078008ff */
[----:B------:R-:W-:-:S05]  /*7730*/  LEA.HI.X R7, R4, c[0x0][0x274], R5, 0x1, P0 ;  /* 0x00009d0004077a11 */ /* 0x000fca00000f0c05 */
[----:B------:R0:W-:Y:S04]  /*7740*/  STG.E.U16 [R6.64], R9 ;  /* 0x0000000906007986 */ /* 0x0001e8000c101510 */
.L_x_2848:
[----:B------:R-:W-:Y:S05]  /*7750*/  BSYNC B0 ;  /* 0x0000000000007941 */ /* 0x000fea0003800000 */
.L_x_2847:
[----:B------:R-:W-:Y:S01]  /*7760*/  ULDC UR7, c[0x0][0x218] ;  /* 0x0000860000077ab9 */ /* 0x000fe20000000800 */
[----:B------:R-:W-:Y:S01]  /*7770*/  MOV R3, R31 ;  /* 0x0000001f00037202 */ /* 0x000fe20000000f00 */
[----:B------:R-:W-:Y:S01]  /*7780*/  UIMAD UR7, UR19, UR7, URZ ;  /* 0x00000007130772a4 */ /* 0x000fe2000f8e023f */
[----:B------:R-:W-:Y:S01]  /*7790*/  IADD3 R17, P1, R17, c[0x0][0x270], RZ ;  /* 0x00009c0011117a10 */ /* 0x000fe20007f3e0ff */
[----:B------:R-:W-:Y:S01]  /*77a0*/  UIADD3 UR6, UR6, 0x1, URZ ;  /* 0x0000000106067890 */ /* 0x000fe2000fffe03f */
[-C--:B------:R-:W-:Y:S01]  /*77b0*/  ISETP.GE.AND P2, PT, R108, R29.reuse, PT ;  /* 0x0000001d6c00720c */ /* 0x080fe20003f46270 */
[----:B------:R-:W-:Y:S01]  /*77c0*/  IMAD.WIDE.U32 R2, R113, c[0x0][0x218], R2 ;  /* 0x0000860071027a25 */ /* 0x000fe200078e0002 */
[----:B------:R-:W-:Y:S01]  /*77d0*/  IADD3.X R22, R22, c[0x0][0x274], RZ, P1, !PT ;  /* 0x00009d0016167a10 */ /* 0x000fe20000ffe4ff */
[----:B------:R-:W-:Y:S01]  /*77e0*/  UIADD3 UR8, UP1, UR8, 0x1000, URZ ;  /* 0x0000100008087890 */ /* 0x000fe2000ff3e03f */
[-C--:B------:R-:W-:Y:S01]  /*77f0*/  ISETP.GE.AND P3, PT, R107, R29.reuse, PT ;  /* 0x0000001d6b00720c */ /* 0x080fe20003f66270 */
[----:B------:R-:W-:Y:S01]  /*7800*/  IMAD.U32 R0, RZ, RZ, UR7 ;  /* 0x00000007ff007e24 */ /* 0x000fe2000f8e00ff */
[-C--:B------:R-:W-:Y:S01]  /*7810*/  ISETP.GE.AND P4, PT, R106, R29.reuse, PT ;  /* 0x0000001d6a00720c */ /* 0x080fe20003f86270 */
[----:B------:R-:W-:Y:S01]  /*7820*/  ULDC UR7, c[0x0][0x174] ;  /* 0x00005d0000077ab9 */ /* 0x000fe20000000800 */
[-C--:B------:R-:W-:Y:S01]  /*7830*/  ISETP.GE.AND P5, PT, R105, R29.reuse, PT ;  /* 0x0000001d6900720c */ /* 0x080fe20003fa6270 */
[----:B------:R-:W-:Y:S01]  /*7840*/  IMAD R5, R113, c[0x0][0x21c], R0 ;  /* 0x0000870071057a24 */ /* 0x000fe200078e0200 */
[----:B------:R-:W-:Y:S01]  /*7850*/  IADD3 R0, P0, R2, UR12, RZ ;  /* 0x0000000c02007c10 */ /* 0x000fe2000ff1e0ff */
[----:B------:R-:W-:Y:S01]  /*7860*/  UISETP.GE.AND UP0, UPT, UR6, UR7, UPT ;  /* 0x000000070600728c */ /* 0x000fe2000bf06270 */
[----:B------:R-:W-:Y:S01]  /*7870*/  ISETP.GE.AND P6, PT, R104, R29, PT ;  /* 0x0000001d6800720c */ /* 0x000fe20003fc6270 */
[----:B------:R-:W-:Y:S01]  /*7880*/  UIADD3 UR9, UP2, UR9, 0x1000, URZ ;  /* 0x0000100009097890 */ /* 0x000fe2000ff5e03f */
[----:B------:R-:W-:Y:S01]  /*7890*/  IADD3.X R3, R5, UR13, R3, P0, !PT ;  /* 0x0000000d05037c10 */ /* 0x000fe200087fe403 */
[----:B------:R-:W-:Y:S01]  /*78a0*/  UIADD3.X UR10, URZ, UR10, URZ, UP1, !UPT ;  /* 0x0000000a3f0a7290 */ /* 0x000fe20008ffe43f */
[----:B------:R-:W-:Y:S01]  /*78b0*/  LEA R2, P0, R0, R17, 0x1 ;  /* 0x0000001100027211 */ /* 0x000fe200078008ff */
[----:B------:R-:W-:Y:S01]  /*78c0*/  UIADD3.X UR11, URZ, UR11, URZ, UP2, !UPT ;  /* 0x0000000b3f0b7290 */ /* 0x000fe200097fe43f */
[----:B------:R-:W-:-:S02]  /*78d0*/  ISETP.GE.AND P1, PT, R86, R29, PT ;  /* 0x0000001d5600720c */ /* 0x000fc40003f26270 */
[----:B------:R-:W-:Y:S02]  /*78e0*/  LEA.HI.X R3, R0, R22, R3, 0x1, P0 ;  /* 0x0000001600037211 */ /* 0x000fe400000f0c03 */
        /* <DEDUP_REMOVED lines=29> */
.L_x_2849:
[----:B------:R-:W-:Y:S05]  /*7ac0*/  EXIT ;  /* 0x000000000000794d */ /* 0x000fea0003800000 */
.L_x_2851:
        /* <DEDUP_REMOVED lines=11> */
.L_x_5403:


//--------------------- .text._Z25selective_scan_fwd_kernelI32Selective_Scan_fwd_kernel_traitsILi128ELi16ELi1ELb0ELb1ELb0ELb0EN3c104HalfEfEEv13SSMParamsBase --------------------------
	.section	.text._Z25selective_scan_fwd_kernelI32Selective_Scan_fwd_kernel_traitsILi128ELi16ELi1ELb0ELb1ELb0ELb0EN3c104HalfEfEEv13SSMParamsBase,"ax",@progbits
	.sectioninfo	@"SHI_REGISTERS=168"
	.align	128
        .global         _Z25selective_scan_fwd_kernelI32Selective_Scan_fwd_kernel_traitsILi128ELi16ELi1ELb0ELb1ELb0ELb0EN3c104HalfEfEEv13SSMParamsBase
        .type           _Z25selective_scan_fwd_kernelI32Selective_Scan_fwd_kernel_traitsILi128ELi16ELi1ELb0ELb1ELb0ELb0EN3c104HalfEfEEv13SSMParamsBase,@function
        .size           _Z25selective_scan_fwd_kernelI32Selective_Scan_fwd_kernel_traitsILi128ELi16ELi1ELb0ELb1ELb0ELb0EN3c104HalfEfEEv13SSMParamsBase,(.L_x_5404 - _Z25selective_scan_fwd_kernelI32Selective_Scan_fwd_kernel_traitsILi128ELi16ELi1ELb0ELb1ELb0ELb0EN3c104HalfEfEEv13SSMParamsBase)
        .other          _Z25selective_scan_fwd_kernelI32Selective_Scan_fwd_kernel_traitsILi128ELi16ELi1ELb0ELb1ELb0ELb0EN3c104HalfEfEEv13SSMParamsBase,@"STO_CUDA_ENTRY STV_DEFAULT"
_Z25selective_scan_fwd_kernelI32Selective_Scan_fwd_kernel_traitsILi128ELi16ELi1ELb0ELb1ELb0ELb0EN3c104HalfEfEEv13SSMParamsBase:
.text._Z25selective_scan_fwd_kernelI32Selective_Scan_fwd_kernel_traitsILi128ELi16ELi1ELb0ELb1ELb0ELb0EN3c104HalfEfEEv13SSMParamsBase:
[----:B------:R-:W-:Y:S02]  /*0000*/  IMAD.MOV.U32 R1, RZ, RZ, c[0x0][0x28] ;  /* 0x00000a00ff017624 */ /* 0x000fe400078e00ff */
[----:B------:R-:W0:Y:S01]  /*0010*/  S2UR UR24, SR_CTAID.Y ;  /* 0x00000000001879c3 */ /* 0x000e220000002600 */
[----:B------:R-:W-:Y:S02]  /*0020*/  ULDC.64 UR6, c[0x0][0x250] ;  /* 0x0000940000067ab9 */ /* 0x000fe40000000a00 */
[----:B------:R-:W-:Y:S02]  /*0030*/  UISETP.NE.U32.AND UP1, UPT, URZ, UR6, UPT ;  /* 0x000000063f00728c */ /* 0x000fe4000bf25070 */
[----:B------:R-:W-:Y:S02]  /*0040*/  ULDC.64 UR22, c[0x0][0x118] ;  /* 0x0000460000167ab9 */ /* 0x000fe40000000a00 */
[----:B------:R-:W-:Y:S01]  /*0050*/  UISETP.NE.AND.EX UP1, UPT, URZ, UR7, UPT, UP1 ;  /* 0x000000073f00728c */ /* 0x000fe2000bf25310 */
[----:B------:R-:W-:Y:S01]  /*0060*/  IABS R9, c[0x0][0x178] ;  /* 0x00005e0000097a13 */ /* 0x000fe20000000000 */
[----:B------:R-:W-:Y:S02]  /*0070*/  ULDC.64 UR4, c[0x0][0x238] ;  /* 0x00008e0000047ab9 */ /* 0x000fe40000000a00 */
[----:B------:R-:W-:-:S02]  /*0080*/  UISETP.NE.U32.AND UP0, UPT, URZ, UR4, UPT ;  /* 0x000000043f00728c */ /* 0x000fc4000bf05070 */
[----:B------:R-:W-:Y:S01]  /*0090*/  PLOP3.LUT P0, PT, PT, PT, UP1, 0x80, 0x0 ;  /* 0x000000000000781c */ /* 0x000fe20003f0f018 */
[----:B------:R-:W1:Y:S01]  /*00a0*/  S2UR UR26, SR_CTAID.X ;  /* 0x00000000001a79c3 */ /* 0x000e620000002500 */
[----:B------:R-:W-:Y:S02]  /*00b0*/  ULDC.64 UR8, c[0x0][0x1d0] ;  /* 0x0000740000087ab9 */ /* 0x000fe40000000a00 */
[----:B------:R-:W-:Y:S02]  /*00c0*/  ULDC.64 UR12, c[0x0][0x1e0] ;  /* 0x00007800000c7ab9 */ /* 0x000fe40000000a00 */
[----:B------:R-:W-:Y:S02]  /*00d0*/  ULDC.64 UR14, c[0x0][0x190] ;  /* 0x00006400000e7ab9 */ /* 0x000fe40000000a00 */
[----:B------:R-:W-:Y:S02]  /*00e0*/  ULDC.64 UR16, c[0x0][0x1d8] ;  /* 0x0000760000107ab9 */ /* 0x000fe40000000a00 */
[----:B------:R-:W-:-:S02]  /*00f0*/  ULDC.64 UR20, c[0x0][0x1e8] ;  /* 0x00007a0000147ab9 */ /* 0x000fc40000000a00 */
[----:B0-----:R-:W-:Y:S02]  /*0100*/  USHF.R.S32.HI UR25, URZ, 0x1f, UR24 ;  /* 0x0000001f3f197899 */ /* 0x001fe40008011418 */
[----:B------:R-:W-:Y:S01]  /*0110*/  @UP1 ULEA UR6, UP3, UR24, UR6, 0x2 ;  /* 0x0000000618061291 */ /* 0x000fe2000f86103f */
[----:B------:R-:W0:Y:S01]  /*0120*/  I2F.RP R0, R9 ;  /* 0x0000000900007306 */ /* 0x000e220000209400 */
[----:B------:R-:W-:Y:S02]  /*0130*/  UISETP.NE.AND.EX UP0, UPT, URZ, UR5, UPT, UP0 ;  /* 0x000000053f00728c */ /* 0x000fe4000bf05300 */
[----:B------:R-:W-:Y:S02]  /*0140*/  @UP1 ULEA.HI.X UR7, UR24, UR7, UR25, 0x2, UP3 ;  /* 0x0000000718071291 */ /* 0x000fe400098f1419 */
[----:B------:R-:W-:Y:S02]  /*0150*/  IMAD.U32 R4, RZ, RZ, UR6 ;  /* 0x00000006ff047e24 */ /* 0x000fe4000f8e00ff */
[----:B------:R-:W-:-:S02]  /*0160*/  PLOP3.LUT P1, PT, PT, PT, UP0, 0x80, 0x0 ;  /* 0x000000000000781c */ /* 0x000fc40003f2f008 */
[----:B------:R-:W-:-:S03]  /*0170*/  IMAD.U32 R5, RZ, RZ, UR7 ;  /* 0x00000007ff057e24 */ /* 0x000fc6000f8e00ff */
[----:B------:R-:W-:Y:S02]  /*0180*/  @UP0 ULEA UR4, UP2, UR24, UR4, 0x2 ;  /* 0x0000000418040291 */ /* 0x000fe4000f84103f */
[----:B------:R2:W5:Y:S01]  /*0190*/  @P0 LDG.E R4, [R4.64] ;  /* 0x0000001604040981 */ /* 0x000562000c1e1900 */
[----:B0-----:R-:W0:Y:S01]  /*01a0*/  MUFU.RCP R0, R0 ;  /* 0x0000000000007308 */ /* 0x001e220000001000 */
[----:B------:R-:W-:Y:S02]  /*01b0*/  @UP0 ULEA.HI.X UR5, UR24, UR5, UR25, 0x2, UP2 ;  /* 0x0000000518050291 */ /* 0x000fe400090f1419 */
[----:B------:R-:W-:-:S04]  /*01c0*/  IMAD.U32 R2, RZ, RZ, UR4 ;  /* 0x00000004ff027e24 */ /* 0x000fc8000f8e00ff */
[----:B------:R-:W-:-:S05]  /*01d0*/  MOV R3, UR5 ;  /* 0x0000000500037c02 */ /* 0x000fca0008000f00 */
[----:B------:R3:W5:Y:S01]  /*01e0*/  @P1 LDG.E R8, [R2.64] ;  /* 0x0000001602081981 */ /* 0x000762000c1e1900 */
[----:B0-----:R-:W-:-:S04]  /*01f0*/  IADD3 R6, R0, 0xffffffe, RZ ;  /* 0x0ffffffe00067810 */ /* 0x001fc80007ffe0ff */
[----:B------:R0:W4:Y:S01]  /*0200*/  F2I.FTZ.U32.TRUNC.NTZ R7, R6 ;  /* 0x0000000600077305 */ /* 0x000122000021f000 */
[----:B------:R-:W-:Y:S01]  /*0210*/  IABS R0, UR24 ;  /* 0x0000001800007c13 */ /* 0x000fe20008000000 */
[----:B0-----:R-:W-:Y:S01]  /*0220*/  IMAD.MOV.U32 R6, RZ, RZ, RZ ;  /* 0x000000ffff067224 */ /* 0x001fe200078e00ff */
[----:B----4-:R-:W-:-:S05]  /*0230*/  IADD3 R10, RZ, -R7, RZ ;  /* 0x80000007ff0a7210 */ /* 0x010fca0007ffe0ff */
[----:B---3--:R-:W-:-:S04]  /*0240*/  IMAD R3, R10, R9, RZ ;  /* 0x000000090a037224 */ /* 0x008fc800078e02ff */
[----:B------:R-:W-:Y:S01]  /*0250*/  IMAD.HI.U32 R7, R7, R3, R6 ;  /* 0x0000000307077227 */ /* 0x000fe200078e0006 */
[----:B-1----:R-:W-:-:S05]  /*0260*/  USHF.R.S32.HI UR27, URZ, 0x1f, UR26 ;  /* 0x0000001f3f1b7899 */ /* 0x002fca000801141a */
[----:B------:R-:W-:-:S04]  /*0270*/  IMAD.HI.U32 R7, R7, R0, RZ ;  /* 0x0000000007077227 */ /* 0x000fc800078e00ff */
[----:B------:R-:W-:Y:S01]  /*0280*/  IMAD.MOV R2, RZ, RZ, -R7 ;  /* 0x000000ffff027224 */ /* 0x000fe200078e0a07 */
[----:B------:R-:W-:-:S03]  /*0290*/  UIMAD UR4, UR27, UR8, URZ ;  /* 0x000000081b0472a4 */ /* 0x000fc6000f8e023f */
[C---:B------:R-:W-:Y:S01]  /*02a0*/  IMAD R0, R9.reuse, R2, R0 ;  /* 0x0000000209007224 */ /* 0x040fe200078e0200 */
[----:B------:R-:W-:Y:S01]  /*02b0*/  UIMAD UR10, UR26, UR9, UR4 ;  /* 0x000000091a0a72a4 */ /* 0x000fe2000f8e0204 */
[----:B------:R-:W-:Y:S01]  /*02c0*/  MOV R2, c[0x0][0x174] ;  /* 0x00005d0000027a02 */ /* 0x000fe20000000f00 */
[----:B------:R-:W-:Y:S02]  /*02d0*/  UIMAD UR4, UR27, UR12, URZ ;  /* 0x0000000c1b0472a4 */ /* 0x000fe4000f8e023f */
[----:B------:R-:W-:Y:S01]  /*02e0*/  ISETP.GT.U32.AND P3, PT, R9, R0, PT ;  /* 0x000000000900720c */ /* 0x000fe20003f64070 */
[----:B------:R-:W-:Y:S01]  /*02f0*/  UIMAD.WIDE.U32 UR6, UR26, UR8, URZ ;  /* 0x000000081a0672a5 */ /* 0x000fe2000f8e003f */
[----:B------:R-:W-:Y:S01]  /*0300*/  ISETP.GE.AND P4, PT, R2, 0x1, PT ;  /* 0x000000010200780c */ /* 0x000fe20003f86270 */
[----:B------:R-:W-:Y:S02]  /*0310*/  UIMAD.WIDE.U32 UR8, UR26, UR12, URZ ;  /* 0x0000000c1a0872a5 */ /* 0x000fe4000f8e003f */
[----:B------:R-:W-:-:S02]  /*0320*/  UIMAD UR12, UR26, UR13, UR4 ;  /* 0x0000000d1a0c72a4 */ /* 0x000fc4000f8e0204 */
[----:B------:R-:W-:Y:S02]  /*0330*/  UIMAD UR11, UR27, UR14, URZ ;  /* 0x0000000e1b0b72a4 */ /* 0x000fe4000f8e023f */
[----:B------:R-:W-:Y:S02]  /*0340*/  UIADD3 UR9, UR9, UR12, URZ ;  /* 0x0000000c09097290 */ /* 0x000fe4000fffe03f */
[----:B------:R-:W-:Y:S02]  /*0350*/  UIMAD.WIDE.U32 UR4, UR26, UR14, URZ ;  /* 0x0000000e1a0472a5 */ /* 0x000fe4000f8e003f */
[----:B------:R-:W-:Y:S02]  /*0360*/  UIMAD UR14, UR26, UR15, UR11 ;  /* 0x0000000f1a0e72a4 */ /* 0x000fe4000f8e020b */
[----:B------:R-:W-:Y:S02]  /*0370*/  UIADD3 UR7, UR7, UR10, URZ ;  /* 0x0000000a07077290 */ /* 0x000fe4000fffe03f */
[----:B------:R-:W-:-:S02]  /*0380*/  UIMAD UR11, UR25, UR16, URZ ;  /* 0x00000010190b72a4 */ /* 0x000fc4000f8e023f */
[----:B------:R-:W-:Y:S01]  /*0390*/  UIMAD UR10, UR25, UR20, URZ ;  /* 0x00000014190a72a4 */ /* 0x000fe2000f8e023f */
[----:B------:R-:W-:Y:S01]  /*03a0*/  @!P3 IMAD.IADD R0, R0, 0x1, -R9 ;  /* 0x000000010000b824 */ /* 0x000fe200078e0a09 */
[----:B------:R-:W-:-:S03]  /*03b0*/  UIMAD.WIDE.U32 UR12, UR24, UR20, UR8 ;  /* 0x00000014180c72a5 */ /* 0x000fc6000f8e0008 */
[----:B------:R-:W-:Y:S02]  /*03c0*/  ULDC UR8, c[0x0][0x178] ;  /* 0x00005e0000087ab9 */ /* 0x000fe40000000800 */
[----:B------:R-:W-:Y:S02]  /*03d0*/  UIMAD UR17, UR24, UR17, UR11 ;  /* 0x00000011181172a4 */ /* 0x000fe4000f8e020b */
[----:B------:R-:W-:Y:S02]  /*03e0*/  UIMAD.WIDE.U32 UR6, UR24, UR16, UR6 ;  /* 0x00000010180672a5 */ /* 0x000fe4000f8e0006 */
[----:B------:R-:W-:Y:S02]  /*03f0*/  UIMAD UR18, UR24, UR21, UR10 ;  /* 0x00000015181272a4 */ /* 0x000fe4000f8e020a */
[----:B------:R-:W-:Y:S01]  /*0400*/  ULOP3.LUT UR8, UR24, UR8, URZ, 0x3c, !UPT ;  /* 0x0000000818087292 */ /* 0x000fe2000f8e3c3f */
[----:B------:R-:W-:Y:S01]  /*0410*/  ISETP.GE.U32.AND P2, PT, R0, R9, PT ;  /* 0x000000090000720c */ /* 0x000fe20003f46070 */
[----:B------:R-:W-:-:S12]  /*0420*/  @!P4 EXIT ;  /* 0x000000000000c94d */ /* 0x000fd80003800000 */
[----:B--2---:R-:W-:Y:S01]  /*0430*/  ULDC.64 UR20, c[0x0][0x180] ;  /* 0x0000600000147ab9 */ /* 0x004fe20000000a00 */
[----:B------:R-:W-:Y:S01]  /*0440*/  ISETP.LE.AND P4, PT, RZ, UR8, PT ;  /* 0x00000008ff007c0c */ /* 0x000fe2000bf83270 */
[----:B------:R-:W-:Y:S01]  /*0450*/  UIMAD UR10, UR25, UR20, URZ ;  /* 0x00000014190a72a4 */ /* 0x000fe2000f8e023f */
[----:B------:R-:W-:Y:S01]  /*0460*/  @!P3 IADD3 R7, R7, 0x1, RZ ;  /* 0x000000010707b810 */ /* 0x000fe20007ffe0ff */
[----:B------:R-:W-:Y:S01]  /*0470*/  UIMAD.WIDE.U32 UR8, UR24, UR20, URZ ;  /* 0x00000014180872a5 */ /* 0x000fe2000f8e003f */
[----:B------:R-:W-:Y:S01]  /*0480*/  ISETP.NE.AND P3, PT, RZ, c[0x0][0x178], PT ;  /* 0x00005e00ff007a0c */ /* 0x000fe20003f65270 */
[----:B------:R-:W-:Y:S01]  /*0490*/  UIMAD UR15, UR24, UR21, UR10 ;  /* 0x00000015180f72a4 */ /* 0x000fe2000f8e020a */
[----:B------:R-:W-:Y:S01]  /*04a0*/  @P2 IADD3 R7, R7, 0x1, RZ ;  /* 0x0000000107072810 */ /* 0x000fe20007ffe0ff */
[----:B------:R-:W-:Y:S01]  /*04b0*/  UIADD3 UR14, UR5, UR14, URZ ;  /* 0x0000000e050e7290 */ /* 0x000fe2000fffe03f */
[----:B------:R-:W0:Y:S01]  /*04c0*/  S2R R119, SR_TID.X ;  /* 0x0000000000777919 */ /* 0x000e220000002100 */
[----:B------:R-:W-:Y:S01]  /*04d0*/  ULDC.64 UR20, c[0x0][0x1b8] ;  /* 0x00006e0000147ab9 */ /* 0x000fe20000000a00 */
[----:B------:R-:W-:Y:S01]  /*04e0*/  IMAD.U32 R3, RZ, RZ, UR5 ;  /* 0x00000005ff037e24 */ /* 0x000fe2000f8e00ff */
[----:B------:R-:W-:Y:S01]  /*04f0*/  UIMAD UR16, UR25, UR20, URZ ;  /* 0x00000014191072a4 */ /* 0x000fe2000f8e023f */
[----:B------:R-:W-:Y:S01]  /*0500*/  MOV R2, UR4 ;  /* 0x0000000400027c02 */ /* 0x000fe20008000f00 */
[----:B------:R-:W-:Y:S01]  /*0510*/  UIMAD.WIDE.U32 UR10, UR24, UR20, URZ ;  /* 0x00000014180a72a5 */ /* 0x000fe2000f8e003f */
[----:B------:R-:W-:Y:S01]  /*0520*/  IMAD.U32 R3, RZ, RZ, UR14 ;  /* 0x0000000eff037e24 */ /* 0x000fe2000f8e00ff */
[----:B------:R-:W-:Y:S01]  /*0530*/  UIMAD UR19, UR24, UR21, UR16 ;  /* 0x00000015181372a4 */ /* 0x000fe2000f8e0210 */
[----:B------:R-:W-:Y:S01]  /*0540*/  @!P4 IMAD.MOV R7, RZ, RZ, -R7 ;  /* 0x000000ffff07c224 */ /* 0x000fe200078e0a07 */
[----:B------:R-:W-:Y:S01]  /*0550*/  UIADD3 UR17, UR7, UR17, URZ ;  /* 0x0000001107117290 */ /* 0x000fe2000fffe03f */
[----:B------:R-:W-:Y:S01]  /*0560*/  @!P3 LOP3.LUT R7, RZ, c[0x0][0x178], RZ, 0x33, !PT ;  /* 0x00005e00ff07ba12 */ /* 0x000fe200078e33ff */
[----:B------:R-:W-:Y:S01]  /*0570*/  ULDC.64 UR20, c[0x0][0x240] ;  /* 0x0000900000147ab9 */ /* 0x000fe20000000a00 */
[----:B------:R-:W1:Y:S01]  /*0580*/  S2R R69, SR_LANEID ;  /* 0x0000000000457919 */ /* 0x000e620000000000 */
[----:B------:R-:W-:Y:S01]  /*0590*/  ULEA UR14, UP0, UR6, UR20, 0x1 ;  /* 0x00000014060e7291 */ /* 0x000fe2000f80083f */
[----:B------:R-:W-:Y:S01]  /*05a0*/  SHF.R.S32.HI R0, RZ, 0x1f, R7 ;  /* 0x0000001fff007819 */ /* 0x000fe20000011407 */
[----:B------:R-:W-:Y:S01]  /*05b0*/  UMOV UR4, URZ ;  /* 0x0000003f00047c82 */ /* 0x000fe20008000000 */
[----:B------:R-:W-:Y:S01]  /*05c0*/  IMAD.WIDE.U32 R2, R7, c[0x0][0x1a8], R2 ;  /* 0x00006a0007027a25 */ /* 0x000fe200078e0002 */
[----:B------:R-:W-:-:S02]  /*05d0*/  ULEA.HI.X UR17, UR6, UR21, UR17, 0x1, UP0 ;  /* 0x0000001506117291 */ /* 0x000fc400080f0c11 */
[----:B-----5:R2:W3:Y:S01]  /*05e0*/  @P0 R2UR UR4, R4 ;  /* 0x00000000040403c2 */ /* 0x0204e200000e0000 */
[----:B------:R-:W-:Y:S01]  /*05f0*/  UMOV UR6, URZ ;  /* 0x0000003f00067c82 */ /* 0x000fe20008000000 */
[----:B------:R-:W-:Y:S01]  /*0600*/  IMAD R0, R0, c[0x0][0x1a8], RZ ;  /* 0x00006a0000007a24 */ /* 0x000fe200078e02ff */
[----:B------:R-:W-:Y:S01]  /*0610*/  ULDC.64 UR28, c[0x0][0x248] ;  /* 0x00009200001c7ab9 */ /* 0x000fe20000000a00 */
[----:B------:R-:W-:Y:S01]  /*0620*/  LEA R49, P2, R2, c[0x0][0x228], 0x1 ;  /* 0x00008a0002317a11 */ /* 0x000fe200078408ff */
[----:B------:R-:W-:Y:S01]  /*0630*/  UIADD3 UR18, UR13, UR18, URZ ;  /* 0x000000120d127290 */ /* 0x000fe2000fffe03f */
[----:B------:R-:W-:Y:S01]  /*0640*/  IMAD R47, R7, c[0x0][0x1ac], R0 ;  /* 0x00006b00072f7a24 */ /* 0x000fe200078e0200 */
[----:B------:R-:W-:Y:S01]  /*0650*/  ULEA UR16, UP1, UR12, UR28, 0x1 ;  /* 0x0000001c0c107291 */ /* 0x000fe2000f82083f */
[----:B------:R2:W4:Y:S01]  /*0660*/  @P1 R2UR UR6, R8 ;  /* 0x00000000080613c2 */ /* 0x00052200000e0000 */
[----:B0-----:R-:W-:Y:S01]  /*0670*/  LOP3.LUT R70, R119, 0x1f, RZ, 0xc0, !PT ;  /* 0x0000001f77467812 */ /* 0x001fe200078ec0ff */
[----:B------:R-:W-:Y:S01]  /*0680*/  ULDC UR7, c[0x0][0x164] ;  /* 0x0000590000077ab9 */ /* 0x000fe20000000800 */
[----:B------:R-:W-:Y:S01]  /*0690*/  IADD3 R47, R3, R47, RZ ;  /* 0x0000002f032f7210 */ /* 0x000fe20007ffe0ff */
[----:B------:R-:W-:Y:S01]  /*06a0*/  IMAD.SHL.U32 R3, R119, 0x10, RZ ;  /* 0x0000001077037824 */ /* 0x000fe200078e00ff */
[----:B------:R-:W-:-:S02]  /*06b0*/  UIMAD UR7, UR26, UR7, UR24 ;  /* 0x000000071a0772a4 */ /* 0x000fc4000f8e0218 */
[----:B------:R-:W-:Y:S01]  /*06c0*/  LEA.HI.X R47, R2, c[0x0][0x22c], R47, 0x1, P2 ;  /* 0x00008b00022f7a11 */ /* 0x000fe200010f0c2f */
[----:B------:R-:W-:Y:S01]  /*06d0*/  ULEA.HI.X UR18, UR12, UR29, UR18, 0x1, UP1 ;  /* 0x0000001d0c127291 */ /* 0x000fe200088f0c12 */
[----:B------:R-:W-:Y:S01]  /*06e0*/  LOP3.LUT R2, R70, 0xfffffe00, R3, 0xf8, !PT ;  /* 0xfffffe0046027812 */ /* 0x000fe200078ef803 */
[----:B------:R-:W-:Y:S01]  /*06f0*/  ULDC UR20, c[0x0][0x16c] ;  /* 0x00005b0000147ab9 */ /* 0x000fe20000000800 */
[C---:B------:R-:W-:Y:S01]  /*0700*/  LOP3.LUT R68, R3.reuse, 0xfffffe00, RZ, 0xc0, !PT ;  /* 0xfffffe0003447812 */ /* 0x040fe200078ec0ff */
[----:B------:R-:W-:Y:S01]  /*0710*/  ULDC UR12, c[0x0][0x174] ;  /* 0x00005d00000c7ab9 */ /* 0x000fe20000000800 */
[C---:B------:R-:W-:Y:S01]  /*0720*/  IADD3 R67, R3.reuse, 0x1, RZ ;  /* 0x0000000103437810 */ /* 0x040fe20007ffe0ff */
[----:B------:R-:W-:Y:S01]  /*0730*/  UIMAD UR7, UR7, UR12, URZ ;  /* 0x0000000c070772a4 */ /* 0x000fe2000f8e023f */
[C---:B------:R-:W-:Y:S01]  /*0740*/  IADD3 R66, R3.reuse, 0x2, RZ ;  /* 0x0000000203427810 */ /* 0x040fe20007ffe0ff */
[----:B------:R-:W-:Y:S01]  /*0750*/  UIADD3 UR13, UR9, UR15, URZ ;  /* 0x0000000f090d7290 */ /* 0x000fe2000fffe03f */
[C---:B------:R-:W-:Y:S01]  /*0760*/  IADD3 R65, R3.reuse, 0x3, RZ ;  /* 0x0000000303417810 */ /* 0x040fe20007ffe0ff */
[----:B------:R-:W-:Y:S01]  /*0770*/  UMOV UR5, URZ ;  /* 0x0000003f00057c82 */ /* 0x000fe20008000000 */
[C---:B------:R-:W-:Y:S01]  /*0780*/  IADD3 R151, R3.reuse, 0x4, RZ ;  /* 0x0000000403977810 */ /* 0x040fe20007ffe0ff */
[----:B------:R-:W-:Y:S01]  /*0790*/  UIADD3 UR15, UR11, UR19, URZ ;  /* 0x000000130b0f7290 */ /* 0x000fe2000fffe03f */
[C---:B------:R-:W-:Y:S01]  /*07a0*/  IADD3 R150, R3.reuse, 0x5, RZ ;  /* 0x0000000503967810 */ /* 0x040fe20007ffe0ff */
[----:B------:R-:W-:Y:S01]  /*07b0*/  UIMAD UR12, UR7, UR20, URZ ;  /* 0x00000014070c72a4 */ /* 0x000fe2000f8e023f */
        /* <DEDUP_REMOVED lines=23> */
[----:B-1234-:R-:W-:Y:S02]  /*0930*/  LOP3.LUT R48, R2, 0x1e0, RZ, 0xfc, !PT ;  /* 0x000001e002307812 */ /* 0x01efe400078efcff */
.L_x_2893:
[----:B------:R-:W-:Y:S01]  /*0940*/  BAR.SYNC.DEFER_BLOCKING 0x0 ;  /* 0x0000000000007b1d */ /* 0x000fe20000010000 */
[C---:B------:R-:W-:Y:S01]  /*0950*/  IMAD.SHL.U32 R24, R2.reuse, 0x2, RZ ;  /* 0x0000000202187824 */ /* 0x040fe200078e00ff */
[----:B------:R-:W-:-:S02]  /*0960*/  SHF.L.U64.HI R26, R2, 0x1, R3 ;  /* 0x00000001021a7819 */ /* 0x000fc40000010203 */
[----:B------:R-:W-:Y:S02]  /*0970*/  PRMT R7, RZ, 0x7610, R7 ;  /* 0x00007610ff077816 */ /* 0x000fe40000000007 */
[----:B------:R-:W-:Y:S01]  /*0980*/  UMOV UR7, 0xfffff800 ;  /* 0xfffff80000077882 */ /* 0x000fe20000000000 */
[----:B0-----:R-:W-:Y:S01]  /*0990*/  IADD3 R4, P3, R24, UR14, RZ ;  /* 0x0000000e18047c10 */ /* 0x001fe2000ff7e0ff */
        /* <DEDUP_REMOVED lines=23> */
[----:B------:R-:W-:Y:S02]  /*0b10*/  ISETP.GE.AND P0, PT, R55, UR29, PT ;  /* 0x0000001d37007c0c */ /* 0x000fe4000bf06270 */
[----:B------:R-:W-:Y:S01]  /*0b20*/  ISETP.GE.AND P4, PT, R54, UR29, PT ;  /* 0x0000001d36007c0c */ /* 0x000fe2000bf86270 */
[----:B------:R0:W5:Y:S01]  /*0b30*/  @!P6 LDG.E.U16 R11, [R4.64+0x100] ;  /* 0x00010016040be981 */ /* 0x000162000c1e1500 */
[----:B------:R-:W-:Y:S02]  /*0b40*/  PRMT R15, RZ, 0x7610, R15 ;  /* 0x00007610ff0f7816 */ /* 0x000fe4000000000f */
        /* <DEDUP_REMOVED lines=23> */
[----:B------:R-:W-:-:S04]  /*0cc0*/  IADD3 R20, R68, R69, RZ ;  /* 0x0000004544147210 */ /* 0x000fc80007ffe0ff */
        /* <DEDUP_REMOVED lines=9> */
[C---:B------:R-:W-:Y:S02]  /*0d60*/  IADD3 R35, R20.reuse, 0xe0, RZ ;  /* 0x000000e014237810 */ /* 0x040fe40007ffe0ff */
[----:B------:R-:W-:Y:S02]  /*0d70*/  IADD3 R43, R20, 0x180, RZ ;  /* 0x00000180142b7810 */ /* 0x000fe40007ffe0ff */
[----:B------:R-:W-:-:S02]  /*0d80*/  LEA.HI.SX32 R25, R25, R20, 0x1b ;  /* 0x0000001419197211 */ /* 0x000fc400078fdaff */
[-C--:B------:R-:W-:Y:S01]  /*0d90*/  LEA.HI.SX32 R27, R27, R20.reuse, 0x1b ;  /* 0x000000141b1b7211 */ /* 0x080fe200078fdaff */
[----:B------:R-:W-:Y:S01]  /*0da0*/  IMAD.SHL.U32 R46, R46, 0x2, RZ ;  /* 0x000000022e2e7824 */ /* 0x000fe200078e00ff */
[-C--:B------:R-:W-:Y:S02]  /*0db0*/  LEA.HI.SX32 R29, R29, R20.reuse, 0x1b ;  /* 0x000000141d1d7211 */ /* 0x080fe400078fdaff */
[C---:B------:R-:W-:Y:S02]  /*0dc0*/  IADD3 R37, R20.reuse, 0x100, RZ ;  /* 0x0000010014257810 */ /* 0x040fe40007ffe0ff */
[C---:B0-----:R-:W-:Y:S02]  /*0dd0*/  IADD3 R5, R20.reuse, 0x120, RZ ;  /* 0x0000012014057810 */ /* 0x041fe40007ffe0ff */
[C---:B------:R-:W-:Y:S02]  /*0de0*/  IADD3 R41, R20.reuse, 0x160, RZ ;  /* 0x0000016014297810 */ /* 0x040fe40007ffe0ff */
[----:B------:R-:W-:Y:S01]  /*0df0*/  LEA.HI.SX32 R22, R45, R20, 0x1b ;  /* 0x000000142d167211 */ /* 0x000fe200078fdaff */
[----:B------:R-:W-:Y:S01]  /*0e00*/  IMAD.SHL.U32 R45, R23, 0x2, RZ ;  /* 0x00000002172d7824 */ /* 0x000fe200078e00ff */
[----:B------:R-:W-:-:S02]  /*0e10*/  IADD3 R39, R20, 0x140, RZ ;  /* 0x0000014014277810 */ /* 0x000fc40007ffe0ff */
[-C--:B------:R-:W-:Y:S02]  /*0e20*/  LEA.HI.SX32 R31, R31, R20.reuse, 0x1b ;  /* 0x000000141f1f7211 */ /* 0x080fe400078fdaff */
[-C--:B------:R-:W-:Y:S02]  /*0e30*/  LEA.HI.SX32 R33, R33, R20.reuse, 0x1b ;  /* 0x0000001421217211 */ /* 0x080fe400078fdaff */
[-C--:B------:R-:W-:Y:S02]  /*0e40*/  LEA.HI.SX32 R35, R35, R20.reuse, 0x1b ;  /* 0x0000001423237211 */ /* 0x080fe400078fdaff */
[-C--:B------:R-:W-:Y:S01]  /*0e50*/  LEA.HI.SX32 R34, R43, R20.reuse, 0x1b ;  /* 0x000000142b227211 */ /* 0x080fe200078fdaff */
[----:B------:R-:W-:Y:S01]  /*0e60*/  IMAD.SHL.U32 R43, R27, 0x2, RZ ;  /* 0x000000021b2b7824 */ /* 0x000fe200078e00ff */
[----:B------:R-:W-:Y:S01]  /*0e70*/  SHF.L.U32 R44, R25, 0x1, RZ ;  /* 0x00000001192c7819 */ /* 0x000fe200000006ff */
[----:B------:R-:W-:Y:S01]  /*0e80*/  IMAD.SHL.U32 R42, R29, 0x2, RZ ;  /* 0x000000021d2a7824 */ /* 0x000fe200078e00ff */
[----:B------:R-:W-:-:S02]  /*0e90*/  LEA.HI.SX32 R37, R37, R20, 0x1b ;  /* 0x0000001425257211 */ /* 0x000fc400078fdaff */
[-C--:B------:R-:W-:Y:S02]  /*0ea0*/  LEA.HI.SX32 R5, R5, R20.reuse, 0x1b ;  /* 0x0000001405057211 */ /* 0x080fe400078fdaff */
[-C--:B------:R-:W-:Y:S01]  /*0eb0*/  LEA.HI.SX32 R4, R41, R20.reuse, 0x1b ;  /* 0x0000001429047211 */ /* 0x080fe200078fdaff */
[----:B------:R-:W-:Y:S01]  /*0ec0*/  IMAD.SHL.U32 R40, R33, 0x2, RZ ;  /* 0x0000000221287824 */ /* 0x000fe200078e00ff */
[-C--:B------:R-:W-:Y:S02]  /*0ed0*/  LEA.HI.SX32 R36, R39, R20.reuse, 0x1b ;  /* 0x0000001427247211 */ /* 0x080fe400078fdaff */
[----:B------:R-:W-:Y:S01]  /*0ee0*/  SHF.L.U32 R41, R31, 0x1, RZ ;  /* 0x000000011f297819 */ /* 0x000fe200000006ff */
[----:B------:R-:W-:Y:S01]  /*0ef0*/  IMAD.SHL.U32 R39, R35, 0x2, RZ ;  /* 0x0000000223277824 */ /* 0x000fe200078e00ff */
[C---:B------:R-:W-:Y:S02]  /*0f00*/  IADD3 R71, R20.reuse, 0x1c0, RZ ;  /* 0x000001c014477810 */ /* 0x040fe40007ffe0ff */
[----:B------:R-:W-:Y:S01]  /*0f10*/  SHF.L.U32 R38, R37, 0x1, RZ ;  /* 0x0000000125267819 */ /* 0x000fe200000006ff */
[----:B------:R-:W-:Y:S01]  /*0f20*/  IMAD.SHL.U32 R37, R5, 0x2, RZ ;  /* 0x0000000205257824 */ /* 0x000fe200078e00ff */
[----:B------:R-:W-:Y:S01]  /*0f30*/  IADD3 R73, R20, 0x1e0, RZ ;  /* 0x000001e014497810 */ /* 0x000fe20007ffe0ff */
[----:B------:R-:W-:Y:S01]  /*0f40*/  IMAD.SHL.U32 R36, R36, 0x2, RZ ;  /* 0x0000000224247824 */ /* 0x000fe200078e00ff */
[-C--:B------:R-:W-:Y:S01]  /*0f50*/  LEA.HI.SX32 R32, R71, R20.reuse, 0x1b ;  /* 0x0000001447207211 */ /* 0x080fe200078fdaff */
[----:B------:R-:W-:Y:S01]  /*0f60*/  IMAD.SHL.U32 R34, R34, 0x2, RZ ;  /* 0x0000000222227824 */ /* 0x000fe200078e00ff */
[----:B------:R-:W-:Y:S01]  /*0f70*/  SHF.L.U32 R35, R4, 0x1, RZ ;  /* 0x0000000104237819 */ /* 0x000fe200000006ff */
[----:B------:R-:W-:Y:S01]  /*0f80*/  IMAD.SHL.U32 R33, R22, 0x2, RZ ;  /* 0x0000000216217824 */ /* 0x000fe200078e00ff */
[----:B------:R-:W-:-:S02]  /*0f90*/  LEA.HI.SX32 R73, R73, R20, 0x1b ;  /* 0x0000001449497211 */ /* 0x000fc400078fdaff */
[----:B------:R-:W-:-:S03]  /*0fa0*/  SHF.L.U32 R32, R32, 0x1, RZ ;  /* 0x0000000120207819 */ /* 0x000fc600000006ff */
[----:B------:R-:W-:Y:S01]  /*0fb0*/  IMAD.SHL.U32 R31, R73, 0x2, RZ ;  /* 0x00000002491f7824 */ /* 0x000fe200078e00ff */
[----:B------:R-:W-:Y:S02]  /*0fc0*/  IADD3 R4, P0, R24, UR16, RZ ;  /* 0x0000001018047c10 */ /* 0x000fe4000ff1e0ff */
        /* <DEDUP_REMOVED lines=22> */
[----:B--2---:R-:W-:Y:S04]  /*1130*/  STS.U16 [R46], R7 ;  /* 0x000000072e007388 */ /* 0x004fe80000000400 */
[----:B---3--:R0:W-:Y:S04]  /*1140*/  STS.U16 [R45+0x40], R0 ;  /* 0x000040002d007388 */ /* 0x0081e80000000400 */
[----:B----4-:R-:W-:Y:S04]  /*1150*/  STS.U16 [R44+0x80], R9 ;  /* 0x000080092c007388 */ /* 0x010fe80000000400 */
[----:B-----5:R-:W-:Y:S04]  /*1160*/  STS.U16 [R43+0xc0], R6 ;  /* 0x0000c0062b007388 */ /* 0x020fe80000000400 */
[----:B------:R1:W-:Y:S01]  /*1170*/  STS.U16 [R42+0x100], R11 ;  /* 0x0001000b2a007388 */ /* 0x0003e20000000400 */
[----:B0-----:R-:W-:-:S03]  /*1180*/  IMAD R0, R69, 0x10, R68 ;  /* 0x0000001045007824 */ /* 0x001fc600078e0244 */
[----:B------:R-:W-:Y:S04]  /*1190*/  STS.U16 [R41+0x140], R8 ;  /* 0x0001400829007388 */ /* 0x000fe80000000400 */
[----:B------:R-:W-:Y:S04]  /*11a0*/  STS.U16 [R40+0x180], R13 ;  /* 0x0001800d28007388 */ /* 0x000fe80000000400 */
[----:B------:R-:W-:Y:S04]  /*11b0*/  STS.U16 [R39+0x1c0], R10 ;  /* 0x0001c00a27007388 */ /* 0x000fe80000000400 */
[----:B------:R-:W-:Y:S04]  /*11c0*/  STS.U16 [R38+0x200], R15 ;  /* 0x0002000f26007388 */ /* 0x000fe80000000400 */
[----:B------:R-:W-:Y:S04]  /*11d0*/  STS.U16 [R37+0x240], R12 ;  /* 0x0002400c25007388 */ /* 0x000fe80000000400 */
[----:B------:R0:W-:Y:S01]  /*11e0*/  STS.U16 [R36+0x280], R17 ;  /* 0x0002801124007388 */ /* 0x0001e20000000400 */
[----:B------:R-:W-:-:S03]  /*11f0*/  IADD3 R5, R0, 0x1, RZ ;  /* 0x0000000100057810 */ /* 0x000fc60007ffe0ff */
[----:B------:R-:W-:Y:S01]  /*1200*/  STS.U16 [R35+0x2c0], R14 ;  /* 0x0002c00e23007388 */ /* 0x000fe20000000400 */
[----:B------:R-:W-:-:S03]  /*1210*/  IADD3 R7, R0, 0x2, RZ ;  /* 0x0000000200077810 */ /* 0x000fc60007ffe0ff */
[----:B------:R2:W-:Y:S01]  /*1220*/  STS.U16 [R34+0x300], R19 ;  /* 0x0003001322007388 */ /* 0x0005e20000000400 */
[C---:B-1----:R-:W-:Y:S02]  /*1230*/  IADD3 R11, R0.reuse, 0x4, RZ ;  /* 0x00000004000b7810 */ /* 0x042fe40007ffe0ff */
[C---:B0-----:R-:W-:Y:S01]  /*1240*/  IADD3 R17, R0.reuse, 0x7, RZ ;  /* 0x0000000700117810 */ /* 0x041fe20007ffe0ff */
[----:B------:R-:W-:Y:S01]  /*1250*/  STS.U16 [R33+0x340], R16 ;  /* 0x0003401021007388 */ /* 0x000fe20000000400 */
[C---:B------:R-:W-:Y:S02]  /*1260*/  IADD3 R13, R0.reuse, 0x5, RZ ;  /* 0x00000005000d7810 */ /* 0x040fe40007ffe0ff */
[C---:B------:R-:W-:Y:S01]  /*1270*/  IADD3 R23, R0.reuse, 0xa, RZ ;  /* 0x0000000a00177810 */ /* 0x040fe20007ffe0ff */
[----:B------:R0:W-:Y:S01]  /*1280*/  STS.U16 [R32+0x380], R21 ;  /* 0x0003801520007388 */ /* 0x0001e20000000400 */
[C---:B------:R-:W-:Y:S02]  /*1290*/  IADD3 R25, R0.reuse, 0xb, RZ ;  /* 0x0000000b00197810 */ /* 0x040fe40007ffe0ff */
[----:B--2---:R-:W-:-:S02]  /*12a0*/  IADD3 R19, R0, 0x8, RZ ;  /* 0x0000000800137810 */ /* 0x004fc40007ffe0ff */
[C---:B------:R-:W-:Y:S02]  /*12b0*/  IADD3 R71, R0.reuse, 0xd, RZ ;  /* 0x0000000d00477810 */ /* 0x040fe40007ffe0ff */
[C---:B------:R-:W-:Y:S02]  /*12c0*/  IADD3 R73, R0.reuse, 0xe, RZ ;  /* 0x0000000e00497810 */ /* 0x040fe40007ffe0ff */
[C---:B------:R-:W-:Y:S02]  /*12d0*/  IADD3 R9, R0.reuse, 0x3, RZ ;  /* 0x0000000300097810 */ /* 0x040fe40007ffe0ff */
[C---:B------:R-:W-:Y:S02]  /*12e0*/  IADD3 R15, R0.reuse, 0x6, RZ ;  /* 0x00000006000f7810 */ /* 0x040fe40007ffe0ff */
[C---:B0-----:R-:W-:Y:S02]  /*12f0*/  IADD3 R21, R0.reuse, 0x9, RZ ;  /* 0x0000000900157810 */ /* 0x041fe40007ffe0ff */
[----:B------:R-:W-:-:S02]  /*1300*/  IADD3 R27, R0, 0xc, RZ ;  /* 0x0000000c001b7810 */ /* 0x000fc40007ffe0ff */
[----:B------:R-:W-:Y:S01]  /*1310*/  IADD3 R75, R0, 0xf, RZ ;  /* 0x0000000f004b7810 */ /* 0x000fe20007ffe0ff */
[----:B------:R0:W-:Y:S01]  /*1320*/  STS.U16 [R31+0x3c0], R18 ;  /* 0x0003c0121f007388 */ /* 0x0001e20000000400 */
        /* <DEDUP_REMOVED lines=13> */
[-C--:B0-----:R-:W-:Y:S02]  /*1400*/  LEA.HI.SX32 R18, R27, R0.reuse, 0x1b ;  /* 0x000000001b127211 */ /* 0x081fe400078fdaff */
[-C--:B------:R-:W-:Y:S02]  /*1410*/  LEA.HI.SX32 R75, R75, R0.reuse, 0x1b ;  /* 0x000000004b4b7211 */ /* 0x080fe400078fdaff */
[----:B------:R-:W-:Y:S01]  /*1420*/  LEA.HI.SX32 R30, R0, R0, 0x1b ;  /* 0x00000000001e7211 */ /* 0x000fe200078fdaff */
[----:B------:R-:W-:Y:S01]  /*1430*/  IMAD.SHL.U32 R23, R17, 0x2, RZ ;  /* 0x0000000211177824 */ /* 0x000fe200078e00ff */
[----:B------:R-:W-:Y:S01]  /*1440*/  IADD3.X R5, R26, UR18, RZ, P0, !PT ;  /* 0x000000121a057c10 */ /* 0x000fe200087fe4ff */
        /* <DEDUP_REMOVED lines=14> */
[----:B------:R-:W-:Y:S01]  /*1530*/  IMAD.SHL.U32 R17, R71, 0x2, RZ ;  /* 0x0000000247117824 */ /* 0x000fe200078e00ff */
[----:B------:R-:W-:Y:S01]  /*1540*/  LDS.U16 R76, [R30] ;  /* 0x000000001e4c7984 */ /* 0x000fe20000000400 */
[----:B------:R-:W-:-:S03]  /*1550*/  IMAD.SHL.U32 R16, R16, 0x2, RZ ;  /* 0x0000000210107824 */ /* 0x000fc600078e00ff */
        /* <DEDUP_REMOVED lines=16> */
[----:B------:R-:W-:-:S05]  /*1660*/  ISETP.GE.AND P0, PT, R62, UR29, PT ;  /* 0x0000001d3e007c0c */ /* 0x000fca000bf06270 */
        /* <DEDUP_REMOVED lines=18> */
[----:B------:R-:W5:Y:S04]  /*1790*/  @!P0 LDG.E.U16 R86, [R4.64+0x240] ;  /* 0x0002401604568981 */ /* 0x000f68000c1e1500 */
        /* <DEDUP_REMOVED lines=97> */
.L_x_2853:
[----:B------:R-:W-:Y:S05]  /*1db0*/  BSYNC B0 ;  /* 0x0000000000007941 */ /* 0x000fea0003800000 */
.L_x_2852:
        /* <DEDUP_REMOVED lines=36> */
.L_x_2855:
[----:B------:R-:W-:Y:S05]  /*2000*/  BSYNC B0 ;  /* 0x0000000000007941 */ /* 0x000fea0003800000 */
.L_x_2854:
        /* <DEDUP_REMOVED lines=38> */
.L_x_2857:
[----:B------:R-:W-:Y:S05]  /*2270*/  BSYNC B0 ;  /* 0x0000000000007941 */ /* 0x000fea0003800000 */
.L_x_2856:
        /* <DEDUP_REMOVED lines=36> */
.L_x_2859:
[----:B------:R-:W-:Y:S05]  /*24c0*/  BSYNC B0 ;  /* 0x0000000000007941 */ /* 0x000fea0003800000 */
.L_x_2858:
        /* <DEDUP_REMOVED lines=38> */
.L_x_2861:
[----:B------:R-:W-:Y:S05]  /*2730*/  BSYNC B0 ;  /* 0x0000000000007941 */ /* 0x000fea0003800000 */
.L_x_2860:
        /* <DEDUP_REMOVED lines=36> */
.L_x_2863:
[----:B------:R-:W-:Y:S05]  /*2980*/  BSYNC B0 ;  /* 0x0000000000007941 */ /* 0x000fea0003800000 */
.L_x_2862:
        /* <DEDUP_REMOVED lines=38> */
.L_x_2865:
[----:B------:R-:W-:Y:S05]  /*2bf0*/  BSYNC B0 ;  /* 0x0000000000007941 */ /* 0x000fea0003800000 */
.L_x_2864:
        /* <DEDUP_REMOVED lines=37> */
.L_x_2867:
[----:B------:R-:W-:Y:S05]  /*2e50*/  BSYNC B0 ;  /* 0x0000000000007941 */ /* 0x000fea0003800000 */
.L_x_2866:
        /* <DEDUP_REMOVED lines=42> */
.L_x_2869:
[----:B------:R-:W-:Y:S05]  /*3100*/  BSYNC B0 ;  /* 0x0000000000007941 */ /* 0x000fea0003800000 */
.L_x_2868:
        /* <DEDUP_REMOVED lines=40> */
.L_x_2871:
[----:B------:R-:W-:Y:S05]  /*3390*/  BSYNC B0 ;  /* 0x0000000000007941 */ /* 0x000fea0003800000 */
.L_x_2870:
        /* <DEDUP_REMOVED lines=46> */
.L_x_2873:
[----:B------:R-:W-:Y:S05]  /*3680*/  BSYNC B0 ;  /* 0x0000000000007941 */ /* 0x000fea0003800000 */
.L_x_2872:
        /* <DEDUP_REMOVED lines=33> */
.L_x_2875:
[----:B------:R-:W-:Y:S05]  /*38a0*/  BSYNC B0 ;  /* 0x0000000000007941 */ /* 0x000fea0003800000 */
.L_x_2874:
        /* <DEDUP_REMOVED lines=33> */
.L_x_2877:
[----:B------:R-:W-:Y:S05]  /*3ac0*/  BSYNC B0 ;  /* 0x0000000000007941 */ /* 0x000fea0003800000 */
.L_x_2876:
        /* <DEDUP_REMOVED lines=33> */
.L_x_2879:
[----:B------:R-:W-:Y:S05]  /*3ce0*/  BSYNC B0 ;  /* 0x0000000000007941 */ /* 0x000fea0003800000 */
.L_x_2878:
        /* <DEDUP_REMOVED lines=33> */
.L_x_2881:
[----:B------:R-:W-:Y:S05]  /*3f00*/  BSYNC B0 ;  /* 0x0000000000007941 */ /* 0x000fea0003800000 */
.L_x_2880:
        /* <DEDUP_REMOVED lines=33> */
.L_x_2883:
[----:B------:R-:W-:Y:S05]  /*4120*/  BSYNC B0 ;  /* 0x0000000000007941 */ /* 0x000fea0003800000 */
.L_x_2882:
        /* <DEDUP_REMOVED lines=38> */
.L_x_2889:
[----:B------:R-:W-:Y:S01]  /*4390*/  USHF.R.S32.HI UR19, URZ, 0x1f, UR7 ;  /* 0x0000001f3f137899 */ /* 0x000fe20008011407 */
[----:B-1----:R-:W-:Y:S01]  /*43a0*/  IMAD.U32 R7, RZ, RZ, UR7 ;  /* 0x00000007ff077e24 */ /* 0x002fe2000f8e00ff */
[----:B------:R-:W-:Y:S01]  /*43b0*/  ULDC.64 UR30, c[0x0][0x188] ;  /* 0x00006200001e7ab9 */ /* 0x000fe20000000a00 */
[----:B------:R-:W-:Y:S01]  /*43c0*/  PRMT R9, RZ, 0x7610, R9 ;  /* 0x00007610ff097816 */ /* 0x000fe20000000009 */
[----:B------:R-:W-:Y:S01]  /*43d0*/  UIMAD UR28, UR19, UR30, URZ ;  /* 0x0000001e131c72a4 */ /* 0x000fe2000f8e023f */
[----:B------:R-:W-:Y:S01]  /*43e0*/  IMAD.WIDE.U32 R6, R7, c[0x0][0x1a0], R2 ;  /* 0x0000680007067a25 */ /* 0x000fe200078e0002 */
[----:B------:R-:W-:Y:S01]  /*43f0*/  UMOV UR20, UR8 ;  /* 0x0000000800147c82 */ /* 0x000fe20008000000 */
[----:B------:R-:W-:Y:S01]  /*4400*/  PRMT R8, RZ, 0x7610, R8 ;  /* 0x00007610ff087816 */ /* 0x000fe20000000008 */
[----:B------:R-:W-:Y:S01]  /*4410*/  UMOV UR21, UR13 ;  /* 0x0000000d00157c82 */ /* 0x000fe20008000000 */
[----:B------:R-:W-:Y:S01]  /*4420*/  PRMT R11, RZ, 0x7610, R11 ;  /* 0x00007610ff0b7816 */ /* 0x000fe2000000000b */
[----:B------:R-:W-:Y:S01]  /*4430*/  UIMAD.WIDE.U32 UR20, UR7, UR30, UR20 ;  /* 0x0000001e071472a5 */ /* 0x000fe2000f8e0014 */
[----:B------:R-:W-:Y:S01]  /*4440*/  LEA R4, P1, R6, R49, 0x1 ;  /* 0x0000003106047211 */ /* 0x000fe200078208ff */
[----:B------:R-:W-:Y:S01]  /*4450*/  UIMAD UR29, UR7, UR31, UR28 ;  /* 0x0000001f071d72a4 */ /* 0x000fe2000f8e021c */
[----:B------:R-:W-:Y:S01]  /*4460*/  PRMT R10, RZ, 0x7610, R10 ;  /* 0x00007610ff0a7816 */ /* 0x000fe2000000000a */
[----:B------:R-:W-:Y:S01]  /*4470*/  ULDC.64 UR32, c[0x0][0x1a0] ;  /* 0x0000680000207ab9 */ /* 0x000fe20000000a00 */
[----:B------:R-:W-:Y:S01]  /*4480*/  PRMT R13, RZ, 0x7610, R13 ;  /* 0x00007610ff0d7816 */ /* 0x000fe2000000000d */
[----:B------:R-:W-:Y:S01]  /*4490*/  UMOV UR31, 0xfffff800 ;  /* 0xfffff800001f7882 */ /* 0x000fe20000000000 */
[----:B------:R-:W-:Y:S01]  /*44a0*/  PRMT R12, RZ, 0x7610, R12 ;  /* 0x00007610ff0c7816 */ /* 0x000fe2000000000c */
[----:B------:R-:W-:Y:S01]  /*44b0*/  ULDC UR34, c[0x0][0x168] ;  /* 0x00005a0000227ab9 */ /* 0x000fe20000000800 */
[----:B0-----:R-:W-:Y:S01]  /*44c0*/  PRMT R15, RZ, 0x7610, R15 ;  /* 0x00007610ff0f7816 */ /* 0x001fe2000000000f */
[----:B------:R-:W-:Y:S01]  /*44d0*/  UIADD3 UR21, UR21, UR29, URZ ;  /* 0x0000001d15157290 */ /* 0x000fe2000fffe03f */
[----:B------:R-:W-:Y:S01]  /*44e0*/  PRMT R14, RZ, 0x7610, R14 ;  /* 0x00007610ff0e7816 */ /* 0x000fe2000000000e */
[----:B------:R-:W-:Y:S01]  /*44f0*/  UIMAD UR30, UR19, UR32, URZ ;  /* 0x00000020131e72a4 */ /* 0x000fe2000f8e023f */
[----:B------:R-:W-:Y:S01]  /*4500*/  PRMT R119, RZ, 0x7610, R119 ;  /* 0x00007610ff777816 */ /* 0x000fe20000000077 */
[----:B------:R-:W-:Y:S01]  /*4510*/  UIMAD UR29, UR5, UR31, UR34 ;  /* 0x0000001f051d72a4 */ /* 0x000fe2000f8e0222 */
[----:B------:R-:W-:Y:S01]  /*4520*/  PRMT R120, RZ, 0x7610, R120 ;  /* 0x00007610ff787816 */ /* 0x000fe20000000078 */
[----:B------:R-:W-:Y:S01]  /*4530*/  UIMAD UR30, UR7, UR33, UR30 ;  /* 0x00000021071e72a4 */ /* 0x000fe2000f8e021e */
[----:B------:R-:W-:-:S02]  /*4540*/  PRMT R121, RZ, 0x7610, R121 ;  /* 0x00007610ff797816 */ /* 0x000fc40000000079 */
[----:B------:R-:W-:Y:S01]  /*4550*/  ULDC.64 UR32, c[0x0][0x220] ;  /* 0x0000880000207ab9 */ /* 0x000fe20000000a00 */
[----:B------:R-:W-:Y:S01]  /*4560*/  ISETP.GE.AND P2, PT, R2, UR29, PT ;  /* 0x0000001d02007c0c */ /* 0x000fe2000bf46270 */
[----:B------:R-:W-:Y:S01]  /*4570*/  ULEA UR28, UP0, UR20, UR32, 0x2 ;  /* 0x00000020141c7291 */ /* 0x000fe2000f80103f */
[----:B------:R-:W-:Y:S02]  /*4580*/  ISETP.GE.AND P3, PT, R63, UR29, PT ;  /* 0x0000001d3f007c0c */ /* 0x000fe4000bf66270 */
[----:B------:R-:W-:Y:S01]  /*4590*/  ISETP.GE.AND P4, PT, R62, UR29, PT ;  /* 0x0000001d3e007c0c */ /* 0x000fe2000bf86270 */
[----:B------:R-:W-:Y:S01]  /*45a0*/  ULEA.HI.X UR20, UR20, UR33, UR21, 0x2, UP0 ;  /* 0x0000002114147291 */ /* 0x000fe200080f1415 */
[----:B------:R-:W-:Y:S02]  /*45b0*/  ISETP.GE.AND P5, PT, R61, UR29, PT ;  /* 0x0000001d3d007c0c */ /* 0x000fe4000bfa6270 */
[----:B------:R-:W-:Y:S01]  /*45c0*/  IADD3 R5, R7, UR30, RZ ;  /* 0x0000001e07057c10 */ /* 0x000fe2000fffe0ff */
[----:B------:R-:W-:Y:S01]  /*45d0*/  ULDC.64 UR30, c[0x0][0x1c0] ;  /* 0x00007000001e7ab9 */ /* 0x000fe20000000a00 */
[----:B------:R-:W-:-:S02]  /*45e0*/  ISETP.GE.AND P6, PT, R60, UR29, PT ;  /* 0x0000001d3c007c0c */ /* 0x000fc4000bfc6270 */
[----:B------:R-:W-:Y:S02]  /*45f0*/  LEA.HI.X R5, R6, R47, R5, 0x1, P1 ;  /* 0x0000002f06057211 */ /* 0x000fe400008f0c05 */
[----:B------:R-:W-:-:S03]  /*4600*/  ISETP.GE.AND P1, PT, R59, UR29, PT ;  /* 0x0000001d3b007c0c */ /* 0x000fc6000bf26270 */
[----:B------:R-:W2:Y:S01]  /*4610*/  @!P2 LDG.E.U16 R9, [R4.64] ;  /* 0x000000160409a981 */ /* 0x000ea2000c1e1500 */
[----:B------:R-:W-:-:S03]  /*4620*/  ISETP.GE.AND P2, PT, R58, UR29, PT ;  /* 0x0000001d3a007c0c */ /* 0x000fc6000bf46270 */
[----:B------:R-:W3:Y:S01]  /*4630*/  @!P3 LDG.E.U16 R8, [R4.64+0x40] ;  /* 0x000040160408b981 */ /* 0x000ee2000c1e1500 */
[----:B------:R-:W-:-:S03]  /*4640*/  ISETP.GE.AND P3, PT, R57, UR29, PT ;  /* 0x0000001d39007c0c */ /* 0x000fc6000bf66270 */
[----:B------:R-:W4:Y:S01]  /*4650*/  @!P4 LDG.E.U16 R11, [R4.64+0x80] ;  /* 0x00008016040bc981 */ /* 0x000f22000c1e1500 */
[----:B------:R-:W-:-:S03]  /*4660*/  ISETP.GE.AND P4, PT, R56, UR29, PT ;  /* 0x0000001d38007c0c */ /* 0x000fc6000bf86270 */
[----:B------:R-:W4:Y:S01]  /*4670*/  @!P5 LDG.E.U16 R10, [R4.64+0xc0] ;  /* 0x0000c016040ad981 */ /* 0x000f22000c1e1500 */
[----:B------:R-:W-:Y:S02]  /*4680*/  ISETP.GE.AND P5, PT, R55, UR29, PT ;  /* 0x0000001d37007c0c */ /* 0x000fe4000bfa6270 */
[----:B------:R-:W-:Y:S01]  /*4690*/  PRMT R122, RZ, 0x7610, R122 ;  /* 0x00007610ff7a7816 */ /* 0x000fe2000000007a */
[----:B------:R-:W4:Y:S01]  /*46a0*/  @!P6 LDG.E.U16 R13, [R4.64+0x100] ;  /* 0x00010016040de981 */ /* 0x000f22000c1e1500 */
[----:B------:R-:W-:Y:S02]  /*46b0*/  ISETP.GE.AND P6, PT, R54, UR29, PT ;  /* 0x0000001d36007c0c */ /* 0x000fe4000bfc6270 */
[----:B------:R-:W-:Y:S01]  /*46c0*/  PRMT R123, RZ, 0x7610, R123 ;  /* 0x00007610ff7b7816 */ /* 0x000fe2000000007b */
[----:B------:R-:W4:Y:S01]  /*46d0*/  @!P1 LDG.E.U16 R12, [R4.64+0x140] ;  /* 0x00014016040c9981 */ /* 0x000f22000c1e1500 */
[----:B------:R-:W-:-:S03]  /*46e0*/  ISETP.GE.AND P1, PT, R53, UR29, PT ;  /* 0x0000001d35007c0c */ /* 0x000fc6000bf26270 */
[----:B------:R-:W4:Y:S01]  /*46f0*/  @!P2 LDG.E.U16 R15, [R4.64+0x180] ;  /* 0x00018016040fa981 */ /* 0x000f22000c1e1500 */
[----:B------:R-:W-:-:S03]  /*4700*/  ISETP.GE.AND P2, PT, R52, UR29, PT ;  /* 0x0000001d34007c0c */ /* 0x000fc6000bf46270 */
[----:B------:R-:W4:Y:S01]  /*4710*/  @!P3 LDG.E.U16 R14, [R4.64+0x1c0] ;  /* 0x0001c016040eb981 */ /* 0x000f22000c1e1500 */
[----:B------:R-:W-:-:S03]  /*4720*/  ISETP.GE.AND P3, PT, R51, UR29, PT ;  /* 0x0000001d33007c0c */ /* 0x000fc6000bf66270 */
[----:B------:R-:W4:Y:S01]  /*4730*/  @!P4 LDG.E.U16 R119, [R4.64+0x200] ;  /* 0x000200160477c981 */ /* 0x000f22000c1e1500 */
[----:B------:R-:W-:-:S03]  /*4740*/  ISETP.GE.AND P4, PT, R50, UR29, PT ;  /* 0x0000001d32007c0c */ /* 0x000fc6000bf86270 */
[----:B------:R-:W4:Y:S01]  /*4750*/  @!P5 LDG.E.U16 R120, [R4.64+0x240] ;  /* 0x000240160478d981 */ /* 0x000f22000c1e1500 */
[----:B------:R-:W-:Y:S02]  /*4760*/  ISETP.GE.AND P5, PT, R48, UR29, PT ;  /* 0x0000001d30007c0c */ /* 0x000fe4000bfa6270 */
[----:B------:R-:W-:Y:S01]  /*4770*/  PRMT R124, RZ, 0x7610, R124 ;  /* 0x00007610ff7c7816 */ /* 0x000fe2000000007c */
[----:B------:R-:W4:Y:S01]  /*4780*/  @!P6 LDG.E.U16 R121, [R4.64+0x280] ;  /* 0x000280160479e981 */ /* 0x000f22000c1e1500 */
[----:B------:R-:W-:Y:S02]  /*4790*/  PRMT R125, RZ, 0x7610, R125 ;  /* 0x00007610ff7d7816 */ /* 0x000fe4000000007d */
[----:B------:R-:W-:Y:S01]  /*47a0*/  PRMT R126, RZ, 0x7610, R126 ;  /* 0x00007610ff7e7816 */ /* 0x000fe2000000007e */
[----:B------:R-:W4:Y:S01]  /*47b0*/  @!P1 LDG.E.U16 R122, [R4.64+0x2c0] ;  /* 0x0002c016047a9981 */ /* 0x000f22000c1e1500 */
[----:B------:R-:W-:-:S03]  /*47c0*/  MOV R6, UR28 ;  /* 0x0000001c00067c02 */ /* 0x000fc60008000f00 */
[----:B------:R-:W4:Y:S01]  /*47d0*/  @!P2 LDG.E.U16 R123, [R4.64+0x300] ;  /* 0x00030016047ba981 */ /* 0x000f22000c1e1500 */
[----:B------:R-:W-:-:S03]  /*47e0*/  IMAD.U32 R7, RZ, RZ, UR20 ;  /* 0x00000014ff077e24 */ /* 0x000fc6000f8e00ff */
[----:B------:R-:W4:Y:S04]  /*47f0*/  @!P3 LDG.E.U16 R124, [R4.64+0x340] ;  /* 0x00034016047cb981 */ /* 0x000f28000c1e1500 */
[----:B------:R-:W4:Y:S04]  /*4800*/  @!P4 LDG.E.U16 R125, [R4.64+0x380] ;  /* 0x00038016047dc981 */ /* 0x000f28000c1e1500 */
[----:B------:R-:W4:Y:S04]  /*4810*/  @!P5 LDG.E.U16 R126, [R4.64+0x3c0] ;  /* 0x0003c016047ed981 */ /* 0x000f28000c1e1500 */
[----:B------:R-:W4:Y:S01]  /*4820*/  LDG.E R6, [R6.64] ;  /* 0x0000001606067981 */ /* 0x000f22000c1e1900 */
[----:B------:R-:W-:-:S02]  /*4830*/  ISETP.GE.U32.AND P5, PT, R65, UR29, PT ;  /* 0x0000001d41007c0c */ /* 0x000fc4000bfa6070 */
[----:B------:R-:W-:Y:S02]  /*4840*/  ISETP.GE.U32.AND P3, PT, R67, UR29, PT ;  /* 0x0000001d43007c0c */ /* 0x000fe4000bf66070 */
[----:B------:R-:W-:Y:S01]  /*4850*/  ISETP.GE.U32.AND P4, PT, R66, UR29, PT ;  /* 0x0000001d42007c0c */ /* 0x000fe2000bf86070 */
        /* <DEDUP_REMOVED lines=17> */
[----:B------:R-:W1:Y:S01]  /*4970*/  LDS.U16 R5, [R29+0x2] ;  /* 0x000002001d057984 */ /* 0x000e620000000400 */
[----:B------:R-:W-:-:S03]  /*4980*/  FMUL.FTZ R4, R6, 1.4426950216293334961 ;  /* 0x3fb8aa3b06047820 */ /* 0x000fc60000410000 */
[----:B0-----:R-:W0:Y:S04]  /*4990*/  S2R R119, SR_TID.X ;  /* 0x0000000000777919 */ /* 0x001e280000002100 */
[----:B------:R-:W2:Y:S04]  /*49a0*/  LDS.U16 R6, [R30] ;  /* 0x000000001e067984 */ /* 0x000ea80000000400 */
[----:B------:R-:W3:Y:S01]  /*49b0*/  LDS.U16 R7, [R27+0x6] ;  /* 0x000006001b077984 */ /* 0x000ee20000000400 */
[C---:B------:R-:W-:Y:S02]  /*49c0*/  FMUL.FTZ R9, R4.reuse, R118 ;  /* 0x0000007604097220 */ /* 0x040fe40000410000 */
[----:B------:R-:W-:Y:S01]  /*49d0*/  FMUL.FTZ R11, R4, R117 ;  /* 0x00000075040b7220 */ /* 0x000fe20000410000 */
[----:B------:R-:W-:Y:S01]  /*49e0*/  LDS.U16 R8, [R28+0x4] ;  /* 0x000004001c087984 */ /* 0x000fe20000000400 */
[----:B------:R4:W-:Y:S03]  /*49f0*/  MUFU.EX2 R137, R9 ;  /* 0x0000000900897308 */ /* 0x0009e60000000800 */
[----:B------:R-:W-:Y:S01]  /*4a00*/  LDS.U16 R10, [R26+0x8] ;  /* 0x000008001a0a7984 */ /* 0x000fe20000000400 */
[----:B0-----:R-:W-:-:S04]  /*4a10*/  SHF.L.U32 R14, R119, 0x4, RZ ;  /* 0x00000004770e7819 */ /* 0x001fc800000006ff */
[----:B------:R0:W2:Y:S01]  /*4a20*/  MUFU.EX2 R134, R11 ;  /* 0x0000000b00867308 */ /* 0x0000a20000000800 */
[C---:B----4-:R-:W-:Y:S02]  /*4a30*/  IADD3 R9, R14.reuse, 0x7, RZ ;  /* 0x000000070e097810 */ /* 0x050fe40007ffe0ff */
[----:B0-----:R-:W-:Y:S02]  /*4a40*/  IADD3 R11, R14, 0x8, RZ ;  /* 0x000000080e0b7810 */ /* 0x001fe40007ffe0ff */
[----:B------:R-:W-:Y:S02]  /*4a50*/  ISETP.GE.U32.AND P2, PT, R9, UR29, PT ;  /* 0x0000001d09007c0c */ /* 0x000fe4000bf46070 */
[----:B------:R-:W0:Y:S01]  /*4a60*/  LDS.U16 R9, [R25+0xa] ;  /* 0x00000a0019097984 */ /* 0x000e220000000400 */
[----:B------:R-:W-:Y:S01]  /*4a70*/  ISETP.GE.U32.AND P1, PT, R11, UR29, PT ;  /* 0x0000001d0b007c0c */ /* 0x000fe2000bf26070 */
[----:B-1----:R-:W-:Y:S02]  /*4a80*/  HADD2.F32 R5, -RZ, R5.H0_H0 ;  /* 0x20000005ff057230 */ /* 0x002fe40000004100 */
[----:B------:R-:W1:Y:S01]  /*4a90*/  LDS.U16 R11, [R23+0xe] ;  /* 0x00000e00170b7984 */ /* 0x000e620000000400 */
[----:B------:R-:W-:Y:S01]  /*4aa0*/  FMUL.FTZ R12, R4, R116 ;  /* 0x00000074040c7220 */ /* 0x000fe20000410000 */
[----:B--2---:R-:W-:Y:S01]  /*4ab0*/  HADD2.F32 R6, -RZ, R6.H0_H0 ;  /* 0x20000006ff067230 */ /* 0x004fe20000004100 */
[----:B------:R-:W-:-:S02]  /*4ac0*/  FMUL.FTZ R135, R78, R5 ;  /* 0x000000054e877220 */ /* 0x000fc40000410000 */
[----:B------:R-:W2:Y:S01]  /*4ad0*/  LDS.U16 R5, [R22+0x10] ;  /* 0x0000100016057984 */ /* 0x000ea20000000400 */
[----:B------:R4:W0:Y:S01]  /*4ae0*/  MUFU.EX2 R132, R12 ;  /* 0x0000000c00847308 */ /* 0x0008220000000800 */
[----:B------:R-:W-:Y:S01]  /*4af0*/  FMUL.FTZ R6, R79, R6 ;  /* 0x000000064f067220 */ /* 0x000fe20000410000 */
[----:B------:R-:W-:Y:S01]  /*4b00*/  ISETP.GE.U32.AND P6, PT, R14, UR29, PT ;  /* 0x0000001d0e007c0c */ /* 0x000fe2000bfc6070 */
[----:B----4-:R-:W4:Y:S03]  /*4b10*/  LDS.U16 R12, [R24+0xc] ;  /* 0x00000c00180c7984 */ /* 0x010f260000000400 */
[----:B------:R-:W-:Y:S01]  /*4b20*/  FSEL R136, R6, RZ, !P6 ;  /* 0x000000ff06887208 */ /* 0x000fe20007000000 */
[----:B---3--:R-:W-:-:S05]  /*4b30*/  HADD2.F32 R6, -RZ, R7.H0_H0 ;  /* 0x20000007ff067230 */ /* 0x008fca0000004100 */
[----:B------:R-:W-:-:S05]  /*4b40*/  FMUL.FTZ R6, R77, R6 ;  /* 0x000000064d067220 */ /* 0x000fca0000410000 */
[----:B------:R-:W-:Y:S02]  /*4b50*/  FSEL R131, R6, RZ, !P5 ;  /* 0x000000ff06837208 */ /* 0x000fe40006800000 */
[----:B------:R-:W3:Y:S01]  /*4b60*/  LDS.U16 R6, [R21+0x12] ;  /* 0x0000120015067984 */ /* 0x000ee20000000400 */
[C---:B------:R-:W-:Y:S02]  /*4b70*/  FMUL.FTZ R13, R4.reuse, R115 ;  /* 0x00000073040d7220 */ /* 0x040fe40000410000 */
[----:B------:R-:W-:Y:S02]  /*4b80*/  FMUL.FTZ R128, R4, R114 ;  /* 0x0000007204807220 */ /* 0x000fe40000410000 */
[----:B------:R1:W2:Y:S01]  /*4b90*/  MUFU.EX2 R130, R13 ;  /* 0x0000000d00827308 */ /* 0x0002a20000000800 */
[----:B0-----:R-:W-:Y:S01]  /*4ba0*/  HADD2.F32 R9, -RZ, R9.H0_H0 ;  /* 0x20000009ff097230 */ /* 0x001fe20000004100 */
[----:B------:R-:W-:Y:S01]  /*4bb0*/  FSEL R135, R135, RZ, !P3 ;  /* 0x000000ff87877208 */ /* 0x000fe20005800000 */
[----:B------:R-:W-:Y:S01]  /*4bc0*/  HADD2.F32 R10, -RZ, R10.H0_H0 ;  /* 0x2000000aff0a7230 */ /* 0x000fe20000004100 */
[----:B------:R-:W-:Y:S01]  /*4bd0*/  FSEL R134, R134, 1, !P3 ;  /* 0x3f80000086867808 */ /* 0x000fe20005800000 */
[----:B-1----:R-:W-:-:S02]  /*4be0*/  HADD2.F32 R13, -RZ, R8.H0_H0 ;  /* 0x20000008ff0d7230 */ /* 0x002fc40000004100 */
[----:B------:R-:W-:Y:S01]  /*4bf0*/  HADD2.F32 R8, -RZ, R11.H0_H0 ;  /* 0x2000000bff087230 */ /* 0x000fe20000004100 */
[----:B------:R-:W-:Y:S01]  /*4c00*/  FMUL.FTZ R9, R76, R9 ;  /* 0x000000094c097220 */ /* 0x000fe20000410000 */
[----:B------:R-:W-:Y:S01]  /*4c10*/  ISETP.GE.U32.AND P3, PT, R150, UR29, PT ;  /* 0x0000001d96007c0c */ /* 0x000fe2000bf66070 */
[C---:B------:R-:W-:Y:S01]  /*4c20*/  FMUL.FTZ R126, R4.reuse, R113 ;  /* 0x00000071047e7220 */ /* 0x040fe20000410000 */
[----:B------:R-:W0:Y:S01]  /*4c30*/  MUFU.EX2 R128, R128 ;  /* 0x0000008000807308 */ /* 0x000e220000000800 */
[----:B------:R-:W-:Y:S01]  /*4c40*/  FMUL.FTZ R123, R75, R8 ;  /* 0x000000084b7b7220 */ /* 0x000fe20000410000 */
[----:B--2---:R-:W-:Y:S01]  /*4c50*/  HADD2.F32 R8, -RZ, R5.H0_H0 ;  /* 0x20000005ff087230 */ /* 0x004fe20000004100 */
[----:B------:R-:W-:Y:S01]  /*4c60*/  FSEL R137, R137, 1, !P6 ;  /* 0x3f80000089897808 */ /* 0x000fe20007000000 */
[----:B------:R-:W-:Y:S01]  /*4c70*/  FMUL.FTZ R10, R81, R10 ;  /* 0x0000000a510a7220 */ /* 0x000fe20000410000 */
[----:B------:R-:W-:Y:S01]  /*4c80*/  ISETP.GE.U32.AND P6, PT, R151, UR29, PT ;  /* 0x0000001d97007c0c */ /* 0x000fe2000bfc6070 */
[----:B------:R-:W-:Y:S01]  /*4c90*/  FMUL.FTZ R124, R4, R112 ;  /* 0x00000070047c7220 */ /* 0x000fe20000410000 */
[----:B------:R-:W-:Y:S01]  /*4ca0*/  FSEL R127, R9, RZ, !P3 ;  /* 0x000000ff097f7208 */ /* 0x000fe20005800000 */
[----:B------:R-:W1:Y:S01]  /*4cb0*/  MUFU.EX2 R126, R126 ;  /* 0x0000007e007e7308 */ /* 0x000e620000000800 */
[----:B------:R-:W2:Y:S01]  /*4cc0*/  LDS.U16 R9, [R20+0x14] ;  /* 0x0000140014097984 */ /* 0x000ea20000000400 */
[----:B------:R-:W-:Y:S01]  /*4cd0*/  FMUL.FTZ R13, R80, R13 ;  /* 0x0000000d500d7220 */ /* 0x000fe20000410000 */
[----:B----4-:R-:W-:Y:S01]  /*4ce0*/  HADD2.F32 R7, -RZ, R12.H0_H0 ;  /* 0x2000000cff077230 */ /* 0x010fe20000004100 */
[----:B------:R-:W-:Y:S01]  /*4cf0*/  FMUL.FTZ R8, R83, R8 ;  /* 0x0000000853087220 */ /* 0x000fe20000410000 */
[----:B------:R-:W-:Y:S01]  /*4d00*/  FSEL R129, R10, RZ, !P6 ;  /* 0x000000ff0a817208 */ /* 0x000fe20007000000 */
[----:B------:R-:W-:Y:S01]  /*4d10*/  FMUL.FTZ R122, R4, R111 ;  /* 0x0000006f047a7220 */ /* 0x000fe20000410000 */
[----:B------:R-:W4:Y:S01]  /*4d20*/  LDS.U16 R10, [R19+0x16] ;  /* 0x00001600130a7984 */ /* 0x000f220000000400 */
[----:B------:R-:W1:Y:S01]  /*4d30*/  MUFU.EX2 R124, R124 ;  /* 0x0000007c007c7308 */ /* 0x000e620000000800 */
[----:B------:R-:W-:Y:S01]  /*4d40*/  FSEL R132, R132, 1, !P4 ;  /* 0x3f80000084847808 */ /* 0x000fe20006000000 */
[----:B------:R-:W-:Y:S01]  /*4d50*/  FMUL.FTZ R7, R82, R7 ;  /* 0x0000000752077220 */ /* 0x000fe20000410000 */
[----:B------:R-:W-:Y:S01]  /*4d60*/  FSEL R133, R13, RZ, !P4 ;  /* 0x000000ff0d857208 */ /* 0x000fe20006000000 */
[----:B------:R-:W-:Y:S01]  /*4d70*/  FMUL.FTZ R5, R137, R134 ;  /* 0x0000008689057220 */ /* 0x000fe20000410000 */
[----:B------:R-:W-:Y:S01]  /*4d80*/  ISETP.GE.U32.AND P4, PT, R149, UR29, PT ;  /* 0x0000001d95007c0c */ /* 0x000fe2000bf86070 */
[----:B------:R-:W-:Y:S01]  /*4d90*/  FMUL.FTZ R120, R4, R110 ;  /* 0x0000006e04787220 */ /* 0x000fe20000410000 */
[----:B------:R-:W-:Y:S01]  /*4da0*/  FSEL R121, R8, RZ, !P1 ;  /* 0x000000ff08797208 */ /* 0x000fe20004800000 */
[----:B------:R-:W2:Y:S01]  /*4db0*/  MUFU.EX2 R122, R122 ;  /* 0x0000007a007a7308 */ /* 0x000ea20000000800 */
[----:B------:R-:W4:Y:S01]  /*4dc0*/  LDS.U16 R8, [R18+0x18] ;  /* 0x0000180012087984 */ /* 0x000f220000000400 */
[----:B------:R-:W-:Y:S01]  /*4dd0*/  FSEL R130, R130, 1, !P5 ;  /* 0x3f80000082827808 */ /* 0x000fe20006800000 */
[----:B------:R-:W-:Y:S01]  /*4de0*/  FMUL.FTZ R5, R132, R5 ;  /* 0x0000000584057220 */ /* 0x000fe20000410000 */
[----:B------:R-:W-:Y:S01]  /*4df0*/  FSEL R125, R7, RZ, !P4 ;  /* 0x000000ff077d7208 */ /* 0x000fe20006000000 */
[----:B------:R-:W-:Y:S01]  /*4e00*/  FMUL.FTZ R139, R4, R109 ;  /* 0x0000006d048b7220 */ /* 0x000fe20000410000 */
[----:B------:R-:W4:Y:S01]  /*4e10*/  LDS.U16 R7, [R17+0x1a] ;  /* 0x00001a0011077984 */ /* 0x000f220000000400 */
[----:B0-----:R-:W-:Y:S01]  /*4e20*/  FSEL R128, R128, 1, !P6 ;  /* 0x3f80000080807808 */ /* 0x001fe20007000000 */
[----:B------:R-:W0:Y:S01]  /*4e30*/  MUFU.EX2 R120, R120 ;  /* 0x0000007800787308 */ /* 0x000e220000000800 */
[----:B------:R-:W-:-:S02]  /*4e40*/  FMUL.FTZ R13, R130, R5 ;  /* 0x00000005820d7220 */ /* 0x000fc40000410000 */
[----:B------:R-:W-:Y:S01]  /*4e50*/  FMUL.FTZ R156, R4, R108 ;  /* 0x0000006c049c7220 */ /* 0x000fe20000410000 */
[----:B------:R-:W4:Y:S01]  /*4e60*/  LDS.U16 R5, [R16+0x1c] ;  /* 0x00001c0010057984 */ /* 0x000f220000000400 */
[----:B-1----:R-:W-:Y:S01]  /*4e70*/  FSEL R126, R126, 1, !P3 ;  /* 0x3f8000007e7e7808 */ /* 0x002fe20005800000 */
[----:B---3--:R-:W-:Y:S01]  /*4e80*/  HADD2.F32 R11, -RZ, R6.H0_H0 ;  /* 0x20000006ff0b7230 */ /* 0x008fe20000004100 */
[----:B------:R-:W-:Y:S01]  /*4e90*/  FMUL.FTZ R13, R128, R13 ;  /* 0x0000000d800d7220 */ /* 0x000fe20000410000 */
[----:B------:R-:W1:Y:S01]  /*4ea0*/  MUFU.EX2 R139, R139 ;  /* 0x0000008b008b7308 */ /* 0x000e620000000800 */
[C---:B------:R-:W-:Y:S02]  /*4eb0*/  FMUL.FTZ R159, R4.reuse, R107 ;  /* 0x0000006b049f7220 */ /* 0x040fe40000410000 */
[C---:B------:R-:W-:Y:S02]  /*4ec0*/  FMUL.FTZ R157, R4.reuse, R106 ;  /* 0x0000006a049d7220 */ /* 0x040fe40000410000 */
[----:B------:R-:W-:-:S02]  /*4ed0*/  FMUL.FTZ R154, R4, R105 ;  /* 0x00000069049a7220 */ /* 0x000fc40000410000 */
[C---:B------:R-:W-:Y:S02]  /*4ee0*/  FMUL.FTZ R155, R4.reuse, R104 ;  /* 0x00000068049b7220 */ /* 0x040fe40000410000 */
[----:B------:R-:W-:Y:S02]  /*4ef0*/  FMUL.FTZ R161, R4, R103 ;  /* 0x0000006704a17220 */ /* 0x000fe40000410000 */
[----:B------:R-:W-:Y:S01]  /*4f00*/  FFMA.FTZ R6, R136, R134, R135 ;  /* 0x0000008688067223 */ /* 0x000fe20000010087 */
[----:B------:R-:W3:Y:S01]  /*4f10*/  LDS.U16 R4, [R0+0x1e] ;  /* 0x00001e0000047984 */ /* 0x000ee20000000400 */
[----:B------:R-:W1:Y:S01]  /*4f20*/  MUFU.EX2 R156, R156 ;  /* 0x0000009c009c7308 */ /* 0x000e620000000800 */
[----:B------:R-:W-:Y:S01]  /*4f30*/  FSEL R124, R124, 1, !P4 ;  /* 0x3f8000007c7c7808 */ /* 0x000fe20006000000 */
[----:B------:R-:W-:Y:S02]  /*4f40*/  FMUL.FTZ R13, R126, R13 ;  /* 0x0000000d7e0d7220 */ /* 0x000fe40000410000 */
[----:B------:R-:W-:Y:S01]  /*4f50*/  FFMA.FTZ R6, R132, R6, R133 ;  /* 0x0000000684067223 */ /* 0x000fe20000010085 */
[----:B--2---:R-:W-:Y:S01]  /*4f60*/  FSEL R122, R122, 1, !P2 ;  /* 0x3f8000007a7a7808 */ /* 0x004fe20005000000 */
[----:B------:R-:W-:-:S02]  /*4f70*/  FMUL.FTZ R13, R124, R13 ;  /* 0x0000000d7c0d7220 */ /* 0x000fc40000410000 */
[----:B------:R-:W-:Y:S01]  /*4f80*/  FFMA.FTZ R6, R130, R6, R131 ;  /* 0x0000000682067223 */ /* 0x000fe20000010083 */
[----:B------:R-:W-:Y:S01]  /*4f90*/  ISETP.GE.U32.AND P5, PT, R148, UR29, PT ;  /* 0x0000001d94007c0c */ /* 0x000fe2000bfa6070 */
[----:B------:R-:W-:Y:S01]  /*4fa0*/  FMUL.FTZ R13, R122, R13 ;  /* 0x0000000d7a0d7220 */ /* 0x000fe20000410000 */
[----:B0-----:R-:W-:Y:S01]  /*4fb0*/  FSEL R120, R120, 1, !P1 ;  /* 0x3f80000078787808 */ /* 0x001fe20004800000 */
[----:B------:R-:W-:Y:S01]  /*4fc0*/  FFMA.FTZ R6, R128, R6, R129 ;  /* 0x0000000680067223 */ /* 0x000fe20000010081 */
[----:B------:R-:W-:Y:S01]  /*4fd0*/  ISETP.GE.U32.AND P6, PT, R147, UR29, PT ;  /* 0x0000001d93007c0c */ /* 0x000fe2000bfc6070 */
[----:B------:R-:W-:Y:S01]  /*4fe0*/  FMUL.FTZ R11, R74, R11 ;  /* 0x0000000b4a0b7220 */ /* 0x000fe20000410000 */
[----:B-1----:R-:W-:Y:S01]  /*4ff0*/  FSEL R139, R139, 1, !P5 ;  /* 0x3f8000008b8b7808 */ /* 0x002fe20006800000 */
[----:B------:R-:W-:Y:S02]  /*5000*/  FMUL.FTZ R12, R120, R13 ;  /* 0x0000000d780c7220 */ /* 0x000fe40000410000 */
[----:B------:R-:W-:Y:S01]  /*5010*/  FFMA.FTZ R6, R126, R6, R127 ;  /* 0x000000067e067223 */ /* 0x000fe2000001007f */
[----:B------:R-:W-:Y:S01]  /*5020*/  FSEL R138, R11, RZ, !P5 ;  /* 0x000000ff0b8a7208 */ /* 0x000fe20006800000 */
[----:B------:R-:W0:Y:S01]  /*5030*/  MUFU.EX2 R159, R159 ;  /* 0x0000009f009f7308 */ /* 0x000e220000000800 */
[----:B------:R-:W-:Y:S01]  /*5040*/  FSEL R156, R156, 1, !P6 ;  /* 0x3f8000009c9c7808 */ /* 0x000fe20007000000 */
[----:B------:R-:W-:Y:S01]  /*5050*/  FMUL.FTZ R11, R139, R12 ;  /* 0x0000000c8b0b7220 */ /* 0x000fe20000410000 */
[----:B------:R-:W-:Y:S01]  /*5060*/  FSEL R123, R123, RZ, !P2 ;  /* 0x000000ff7b7b7208 */ /* 0x000fe20005000000 */
[----:B------:R-:W-:Y:S01]  /*5070*/  FFMA.FTZ R6, R124, R6, R125 ;  /* 0x000000067c067223 */ /* 0x000fe2000001007d */
[----:B------:R-:W-:Y:S01]  /*5080*/  HADD2.F32 R9, -RZ, R9.H0_H0 ;  /* 0x20000009ff097230 */ /* 0x000fe20000004100 */
[----:B------:R-:W-:-:S02]  /*5090*/  FMUL.FTZ R12, R156, R11 ;  /* 0x0000000b9c0c7220 */ /* 0x000fc40000410000 */
[----:B------:R-:W1:Y:S01]  /*50a0*/  MUFU.EX2 R157, R157 ;  /* 0x0000009d009d7308 */ /* 0x000e620000000800 */
[----:B------:R-:W-:Y:S01]  /*50b0*/  FFMA.FTZ R11, R122, R6, R123 ;  /* 0x000000067a0b7223 */ /* 0x000fe2000001007b */
[----:B----4-:R-:W-:Y:S01]  /*50c0*/  HADD2.F32 R10, -RZ, R10.H0_H0 ;  /* 0x2000000aff0a7230 */ /* 0x010fe20000004100 */
[----:B------:R-:W-:Y:S01]  /*50d0*/  FMUL.FTZ R9, R84, R9 ;  /* 0x0000000954097220 */ /* 0x000fe20000410000 */
[----:B------:R-:W-:Y:S01]  /*50e0*/  HADD2.F32 R8, -RZ, R8.H0_H0 ;  /* 0x20000008ff087230 */ /* 0x000fe20000004100 */
[----:B------:R-:W-:-:S03]  /*50f0*/  FFMA.FTZ R11, R120, R11, R121 ;  /* 0x0000000b780b7223 */ /* 0x000fc60000010079 */
[----:B------:R-:W2:Y:S01]  /*5100*/  MUFU.EX2 R154, R154 ;  /* 0x0000009a009a7308 */ /* 0x000ea20000000800 */
[----:B------:R-:W-:Y:S01]  /*5110*/  FMUL.FTZ R10, R73, R10 ;  /* 0x0000000a490a7220 */ /* 0x000fe20000410000 */
[----:B------:R-:W-:Y:S01]  /*5120*/  ISETP.GE.U32.AND P3, PT, R146, UR29, PT ;  /* 0x0000001d92007c0c */ /* 0x000fe2000bf66070 */
[----:B------:R-:W-:Y:S01]  /*5130*/  FFMA.FTZ R11, R139, R11, R138 ;  /* 0x0000000b8b0b7223 */ /* 0x000fe2000001008a */
[----:B------:R-:W-:Y:S01]  /*5140*/  FSEL R153, R9, RZ, !P6 ;  /* 0x000000ff09997208 */ /* 0x000fe20007000000 */
[----:B------:R-:W-:-:S03]  /*5150*/  HADD2.F32 R7, -RZ, R7.H0_H0 ;  /* 0x20000007ff077230 */ /* 0x000fc60000004100 */
[----:B------:R-:W4:Y:S01]  /*5160*/  MUFU.EX2 R155, R155 ;  /* 0x0000009b009b7308 */ /* 0x000f220000000800 */
[----:B------:R-:W-:Y:S01]  /*5170*/  FMUL.FTZ R8, R85, R8 ;  /* 0x0000000855087220 */ /* 0x000fe20000410000 */
[----:B------:R-:W-:Y:S01]  /*5180*/  ISETP.GE.U32.AND P4, PT, R145, UR29, PT ;  /* 0x0000001d91007c0c */ /* 0x000fe2000bf86070 */
[----:B------:R-:W-:Y:S01]  /*5190*/  FFMA.FTZ R11, R156, R11, R153 ;  /* 0x0000000b9c0b7223 */ /* 0x000fe20000010099 */
[----:B0-----:R-:W-:Y:S02]  /*51a0*/  FSEL R159, R159, 1, !P3 ;  /* 0x3f8000009f9f7808 */ /* 0x001fe40005800000 */
[----:B------:R-:W-:Y:S02]  /*51b0*/  FSEL R152, R10, RZ, !P3 ;  /* 0x000000ff0a987208 */ /* 0x000fe40005800000 */
[----:B------:R-:W0:Y:S01]  /*51c0*/  MUFU.EX2 R161, R161 ;  /* 0x000000a100a17308 */ /* 0x000e220000000800 */
[----:B------:R-:W-:Y:S01]  /*51d0*/  HADD2.F32 R5, -RZ, R5.H0_H0 ;  /* 0x20000005ff057230 */ /* 0x000fe20000004100 */
[----:B------:R-:W-:Y:S01]  /*51e0*/  FMUL.FTZ R7, R72, R7 ;  /* 0x0000000748077220 */ /* 0x000fe20000410000 */
[----:B------:R-:W-:Y:S01]  /*51f0*/  ISETP.GE.U32.AND P2, PT, R144, UR29, PT ;  /* 0x0000001d90007c0c */ /* 0x000fe2000bf46070 */
[----:B------:R-:W-:Y:S01]  /*5200*/  FFMA.FTZ R11, R159, R11, R152 ;  /* 0x0000000b9f0b7223 */ /* 0x000fe20000010098 */
[----:B-1----:R-:W-:-:S02]  /*5210*/  FSEL R157, R157, 1, !P4 ;  /* 0x3f8000009d9d7808 */ /* 0x002fc40006000000 */
[----:B------:R-:W-:Y:S01]  /*5220*/  FSEL R142, R8, RZ, !P4 ;  /* 0x000000ff088e7208 */ /* 0x000fe20006000000 */
[----:B---3--:R-:W-:Y:S01]  /*5230*/  HADD2.F32 R4, -RZ, R4.H0_H0 ;  /* 0x20000004ff047230 */ /* 0x008fe20000004100 */
[----:B------:R-:W-:Y:S01]  /*5240*/  FMUL.FTZ R5, R86, R5 ;  /* 0x0000000556057220 */ /* 0x000fe20000410000 */
[----:B------:R-:W-:Y:S02]  /*5250*/  ISETP.GE.U32.AND P1, PT, R143, UR29, PT ;  /* 0x0000001d8f007c0c */ /* 0x000fe4000bf26070 */
[----:B--2---:R-:W-:Y:S01]  /*5260*/  FSEL R154, R154, 1, !P2 ;  /* 0x3f8000009a9a7808 */ /* 0x004fe20005000000 */
[----:B------:R-:W-:Y:S01]  /*5270*/  FFMA.FTZ R11, R157, R11, R142 ;  /* 0x0000000b9d0b7223 */ /* 0x000fe2000001008e */
[----:B------:R-:W-:Y:S01]  /*5280*/  FSEL R141, R7, RZ, !P2 ;  /* 0x000000ff078d7208 */ /* 0x000fe20005000000 */
[----:B------:R-:W-:Y:S01]  /*5290*/  FMUL.FTZ R6, R159, R12 ;  /* 0x0000000c9f067220 */ /* 0x000fe20000410000 */
[----:B------:R-:W-:Y:S01]  /*52a0*/  ISETP.GE.U32.AND P5, PT, R64, UR29, PT ;  /* 0x0000001d40007c0c */ /* 0x000fe2000bfa6070 */
[----:B------:R-:W-:Y:S01]  /*52b0*/  FMUL.FTZ R4, R71, R4 ;  /* 0x0000000447047220 */ /* 0x000fe20000410000 */
[----:B----4-:R-:W-:Y:S01]  /*52c0*/  FSEL R155, R155, 1, !P1 ;  /* 0x3f8000009b9b7808 */ /* 0x010fe20004800000 */
[----:B------:R-:W-:Y:S01]  /*52d0*/  FFMA.FTZ R11, R154, R11, R141 ;  /* 0x0000000b9a0b7223 */ /* 0x000fe2000001008d */
[----:B------:R-:W-:Y:S01]  /*52e0*/  FSEL R140, R5, RZ, !P1 ;  /* 0x000000ff058c7208 */ /* 0x000fe20004800000 */
[----:B------:R-:W-:Y:S01]  /*52f0*/  FMUL.FTZ R7, R157, R6 ;  /* 0x000000069d077220 */ /* 0x000fe20000410000 */
[----:B0-----:R-:W-:-:S02]  /*5300*/  FSEL R161, R161, 1, !P5 ;  /* 0x3f800000a1a17808 */ /* 0x001fc40006800000 */
[----:B------:R-:W-:Y:S01]  /*5310*/  FSEL R160, R4, RZ, !P5 ;  /* 0x000000ff04a07208 */ /* 0x000fe20006800000 */
[----:B------:R-:W-:Y:S02]  /*5320*/  FFMA.FTZ R11, R155, R11, R140 ;  /* 0x0000000b9b0b7223 */ /* 0x000fe4000001008c */
[----:B------:R-:W-:Y:S02]  /*5330*/  FMUL.FTZ R6, R154, R7 ;  /* 0x000000079a067220 */ /* 0x000fe40000410000 */
[----:B------:R-:W-:Y:S02]  /*5340*/  FFMA.FTZ R13, R161, R11, R160 ;  /* 0x0000000ba10d7223 */ /* 0x000fe400000100a0 */
[----:B------:R-:W-:-:S03]  /*5350*/  FMUL.FTZ R6, R155, R6 ;  /* 0x000000069b067220 */ /* 0x000fc60000410000 */
[----:B------:R-:W0:Y:S01]  /*5360*/  SHFL.UP PT, R4, R13, 0x1, RZ ;  /* 0x042000000d047989 */ /* 0x000e2200000e00ff */
[----:B------:R-:W-:-:S05]  /*5370*/  FMUL.FTZ R12, R161, R6 ;  /* 0x00000006a10c7220 */ /* 0x000fca0000410000 */
[----:B------:R-:W1:Y:S01]  /*5380*/  SHFL.UP PT, R5, R12, 0x1, RZ ;  /* 0x042000000c057989 */ /* 0x000e6200000e00ff */
[----:B------:R-:W-:-:S13]  /*5390*/  ISETP.GE.AND P1, PT, R69, 0x1, PT ;  /* 0x000000014500780c */ /* 0x000fda0003f26270 */
[----:B0-----:R-:W-:-:S05]  /*53a0*/  @P1 FFMA.FTZ R13, R12, R4, R13 ;  /* 0x000000040c0d1223 */ /* 0x001fca000001000d */
[----:B------:R-:W0:Y:S01]  /*53b0*/  SHFL.UP PT, R6, R13, 0x2, RZ ;  /* 0x044000000d067989 */ /* 0x000e2200000e00ff */
[----:B-1----:R-:W-:-:S05]  /*53c0*/  @P1 FMUL.FTZ R12, R12, R5 ;  /* 0x000000050c0c1220 */ /* 0x002fca0000410000 */
[----:B------:R-:W1:Y:S01]  /*53d0*/  SHFL.UP PT, R7, R12, 0x2, RZ ;  /* 0x044000000c077989 */ /* 0x000e6200000e00ff */
[----:B------:R-:W-:-:S13]  /*53e0*/  ISETP.GE.AND P1, PT, R69, 0x2, PT ;  /* 0x000000024500780c */ /* 0x000fda0003f26270 */
[----:B0-----:R-:W-:-:S05]  /*53f0*/  @P1 FFMA.FTZ R13, R12, R6, R13 ;  /* 0x000000060c0d1223 */ /* 0x001fca000001000d */
[----:B------:R-:W0:Y:S01]  /*5400*/  SHFL.UP PT, R6, R13, 0x4, RZ ;  /* 0x048000000d067989 */ /* 0x000e2200000e00ff */
[----:B-1----:R-:W-:-:S05]  /*5410*/  @P1 FMUL.FTZ R12, R12, R7 ;  /* 0x000000070c0c1220 */ /* 0x002fca0000410000 */
[----:B------:R-:W1:Y:S01]  /*5420*/  SHFL.UP PT, R7, R12, 0x4, RZ ;  /* 0x048000000c077989 */ /* 0x000e6200000e00ff */
[----:B------:R-:W-:Y:S01]  /*5430*/  ISETP.GE.AND P1, PT, R69, 0x4, PT ;  /* 0x000000044500780c */ /* 0x000fe20003f26270 */
[----:B------:R-:W-:Y:S02]  /*5440*/  UIMAD UR19, UR19, UR30, URZ ;  /* 0x0000001e131372a4 */ /* 0x000fe4000f8e023f */
[----:B------:R-:W-:Y:S02]  /*5450*/  UMOV UR20, UR10 ;  /* 0x0000000a00147c82 */ /* 0x000fe40008000000 */
[----:B------:R-:W-:-:S08]  /*5460*/  UMOV UR21, UR15 ;  /* 0x0000000f00157c82 */ /* 0x000fd00008000000 */
[----:B0-----:R-:W-:-:S05]  /*5470*/  @P1 FFMA.FTZ R13, R12, R6, R13 ;  /* 0x000000060c0d1223 */ /* 0x001fca000001000d */
[----:B------:R-:W0:Y:S01]  /*5480*/  SHFL.UP PT, R6, R13, 0x8, RZ ;  /* 0x050000000d067989 */ /* 0x000e2200000e00ff */
[----:B-1----:R-:W-:Y:S01]  /*5490*/  @P1 FMUL.FTZ R12, R12, R7 ;  /* 0x000000070c0c1220 */ /* 0x002fe20000410000 */
[----:B------:R-:W-:-:S04]  /*54a0*/  UIMAD.WIDE.U32 UR20, UR7, UR30, UR20 ;  /* 0x0000001e071472a5 */ /* 0x000fc8000f8e0014 */
[----:B------:R-:W1:Y:S01]  /*54b0*/  SHFL.UP PT, R7, R12, 0x8, RZ ;  /* 0x050000000c077989 */ /* 0x000e6200000e00ff */
[----:B------:R-:W-:Y:S01]  /*54c0*/  UIMAD UR28, UR7, UR31, UR19 ;  /* 0x0000001f071c72a4 */ /* 0x000fe2000f8e0213 */
[----:B------:R-:W-:Y:S02]  /*54d0*/  ISETP.GE.AND P1, PT, R69, 0x8, PT ;  /* 0x000000084500780c */ /* 0x000fe40003f26270 */
[----:B------:R-:W-:Y:S02]  /*54e0*/  ULDC.64 UR30, c[0x0][0x230] ;  /* 0x00008c00001e7ab9 */ /* 0x000fe40000000a00 */
[----:B------:R-:W-:Y:S02]  /*54f0*/  ULEA UR19, UP0, UR20, UR30, 0x2 ;  /* 0x0000001e14137291 */ /* 0x000fe4000f80103f */
[----:B------:R-:W-:-:S04]  /*5500*/  UIADD3 UR21, UR21, UR28, URZ ;  /* 0x0000001c15157290 */ /* 0x000fc8000fffe03f */
[----:B------:R-:W-:Y:S01]  /*5510*/  ULEA.HI.X UR20, UR20, UR31, UR21, 0x2, UP0 ;  /* 0x0000001f14147291 */ /* 0x000fe200080f1415 */
[----:B------:R-:W-:-:S05]  /*5520*/  IMAD.U32 R4, RZ, RZ, UR19 ;  /* 0x00000013ff047e24 */ /* 0x000fca000f8e00ff */
[----:B------:R-:W-:Y:S01]  /*5530*/  MOV R5, UR20 ;  /* 0x0000001400057c02 */ /* 0x000fe20008000f00 */
[----:B0-----:R-:W-:-:S04]  /*5540*/  @P1 FFMA.FTZ R13, R12, R6, R13 ;  /* 0x000000060c0d1223 */ /* 0x001fc8000001000d */
[----:B------:R0:W5:Y:S01]  /*5550*/  LDG.E R158, [R4.64] ;  /* 0x00000016049e7981 */ /* 0x000162000c1e1900 */
[----:B-1----:R-:W-:-:S03]  /*5560*/  @P1 FMUL.FTZ R12, R12, R7 ;  /* 0x000000070c0c1220 */ /* 0x002fc60000410000 */
[----:B0-----:R-:W0:Y:S04]  /*5570*/  SHFL.UP PT, R4, R13, 0x10, RZ ;  /* 0x060000000d047989 */ /* 0x001e2800000e00ff */
[----:B------:R-:W1:Y:S01]  /*5580*/  SHFL.UP PT, R5, R12, 0x10, RZ ;  /* 0x060000000c057989 */ /* 0x000e6200000e00ff */
[C---:B------:R-:W-:Y:S02]  /*5590*/  ISETP.GE.AND P1, PT, R69.reuse, 0x10, PT ;  /* 0x000000104500780c */ /* 0x040fe40003f26270 */
[----:B------:R-:W-:Y:S01]  /*55a0*/  ISETP.NE.AND P2, PT, R69, 0x1f, PT ;  /* 0x0000001f4500780c */ /* 0x000fe20003f45270 */
[----:B------:R-:W-:Y:S01]  /*55b0*/  HFMA2.MMA R14, -RZ, RZ, 1.875, 0 ;  /* 0x3f800000ff0e7435 */ /* 0x000fe200000001ff */
[----:B------:R-:W-:Y:S01]  /*55c0*/  USHF.L.U32 UR28, UR7, 0x3, URZ ;  /* 0x00000003071c7899 */ /* 0x000fe2000800063f */
[----:B------:R-:W-:-:S08]  /*55d0*/  IMAD.MOV.U32 R15, RZ, RZ, RZ ;  /* 0x000000ffff0f7224 */ /* 0x000fd000078e00ff */
[----:B------:R-:W-:Y:S01]  /*55e0*/  @!P0 LDS.64 R14, [UR28+0x10d0] ;  /* 0x0010d01cff0e8984 */ /* 0x000fe20008000a00 */
[C---:B0-----:R-:W-:Y:S01]  /*55f0*/  @P1 FFMA.FTZ R13, R12.reuse, R4, R13 ;  /* 0x000000040c0d1223 */ /* 0x041fe2000001000d */
[----:B------:R-:W-:Y:S01]  /*5600*/  @!P2 SHF.R.U32.HI R4, RZ, 0x2, R119 ;  /* 0x00000002ff04a819 */ /* 0x000fe20000011677 */
[----:B-1----:R-:W-:-:S03]  /*5610*/  @P1 FMUL.FTZ R12, R12, R5 ;  /* 0x000000050c0c1220 */ /* 0x002fc60000410000 */
[----:B------:R-:W-:-:S05]  /*5620*/  @!P2 LOP3.LUT R164, R4, 0x3ffffff8, RZ, 0xc0, !PT ;  /* 0x3ffffff804a4a812 */ /* 0x000fca00078ec0ff */
[----:B------:R-:W-:Y:S04]  /*5630*/  @!P2 STS.64 [R164+0x1090], R12 ;  /* 0x0010900ca400a388 */ /* 0x000fe80000000a00 */
[----:B------:R-:W-:Y:S06]  /*5640*/  BAR.SYNC.DEFER_BLOCKING 0x0 ;  /* 0x0000000000007b1d */ /* 0x000fec0000010000 */
[----:B------:R-:W0:Y:S04]  /*5650*/  LDS.128 R4, [0x1090] ;  /* 0x00109000ff047984 */ /* 0x000e280000000c00 */
[----:B------:R-:W1:Y:S01]  /*5660*/  LDS.128 R8, [0x10a0] ;  /* 0x0010a000ff087984 */ /* 0x000e620000000c00 */
[----:B------:R-:W-:-:S03]  /*5670*/  SHF.R.U32.HI R165, RZ, 0x5, R119 ;  /* 0x00000005ffa57819 */ /* 0x000fc60000011677 */
[----:B------:R-:W-:Y:S04]  /*5680*/  SHFL.UP PT, R162, R13, 0x1, RZ ;  /* 0x042000000da27989 */ /* 0x000fe800000e00ff */
[----:B------:R-:W2:Y:S01]  /*5690*/  SHFL.UP PT, R163, R12, 0x1, RZ ;  /* 0x042000000ca37989 */ /* 0x000ea200000e00ff */
[C---:B------:R-:W-:Y:S02]  /*56a0*/  ISETP.NE.AND P3, PT, R165.reuse, RZ, PT ;  /* 0x000000ffa500720c */ /* 0x040fe40003f65270 */
[C---:B------:R-:W-:Y:S02]  /*56b0*/  ISETP.NE.AND P1, PT, R165.reuse, 0x3, PT ;  /* 0x00000003a500780c */ /* 0x040fe40003f25270 */
[----:B------:R-:W-:Y:S02]  /*56c0*/  ISETP.NE.AND P2, PT, R165, 0x2, PT ;  /* 0x00000002a500780c */ /* 0x000fe40003f45270 */
[----:B------:R-:W-:Y:S01]  /*56d0*/  ISETP.NE.AND P4, PT, R69, RZ, P3 ;  /* 0x000000ff4500720c */ /* 0x000fe20001f85270 */
[----:B0-----:R-:W-:-:S02]  /*56e0*/  FFMA.FTZ R165, R5, R6, R7 ;  /* 0x0000000605a57223 */ /* 0x001fc40000010007 */
[----:B------:R-:W-:-:S05]  /*56f0*/  FMUL.FTZ R7, R4, R6 ;  /* 0x0000000604077220 */ /* 0x000fca0000410000 */
[C---:B------:R-:W-:Y:S01]  /*5700*/  FSEL R4, R7.reuse, R4, !P2 ;  /* 0x0000000407047208 */ /* 0x040fe20005000000 */
[-C--:B-1----:R-:W-:Y:S01]  /*5710*/  FMUL.FTZ R7, R7, R8.reuse ;  /* 0x0000000807077220 */ /* 0x082fe20000410000 */
[C---:B------:R-:W-:Y:S01]  /*5720*/  FSEL R5, R165.reuse, R5, !P2 ;  /* 0x00000005a5057208 */ /* 0x040fe20005000000 */
[----:B------:R-:W-:-:S03]  /*5730*/  FFMA.FTZ R8, R165, R8, R9 ;  /* 0x00000008a5087223 */ /* 0x000fc60000010009 */
[----:B------:R-:W-:Y:S02]  /*5740*/  FSEL R4, R7, R4, !P1 ;  /* 0x0000000407047208 */ /* 0x000fe40004800000 */
[----:B------:R-:W-:Y:S01]  /*5750*/  FSEL R5, R8, R5, !P1 ;  /* 0x0000000508057208 */ /* 0x000fe20004800000 */
[----:B------:R-:W-:Y:S02]  /*5760*/  BSSY B0, `(.L_x_2885) ;  /* 0x0000010000007945 */ /* 0x000fe40003800000 */
[C---:B--2---:R-:W-:Y:S02]  /*5770*/  @P4 FMUL.FTZ R4, R163.reuse, R4 ;  /* 0x00000004a3044220 */ /* 0x044fe40000410000 */
[----:B------:R-:W-:Y:S02]  /*5780*/  @P4 FFMA.FTZ R5, R163, R5, R162 ;  /* 0x00000005a3054223 */ /* 0x000fe400000100a2 */
[----:B------:R-:W-:Y:S01]  /*5790*/  @P3 IMAD.MOV.U32 R163, RZ, RZ, R4 ;  /* 0x000000ffffa33224 */ /* 0x000fe200078e0004 */
[----:B------:R-:W-:Y:S01]  /*57a0*/  @P3 MOV R4, R14 ;  /* 0x0000000e00043202 */ /* 0x000fe20000000f00 */
[C---:B------:R-:W-:Y:S01]  /*57b0*/  FFMA.FTZ R8, R10.reuse, R8, R11 ;  /* 0x000000080a087223 */ /* 0x040fe2000001000b */
[----:B------:R-:W-:Y:S01]  /*57c0*/  @P3 MOV R162, R5 ;  /* 0x0000000500a23202 */ /* 0x000fe20000000f00 */
[----:B------:R-:W-:-:S02]  /*57d0*/  FMUL.FTZ R7, R10, R7 ;  /* 0x000000070a077220 */ /* 0x000fc40000410000 */
        /* <DEDUP_REMOVED lines=8> */
.L_x_2886:
[----:B------:R-:W-:Y:S05]  /*5860*/  BSYNC B0 ;  /* 0x0000000000007941 */ /* 0x000fea0003800000 */
.L_x_2885:
[----:B------:R-:W-:Y:S01]  /*5870*/  BAR.SYNC.DEFER_BLOCKING 0x0 ;  /* 0x0000000000007b1d */ /* 0x000fe20000010000 */
[----:B------:R-:W-:-:S05]  /*5880*/  ISETP.NE.AND P1, PT, R119, RZ, PT ;  /* 0x000000ff7700720c */ /* 0x000fca0003f25270 */
        /* <DEDUP_REMOVED lines=22> */
[----:B------:R1:W-:Y:S01]  /*59f0*/  STS.64 [UR28+0x10d0], R4 ;  /* 0x0010d004ff007988 */ /* 0x0003e20008000a1c */
[----:B------:R-:W-:Y:S02]  /*5a00*/  UIMAD UR19, UR5, UR19, UR7 ;  /* 0x00000013051372a4 */ /* 0x000fe4000f8e0207 */
[----:B------:R-:W-:Y:S02]  /*5a10*/  ULDC.64 UR30, c[0x0][0x260] ;  /* 0x00009800001e7ab9 */ /* 0x000fe40000000a00 */
        /* <DEDUP_REMOVED lines=8> */
.L_x_2888:
[----:B------:R-:W-:Y:S05]  /*5aa0*/  BSYNC B0 ;  /* 0x0000000000007941 */ /* 0x000fea0003800000 */
.L_x_2887:
[----:B------:R-:W-:Y:S01]  /*5ab0*/  UIADD3 UR7, UR7, 0x1, URZ ;  /* 0x0000000107077890 */ /* 0x000fe2000fffe03f */
[C---:B-----5:R-:W-:Y:S01]  /*5ac0*/  FFMA.FTZ R102, R158.reuse, R137, R102 ;  /* 0x000000899e667223 */ /* 0x060fe20000010066 */
        /* <DEDUP_REMOVED lines=20> */
.L_x_2884:
[----:B------:R-:W-:Y:S01]  /*5c10*/  BAR.SYNC.DEFER_BLOCKING 0x0 ;  /* 0x0000000000007b1d */ /* 0x000fe20000010000 */
[----:B------:R-:W-:Y:S02]  /*5c20*/  F2FP.PACK_AB R101, R101, R102 ;  /* 0x000000666565723e */ /* 0x000fe400000000ff */
[----:B------:R-:W-:-:S02]  /*5c30*/  F2FP.PACK_AB R99, R99, R100 ;  /* 0x000000646363723e */ /* 0x000fc400000000ff */
[----:B-1----:R-:W-:Y:S01]  /*5c40*/  PRMT R4, R101, 0x7632, R4 ;  /* 0x0000763265047816 */ /* 0x002fe20000000004 */
[----:B------:R-:W-:Y:S01]  /*5c50*/  BSSY B0, `(.L_x_2890) ;  /* 0x000004b000007945 */ /* 0x000fe20003800000 */
[----:B------:R-:W-:Y:S02]  /*5c60*/  F2FP.PACK_AB R97, R97, R98 ;  /* 0x000000626161723e */ /* 0x000fe400000000ff */
[----:B------:R-:W-:Y:S02]  /*5c70*/  PRMT R5, R99, 0x7632, R5 ;  /* 0x0000763263057816 */ /* 0x000fe40000000005 */
[----:B------:R-:W-:Y:S02]  /*5c80*/  F2FP.PACK_AB R95, R95, R96 ;  /* 0x000000605f5f723e */ /* 0x000fe400000000ff */
[----:B------:R-:W-:Y:S02]  /*5c90*/  PRMT R6, R97, 0x7632, R6 ;  /* 0x0000763261067816 */ /* 0x000fe40000000006 */
[----:B------:R-:W-:-:S02]  /*5ca0*/  F2FP.PACK_AB R93, R93, R94 ;  /* 0x0000005e5d5d723e */ /* 0x000fc400000000ff */
[----:B------:R-:W-:Y:S02]  /*5cb0*/  F2FP.PACK_AB R91, R91, R92 ;  /* 0x0000005c5b5b723e */ /* 0x000fe400000000ff */
[----:B------:R-:W-:Y:S02]  /*5cc0*/  PRMT R7, R93, 0x7632, R7 ;  /* 0x000076325d077816 */ /* 0x000fe40000000007 */
[----:B------:R-:W-:Y:S02]  /*5cd0*/  F2FP.PACK_AB R89, R89, R90 ;  /* 0x0000005a5959723e */ /* 0x000fe400000000ff */
[----:B------:R-:W-:Y:S01]  /*5ce0*/  ISETP.NE.AND P0, PT, R119, RZ, PT ;  /* 0x000000ff7700720c */ /* 0x000fe20003f05270 */
[----:B------:R-:W-:Y:S01]  /*5cf0*/  STS.U16 [R30], R101 ;  /* 0x000000651e007388 */ /* 0x000fe20000000400 */
[----:B------:R-:W-:-:S03]  /*5d00*/  F2FP.PACK_AB R87, R87, R88 ;  /* 0x000000585757723e */ /* 0x000fc600000000ff */
[----:B------:R1:W-:Y:S01]  /*5d10*/  STS.U16 [R29+0x2], R4 ;  /* 0x000002041d007388 */ /* 0x0003e20000000400 */
[----:B------:R-:W-:-:S03]  /*5d20*/  PRMT R8, R87, 0x7632, R8 ;  /* 0x0000763257087816 */ /* 0x000fc60000000008 */
[----:B------:R-:W-:Y:S04]  /*5d30*/  STS.U16 [R28+0x4], R99 ;  /* 0x000004631c007388 */ /* 0x000fe80000000400 */
[----:B------:R2:W-:Y:S01]  /*5d40*/  STS.U16 [R27+0x6], R5 ;  /* 0x000006051b007388 */ /* 0x0005e20000000400 */
[----:B-1----:R-:W-:-:S03]  /*5d50*/  PRMT R4, R95, 0x7632, R4 ;  /* 0x000076325f047816 */ /* 0x002fc60000000004 */
[----:B------:R-:W-:Y:S04]  /*5d60*/  STS.U16 [R26+0x8], R97 ;  /* 0x000008611a007388 */ /* 0x000fe80000000400 */
[----:B------:R1:W-:Y:S01]  /*5d70*/  STS.U16 [R25+0xa], R6 ;  /* 0x00000a0619007388 */ /* 0x0003e20000000400 */
[----:B--2---:R-:W-:-:S03]  /*5d80*/  PRMT R5, R91, 0x7632, R5 ;  /* 0x000076325b057816 */ /* 0x004fc60000000005 */
[----:B------:R-:W-:Y:S04]  /*5d90*/  STS.U16 [R24+0xc], R95 ;  /* 0x00000c5f18007388 */ /* 0x000fe80000000400 */
[----:B------:R2:W-:Y:S01]  /*5da0*/  STS.U16 [R23+0xe], R4 ;  /* 0x00000e0417007388 */ /* 0x0005e20000000400 */
[----:B-1----:R-:W-:-:S03]  /*5db0*/  PRMT R6, R89, 0x7632, R6 ;  /* 0x0000763259067816 */ /* 0x002fc60000000006 */
[----:B------:R-:W-:Y:S04]  /*5dc0*/  STS.U16 [R22+0x10], R93 ;  /* 0x0000105d16007388 */ /* 0x000fe80000000400 */
[----:B------:R-:W-:Y:S01]  /*5dd0*/  STS.U16 [R21+0x12], R7 ;  /* 0x0000120715007388 */ /* 0x000fe20000000400 */
[----:B--2---:R-:W-:Y:S01]  /*5de0*/  IMAD.U32 R4, RZ, RZ, UR29 ;  /* 0x0000001dff047e24 */ /* 0x004fe2000f8e00ff */
[----:B------:R-:W-:Y:S02]  /*5df0*/  ULDC.64 UR28, c[0x0][0x200] ;  /* 0x00008000001c7ab9 */ /* 0x000fe40000000a00 */
[----:B------:R-:W-:Y:S01]  /*5e00*/  STS.U16 [R20+0x14], R91 ;  /* 0x0000145b14007388 */ /* 0x000fe20000000400 */
[----:B------:R-:W-:Y:S02]  /*5e10*/  UIMAD UR7, UR27, UR28, URZ ;  /* 0x0000001c1b0772a4 */ /* 0x000fe4000f8e023f */
[----:B------:R-:W-:Y:S01]  /*5e20*/  UIMAD.WIDE.U32 UR20, UR26, UR28, URZ ;  /* 0x0000001c1a1472a5 */ /* 0x000fe2000f8e003f */
[----:B------:R-:W-:Y:S01]  /*5e30*/  STS.U16 [R19+0x16], R5 ;  /* 0x0000160513007388 */ /* 0x000fe20000000400 */
[----:B------:R-:W-:-:S03]  /*5e40*/  UIMAD UR19, UR26, UR29, UR7 ;  /* 0x0000001d1a1372a4 */ /* 0x000fc6000f8e0207 */
[----:B------:R-:W-:Y:S01]  /*5e50*/  STS.U16 [R18+0x18], R89 ;  /* 0x0000185912007388 */ /* 0x000fe20000000400 */
[----:B------:R-:W-:-:S03]  /*5e60*/  UIADD3 UR7, UR21, UR19, URZ ;  /* 0x0000001315077290 */ /* 0x000fc6000fffe03f */
        /* <DEDUP_REMOVED lines=26> */
[----:B------:R-:W-:-:S05]  /*6010*/  IMAD.U32 R7, RZ, RZ, UR26 ;  /* 0x0000001aff077e24 */ /* 0x000fca000f8e00ff */
[----:B------:R-:W-:Y:S02]  /*6020*/  IADD3 R4, P0, R2, UR28, RZ ;  /* 0x0000001c02047c10 */ /* 0x000fe4000ff1e0ff */
[----:B------:R-:W-:Y:S01]  /*6030*/  MOV R5, UR28 ;  /* 0x0000001c00057c02 */ /* 0x000fe20008000f00 */
        /* <DEDUP_REMOVED lines=12> */
.L_x_2891:
[----:B------:R-:W-:Y:S05]  /*6100*/  BSYNC B0 ;  /* 0x0000000000007941 */ /* 0x000fea0003800000 */
.L_x_2890:
        /* <DEDUP_REMOVED lines=21> */
[----:B------:R-:W-:Y:S01]  /*6260*/  IMAD.U32 R0, RZ, RZ, UR20 ;  /* 0x00000014ff007e24 */ /* 0x000fe2000f8e00ff */
[C---:B------:R-:W-:Y:S01]  /*6270*/  LEA R4, P0, R7.reuse, R4, 0x1 ;  /* 0x0000000407047211 */ /* 0x040fe200078008ff */
[----:B------:R-:W-:Y:S02]  /*6280*/  UIADD3 UR16, UP1, UR16, 0x1000, URZ ;  /* 0x0000100010107890 */ /* 0x000fe4000ff3e03f */
[----:B------:R-:W-:Y:S01]  /*6290*/  UIADD3 UR14, UP2, UR14, 0x1000, URZ ;  /* 0x000010000e0e7890 */ /* 0x000fe2000ff5e03f */
[----:B------:R-:W-:Y:S01]  /*62a0*/  LEA.HI.X R5, R7, R5, R0, 0x1, P0 ;  /* 0x0000000507057211 */ /* 0x000fe200000f0c00 */
[----:B------:R-:W-:Y:S01]  /*62b0*/  UIADD3.X UR18, URZ, UR18, URZ, UP1, !UPT ;  /* 0x000000123f127290 */ /* 0x000fe20008ffe43f */
[----:B------:R-:W-:Y:S01]  /*62c0*/  ISETP.GE.AND P0, PT, R61, R25, PT ;  /* 0x000000193d00720c */ /* 0x000fe20003f06270 */
[----:B------:R-:W-:-:S02]  /*62d0*/  UIADD3.X UR17, URZ, UR17, URZ, UP2, !UPT ;  /* 0x000000113f117290 */ /* 0x000fc400097fe43f */
        /* <DEDUP_REMOVED lines=28> */
.L_x_2892:
[----:B------:R-:W-:Y:S05]  /*64a0*/  EXIT ;  /* 0x000000000000794d */ /* 0x000fea0003800000 */
.L_x_2894:
        /* <DEDUP_REMOVED lines=13> */
.L_x_5404:


//--------------------- .text._Z25selective_scan_fwd_kernelI32Selective_Scan_fwd_kernel_traitsILi128ELi16ELi1ELb0ELb1ELb0ELb1EN3c104HalfEfEEv13SSMParamsBase --------------------------
	.section	.text._Z25selective_scan_fwd_kernelI32Selective_Scan_fwd_kernel_traitsILi128ELi16ELi1ELb0ELb1ELb0ELb1EN3c104HalfEfEEv13SSMParamsBase,"ax",@progbits
	.sectioninfo	@"SHI_REGISTERS=168"
	.align	128
        .global         _Z25selective_scan_fwd_kernelI32Selective_Scan_fwd_kernel_traitsILi128ELi16ELi1ELb0ELb1ELb0ELb1EN3c104HalfEfEEv13SSMParamsBase
        .type           _Z25selective_scan_fwd_kernelI32Selective_Scan_fwd_kernel_traitsILi128ELi16ELi1ELb0ELb1ELb0ELb1EN3c104HalfEfEEv13SSMParamsBase,@function
        .size           _Z25selective_scan_fwd_kernelI32Selective_Scan_fwd_kernel_traitsILi128ELi16ELi1ELb0ELb1ELb0ELb1EN3c104HalfEfEEv13SSMParamsBase,(.L_x_5405 - _Z25selective_scan_fwd_kernelI32Selective_Scan_fwd_kernel_traitsILi128ELi16ELi1ELb0ELb1ELb0ELb1EN3c104HalfEfEEv13SSMParamsBase)
        .other          _Z25selective_scan_fwd_kernelI32Selective_Scan_fwd_kernel_traitsILi128ELi16ELi1ELb0ELb1ELb0ELb1EN3c104HalfEfEEv13SSMParamsBase,@"STO_CUDA_ENTRY STV_DEFAULT"
_Z25selective_scan_fwd_kernelI32Selective_Scan_fwd_kernel_traitsILi128ELi16ELi1ELb0ELb1ELb0ELb1EN3c104HalfEfEEv13SSMParamsBase:
.text._Z25selective_scan_fwd_kernelI32Selective_Scan_fwd_kernel_traitsILi128ELi16ELi1ELb0ELb1ELb0ELb1EN3c104HalfEfEEv13SSMParamsBase:
        /* <DEDUP_REMOVED lines=59> */
[----:B------:R-:W-:Y:S02]  /*03b0*/  UIMAD.WIDE.U32 UR12, UR26, UR18, UR8 ;  /* 0x000000121a0c72a5 */ /* 0x000fe4000f8e0008 */
[----:B------:R-:W-:Y:S02]  /*03c0*/  UIMAD.WIDE.U32 UR6, UR26, UR16, UR6 ;  /* 0x000000101a0672a5 */ /* 0x000fe4000f8e0006 */
[----:B------:R-:W-:Y:S02]  /*03d0*/  ULDC UR8, c[0x0][0x178] ;  /* 0x00005e0000087ab9 */ /* 0x000fe40000000800 */
[----:B------:R-:W-:Y:S02]  /*03e0*/  UIMAD UR15, UR26, UR17, UR11 ;  /* 0x000000111a0f72a4 */ /* 0x000fe4000f8e020b */
[----:B------:R-:W-:-:S02]  /*03f0*/  UIMAD UR16, UR26, UR19, UR10 ;  /* 0x000000131a1072a4 */ /* 0x000fc4000f8e020a */
[----:B------:R-:W-:Y:S01]  /*0400*/  ULOP3.LUT UR8, UR26, UR8, URZ, 0x3c, !UPT ;  /* 0x000000081a087292 */ /* 0x000fe2000f8e3c3f */
[----:B------:R-:W-:Y:S01]  /*0410*/  ISETP.GE.U32.AND P2, PT, R0, R9, PT ;  /* 0x000000090000720c */ /* 0x000fe20003f46070 */
[----:B------:R-:W-:-:S12]  /*0420*/  @!P4 EXIT ;  /* 0x000000000000c94d */ /* 0x000fd80003800000 */
[----:B--2---:R-:W-:Y:S01]  /*0430*/  ISETP.LE.AND P4, PT, RZ, UR8, PT ;  /* 0x00000008ff007c0c */ /* 0x004fe2000bf83270 */
[----:B------:R-:W-:Y:S01]  /*0440*/  ULDC.64 UR18, c[0x0][0x180] ;  /* 0x0000600000127ab9 */ /* 0x000fe20000000a00 */
[----:B------:R-:W-:Y:S01]  /*0450*/  @!P3 IADD3 R7, R7, 0x1, RZ ;  /* 0x000000010707b810 */ /* 0x000fe20007ffe0ff */
[----:B------:R-:W-:Y:S01]  /*0460*/  ULDC.64 UR20, c[0x0][0x1b8] ;  /* 0x00006e0000147ab9 */ /* 0x000fe20000000a00 */
[----:B------:R-:W-:Y:S01]  /*0470*/  ISETP.NE.AND P3, PT, RZ, c[0x0][0x178], PT ;  /* 0x00005e00ff007a0c */ /* 0x000fe20003f65270 */
[----:B------:R-:W-:Y:S01]  /*0480*/  UIMAD UR10, UR27, UR18, URZ ;  /* 0x000000121b0a72a4 */ /* 0x000fe2000f8e023f */
[----:B------:R-:W-:Y:S01]  /*0490*/  @P2 IADD3 R7, R7, 0x1, RZ ;  /* 0x0000000107072810 */ /* 0x000fe20007ffe0ff */
[----:B------:R-:W-:Y:S01]  /*04a0*/  UIMAD UR17, UR27, UR20, URZ ;  /* 0x000000141b1172a4 */ /* 0x000fe2000f8e023f */
[----:B------:R-:W0:Y:S01]  /*04b0*/  S2R R86, SR_TID.X ;  /* 0x0000000000567919 */ /* 0x000e220000002100 */
[----:B------:R-:W-:Y:S01]  /*04c0*/  UIMAD.WIDE.U32 UR8, UR26, UR18, URZ ;  /* 0x000000121a0872a5 */ /* 0x000fe2000f8e003f */
[----:B------:R-:W-:Y:S01]  /*04d0*/  MOV R2, UR4 ;  /* 0x0000000400027c02 */ /* 0x000fe20008000f00 */
[----:B------:R-:W-:Y:S01]  /*04e0*/  UIMAD UR18, UR26, UR19, UR10 ;  /* 0x000000131a1272a4 */ /* 0x000fe2000f8e020a */
[----:B------:R-:W-:Y:S01]  /*04f0*/  IMAD.U32 R3, RZ, RZ, UR5 ;  /* 0x00000005ff037e24 */ /* 0x000fe2000f8e00ff */
[----:B------:R-:W-:Y:S01]  /*0500*/  UIMAD.WIDE.U32 UR10, UR26, UR20, URZ ;  /* 0x000000141a0a72a5 */ /* 0x000fe2000f8e003f */
[----:B------:R-:W-:Y:S01]  /*0510*/  @!P4 IMAD.MOV R7, RZ, RZ, -R7 ;  /* 0x000000ffff07c224 */ /* 0x000fe200078e0a07 */
[----:B------:R-:W-:Y:S01]  /*0520*/  UIMAD UR19, UR26, UR21, UR17 ;  /* 0x000000151a1372a4 */ /* 0x000fe2000f8e0211 */
[----:B------:R-:W1:Y:S01]  /*0530*/  S2R R68, SR_LANEID ;  /* 0x0000000000447919 */ /* 0x000e620000000000 */
[----:B------:R-:W-:Y:S01]  /*0540*/  UIADD3 UR14, UR5, UR14, URZ ;  /* 0x0000000e050e7290 */ /* 0x000fe2000fffe03f */
[----:B------:R-:W-:Y:S01]  /*0550*/  @!P3 LOP3.LUT R7, RZ, c[0x0][0x178], RZ, 0x33, !PT ;  /* 0x00005e00ff07ba12 */ /* 0x000fe200078e33ff */
[----:B------:R-:W-:-:S02]  /*0560*/  ULDC.64 UR20, c[0x0][0x240] ;  /* 0x0000900000147ab9 */ /* 0x000fc40000000a00 */
[----:B------:R-:W-:Y:S01]  /*0570*/  ULDC.64 UR22, c[0x0][0x248] ;  /* 0x0000920000167ab9 */ /* 0x000fe20000000a00 */
[----:B------:R-:W-:Y:S01]  /*0580*/  SHF.R.S32.HI R0, RZ, 0x1f, R7 ;  /* 0x0000001fff007819 */ /* 0x000fe20000011407 */
[----:B------:R-:W-:Y:S01]  /*0590*/  UIADD3 UR5, UR7, UR15, URZ ;  /* 0x0000000f07057290 */ /* 0x000fe2000fffe03f */
[----:B------:R-:W-:Y:S01]  /*05a0*/  IMAD.U32 R3, RZ, RZ, UR14 ;  /* 0x0000000eff037e24 */ /* 0x000fe2000f8e00ff */
[----:B------:R-:W-:Y:S02]  /*05b0*/  UIADD3 UR4, UR13, UR16, URZ ;  /* 0x000000100d047290 */ /* 0x000fe4000fffe03f */
[----:B------:R-:W-:Y:S01]  /*05c0*/  ULEA UR17, UP0, UR6, UR20, 0x1 ;  /* 0x0000001406117291 */ /* 0x000fe2000f80083f */
[----:B------:R-:W-:Y:S01]  /*05d0*/  IMAD R0, R0, c[0x0][0x1a8], RZ ;  /* 0x00006a0000007a24 */ /* 0x000fe200078e02ff */
[----:B------:R-:W-:Y:S01]  /*05e0*/  ULEA UR16, UP1, UR12, UR22, 0x1 ;  /* 0x000000160c107291 */ /* 0x000fe2000f82083f */
[C---:B------:R-:W-:Y:S01]  /*05f0*/  IMAD.WIDE.U32 R2, R7.reuse, c[0x0][0x1a8], R2 ;  /* 0x00006a0007027a25 */ /* 0x040fe200078e0002 */
[----:B------:R-:W-:Y:S01]  /*0600*/  ULEA.HI.X UR14, UR6, UR21, UR5, 0x1, UP0 ;  /* 0x00000015060e7291 */ /* 0x000fe200080f0c05 */
[----:B0-----:R-:W-:Y:S01]  /*0610*/  LOP3.LUT R69, R86, 0x1f, RZ, 0xc0, !PT ;  /* 0x0000001f56457812 */ /* 0x001fe200078ec0ff */
[----:B------:R-:W-:Y:S01]  /*0620*/  ULEA.HI.X UR12, UR12, UR23, UR4, 0x1, UP1 ;  /* 0x000000170c0c7291 */ /* 0x000fe200088f0c04 */
[----:B------:R-:W-:Y:S01]  /*0630*/  IMAD R47, R7, c[0x0][0x1ac], R0 ;  /* 0x00006b00072f7a24 */ /* 0x000fe200078e0200 */
[----:B------:R-:W-:Y:S01]  /*0640*/  UMOV UR5, URZ ;  /* 0x0000003f00057c82 */ /* 0x000fe20008000000 */
[----:B------:R-:W-:Y:S01]  /*0650*/  LEA R49, P2, R2, c[0x0][0x228], 0x1 ;  /* 0x00008a0002317a11 */ /* 0x000fe200078408ff */
[----:B------:R-:W-:Y:S01]  /*0660*/  UMOV UR4, URZ ;  /* 0x0000003f00047c82 */ /* 0x000fe20008000000 */
[----:B------:R-:W-:Y:S01]  /*0670*/  IMAD.SHL.U32 R0, R86, 0x10, RZ ;  /* 0x0000001056007824 */ /* 0x000fe200078e00ff */
[----:B-----5:R0:W2:Y:S01]  /*0680*/  @P0 R2UR UR5, R4 ;  /* 0x00000000040503c2 */ /* 0x0200a200000e0000 */
[----:B------:R-:W-:Y:S01]  /*0690*/  IADD3 R47, R3, R47, RZ ;  /* 0x0000002f032f7210 */ /* 0x000fe20007ffe0ff */
[----:B------:R-:W-:-:S02]  /*06a0*/  ULDC UR7, c[0x0][0x164] ;  /* 0x0000590000077ab9 */ /* 0x000fc40000000800 */
[----:B------:R-:W-:Y:S01]  /*06b0*/  UIMAD UR7, UR29, UR7, UR26 ;  /* 0x000000071d0772a4 */ /* 0x000fe2000f8e021a */
[----:B------:R-:W-:Y:S01]  /*06c0*/  LEA.HI.X R47, R2, c[0x0][0x22c], R47, 0x1, P2 ;  /* 0x00008b00022f7a11 */ /* 0x000fe200010f0c2f */
[----:B------:R-:W-:Y:S01]  /*06d0*/  ULDC UR13, c[0x0][0x174] ;  /* 0x00005d00000d7ab9 */ /* 0x000fe20000000800 */
[----:B------:R-:W-:Y:S01]  /*06e0*/  LOP3.LUT R2, R69, 0xfffffe00, R0, 0xf8, !PT ;  /* 0xfffffe0045027812 */ /* 0x000fe200078ef800 */
[----:B------:R0:W3:Y:S01]  /*06f0*/  @P1 R2UR UR4, R8 ;  /* 0x00000000080413c2 */ /* 0x0000e200000e0000 */
[----:B------:R-:W-:Y:S01]  /*0700*/  UIMAD UR7, UR7, UR13, URZ ;  /* 0x0000000d070772a4 */ /* 0x000fe2000f8e023f */
[C---:B------:R-:W-:Y:S01]  /*0710*/  LOP3.LUT R67, R0.reuse, 0xfffffe00, RZ, 0xc0, !PT ;  /* 0xfffffe0000437812 */ /* 0x040fe200078ec0ff */
        /* <DEDUP_REMOVED lines=17> */
[----:B------:R-:W-:Y:S02]  /*0830*/  IADD3 R63, R0, 0xf, RZ ;  /* 0x0000000f003f7810 */ /* 0x000fe40007ffe0ff */
[----:B------:R-:W-:Y:S02]  /*0840*/  SHF.R.S32.HI R3, RZ, 0x1f, R2 ;  /* 0x0000001fff037819 */ /* 0x000fe40000011402 */
        /* <DEDUP_REMOVED lines=14> */
[----:B0123--:R-:W-:-:S02]  /*0930*/  LOP3.LUT R48, R2, 0x1e0, RZ, 0xfc, !PT ;  /* 0x000001e002307812 */ /* 0x00ffc400078efcff */
.L_x_2938:
[----:B------:R-:W-:Y:S01]  /*0940*/  BAR.SYNC.DEFER_BLOCKING 0x0 ;  /* 0x0000000000007b1d */ /* 0x000fe20000010000 */
[C---:B------:R-:W-:Y:S01]  /*0950*/  IMAD.SHL.U32 R24, R2.reuse, 0x2, RZ ;  /* 0x0000000202187824 */ /* 0x040fe200078e00ff */
[----:B------:R-:W-:-:S02]  /*0960*/  SHF.L.U64.HI R26, R2, 0x1, R3 ;  /* 0x00000001021a7819 */ /* 0x000fc40000010203 */
[----:B0-----:R-:W-:Y:S02]  /*0970*/  PRMT R7, RZ, 0x7610, R7 ;  /* 0x00007610ff077816 */ /* 0x001fe40000000007 */
[----:B------:R-:W-:Y:S01]  /*0980*/  UMOV UR19, 0xfffff800 ;  /* 0xfffff80000137882 */ /* 0x000fe20000000000 */
[----:B-1----:R-:W-:Y:S01]  /*0990*/  IADD3 R4, P3, R24, UR17, RZ ;  /* 0x0000001118047c10 */ /* 0x002fe2000ff7e0ff */
        /* <DEDUP_REMOVED lines=321> */
.L_x_2896:
[----:B------:R-:W-:Y:S05]  /*1db0*/  BSYNC B0 ;  /* 0x0000000000007941 */ /* 0x000fea0003800000 */
.L_x_2895:
        /* <DEDUP_REMOVED lines=36> */
.L_x_2898:
[----:B------:R-:W-:Y:S05]  /*2000*/  BSYNC B0 ;  /* 0x0000000000007941 */ /* 0x000fea0003800000 */
.L_x_2897:
        /* <DEDUP_REMOVED lines=38> */
.L_x_2900:
[----:B------:R-:W-:Y:S05]  /*2270*/  BSYNC B0 ;  /* 0x0000000000007941 */ /* 0x000fea0003800000 */
.L_x_2899:
        /* <DEDUP_REMOVED lines=36> */
.L_x_2902:
[----:B------:R-:W-:Y:S05]  /*24c0*/  BSYNC B0 ;  /* 0x0000000000007941 */ /* 0x000fea0003800000 */
.L_x_2901:
        /* <DEDUP_REMOVED lines=38> */
.L_x_2904:
[----:B------:R-:W-:Y:S05]  /*2730*/  BSYNC B0 ;  /* 0x0000000000007941 */ /* 0x000fea0003800000 */
.L_x_2903:
        /* <DEDUP_REMOVED lines=36> */
.L_x_2906:
[----:B------:R-:W-:Y:S05]  /*2980*/  BSYNC B0 ;  /* 0x0000000000007941 */ /* 0x000fea0003800000 */
.L_x_2905:
        /* <DEDUP_REMOVED lines=38> */
.L_x_2908:
[----:B------:R-:W-:Y:S05]  /*2bf0*/  BSYNC B0 ;  /* 0x0000000000007941 */ /* 0x000fea0003800000 */
.L_x_2907:
        /* <DEDUP_REMOVED lines=37> */
.L_x_2910:
[----:B------:R-:W-:Y:S05]  /*2e50*/  BSYNC B0 ;  /* 0x0000000000007941 */ /* 0x000fea0003800000 */
.L_x_2909:
        /* <DEDUP_REMOVED lines=42> */
.L_x_2912:
[----:B------:R-:W-:Y:S05]  /*3100*/  BSYNC B0 ;  /* 0x0000000000007941 */ /* 0x000fea0003800000 */
.L_x_2911:
        /* <DEDUP_REMOVED lines=40> */
.L_x_2914:
[----:B------:R-:W-:Y:S05]  /*3390*/  BSYNC B0 ;  /* 0x0000000000007941 */ /* 0x000fea0003800000 */
.L_x_2913:
        /* <DEDUP_REMOVED lines=46> */
.L_x_2916:
[----:B------:R-:W-:Y:S05]  /*3680*/  BSYNC B0 ;  /* 0x0000000000007941 */ /* 0x000fea0003800000 */
.L_x_2915:
        /* <DEDUP_REMOVED lines=33> */
.L_x_2918:
[----:B------:R-:W-:Y:S05]  /*38a0*/  BSYNC B0 ;  /* 0x0000000000007941 */ /* 0x000fea0003800000 */
.L_x_2917:
        /* <DEDUP_REMOVED lines=33> */
.L_x_2920:
[----:B------:R-:W-:Y:S05]  /*3ac0*/  BSYNC B0 ;  /* 0x0000000000007941 */ /* 0x000fea0003800000 */
.L_x_2919:
        /* <DEDUP_REMOVED lines=33> */
.L_x_2922:
[----:B------:R-:W-:Y:S05]  /*3ce0*/  BSYNC B0 ;  /* 0x0000000000007941 */ /* 0x000fea0003800000 */
.L_x_2921:
        /* <DEDUP_REMOVED lines=33> */
.L_x_2924:
[----:B------:R-:W-:Y:S05]  /*3f00*/  BSYNC B0 ;  /* 0x0000000000007941 */ /* 0x000fea0003800000 */
.L_x_2923:
        /* <DEDUP_REMOVED lines=33> */
.L_x_2926:
[----:B------:R-:W-:Y:S05]  /*4120*/  BSYNC B0 ;  /* 0x0000000000007941 */ /* 0x000fea0003800000 */
.L_x_2925:
        /* <DEDUP_REMOVED lines=38> */
.L_x_2932:
[----:B------:R-:W-:Y:S01]  /*4390*/  USHF.R.S32.HI UR22, URZ, 0x1f, UR7 ;  /* 0x0000001f3f167899 */ /* 0x000fe20008011407 */
[----:B-1----:R-:W-:Y:S01]  /*43a0*/  MOV R7, UR7 ;  /* 0x0000000700077c02 */ /* 0x002fe20008000f00 */
[----:B------:R-:W-:Y:S01]  /*43b0*/  ULDC.64 UR30, c[0x0][0x188] ;  /* 0x00006200001e7ab9 */ /* 0x000fe20000000a00 */
[----:B------:R-:W-:Y:S01]  /*43c0*/  PRMT R9, RZ, 0x7610, R9 ;  /* 0x00007610ff097816 */ /* 0x000fe20000000009 */
[----:B------:R-:W-:Y:S01]  /*43d0*/  UIMAD UR19, UR22, UR30, URZ ;  /* 0x0000001e161372a4 */ /* 0x000fe2000f8e023f */
[----:B------:R-:W-:Y:S01]  /*43e0*/  PRMT R8, RZ, 0x7610, R8 ;  /* 0x00007610ff087816 */ /* 0x000fe20000000008 */
[----:B------:R-:W-:Y:S01]  /*43f0*/  UMOV UR20, UR8 ;  /* 0x0000000800147c82 */ /* 0x000fe20008000000 */
[----:B------:R-:W-:Y:S01]  /*4400*/  IMAD.WIDE.U32 R6, R7, c[0x0][0x1a0], R2 ;  /* 0x0000680007067a25 */ /* 0x000fe200078e0002 */
[----:B------:R-:W-:Y:S01]  /*4410*/  UMOV UR21, UR13 ;  /* 0x0000000d00157c82 */ /* 0x000fe20008000000 */
[----:B------:R-:W-:Y:S01]  /*4420*/  PRMT R11, RZ, 0x7610, R11 ;  /* 0x00007610ff0b7816 */ /* 0x000fe2000000000b */
[----:B------:R-:W-:Y:S01]  /*4430*/  UIMAD.WIDE.U32 UR20, UR7, UR30, UR20 ;  /* 0x0000001e071472a5 */ /* 0x000fe2000f8e0014 */
[----:B------:R-:W-:Y:S01]  /*4440*/  PRMT R10, RZ, 0x7610, R10 ;  /* 0x00007610ff0a7816 */ /* 0x000fe2000000000a */
[----:B------:R-:W-:Y:S01]  /*4450*/  UIMAD UR19, UR7, UR31, UR19 ;  /* 0x0000001f071372a4 */ /* 0x000fe2000f8e0213 */
[----:B------:R-:W-:Y:S01]  /*4460*/  LEA R4, P1, R6, R49, 0x1 ;  /* 0x0000003106047211 */ /* 0x000fe200078208ff */
        /* <DEDUP_REMOVED lines=14> */
[----:B------:R-:W-:Y:S01]  /*4550*/  PRMT R130, RZ, 0x7610, R130 ;  /* 0x00007610ff827816 */ /* 0x000fe20000000082 */
        /* <DEDUP_REMOVED lines=32> */
[----:B------:R-:W-:Y:S01]  /*4760*/  ISETP.GE.AND P5, PT, R48, UR19, PT ;  /* 0x0000001330007c0c */ /* 0x000fe2000bfa6270 */
[----:B------:R-:W-:Y:S01]  /*4770*/  IMAD.U32 R6, RZ, RZ, UR23 ;  /* 0x00000017ff067e24 */ /* 0x000fe2000f8e00ff */
[----:B------:R-:W-:Y:S01]  /*4780*/  PRMT R132, RZ, 0x7610, R132 ;  /* 0x00007610ff847816 */ /* 0x000fe20000000084 */
[----:B------:R-:W4:Y:S01]  /*4790*/  @!P6 LDG.E.U16 R131, [R4.64+0x280] ;  /* 0x000280180483e981 */ /* 0x000f22000c1e1500 */
[----:B------:R-:W-:Y:S01]  /*47a0*/  PRMT R135, RZ, 0x7610, R135 ;  /* 0x00007610ff877816 */ /* 0x000fe20000000087 */
[----:B------:R-:W-:Y:S01]  /*47b0*/  IMAD.U32 R7, RZ, RZ, UR20 ;  /* 0x00000014ff077e24 */ /* 0x000fe2000f8e00ff */
[----:B------:R-:W-:Y:S01]  /*47c0*/  PRMT R134, RZ, 0x7610, R134 ;  /* 0x00007610ff867816 */ /* 0x000fe20000000086 */
[----:B------:R-:W4:Y:S04]  /*47d0*/  @!P1 LDG.E.U16 R130, [R4.64+0x2c0] ;  /* 0x0002c01804829981 */ /* 0x000f28000c1e1500 */
[----:B------:R-:W4:Y:S04]  /*47e0*/  @!P2 LDG.E.U16 R133, [R4.64+0x300] ;  /* 0x000300180485a981 */ /* 0x000f28000c1e1500 */
        /* <DEDUP_REMOVED lines=22> */
[----:B------:R-:W-:Y:S01]  /*4950*/  STS.U16 [R31+0x3c0], R134 ;  /* 0x0003c0861f007388 */ /* 0x000fe20000000400 */
[----:B------:R-:W-:-:S06]  /*4960*/  NOP ;  /* 0x0000000000007918 */ /* 0x000fcc0000000000 */
[----:B------:R-:W1:Y:S04]  /*4970*/  LDS.U16 R4, [R29+0x2] ;  /* 0x000002001d047984 */ /* 0x000e680000000400 */
[----:B0-----:R-:W0:Y:S01]  /*4980*/  S2R R86, SR_TID.X ;  /* 0x0000000000567919 */ /* 0x001e220000002100 */
[----:B------:R-:W-:-:S03]  /*4990*/  FMUL.FTZ R5, R6, 1.4426950216293334961 ;  /* 0x3fb8aa3b06057820 */ /* 0x000fc60000410000 */
[----:B------:R-:W2:Y:S01]  /*49a0*/  LDS.U16 R7, [R27+0x6] ;  /* 0x000006001b077984 */ /* 0x000ea20000000400 */
[----:B------:R-:W-:-:S03]  /*49b0*/  FMUL.FTZ R9, R5, R128 ;  /* 0x0000008005097220 */ /* 0x000fc60000410000 */
[----:B------:R-:W-:Y:S04]  /*49c0*/  LDS.U16 R6, [R30] ;  /* 0x000000001e067984 */ /* 0x000fe80000000400 */
[----:B------:R-:W3:Y:S01]  /*49d0*/  LDS.U16 R8, [R28+0x4] ;  /* 0x000004001c087984 */ /* 0x000ee20000000400 */
[----:B------:R4:W-:Y:S03]  /*49e0*/  MUFU.EX2 R146, R9 ;  /* 0x0000000900927308 */ /* 0x0009e60000000800 */
[----:B------:R-:W2:Y:S01]  /*49f0*/  LDS.U16 R10, [R26+0x8] ;  /* 0x000008001a0a7984 */ /* 0x000ea20000000400 */
[----:B0-----:R-:W-:-:S04]  /*4a00*/  SHF.L.U32 R14, R86, 0x4, RZ ;  /* 0x00000004560e7819 */ /* 0x001fc800000006ff */
[----:B----4-:R-:W-:Y:S01]  /*4a10*/  IADD3 R9, R14, 0x7, RZ ;  /* 0x000000070e097810 */ /* 0x010fe20007ffe0ff */
[----:B------:R-:W-:-:S03]  /*4a20*/  FMUL.FTZ R11, R5, R118 ;  /* 0x00000076050b7220 */ /* 0x000fc60000410000 */
[----:B------:R-:W-:Y:S02]  /*4a30*/  ISETP.GE.U32.AND P2, PT, R9, UR19, PT ;  /* 0x0000001309007c0c */ /* 0x000fe4000bf46070 */
[----:B------:R-:W0:Y:S01]  /*4a40*/  LDS.U16 R9, [R25+0xa] ;  /* 0x00000a0019097984 */ /* 0x000e220000000400 */
[----:B-1----:R-:W-:Y:S01]  /*4a50*/  HADD2.F32 R4, -RZ, R4.H0_H0 ;  /* 0x20000004ff047230 */ /* 0x002fe20000004100 */
[----:B------:R1:W4:Y:S01]  /*4a60*/  MUFU.EX2 R143, R11 ;  /* 0x0000000b008f7308 */ /* 0x0003220000000800 */
[----:B------:R-:W-:-:S03]  /*4a70*/  FMUL.FTZ R12, R5, R117 ;  /* 0x00000075050c7220 */ /* 0x000fc60000410000 */
[----:B------:R-:W-:Y:S02]  /*4a80*/  FMUL.FTZ R144, R95, R4 ;  /* 0x000000045f907220 */ /* 0x000fe40000410000 */
[----:B------:R-:W0:Y:S01]  /*4a90*/  LDS.U16 R4, [R22+0x10] ;  /* 0x0000100016047984 */ /* 0x000e220000000400 */
[----:B-1----:R-:W-:Y:S01]  /*4aa0*/  IADD3 R11, R14, 0x8, RZ ;  /* 0x000000080e0b7810 */ /* 0x002fe20007ffe0ff */
[----:B------:R1:W0:Y:S03]  /*4ab0*/  MUFU.EX2 R141, R12 ;  /* 0x0000000c008d7308 */ /* 0x0002260000000800 */
[----:B------:R-:W-:Y:S02]  /*4ac0*/  ISETP.GE.U32.AND P1, PT, R11, UR19, PT ;  /* 0x000000130b007c0c */ /* 0x000fe4000bf26070 */
[----:B------:R-:W-:Y:S04]  /*4ad0*/  LDS.U16 R11, [R23+0xe] ;  /* 0x00000e00170b7984 */ /* 0x000fe80000000400 */
[----:B-1----:R-:W1:Y:S01]  /*4ae0*/  LDS.U16 R12, [R24+0xc] ;  /* 0x00000c00180c7984 */ /* 0x002e620000000400 */
[----:B------:R-:W-:Y:S01]  /*4af0*/  FMUL.FTZ R13, R5, R116 ;  /* 0x00000074050d7220 */ /* 0x000fe20000410000 */
[----:B--2---:R-:W-:-:S03]  /*4b00*/  HADD2.F32 R7, -RZ, R7.H0_H0 ;  /* 0x20000007ff077230 */ /* 0x004fc60000004100 */
[----:B------:R2:W0:Y:S01]  /*4b10*/  MUFU.EX2 R139, R13 ;  /* 0x0000000d008b7308 */ /* 0x0004220000000800 */
[----:B---3--:R-:W-:Y:S01]  /*4b20*/  HADD2.F32 R8, -RZ, R8.H0_H0 ;  /* 0x20000008ff087230 */ /* 0x008fe20000004100 */
[----:B------:R-:W-:Y:S01]  /*4b30*/  FMUL.FTZ R140, R94, R7 ;  /* 0x000000075e8c7220 */ /* 0x000fe20000410000 */
[----:B------:R-:W-:Y:S01]  /*4b40*/  HADD2.F32 R7, -RZ, R10.H0_H0 ;  /* 0x2000000aff077230 */ /* 0x000fe20000004100 */
[----:B------:R-:W-:Y:S01]  /*4b50*/  ISETP.GE.U32.AND P6, PT, R14, UR19, PT ;  /* 0x000000130e007c0c */ /* 0x000fe2000bfc6070 */
[----:B------:R-:W-:Y:S01]  /*4b60*/  FMUL.FTZ R137, R5, R115 ;  /* 0x0000007305897220 */ /* 0x000fe20000410000 */
[----:B----4-:R-:W-:Y:S01]  /*4b70*/  FSEL R143, R143, 1, !P3 ;  /* 0x3f8000008f8f7808 */ /* 0x010fe20005800000 */
[----:B--2---:R-:W-:Y:S01]  /*4b80*/  HADD2.F32 R13, -RZ, R6.H0_H0 ;  /* 0x20000006ff0d7230 */ /* 0x004fe20000004100 */
[----:B------:R-:W-:Y:S01]  /*4b90*/  FMUL.FTZ R8, R97, R8 ;  /* 0x0000000861087220 */ /* 0x000fe20000410000 */
[----:B------:R-:W2:Y:S03]  /*4ba0*/  LDS.U16 R6, [R21+0x12] ;  /* 0x0000120015067984 */ /* 0x000ea60000000400 */
[----:B------:R-:W-:Y:S01]  /*4bb0*/  FMUL.FTZ R13, R96, R13 ;  /* 0x0000000d600d7220 */ /* 0x000fe20000410000 */
[----:B------:R-:W-:Y:S01]  /*4bc0*/  FSEL R146, R146, 1, !P6 ;  /* 0x3f80000092927808 */ /* 0x000fe20007000000 */
[----:B------:R-:W-:Y:S01]  /*4bd0*/  FMUL.FTZ R7, R98, R7 ;  /* 0x0000000762077220 */ /* 0x000fe20000410000 */
[----:B------:R-:W-:Y:S01]  /*4be0*/  FSEL R142, R8, RZ, !P4 ;  /* 0x000000ff088e7208 */ /* 0x000fe20006000000 */
[----:B------:R-:W-:Y:S01]  /*4bf0*/  FMUL.FTZ R135, R5, R114 ;  /* 0x0000007205877220 */ /* 0x000fe20000410000 */
[----:B------:R-:W-:Y:S01]  /*4c00*/  FSEL R145, R13, RZ, !P6 ;  /* 0x000000ff0d917208 */ /* 0x000fe20007000000 */
[----:B0-----:R-:W-:Y:S01]  /*4c10*/  HADD2.F32 R8, -RZ, R9.H0_H0 ;  /* 0x20000009ff087230 */ /* 0x001fe20000004100 */
[----:B------:R-:W-:Y:S01]  /*4c20*/  ISETP.GE.U32.AND P6, PT, R127, UR19, PT ;  /* 0x000000137f007c0c */ /* 0x000fe2000bfc6070 */
[----:B------:R-:W0:Y:S01]  /*4c30*/  MUFU.EX2 R137, R137 ;  /* 0x0000008900897308 */ /* 0x000e220000000800 */
[----:B------:R-:W3:Y:S02]  /*4c40*/  LDS.U16 R9, [R20+0x14] ;  /* 0x0000140014097984 */ /* 0x000ee40000000400 */
[----:B------:R-:W-:Y:S01]  /*4c50*/  FSEL R138, R7, RZ, !P6 ;  /* 0x000000ff078a7208 */ /* 0x000fe20007000000 */
[----:B------:R-:W-:Y:S01]  /*4c60*/  HADD2.F32 R7, -RZ, R4.H0_H0 ;  /* 0x20000004ff077230 */ /* 0x000fe20000004100 */
[----:B------:R-:W-:Y:S01]  /*4c70*/  FSEL R144, R144, RZ, !P3 ;  /* 0x000000ff90907208 */ /* 0x000fe20005800000 */
[----:B------:R-:W-:Y:S01]  /*4c80*/  FMUL.FTZ R8, R93, R8 ;  /* 0x000000085d087220 */ /* 0x000fe20000410000 */
[----:B------:R-:W-:Y:S01]  /*4c90*/  ISETP.GE.U32.AND P3, PT, R126, UR19, PT ;  /* 0x000000137e007c0c */ /* 0x000fe2000bf66070 */
[----:B------:R-:W-:Y:S01]  /*4ca0*/  FMUL.FTZ R133, R5, R113 ;  /* 0x0000007105857220 */ /* 0x000fe20000410000 */
[----:B------:R-:W4:Y:S01]  /*4cb0*/  LDS.U16 R10, [R19+0x16] ;  /* 0x00001600130a7984 */ /* 0x000f220000000400 */
[----:B------:R-:W-:Y:S01]  /*4cc0*/  FSEL R141, R141, 1, !P4 ;  /* 0x3f8000008d8d7808 */ /* 0x000fe20006000000 */
[----:B------:R-:W0:Y:S01]  /*4cd0*/  MUFU.EX2 R135, R135 ;  /* 0x0000008700877308 */ /* 0x000e220000000800 */
[----:B------:R-:W-:Y:S01]  /*4ce0*/  FMUL.FTZ R7, R100, R7 ;  /* 0x0000000764077220 */ /* 0x000fe20000410000 */
[----:B------:R-:W-:Y:S01]  /*4cf0*/  FSEL R136, R8, RZ, !P3 ;  /* 0x000000ff08887208 */ /* 0x000fe20005800000 */
[----:B------:R-:W-:Y:S01]  /*4d00*/  FMUL.FTZ R4, R146, R143 ;  /* 0x0000008f92047220 */ /* 0x000fe20000410000 */
[----:B-1----:R-:W-:Y:S01]  /*4d10*/  HADD2.F32 R12, -RZ, R12.H0_H0 ;  /* 0x2000000cff0c7230 */ /* 0x002fe20000004100 */
[----:B------:R-:W-:Y:S01]  /*4d20*/  FMUL.FTZ R131, R5, R112 ;  /* 0x0000007005837220 */ /* 0x000fe20000410000 */
[----:B------:R-:W-:Y:S01]  /*4d30*/  HADD2.F32 R11, -RZ, R11.H0_H0 ;  /* 0x2000000bff0b7230 */ /* 0x000fe20000004100 */
[----:B------:R-:W1:Y:S01]  /*4d40*/  LDS.U16 R8, [R18+0x18] ;  /* 0x0000180012087984 */ /* 0x000e620000000400 */
[----:B------:R-:W-:Y:S01]  /*4d50*/  FSEL R139, R139, 1, !P5 ;  /* 0x3f8000008b8b7808 */ /* 0x000fe20006800000 */
[----:B------:R-:W1:Y:S01]  /*4d60*/  MUFU.EX2 R133, R133 ;  /* 0x0000008500857308 */ /* 0x000e620000000800 */
[----:B------:R-:W-:Y:S01]  /*4d70*/  FMUL.FTZ R4, R141, R4 ;  /* 0x000000048d047220 */ /* 0x000fe20000410000 */
[----:B------:R-:W-:Y:S01]  /*4d80*/  FSEL R130, R7, RZ, !P1 ;  /* 0x000000ff07827208 */ /* 0x000fe20004800000 */
[----:B------:R-:W-:Y:S01]  /*4d90*/  FMUL.FTZ R129, R5, R111 ;  /* 0x0000006f05817220 */ /* 0x000fe20000410000 */
[----:B------:R-:W3:Y:S01]  /*4da0*/  LDS.U16 R7, [R17+0x1a] ;  /* 0x00001a0011077984 */ /* 0x000ee20000000400 */
[----:B------:R-:W-:Y:S01]  /*4db0*/  FMUL.FTZ R12, R99, R12 ;  /* 0x0000000c630c7220 */ /* 0x000fe20000410000 */
[----:B------:R-:W-:Y:S01]  /*4dc0*/  ISETP.GE.U32.AND P4, PT, R125, UR19, PT ;  /* 0x000000137d007c0c */ /* 0x000fe2000bf86070 */
[----:B------:R-:W-:Y:S01]  /*4dd0*/  FMUL.FTZ R11, R92, R11 ;  /* 0x0000000b5c0b7220 */ /* 0x000fe20000410000 */
[----:B------:R-:W1:Y:S01]  /*4de0*/  MUFU.EX2 R131, R131 ;  /* 0x0000008300837308 */ /* 0x000e620000000800 */
[----:B0-----:R-:W-:Y:S01]  /*4df0*/  FSEL R137, R137, 1, !P6 ;  /* 0x3f80000089897808 */ /* 0x001fe20007000000 */
[----:B------:R-:W-:-:S02]  /*4e00*/  FMUL.FTZ R4, R139, R4 ;  /* 0x000000048b047220 */ /* 0x000fc40000410000 */
[C---:B------:R-:W-:Y:S02]  /*4e10*/  FMUL.FTZ R148, R5.reuse, R110 ;  /* 0x0000006e05947220 */ /* 0x040fe40000410000 */
[C---:B------:R-:W-:Y:S02]  /*4e20*/  FMUL.FTZ R158, R5.reuse, R109 ;  /* 0x0000006d059e7220 */ /* 0x040fe40000410000 */
[C---:B------:R-:W-:Y:S02]  /*4e30*/  FMUL.FTZ R157, R5.reuse, R108 ;  /* 0x0000006c059d7220 */ /* 0x040fe40000410000 */
[C---:B------:R-:W-:Y:S02]  /*4e40*/  FMUL.FTZ R156, R5.reuse, R107 ;  /* 0x0000006b059c7220 */ /* 0x040fe40000410000 */
[C---:B------:R-:W-:Y:S02]  /*4e50*/  FMUL.FTZ R155, R5.reuse, R106 ;  /* 0x0000006a059b7220 */ /* 0x040fe40000410000 */
[----:B------:R-:W-:-:S02]  /*4e60*/  FMUL.FTZ R154, R5, R105 ;  /* 0x00000069059a7220 */ /* 0x000fc40000410000 */
[----:B------:R-:W-:Y:S02]  /*4e70*/  FMUL.FTZ R161, R5, R104 ;  /* 0x0000006805a17220 */ /* 0x000fe40000410000 */
[----:B------:R-:W0:Y:S01]  /*4e80*/  LDS.U16 R5, [R16+0x1c] ;  /* 0x00001c0010057984 */ /* 0x000e220000000400 */
[----:B------:R-:W3:Y:S01]  /*4e90*/  MUFU.EX2 R129, R129 ;  /* 0x0000008100817308 */ /* 0x000ee20000000800 */
[----:B------:R-:W-:Y:S01]  /*4ea0*/  FSEL R134, R12, RZ, !P4 ;  /* 0x000000ff0c867208 */ /* 0x000fe20006000000 */
[----:B------:R-:W-:Y:S01]  /*4eb0*/  FMUL.FTZ R12, R137, R4 ;  /* 0x00000004890c7220 */ /* 0x000fe20000410000 */
[----:B------:R-:W-:Y:S01]  /*4ec0*/  FSEL R132, R11, RZ, !P2 ;  /* 0x000000ff0b847208 */ /* 0x000fe20005000000 */
[----:B------:R-:W-:Y:S01]  /*4ed0*/  FFMA.FTZ R11, R145, R143, R144 ;  /* 0x0000008f910b7223 */ /* 0x000fe20000010090 */
[----:B------:R-:W0:Y:S01]  /*4ee0*/  LDS.U16 R4, [R0+0x1e] ;  /* 0x00001e0000047984 */ /* 0x000e220000000400 */
[----:B------:R-:W-:Y:S02]  /*4ef0*/  FSEL R140, R140, RZ, !P5 ;  /* 0x000000ff8c8c7208 */ /* 0x000fe40006800000 */
[----:B------:R-:W3:Y:S01]  /*4f00*/  MUFU.EX2 R148, R148 ;  /* 0x0000009400947308 */ /* 0x000ee20000000800 */
[----:B------:R-:W-:Y:S01]  /*4f10*/  FSEL R135, R135, 1, !P3 ;  /* 0x3f80000087877808 */ /* 0x000fe20005800000 */
[----:B------:R-:W-:Y:S01]  /*4f20*/  FFMA.FTZ R11, R141, R11, R142 ;  /* 0x0000000b8d0b7223 */ /* 0x000fe2000001008e */
[----:B-1----:R-:W-:Y:S01]  /*4f30*/  FSEL R133, R133, 1, !P4 ;  /* 0x3f80000085857808 */ /* 0x002fe20006000000 */
[----:B--2---:R-:W-:-:S02]  /*4f40*/  HADD2.F32 R6, -RZ, R6.H0_H0 ;  /* 0x20000006ff067230 */ /* 0x004fc40000004100 */
[----:B------:R-:W-:Y:S02]  /*4f50*/  FMUL.FTZ R12, R135, R12 ;  /* 0x0000000c870c7220 */ /* 0x000fe40000410000 */
[----:B------:R-:W1:Y:S01]  /*4f60*/  MUFU.EX2 R158, R158 ;  /* 0x0000009e009e7308 */ /* 0x000e620000000800 */
[----:B------:R-:W-:Y:S01]  /*4f70*/  FFMA.FTZ R11, R139, R11, R140 ;  /* 0x0000000b8b0b7223 */ /* 0x000fe2000001008c */
[----:B------:R-:W-:Y:S01]  /*4f80*/  FSEL R131, R131, 1, !P2 ;  /* 0x3f80000083837808 */ /* 0x000fe20005000000 */
[----:B------:R-:W-:Y:S02]  /*4f90*/  FMUL.FTZ R12, R133, R12 ;  /* 0x0000000c850c7220 */ /* 0x000fe40000410000 */
[----:B------:R-:W-:Y:S01]  /*4fa0*/  FFMA.FTZ R11, R137, R11, R138 ;  /* 0x0000000b890b7223 */ /* 0x000fe2000001008a */
[----:B------:R-:W-:Y:S01]  /*4fb0*/  ISETP.GE.U32.AND P5, PT, R124, UR19, PT ;  /* 0x000000137c007c0c */ /* 0x000fe2000bfa6070 */
[----:B------:R-:W-:Y:S01]  /*4fc0*/  FMUL.FTZ R6, R91, R6 ;  /* 0x000000065b067220 */ /* 0x000fe20000410000 */
[----:B---3--:R-:W-:Y:S01]  /*4fd0*/  FSEL R129, R129, 1, !P1 ;  /* 0x3f80000081817808 */ /* 0x008fe20004800000 */
[----:B------:R-:W-:-:S02]  /*4fe0*/  FMUL.FTZ R12, R131, R12 ;  /* 0x0000000c830c7220 */ /* 0x000fc40000410000 */
[----:B------:R-:W-:Y:S01]  /*4ff0*/  FFMA.FTZ R11, R135, R11, R136 ;  /* 0x0000000b870b7223 */ /* 0x000fe20000010088 */
[----:B------:R-:W-:Y:S01]  /*5000*/  ISETP.GE.U32.AND P6, PT, R123, UR19, PT ;  /* 0x000000137b007c0c */ /* 0x000fe2000bfc6070 */
[----:B------:R-:W2:Y:S01]  /*5010*/  MUFU.EX2 R157, R157 ;  /* 0x0000009d009d7308 */ /* 0x000ea20000000800 */
[----:B------:R-:W-:Y:S01]  /*5020*/  FSEL R148, R148, 1, !P5 ;  /* 0x3f80000094947808 */ /* 0x000fe20006800000 */
[----:B------:R-:W-:Y:S01]  /*5030*/  FMUL.FTZ R13, R129, R12 ;  /* 0x0000000c810d7220 */ /* 0x000fe20000410000 */
[----:B------:R-:W-:Y:S01]  /*5040*/  FSEL R147, R6, RZ, !P5 ;  /* 0x000000ff06937208 */ /* 0x000fe20006800000 */
[----:B------:R-:W-:Y:S01]  /*5050*/  FFMA.FTZ R11, R133, R11, R134 ;  /* 0x0000000b850b7223 */ /* 0x000fe20000010086 */
[----:B------:R-:W-:Y:S01]  /*5060*/  HADD2.F32 R6, -RZ, R9.H0_H0 ;  /* 0x20000009ff067230 */ /* 0x000fe20000004100 */
[----:B-1----:R-:W-:Y:S01]  /*5070*/  FSEL R158, R158, 1, !P6 ;  /* 0x3f8000009e9e7808 */ /* 0x002fe20007000000 */
[----:B------:R-:W-:Y:S01]  /*5080*/  FMUL.FTZ R13, R148, R13 ;  /* 0x0000000d940d7220 */ /* 0x000fe20000410000 */
[----:B------:R-:W1:Y:S01]  /*5090*/  MUFU.EX2 R156, R156 ;  /* 0x0000009c009c7308 */ /* 0x000e620000000800 */
[----:B------:R-:W-:Y:S01]  /*50a0*/  FFMA.FTZ R12, R131, R11, R132 ;  /* 0x0000000b830c7223 */ /* 0x000fe20000010084 */
[----:B----4-:R-:W-:Y:S01]  /*50b0*/  HADD2.F32 R11, -RZ, R10.H0_H0 ;  /* 0x2000000aff0b7230 */ /* 0x010fe20000004100 */
[----:B------:R-:W-:-:S02]  /*50c0*/  FMUL.FTZ R6, R101, R6 ;  /* 0x0000000665067220 */ /* 0x000fc40000410000 */
[----:B------:R-:W-:Y:S01]  /*50d0*/  FMUL.FTZ R14, R158, R13 ;  /* 0x0000000d9e0e7220 */ /* 0x000fe20000410000 */
[----:B------:R-:W-:Y:S01]  /*50e0*/  HADD2.F32 R13, -RZ, R8.H0_H0 ;  /* 0x20000008ff0d7230 */ /* 0x000fe20000004100 */
[----:B------:R-:W-:Y:S01]  /*50f0*/  FFMA.FTZ R12, R129, R12, R130 ;  /* 0x0000000c810c7223 */ /* 0x000fe20000010082 */
[----:B------:R-:W3:Y:S01]  /*5100*/  MUFU.EX2 R155, R155 ;  /* 0x0000009b009b7308 */ /* 0x000ee20000000800 */
        /* <DEDUP_REMOVED lines=9> */
[----:B--2---:R-:W-:Y:S02]  /*51a0*/  FSEL R157, R157, 1, !P3 ;  /* 0x3f8000009d9d7808 */ /* 0x004fe40005800000 */
[----:B------:R-:W-:Y:S02]  /*51b0*/  FSEL R152, R11, RZ, !P3 ;  /* 0x000000ff0b987208 */ /* 0x000fe40005800000 */
[----:B------:R-:W2:Y:S01]  /*51c0*/  MUFU.EX2 R161, R161 ;  /* 0x000000a100a17308 */ /* 0x000ea20000000800 */
[----:B0-----:R-:W-:Y:S01]  /*51d0*/  HADD2.F32 R8, -RZ, R5.H0_H0 ;  /* 0x20000005ff087230 */ /* 0x001fe20000004100 */
[----:B------:R-:W-:Y:S01]  /*51e0*/  FMUL.FTZ R6, R89, R6 ;  /* 0x0000000659067220 */ /* 0x000fe20000410000 */
[----:B------:R-:W-:Y:S01]  /*51f0*/  ISETP.GE.U32.AND P2, PT, R120, UR19, PT ;  /* 0x0000001378007c0c */ /* 0x000fe2000bf46070 */
[----:B------:R-:W-:Y:S01]  /*5200*/  FFMA.FTZ R12, R157, R12, R152 ;  /* 0x0000000c9d0c7223 */ /* 0x000fe20000010098 */
[----:B-1----:R-:W-:-:S02]  /*5210*/  FSEL R156, R156, 1, !P4 ;  /* 0x3f8000009c9c7808 */ /* 0x002fc40006000000 */
[----:B------:R-:W-:Y:S01]  /*5220*/  FSEL R151, R13, RZ, !P4 ;  /* 0x000000ff0d977208 */ /* 0x000fe20006000000 */
[----:B------:R-:W-:Y:S01]  /*5230*/  HADD2.F32 R5, -RZ, R4.H0_H0 ;  /* 0x20000004ff057230 */ /* 0x000fe20000004100 */
[----:B------:R-:W-:Y:S01]  /*5240*/  FMUL.FTZ R8, R103, R8 ;  /* 0x0000000867087220 */ /* 0x000fe20000410000 */
[----:B------:R-:W-:Y:S02]  /*5250*/  ISETP.GE.U32.AND P1, PT, R119, UR19, PT ;  /* 0x0000001377007c0c */ /* 0x000fe4000bf26070 */
[----:B---3--:R-:W-:Y:S01]  /*5260*/  FSEL R155, R155, 1, !P2 ;  /* 0x3f8000009b9b7808 */ /* 0x008fe20005000000 */
        /* <DEDUP_REMOVED lines=9> */
[----:B--2---:R-:W-:-:S02]  /*5300*/  FSEL R161, R161, 1, !P5 ;  /* 0x3f800000a1a17808 */ /* 0x004fc40006800000 */
[----:B------:R-:W-:Y:S01]  /*5310*/  FSEL R160, R5, RZ, !P5 ;  /* 0x000000ff05a07208 */ /* 0x000fe20006800000 */
[C---:B------:R-:W-:Y:S02]  /*5320*/  FFMA.FTZ R13, R154.reuse, R12, R149 ;  /* 0x0000000c9a0d7223 */ /* 0x040fe40000010095 */
        /* <DEDUP_REMOVED lines=32> */
[----:B------:R-:W-:Y:S02]  /*5530*/  IMAD.U32 R5, RZ, RZ, UR20 ;  /* 0x00000014ff057e24 */ /* 0x000fe4000f8e00ff */
[----:B0-----:R-:W-:-:S03]  /*5540*/  @P1 FFMA.FTZ R13, R12, R6, R13 ;  /* 0x000000060c0d1223 */ /* 0x001fc6000001000d */
[----:B------:R0:W5:Y:S01]  /*5550*/  LDG.E R159, [R4.64] ;  /* 0x00000018049f7981 */ /* 0x000162000c1e1900 */
[----:B-1----:R-:W-:-:S03]  /*5560*/  @P1 FMUL.FTZ R12, R12, R7 ;  /* 0x000000070c0c1220 */ /* 0x002fc60000410000 */
[----:B0-----:R-:W0:Y:S04]  /*5570*/  SHFL.UP PT, R4, R13, 0x10, RZ ;  /* 0x060000000d047989 */ /* 0x001e2800000e00ff */
[----:B------:R-:W1:Y:S01]  /*5580*/  SHFL.UP PT, R5, R12, 0x10, RZ ;  /* 0x060000000c057989 */ /* 0x000e6200000e00ff */
[C---:B------:R-:W-:Y:S02]  /*5590*/  ISETP.GE.AND P1, PT, R68.reuse, 0x10, PT ;  /* 0x000000104400780c */ /* 0x040fe40003f26270 */
[----:B------:R-:W-:Y:S01]  /*55a0*/  ISETP.NE.AND P2, PT, R68, 0x1f, PT ;  /* 0x0000001f4400780c */ /* 0x000fe20003f45270 */
[----:B------:R-:W-:Y:S01]  /*55b0*/  HFMA2.MMA R15, -RZ, RZ, 0, 0 ;  /* 0x00000000ff0f7435 */ /* 0x000fe200000001ff */
[----:B------:R-:W-:Y:S01]  /*55c0*/  USHF.L.U32 UR23, UR7, 0x3, URZ ;  /* 0x0000000307177899 */ /* 0x000fe2000800063f */
[----:B------:R-:W-:-:S08]  /*55d0*/  IMAD.MOV.U32 R14, RZ, RZ, 0x3f800000 ;  /* 0x3f800000ff0e7424 */ /* 0x000fd000078e00ff */
        /* <DEDUP_REMOVED lines=27> */
[----:B------:R-:W-:Y:S02]  /*5790*/  @P3 IMAD.MOV.U32 R163, RZ, RZ, R4 ;  /* 0x000000ffffa33224 */ /* 0x000fe400078e0004 */
[C---:B------:R-:W-:Y:S01]  /*57a0*/  FFMA.FTZ R8, R10.reuse, R8, R11 ;  /* 0x000000080a087223 */ /* 0x040fe2000001000b */
[----:B------:R-:W-:Y:S01]  /*57b0*/  @P3 MOV R162, R5 ;  /* 0x0000000500a23202 */ /* 0x000fe20000000f00 */
[----:B------:R-:W-:-:S02]  /*57c0*/  FMUL.FTZ R7, R10, R7 ;  /* 0x000000070a077220 */ /* 0x000fc40000410000 */
[----:B------:R-:W-:Y:S02]  /*57d0*/  @P3 IMAD.MOV.U32 R5, RZ, RZ, R15 ;  /* 0x000000ffff053224 */ /* 0x000fe400078e000f */
[----:B------:R-:W-:Y:S01]  /*57e0*/  @P3 IMAD.MOV.U32 R4, RZ, RZ, R14 ;  /* 0x000000ffff043224 */ /* 0x000fe200078e000e */
[----:B------:R-:W-:Y:S05]  /*57f0*/  @P3 BRA `(.L_x_2929) ;  /* 0x0000006000003947 */ /* 0x000fea0003800000 */
[----:B------:R-:W-:Y:S01]  /*5800*/  ISETP.NE.AND P1, PT, R68, RZ, PT ;  /* 0x000000ff4400720c */ /* 0x000fe20003f25270 */
[C---:B------:R-:W-:Y:S02]  /*5810*/  FMUL.FTZ R4, R7.reuse, R14 ;  /* 0x0000000e07047220 */ /* 0x040fe40000410000 */
[----:B------:R-:W-:-:S10]  /*5820*/  FFMA.FTZ R5, R7, R15, R8 ;  /* 0x0000000f07057223 */ /* 0x000fd40000010008 */
[----:B------:R0:W-:Y:S01]  /*5830*/  @!P1 STS.64 [0x10b8], R14 ;  /* 0x0010b80eff009388 */ /* 0x0001e20000000a00 */
[----:B------:R-:W-:Y:S01]  /*5840*/  @!P1 MOV R163, R14 ;  /* 0x0000000e00a39202 */ /* 0x000fe20000000f00 */
[----:B------:R-:W-:Y:S02]  /*5850*/  @!P1 IMAD.MOV.U32 R162, RZ, RZ, R15 ;  /* 0x000000ffffa29224 */ /* 0x000fe400078e000f */
.L_x_2929:
[----:B------:R-:W-:Y:S05]  /*5860*/  BSYNC B0 ;  /* 0x0000000000007941 */ /* 0x000fea0003800000 */
.L_x_2928:
        /* <DEDUP_REMOVED lines=35> */
.L_x_2931:
[----:B------:R-:W-:Y:S05]  /*5aa0*/  BSYNC B0 ;  /* 0x0000000000007941 */ /* 0x000fea0003800000 */
.L_x_2930:
        /* <DEDUP_REMOVED lines=22> */
.L_x_2927:
[----:B------:R-:W-:Y:S01]  /*5c10*/  BAR.SYNC.DEFER_BLOCKING 0x0 ;  /* 0x0000000000007b1d */ /* 0x000fe20000010000 */
[----:B-1----:R-:W-:Y:S01]  /*5c20*/  F2FP.PACK_AB R4, R71, R70 ;  /* 0x000000464704723e */ /* 0x002fe200000000ff */
[----:B------:R-:W-:Y:S01]  /*5c30*/  USHF.L.U32 UR20, UR6, 0xb, URZ ;  /* 0x0000000b06147899 */ /* 0x000fe2000800063f */
[----:B------:R-:W-:-:S02]  /*5c40*/  F2FP.PACK_AB R5, R73, R72 ;  /* 0x000000484905723e */ /* 0x000fc400000000ff */
[C---:B0-----:R-:W-:Y:S01]  /*5c50*/  PRMT R15, R4.reuse, 0x7610, R15 ;  /* 0x00007610040f7816 */ /* 0x041fe2000000000f */
[----:B------:R-:W-:Y:S01]  /*5c60*/  ULDC.64 UR30, c[0x0][0x200] ;  /* 0x00008000001e7ab9 */ /* 0x000fe20000000a00 */
[----:B------:R-:W-:Y:S01]  /*5c70*/  PRMT R6, R4, 0x7632, R6 ;  /* 0x0000763204067816 */ /* 0x000fe20000000006 */
[----:B------:R-:W-:Y:S01]  /*5c80*/  UIMAD UR21, UR28, UR30, URZ ;  /* 0x0000001e1c1572a4 */ /* 0x000fe2000f8e023f */
[----:B------:R-:W-:Y:S01]  /*5c90*/  F2FP.PACK_AB R4, R75, R74 ;  /* 0x0000004a4b04723e */ /* 0x000fe200000000ff */
[----:B------:R-:W-:Y:S01]  /*5ca0*/  UIMAD.WIDE.U32 UR22, UR29, UR30, URZ ;  /* 0x0000001e1d1672a5 */ /* 0x000fe2000f8e003f */
[C---:B------:R-:W-:Y:S01]  /*5cb0*/  PRMT R14, R5.reuse, 0x7610, R14 ;  /* 0x00007610050e7816 */ /* 0x040fe2000000000e */
[----:B------:R-:W-:Y:S01]  /*5cc0*/  UIMAD UR30, UR29, UR31, UR21 ;  /* 0x0000001f1d1e72a4 */ /* 0x000fe2000f8e0215 */
[----:B------:R-:W-:Y:S01]  /*5cd0*/  PRMT R7, R5, 0x7632, R7 ;  /* 0x0000763205077816 */ /* 0x000fe20000000007 */
[----:B------:R-:W-:Y:S01]  /*5ce0*/  USHF.R.S32.HI UR7, URZ, 0x1f, UR20 ;  /* 0x0000001f3f077899 */ /* 0x000fe20008011414 */
[----:B------:R-:W-:Y:S01]  /*5cf0*/  F2FP.PACK_AB R5, R77, R76 ;  /* 0x0000004c4d05723e */ /* 0x000fe200000000ff */
[----:B------:R-:W-:Y:S01]  /*5d00*/  UIADD3 UR21, UR23, UR30, URZ ;  /* 0x0000001e17157290 */ /* 0x000fe2000fffe03f */
[C---:B------:R-:W-:Y:S01]  /*5d10*/  PRMT R13, R4.reuse, 0x7610, R13 ;  /* 0x00007610040d7816 */ /* 0x040fe2000000000d */
[----:B------:R-:W-:Y:S01]  /*5d20*/  BSSY B0, `(.L_x_2933) ;  /* 0x0000044000007945 */ /* 0x000fe20003800000 */
[----:B------:R-:W-:-:S02]  /*5d30*/  PRMT R8, R4, 0x7632, R8 ;  /* 0x0000763204087816 */ /* 0x000fc40000000008 */
[----:B------:R-:W-:Y:S02]  /*5d40*/  F2FP.PACK_AB R4, R79, R78 ;  /* 0x0000004e4f04723e */ /* 0x000fe400000000ff */
[----:B------:R-:W-:Y:S01]  /*5d50*/  PRMT R12, R5, 0x7610, R12 ;  /* 0x00007610050c7816 */ /* 0x000fe2000000000c */
[----:B------:R-:W-:Y:S01]  /*5d60*/  STS.U16 [R30], R15 ;  /* 0x0000000f1e007388 */ /* 0x000fe20000000400 */
[C---:B------:R-:W-:Y:S02]  /*5d70*/  PRMT R11, R4.reuse, 0x7610, R11 ;  /* 0x00007610040b7816 */ /* 0x040fe4000000000b */
[----:B------:R-:W-:Y:S01]  /*5d80*/  PRMT R9, R4, 0x7632, R9 ;  /* 0x0000763204097816 */ /* 0x000fe20000000009 */
[----:B------:R0:W-:Y:S01]  /*5d90*/  STS.U16 [R29+0x2], R6 ;  /* 0x000002061d007388 */ /* 0x0001e20000000400 */
[----:B------:R-:W-:Y:S02]  /*5da0*/  F2FP.PACK_AB R4, R83, R82 ;  /* 0x000000525304723e */ /* 0x000fe400000000ff */
[----:B------:R-:W-:Y:S01]  /*5db0*/  ISETP.NE.AND P0, PT, R86, RZ, PT ;  /* 0x000000ff5600720c */ /* 0x000fe20003f05270 */
[----:B------:R-:W-:Y:S04]  /*5dc0*/  STS.U16 [R28+0x4], R14 ;  /* 0x0000040e1c007388 */ /* 0x000fe80000000400 */
[----:B------:R1:W-:Y:S01]  /*5dd0*/  STS.U16 [R27+0x6], R7 ;  /* 0x000006071b007388 */ /* 0x0003e20000000400 */
[----:B0-----:R-:W-:-:S02]  /*5de0*/  PRMT R6, R5, 0x7632, R6 ;  /* 0x0000763205067816 */ /* 0x001fc40000000006 */
[----:B------:R-:W-:Y:S01]  /*5df0*/  F2FP.PACK_AB R5, R81, R80 ;  /* 0x000000505105723e */ /* 0x000fe200000000ff */
[----:B------:R-:W-:Y:S03]  /*5e00*/  STS.U16 [R26+0x8], R13 ;  /* 0x0000080d1a007388 */ /* 0x000fe60000000400 */
[C---:B------:R-:W-:Y:S01]  /*5e10*/  PRMT R10, R5.reuse, 0x7610, R10 ;  /* 0x00007610050a7816 */ /* 0x040fe2000000000a */
[----:B------:R0:W-:Y:S01]  /*5e20*/  STS.U16 [R25+0xa], R8 ;  /* 0x00000a0819007388 */ /* 0x0001e20000000400 */
[----:B-1----:R-:W-:Y:S02]  /*5e30*/  PRMT R7, R5, 0x7632, R7 ;  /* 0x0000763205077816 */ /* 0x002fe40000000007 */
[----:B------:R-:W-:Y:S01]  /*5e40*/  F2FP.PACK_AB R5, R85, R84 ;  /* 0x000000545505723e */ /* 0x000fe200000000ff */
[----:B------:R1:W-:Y:S04]  /*5e50*/  STS.U16 [R24+0xc], R12 ;  /* 0x00000c0c18007388 */ /* 0x0003e80000000400 */
[----:B------:R2:W-:Y:S01]  /*5e60*/  STS.U16 [R23+0xe], R6 ;  /* 0x00000e0617007388 */ /* 0x0005e20000000400 */
[----:B0-----:R-:W-:-:S03]  /*5e70*/  PRMT R8, R4, 0x7632, R8 ;  /* 0x0000763204087816 */ /* 0x001fc60000000008 */
[----:B------:R-:W-:Y:S01]  /*5e80*/  STS.U16 [R22+0x10], R11 ;  /* 0x0000100b16007388 */ /* 0x000fe20000000400 */
[----:B-1----:R-:W-:-:S03]  /*5e90*/  PRMT R12, R5, 0x7632, R12 ;  /* 0x00007632050c7816 */ /* 0x002fc6000000000c */
[----:B------:R-:W-:Y:S01]  /*5ea0*/  STS.U16 [R21+0x12], R9 ;  /* 0x0000120915007388 */ /* 0x000fe20000000400 */
[----:B--2---:R-:W-:-:S03]  /*5eb0*/  IMAD.U32 R6, RZ, RZ, UR19 ;  /* 0x00000013ff067e24 */ /* 0x004fc6000f8e00ff */
[----:B------:R-:W-:Y:S04]  /*5ec0*/  STS.U16 [R20+0x14], R10 ;  /* 0x0000140a14007388 */ /* 0x000fe80000000400 */
[----:B------:R-:W-:Y:S04]  /*5ed0*/  STS.U16 [R19+0x16], R7 ;  /* 0x0000160713007388 */ /* 0x000fe80000000400 */
[----:B------:R0:W-:Y:S04]  /*5ee0*/  STS.U16 [R18+0x18], R4 ;  /* 0x0000180412007388 */ /* 0x0001e80000000400 */
[----:B------:R-:W-:Y:S04]  /*5ef0*/  STS.U16 [R17+0x1a], R8 ;  /* 0x00001a0811007388 */ /* 0x000fe80000000400 */
[----:B------:R1:W-:Y:S01]  /*5f00*/  STS.U16 [R16+0x1c], R5 ;  /* 0x00001c0510007388 */ /* 0x0003e20000000400 */
[----:B0-----:R-:W-:-:S03]  /*5f10*/  IADD3 R4, P2, R2, UR20, RZ ;  /* 0x0000001402047c10 */ /* 0x001fc6000ff5e0ff */
[----:B------:R-:W-:Y:S01]  /*5f20*/  STS.U16 [R0+0x1e], R12 ;  /* 0x00001e0c00007388 */ /* 0x000fe20000000400 */
[----:B------:R-:W-:-:S06]  /*5f30*/  NOP ;  /* 0x0000000000007918 */ /* 0x000fcc0000000000 */
[----:B------:R-:W-:Y:S01]  /*5f40*/  LDS.U16 R11, [R46] ;  /* 0x000000002e0b7984 */ /* 0x000fe20000000400 */
        /* <DEDUP_REMOVED lines=33> */
.L_x_2934:
[----:B------:R-:W-:Y:S05]  /*6160*/  BSYNC B0 ;  /* 0x0000000000007941 */ /* 0x000fea0003800000 */
.L_x_2933:
[----:B------:R-:W-:Y:S01]  /*6170*/  ULDC.64 UR30, c[0x0][0x208] ;  /* 0x00008200001e7ab9 */ /* 0x000fe20000000a00 */
[----:B------:R-:W-:Y:S01]  /*6180*/  IMAD.MOV.U32 R7, RZ, RZ, 0x2 ;  /* 0x00000002ff077424 */ /* 0x000fe200078e00ff */
[----:B------:R-:W-:Y:S01]  /*6190*/  UMOV UR23, UR21 ;  /* 0x0000001500177c82 */ /* 0x000fe20008000000 */
[----:B------:R-:W-:Y:S01]  /*61a0*/  ISETP.GE.AND P5, PT, R62, R115, PT ;  /* 0x000000733e00720c */ /* 0x000fe20003fa6270 */
[----:B------:R-:W-:Y:S01]  /*61b0*/  UIMAD.WIDE.U32 UR22, UR26, UR30, UR22 ;  /* 0x0000001e1a1672a5 */ /* 0x000fe2000f8e0016 */
[----:B------:R-:W-:Y:S01]  /*61c0*/  IMAD.WIDE R6, R2, R7, c[0x0][0x258] ;  /* 0x0000960002067625 */ /* 0x000fe200078e0207 */
[----:B------:R-:W-:Y:S01]  /*61d0*/  UIMAD UR21, UR27, UR30, URZ ;  /* 0x0000001e1b1572a4 */ /* 0x000fe2000f8e023f */
[-C--:B------:R-:W-:Y:S01]  /*61e0*/  ISETP.GE.AND P2, PT, R61, R115.reuse, PT ;  /* 0x000000733d00720c */ /* 0x080fe20003f46270 */
[----:B------:R-:W-:Y:S01]  /*61f0*/  UIADD3 UR30, UP0, UR20, UR22, URZ ;  /* 0x00000016141e7290 */ /* 0x000fe2000ff1e03f */
[-C--:B------:R-:W-:Y:S01]  /*6200*/  ISETP.GE.AND P3, PT, R60, R115.reuse, PT ;  /* 0x000000733c00720c */ /* 0x080fe20003f66270 */
[----:B------:R-:W-:Y:S01]  /*6210*/  UIMAD UR21, UR26, UR31, UR21 ;  /* 0x0000001f1a1572a4 */ /* 0x000fe2000f8e0215 */
[----:B------:R-:W-:-:S02]  /*6220*/  ISETP.GE.AND P4, PT, R59, R115, PT ;  /* 0x000000733b00720c */ /* 0x000fc40003f86270 */
[----:B------:R-:W-:Y:S01]  /*6230*/  ISETP.GE.AND P1, PT, R87, R115, PT ;  /* 0x000000735700720c */ /* 0x000fe20003f26270 */
[----:B------:R-:W-:Y:S01]  /*6240*/  UIADD3.X UR22, UR7, UR21, UR23, UP0, !UPT ;  /* 0x0000001507167290 */ /* 0x000fe200087fe417 */
[----:B0-----:R-:W-:Y:S01]  /*6250*/  IMAD.U32 R9, RZ, RZ, UR30 ;  /* 0x0000001eff097e24 */ /* 0x001fe2000f8e00ff */
[----:B------:R-:W-:Y:S01]  /*6260*/  MOV R11, UR30 ;  /* 0x0000001e000b7c02 */ /* 0x000fe20008000f00 */
[----:B------:R-:W-:Y:S01]  /*6270*/  ULDC.64 UR30, c[0x0][0x1f8] ;  /* 0x00007e00001e7ab9 */ /* 0x000fe20000000a00 */
[----:B------:R-:W-:Y:S02]  /*6280*/  LOP3.LUT R87, R2, 0x20, RZ, 0xfc, !PT ;  /* 0x0000002002577812 */ /* 0x000fe400078efcff */
[----:B------:R-:W-:Y:S01]  /*6290*/  IMAD.U32 R8, RZ, RZ, UR22 ;  /* 0x00000016ff087e24 */ /* 0x000fe2000f8e00ff */
[----:B------:R-:W-:Y:S01]  /*62a0*/  LEA R6, P6, R9, R6, 0x1 ;  /* 0x0000000609067211 */ /* 0x000fe200078c08ff */
[----:B------:R-:W-:Y:S01]  /*62b0*/  ULDC.64 UR22, c[0x0][0x1f0] ;  /* 0x00007c0000167ab9 */ /* 0x000fe20000000a00 */
[----:B------:R-:W-:Y:S01]  /*62c0*/  MOV R9, UR7 ;  /* 0x0000000700097c02 */ /* 0x000fe20008000f00 */
[----:B------:R-:W-:Y:S01]  /*62d0*/  UIMAD UR21, UR28, UR22, URZ ;  /* 0x000000161c1572a4 */ /* 0x000fe2000f8e023f */
[----:B------:R-:W-:Y:S01]  /*62e0*/  LEA.HI.X R7, R11, R7, R8, 0x1, P6 ;  /* 0x000000070b077211 */ /* 0x000fe200030f0c08 */
[----:B------:R-:W-:Y:S01]  /*62f0*/  IMAD.U32 R8, RZ, RZ, UR20 ;  /* 0x00000014ff087e24 */ /* 0x000fe2000f8e00ff */
[-C--:B------:R-:W-:Y:S01]  /*6300*/  ISETP.GE.AND P6, PT, R56, R115.reuse, PT ;  /* 0x000000733800720c */ /* 0x080fe20003fc6270 */
[----:B------:R-:W-:Y:S01]  /*6310*/  UIMAD UR21, UR29, UR23, UR21 ;  /* 0x000000171d1572a4 */ /* 0x000fe2000f8e0215 */
[----:B------:R-:W-:Y:S01]  /*6320*/  IMAD.U32 R11, RZ, RZ, UR29 ;  /* 0x0000001dff0b7e24 */ /* 0x000fe2000f8e00ff */
[----:B------:R-:W-:Y:S01]  /*6330*/  @!P5 STG.E.U16 [R6.64+0x80], R15 ;  /* 0x0000800f0600d986 */ /* 0x000fe2000c101518 */
[-C--:B------:R-:W-:Y:S01]  /*6340*/  ISETP.GE.AND P5, PT, R57, R115.reuse, PT ;  /* 0x000000733900720c */ /* 0x080fe20003fa6270 */
[----:B------:R-:W-:Y:S01]  /*6350*/  UIMAD.WIDE.U32 UR22, UR29, UR22, URZ ;  /* 0x000000161d1672a5 */ /* 0x000fe2000f8e003f */
[----:B------:R-:W-:Y:S01]  /*6360*/  SHF.L.U32 R12, R87, 0x1, RZ ;  /* 0x00000001570c7819 */ /* 0x000fe200000006ff */
[----:B------:R-:W-:Y:S01]  /*6370*/  @!P2 STG.E.U16 [R6.64+0xc0], R89 ;  /* 0x0000c0590600a986 */ /* 0x000fe2000c101518 */
[----:B------:R-:W-:Y:S01]  /*6380*/  ISETP.GE.AND P2, PT, R55, R115, PT ;  /* 0x000000733700720c */ /* 0x000fe20003f46270 */
[----:B------:R-:W-:-:S02]  /*6390*/  UIADD3 UR23, UR23, UR21, URZ ;  /* 0x0000001517177290 */ /* 0x000fc4000fffe03f */
[----:B------:R-:W-:Y:S01]  /*63a0*/  @!P3 STG.E.U16 [R6.64+0x100], R91 ;  /* 0x0001005b0600b986 */ /* 0x000fe2000c101518 */
[-C--:B------:R-:W-:Y:S01]  /*63b0*/  ISETP.GE.AND P3, PT, R54, R115.reuse, PT ;  /* 0x000000733600720c */ /* 0x080fe20003f66270 */
[----:B------:R-:W-:Y:S02]  /*63c0*/  UIMAD.WIDE.U32 UR22, UR26, UR30, UR22 ;  /* 0x0000001e1a1672a5 */ /* 0x000fe4000f8e0016 */
[----:B------:R-:W-:Y:S01]  /*63d0*/  @!P4 STG.E.U16 [R6.64+0x140], R93 ;  /* 0x0001405d0600c986 */ /* 0x000fe2000c101518 */
[----:B------:R-:W-:-:S03]  /*63e0*/  ISETP.GE.AND P4, PT, R58, R115, PT ;  /* 0x000000733a00720c */ /* 0x000fc60003f86270 */
[----:B------:R0:W-:Y:S01]  /*63f0*/  @!P1 STG.E.U16 [R6.64+0x40], R13 ;  /* 0x0000400d06009986 */ /* 0x0001e2000c101518 */
[----:B------:R-:W-:-:S03]  /*6400*/  ISETP.GE.AND P1, PT, R2, UR19, PT ;  /* 0x0000001302007c0c */ /* 0x000fc6000bf26270 */
[----:B------:R-:W-:Y:S01]  /*6410*/  @!P5 STG.E.U16 [R6.64+0x1c0], R97 ;  /* 0x0001c0610600d986 */ /* 0x000fe2000c101518 */
[----:B------:R-:W-:-:S03]  /*6420*/  ISETP.GE.AND P5, PT, R52, R115, PT ;  /* 0x000000733400720c */ /* 0x000fc60003fa6270 */
[----:B------:R-:W-:Y:S01]  /*6430*/  @!P6 STG.E.U16 [R6.64+0x200], R99 ;  /* 0x000200630600e986 */ /* 0x000fe2000c101518 */
[----:B------:R-:W-:-:S03]  /*6440*/  ISETP.GE.AND P6, PT, R48, R115, PT ;  /* 0x000000733000720c */ /* 0x000fc60003fc6270 */
[----:B------:R-:W-:Y:S01]  /*6450*/  @!P4 STG.E.U16 [R6.64+0x180], R95 ;  /* 0x0001805f0600c986 */ /* 0x000fe2000c101518 */
[-C--:B------:R-:W-:Y:S01]  /*6460*/  ISETP.GE.AND P4, PT, R53, R115.reuse, PT ;  /* 0x000000733500720c */ /* 0x080fe20003f86270 */
[----:B------:R-:W-:Y:S01]  /*6470*/  @!P1 IMAD.WIDE.U32 R8, R11, c[0x0][0x1f0], R8 ;  /* 0x00007c000b089a25 */ /* 0x000fe200078e0008 */
[----:B0-----:R-:W-:Y:S01]  /*6480*/  SHF.L.U64.HI R13, R87, 0x1, R3 ;  /* 0x00000001570d7819 */ /* 0x001fe20000010203 */
[----:B------:R-:W-:Y:S01]  /*6490*/  @!P2 STG.E.U16 [R6.64+0x240], R101 ;  /* 0x000240650600a986 */ /* 0x000fe2000c101518 */
[-C--:B------:R-:W-:Y:S01]  /*64a0*/  ISETP.GE.AND P2, PT, R51, R115.reuse, PT ;  /* 0x000000733300720c */ /* 0x080fe20003f46270 */
[----:B------:R-:W-:Y:S01]  /*64b0*/  IMAD.U32 R11, RZ, RZ, UR26 ;  /* 0x0000001aff0b7e24 */ /* 0x000fe2000f8e00ff */
[----:B------:R-:W-:Y:S01]  /*64c0*/  @!P1 IADD3 R9, R9, UR21, RZ ;  /* 0x0000001509099c10 */ /* 0x000fe2000fffe0ff */
[----:B------:R-:W-:Y:S01]  /*64d0*/  @!P3 STG.E.U16 [R6.64+0x280], R103 ;  /* 0x000280670600b986 */ /* 0x000fe2000c101518 */
[----:B------:R-:W-:Y:S01]  /*64e0*/  ISETP.GE.AND P3, PT, R50, R115, PT ;  /* 0x000000733200720c */ /* 0x000fe20003f66270 */
[----:B------:R-:W-:-:S02]  /*64f0*/  UIMAD UR21, UR27, UR30, URZ ;  /* 0x0000001e1b1572a4 */ /* 0x000fc4000f8e023f */
[----:B------:R-:W-:Y:S01]  /*6500*/  @!P5 STG.E.U16 [R6.64+0x300], R107 ;  /* 0x0003006b0600d986 */ /* 0x000fe2000c101518 */
[----:B------:R-:W-:Y:S01]  /*6510*/  UIADD3 UR30, UP0, UR20, UR22, URZ ;  /* 0x00000016141e7290 */ /* 0x000fe2000ff1e03f */
[----:B------:R-:W-:Y:S01]  /*6520*/  @!P1 IMAD.WIDE.U32 R8, R11, c[0x0][0x1f8], R8 ;  /* 0x00007e000b089a25 */ /* 0x000fe200078e0008 */
[----:B------:R-:W-:Y:S01]  /*6530*/  UIMAD UR21, UR26, UR31, UR21 ;  /* 0x0000001f1a1572a4 */ /* 0x000fe2000f8e0215 */
[----:B------:R-:W-:Y:S03]  /*6540*/  @!P4 STG.E.U16 [R6.64+0x2c0], R105 ;  /* 0x0002c0690600c986 */ /* 0x000fe6000c101518 */
[----:B------:R-:W-:Y:S01]  /*6550*/  IMAD.U32 R15, RZ, RZ, UR30 ;  /* 0x0000001eff0f7e24 */ /* 0x000fe2000f8e00ff */
[----:B------:R-:W-:Y:S01]  /*6560*/  @!P2 STG.E.U16 [R6.64+0x340], R109 ;  /* 0x0003406d0600a986 */ /* 0x000fe2000c101518 */
[----:B------:R-:W-:Y:S01]  /*6570*/  @!P1 IADD3 R11, P2, R2, R8, RZ ;  /* 0x00000008020b9210 */ /* 0x000fe20007f5e0ff */
[----:B------:R-:W-:-:S02]  /*6580*/  UIADD3.X UR22, UR7, UR21, UR23, UP0, !UPT ;  /* 0x0000001507167290 */ /* 0x000fc400087fe417 */
[----:B------:R-:W-:Y:S01]  /*6590*/  @!P3 STG.E.U16 [R6.64+0x380], R111 ;  /* 0x0003806f0600b986 */ /* 0x000fe2000c101518 */
[----:B------:R-:W-:Y:S02]  /*65a0*/  IADD3 R10, P3, R12, c[0x0][0x268], RZ ;  /* 0x00009a000c0a7a10 */ /* 0x000fe40007f7e0ff */
[----:B------:R-:W-:Y:S01]  /*65b0*/  @!P1 IADD3.X R14, R3, UR21, R9, P2, !PT ;  /* 0x00000015030e9c10 */ /* 0x000fe200097fe409 */
[----:B------:R0:W-:Y:S01]  /*65c0*/  @!P6 STG.E.U16 [R6.64+0x3c0], R113 ;  /* 0x0003c0710600e986 */ /* 0x0001e2000c101518 */
[----:B------:R-:W-:Y:S02]  /*65d0*/  LEA R8, P4, R15, R10, 0x1 ;  /* 0x0000000a0f087211 */ /* 0x000fe400078808ff */
[----:B------:R-:W-:Y:S02]  /*65e0*/  @!P1 LEA R10, P2, R11, c[0x0][0x268], 0x1 ;  /* 0x00009a000b0a9a11 */ /* 0x000fe400078408ff */
[----:B------:R-:W-:Y:S02]  /*65f0*/  IADD3.X R9, R13, c[0x0][0x26c], RZ, P3, !PT ;  /* 0x00009b000d097a10 */ /* 0x000fe40001ffe4ff */
[----:B------:R-:W-:-:S02]  /*6600*/  MOV R15, UR22 ;  /* 0x00000016000f7c02 */ /* 0x000fc40008000f00 */
[----:B------:R-:W-:Y:S02]  /*6610*/  ISETP.GE.AND P3, PT, R87, UR19, PT ;  /* 0x0000001357007c0c */ /* 0x000fe4000bf66270 */
[----:B------:R-:W-:Y:S01]  /*6620*/  @!P1 LEA.HI.X R11, R11, c[0x0][0x26c], R14, 0x1, P2 ;  /* 0x00009b000b0b9a11 */ /* 0x000fe200010f0c0e */
[----:B0-----:R-:W-:Y:S01]  /*6630*/  IMAD.U32 R6, RZ, RZ, UR30 ;  /* 0x0000001eff067e24 */ /* 0x001fe2000f8e00ff */
[----:B------:R-:W-:Y:S01]  /*6640*/  ISETP.GE.AND P2, PT, R62, UR19, PT ;  /* 0x000000133e007c0c */ /* 0x000fe2000bf46270 */
[----:B------:R-:W-:Y:S01]  /*6650*/  ULDC.64 UR30, c[0x0][0x210] ;  /* 0x00008400001e7ab9 */ /* 0x000fe20000000a00 */
[----:B------:R-:W-:Y:S01]  /*6660*/  PRMT R7, RZ, 0x7610, R7 ;  /* 0x00007610ff077816 */ /* 0x000fe20000000007 */
[----:B------:R-:W-:Y:S01]  /*6670*/  BAR.SYNC.DEFER_BLOCKING 0x0 ;  /* 0x0000000000007b1d */ /* 0x000fe20000010000 */
[----:B------:R-:W-:Y:S02]  /*6680*/  LEA.HI.X R9, R6, R9, R15, 0x1, P4 ;  /* 0x0000000906097211 */ /* 0x000fe400020f0c0f */
[----:B------:R-:W-:-:S02]  /*6690*/  ISETP.GE.AND P4, PT, R60, UR19, PT ;  /* 0x000000133c007c0c */ /* 0x000fc4000bf86270 */
[----:B------:R-:W-:Y:S02]  /*66a0*/  ISETP.GE.AND P5, PT, R59, UR19, PT ;  /* 0x000000133b007c0c */ /* 0x000fe4000bfa6270 */
[----:B------:R-:W-:Y:S02]  /*66b0*/  PRMT R6, RZ, 0x7610, R6 ;  /* 0x00007610ff067816 */ /* 0x000fe40000000006 */
[----:B------:R-:W-:Y:S02]  /*66c0*/  PRMT R15, RZ, 0x7610, R15 ;  /* 0x00007610ff0f7816 */ /* 0x000fe4000000000f */
[----:B------:R-:W-:Y:S01]  /*66d0*/  ISETP.GE.AND P6, PT, R61, UR19, PT ;  /* 0x000000133d007c0c */ /* 0x000fe2000bfc6270 */
[----:B------:R0:W2:Y:S01]  /*66e0*/  @!P1 LDG.E.U16 R7, [R10.64] ;  /* 0x000000180a079981 */ /* 0x0000a2000c1e1500 */
[----:B------:R-:W-:-:S03]  /*66f0*/  ISETP.GE.AND P1, PT, R57, UR19, PT ;  /* 0x0000001339007c0c */ /* 0x000fc6000bf26270 */
[----:B------:R-:W3:Y:S01]  /*6700*/  @!P3 LDG.E.U16 R6, [R8.64] ;  /* 0x000000180806b981 */ /* 0x000ee2000c1e1500 */
[----:B------:R-:W-:Y:S02]  /*6710*/  ISETP.GE.AND P3, PT, R58, UR19, PT ;  /* 0x000000133a007c0c */ /* 0x000fe4000bf66270 */
[----:B------:R-:W-:Y:S01]  /*6720*/  PRMT R89, RZ, 0x7610, R89 ;  /* 0x00007610ff597816 */ /* 0x000fe20000000059 */
[----:B------:R-:W4:Y:S01]  /*6730*/  @!P2 LDG.E.U16 R15, [R8.64+0x40] ;  /* 0x00004018080fa981 */ /* 0x000f22000c1e1500 */
[----:B------:R-:W-:Y:S02]  /*6740*/  PRMT R88, RZ, 0x7610, R88 ;  /* 0x00007610ff587816 */ /* 0x000fe40000000058 */
[----:B0-----:R-:W-:Y:S02]  /*6750*/  PRMT R11, RZ, 0x7610, R11 ;  /* 0x00007610ff0b7816 */ /* 0x001fe4000000000b */
[----:B------:R-:W-:Y:S02]  /*6760*/  PRMT R10, RZ, 0x7610, R10 ;  /* 0x00007610ff0a7816 */ /* 0x000fe4000000000a */
[----:B------:R-:W-:Y:S01]  /*6770*/  ISETP.GE.AND P2, PT, R56, UR19, PT ;  /* 0x0000001338007c0c */ /* 0x000fe2000bf46270 */
[----:B------:R-:W5:Y:S01]  /*6780*/  @!P1 LDG.E.U16 R88, [R8.64+0x180] ;  /* 0x0001801808589981 */ /* 0x000f62000c1e1500 */
[----:B------:R-:W-:-:S02]  /*6790*/  PRMT R91, RZ, 0x7610, R91 ;  /* 0x00007610ff5b7816 */ /* 0x000fc4000000005b */
[----:B------:R-:W-:Y:S01]  /*67a0*/  PRMT R90, RZ, 0x7610, R90 ;  /* 0x00007610ff5a7816 */ /* 0x000fe2000000005a */
[----:B------:R-:W5:Y:S01]  /*67b0*/  @!P4 LDG.E.U16 R11, [R8.64+0xc0] ;  /* 0x0000c018080bc981 */ /* 0x000f62000c1e1500 */
[----:B------:R-:W-:Y:S02]  /*67c0*/  ISETP.GE.AND P4, PT, R55, UR19, PT ;  /* 0x0000001337007c0c */ /* 0x000fe4000bf86270 */
[----:B------:R-:W-:Y:S01]  /*67d0*/  PRMT R93, RZ, 0x7610, R93 ;  /* 0x00007610ff5d7816 */ /* 0x000fe2000000005d */
[----:B------:R-:W5:Y:S01]  /*67e0*/  @!P5 LDG.E.U16 R10, [R8.64+0x100] ;  /* 0x00010018080ad981 */ /* 0x000f62000c1e1500 */
[----:B------:R-:W-:Y:S02]  /*67f0*/  ISETP.GE.AND P5, PT, R54, UR19, PT ;  /* 0x0000001336007c0c */ /* 0x000fe4000bfa6270 */
[----:B------:R-:W-:Y:S01]  /*6800*/  PRMT R14, RZ, 0x7610, R14 ;  /* 0x00007610ff0e7816 */ /* 0x000fe2000000000e */
[----:B------:R-:W5:Y:S01]  /*6810*/  @!P3 LDG.E.U16 R89, [R8.64+0x140] ;  /* 0x000140180859b981 */ /* 0x000f62000c1e1500 */
[----:B------:R-:W-:-:S02]  /*6820*/  ISETP.GE.AND P3, PT, R53, UR19, PT ;  /* 0x0000001335007c0c */ /* 0x000fc4000bf66270 */
        /* <DEDUP_REMOVED lines=49> */
[----:B------:R-:W0:Y:S01]  /*6b40*/  LDS.U16 R7, [R21+0x12] ;  /* 0x0000120015077984 */ /* 0x000e220000000400 */
[----:B--2---:R-:W-:Y:S01]  /*6b50*/  HADD2.F32 R15, -RZ, R15.H0_H0 ;  /* 0x2000000fff0f7230 */ /* 0x004fe20000004100 */
[----:B------:R-:W-:Y:S01]  /*6b60*/  FMUL.FTZ R9, R94, -1.4426950216293334961 ;  /* 0xbfb8aa3b5e097820 */ /* 0x000fe20000410000 */
[----:B------:R1:W2:Y:S01]  /*6b70*/  MUFU.EX2 R96, R6 ;  /* 0x0000000600607308 */ /* 0x0002a20000000800 */
[----:B------:R-:W2:Y:S02]  /*6b80*/  LDS.U16 R89, [R19+0x16] ;  /* 0x0000160013597984 */ /* 0x000ea40000000400 */
[----:B------:R-:W-:-:S05]  /*6b90*/  FMUL.FTZ R88, R15, -1.4426950216293334961 ;  /* 0xbfb8aa3b0f587820 */ /* 0x000fca0000410000 */
[----:B------:R4:W0:Y:S01]  /*6ba0*/  MUFU.EX2 R97, R9 ;  /* 0x0000000900617308 */ /* 0x0008220000000800 */
[----:B-1----:R-:W1:Y:S07]  /*6bb0*/  LDS.U16 R6, [R17+0x1a] ;  /* 0x00001a0011067984 */ /* 0x002e6e0000000400 */
[----:B------:R3:W0:Y:S01]  /*6bc0*/  MUFU.EX2 R98, R88 ;  /* 0x0000005800627308 */ /* 0x0006220000000800 */
[----:B----4-:R-:W4:Y:S04]  /*6bd0*/  LDS.U16 R9, [R16+0x1c] ;  /* 0x00001c0010097984 */ /* 0x010f280000000400 */
[----:B---3--:R-:W3:Y:S01]  /*6be0*/  LDS.U16 R88, [R0+0x1e] ;  /* 0x00001e0000587984 */ /* 0x008ee20000000400 */
[----:B------:R-:W-:-:S02]  /*6bf0*/  HADD2.F32 R14, -RZ, R14.H0_H0 ;  /* 0x2000000eff0e7230 */ /* 0x000fc40000004100 */
[----:B------:R-:W-:Y:S02]  /*6c00*/  HADD2.F32 R93, -RZ, R93.H0_H0 ;  /* 0x2000005dff5d7230 */ /* 0x000fe40000004100 */
[----:B-----5:R-:W-:Y:S01]  /*6c10*/  HADD2.F32 R8, -RZ, R8.H0_H0 ;  /* 0x20000008ff087230 */ /* 0x020fe20000004100 */
[----:B------:R-:W-:Y:S01]  /*6c20*/  FMUL.FTZ R99, R14, -1.4426950216293334961 ;  /* 0xbfb8aa3b0e637820 */ /* 0x000fe20000410000 */
[----:B------:R-:W-:Y:S02]  /*6c30*/  HADD2.F32 R11, -RZ, R11.H0_H0 ;  /* 0x2000000bff0b7230 */ /* 0x000fe40000004100 */
[----:B------:R-:W-:Y:S01]  /*6c40*/  HADD2.F32 R90, -RZ, R90.H0_H0 ;  /* 0x2000005aff5a7230 */ /* 0x000fe20000004100 */
[----:B------:R-:W-:Y:S01]  /*6c50*/  FMUL.FTZ R100, R93, -1.4426950216293334961 ;  /* 0xbfb8aa3b5d647820 */ /* 0x000fe20000410000 */
[----:B------:R-:W-:Y:S01]  /*6c60*/  HADD2.F32 R92, -RZ, R92.H0_H0 ;  /* 0x2000005cff5c7230 */ /* 0x000fe20000004100 */
[----:B------:R-:W-:Y:S01]  /*6c70*/  FMUL.FTZ R101, R8, -1.4426950216293334961 ;  /* 0xbfb8aa3b08657820 */ /* 0x000fe20000410000 */
[----:B0-----:R-:W-:Y:S01]  /*6c80*/  HADD2.F32 R7, -RZ, R7.H0_H0 ;  /* 0x20000007ff077230 */ /* 0x001fe20000004100 */
[----:B------:R-:W-:Y:S01]  /*6c90*/  FMUL.FTZ R102, R11, -1.4426950216293334961 ;  /* 0xbfb8aa3b0b667820 */ /* 0x000fe20000410000 */
[----:B------:R-:W-:Y:S01]  /*6ca0*/  HADD2.F32 R10, -RZ, R10.H0_H0 ;  /* 0x2000000aff0a7230 */ /* 0x000fe20000004100 */
[----:B------:R-:W-:Y:S01]  /*6cb0*/  FMUL.FTZ R103, R90, -1.4426950216293334961 ;  /* 0xbfb8aa3b5a677820 */ /* 0x000fe20000410000 */
[----:B------:R-:W-:Y:S01]  /*6cc0*/  HADD2.F32 R91, -RZ, R91.H0_H0 ;  /* 0x2000005bff5b7230 */ /* 0x000fe20000004100 */
[----:B------:R-:W0:Y:S01]  /*6cd0*/  MUFU.EX2 R99, R99 ;  /* 0x0000006300637308 */ /* 0x000e220000000800 */
[----:B--2---:R-:W-:Y:S01]  /*6ce0*/  HADD2.F32 R89, -RZ, R89.H0_H0 ;  /* 0x20000059ff597230 */ /* 0x004fe20000004100 */
[----:B------:R-:W-:Y:S01]  /*6cf0*/  FMUL.FTZ R104, R92, -1.4426950216293334961 ;  /* 0xbfb8aa3b5c687820 */ /* 0x000fe20000410000 */
[----:B-1----:R-:W-:Y:S01]  /*6d00*/  HADD2.F32 R6, -RZ, R6.H0_H0 ;  /* 0x20000006ff067230 */ /* 0x002fe20000004100 */
[----:B------:R-:W-:-:S04]  /*6d10*/  FMUL.FTZ R105, R7, -1.4426950216293334961 ;  /* 0xbfb8aa3b07697820 */ /* 0x000fc80000410000 */
[----:B------:R-:W1:Y:S01]  /*6d20*/  MUFU.EX2 R100, R100 ;  /* 0x0000006400647308 */ /* 0x000e620000000800 */
[----:B------:R-:W-:Y:S02]  /*6d30*/  FMUL.FTZ R106, R10, -1.4426950216293334961 ;  /* 0xbfb8aa3b0a6a7820 */ /* 0x000fe40000410000 */
[----:B------:R-:W-:Y:S01]  /*6d40*/  FMUL.FTZ R108, R91, -1.4426950216293334961 ;  /* 0xbfb8aa3b5b6c7820 */ /* 0x000fe20000410000 */
[----:B----4-:R-:W-:Y:S01]  /*6d50*/  HADD2.F32 R9, -RZ, R9.H0_H0 ;  /* 0x20000009ff097230 */ /* 0x010fe20000004100 */
[----:B------:R-:W-:-:S03]  /*6d60*/  FMUL.FTZ R109, R6, -1.4426950216293334961 ;  /* 0xbfb8aa3b066d7820 */ /* 0x000fc60000410000 */
[----:B------:R-:W2:Y:S01]  /*6d70*/  MUFU.EX2 R101, R101 ;  /* 0x0000006500657308 */ /* 0x000ea20000000800 */
[----:B------:R-:W-:Y:S01]  /*6d80*/  FMUL.FTZ R107, R89, -1.4426950216293334961 ;  /* 0xbfb8aa3b596b7820 */ /* 0x000fe20000410000 */
[----:B---3--:R-:W-:Y:S01]  /*6d90*/  HADD2.F32 R88, -RZ, R88.H0_H0 ;  /* 0x20000058ff587230 */ /* 0x008fe20000004100 */
[----:B------:R-:W-:-:S05]  /*6da0*/  FMUL.FTZ R110, R9, -1.4426950216293334961 ;  /* 0xbfb8aa3b096e7820 */ /* 0x000fca0000410000 */
[----:B------:R-:W3:Y:S01]  /*6db0*/  MUFU.EX2 R102, R102 ;  /* 0x0000006600667308 */ /* 0x000ee20000000800 */
[----:B------:R-:W-:-:S07]  /*6dc0*/  FMUL.FTZ R111, R88, -1.4426950216293334961 ;  /* 0xbfb8aa3b586f7820 */ /* 0x000fce0000410000 */
[----:B------:R-:W4:Y:S01]  /*6dd0*/  MUFU.EX2 R103, R103 ;  /* 0x0000006700677308 */ /* 0x000f220000000800 */
[----:B------:R-:W-:-:S07]  /*6de0*/  FADD.FTZ R96, R96, 1 ;  /* 0x3f80000060607421 */ /* 0x000fce0000010000 */
[----:B------:R-:W5:Y:S01]  /*6df0*/  MUFU.EX2 R104, R104 ;  /* 0x0000006800687308 */ /* 0x000f620000000800 */
[----:B------:R-:W-:-:S07]  /*6e00*/  FADD.FTZ R97, R97, 1 ;  /* 0x3f80000061617421 */ /* 0x000fce0000010000 */
[----:B------:R-:W1:Y:S01]  /*6e10*/  MUFU.EX2 R105, R105 ;  /* 0x0000006900697308 */ /* 0x000e620000000800 */
[----:B------:R-:W-:-:S07]  /*6e20*/  FADD.FTZ R98, R98, 1 ;  /* 0x3f80000062627421 */ /* 0x000fce0000010000 */
[----:B------:R-:W1:Y:S01]  /*6e30*/  MUFU.EX2 R106, R106 ;  /* 0x0000006a006a7308 */ /* 0x000e620000000800 */
[----:B0-----:R-:W-:-:S07]  /*6e40*/  FADD.FTZ R99, R99, 1 ;  /* 0x3f80000063637421 */ /* 0x001fce0000010000 */
[----:B------:R-:W0:Y:S08]  /*6e50*/  MUFU.EX2 R108, R108 ;  /* 0x0000006c006c7308 */ /* 0x000e300000000800 */
[----:B------:R-:W0:Y:S08]  /*6e60*/  MUFU.EX2 R109, R109 ;  /* 0x0000006d006d7308 */ /* 0x000e300000000800 */
[----:B------:R-:W0:Y:S01]  /*6e70*/  MUFU.EX2 R107, R107 ;  /* 0x0000006b006b7308 */ /* 0x000e220000000800 */
[----:B-1----:R-:W-:-:S07]  /*6e80*/  FADD.FTZ R100, R100, 1 ;  /* 0x3f80000064647421 */ /* 0x002fce0000010000 */
[----:B------:R-:W1:Y:S01]  /*6e90*/  MUFU.EX2 R110, R110 ;  /* 0x0000006e006e7308 */ /* 0x000e620000000800 */
[----:B--2---:R-:W-:-:S07]  /*6ea0*/  FADD.FTZ R101, R101, 1 ;  /* 0x3f80000065657421 */ /* 0x004fce0000010000 */
[----:B------:R-:W2:Y:S01]  /*6eb0*/  MUFU.EX2 R111, R111 ;  /* 0x0000006f006f7308 */ /* 0x000ea20000000800 */
[----:B---3--:R-:W-:Y:S02]  /*6ec0*/  FADD.FTZ R102, R102, 1 ;  /* 0x3f80000066667421 */ /* 0x008fe40000010000 */
[----:B----4-:R-:W-:-:S05]  /*6ed0*/  FADD.FTZ R103, R103, 1 ;  /* 0x3f80000067677421 */ /* 0x010fca0000010000 */
[----:B------:R-:W3:Y:S01]  /*6ee0*/  MUFU.RCP R96, R96 ;  /* 0x0000006000607308 */ /* 0x000ee20000001000 */
[----:B-----5:R-:W-:Y:S02]  /*6ef0*/  FADD.FTZ R104, R104, 1 ;  /* 0x3f80000068687421 */ /* 0x020fe40000010000 */
[----:B------:R-:W-:-:S05]  /*6f00*/  FADD.FTZ R105, R105, 1 ;  /* 0x3f80000069697421 */ /* 0x000fca0000010000 */
[----:B------:R-:W4:Y:S01]  /*6f10*/  MUFU.RCP R97, R97 ;  /* 0x0000006100617308 */ /* 0x000f220000001000 */
[----:B------:R-:W-:Y:S02]  /*6f20*/  FADD.FTZ R106, R106, 1 ;  /* 0x3f8000006a6a7421 */ /* 0x000fe40000010000 */
[----:B0-----:R-:W-:Y:S02]  /*6f30*/  FADD.FTZ R108, R108, 1 ;  /* 0x3f8000006c6c7421 */ /* 0x001fe40000010000 */
[----:B------:R-:W-:-:S03]  /*6f40*/  FADD.FTZ R109, R109, 1 ;  /* 0x3f8000006d6d7421 */ /* 0x000fc60000010000 */
[----:B------:R-:W0:Y:S01]  /*6f50*/  MUFU.RCP R98, R98 ;  /* 0x0000006200627308 */ /* 0x000e220000001000 */
[----:B------:R-:W-:Y:S02]  /*6f60*/  FADD.FTZ R107, R107, 1 ;  /* 0x3f8000006b6b7421 */ /* 0x000fe40000010000 */
[----:B-1----:R-:W-:-:S05]  /*6f70*/  FADD.FTZ R110, R110, 1 ;  /* 0x3f8000006e6e7421 */ /* 0x002fca0000010000 */
[----:B------:R-:W1:Y:S01]  /*6f80*/  MUFU.RCP R99, R99 ;  /* 0x0000006300637308 */ /* 0x000e620000001000 */
[----:B--2---:R-:W-:-:S07]  /*6f90*/  FADD.FTZ R111, R111, 1 ;  /* 0x3f8000006f6f7421 */ /* 0x004fce0000010000 */
[----:B------:R-:W2:Y:S08]  /*6fa0*/  MUFU.RCP R100, R100 ;  /* 0x0000006400647308 */ /* 0x000eb00000001000 */
[----:B------:R-:W5:Y:S08]  /*6fb0*/  MUFU.RCP R101, R101 ;  /* 0x0000006500657308 */ /* 0x000f700000001000 */
[----:B------:R-:W0:Y:S08]  /*6fc0*/  MUFU.RCP R102, R102 ;  /* 0x0000006600667308 */ /* 0x000e300000001000 */
[----:B------:R-:W0:Y:S08]  /*6fd0*/  MUFU.RCP R103, R103 ;  /* 0x0000006700677308 */ /* 0x000e300000001000 */
[----:B------:R-:W0:Y:S08]  /*6fe0*/  MUFU.RCP R113, R104 ;  /* 0x0000006800717308 */ /* 0x000e300000001000 */
[----:B------:R-:W0:Y:S01]  /*6ff0*/  MUFU.RCP R112, R105 ;  /* 0x0000006900707308 */ /* 0x000e220000001000 */
[----:B---3--:R-:W-:-:S07]  /*7000*/  FMUL.FTZ R95, R95, R96 ;  /* 0x000000605f5f7220 */ /* 0x008fce0000410000 */
[----:B------:R-:W3:Y:S01]  /*7010*/  MUFU.RCP R115, R106 ;  /* 0x0000006a00737308 */ /* 0x000ee20000001000 */
[----:B----4-:R-:W-:-:S07]  /*7020*/  FMUL.FTZ R94, R94, R97 ;  /* 0x000000615e5e7220 */ /* 0x010fce0000410000 */
[----:B------:R-:W4:Y:S01]  /*7030*/  MUFU.RCP R114, R107 ;  /* 0x0000006b00727308 */ /* 0x000f220000001000 */
[----:B0-----:R-:W-:-:S07]  /*7040*/  FMUL.FTZ R15, R15, R98 ;  /* 0x000000620f0f7220 */ /* 0x001fce0000410000 */
[----:B------:R-:W0:Y:S01]  /*7050*/  MUFU.RCP R108, R108 ;  /* 0x0000006c006c7308 */ /* 0x000e220000001000 */
[----:B-1----:R-:W-:-:S07]  /*7060*/  FMUL.FTZ R14, R14, R99 ;  /* 0x000000630e0e7220 */ /* 0x002fce0000410000 */
[----:B------:R-:W1:Y:S01]  /*7070*/  MUFU.RCP R109, R109 ;  /* 0x0000006d006d7308 */ /* 0x000e620000001000 */
[----:B------:R-:W-:-:S07]  /*7080*/  FMUL.FTZ R95, R95, R70 ;  /* 0x000000465f5f7220 */ /* 0x000fce0000410000 */
[----:B------:R-:W0:Y:S01]  /*7090*/  MUFU.RCP R110, R110 ;  /* 0x0000006e006e7308 */ /* 0x000e220000001000 */
[----:B------:R-:W-:-:S07]  /*70a0*/  FMUL.FTZ R94, R94, R71 ;  /* 0x000000475e5e7220 */ /* 0x000fce0000410000 */
[----:B------:R-:W0:Y:S01]  /*70b0*/  MUFU.RCP R111, R111 ;  /* 0x0000006f006f7308 */ /* 0x000e220000001000 */
[----:B--2---:R-:W-:Y:S02]  /*70c0*/  FMUL.FTZ R93, R93, R100 ;  /* 0x000000645d5d7220 */ /* 0x004fe40000410000 */
        /* <DEDUP_REMOVED lines=8> */
[----:B------:R-:W-:Y:S02]  /*7150*/  FMUL.FTZ R71, R92, R113 ;  /* 0x000000715c477220 */ /* 0x000fe40000410000 */
[----:B------:R-:W-:Y:S02]  /*7160*/  FMUL.FTZ R8, R8, R75 ;  /* 0x0000004b08087220 */ /* 0x000fe40000410000 */
[----:B------:R-:W-:Y:S02]  /*7170*/  FMUL.FTZ R70, R7, R112 ;  /* 0x0000007007467220 */ /* 0x000fe40000410000 */
[----:B---3--:R-:W-:Y:S01]  /*7180*/  FMUL.FTZ R7, R10, R115 ;  /* 0x000000730a077220 */ /* 0x008fe20000410000 */
[----:B------:R-:W-:Y:S01]  /*7190*/  F2FP.PACK_AB R14, R14, R15 ;  /* 0x0000000f0e0e723e */ /* 0x000fe200000000ff */
[----:B------:R-:W-:Y:S02]  /*71a0*/  FMUL.FTZ R11, R11, R76 ;  /* 0x0000004c0b0b7220 */ /* 0x000fe40000410000 */
[----:B------:R-:W-:-:S02]  /*71b0*/  FMUL.FTZ R90, R90, R77 ;  /* 0x0000004d5a5a7220 */ /* 0x000fc40000410000 */
[----:B----4-:R-:W-:Y:S02]  /*71c0*/  FMUL.FTZ R10, R89, R114 ;  /* 0x00000072590a7220 */ /* 0x010fe40000410000 */
[----:B0-----:R-:W-:Y:S02]  /*71d0*/  FMUL.FTZ R91, R91, R108 ;  /* 0x0000006c5b5b7220 */ /* 0x001fe40000410000 */
[----:B-1----:R-:W-:Y:S01]  /*71e0*/  FMUL.FTZ R6, R6, R109 ;  /* 0x0000006d06067220 */ /* 0x002fe20000410000 */
[----:B------:R-:W-:Y:S01]  /*71f0*/  PRMT R15, R94, 0x7632, R15 ;  /* 0x000076325e0f7816 */ /* 0x000fe2000000000f */
[----:B------:R-:W-:Y:S01]  /*7200*/  FMUL.FTZ R71, R71, R78 ;  /* 0x0000004e47477220 */ /* 0x000fe20000410000 */
[----:B------:R-:W-:Y:S01]  /*7210*/  F2FP.PACK_AB R8, R8, R93 ;  /* 0x0000005d0808723e */ /* 0x000fe200000000ff */
[----:B------:R-:W-:Y:S02]  /*7220*/  FMUL.FTZ R70, R70, R79 ;  /* 0x0000004f46467220 */ /* 0x000fe40000410000 */
[----:B------:R-:W-:-:S02]  /*7230*/  FMUL.FTZ R9, R9, R110 ;  /* 0x0000006e09097220 */ /* 0x000fc40000410000 */
[----:B------:R-:W-:Y:S01]  /*7240*/  FMUL.FTZ R88, R88, R111 ;  /* 0x0000006f58587220 */ /* 0x000fe20000410000 */
[----:B------:R-:W-:Y:S01]  /*7250*/  PRMT R72, R14, 0x7632, R72 ;  /* 0x000076320e487816 */ /* 0x000fe20000000048 */
[----:B------:R-:W-:Y:S01]  /*7260*/  FMUL.FTZ R7, R7, R80 ;  /* 0x0000005007077220 */ /* 0x000fe20000410000 */
[----:B------:R-:W-:Y:S01]  /*7270*/  F2FP.PACK_AB R11, R90, R11 ;  /* 0x0000000b5a0b723e */ /* 0x000fe200000000ff */
[----:B------:R-:W-:Y:S02]  /*7280*/  FMUL.FTZ R10, R10, R81 ;  /* 0x000000510a0a7220 */ /* 0x000fe40000410000 */
[----:B------:R-:W-:Y:S02]  /*7290*/  FMUL.FTZ R91, R91, R82 ;  /* 0x000000525b5b7220 */ /* 0x000fe40000410000 */
[----:B------:R-:W-:Y:S01]  /*72a0*/  FMUL.FTZ R6, R6, R83 ;  /* 0x0000005306067220 */ /* 0x000fe20000410000 */
[----:B------:R0:W-:Y:S01]  /*72b0*/  STS.U16 [R30], R94 ;  /* 0x0000005e1e007388 */ /* 0x0001e20000000400 */
[----:B------:R-:W-:Y:S01]  /*72c0*/  FMUL.FTZ R9, R9, R84 ;  /* 0x0000005409097220 */ /* 0x000fe20000410000 */
[----:B------:R-:W-:Y:S01]  /*72d0*/  PRMT R73, R8, 0x7632, R73 ;  /* 0x0000763208497816 */ /* 0x000fe20000000049 */
[----:B------:R-:W-:Y:S01]  /*72e0*/  FMUL.FTZ R88, R88, R85 ;  /* 0x0000005558587220 */ /* 0x000fe20000410000 */
[----:B------:R-:W-:Y:S01]  /*72f0*/  F2FP.PACK_AB R70, R70, R71 ;  /* 0x000000474646723e */ /* 0x000fe200000000ff */
[----:B------:R-:W-:Y:S01]  /*7300*/  STS.U16 [R29+0x2], R15 ;  /* 0x0000020f1d007388 */ /* 0x000fe20000000400 */
[----:B------:R-:W-:-:S02]  /*7310*/  F2FP.PACK_AB R7, R10, R7 ;  /* 0x000000070a07723e */ /* 0x000fc400000000ff */
[----:B------:R-:W-:Y:S01]  /*7320*/  F2FP.PACK_AB R6, R6, R91 ;  /* 0x0000005b0606723e */ /* 0x000fe200000000ff */
[----:B------:R1:W-:Y:S01]  /*7330*/  STS.U16 [R28+0x4], R14 ;  /* 0x0000040e1c007388 */ /* 0x0003e20000000400 */
[----:B0-----:R-:W-:Y:S02]  /*7340*/  PRMT R30, R11, 0x7632, R30 ;  /* 0x000076320b1e7816 */ /* 0x001fe4000000001e */
[----:B------:R-:W-:Y:S01]  /*7350*/  PRMT R10, R70, 0x7632, R10 ;  /* 0x00007632460a7816 */ /* 0x000fe2000000000a */
[----:B------:R-:W-:Y:S01]  /*7360*/  STS.U16 [R27+0x6], R72 ;  /* 0x000006481b007388 */ /* 0x000fe20000000400 */
[----:B------:R-:W-:-:S03]  /*7370*/  F2FP.PACK_AB R9, R88, R9 ;  /* 0x000000095809723e */ /* 0x000fc600000000ff */
[----:B------:R0:W-:Y:S01]  /*7380*/  STS.U16 [R26+0x8], R8 ;  /* 0x000008081a007388 */ /* 0x0001e20000000400 */
[----:B-1----:R-:W-:-:S03]  /*7390*/  PRMT R14, R6, 0x7610, R14 ;  /* 0x00007610060e7816 */ /* 0x002fc6000000000e */
[----:B------:R1:W-:Y:S04]  /*73a0*/  STS.U16 [R25+0xa], R73 ;  /* 0x00000a4919007388 */ /* 0x0003e80000000400 */
[----:B------:R2:W-:Y:S01]  /*73b0*/  STS.U16 [R24+0xc], R11 ;  /* 0x00000c0b18007388 */ /* 0x0005e20000000400 */
[----:B0-----:R-:W-:-:S03]  /*73c0*/  PRMT R8, R7, 0x7632, R8 ;  /* 0x0000763207087816 */ /* 0x001fc60000000008 */
[----:B------:R0:W-:Y:S01]  /*73d0*/  STS.U16 [R23+0xe], R30 ;  /* 0x00000e1e17007388 */ /* 0x0001e20000000400 */
[----:B-1----:R-:W-:-:S03]  /*73e0*/  PRMT R25, R6, 0x7632, R25 ;  /* 0x0000763206197816 */ /* 0x002fc60000000019 */
[----:B------:R-:W-:Y:S01]  /*73f0*/  STS.U16 [R22+0x10], R70 ;  /* 0x0000104616007388 */ /* 0x000fe20000000400 */
[----:B--2---:R-:W-:-:S03]  /*7400*/  PRMT R24, R9, 0x7632, R24 ;  /* 0x0000763209187816 */ /* 0x004fc60000000018 */
[----:B------:R-:W-:Y:S01]  /*7410*/  STS.U16 [R21+0x12], R10 ;  /* 0x0000120a15007388 */ /* 0x000fe20000000400 */
[----:B0-----:R-:W-:-:S03]  /*7420*/  PRMT R23, R9, 0x7610, R23 ;  /* 0x0000761009177816 */ /* 0x001fc60000000017 */
[----:B------:R-:W-:Y:S01]  /*7430*/  STS.U16 [R20+0x14], R7 ;  /* 0x0000140714007388 */ /* 0x000fe20000000400 */
[----:B------:R-:W-:-:S03]  /*7440*/  IMAD.U32 R6, RZ, RZ, UR19 ;  /* 0x00000013ff067e24 */ /* 0x000fc6000f8e00ff */
        /* <DEDUP_REMOVED lines=32> */
[----:B------:R-:W-:Y:S01]  /*7650*/  MOV R7, UR29 ;  /* 0x0000001d00077c02 */ /* 0x000fe20008000f00 */
[----:B------:R-:W-:Y:S02]  /*7660*/  ULDC.64 UR30, c[0x0][0x218] ;  /* 0x00008600001e7ab9 */ /* 0x000fe40000000a00 */
[----:B------:R-:W-:Y:S02]  /*7670*/  UIMAD UR30, UR27, UR30, URZ ;  /* 0x0000001e1b1e72a4 */ /* 0x000fe4000f8e023f */
[----:B------:R-:W-:Y:S02]  /*7680*/  IMAD.WIDE.U32 R4, R7, c[0x0][0x210], R4 ;  /* 0x0000840007047a25 */ /* 0x000fe400078e0004 */
[----:B------:R-:W-:Y:S02]  /*7690*/  UIMAD UR30, UR26, UR31, UR30 ;  /* 0x0000001f1a1e72a4 */ /* 0x000fe4000f8e021e */
[----:B------:R-:W-:Y:S01]  /*76a0*/  IMAD.U32 R7, RZ, RZ, UR26 ;  /* 0x0000001aff077e24 */ /* 0x000fe2000f8e00ff */
[----:B------:R-:W-:-:S05]  /*76b0*/  IADD3 R5, R5, UR21, RZ ;  /* 0x0000001505057c10 */ /* 0x000fca000fffe0ff */
[----:B------:R-:W-:-:S05]  /*76c0*/  IMAD.WIDE.U32 R4, R7, c[0x0][0x218], R4 ;  /* 0x0000860007047a25 */ /* 0x000fca00078e0004 */
[----:B------:R-:W-:Y:S02]  /*76d0*/  IADD3 R5, R5, UR30, RZ ;  /* 0x0000001e05057c10 */ /* 0x000fe4000fffe0ff */
[----:B------:R-:W-:-:S04]  /*76e0*/  LEA R6, P0, R4, c[0x0][0x270], 0x1 ;  /* 0x00009c0004067a11 */ /* 0x000fc800078008ff */
[----:B------:R-:W-:-:S05]  /*76f0*/  LEA.HI.X R7, R4, c[0x0][0x274], R5, 0x1, P0 ;  /* 0x00009d0004077a11 */ /* 0x000fca00000f0c05 */
[----:B------:R0:W-:Y:S04]  /*7700*/  STG.E.U16 [R6.64], R9 ;  /* 0x0000000906007986 */ /* 0x0001e8000c101518 */
.L_x_2936:
[----:B------:R-:W-:Y:S05]  /*7710*/  BSYNC B0 ;  /* 0x0000000000007941 */ /* 0x000fea0003800000 */
.L_x_2935:
        /* <DEDUP_REMOVED lines=15> */
[----:B------:R-:W-:Y:S01]  /*7810*/  MOV R0, UR20 ;  /* 0x0000001400007c02 */ /* 0x000fe20008000f00 */
[----:B------:R-:W-:Y:S01]  /*7820*/  UIADD3 UR17, UP1, UR17, 0x1000, URZ ;  /* 0x0000100011117890 */ /* 0x000fe2000ff3e03f */
[----:B------:R-:W-:Y:S01]  /*7830*/  ISETP.GE.AND P1, PT, R62, R27, PT ;  /* 0x0000001b3e00720c */ /* 0x000fe20003f26270 */
[----:B------:R-:W-:Y:S01]  /*7840*/  UIADD3 UR16, UP2, UR16, 0x1000, URZ ;  /* 0x0000100010107890 */ /* 0x000fe2000ff5e03f */
[----:B------:R-:W-:Y:S01]  /*7850*/  LEA R4, P0, R0, R4, 0x1 ;  /* 0x0000000400047211 */ /* 0x000fe200078008ff */
[----:B------:R-:W-:Y:S01]  /*7860*/  IMAD.U32 R5, RZ, RZ, UR7 ;  /* 0x00000007ff057e24 */ /* 0x000fe2000f8e00ff */
[----:B------:R-:W-:-:S02]  /*7870*/  ULDC UR7, c[0x0][0x174] ;  /* 0x00005d0000077ab9 */ /* 0x000fc40000000800 */
[----:B------:R-:W-:Y:S02]  /*7880*/  UISETP.GE.AND UP0, UPT, UR6, UR7, UPT ;  /* 0x000000070600728c */ /* 0x000fe4000bf06270 */
[----:B------:R-:W-:Y:S01]  /*7890*/  LEA.HI.X R5, R0, R13, R5, 0x1, P0 ;  /* 0x0000000d00057211 */ /* 0x000fe200000f0c05 */
[----:B------:R-:W-:Y:S01]  /*78a0*/  UIADD3.X UR14, URZ, UR14, URZ, UP1, !UPT ;  /* 0x0000000e3f0e7290 */ /* 0x000fe20008ffe43f */
[-C--:B------:R-:W-:Y:S01]  /*78b0*/  ISETP.GE.AND P0, PT, R61, R27.reuse, PT ;  /* 0x0000001b3d00720c */ /* 0x080fe20003f06270 */
[----:B------:R-:W-:Y:S02]  /*78c0*/  UIADD3.X UR12, URZ, UR12, URZ, UP2, !UPT ;  /* 0x0000000c3f0c7290 */ /* 0x000fe400097fe43f */
        /* <DEDUP_REMOVED lines=28> */
.L_x_2937:
[----:B------:R-:W-:Y:S05]  /*7a90*/  EXIT ;  /* 0x000000000000794d */ /* 0x000fea0003800000 */
.L_x_2939:
        /* <DEDUP_REMOVED lines=14> */
.L_x_5405:


//--------------------- .text._Z25selective_scan_fwd_kernelI32Selective_Scan_fwd_kernel_traitsILi128ELi16ELi1ELb0ELb1ELb1ELb0EN3c104HalfEfEEv13SSMParamsBase --------------------------
	.section	.text._Z25selective_scan_fwd_kernelI32Selective_Scan_fwd_kernel_traitsILi128ELi16ELi1ELb0ELb1ELb1ELb0EN3c104HalfEfEEv13SSMParamsBase,"ax",@progbits
	.sectioninfo	@"SHI_REGISTERS=168"
	.align	128
        .global         _Z25selective_scan_fwd_kernelI32Selective_Scan_fwd_kernel_traitsILi128ELi16ELi1ELb0ELb1ELb1ELb0EN3c104HalfEfEEv13SSMParamsBase
        .type           _Z25selective_scan_fwd_kernelI32Selective_Scan_fwd_kernel_traitsILi128ELi16ELi1ELb0ELb1ELb1ELb0EN3c104HalfEfEEv13SSMParamsBase,@function
        .size           _Z25selective_scan_fwd_kernelI32Selective_Scan_fwd_kernel_traitsILi128ELi16ELi1ELb0ELb1ELb1ELb0EN3c104HalfEfEEv13SSMParamsBase,(.L_x_5406 - _Z25selective_scan_fwd_kernelI32Selective_Scan_fwd_kernel_traitsILi128ELi16ELi1ELb0ELb1ELb1ELb0EN3c104HalfEfEEv13SSMParamsBase)
        .other          _Z25selective_scan_fwd_kernelI32Selective_Scan_fwd_kernel_traitsILi128ELi16ELi1ELb0ELb1ELb1ELb0EN3c104HalfEfEEv13SSMParamsBase,@"STO_CUDA_ENTRY STV_DEFAULT"
_Z25selective_scan_fwd_kernelI32Selective_Scan_fwd_kernel_traitsILi128ELi16ELi1ELb0ELb1ELb1ELb0EN3c104HalfEfEEv13SSMParamsBase:
.text._Z25selective_scan_fwd_kernelI32Selective_Scan_fwd_kernel_traitsILi128ELi16ELi1ELb0ELb1ELb1ELb0EN3c104HalfEfEEv13SSMParamsBase:
[----:B------:R-:W-:Y:S02]  /*0000*/  IMAD.MOV.U32 R1, RZ, RZ, c[0x0][0x28] ;  /* 0x00000a00ff017624 */ /* 0x000fe400078e00ff */
[----:B------:R-:W-:Y:S01]  /*0010*/  IABS R9, c[0x0][0x178] ;  /* 0x00005e0000097a13 */ /* 0x000fe20000000000 */
[----:B------:R-:W0:Y:S01]  /*0020*/  S2UR UR4, SR_CTAID.Y ;  /* 0x00000000000479c3 */ /* 0x000e220000002600 */
[----:B------:R-:W-:Y:S01]  /*0030*/  ISETP.NE.U32.AND P0, PT, RZ, c[0x0][0x238], PT ;  /* 0x00008e00ff007a0c */ /* 0x000fe20003f05070 */
[----:B------:R-:W-:Y:S01]  /*0040*/  HFMA2.MMA R107, -RZ, RZ, 0, 0 ;  /* 0x00000000ff6b7435 */ /* 0x000fe200000001ff */
[----:B------:R-:W1:Y:S01]  /*0050*/  I2F.RP R0, R9 ;  /* 0x0000000900007306 */ /* 0x000e620000209400 */
[----:B------:R-:W-:Y:S01]  /*0060*/  ISETP.NE.U32.AND P1, PT, RZ, c[0x0][0x250], PT ;  /* 0x00009400ff007a0c */ /* 0x000fe20003f25070 */
[----:B------:R-:W-:Y:S01]  /*0070*/  IMAD.MOV.U32 R105, RZ, RZ, RZ ;  /* 0x000000ffff697224 */ /* 0x000fe200078e00ff */
[----:B------:R-:W-:Y:S02]  /*0080*/  ISETP.NE.AND.EX P0, PT, RZ, c[0x0][0x23c], PT, P0 ;  /* 0x00008f00ff007a0c */ /* 0x000fe40003f05300 */
[----:B------:R-:W-:-:S03]  /*0090*/  ISETP.NE.AND.EX P1, PT, RZ, c[0x0][0x254], PT, P1 ;  /* 0x00009500ff007a0c */ /* 0x000fc60003f25310 */
[----:B-1----:R-:W1:Y:S01]  /*00a0*/  MUFU.RCP R0, R0 ;  /* 0x0000000000007308 */ /* 0x002e620000001000 */
[----:B0-----:R-:W-:Y:S01]  /*00b0*/  IMAD.U32 R109, RZ, RZ, UR4 ;  /* 0x00000004ff6d7e24 */ /* 0x001fe2000f8e00ff */
[----:B------:R-:W-:-:S04]  /*00c0*/  ULDC.64 UR4, c[0x0][0x118] ;  /* 0x0000460000047ab9 */ /* 0x000fc80000000a00 */
[----:B------:R-:W-:Y:S02]  /*00d0*/  SHF.R.S32.HI R108, RZ, 0x1f, R109 ;  /* 0x0000001fff6c7819 */ /* 0x000fe4000001146d */
[C---:B------:R-:W-:Y:S02]  /*00e0*/  @P0 LEA R2, P2, R109.reuse, c[0x0][0x238], 0x2 ;  /* 0x00008e006d020a11 */ /* 0x040fe400078410ff */
[C---:B------:R-:W-:Y:S02]  /*00f0*/  @P1 LEA R4, P3, R109.reuse, c[0x0][0x250], 0x2 ;  /* 0x000094006d041a11 */ /* 0x040fe400078610ff */
[----:B-1----:R-:W-:Y:S02]  /*0100*/  IADD3 R6, R0, 0xffffffe, RZ ;  /* 0x0ffffffe00067810 */ /* 0x002fe40007ffe0ff */
[C-C-:B------:R-:W-:Y:S02]  /*0110*/  @P0 LEA.HI.X R3, R109.reuse, c[0x0][0x23c], R108.reuse, 0x2, P2 ;  /* 0x00008f006d030a11 */ /* 0x140fe400010f146c */
[----:B------:R0:W1:Y:S01]  /*0120*/  F2I.FTZ.U32.TRUNC.NTZ R7, R6 ;  /* 0x0000000600077305 */ /* 0x000062000021f000 */
[----:B------:R-:W-:-:S02]  /*0130*/  @P1 LEA.HI.X R5, R109, c[0x0][0x254], R108, 0x2, P3 ;  /* 0x000095006d051a11 */ /* 0x000fc400018f146c */
[----:B------:R2:W5:Y:S04]  /*0140*/  @P0 LDG.E R107, [R2.64] ;  /* 0x00000004026b0981 */ /* 0x000568000c1e1900 */
[----:B------:R3:W5:Y:S01]  /*0150*/  @P1 LDG.E R105, [R4.64] ;  /* 0x0000000404691981 */ /* 0x000762000c1e1900 */
[----:B------:R-:W4:Y:S01]  /*0160*/  S2UR UR6, SR_CTAID.X ;  /* 0x00000000000679c3 */ /* 0x000f220000002500 */
[----:B0-----:R-:W-:Y:S01]  /*0170*/  HFMA2.MMA R6, -RZ, RZ, 0, 0 ;  /* 0x00000000ff067435 */ /* 0x001fe200000001ff */
[----:B------:R-:W-:Y:S01]  /*0180*/  IMAD R10, R108, c[0x0][0x1d8], RZ ;  /* 0x000076006c0a7a24 */ /* 0x000fe200078e02ff */
[----:B------:R-:W-:-:S03]  /*0190*/  ISETP.NE.AND P1, PT, RZ, c[0x0][0x178], PT ;  /* 0x00005e00ff007a0c */ /* 0x000fc60003f25270 */
[----:B------:R-:W-:Y:S02]  /*01a0*/  IMAD R93, R109, c[0x0][0x1dc], R10 ;  /* 0x000077006d5d7a24 */ /* 0x000fe400078e020a */
[----:B-1----:R-:W-:Y:S01]  /*01b0*/  IMAD.MOV R8, RZ, RZ, -R7 ;  /* 0x000000ffff087224 */ /* 0x002fe200078e0a07 */
[----:B---3--:R-:W-:-:S03]  /*01c0*/  IABS R4, R109 ;  /* 0x0000006d00047213 */ /* 0x008fc60000000000 */
[----:B--2---:R-:W-:-:S04]  /*01d0*/  IMAD R3, R8, R9, RZ ;  /* 0x0000000908037224 */ /* 0x004fc800078e02ff */
[----:B------:R-:W-:-:S06]  /*01e0*/  IMAD.HI.U32 R7, R7, R3, R6 ;  /* 0x0000000307077227 */ /* 0x000fcc00078e0006 */
[----:B------:R-:W-:Y:S01]  /*01f0*/  IMAD.HI.U32 R0, R7, R4, RZ ;  /* 0x0000000407007227 */ /* 0x000fe200078e00ff */
[----:B------:R-:W-:-:S03]  /*0200*/  MOV R7, c[0x0][0x174] ;  /* 0x00005d0000077a02 */ /* 0x000fc60000000f00 */
[----:B------:R-:W-:Y:S01]  /*0210*/  IMAD.MOV R2, RZ, RZ, -R0 ;  /* 0x000000ffff027224 */ /* 0x000fe200078e0a00 */
[----:B------:R-:W-:Y:S01]  /*0220*/  ISETP.GE.AND P4, PT, R7, 0x1, PT ;  /* 0x000000010700780c */ /* 0x000fe20003f86270 */
[----:B----4-:R-:W-:Y:S02]  /*0230*/  IMAD.U32 R103, RZ, RZ, UR6 ;  /* 0x00000006ff677e24 */ /* 0x010fe4000f8e00ff */
[----:B------:R-:W-:Y:S02]  /*0240*/  IMAD R4, R9, R2, R4 ;  /* 0x0000000209047224 */ /* 0x000fe400078e0204 */
[----:B------:R-:W-:Y:S01]  /*0250*/  IMAD.WIDE.U32 R2, R103, c[0x0][0x1d0], RZ ;  /* 0x0000740067027a25 */ /* 0x000fe200078e00ff */
[----:B------:R-:W-:Y:S02]  /*0260*/  SHF.R.S32.HI R145, RZ, 0x1f, R103 ;  /* 0x0000001fff917819 */ /* 0x000fe40000011467 */
[----:B------:R-:W-:-:S03]  /*0270*/  ISETP.GT.U32.AND P2, PT, R9, R4, PT ;  /* 0x000000040900720c */ /* 0x000fc60003f44070 */
[C---:B------:R-:W-:Y:S02]  /*0280*/  IMAD R6, R145.reuse, c[0x0][0x1d0], RZ ;  /* 0x0000740091067a24 */ /* 0x040fe400078e02ff */
[----:B------:R-:W-:Y:S02]  /*0290*/  IMAD R14, R145, c[0x0][0x190], RZ ;  /* 0x00006400910e7a24 */ /* 0x000fe400078e02ff */
[----:B------:R-:W-:Y:S01]  /*02a0*/  IMAD R5, R103, c[0x0][0x1d4], R6 ;  /* 0x0000750067057a24 */ /* 0x000fe200078e0206 */
[----:B------:R-:W-:Y:S01]  /*02b0*/  LOP3.LUT R6, R109, c[0x0][0x178], RZ, 0x3c, !PT ;  /* 0x00005e006d067a12 */ /* 0x000fe200078e3cff */
[----:B------:R-:W-:Y:S02]  /*02c0*/  IMAD R16, R145, c[0x0][0x1b0], RZ ;  /* 0x00006c0091107a24 */ /* 0x000fe400078e02ff */
[----:B------:R-:W-:Y:S01]  /*02d0*/  IMAD.IADD R3, R3, 0x1, R5 ;  /* 0x0000000103037824 */ /* 0x000fe200078e0205 */
[----:B------:R-:W-:Y:S01]  /*02e0*/  ISETP.GE.AND P3, PT, R6, RZ, PT ;  /* 0x000000ff0600720c */ /* 0x000fe20003f66270 */
[----:B------:R-:W-:Y:S01]  /*02f0*/  @!P2 IMAD.IADD R4, R4, 0x1, -R9 ;  /* 0x000000010404a824 */ /* 0x000fe200078e0a09 */
[----:B------:R-:W-:Y:S01]  /*0300*/  @!P2 IADD3 R0, R0, 0x1, RZ ;  /* 0x000000010000a810 */ /* 0x000fe20007ffe0ff */
[----:B------:R-:W-:-:S03]  /*0310*/  IMAD.WIDE.U32 R6, R103, c[0x0][0x190], RZ ;  /* 0x0000640067067a25 */ /* 0x000fc600078e00ff */
[----:B------:R-:W-:Y:S01]  /*0320*/  ISETP.GE.U32.AND P0, PT, R4, R9, PT ;  /* 0x000000090400720c */ /* 0x000fe20003f06070 */
[----:B------:R-:W-:-:S04]  /*0330*/  IMAD.WIDE.U32 R8, R103, c[0x0][0x1b0], RZ ;  /* 0x00006c0067087a25 */ /* 0x000fc800078e00ff */
[----:B------:R-:W-:-:S04]  /*0340*/  IMAD.WIDE.U32 R4, R103, c[0x0][0x1e0], RZ ;  /* 0x0000780067047a25 */ /* 0x000fc800078e00ff */
[----:B------:R-:W-:Y:S02]  /*0350*/  IMAD R12, R145, c[0x0][0x1e0], RZ ;  /* 0x00007800910c7a24 */ /* 0x000fe400078e02ff */
[C---:B------:R-:W-:Y:S02]  /*0360*/  IMAD R11, R103.reuse, c[0x0][0x194], R14 ;  /* 0x00006500670b7a24 */ /* 0x040fe400078e020e */
[----:B------:R-:W-:Y:S01]  /*0370*/  IMAD R13, R103, c[0x0][0x1b4], R16 ;  /* 0x00006d00670d7a24 */ /* 0x000fe200078e0210 */
[----:B------:R-:W-:Y:S01]  /*0380*/  @P0 IADD3 R0, R0, 0x1, RZ ;  /* 0x0000000100000810 */ /* 0x000fe20007ffe0ff */
[----:B------:R-:W-:Y:S06]  /*0390*/  @!P4 EXIT ;  /* 0x000000000000c94d */ /* 0x000fec0003800000 */
[----:B------:R-:W0:Y:S01]  /*03a0*/  S2R R101, SR_TID.X ;  /* 0x0000000000657919 */ /* 0x000e220000002100 */
[----:B------:R-:W-:Y:S01]  /*03b0*/  @!P3 IMAD.MOV R0, RZ, RZ, -R0 ;  /* 0x000000ffff00b224 */ /* 0x000fe200078e0a00 */
[----:B------:R-:W-:Y:S01]  /*03c0*/  IADD3 R7, R7, R11, RZ ;  /* 0x0000000b07077210 */ /* 0x000fe20007ffe0ff */
[----:B------:R-:W-:Y:S01]  /*03d0*/  IMAD R11, R103, c[0x0][0x1e4], R12 ;  /* 0x00007900670b7a24 */ /* 0x000fe200078e020c */
[----:B------:R-:W-:Y:S01]  /*03e0*/  @!P1 LOP3.LUT R0, RZ, c[0x0][0x178], RZ, 0x33, !PT ;  /* 0x00005e00ff009a12 */ /* 0x000fe200078e33ff */
[----:B------:R-:W-:Y:S01]  /*03f0*/  IMAD.WIDE.U32 R2, R109, c[0x0][0x1d8], R2 ;  /* 0x000076006d027a25 */ /* 0x000fe200078e0002 */
[----:B------:R-:W1:Y:S01]  /*0400*/  S2R R106, SR_LANEID ;  /* 0x00000000006a7919 */ /* 0x000e620000000000 */
[----:B------:R-:W-:-:S02]  /*0410*/  MOV R104, RZ ;  /* 0x000000ff00687202 */ /* 0x000fc40000000f00 */
[----:B------:R-:W-:Y:S01]  /*0420*/  SHF.R.S32.HI R10, RZ, 0x1f, R0 ;  /* 0x0000001fff0a7819 */ /* 0x000fe20000011400 */
[----:B------:R-:W-:Y:S01]  /*0430*/  IMAD.IADD R93, R3, 0x1, R93 ;  /* 0x00000001035d7824 */ /* 0x000fe200078e025d */
[----:B------:R-:W-:Y:S01]  /*0440*/  IADD3 R5, R5, R11, RZ ;  /* 0x0000000b05057210 */ /* 0x000fe20007ffe0ff */
[----:B------:R-:W-:Y:S01]  /*0450*/  IMAD.IADD R9, R9, 0x1, R13 ;  /* 0x0000000109097824 */ /* 0x000fe200078e020d */
[----:B------:R-:W-:Y:S01]  /*0460*/  LEA R102, P0, R2, c[0x0][0x240], 0x1 ;  /* 0x0000900002667a11 */ /* 0x000fe200078008ff */
[----:B------:R-:W-:Y:S02]  /*0470*/  IMAD R12, R108, c[0x0][0x1e8], RZ ;  /* 0x00007a006c0c7a24 */ /* 0x000fe400078e02ff */
[----:B------:R-:W-:Y:S01]  /*0480*/  IMAD R11, R10, c[0x0][0x1a8], RZ ;  /* 0x00006a000a0b7a24 */ /* 0x000fe200078e02ff */
[----:B------:R-:W-:Y:S01]  /*0490*/  LEA.HI.X R93, R2, c[0x0][0x244], R93, 0x1, P0 ;  /* 0x00009100025d7a11 */ /* 0x000fe200000f0c5d */
[----:B------:R-:W-:Y:S02]  /*04a0*/  IMAD R13, R10, c[0x0][0x1c8], RZ ;  /* 0x000072000a0d7a24 */ /* 0x000fe400078e02ff */
[----:B------:R-:W-:-:S04]  /*04b0*/  IMAD.WIDE.U32 R2, R109, c[0x0][0x1e8], R4 ;  /* 0x00007a006d027a25 */ /* 0x000fc800078e0004 */
[----:B------:R-:W-:Y:S01]  /*04c0*/  IMAD.WIDE.U32 R4, R0, c[0x0][0x1a8], R6 ;  /* 0x00006a0000047a25 */ /* 0x000fe200078e0006 */
[----:B------:R-:W-:-:S03]  /*04d0*/  LEA R100, P0, R2, c[0x0][0x248], 0x1 ;  /* 0x0000920002647a11 */ /* 0x000fc600078008ff */
[----:B------:R-:W-:Y:S01]  /*04e0*/  IMAD R91, R109, c[0x0][0x1ec], R12 ;  /* 0x00007b006d5b7a24 */ /* 0x000fe200078e020c */
[----:B------:R-:W-:Y:S01]  /*04f0*/  LEA R89, P1, R4, c[0x0][0x228], 0x1 ;  /* 0x00008a0004597a11 */ /* 0x000fe200078208ff */
[----:B------:R-:W-:-:S03]  /*0500*/  IMAD.WIDE.U32 R6, R0, c[0x0][0x1c8], R8 ;  /* 0x0000720000067a25 */ /* 0x000fc600078e0008 */
[----:B------:R-:W-:Y:S01]  /*0510*/  IADD3 R91, R3, R91, RZ ;  /* 0x0000005b035b7210 */ /* 0x000fe20007ffe0ff */
[----:B------:R-:W-:Y:S01]  /*0520*/  IMAD R11, R0, c[0x0][0x1ac], R11 ;  /* 0x00006b00000b7a24 */ /* 0x000fe200078e020b */
[----:B------:R-:W-:Y:S01]  /*0530*/  LEA R87, P2, R6, c[0x0][0x230], 0x1 ;  /* 0x00008c0006577a11 */ /* 0x000fe200078408ff */
[----:B------:R-:W-:Y:S01]  /*0540*/  IMAD R13, R0, c[0x0][0x1cc], R13 ;  /* 0x00007300000d7a24 */ /* 0x000fe200078e020d */
[----:B------:R-:W-:Y:S01]  /*0550*/  LEA.HI.X R91, R2, c[0x0][0x24c], R91, 0x1, P0 ;  /* 0x00009300025b7a11 */ /* 0x000fe200000f0c5b */
[----:B0-----:R-:W-:Y:S02]  /*0560*/  IMAD.SHL.U32 R0, R101, 0x10, RZ ;  /* 0x0000001065007824 */ /* 0x001fe400078e00ff */
[----:B------:R-:W-:Y:S02]  /*0570*/  IMAD.IADD R85, R5, 0x1, R11 ;  /* 0x0000000105557824 */ /* 0x000fe400078e020b */
[----:B------:R-:W-:Y:S01]  /*0580*/  IMAD.IADD R83, R7, 0x1, R13 ;  /* 0x0000000107537824 */ /* 0x000fe200078e020d */
[----:B------:R-:W-:-:S02]  /*0590*/  LOP3.LUT R0, R0, 0xfffffe00, RZ, 0xc0, !PT ;  /* 0xfffffe0000007812 */ /* 0x000fc400078ec0ff */
[----:B------:R-:W-:Y:S02]  /*05a0*/  LEA.HI.X R85, R4, c[0x0][0x22c], R85, 0x1, P1 ;  /* 0x00008b0004557a11 */ /* 0x000fe400008f0c55 */
[----:B------:R-:W-:Y:S02]  /*05b0*/  LOP3.LUT R2, R0, 0x1f, R101, 0xf8, !PT ;  /* 0x0000001f00027812 */ /* 0x000fe400078ef865 */
[----:B------:R-:W-:Y:S02]  /*05c0*/  LEA.HI.X R83, R6, c[0x0][0x234], R83, 0x1, P2 ;  /* 0x00008d0006537a11 */ /* 0x000fe400010f0c53 */
[----:B------:R-:W-:Y:S02]  /*05d0*/  LOP3.LUT R101, R101, 0x1f, RZ, 0xc0, !PT ;  /* 0x0000001f65657812 */ /* 0x000fe400078ec0ff */
        /* <DEDUP_REMOVED lines=11> */
[----:B-1----:R-:W-:Y:S02]  /*0690*/  LOP3.LUT R82, R2, 0x1e0, RZ, 0xfc, !PT ;  /* 0x000001e002527812 */ /* 0x002fe400078efcff */
.L_x_2981:
[----:B------:R-:W-:Y:S01]  /*06a0*/  BAR.SYNC.DEFER_BLOCKING 0x0 ;  /* 0x0000000000007b1d */ /* 0x000fe20000010000 */
[----:B------:R-:W-:Y:S01]  /*06b0*/  IMAD.MOV.U32 R113, RZ, RZ, -0x800 ;  /* 0xfffff800ff717424 */ /* 0x000fe200078e00ff */
[----:B0-----:R-:W-:Y:S01]  /*06c0*/  MOV R5, R93 ;  /* 0x0000005d00057202 */ /* 0x001fe20000000f00 */
[----:B------:R-:W-:Y:S01]  /*06d0*/  IMAD.MOV.U32 R4, RZ, RZ, R102 ;  /* 0x000000ffff047224 */ /* 0x000fe200078e0066 */
[----:B------:R-:W-:Y:S01]  /*06e0*/  PRMT R7, RZ, 0x7610, R7 ;  /* 0x00007610ff077816 */ /* 0x000fe20000000007 */
[----:B------:R-:W-:Y:S01]  /*06f0*/  IMAD R113, R104, R113, c[0x0][0x168] ;  /* 0x00005a0068717624 */ /* 0x000fe200078e0271 */
[C---:B------:R-:W-:Y:S01]  /*0700*/  LOP3.LUT R112, R2.reuse, 0x80, RZ, 0xfc, !PT ;  /* 0x0000008002707812 */ /* 0x040fe200078efcff */
[----:B------:R-:W-:Y:S01]  /*0710*/  IMAD.WIDE R4, R2, 0x2, R4 ;  /* 0x0000000202047825 */ /* 0x000fe200078e0204 */
[----:B------:R-:W-:-:S02]  /*0720*/  PRMT R0, RZ, 0x7610, R0 ;  /* 0x00007610ff007816 */ /* 0x000fc40000000000 */
[CC--:B------:R-:W-:Y:S02]  /*0730*/  ISETP.GE.AND P2, PT, R2.reuse, R113.reuse, PT ;  /* 0x000000710200720c */ /* 0x0c0fe40003f46270 */
[-C--:B------:R-:W-:Y:S02]  /*0740*/  ISETP.GE.AND P1, PT, R99, R113.reuse, PT ;  /* 0x000000716300720c */ /* 0x080fe40003f26270 */
[----:B------:R-:W-:Y:S02]  /*0750*/  LOP3.LUT R111, R2, 0xa0, RZ, 0xfc, !PT ;  /* 0x000000a0026f7812 */ /* 0x000fe400078efcff */
[-C--:B------:R-:W-:Y:S02]  /*0760*/  ISETP.GE.AND P0, PT, R98, R113.reuse, PT ;  /* 0x000000716200720c */ /* 0x080fe40003f06270 */
[-C--:B------:R-:W-:Y:S02]  /*0770*/  ISETP.GE.AND P4, PT, R97, R113.reuse, PT ;  /* 0x000000716100720c */ /* 0x080fe40003f86270 */
[----:B------:R-:W-:-:S02]  /*0780*/  ISETP.GE.AND P6, PT, R112, R113, PT ;  /* 0x000000717000720c */ /* 0x000fc40003fc6270 */
[-C--:B------:R-:W-:Y:S02]  /*0790*/  ISETP.GE.AND P5, PT, R111, R113.reuse, PT ;  /* 0x000000716f00720c */ /* 0x080fe40003fa6270 */
[-C--:B------:R-:W-:Y:S01]  /*07a0*/  ISETP.GE.AND P3, PT, R96, R113.reuse, PT ;  /* 0x000000716000720c */ /* 0x080fe20003f66270 */
[----:B------:R0:W2:Y:S01]  /*07b0*/  @!P2 LDG.E.U16 R7, [R4.64] ;  /* 0x000000040407a981 */ /* 0x0000a2000c1e1500 */
[-C--:B------:R-:W-:Y:S02]  /*07c0*/  ISETP.GE.AND P2, PT, R95, R113.reuse, PT ;  /* 0x000000715f00720c */ /* 0x080fe40003f46270 */
[----:B------:R-:W-:Y:S01]  /*07d0*/  PRMT R9, RZ, 0x7610, R9 ;  /* 0x00007610ff097816 */ /* 0x000fe20000000009 */
[----:B------:R0:W3:Y:S01]  /*07e0*/  @!P1 LDG.E.U16 R0, [R4.64+0x40] ;  /* 0x0000400404009981 */ /* 0x0000e2000c1e1500 */
[----:B------:R-:W-:Y:S02]  /*07f0*/  ISETP.GE.AND P1, PT, R94, R113, PT ;  /* 0x000000715e00720c */ /* 0x000fe40003f26270 */
[----:B------:R-:W-:-:S02]  /*0800*/  PRMT R6, RZ, 0x7610, R6 ;  /* 0x00007610ff067816 */ /* 0x000fc40000000006 */
[----:B------:R-:W-:Y:S01]  /*0810*/  PRMT R11, RZ, 0x7610, R11 ;  /* 0x00007610ff0b7816 */ /* 0x000fe2000000000b */
[----:B------:R0:W4:Y:S01]  /*0820*/  @!P0 LDG.E.U16 R9, [R4.64+0x80] ;  /* 0x0000800404098981 */ /* 0x000122000c1e1500 */
[----:B------:R-:W-:Y:S02]  /*0830*/  PRMT R8, RZ, 0x7610, R8 ;  /* 0x00007610ff087816 */ /* 0x000fe40000000008 */
[----:B------:R-:W-:Y:S01]  /*0840*/  PRMT R13, RZ, 0x7610, R13 ;  /* 0x00007610ff0d7816 */ /* 0x000fe2000000000d */
[----:B------:R0:W4:Y:S01]  /*0850*/  @!P4 LDG.E.U16 R6, [R4.64+0xc0] ;  /* 0x0000c0040406c981 */ /* 0x000122000c1e1500 */
[----:B------:R-:W-:Y:S02]  /*0860*/  PRMT R10, RZ, 0x7610, R10 ;  /* 0x00007610ff0a7816 */ /* 0x000fe4000000000a */
[----:B------:R-:W-:Y:S01]  /*0870*/  PRMT R15, RZ, 0x7610, R15 ;  /* 0x00007610ff0f7816 */ /* 0x000fe2000000000f */
[----:B------:R0:W4:Y:S01]  /*0880*/  @!P6 LDG.E.U16 R11, [R4.64+0x100] ;  /* 0x00010004040be981 */ /* 0x000122000c1e1500 */
[----:B------:R-:W-:-:S02]  /*0890*/  LOP3.LUT R110, R2, 0x1a0, RZ, 0xfc, !PT ;  /* 0x000001a0026e7812 */ /* 0x000fc400078efcff */
[-C--:B------:R-:W-:Y:S01]  /*08a0*/  ISETP.GE.AND P0, PT, R92, R113.reuse, PT ;  /* 0x000000715c00720c */ /* 0x080fe20003f06270 */
[----:B------:R0:W4:Y:S01]  /*08b0*/  @!P5 LDG.E.U16 R8, [R4.64+0x140] ;  /* 0x000140040408d981 */ /* 0x000122000c1e1500 */
[-C--:B------:R-:W-:Y:S02]  /*08c0*/  ISETP.GE.AND P4, PT, R90, R113.reuse, PT ;  /* 0x000000715a00720c */ /* 0x080fe40003f86270 */
[-C--:B------:R-:W-:Y:S01]  /*08d0*/  ISETP.GE.AND P6, PT, R88, R113.reuse, PT ;  /* 0x000000715800720c */ /* 0x080fe20003fc6270 */
[----:B------:R0:W4:Y:S01]  /*08e0*/  @!P3 LDG.E.U16 R13, [R4.64+0x180] ;  /* 0x00018004040db981 */ /* 0x000122000c1e1500 */
[-C--:B------:R-:W-:Y:S02]  /*08f0*/  ISETP.GE.AND P5, PT, R86, R113.reuse, PT ;  /* 0x000000715600720c */ /* 0x080fe40003fa6270 */
[-C--:B------:R-:W-:Y:S01]  /*0900*/  ISETP.GE.AND P3, PT, R110, R113.reuse, PT ;  /* 0x000000716e00720c */ /* 0x080fe20003f66270 */
[----:B------:R0:W4:Y:S01]  /*0910*/  @!P2 LDG.E.U16 R10, [R4.64+0x1c0] ;  /* 0x0001c004040aa981 */ /* 0x000122000c1e1500 */
[----:B------:R-:W-:-:S02]  /*0920*/  ISETP.GE.AND P2, PT, R84, R113, PT ;  /* 0x000000715400720c */ /* 0x000fc40003f46270 */
[----:B------:R-:W-:Y:S01]  /*0930*/  PRMT R12, RZ, 0x7610, R12 ;  /* 0x00007610ff0c7816 */ /* 0x000fe2000000000c */
[----:B------:R0:W4:Y:S01]  /*0940*/  @!P1 LDG.E.U16 R15, [R4.64+0x200] ;  /* 0x00020004040f9981 */ /* 0x000122000c1e1500 */
[----:B------:R-:W-:Y:S02]  /*0950*/  ISETP.GE.AND P1, PT, R82, R113, PT ;  /* 0x000000715200720c */ /* 0x000fe40003f26270 */
        /* <DEDUP_REMOVED lines=8> */
[----:B------:R0:W4:Y:S04]  /*09e0*/  @!P6 LDG.E.U16 R14, [R4.64+0x2c0] ;  /* 0x0002c004040ee981 */ /* 0x000128000c1e1500 */
[----:B------:R0:W4:Y:S04]  /*09f0*/  @!P5 LDG.E.U16 R19, [R4.64+0x300] ;  /* 0x000300040413d981 */ /* 0x000128000c1e1500 */
[----:B------:R0:W4:Y:S04]  /*0a00*/  @!P3 LDG.E.U16 R16, [R4.64+0x340] ;  /* 0x000340040410b981 */ /* 0x000128000c1e1500 */
[----:B------:R0:W4:Y:S04]  /*0a10*/  @!P2 LDG.E.U16 R21, [R4.64+0x380] ;  /* 0x000380040415a981 */ /* 0x000128000c1e1500 */
[----:B------:R0:W4:Y:S04]  /*0a20*/  @!P1 LDG.E.U16 R18, [R4.64+0x3c0] ;  /* 0x0003c00404129981 */ /* 0x000128000c1e1500 */
[----:B------:R-:W1:Y:S02]  /*0a30*/  S2R R114, SR_TID.X ;  /* 0x0000000000727919 */ /* 0x000e640000002100 */
[----:B-1----:R-:W-:-:S05]  /*0a40*/  IMAD.SHL.U32 R81, R114, 0x10, RZ ;  /* 0x0000001072517824 */ /* 0x002fca00078e00ff */
[----:B------:R-:W-:-:S05]  /*0a50*/  LOP3.LUT R81, R81, 0xfffffe00, RZ, 0xc0, !PT ;  /* 0xfffffe0051517812 */ /* 0x000fca00078ec0ff */
        /* <DEDUP_REMOVED lines=9> */
[C---:B0-----:R-:W-:Y:S02]  /*0af0*/  IADD3 R5, R20.reuse, 0xc0, RZ ;  /* 0x000000c014057810 */ /* 0x041fe40007ffe0ff */
        /* <DEDUP_REMOVED lines=8> */
[C---:B------:R-:W-:Y:S02]  /*0b80*/  IADD3 R37, R20.reuse, 0x120, RZ ;  /* 0x0000012014257810 */ /* 0x040fe40007ffe0ff */
        /* <DEDUP_REMOVED lines=10> */
[C---:B------:R-:W-:Y:S02]  /*0c30*/  IADD3 R47, R20.reuse, 0x1c0, RZ ;  /* 0x000001c0142f7810 */ /* 0x040fe40007ffe0ff */
[-C--:B------:R-:W-:Y:S02]  /*0c40*/  LEA.HI.SX32 R37, R37, R20.reuse, 0x1b ;  /* 0x0000001425257211 */ /* 0x080fe400078fdaff */
[-C--:B------:R-:W-:Y:S01]  /*0c50*/  LEA.HI.SX32 R39, R39, R20.reuse, 0x1b ;  /* 0x0000001427277211 */ /* 0x080fe200078fdaff */
[----:B------:R-:W-:Y:S01]  /*0c60*/  IMAD.SHL.U32 R73, R33, 0x2, RZ ;  /* 0x0000000221497824 */ /* 0x000fe200078e00ff */
[----:B------:R-:W-:Y:S02]  /*0c70*/  LEA.HI.SX32 R41, R41, R20, 0x1b ;  /* 0x0000001429297211 */ /* 0x000fe400078fdaff */
[----:B------:R-:W-:Y:S01]  /*0c80*/  SHF.L.U32 R74, R5, 0x1, RZ ;  /* 0x00000001054a7819 */ /* 0x000fe200000006ff */
[----:B------:R-:W-:Y:S01]  /*0c90*/  IMAD.SHL.U32 R72, R35, 0x2, RZ ;  /* 0x0000000223487824 */ /* 0x000fe200078e00ff */
[----:B------:R-:W-:-:S02]  /*0ca0*/  IADD3 R49, R20, 0x1e0, RZ ;  /* 0x000001e014317810 */ /* 0x000fc40007ffe0ff */
[-C--:B------:R-:W-:Y:S02]  /*0cb0*/  LEA.HI.SX32 R43, R43, R20.reuse, 0x1b ;  /* 0x000000142b2b7211 */ /* 0x080fe400078fdaff */
[-C--:B------:R-:W-:Y:S01]  /*0cc0*/  LEA.HI.SX32 R45, R45, R20.reuse, 0x1b ;  /* 0x000000142d2d7211 */ /* 0x080fe200078fdaff */
[----:B------:R-:W-:Y:S01]  /*0cd0*/  IMAD.SHL.U32 R70, R39, 0x2, RZ ;  /* 0x0000000227467824 */ /* 0x000fe200078e00ff */
[-C--:B------:R-:W-:Y:S02]  /*0ce0*/  LEA.HI.SX32 R47, R47, R20.reuse, 0x1b ;  /* 0x000000142f2f7211 */ /* 0x080fe400078fdaff */
[----:B------:R-:W-:Y:S01]  /*0cf0*/  SHF.L.U32 R71, R37, 0x1, RZ ;  /* 0x0000000125477819 */ /* 0x000fe200000006ff */
[----:B------:R-:W-:Y:S01]  /*0d00*/  IMAD.SHL.U32 R69, R41, 0x2, RZ ;  /* 0x0000000229457824 */ /* 0x000fe200078e00ff */
[----:B------:R-:W-:Y:S01]  /*0d10*/  LEA.HI.SX32 R49, R49, R20, 0x1b ;  /* 0x0000001431317211 */ /* 0x000fe200078fdaff */
[----:B------:R-:W-:Y:S01]  /*0d20*/  IMAD.SHL.U32 R67, R45, 0x2, RZ ;  /* 0x000000022d437824 */ /* 0x000fe200078e00ff */
[----:B------:R-:W-:Y:S01]  /*0d30*/  SHF.L.U32 R68, R43, 0x1, RZ ;  /* 0x000000012b447819 */ /* 0x000fe200000006ff */
[----:B------:R-:W-:Y:S01]  /*0d40*/  IMAD.SHL.U32 R66, R47, 0x2, RZ ;  /* 0x000000022f427824 */ /* 0x000fe200078e00ff */
[----:B------:R-:W-:-:S02]  /*0d50*/  SHF.L.U32 R65, R49, 0x1, RZ ;  /* 0x0000000131417819 */ /* 0x000fc400000006ff */
[CC--:B------:R-:W-:Y:S02]  /*0d60*/  ISETP.GE.AND P2, PT, R2.reuse, R113.reuse, PT ;  /* 0x000000710200720c */ /* 0x0c0fe40003f46270 */
[-C--:B------:R-:W-:Y:S01]  /*0d70*/  ISETP.GE.AND P1, PT, R99, R113.reuse, PT ;  /* 0x000000716300720c */ /* 0x080fe20003f26270 */
[----:B------:R-:W-:Y:S02]  /*0d80*/  IMAD.MOV.U32 R4, RZ, RZ, R100 ;  /* 0x000000ffff047224 */ /* 0x000fe400078e0064 */
[----:B------:R-:W-:Y:S01]  /*0d90*/  IMAD.MOV.U32 R5, RZ, RZ, R91 ;  /* 0x000000ffff057224 */ /* 0x000fe200078e005b */
[----:B------:R-:W-:Y:S02]  /*0da0*/  PRMT R23, RZ, 0x7610, R23 ;  /* 0x00007610ff177816 */ /* 0x000fe40000000017 */
[----:B------:R-:W-:Y:S01]  /*0db0*/  PRMT R22, RZ, 0x7610, R22 ;  /* 0x00007610ff167816 */ /* 0x000fe20000000016 */
[----:B------:R-:W-:Y:S01]  /*0dc0*/  IMAD.WIDE R4, R2, 0x2, R4 ;  /* 0x0000000202047825 */ /* 0x000fe200078e0204 */
        /* <DEDUP_REMOVED lines=21> */
[----:B------:R-:W-:Y:S01]  /*0f20*/  STS.U16 [R77+0xc0], R6 ;  /* 0x0000c0064d007388 */ /* 0x000fe20000000400 */
[----:B0-----:R-:W-:-:S03]  /*0f30*/  LEA R0, R106, R81, 0x4 ;  /* 0x000000516a007211 */ /* 0x001fc600078e20ff */
        /* <DEDUP_REMOVED lines=9> */
[----:B------:R-:W-:Y:S04]  /*0fd0*/  STS.U16 [R69+0x2c0], R14 ;  /* 0x0002c00e45007388 */ /* 0x000fe80000000400 */
[----:B------:R-:W-:Y:S04]  /*0fe0*/  STS.U16 [R68+0x300], R19 ;  /* 0x0003001344007388 */ /* 0x000fe80000000400 */
        /* <DEDUP_REMOVED lines=21> */
[----:B0-----:R-:W-:-:S05]  /*1140*/  PRMT R21, RZ, 0x7610, R21 ;  /* 0x00007610ff157816 */ /* 0x001fca0000000015 */
[----:B------:R-:W2:Y:S01]  /*1150*/  @!P2 LDG.E.U16 R23, [R4.64] ;  /* 0x000000040417a981 */ /* 0x000ea2000c1e1500 */
[----:B------:R-:W-:-:S03]  /*1160*/  ISETP.GE.AND P2, PT, R95, R113, PT ;  /* 0x000000715f00720c */ /* 0x000fc60003f46270 */
[----:B------:R-:W3:Y:S01]  /*1170*/  @!P1 LDG.E.U16 R22, [R4.64+0x40] ;  /* 0x0000400404169981 */ /* 0x000ee2000c1e1500 */
[----:B------:R-:W-:-:S03]  /*1180*/  ISETP.GE.AND P1, PT, R94, R113, PT ;  /* 0x000000715e00720c */ /* 0x000fc60003f26270 */
[----:B------:R-:W4:Y:S01]  /*1190*/  @!P0 LDG.E.U16 R25, [R4.64+0x80] ;  /* 0x0000800404198981 */ /* 0x000f22000c1e1500 */
        /* <DEDUP_REMOVED lines=65> */
[----:B------:R-:W-:Y:S01]  /*15b0*/  IMAD.MOV.U32 R35, RZ, RZ, c[0x0][0x16c] ;  /* 0x00005b00ff237624 */ /* 0x000fe200078e00ff */
[----:B------:R-:W-:Y:S01]  /*15c0*/  HADD2.F32 R32, -RZ, R32.H0_H0 ;  /* 0x20000020ff207230 */ /* 0x000fe20000004100 */
[--C-:B------:R-:W-:Y:S01]  /*15d0*/  FADD.FTZ R61, R28, R105.reuse ;  /* 0x000000691c3d7221 */ /* 0x100fe20000010000 */
[----:B------:R-:W-:Y:S01]  /*15e0*/  FSETP.GTU.FTZ.AND P5, PT, R62, 20, PT ;  /* 0x41a000003e00780b */ /* 0x000fe20003fbc000 */
[----:B------:R-:W-:-:S02]  /*15f0*/  FADD.FTZ R60, R60, R105 ;  /* 0x000000693c3c7221 */ /* 0x000fc40000010000 */
[--C-:B------:R-:W-:Y:S02]  /*1600*/  FADD.FTZ R59, R30, R105.reuse ;  /* 0x000000691e3b7221 */ /* 0x100fe40000010000 */
[--C-:B------:R-:W-:Y:S01]  /*1610*/  FADD.FTZ R58, R58, R105.reuse ;  /* 0x000000693a3a7221 */ /* 0x100fe20000010000 */
[----:B------:R-:W-:Y:S01]  /*1620*/  ISETP.GE.AND P6, PT, R35, 0x1, PT ;  /* 0x000000012300780c */ /* 0x000fe20003fc6270 */
[----:B------:R-:W-:Y:S01]  /*1630*/  FADD.FTZ R57, R32, R105 ;  /* 0x0000006920397221 */ /* 0x000fe20000010000 */
        /* <DEDUP_REMOVED lines=37> */
.L_x_2941:
[----:B------:R-:W-:Y:S05]  /*1890*/  BSYNC B0 ;  /* 0x0000000000007941 */ /* 0x000fea0003800000 */
.L_x_2940:
        /* <DEDUP_REMOVED lines=36> */
.L_x_2943:
[----:B------:R-:W-:Y:S05]  /*1ae0*/  BSYNC B0 ;  /* 0x0000000000007941 */ /* 0x000fea0003800000 */
.L_x_2942:
[----:B------:R-:W-:Y:S01]  /*1af0*/  ISETP.EQ.OR P3, PT, RZ, UR6, P3 ;  /* 0x00000006ff007c0c */ /* 0x000fe20009f62670 */
[----:B------:R-:W-:Y:S01]  /*1b00*/  HADD2.F32 R34, -RZ, R34.H0_H0 ;  /* 0x20000022ff227230 */ /* 0x000fe20000004100 */
[----:B------:R-:W-:Y:S01]  /*1b10*/  BSSY B0, `(.L_x_2944) ;  /* 0x0000024000007945 */ /* 0x000fe20003800000 */
[----:B------:R-:W-:Y:S02]  /*1b20*/  FSETP.GTU.FTZ.AND P5, PT, R56, 20, PT ;  /* 0x41a000003800780b */ /* 0x000fe40003fbc000 */
[----:B------:R-:W-:Y:S01]  /*1b30*/  ISETP.EQ.OR P2, PT, RZ, UR6, P2 ;  /* 0x00000006ff007c0c */ /* 0x000fe20009742670 */
[----:B------:R-:W-:-:S07]  /*1b40*/  FADD.FTZ R55, R34, R105 ;  /* 0x0000006922377221 */ /* 0x000fce0000010000 */
        /* <DEDUP_REMOVED lines=32> */
.L_x_2945:
[----:B------:R-:W-:Y:S05]  /*1d50*/  BSYNC B0 ;  /* 0x0000000000007941 */ /* 0x000fea0003800000 */
.L_x_2944:
        /* <DEDUP_REMOVED lines=36> */
.L_x_2947:
[----:B------:R-:W-:Y:S05]  /*1fa0*/  BSYNC B0 ;  /* 0x0000000000007941 */ /* 0x000fea0003800000 */
.L_x_2946:
        /* <DEDUP_REMOVED lines=38> */
.L_x_2949:
[----:B------:R-:W-:Y:S05]  /*2210*/  BSYNC B0 ;  /* 0x0000000000007941 */ /* 0x000fea0003800000 */
.L_x_2948:
[----:B------:R-:W-:Y:S01]  /*2220*/  HADD2.F32 R52, -RZ, R23.H0_H0 ;  /* 0x20000017ff347230 */ /* 0x000fe20000004100 */
[----:B------:R-:W-:Y:S01]  /*2230*/  BSSY B0, `(.L_x_2950) ;  /* 0x0000023000007945 */ /* 0x000fe20003800000 */
[----:B------:R-:W-:-:S03]  /*2240*/  FSETP.GTU.FTZ.AND P1, PT, R53, 20, PT ;  /* 0x41a000003500780b */ /* 0x000fc60003f3c000 */
[----:B------:R-:W-:Y:S01]  /*2250*/  FADD.FTZ R52, R52, R105 ;  /* 0x0000006934347221 */ /* 0x000fe20000010000 */
        /* <DEDUP_REMOVED lines=32> */
.L_x_2951:
[----:B------:R-:W-:Y:S05]  /*2460*/  BSYNC B0 ;  /* 0x0000000000007941 */ /* 0x000fea0003800000 */
.L_x_2950:
        /* <DEDUP_REMOVED lines=38> */
.L_x_2953:
[----:B------:R-:W-:Y:S05]  /*26d0*/  BSYNC B0 ;  /* 0x0000000000007941 */ /* 0x000fea0003800000 */
.L_x_2952:
        /* <DEDUP_REMOVED lines=37> */
.L_x_2955:
[----:B------:R-:W-:Y:S05]  /*2930*/  BSYNC B0 ;  /* 0x0000000000007941 */ /* 0x000fea0003800000 */
.L_x_2954:
        /* <DEDUP_REMOVED lines=42> */
.L_x_2957:
[----:B------:R-:W-:Y:S05]  /*2be0*/  BSYNC B0 ;  /* 0x0000000000007941 */ /* 0x000fea0003800000 */
.L_x_2956:
        /* <DEDUP_REMOVED lines=40> */
.L_x_2959:
[----:B------:R-:W-:Y:S05]  /*2e70*/  BSYNC B0 ;  /* 0x0000000000007941 */ /* 0x000fea0003800000 */
.L_x_2958:
        /* <DEDUP_REMOVED lines=46> */
.L_x_2961:
[----:B------:R-:W-:Y:S05]  /*3160*/  BSYNC B0 ;  /* 0x0000000000007941 */ /* 0x000fea0003800000 */
.L_x_2960:
        /* <DEDUP_REMOVED lines=33> */
.L_x_2963:
[----:B------:R-:W-:Y:S05]  /*3380*/  BSYNC B0 ;  /* 0x0000000000007941 */ /* 0x000fea0003800000 */
.L_x_2962:
        /* <DEDUP_REMOVED lines=33> */
.L_x_2965:
[----:B------:R-:W-:Y:S05]  /*35a0*/  BSYNC B0 ;  /* 0x0000000000007941 */ /* 0x000fea0003800000 */
.L_x_2964:
        /* <DEDUP_REMOVED lines=33> */
.L_x_2967:
[----:B------:R-:W-:Y:S05]  /*37c0*/  BSYNC B0 ;  /* 0x0000000000007941 */ /* 0x000fea0003800000 */
.L_x_2966:
        /* <DEDUP_REMOVED lines=33> */
.L_x_2969:
[----:B------:R-:W-:Y:S05]  /*39e0*/  BSYNC B0 ;  /* 0x0000000000007941 */ /* 0x000fea0003800000 */
.L_x_2968:
        /* <DEDUP_REMOVED lines=33> */
.L_x_2971:
[----:B------:R-:W-:Y:S05]  /*3c00*/  BSYNC B0 ;  /* 0x0000000000007941 */ /* 0x000fea0003800000 */
.L_x_2970:
        /* <DEDUP_REMOVED lines=35> */
[----:B------:R-:W-:-:S05]  /*3e40*/  IMAD.MOV.U32 R17, RZ, RZ, RZ ;  /* 0x000000ffff117224 */ /* 0x000fca00078e00ff */
.L_x_2977:
[----:B------:R-:W-:Y:S02]  /*3e50*/  SHF.R.S32.HI R114, RZ, 0x1f, R17 ;  /* 0x0000001fff727819 */ /* 0x000fe40000011411 */
[----:B------:R-:W-:Y:S02]  /*3e60*/  MOV R113, 0xfffff800 ;  /* 0xfffff80000717802 */ /* 0x000fe40000000f00 */
[----:B------:R-:W-:Y:S01]  /*3e70*/  SHF.R.S32.HI R3, RZ, 0x1f, R2 ;  /* 0x0000001fff037819 */ /* 0x000fe20000011402 */
[----:B------:R-:W-:Y:S01]  /*3e80*/  IMAD R4, R114, c[0x0][0x1a0], RZ ;  /* 0x0000680072047a24 */ /* 0x000fe200078e02ff */
[----:B------:R-:W-:Y:S01]  /*3e90*/  PRMT R11, RZ, 0x7610, R11 ;  /* 0x00007610ff0b7816 */ /* 0x000fe2000000000b */
[----:B------:R-:W-:Y:S01]  /*3ea0*/  IMAD R113, R104, R113, c[0x0][0x168] ;  /* 0x00005a0068717624 */ /* 0x000fe200078e0271 */
[C---:B------:R-:W-:Y:S01]  /*3eb0*/  LOP3.LUT R112, R2.reuse, 0x80, RZ, 0xfc, !PT ;  /* 0x0000008002707812 */ /* 0x040fe200078efcff */
[C---:B------:R-:W-:Y:S01]  /*3ec0*/  IMAD R7, R17.reuse, c[0x0][0x1a4], R4 ;  /* 0x0000690011077a24 */ /* 0x040fe200078e0204 */
[----:B------:R-:W-:Y:S01]  /*3ed0*/  PRMT R10, RZ, 0x7610, R10 ;  /* 0x00007610ff0a7816 */ /* 0x000fe2000000000a */
[----:B------:R-:W-:Y:S01]  /*3ee0*/  IMAD.WIDE.U32 R4, R17, c[0x0][0x1a0], R2 ;  /* 0x0000680011047a25 */ /* 0x000fe200078e0002 */
[----:B------:R-:W-:-:S02]  /*3ef0*/  ISETP.GE.AND P2, PT, R2, R113, PT ;  /* 0x000000710200720c */ /* 0x000fc40003f46270 */
[----:B------:R-:W-:Y:S01]  /*3f00*/  ISETP.GE.AND P1, PT, R99, R113, PT ;  /* 0x000000716300720c */ /* 0x000fe20003f26270 */
[----:B------:R-:W-:Y:S01]  /*3f10*/  IMAD.IADD R5, R5, 0x1, R7 ;  /* 0x0000000105057824 */ /* 0x000fe200078e0207 */
[----:B------:R-:W-:Y:S02]  /*3f20*/  LEA R6, P0, R4, R89, 0x1 ;  /* 0x0000005904067211 */ /* 0x000fe400078008ff */
[----:B------:R-:W-:Y:S02]  /*3f30*/  LOP3.LUT R111, R2, 0xa0, RZ, 0xfc, !PT ;  /* 0x000000a0026f7812 */ /* 0x000fe400078efcff */
[----:B------:R-:W-:Y:S02]  /*3f40*/  LEA.HI.X R7, R4, R85, R5, 0x1, P0 ;  /* 0x0000005504077211 */ /* 0x000fe400000f0c05 */
[-C--:B------:R-:W-:Y:S02]  /*3f50*/  ISETP.GE.AND P0, PT, R98, R113.reuse, PT ;  /* 0x000000716200720c */ /* 0x080fe40003f06270 */
[-C--:B------:R-:W-:Y:S01]  /*3f60*/  ISETP.GE.AND P4, PT, R97, R113.reuse, PT ;  /* 0x000000716100720c */ /* 0x080fe20003f86270 */
[----:B0-----:R0:W2:Y:S01]  /*3f70*/  @!P2 LDG.E.U16 R11, [R6.64] ;  /* 0x00000004060ba981 */ /* 0x0010a2000c1e1500 */
[----:B------:R-:W-:-:S02]  /*3f80*/  ISETP.GE.AND P6, PT, R112, R113, PT ;  /* 0x000000717000720c */ /* 0x000fc40003fc6270 */
[-C--:B------:R-:W-:Y:S01]  /*3f90*/  ISETP.GE.AND P5, PT, R111, R113.reuse, PT ;  /* 0x000000716f00720c */ /* 0x080fe20003fa6270 */
[----:B------:R0:W3:Y:S01]  /*3fa0*/  @!P1 LDG.E.U16 R10, [R6.64+0x40] ;  /* 0x00004004060a9981 */ /* 0x0000e2000c1e1500 */
        /* <DEDUP_REMOVED lines=10> */
[----:B------:R0:W5:Y:S01]  /*4050*/  @!P4 LDG.E.U16 R12, [R6.64+0xc0] ;  /* 0x0000c004060cc981 */ /* 0x000162000c1e1500 */
[----:B------:R-:W-:Y:S02]  /*4060*/  PRMT R117, RZ, 0x7610, R117 ;  /* 0x00007610ff757816 */ /* 0x000fe40000000075 */
[----:B------:R-:W-:Y:S01]  /*4070*/  LOP3.LUT R110, R2, 0x1a0, RZ, 0xfc, !PT ;  /* 0x000001a0026e7812 */ /* 0x000fe200078efcff */
[----:B------:R0:W5:Y:S01]  /*4080*/  @!P6 LDG.E.U16 R15, [R6.64+0x100] ;  /* 0x00010004060fe981 */ /* 0x000162000c1e1500 */
[----:B------:R-:W-:-:S02]  /*4090*/  ISETP.GE.AND P0, PT, R92, R113, PT ;  /* 0x000000715c00720c */ /* 0x000fc40003f06270 */
[-C--:B------:R-:W-:Y:S01]  /*40a0*/  ISETP.GE.AND P4, PT, R90, R113.reuse, PT ;  /* 0x000000715a00720c */ /* 0x080fe20003f86270 */
[----:B------:R0:W5:Y:S01]  /*40b0*/  @!P5 LDG.E.U16 R14, [R6.64+0x140] ;  /* 0x00014004060ed981 */ /* 0x000162000c1e1500 */
[-C--:B------:R-:W-:Y:S02]  /*40c0*/  ISETP.GE.AND P6, PT, R88, R113.reuse, PT ;  /* 0x000000715800720c */ /* 0x080fe40003fc6270 */
[-C--:B------:R-:W-:Y:S01]  /*40d0*/  ISETP.GE.AND P5, PT, R86, R113.reuse, PT ;  /* 0x000000715600720c */ /* 0x080fe20003fa6270 */
[----:B------:R0:W5:Y:S01]  /*40e0*/  @!P3 LDG.E.U16 R115, [R6.64+0x180] ;  /* 0x000180040673b981 */ /* 0x000162000c1e1500 */
        /* <DEDUP_REMOVED lines=19> */
[----:B------:R-:W-:-:S02]  /*4220*/  IMAD R8, R108, c[0x0][0x180], RZ ;  /* 0x000060006c087a24 */ /* 0x000fc400078e02ff */
[----:B------:R-:W-:-:S04]  /*4230*/  IMAD.WIDE.U32 R4, R109, c[0x0][0x180], RZ ;  /* 0x000060006d047a25 */ /* 0x000fc800078e00ff */
[----:B------:R-:W-:Y:S02]  /*4240*/  IMAD R9, R109, c[0x0][0x184], R8 ;  /* 0x000061006d097a24 */ /* 0x000fe400078e0208 */
[----:B------:R-:W-:Y:S02]  /*4250*/  IMAD R8, R114, c[0x0][0x188], RZ ;  /* 0x0000620072087a24 */ /* 0x000fe400078e02ff */
[----:B------:R-:W-:Y:S02]  /*4260*/  IMAD.IADD R5, R5, 0x1, R9 ;  /* 0x0000000105057824 */ /* 0x000fe400078e0209 */
[C---:B------:R-:W-:Y:S02]  /*4270*/  IMAD R9, R17.reuse, c[0x0][0x18c], R8 ;  /* 0x0000630011097a24 */ /* 0x040fe400078e0208 */
[----:B------:R-:W-:-:S04]  /*4280*/  IMAD.WIDE.U32 R4, R17, c[0x0][0x188], R4 ;  /* 0x0000620011047a25 */ /* 0x000fc800078e0004 */
[----:B------:R-:W-:Y:S01]  /*4290*/  IMAD.IADD R5, R5, 0x1, R9 ;  /* 0x0000000105057824 */ /* 0x000fe200078e0209 */
[----:B------:R-:W-:-:S04]  /*42a0*/  LEA R8, P0, R4, c[0x0][0x220], 0x2 ;  /* 0x0000880004087a11 */ /* 0x000fc800078010ff */
[----:B------:R-:W-:-:S06]  /*42b0*/  LEA.HI.X R9, R4, c[0x0][0x224], R5, 0x2, P0 ;  /* 0x0000890004097a11 */ /* 0x000fcc00000f1405 */
[----:B------:R-:W5:Y:S01]  /*42c0*/  LDG.E R9, [R8.64] ;  /* 0x0000000408097981 */ /* 0x000f62000c1e1900 */
[----:B0-----:R-:W-:Y:S02]  /*42d0*/  IMAD R6, R114, c[0x0][0x1c0], RZ ;  /* 0x0000700072067a24 */ /* 0x001fe400078e02ff */
[----:B------:R-:W-:-:S04]  /*42e0*/  IMAD.WIDE.U32 R4, R17, c[0x0][0x1c0], R2 ;  /* 0x0000700011047a25 */ /* 0x000fc800078e0002 */
[----:B------:R-:W-:Y:S01]  /*42f0*/  IMAD R7, R17, c[0x0][0x1c4], R6 ;  /* 0x0000710011077a24 */ /* 0x000fe200078e0206 */
[----:B------:R-:W-:-:S04]  /*4300*/  LEA R6, P0, R4, R87, 0x1 ;  /* 0x0000005704067211 */ /* 0x000fc800078008ff */
[----:B------:R-:W-:Y:S02]  /*4310*/  IADD3 R5, R5, R7, RZ ;  /* 0x0000000705057210 */ /* 0x000fe40007ffe0ff */
[----:B------:R-:W-:Y:S02]  /*4320*/  ISETP.GE.AND P1, PT, R99, R113, PT ;  /* 0x000000716300720c */ /* 0x000fe40003f26270 */
[----:B------:R-:W-:Y:S02]  /*4330*/  LEA.HI.X R7, R4, R83, R5, 0x1, P0 ;  /* 0x0000005304077211 */ /* 0x000fe400000f0c05 */
[-C--:B------:R-:W-:Y:S02]  /*4340*/  ISETP.GE.AND P0, PT, R2, R113.reuse, PT ;  /* 0x000000710200720c */ /* 0x080fe40003f06270 */
[-C--:B------:R-:W-:Y:S01]  /*4350*/  ISETP.GE.AND P4, PT, R98, R113.reuse, PT ;  /* 0x000000716200720c */ /* 0x080fe20003f86270 */
[----:B------:R-:W0:Y:S01]  /*4360*/  S2R R114, SR_TID.X ;  /* 0x0000000000727919 */ /* 0x000e220000002100 */
[----:B------:R-:W-:-:S02]  /*4370*/  ISETP.GE.AND P3, PT, R97, R113, PT ;  /* 0x000000716100720c */ /* 0x000fc40003f66270 */
[-C--:B------:R-:W-:Y:S02]  /*4380*/  ISETP.GE.AND P6, PT, R112, R113.reuse, PT ;  /* 0x000000717000720c */ /* 0x080fe40003fc6270 */
[----:B------:R-:W-:Y:S02]  /*4390*/  ISETP.GE.AND P5, PT, R111, R113, PT ;  /* 0x000000716f00720c */ /* 0x000fe40003fa6270 */
[----:B------:R-:W-:Y:S01]  /*43a0*/  PRMT R5, RZ, 0x7610, R5 ;  /* 0x00007610ff057816 */ /* 0x000fe20000000005 */
[----:B--2---:R-:W-:Y:S04]  /*43b0*/  STS.U16 [R80], R11 ;  /* 0x0000000b50007388 */ /* 0x004fe80000000400 */
[----:B---3--:R-:W-:Y:S04]  /*43c0*/  STS.U16 [R79+0x40], R10 ;  /* 0x0000400a4f007388 */ /* 0x008fe80000000400 */
[----:B----4-:R-:W-:Y:S04]  /*43d0*/  STS.U16 [R78+0x80], R13 ;  /* 0x0000800d4e007388 */ /* 0x010fe80000000400 */
[----:B-----5:R-:W-:Y:S04]  /*43e0*/  STS.U16 [R77+0xc0], R12 ;  /* 0x0000c00c4d007388 */ /* 0x020fe80000000400 */
[----:B------:R-:W-:Y:S04]  /*43f0*/  STS.U16 [R76+0x100], R15 ;  /* 0x0001000f4c007388 */ /* 0x000fe80000000400 */
[----:B------:R1:W-:Y:S04]  /*4400*/  STS.U16 [R75+0x140], R14 ;  /* 0x0001400e4b007388 */ /* 0x0003e80000000400 */
[----:B------:R2:W-:Y:S04]  /*4410*/  STS.U16 [R74+0x180], R115 ;  /* 0x000180734a007388 */ /* 0x0005e80000000400 */
[----:B------:R-:W-:Y:S04]  /*4420*/  STS.U16 [R73+0x1c0], R116 ;  /* 0x0001c07449007388 */ /* 0x000fe80000000400 */
[----:B------:R-:W-:Y:S01]  /*4430*/  STS.U16 [R72+0x200], R117 ;  /* 0x0002007548007388 */ /* 0x000fe20000000400 */
[----:B-1----:R-:W-:-:S03]  /*4440*/  PRMT R75, RZ, 0x7610, R75 ;  /* 0x00007610ff4b7816 */ /* 0x002fc6000000004b */
[----:B------:R-:W-:Y:S01]  /*4450*/  STS.U16 [R71+0x240], R118 ;  /* 0x0002407647007388 */ /* 0x000fe20000000400 */
[----:B--2---:R-:W-:-:S03]  /*4460*/  PRMT R74, RZ, 0x7610, R74 ;  /* 0x00007610ff4a7816 */ /* 0x004fc6000000004a */
[----:B------:R-:W-:Y:S04]  /*4470*/  STS.U16 [R70+0x280], R119 ;  /* 0x0002807746007388 */ /* 0x000fe80000000400 */
[----:B------:R1:W-:Y:S04]  /*4480*/  STS.U16 [R69+0x2c0], R120 ;  /* 0x0002c07845007388 */ /* 0x0003e80000000400 */
[----:B------:R2:W-:Y:S04]  /*4490*/  STS.U16 [R68+0x300], R121 ;  /* 0x0003007944007388 */ /* 0x0005e80000000400 */
[----:B------:R3:W-:Y:S04]  /*44a0*/  STS.U16 [R67+0x340], R122 ;  /* 0x0003407a43007388 */ /* 0x0007e80000000400 */
[----:B------:R4:W-:Y:S04]  /*44b0*/  STS.U16 [R66+0x380], R123 ;  /* 0x0003807b42007388 */ /* 0x0009e80000000400 */
[----:B------:R2:W-:Y:S01]  /*44c0*/  STS.U16 [R65+0x3c0], R124 ;  /* 0x0003c07c41007388 */ /* 0x0005e20000000400 */
[----:B------:R-:W-:-:S06]  /*44d0*/  NOP ;  /* 0x0000000000007918 */ /* 0x000fcc0000000000 */
[----:B------:R0:W5:Y:S04]  /*44e0*/  @!P0 LDG.E.U16 R75, [R6.64] ;  /* 0x00000004064b8981 */ /* 0x000168000c1e1500 */
[----:B------:R0:W5:Y:S01]  /*44f0*/  @!P1 LDG.E.U16 R74, [R6.64+0x40] ;  /* 0x00004004064a9981 */ /* 0x000162000c1e1500 */
[----:B-1----:R-:W-:Y:S02]  /*4500*/  PRMT R69, RZ, 0x7610, R69 ;  /* 0x00007610ff457816 */ /* 0x002fe40000000045 */
[----:B--2---:R-:W-:Y:S01]  /*4510*/  PRMT R68, RZ, 0x7610, R68 ;  /* 0x00007610ff447816 */ /* 0x004fe20000000044 */
[----:B------:R-:W1:Y:S01]  /*4520*/  LDS.U16 R70, [R64] ;  /* 0x0000000040467984 */ /* 0x000e620000000400 */
[----:B---3--:R-:W-:-:S03]  /*4530*/  PRMT R67, RZ, 0x7610, R67 ;  /* 0x00007610ff437816 */ /* 0x008fc60000000043 */
[----:B------:R2:W3:Y:S01]  /*4540*/  @!P4 LDG.E.U16 R69, [R6.64+0x80] ;  /* 0x000080040645c981 */ /* 0x0004e2000c1e1500 */
[----:B------:R-:W-:-:S03]  /*4550*/  ISETP.GE.AND P4, PT, R96, R113, PT ;  /* 0x000000716000720c */ /* 0x000fc60003f86270 */
[----:B------:R2:W3:Y:S01]  /*4560*/  @!P3 LDG.E.U16 R68, [R6.64+0xc0] ;  /* 0x0000c0040644b981 */ /* 0x0004e2000c1e1500 */
[-C--:B------:R-:W-:Y:S02]  /*4570*/  ISETP.GE.AND P3, PT, R95, R113.reuse, PT ;  /* 0x000000715f00720c */ /* 0x080fe40003f66270 */
[----:B----4-:R-:W-:Y:S01]  /*4580*/  PRMT R66, RZ, 0x7610, R66 ;  /* 0x00007610ff427816 */ /* 0x010fe20000000042 */
[----:B------:R2:W4:Y:S01]  /*4590*/  @!P6 LDG.E.U16 R67, [R6.64+0x100] ;  /* 0x000100040643e981 */ /* 0x000522000c1e1500 */
[----:B------:R-:W-:Y:S02]  /*45a0*/  PRMT R65, RZ, 0x7610, R65 ;  /* 0x00007610ff417816 */ /* 0x000fe40000000041 */
[----:B------:R-:W-:Y:S01]  /*45b0*/  ISETP.GE.AND P6, PT, R94, R113, PT ;  /* 0x000000715e00720c */ /* 0x000fe20003fc6270 */
[----:B------:R-:W2:Y:S01]  /*45c0*/  LDS.U16 R15, [R64+0x2] ;  /* 0x00000200400f7984 */ /* 0x000ea20000000400 */
[----:B------:R-:W-:Y:S01]  /*45d0*/  PRMT R12, RZ, 0x7610, R12 ;  /* 0x00007610ff0c7816 */ /* 0x000fe2000000000c */
[----:B0-----:R-:W-:-:S02]  /*45e0*/  IMAD.SHL.U32 R76, R114, 0x10, RZ ;  /* 0x00000010724c7824 */ /* 0x001fc400078e00ff */
[----:B------:R2:W3:Y:S01]  /*45f0*/  @!P5 LDG.E.U16 R66, [R6.64+0x140] ;  /* 0x000140040642d981 */ /* 0x0004e2000c1e1500 */
[-C--:B------:R-:W-:Y:S02]  /*4600*/  ISETP.GE.AND P5, PT, R92, R113.reuse, PT ;  /* 0x000000715c00720c */ /* 0x080fe40003fa6270 */
[----:B------:R-:W-:Y:S01]  /*4610*/  PRMT R13, RZ, 0x7610, R13 ;  /* 0x00007610ff0d7816 */ /* 0x000fe2000000000d */
[----:B------:R2:W3:Y:S01]  /*4620*/  @!P4 LDG.E.U16 R65, [R6.64+0x180] ;  /* 0x000180040641c981 */ /* 0x0004e2000c1e1500 */
[----:B------:R-:W-:-:S03]  /*4630*/  ISETP.GE.AND P4, PT, R90, R113, PT ;  /* 0x000000715a00720c */ /* 0x000fc60003f86270 */
[----:B------:R2:W3:Y:S01]  /*4640*/  @!P3 LDG.E.U16 R12, [R6.64+0x1c0] ;  /* 0x0001c004060cb981 */ /* 0x0004e2000c1e1500 */
[-C--:B------:R-:W-:Y:S02]  /*4650*/  ISETP.GE.AND P3, PT, R88, R113.reuse, PT ;  /* 0x000000715800720c */ /* 0x080fe40003f66270 */
[C---:B------:R-:W-:Y:S01]  /*4660*/  IADD3 R10, R76.reuse, 0x3, RZ ;  /* 0x000000034c0a7810 */ /* 0x040fe20007ffe0ff */
[----:B------:R2:W3:Y:S01]  /*4670*/  @!P6 LDG.E.U16 R13, [R6.64+0x200] ;  /* 0x00020004060de981 */ /* 0x0004e2000c1e1500 */
[----:B------:R-:W-:Y:S01]  /*4680*/  PRMT R116, RZ, 0x7610, R116 ;  /* 0x00007610ff747816 */ /* 0x000fe20000000074 */
[----:B------:R-:W-:Y:S01]  /*4690*/  FMUL.FTZ R14, R9, 1.4426950216293334961 ;  /* 0x3fb8aa3b090e7820 */ /* 0x000fe20000410000 */
[----:B------:R-:W-:Y:S01]  /*46a0*/  IADD3 R8, R76, 0x2, RZ ;  /* 0x000000024c087810 */ /* 0x000fe20007ffe0ff */
[----:B------:R-:W0:Y:S01]  /*46b0*/  LDS.U16 R72, [R64+0x4] ;  /* 0x0000040040487984 */ /* 0x000e220000000400 */
[-C--:B------:R-:W-:Y:S02]  /*46c0*/  ISETP.GE.U32.AND P0, PT, R10, R113.reuse, PT ;  /* 0x000000710a00720c */ /* 0x080fe40003f06070 */
[----:B------:R-:W-:Y:S01]  /*46d0*/  PRMT R11, RZ, 0x7610, R11 ;  /* 0x00007610ff0b7816 */ /* 0x000fe2000000000b */
[----:B------:R2:W3:Y:S01]  /*46e0*/  @!P5 LDG.E.U16 R116, [R6.64+0x240] ;  /* 0x000240040674d981 */ /* 0x0004e2000c1e1500 */
[----:B------:R-:W-:-:S02]  /*46f0*/  ISETP.GE.AND P6, PT, R86, R113, PT ;  /* 0x000000715600720c */ /* 0x000fc40003fc6270 */
[----:B------:R-:W-:Y:S01]  /*4700*/  PRMT R10, RZ, 0x7610, R10 ;  /* 0x00007610ff0a7816 */ /* 0x000fe2000000000a */
[----:B------:R-:W0:Y:S01]  /*4710*/  LDS.U16 R71, [R64+0x6] ;  /* 0x0000060040477984 */ /* 0x000e220000000400 */
[----:B------:R-:W-:Y:S01]  /*4720*/  ISETP.GE.U32.AND P1, PT, R8, R113, PT ;  /* 0x000000710800720c */ /* 0x000fe20003f26070 */
[----:B------:R-:W-:Y:S01]  /*4730*/  FMUL.FTZ R8, R14, R63 ;  /* 0x0000003f0e087220 */ /* 0x000fe20000410000 */
[-C--:B------:R-:W-:Y:S01]  /*4740*/  ISETP.GE.AND P5, PT, R110, R113.reuse, PT ;  /* 0x000000716e00720c */ /* 0x080fe20003fa6270 */
[----:B------:R2:W3:Y:S01]  /*4750*/  @!P4 LDG.E.U16 R11, [R6.64+0x280] ;  /* 0x00028004060bc981 */ /* 0x0004e2000c1e1500 */
[-C--:B------:R-:W-:Y:S01]  /*4760*/  ISETP.GE.AND P4, PT, R84, R113.reuse, PT ;  /* 0x000000715400720c */ /* 0x080fe20003f86270 */
[----:B------:R1:W-:Y:S01]  /*4770*/  MUFU.EX2 R163, R8 ;  /* 0x0000000800a37308 */ /* 0x0003e20000000800 */
[----:B------:R-:W-:Y:S01]  /*4780*/  IADD3 R4, R76, 0x1, RZ ;  /* 0x000000014c047810 */ /* 0x000fe20007ffe0ff */
[----:B------:R2:W3:Y:S01]  /*4790*/  @!P3 LDG.E.U16 R10, [R6.64+0x2c0] ;  /* 0x0002c004060ab981 */ /* 0x0004e2000c1e1500 */
[-C--:B------:R-:W-:Y:S01]  /*47a0*/  ISETP.GE.AND P3, PT, R82, R113.reuse, PT ;  /* 0x000000715200720c */ /* 0x080fe20003f66270 */
[----:B------:R-:W-:Y:S01]  /*47b0*/  FMUL.FTZ R9, R14, R62 ;  /* 0x0000003e0e097220 */ /* 0x000fe20000410000 */
[----:B------:R-:W-:Y:S01]  /*47c0*/  ISETP.GE.U32.AND P2, PT, R4, R113, PT ;  /* 0x000000710400720c */ /* 0x000fe20003f46070 */
[----:B------:R-:W-:Y:S01]  /*47d0*/  FMUL.FTZ R73, R14, R61 ;  /* 0x0000003d0e497220 */ /* 0x000fe20000410000 */
[----:B------:R2:W3:Y:S01]  /*47e0*/  @!P6 LDG.E.U16 R5, [R6.64+0x300] ;  /* 0x000300040605e981 */ /* 0x0004e2000c1e1500 */
[----:B-1----:R-:W-:Y:S01]  /*47f0*/  IADD3 R8, R76, 0x4, RZ ;  /* 0x000000044c087810 */ /* 0x002fe20007ffe0ff */
[----:B------:R1:W-:Y:S01]  /*4800*/  MUFU.EX2 R160, R9 ;  /* 0x0000000900a07308 */ /* 0x0003e20000000800 */
[----:B------:R-:W-:-:S02]  /*4810*/  PRMT R4, RZ, 0x7610, R4 ;  /* 0x00007610ff047816 */ /* 0x000fc40000000004 */
[----:B------:R-:W-:Y:S02]  /*4820*/  ISETP.GE.U32.AND P6, PT, R8, R113, PT ;  /* 0x000000710800720c */ /* 0x000fe40003fc6070 */
[----:B------:R-:W-:Y:S02]  /*4830*/  PRMT R8, RZ, 0x7610, R8 ;  /* 0x00007610ff087816 */ /* 0x000fe40000000008 */
[----:B------:R2:W3:Y:S01]  /*4840*/  @!P5 LDG.E.U16 R4, [R6.64+0x340] ;  /* 0x000340040604d981 */ /* 0x0004e2000c1e1500 */
[----:B-1----:R-:W-:Y:S01]  /*4850*/  PRMT R9, RZ, 0x7610, R9 ;  /* 0x00007610ff097816 */ /* 0x002fe20000000009 */
[----:B------:R1:W-:Y:S02]  /*4860*/  MUFU.EX2 R158, R73 ;  /* 0x00000049009e7308 */ /* 0x0003e40000000800 */
[----:B------:R2:W3:Y:S01]  /*4870*/  @!P3 LDG.E.U16 R8, [R6.64+0x3c0] ;  /* 0x0003c0040608b981 */ /* 0x0004e2000c1e1500 */
[----:B------:R-:W-:-:S03]  /*4880*/  HADD2.F32 R77, -RZ, R70.H0_H0 ;  /* 0x20000046ff4d7230 */ /* 0x000fc60000004100 */
[----:B------:R2:W3:Y:S04]  /*4890*/  @!P4 LDG.E.U16 R9, [R6.64+0x380] ;  /* 0x000380040609c981 */ /* 0x0004e8000c1e1500 */
[----:B-1----:R-:W1:Y:S04]  /*48a0*/  LDS.U16 R73, [R64+0x8] ;  /* 0x0000080040497984 */ /* 0x002e680000000400 */
[----:B------:R-:W1:Y:S01]  /*48b0*/  LDS.U16 R70, [R64+0xa] ;  /* 0x00000a0040467984 */ /* 0x000e620000000400 */
[----:B------:R-:W-:Y:S01]  /*48c0*/  FMUL.FTZ R162, R24, R77 ;  /* 0x0000004d18a27220 */ /* 0x000fe20000410000 */
[----:B--2---:R-:W-:-:S02]  /*48d0*/  HADD2.F32 R6, -RZ, R15.H0_H0 ;  /* 0x2000000fff067230 */ /* 0x004fc40000004100 */
[----:B------:R-:W2:Y:S03]  /*48e0*/  LDS.U16 R77, [R64+0xc] ;  /* 0x00000c00404d7984 */ /* 0x000ea60000000400 */
[----:B------:R-:W-:Y:S02]  /*48f0*/  FMUL.FTZ R161, R23, R6 ;  /* 0x0000000617a17220 */ /* 0x000fe40000410000 */
[----:B------:R-:W2:Y:S01]  /*4900*/  LDS.U16 R6, [R64+0xe] ;  /* 0x00000e0040067984 */ /* 0x000ea20000000400 */
[----:B------:R-:W-:Y:S01]  /*4910*/  IADD3 R80, R76, 0x5, RZ ;  /* 0x000000054c507810 */ /* 0x000fe20007ffe0ff */
[C---:B------:R-:W-:Y:S02]  /*4920*/  FMUL.FTZ R78, R14.reuse, R60 ;  /* 0x0000003c0e4e7220 */ /* 0x040fe40000410000 */
[----:B------:R-:W-:Y:S01]  /*4930*/  FMUL.FTZ R79, R14, R59 ;  /* 0x0000003b0e4f7220 */ /* 0x000fe20000410000 */
[----:B------:R-:W-:Y:S01]  /*4940*/  ISETP.GE.U32.AND P5, PT, R80, R113, PT ;  /* 0x000000715000720c */ /* 0x000fe20003fa6070 */
[----:B------:R-:W-:Y:S01]  /*4950*/  FMUL.FTZ R7, R14, R56 ;  /* 0x000000380e077220 */ /* 0x000fe20000410000 */
[----:B------:R-:W-:Y:S01]  /*4960*/  IADD3 R80, R76, 0x6, RZ ;  /* 0x000000064c507810 */ /* 0x000fe20007ffe0ff */
[----:B------:R-:W1:Y:S01]  /*4970*/  MUFU.EX2 R78, R78 ;  /* 0x0000004e004e7308 */ /* 0x000e620000000800 */
[----:B0-----:R-:W-:-:S02]  /*4980*/  HADD2.F32 R72, -RZ, R72.H0_H0 ;  /* 0x20000048ff487230 */ /* 0x001fc40000004100 */
[----:B------:R-:W-:Y:S01]  /*4990*/  ISETP.GE.U32.AND P4, PT, R80, R113, PT ;  /* 0x000000715000720c */ /* 0x000fe20003f86070 */
[----:B------:R-:W-:Y:S01]  /*49a0*/  FMUL.FTZ R80, R14, R58 ;  /* 0x0000003a0e507220 */ /* 0x000fe20000410000 */
[----:B------:R-:W-:-:S03]  /*49b0*/  HADD2.F32 R71, -RZ, R71.H0_H0 ;  /* 0x20000047ff477230 */ /* 0x000fc60000004100 */
[----:B------:R0:W-:Y:S01]  /*49c0*/  MUFU.EX2 R148, R7 ;  /* 0x0000000700947308 */ /* 0x0001e20000000800 */
[----:B------:R-:W-:Y:S02]  /*49d0*/  FMUL.FTZ R72, R25, R72 ;  /* 0x0000004819487220 */ /* 0x000fe40000410000 */
[----:B------:R-:W-:-:S05]  /*49e0*/  FMUL.FTZ R115, R14, R57 ;  /* 0x000000390e737220 */ /* 0x000fca0000410000 */
[----:B------:R-:W2:Y:S01]  /*49f0*/  MUFU.EX2 R79, R79 ;  /* 0x0000004f004f7308 */ /* 0x000ea20000000800 */
[----:B0-----:R-:W0:Y:S01]  /*4a00*/  LDS.U16 R7, [R64+0x10] ;  /* 0x0000100040077984 */ /* 0x001e220000000400 */
[----:B------:R-:W-:Y:S01]  /*4a10*/  FMUL.FTZ R71, R22, R71 ;  /* 0x0000004716477220 */ /* 0x000fe20000410000 */
[----:B-1----:R-:W-:Y:S01]  /*4a20*/  HADD2.F32 R73, -RZ, R73.H0_H0 ;  /* 0x20000049ff497230 */ /* 0x002fe20000004100 */
[----:B------:R-:W-:-:S04]  /*4a30*/  FSEL R159, R72, RZ, !P1 ;  /* 0x000000ff489f7208 */ /* 0x000fc80004800000 */
[----:B------:R-:W1:Y:S01]  /*4a40*/  MUFU.EX2 R80, R80 ;  /* 0x0000005000507308 */ /* 0x000e620000000800 */
[----:B------:R-:W-:Y:S01]  /*4a50*/  IADD3 R72, R76, 0xa, RZ ;  /* 0x0000000a4c487810 */ /* 0x000fe20007ffe0ff */
[----:B------:R-:W-:Y:S01]  /*4a60*/  FMUL.FTZ R73, R26, R73 ;  /* 0x000000491a497220 */ /* 0x000fe20000410000 */
[----:B------:R-:W-:Y:S01]  /*4a70*/  FSEL R157, R71, RZ, !P0 ;  /* 0x000000ff479d7208 */ /* 0x000fe20004000000 */
[----:B------:R-:W-:Y:S01]  /*4a80*/  HADD2.F32 R70, -RZ, R70.H0_H0 ;  /* 0x20000046ff467230 */ /* 0x000fe20000004100 */
[----:B------:R-:W-:Y:S01]  /*4a90*/  FSEL R156, R78, 1, !P0 ;  /* 0x3f8000004e9c7808 */ /* 0x000fe20004000000 */
[----:B------:R-:W-:Y:S01]  /*4aa0*/  LDS.U16 R71, [R64+0x14] ;  /* 0x0000140040477984 */ /* 0x000fe20000000400 */
[----:B------:R-:W-:Y:S01]  /*4ab0*/  ISETP.GE.U32.AND P0, PT, R72, R113, PT ;  /* 0x000000714800720c */ /* 0x000fe20003f06070 */
[----:B------:R-:W0:Y:S01]  /*4ac0*/  MUFU.EX2 R115, R115 ;  /* 0x0000007300737308 */ /* 0x000e220000000800 */
[----:B------:R-:W-:Y:S01]  /*4ad0*/  IADD3 R72, R76, 0xb, RZ ;  /* 0x0000000b4c487810 */ /* 0x000fe20007ffe0ff */
[----:B------:R-:W-:Y:S01]  /*4ae0*/  FMUL.FTZ R153, R21, R70 ;  /* 0x0000004615997220 */ /* 0x000fe20000410000 */
[----:B------:R-:W-:Y:S01]  /*4af0*/  FSEL R155, R73, RZ, !P6 ;  /* 0x000000ff499b7208 */ /* 0x000fe20007000000 */
[----:B--2---:R-:W-:Y:S01]  /*4b00*/  HADD2.F32 R70, -RZ, R77.H0_H0 ;  /* 0x2000004dff467230 */ /* 0x004fe20000004100 */
[----:B------:R-:W-:-:S02]  /*4b10*/  FSEL R154, R79, 1, !P6 ;  /* 0x3f8000004f9a7808 */ /* 0x000fc40007000000 */
[-C--:B------:R-:W-:Y:S02]  /*4b20*/  ISETP.GE.U32.AND P6, PT, R72, R113.reuse, PT ;  /* 0x000000714800720c */ /* 0x080fe40003fc6070 */
[----:B------:R-:W-:Y:S01]  /*4b30*/  IADD3 R72, R76, 0xc, RZ ;  /* 0x0000000c4c487810 */ /* 0x000fe20007ffe0ff */
[----:B------:R-:W-:Y:S01]  /*4b40*/  FMUL.FTZ R70, R27, R70 ;  /* 0x000000461b467220 */ /* 0x000fe20000410000 */
[----:B------:R-:W-:Y:S02]  /*4b50*/  FSEL R153, R153, RZ, !P5 ;  /* 0x000000ff99997208 */ /* 0x000fe40006800000 */
[----:B-1----:R-:W-:Y:S02]  /*4b60*/  FSEL R152, R80, 1, !P5 ;  /* 0x3f80000050987808 */ /* 0x002fe40006800000 */
[----:B------:R-:W-:Y:S01]  /*4b70*/  ISETP.GE.U32.AND P5, PT, R72, R113, PT ;  /* 0x000000714800720c */ /* 0x000fe20003fa6070 */
[----:B------:R-:W-:Y:S01]  /*4b80*/  HADD2.F32 R15, -RZ, R6.H0_H0 ;  /* 0x20000006ff0f7230 */ /* 0x000fe20000004100 */
[----:B------:R-:W-:-:S02]  /*4b90*/  IADD3 R72, R76, 0xd, RZ ;  /* 0x0000000d4c487810 */ /* 0x000fc40007ffe0ff */
[C---:B------:R-:W-:Y:S02]  /*4ba0*/  ISETP.GE.U32.AND P3, PT, R76.reuse, R113, PT ;  /* 0x000000714c00720c */ /* 0x040fe40003f66070 */
[----:B------:R-:W-:Y:S02]  /*4bb0*/  IADD3 R118, R76, 0x7, RZ ;  /* 0x000000074c767810 */ /* 0x000fe40007ffe0ff */
[----:B------:R-:W-:Y:S02]  /*4bc0*/  FSEL R151, R70, RZ, !P4 ;  /* 0x000000ff46977208 */ /* 0x000fe40006000000 */
[----:B0-----:R-:W-:Y:S01]  /*4bd0*/  FSEL R150, R115, 1, !P4 ;  /* 0x3f80000073967808 */ /* 0x001fe20006000000 */
[----:B------:R-:W-:Y:S01]  /*4be0*/  FMUL.FTZ R15, R20, R15 ;  /* 0x0000000f140f7220 */ /* 0x000fe20000410000 */
[----:B------:R-:W-:Y:S02]  /*4bf0*/  ISETP.GE.U32.AND P4, PT, R72, R113, PT ;  /* 0x000000714800720c */ /* 0x000fe40003f86070 */
[----:B------:R-:W-:Y:S01]  /*4c00*/  FSEL R162, R162, RZ, !P3 ;  /* 0x000000ffa2a27208 */ /* 0x000fe20005800000 */
[----:B------:R-:W0:Y:S01]  /*4c10*/  LDS.U16 R72, [R64+0x12] ;  /* 0x0000120040487984 */ /* 0x000e220000000400 */
[----:B------:R-:W-:-:S02]  /*4c20*/  FSEL R163, R163, 1, !P3 ;  /* 0x3f800000a3a37808 */ /* 0x000fc40005800000 */
[----:B------:R-:W-:Y:S02]  /*4c30*/  ISETP.GE.U32.AND P3, PT, R118, R113, PT ;  /* 0x000000717600720c */ /* 0x000fe40003f66070 */
[----:B------:R-:W-:Y:S02]  /*4c40*/  FSEL R160, R160, 1, !P2 ;  /* 0x3f800000a0a07808 */ /* 0x000fe40005000000 */
[----:B------:R-:W-:Y:S02]  /*4c50*/  IADD3 R70, R76, 0xe, RZ ;  /* 0x0000000e4c467810 */ /* 0x000fe40007ffe0ff */
[----:B------:R-:W-:Y:S02]  /*4c60*/  FSEL R158, R158, 1, !P1 ;  /* 0x3f8000009e9e7808 */ /* 0x000fe40004800000 */
[----:B------:R-:W-:Y:S01]  /*4c70*/  FSEL R149, R15, RZ, !P3 ;  /* 0x000000ff0f957208 */ /* 0x000fe20005800000 */
[----:B------:R-:W-:Y:S01]  /*4c80*/  FMUL.FTZ R15, R163, R160 ;  /* 0x000000a0a30f7220 */ /* 0x000fe20000410000 */
[----:B------:R-:W-:-:S02]  /*4c90*/  FSEL R148, R148, 1, !P3 ;  /* 0x3f80000094947808 */ /* 0x000fc40005800000 */
[----:B------:R-:W-:Y:S02]  /*4ca0*/  ISETP.GE.U32.AND P3, PT, R70, R113, PT ;  /* 0x000000714600720c */ /* 0x000fe40003f66070 */
[----:B------:R-:W1:Y:S01]  /*4cb0*/  LDS.U16 R70, [R64+0x16] ;  /* 0x0000160040467984 */ /* 0x000e620000000400 */
[----:B------:R-:W-:Y:S01]  /*4cc0*/  IADD3 R118, R76, 0x8, RZ ;  /* 0x000000084c767810 */ /* 0x000fe20007ffe0ff */
[----:B------:R-:W-:Y:S01]  /*4cd0*/  FMUL.FTZ R77, R158, R15 ;  /* 0x0000000f9e4d7220 */ /* 0x000fe20000410000 */
[----:B------:R-:W-:Y:S01]  /*4ce0*/  HADD2.F32 R15, -RZ, R7.H0_H0 ;  /* 0x20000007ff0f7230 */ /* 0x000fe20000004100 */
[----:B------:R-:W-:Y:S01]  /*4cf0*/  FSEL R161, R161, RZ, !P2 ;  /* 0x000000ffa1a17208 */ /* 0x000fe20005000000 */
[----:B------:R-:W2:Y:S01]  /*4d00*/  LDS.U16 R7, [R64+0x18] ;  /* 0x0000180040077984 */ /* 0x000ea20000000400 */
[----:B------:R-:W-:Y:S01]  /*4d10*/  ISETP.GE.U32.AND P2, PT, R118, R113, PT ;  /* 0x000000717600720c */ /* 0x000fe20003f46070 */
[----:B------:R-:W-:Y:S01]  /*4d20*/  FMUL.FTZ R6, R14, R51 ;  /* 0x000000330e067220 */ /* 0x000fe20000410000 */
[----:B------:R-:W-:Y:S01]  /*4d30*/  IADD3 R118, R76, 0x9, RZ ;  /* 0x000000094c767810 */ /* 0x000fe20007ffe0ff */
[----:B------:R-:W-:Y:S01]  /*4d40*/  FMUL.FTZ R77, R156, R77 ;  /* 0x0000004d9c4d7220 */ /* 0x000fe20000410000 */
[----:B------:R-:W-:Y:S01]  /*4d50*/  IADD3 R78, R76, 0xf, RZ ;  /* 0x0000000f4c4e7810 */ /* 0x000fe20007ffe0ff */
[----:B------:R-:W-:-:S02]  /*4d60*/  FMUL.FTZ R146, R14, R55 ;  /* 0x000000370e927220 */ /* 0x000fc40000410000 */
[C---:B------:R-:W-:Y:S02]  /*4d70*/  FMUL.FTZ R143, R14.reuse, R54 ;  /* 0x000000360e8f7220 */ /* 0x040fe40000410000 */
[C---:B------:R-:W-:Y:S02]  /*4d80*/  FMUL.FTZ R144, R14.reuse, R53 ;  /* 0x000000350e907220 */ /* 0x040fe40000410000 */
[C---:B------:R-:W-:Y:S02]  /*4d90*/  FMUL.FTZ R141, R14.reuse, R52 ;  /* 0x000000340e8d7220 */ /* 0x040fe40000410000 */
[C---:B------:R-:W-:Y:S02]  /*4da0*/  FMUL.FTZ R73, R14.reuse, R50 ;  /* 0x000000320e497220 */ /* 0x040fe40000410000 */
[C---:B------:R-:W-:Y:S02]  /*4db0*/  FMUL.FTZ R76, R14.reuse, R49 ;  /* 0x000000310e4c7220 */ /* 0x040fe40000410000 */
[----:B------:R-:W-:-:S02]  /*4dc0*/  FMUL.FTZ R132, R14, R48 ;  /* 0x000000300e847220 */ /* 0x000fc40000410000 */
[----:B------:R-:W1:Y:S01]  /*4dd0*/  LDS.U16 R14, [R64+0x1a] ;  /* 0x00001a00400e7984 */ /* 0x000e620000000400 */
[----:B------:R-:W-:Y:S01]  /*4de0*/  FMUL.FTZ R15, R28, R15 ;  /* 0x0000000f1c0f7220 */ /* 0x000fe20000410000 */
[----:B------:R0:W-:Y:S01]  /*4df0*/  MUFU.EX2 R142, R6 ;  /* 0x00000006008e7308 */ /* 0x0001e20000000800 */
[----:B------:R-:W-:-:S03]  /*4e00*/  FMUL.FTZ R77, R154, R77 ;  /* 0x0000004d9a4d7220 */ /* 0x000fc60000410000 */
[----:B------:R-:W-:Y:S01]  /*4e10*/  FSEL R147, R15, RZ, !P2 ;  /* 0x000000ff0f937208 */ /* 0x000fe20005000000 */
[----:B------:R-:W-:Y:S01]  /*4e20*/  FMUL.FTZ R79, R152, R77 ;  /* 0x0000004d984f7220 */ /* 0x000fe20000410000 */
[----:B------:R-:W-:Y:S01]  /*4e30*/  LDS.U16 R15, [R64+0x1e] ;  /* 0x00001e00400f7984 */ /* 0x000fe20000000400 */
[----:B------:R-:W-:-:S03]  /*4e40*/  FFMA.FTZ R77, R162, R160, R161 ;  /* 0x000000a0a24d7223 */ /* 0x000fc600000100a1 */
[----:B0-----:R0:W2:Y:S01]  /*4e50*/  LDS.U16 R6, [R64+0x1c] ;  /* 0x00001c0040067984 */ /* 0x0010a20000000400 */
[----:B------:R-:W-:Y:S01]  /*4e60*/  FFMA.FTZ R77, R158, R77, R159 ;  /* 0x0000004d9e4d7223 */ /* 0x000fe2000001009f */
[----:B------:R-:W0:Y:S03]  /*4e70*/  MUFU.EX2 R146, R146 ;  /* 0x0000009200927308 */ /* 0x000e260000000800 */
[----:B------:R-:W-:-:S04]  /*4e80*/  FFMA.FTZ R77, R156, R77, R157 ;  /* 0x0000004d9c4d7223 */ /* 0x000fc8000001009d */
[----:B------:R-:W-:Y:S01]  /*4e90*/  FFMA.FTZ R77, R154, R77, R155 ;  /* 0x0000004d9a4d7223 */ /* 0x000fe2000001009b */
[----:B------:R-:W1:Y:S01]  /*4ea0*/  MUFU.EX2 R143, R143 ;  /* 0x0000008f008f7308 */ /* 0x000e620000000800 */
[----:B------:R-:W-:Y:S02]  /*4eb0*/  HADD2.F32 R72, -RZ, R72.H0_H0 ;  /* 0x20000048ff487230 */ /* 0x000fe40000004100 */
[----:B------:R-:W-:-:S05]  /*4ec0*/  FFMA.FTZ R77, R152, R77, R153 ;  /* 0x0000004d984d7223 */ /* 0x000fca0000010099 */
[----:B------:R-:W1:Y:S01]  /*4ed0*/  MUFU.EX2 R144, R144 ;  /* 0x0000009000907308 */ /* 0x000e620000000800 */
[C---:B------:R-:W-:Y:S01]  /*4ee0*/  FFMA.FTZ R77, R150.reuse, R77, R151 ;  /* 0x0000004d964d7223 */ /* 0x040fe20000010097 */
[----:B0-----:R-:W-:Y:S01]  /*4ef0*/  HADD2.F32 R64, -RZ, R71.H0_H0 ;  /* 0x20000047ff407230 */ /* 0x001fe20000004100 */
[----:B------:R-:W-:-:S05]  /*4f00*/  FMUL.FTZ R79, R150, R79 ;  /* 0x0000004f964f7220 */ /* 0x000fca0000410000 */
[----:B------:R-:W0:Y:S01]  /*4f10*/  MUFU.EX2 R73, R73 ;  /* 0x0000004900497308 */ /* 0x000e220000000800 */
[----:B------:R-:W-:Y:S01]  /*4f20*/  FMUL.FTZ R72, R19, R72 ;  /* 0x0000004813487220 */ /* 0x000fe20000410000 */
[----:B------:R-:W-:Y:S01]  /*4f30*/  ISETP.GE.U32.AND P1, PT, R118, R113, PT ;  /* 0x000000717600720c */ /* 0x000fe20003f26070 */
[----:B------:R-:W-:Y:S01]  /*4f40*/  FFMA.FTZ R77, R148, R77, R149 ;  /* 0x0000004d944d7223 */ /* 0x000fe20000010095 */
[----:B------:R-:W-:-:S04]  /*4f50*/  FSEL R146, R146, 1, !P2 ;  /* 0x3f80000092927808 */ /* 0x000fc80005000000 */
[----:B------:R-:W0:Y:S01]  /*4f60*/  MUFU.EX2 R141, R141 ;  /* 0x0000008d008d7308 */ /* 0x000e220000000800 */
[----:B------:R-:W-:Y:S01]  /*4f70*/  FMUL.FTZ R79, R148, R79 ;  /* 0x0000004f944f7220 */ /* 0x000fe20000410000 */
[----:B-1----:R-:W-:-:S06]  /*4f80*/  HADD2.F32 R71, -RZ, R70.H0_H0 ;  /* 0x20000046ff477230 */ /* 0x002fcc0000004100 */
[----:B------:R-:W1:Y:S01]  /*4f90*/  MUFU.EX2 R76, R76 ;  /* 0x0000004c004c7308 */ /* 0x000e620000000800 */
[----:B------:R-:W-:Y:S01]  /*4fa0*/  FMUL.FTZ R64, R29, R64 ;  /* 0x000000401d407220 */ /* 0x000fe20000410000 */
[----:B------:R-:W-:Y:S01]  /*4fb0*/  FSEL R143, R143, 1, !P1 ;  /* 0x3f8000008f8f7808 */ /* 0x000fe20004800000 */
[----:B------:R-:W-:Y:S01]  /*4fc0*/  FFMA.FTZ R77, R146, R77, R147 ;  /* 0x0000004d924d7223 */ /* 0x000fe20000010093 */
[----:B------:R-:W-:Y:S01]  /*4fd0*/  FSEL R138, R72, RZ, !P1 ;  /* 0x000000ff488a7208 */ /* 0x000fe20004800000 */
[----:B--2---:R-:W-:Y:S01]  /*4fe0*/  HADD2.F32 R7, -RZ, R7.H0_H0 ;  /* 0x20000007ff077230 */ /* 0x004fe20000004100 */
[----:B------:R-:W-:Y:S01]  /*4ff0*/  ISETP.GE.U32.AND P2, PT, R78, R113, PT ;  /* 0x000000714e00720c */ /* 0x000fe20003f46070 */
[----:B------:R-:W-:Y:S01]  /*5000*/  FMUL.FTZ R78, R146, R79 ;  /* 0x0000004f924e7220 */ /* 0x000fe20000410000 */
[----:B------:R-:W-:Y:S01]  /*5010*/  FSEL R144, R144, 1, !P0 ;  /* 0x3f80000090907808 */ /* 0x000fe20004000000 */
[----:B------:R-:W-:Y:S01]  /*5020*/  FMUL.FTZ R136, R18, R71 ;  /* 0x0000004712887220 */ /* 0x000fe20000410000 */
[----:B------:R-:W-:Y:S01]  /*5030*/  FSEL R137, R64, RZ, !P0 ;  /* 0x000000ff40897208 */ /* 0x000fe20004000000 */
[----:B------:R-:W-:Y:S01]  /*5040*/  FFMA.FTZ R77, R143, R77, R138 ;  /* 0x0000004d8f4d7223 */ /* 0x000fe2000001008a */
[----:B0-----:R-:W-:Y:S01]  /*5050*/  FSEL R139, R73, 1, !P4 ;  /* 0x3f800000498b7808 */ /* 0x001fe20006000000 */
[----:B------:R-:W-:Y:S01]  /*5060*/  FMUL.FTZ R73, R143, R78 ;  /* 0x0000004e8f497220 */ /* 0x000fe20000410000 */
[----:B------:R-:W-:Y:S01]  /*5070*/  HADD2.F32 R71, -RZ, R14.H0_H0 ;  /* 0x2000000eff477230 */ /* 0x000fe20000004100 */
[----:B------:R-:W-:Y:S01]  /*5080*/  FMUL.FTZ R7, R30, R7 ;  /* 0x000000071e077220 */ /* 0x000fe20000410000 */
[----:B------:R-:W0:Y:S01]  /*5090*/  MUFU.EX2 R132, R132 ;  /* 0x0000008400847308 */ /* 0x000e220000000800 */
[----:B------:R-:W-:Y:S01]  /*50a0*/  FSEL R141, R141, 1, !P6 ;  /* 0x3f8000008d8d7808 */ /* 0x000fe20007000000 */
[----:B------:R-:W-:Y:S01]  /*50b0*/  FFMA.FTZ R77, R144, R77, R137 ;  /* 0x0000004d904d7223 */ /* 0x000fe20000010089 */
[----:B------:R-:W-:Y:S01]  /*50c0*/  FSEL R136, R136, RZ, !P6 ;  /* 0x000000ff88887208 */ /* 0x000fe20007000000 */
[----:B------:R-:W-:Y:S01]  /*50d0*/  HADD2.F32 R6, -RZ, R6.H0_H0 ;  /* 0x20000006ff067230 */ /* 0x000fe20000004100 */
[----:B-1----:R-:W-:Y:S01]  /*50e0*/  FSEL R140, R76, 1, !P3 ;  /* 0x3f8000004c8c7808 */ /* 0x002fe20005800000 */
[----:B------:R-:W-:Y:S01]  /*50f0*/  FMUL.FTZ R76, R144, R73 ;  /* 0x00000049904c7220 */ /* 0x000fe20000410000 */
[----:B------:R-:W-:Y:S01]  /*5100*/  FSEL R142, R142, 1, !P5 ;  /* 0x3f8000008e8e7808 */ /* 0x000fe20006800000 */
[----:B------:R-:W-:Y:S01]  /*5110*/  FMUL.FTZ R71, R16, R71 ;  /* 0x0000004710477220 */ /* 0x000fe20000410000 */
[----:B------:R-:W-:Y:S01]  /*5120*/  FSEL R135, R7, RZ, !P5 ;  /* 0x000000ff07877208 */ /* 0x000fe20006800000 */
[C---:B------:R-:W-:Y:S01]  /*5130*/  FFMA.FTZ R77, R141.reuse, R77, R136 ;  /* 0x0000004d8d4d7223 */ /* 0x040fe20000010088 */
[----:B------:R-:W-:Y:S01]  /*5140*/  HADD2.F32 R15, -RZ, R15.H0_H0 ;  /* 0x2000000fff0f7230 */ /* 0x000fe20000004100 */
[----:B------:R-:W-:Y:S01]  /*5150*/  FMUL.FTZ R73, R141, R76 ;  /* 0x0000004c8d497220 */ /* 0x000fe20000410000 */
[----:B------:R-:W-:Y:S01]  /*5160*/  FSEL R134, R71, RZ, !P4 ;  /* 0x000000ff47867208 */ /* 0x000fe20006000000 */
[----:B------:R-:W-:-:S02]  /*5170*/  FMUL.FTZ R6, R31, R6 ;  /* 0x000000061f067220 */ /* 0x000fc40000410000 */
[C---:B------:R-:W-:Y:S02]  /*5180*/  FFMA.FTZ R77, R142.reuse, R77, R135 ;  /* 0x0000004d8e4d7223 */ /* 0x040fe40000010087 */
[----:B------:R-:W-:Y:S01]  /*5190*/  FMUL.FTZ R14, R142, R73 ;  /* 0x000000498e0e7220 */ /* 0x000fe20000410000 */
[----:B------:R-:W-:Y:S01]  /*51a0*/  FSEL R133, R6, RZ, !P3 ;  /* 0x000000ff06857208 */ /* 0x000fe20005800000 */
[----:B------:R-:W-:Y:S02]  /*51b0*/  FMUL.FTZ R15, R0, R15 ;  /* 0x0000000f000f7220 */ /* 0x000fe40000410000 */
[C---:B------:R-:W-:Y:S02]  /*51c0*/  FFMA.FTZ R77, R139.reuse, R77, R134 ;  /* 0x0000004d8b4d7223 */ /* 0x040fe40000010086 */
[----:B------:R-:W-:Y:S01]  /*51d0*/  FMUL.FTZ R7, R139, R14 ;  /* 0x0000000e8b077220 */ /* 0x000fe20000410000 */
[----:B0-----:R-:W-:Y:S01]  /*51e0*/  FSEL R132, R132, 1, !P2 ;  /* 0x3f80000084847808 */ /* 0x001fe20005000000 */
[C---:B------:R-:W-:Y:S01]  /*51f0*/  FFMA.FTZ R77, R140.reuse, R77, R133 ;  /* 0x0000004d8c4d7223 */ /* 0x040fe20000010085 */
[----:B------:R-:W-:Y:S01]  /*5200*/  FSEL R131, R15, RZ, !P2 ;  /* 0x000000ff0f837208 */ /* 0x000fe20005000000 */
[----:B------:R-:W-:-:S04]  /*5210*/  FMUL.FTZ R7, R140, R7 ;  /* 0x000000078c077220 */ /* 0x000fc80000410000 */
[C---:B------:R-:W-:Y:S02]  /*5220*/  FFMA.FTZ R15, R132.reuse, R77, R131 ;  /* 0x0000004d840f7223 */ /* 0x040fe40000010083 */
[----:B------:R-:W-:-:S03]  /*5230*/  FMUL.FTZ R14, R132, R7 ;  /* 0x00000007840e7220 */ /* 0x000fc60000410000 */
[----:B------:R-:W0:Y:S04]  /*5240*/  SHFL.UP PT, R6, R15, 0x1, RZ ;  /* 0x042000000f067989 */ /* 0x000e2800000e00ff */
[----:B------:R-:W1:Y:S01]  /*5250*/  SHFL.UP PT, R7, R14, 0x1, RZ ;  /* 0x042000000e077989 */ /* 0x000e6200000e00ff */
[----:B------:R-:W-:-:S13]  /*5260*/  ISETP.GE.AND P0, PT, R106, 0x1, PT ;  /* 0x000000016a00780c */ /* 0x000fda0003f06270 */
[C---:B0-----:R-:W-:Y:S02]  /*5270*/  @P0 FFMA.FTZ R15, R14.reuse, R6, R15 ;  /* 0x000000060e0f0223 */ /* 0x041fe4000001000f */
[----:B-1----:R-:W-:-:S03]  /*5280*/  @P0 FMUL.FTZ R14, R14, R7 ;  /* 0x000000070e0e0220 */ /* 0x002fc60000410000 */
[----:B------:R-:W0:Y:S04]  /*5290*/  SHFL.UP PT, R6, R15, 0x2, RZ ;  /* 0x044000000f067989 */ /* 0x000e2800000e00ff */
[----:B------:R-:W1:Y:S01]  /*52a0*/  SHFL.UP PT, R7, R14, 0x2, RZ ;  /* 0x044000000e077989 */ /* 0x000e6200000e00ff */
[----:B------:R-:W-:Y:S01]  /*52b0*/  ISETP.GE.AND P0, PT, R106, 0x2, PT ;  /* 0x000000026a00780c */ /* 0x000fe20003f06270 */
[----:B------:R-:W-:-:S12]  /*52c0*/  IMAD.IADD R76, R81, 0x1, R106 ;  /* 0x00000001514c7824 */ /* 0x000fd800078e026a */
[C---:B0-----:R-:W-:Y:S02]  /*52d0*/  @P0 FFMA.FTZ R15, R14.reuse, R6, R15 ;  /* 0x000000060e0f0223 */ /* 0x041fe4000001000f */
[----:B-1----:R-:W-:-:S03]  /*52e0*/  @P0 FMUL.FTZ R14, R14, R7 ;  /* 0x000000070e0e0220 */ /* 0x002fc60000410000 */
[----:B------:R-:W0:Y:S04]  /*52f0*/  SHFL.UP PT, R6, R15, 0x4, RZ ;  /* 0x048000000f067989 */ /* 0x000e2800000e00ff */
[----:B------:R-:W1:Y:S01]  /*5300*/  SHFL.UP PT, R7, R14, 0x4, RZ ;  /* 0x048000000e077989 */ /* 0x000e6200000e00ff */
[----:B------:R-:W-:Y:S02]  /*5310*/  ISETP.GE.AND P0, PT, R106, 0x4, PT ;  /* 0x000000046a00780c */ /* 0x000fe40003f06270 */
[C---:B------:R-:W-:Y:S02]  /*5320*/  IADD3 R71, R76.reuse, 0x20, RZ ;  /* 0x000000204c477810 */ /* 0x040fe40007ffe0ff */
[-C--:B------:R-:W-:Y:S02]  /*5330*/  LEA.HI.SX32 R80, R76, R76.reuse, 0x1b ;  /* 0x0000004c4c507211 */ /* 0x080fe400078fdaff */
[----:B------:R-:W-:-:S02]  /*5340*/  LEA.HI.SX32 R71, R71, R76, 0x1b ;  /* 0x0000004c47477211 */ /* 0x000fc400078fdaff */
[----:B------:R-:W-:-:S03]  /*5350*/  SHF.L.U32 R80, R80, 0x1, RZ ;  /* 0x0000000150507819 */ /* 0x000fc600000006ff */
[----:B------:R-:W-:Y:S02]  /*5360*/  IMAD.SHL.U32 R79, R71, 0x2, RZ ;  /* 0x00000002474f7824 */ /* 0x000fe400078e00ff */
[----:B-----5:R-:W-:Y:S01]  /*5370*/  STS.U16 [R80+0x1080], R75 ;  /* 0x0010804b50007388 */ /* 0x020fe20000000400 */
[----:B0-----:R-:W-:-:S03]  /*5380*/  @P0 FFMA.FTZ R15, R14, R6, R15 ;  /* 0x000000060e0f0223 */ /* 0x001fc6000001000f */
[----:B------:R-:W-:Y:S01]  /*5390*/  STS.U16 [R79+0x10c0], R74 ;  /* 0x0010c04a4f007388 */ /* 0x000fe20000000400 */
[----:B-1----:R-:W-:-:S03]  /*53a0*/  @P0 FMUL.FTZ R14, R14, R7 ;  /* 0x000000070e0e0220 */ /* 0x002fc60000410000 */
[----:B------:R-:W0:Y:S04]  /*53b0*/  SHFL.UP PT, R74, R15, 0x8, RZ ;  /* 0x050000000f4a7989 */ /* 0x000e2800000e00ff */
[----:B------:R-:W1:Y:S01]  /*53c0*/  SHFL.UP PT, R75, R14, 0x8, RZ ;  /* 0x050000000e4b7989 */ /* 0x000e6200000e00ff */
[----:B------:R-:W-:Y:S02]  /*53d0*/  ISETP.GE.AND P0, PT, R106, 0x8, PT ;  /* 0x000000086a00780c */ /* 0x000fe40003f06270 */
[----:B------:R-:W-:Y:S02]  /*53e0*/  SHF.R.U32.HI R64, RZ, 0x5, R114 ;  /* 0x00000005ff407819 */ /* 0x000fe40000011672 */
[C---:B------:R-:W-:Y:S02]  /*53f0*/  IADD3 R127, R76.reuse, 0xa0, RZ ;  /* 0x000000a04c7f7810 */ /* 0x040fe40007ffe0ff */
[----:B------:R-:W-:-:S02]  /*5400*/  IADD3 R121, R76, 0x180, RZ ;  /* 0x000001804c797810 */ /* 0x000fc40007ffe0ff */
[----:B------:R-:W-:Y:S02]  /*5410*/  IADD3 R117, R76, 0x80, RZ ;  /* 0x000000804c757810 */ /* 0x000fe40007ffe0ff */
[C---:B------:R-:W-:Y:S02]  /*5420*/  ISETP.NE.AND P1, PT, R64.reuse, RZ, PT ;  /* 0x000000ff4000720c */ /* 0x040fe40003f25270 */
[C---:B------:R-:W-:Y:S02]  /*5430*/  ISETP.NE.AND P3, PT, R64.reuse, 0x3, PT ;  /* 0x000000034000780c */ /* 0x040fe40003f65270 */
[----:B------:R-:W-:Y:S02]  /*5440*/  ISETP.NE.AND P2, PT, R64, 0x2, PT ;  /* 0x000000024000780c */ /* 0x000fe40003f45270 */
[-C--:B------:R-:W-:Y:S02]  /*5450*/  LEA.HI.SX32 R118, R127, R76.reuse, 0x1b ;  /* 0x0000004c7f767211 */ /* 0x080fe400078fdaff */
[----:B------:R-:W-:Y:S01]  /*5460*/  LEA.HI.SX32 R64, R121, R76, 0x1b ;  /* 0x0000004c79407211 */ /* 0x000fe200078fdaff */
[----:B0-----:R-:W-:Y:S01]  /*5470*/  @P0 FFMA.FTZ R15, R14, R74, R15 ;  /* 0x0000004a0e0f0223 */ /* 0x001fe2000001000f */
[----:B------:R-:W-:-:S02]  /*5480*/  IADD3 R165, R76, 0x40, RZ ;  /* 0x000000404ca57810 */ /* 0x000fc40007ffe0ff */
[----:B------:R-:W-:Y:S01]  /*5490*/  IADD3 R129, R76, 0x60, RZ ;  /* 0x000000604c817810 */ /* 0x000fe20007ffe0ff */
[----:B-1----:R-:W-:Y:S01]  /*54a0*/  @P0 FMUL.FTZ R14, R14, R75 ;  /* 0x0000004b0e0e0220 */ /* 0x002fe20000410000 */
        /* <DEDUP_REMOVED lines=8> */
[-C--:B------:R-:W-:Y:S02]  /*5530*/  LEA.HI.SX32 R117, R117, R76.reuse, 0x1b ;  /* 0x0000004c75757211 */ /* 0x080fe400078fdaff */
[----:B------:R-:W-:Y:S01]  /*5540*/  IADD3 R121, R76, 0x1e0, RZ ;  /* 0x000001e04c797810 */ /* 0x000fe20007ffe0ff */
[----:B------:R-:W-:Y:S01]  /*5550*/  IMAD.SHL.U32 R75, R118, 0x2, RZ ;  /* 0x00000002764b7824 */ /* 0x000fe200078e00ff */
[-C--:B------:R-:W-:Y:S01]  /*5560*/  LEA.HI.SX32 R165, R165, R76.reuse, 0x1b ;  /* 0x0000004ca5a57211 */ /* 0x080fe200078fdaff */
[----:B------:R-:W0:Y:S01]  /*5570*/  SHFL.UP PT, R118, R15, 0x10, RZ ;  /* 0x060000000f767989 */ /* 0x000e2200000e00ff */
        /* <DEDUP_REMOVED lines=10> */
[----:B------:R-:W-:Y:S02]  /*5620*/  IMAD.SHL.U32 R76, R117, 0x2, RZ ;  /* 0x00000002754c7824 */ /* 0x000fe400078e00ff */
[----:B------:R-:W1:Y:S01]  /*5630*/  SHFL.UP PT, R117, R14, 0x10, RZ ;  /* 0x060000000e757989 */ /* 0x000e6200000e00ff */
[----:B------:R-:W-:Y:S01]  /*5640*/  ISETP.GE.AND P0, PT, R106, 0x10, PT ;  /* 0x000000106a00780c */ /* 0x000fe20003f06270 */
[----:B------:R-:W-:Y:S01]  /*5650*/  IMAD.SHL.U32 R78, R165, 0x2, RZ ;  /* 0x00000002a54e7824 */ /* 0x000fe200078e00ff */
[----:B------:R-:W-:-:S02]  /*5660*/  SHF.L.U32 R77, R129, 0x1, RZ ;  /* 0x00000001814d7819 */ /* 0x000fc400000006ff */
[----:B------:R-:W-:Y:S02]  /*5670*/  ISETP.NE.AND P4, PT, R106, 0x1f, PT ;  /* 0x0000001f6a00780c */ /* 0x000fe40003f85270 */
[----:B---3--:R-:W-:Y:S01]  /*5680*/  STS.U16 [R78+0x1100], R69 ;  /* 0x001100454e007388 */ /* 0x008fe20000000400 */
[----:B------:R-:W-:Y:S01]  /*5690*/  SHF.L.U32 R74, R119, 0x1, RZ ;  /* 0x00000001774a7819 */ /* 0x000fe200000006ff */
[----:B------:R-:W-:Y:S02]  /*56a0*/  IMAD.SHL.U32 R73, R73, 0x2, RZ ;  /* 0x0000000249497824 */ /* 0x000fe400078e00ff */
[----:B------:R-:W-:Y:S03]  /*56b0*/  STS.U16 [R77+0x1140], R68 ;  /* 0x001140444d007388 */ /* 0x000fe60000000400 */
[----:B0-----:R-:W-:Y:S01]  /*56c0*/  @P0 FFMA.FTZ R15, R14, R118, R15 ;  /* 0x000000760e0f0223 */ /* 0x001fe2000001000f */
[----:B----4-:R-:W-:Y:S01]  /*56d0*/  STS.U16 [R76+0x1180], R67 ;  /* 0x001180434c007388 */ /* 0x010fe20000000400 */
[----:B------:R-:W-:-:S03]  /*56e0*/  IMAD.SHL.U32 R72, R72, 0x2, RZ ;  /* 0x0000000248487824 */ /* 0x000fc600078e00ff */
[----:B------:R0:W-:Y:S01]  /*56f0*/  STS.U16 [R75+0x11c0], R66 ;  /* 0x0011c0424b007388 */ /* 0x0001e20000000400 */
[----:B-1----:R-:W-:Y:S01]  /*5700*/  @P0 FMUL.FTZ R14, R14, R117 ;  /* 0x000000750e0e0220 */ /* 0x002fe20000410000 */
[----:B------:R-:W-:Y:S02]  /*5710*/  ISETP.NE.AND P0, PT, R101, RZ, PT ;  /* 0x000000ff6500720c */ /* 0x000fe40003f05270 */
[----:B------:R-:W-:Y:S01]  /*5720*/  STS.U16 [R74+0x1200], R65 ;  /* 0x001200414a007388 */ /* 0x000fe20000000400 */
[----:B------:R-:W-:Y:S01]  /*5730*/  SHF.L.U32 R71, R71, 0x1, RZ ;  /* 0x0000000147477819 */ /* 0x000fe200000006ff */
[----:B0-----:R-:W-:Y:S01]  /*5740*/  IMAD.SHL.U32 R66, R7, 0x2, RZ ;  /* 0x0000000207427824 */ /* 0x001fe200078e00ff */
[----:B------:R-:W-:Y:S01]  /*5750*/  ISETP.EQ.OR P0, PT, R104, RZ, P0 ;  /* 0x000000ff6800720c */ /* 0x000fe20000702670 */
[----:B------:R-:W-:Y:S01]  /*5760*/  IMAD R7, R106, 0x10, R81 ;  /* 0x000000106a077824 */ /* 0x000fe200078e0251 */
[----:B------:R0:W-:Y:S01]  /*5770*/  STS.U16 [R73+0x1240], R12 ;  /* 0x0012400c49007388 */ /* 0x0001e20000000400 */
[----:B------:R-:W-:Y:S01]  /*5780*/  IMAD.SHL.U32 R70, R70, 0x2, RZ ;  /* 0x0000000246467824 */ /* 0x000fe200078e00ff */
[----:B------:R-:W-:Y:S01]  /*5790*/  SHF.L.U32 R68, R64, 0x1, RZ ;  /* 0x0000000140447819 */ /* 0x000fe200000006ff */
[----:B------:R-:W-:Y:S01]  /*57a0*/  IMAD.SHL.U32 R69, R115, 0x2, RZ ;  /* 0x0000000273457824 */ /* 0x000fe200078e00ff */
[----:B------:R1:W-:Y:S01]  /*57b0*/  STS.U16 [R72+0x1280], R13 ;  /* 0x0012800d48007388 */ /* 0x0003e20000000400 */
[----:B------:R-:W-:Y:S01]  /*57c0*/  IMAD.SHL.U32 R67, R6, 0x2, RZ ;  /* 0x0000000206437824 */ /* 0x000fe200078e00ff */
[----:B------:R-:W-:-:S02]  /*57d0*/  LEA.HI.SX32 R7, R7, R7, 0x1b ;  /* 0x0000000707077211 */ /* 0x000fc400078fdaff */
[----:B------:R-:W-:Y:S01]  /*57e0*/  STS.U16 [R71+0x12c0], R116 ;  /* 0x0012c07447007388 */ /* 0x000fe20000000400 */
[----:B------:R-:W-:Y:S01]  /*57f0*/  @!P4 SHF.R.U32.HI R6, RZ, 0x2, R114 ;  /* 0x00000002ff06c819 */ /* 0x000fe20000011672 */
[----:B0-----:R-:W-:Y:S01]  /*5800*/  IMAD.MOV.U32 R12, RZ, RZ, 0x3f800000 ;  /* 0x3f800000ff0c7424 */ /* 0x001fe200078e00ff */
[----:B------:R-:W-:Y:S01]  /*5810*/  SHF.L.U32 R65, R121, 0x1, RZ ;  /* 0x0000000179417819 */ /* 0x000fe200000006ff */
[----:B-1----:R-:W-:Y:S01]  /*5820*/  HFMA2.MMA R13, -RZ, RZ, 0, 0 ;  /* 0x00000000ff0d7435 */ /* 0x002fe200000001ff */
[----:B------:R-:W-:Y:S01]  /*5830*/  STS.U16 [R70+0x1300], R11 ;  /* 0x0013000b46007388 */ /* 0x000fe20000000400 */
[----:B------:R-:W-:-:S03]  /*5840*/  SHF.L.U32 R64, R7, 0x1, RZ ;  /* 0x0000000107407819 */ /* 0x000fc600000006ff */
[----:B------:R-:W-:Y:S04]  /*5850*/  STS.U16 [R69+0x1340], R10 ;  /* 0x0013400a45007388 */ /* 0x000fe80000000400 */
[----:B------:R0:W-:Y:S04]  /*5860*/  STS.U16 [R68+0x1380], R5 ;  /* 0x0013800544007388 */ /* 0x0001e80000000400 */
[----:B------:R-:W-:Y:S04]  /*5870*/  STS.U16 [R67+0x13c0], R4 ;  /* 0x0013c00443007388 */ /* 0x000fe80000000400 */
[----:B------:R-:W-:Y:S01]  /*5880*/  STS.U16 [R66+0x1400], R9 ;  /* 0x0014000942007388 */ /* 0x000fe20000000400 */
[----:B0-----:R-:W-:-:S03]  /*5890*/  @!P4 LOP3.LUT R5, R6, 0x3ffffff8, RZ, 0xc0, !PT ;  /* 0x3ffffff80605c812 */ /* 0x001fc600078ec0ff */
[----:B------:R-:W-:Y:S01]  /*58a0*/  STS.U16 [R65+0x1440], R8 ;  /* 0x0014400841007388 */ /* 0x000fe20000000400 */
[----:B------:R-:W-:-:S06]  /*58b0*/  NOP ;  /* 0x0000000000007918 */ /* 0x000fcc0000000000 */
        /* <DEDUP_REMOVED lines=12> */
[----:B------:R-:W-:Y:S04]  /*5980*/  @!P0 LDS.64 R12, [R17.X8+0x2140] ;  /* 0x00214000110c8984 */ /* 0x000fe80000008a00 */
[----:B------:R-:W-:Y:S04]  /*5990*/  LDS.U16 R118, [R64+0x109a] ;  /* 0x00109a0040767984 */ /* 0x000fe80000000400 */
[----:B------:R-:W-:Y:S04]  /*59a0*/  LDS.U16 R117, [R64+0x1098] ;  /* 0x0010980040757984 */ /* 0x000fe80000000400 */
[----:B------:R-:W-:Y:S04]  /*59b0*/  LDS.U16 R116, [R64+0x109e] ;  /* 0x00109e0040747984 */ /* 0x000fe80000000400 */
[----:B------:R-:W-:Y:S04]  /*59c0*/  LDS.U16 R115, [R64+0x109c] ;  /* 0x00109c0040737984 */ /* 0x000fe80000000400 */
[----:B------:R-:W-:Y:S04]  /*59d0*/  @!P4 STS.64 [R5+0x2100], R14 ;  /* 0x0021000e0500c388 */ /* 0x000fe80000000a00 */
[----:B------:R-:W-:Y:S06]  /*59e0*/  BAR.SYNC.DEFER_BLOCKING 0x0 ;  /* 0x0000000000007b1d */ /* 0x000fec0000010000 */
[----:B------:R-:W0:Y:S04]  /*59f0*/  LDS.128 R4, [0x2100] ;  /* 0x00210000ff047984 */ /* 0x000e280000000c00 */
[----:B------:R-:W1:Y:S04]  /*5a00*/  LDS.128 R8, [0x2110] ;  /* 0x00211000ff087984 */ /* 0x000e680000000c00 */
[----:B------:R-:W2:Y:S04]  /*5a10*/  SHFL.UP PT, R164, R14, 0x1, RZ ;  /* 0x042000000ea47989 */ /* 0x000ea800000e00ff */
[----:B------:R-:W3:Y:S01]  /*5a20*/  SHFL.UP PT, R165, R15, 0x1, RZ ;  /* 0x042000000fa57989 */ /* 0x000ee200000e00ff */
[----:B------:R-:W-:Y:S01]  /*5a30*/  ISETP.NE.AND P0, PT, R106, RZ, P1 ;  /* 0x000000ff6a00720c */ /* 0x000fe20000f05270 */
[----:B------:R-:W-:Y:S01]  /*5a40*/  BSSY B0, `(.L_x_2973) ;  /* 0x0000018000007945 */ /* 0x000fe20003800000 */
[----:B0-----:R-:W-:-:S02]  /*5a50*/  FFMA.FTZ R7, R5, R6, R7 ;  /* 0x0000000605077223 */ /* 0x001fc40000010007 */
[----:B------:R-:W-:-:S05]  /*5a60*/  FMUL.FTZ R6, R4, R6 ;  /* 0x0000000604067220 */ /* 0x000fca0000410000 */
[C---:B------:R-:W-:Y:S01]  /*5a70*/  FSEL R4, R6.reuse, R4, !P2 ;  /* 0x0000000406047208 */ /* 0x040fe20005000000 */
[-C--:B-1----:R-:W-:Y:S01]  /*5a80*/  FMUL.FTZ R6, R6, R8.reuse ;  /* 0x0000000806067220 */ /* 0x082fe20000410000 */
[C---:B------:R-:W-:Y:S01]  /*5a90*/  FSEL R5, R7.reuse, R5, !P2 ;  /* 0x0000000507057208 */ /* 0x040fe20005000000 */
[----:B------:R-:W-:-:S03]  /*5aa0*/  FFMA.FTZ R8, R7, R8, R9 ;  /* 0x0000000807087223 */ /* 0x000fc60000010009 */
[----:B------:R-:W-:Y:S02]  /*5ab0*/  FSEL R7, R6, R4, !P3 ;  /* 0x0000000406077208 */ /* 0x000fe40005800000 */
[----:B------:R-:W-:-:S03]  /*5ac0*/  FSEL R5, R8, R5, !P3 ;  /* 0x0000000508057208 */ /* 0x000fc60005800000 */
[C---:B--2---:R-:W-:Y:S02]  /*5ad0*/  @P0 FMUL.FTZ R7, R164.reuse, R7 ;  /* 0x00000007a4070220 */ /* 0x044fe40000410000 */
[----:B---3--:R-:W-:Y:S01]  /*5ae0*/  @P0 FFMA.FTZ R5, R164, R5, R165 ;  /* 0x00000005a4050223 */ /* 0x008fe200000100a5 */
[----:B------:R-:W-:Y:S01]  /*5af0*/  @P1 MOV R4, R12 ;  /* 0x0000000c00041202 */ /* 0x000fe20000000f00 */
[C---:B------:R-:W-:Y:S02]  /*5b00*/  FFMA.FTZ R11, R10.reuse, R8, R11 ;  /* 0x000000080a0b7223 */ /* 0x040fe4000001000b */
[----:B------:R-:W-:Y:S01]  /*5b10*/  FMUL.FTZ R6, R10, R6 ;  /* 0x000000060a067220 */ /* 0x000fe20000410000 */
[----:B------:R-:W-:Y:S01]  /*5b20*/  @P1 MOV R165, R5 ;  /* 0x0000000500a51202 */ /* 0x000fe20000000f00 */
[----:B------:R-:W-:Y:S02]  /*5b30*/  @P1 IMAD.MOV.U32 R164, RZ, RZ, R7 ;  /* 0x000000ffffa41224 */ /* 0x000fe400078e0007 */
[----:B------:R-:W-:Y:S01]  /*5b40*/  @P1 IMAD.MOV.U32 R5, RZ, RZ, R13 ;  /* 0x000000ffff051224 */ /* 0x000fe200078e000d */
[----:B------:R-:W-:Y:S05]  /*5b50*/  @P1 BRA `(.L_x_2974) ;  /* 0x0000006000001947 */ /* 0x000fea0003800000 */
[----:B------:R-:W-:Y:S01]  /*5b60*/  ISETP.NE.AND P0, PT, R106, RZ, PT ;  /* 0x000000ff6a00720c */ /* 0x000fe20003f05270 */
[----:B------:R-:W-:-:S02]  /*5b70*/  FMUL.FTZ R4, R6, R12 ;  /* 0x0000000c06047220 */ /* 0x000fc40000410000 */
[----:B------:R-:W-:-:S10]  /*5b80*/  FFMA.FTZ R5, R6, R13, R11 ;  /* 0x0000000d06057223 */ /* 0x000fd4000001000b */
[----:B------:R0:W-:Y:S01]  /*5b90*/  @!P0 STS.64 [0x2128], R12 ;  /* 0x0021280cff008388 */ /* 0x0001e20000000a00 */
[----:B------:R-:W-:Y:S01]  /*5ba0*/  @!P0 IMAD.MOV.U32 R164, RZ, RZ, R12 ;  /* 0x000000ffffa48224 */ /* 0x000fe200078e000c */
[----:B------:R-:W-:Y:S02]  /*5bb0*/  @!P0 MOV R165, R13 ;  /* 0x0000000d00a58202 */ /* 0x000fe40000000f00 */
.L_x_2974:
[----:B------:R-:W-:Y:S05]  /*5bc0*/  BSYNC B0 ;  /* 0x0000000000007941 */ /* 0x000fea0003800000 */
.L_x_2973:
        /* <DEDUP_REMOVED lines=13> */
[----:B------:R-:W-:Y:S01]  /*5ca0*/  HADD2.F32 R120, -RZ, R120.H0_H0 ;  /* 0x20000078ff787230 */ /* 0x000fe20000004100 */
[----:B------:R-:W1:Y:S01]  /*5cb0*/  LDS R7, [0x212c] ;  /* 0x00212c00ff077984 */ /* 0x000e620000000800 */
[----:B------:R-:W-:Y:S02]  /*5cc0*/  HADD2.F32 R119, -RZ, R119.H0_H0 ;  /* 0x20000077ff777230 */ /* 0x000fe40000004100 */
[----:B------:R-:W-:Y:S02]  /*5cd0*/  HADD2.F32 R118, -RZ, R118.H0_H0 ;  /* 0x20000076ff767230 */ /* 0x000fe40000004100 */
[----:B------:R-:W-:Y:S02]  /*5ce0*/  HADD2.F32 R117, -RZ, R117.H0_H0 ;  /* 0x20000075ff757230 */ /* 0x000fe40000004100 */
[----:B------:R-:W-:Y:S02]  /*5cf0*/  HADD2.F32 R9, -RZ, R116.H0_H0 ;  /* 0x20000074ff097230 */ /* 0x000fe40000004100 */
[----:B------:R-:W-:Y:S01]  /*5d00*/  HADD2.F32 R8, -RZ, R115.H0_H0 ;  /* 0x20000073ff087230 */ /* 0x000fe20000004100 */
        /* <DEDUP_REMOVED lines=19> */
[----:B------:R-:W1:Y:S01]  /*5e40*/  S2UR UR7, SR_CTAID.X ;  /* 0x00000000000779c3 */ /* 0x000e620000002500 */
[----:B------:R2:W-:Y:S07]  /*5e50*/  STS.64 [R17.X8+0x2140], R4 ;  /* 0x0021400411007388 */ /* 0x0005ee0000008a00 */
[----:B------:R-:W3:Y:S01]  /*5e60*/  S2UR UR6, SR_CTAID.Y ;  /* 0x00000000000679c3 */ /* 0x000ee20000002600 */
[----:B-1----:R-:W-:Y:S01]  /*5e70*/  MOV R103, UR7 ;  /* 0x0000000700677c02 */ /* 0x002fe20008000f00 */
[----:B---3--:R-:W-:-:S04]  /*5e80*/  IMAD.U32 R109, RZ, RZ, UR6 ;  /* 0x00000006ff6d7e24 */ /* 0x008fc8000f8e00ff */
        /* <DEDUP_REMOVED lines=9> */
[----:B------:R2:W-:Y:S04]  /*5f20*/  STG.E.64 [R6.64], R4 ;  /* 0x0000000406007986 */ /* 0x0005e8000c101b04 */
.L_x_2976:
[----:B------:R-:W-:Y:S05]  /*5f30*/  BSYNC B0 ;  /* 0x0000000000007941 */ /* 0x000fea0003800000 */
.L_x_2975:
[----:B--2---:R-:W-:Y:S01]  /*5f40*/  IADD3 R17, R17, 0x1, RZ ;  /* 0x0000000111117810 */ /* 0x004fe20007ffe0ff */
[----:B------:R-:W-:Y:S02]  /*5f50*/  FFMA.FTZ R47, R129, R162, R47 ;  /* 0x000000a2812f7223 */ /* 0x000fe4000001002f */
[----:B------:R-:W-:Y:S01]  /*5f60*/  FFMA.FTZ R46, R130, R161, R46 ;  /* 0x000000a1822e7223 */ /* 0x000fe2000001002e */
[----:B------:R-:W-:Y:S01]  /*5f70*/  ISETP.GE.AND P0, PT, R17, c[0x0][0x16c], PT ;  /* 0x00005b0011007a0c */ /* 0x000fe20003f06270 */
        /* <DEDUP_REMOVED lines=13> */
[----:B------:R-:W-:Y:S01]  /*6050*/  FFMA.FTZ R32, R9, R131, R32 ;  /* 0x0000008309207223 */ /* 0x000fe20000010020 */
[----:B------:R-:W-:Y:S01]  /*6060*/  @P0 CALL.REL.NOINC `(.L_x_2972) ;  /* 0x0000001000000944 */ /* 0x000fe20003c00000 */
[----:B------:R-:W-:Y:S05]  /*6070*/  BRA `(.L_x_2977) ;  /* 0xffffddd000007947 */ /* 0x000fea000383ffff */
.L_x_2972:
        /* <DEDUP_REMOVED lines=17> */
[----:B------:R2:W-:Y:S01]  /*6190*/  STS.U16 [R64+0x6], R4 ;  /* 0x0000060440007388 */ /* 0x0005e20000000400 */
[----:B------:R-:W-:-:S03]  /*61a0*/  SHF.R.S32.HI R10, RZ, 0x1f, R2 ;  /* 0x0000001fff0a7819 */ /* 0x000fc60000011402 */
[----:B------:R3:W-:Y:S01]  /*61b0*/  STS.U16 [R64+0xa], R5 ;  /* 0x00000a0540007388 */ /* 0x0007e20000000400 */
[----:B-1----:R-:W-:-:S03]  /*61c0*/  PRMT R0, R40, 0x7632, R0 ;  /* 0x0000763228007816 */ /* 0x002fc60000000000 */
[----:B------:R-:W-:Y:S01]  /*61d0*/  STS.U16 [R64], R46 ;  /* 0x0000002e40007388 */ /* 0x000fe20000000400 */
[----:B--2---:R-:W-:-:S03]  /*61e0*/  PRMT R4, R36, 0x7632, R4 ;  /* 0x0000763224047816 */ /* 0x004fc60000000004 */
[----:B------:R-:W-:Y:S01]  /*61f0*/  STS.U16 [R64+0x4], R44 ;  /* 0x0000042c40007388 */ /* 0x000fe20000000400 */
[----:B---3--:R-:W-:-:S03]  /*6200*/  PRMT R5, R34, 0x7632, R5 ;  /* 0x0000763222057816 */ /* 0x008fc60000000005 */
[----:B------:R-:W-:Y:S04]  /*6210*/  STS.U16 [R64+0x8], R42 ;  /* 0x0000082a40007388 */ /* 0x000fe80000000400 */
[----:B------:R-:W-:Y:S04]  /*6220*/  STS.U16 [R64+0xc], R40 ;  /* 0x00000c2840007388 */ /* 0x000fe80000000400 */
[----:B------:R1:W-:Y:S04]  /*6230*/  STS.U16 [R64+0xe], R0 ;  /* 0x00000e0040007388 */ /* 0x0003e80000000400 */
[----:B------:R-:W-:Y:S04]  /*6240*/  STS.U16 [R64+0x10], R38 ;  /* 0x0000102640007388 */ /* 0x000fe80000000400 */
[----:B------:R-:W-:Y:S01]  /*6250*/  STS.U16 [R64+0x12], R6 ;  /* 0x0000120640007388 */ /* 0x000fe20000000400 */
[----:B-1----:R-:W-:-:S03]  /*6260*/  IMAD R0, R145, c[0x0][0x200], RZ ;  /* 0x0000800091007a24 */ /* 0x002fc600078e02ff */
[----:B------:R-:W-:Y:S01]  /*6270*/  STS.U16 [R64+0x14], R36 ;  /* 0x0000142440007388 */ /* 0x000fe20000000400 */
[----:B------:R-:W-:-:S03]  /*6280*/  IMAD R9, R103, c[0x0][0x204], R0 ;  /* 0x0000810067097a24 */ /* 0x000fc600078e0200 */
[----:B------:R-:W-:Y:S04]  /*6290*/  STS.U16 [R64+0x16], R4 ;  /* 0x0000160440007388 */ /* 0x000fe80000000400 */
[----:B------:R-:W-:Y:S04]  /*62a0*/  STS.U16 [R64+0x18], R34 ;  /* 0x0000182240007388 */ /* 0x000fe80000000400 */
[----:B------:R1:W-:Y:S04]  /*62b0*/  STS.U16 [R64+0x1a], R5 ;  /* 0x00001a0540007388 */ /* 0x0003e80000000400 */
[----:B------:R-:W-:Y:S04]  /*62c0*/  STS.U16 [R64+0x1c], R32 ;  /* 0x00001c2040007388 */ /* 0x000fe80000000400 */
[----:B------:R-:W-:Y:S01]  /*62d0*/  STS.U16 [R64+0x1e], R7 ;  /* 0x00001e0740007388 */ /* 0x000fe20000000400 */
[----:B------:R-:W-:-:S06]  /*62e0*/  NOP ;  /* 0x0000000000007918 */ /* 0x000fcc0000000000 */
[----:B------:R-:W-:Y:S01]  /*62f0*/  LDS.U16 R11, [R80] ;  /* 0x00000000500b7984 */ /* 0x000fe20000000400 */
[----:B-1----:R-:W-:-:S03]  /*6300*/  IMAD.WIDE.U32 R4, R103, c[0x0][0x200], RZ ;  /* 0x0000800067047a25 */ /* 0x002fc600078e00ff */
[----:B------:R-:W-:Y:S01]  /*6310*/  LDS.U16 R79, [R79+0x40] ;  /* 0x000040004f4f7984 */ /* 0x000fe20000000400 */
[----:B------:R-:W-:-:S03]  /*6320*/  IMAD.IADD R29, R5, 0x1, R9 ;  /* 0x00000001051d7824 */ /* 0x000fc600078e0209 */
        /* <DEDUP_REMOVED lines=23> */
[----:B------:R-:W-:-:S04]  /*64a0*/  IMAD.WIDE.U32 R6, R103, c[0x0][0x200], R6 ;  /* 0x0000800067067a25 */ /* 0x000fc800078e0006 */
[----:B------:R-:W-:Y:S02]  /*64b0*/  IMAD.IADD R7, R9, 0x1, R7 ;  /* 0x0000000109077824 */ /* 0x000fe400078e0207 */
[C---:B------:R-:W-:Y:S02]  /*64c0*/  IMAD R9, R109.reuse, c[0x0][0x20c], R0 ;  /* 0x000083006d097a24 */ /* 0x040fe400078e0200 */
[----:B------:R-:W-:-:S05]  /*64d0*/  IMAD.WIDE.U32 R6, R109, c[0x0][0x208], R6 ;  /* 0x000082006d067a25 */ /* 0x000fca00078e0006 */
[----:B------:R-:W-:Y:S02]  /*64e0*/  IADD3 R7, R7, R9, RZ ;  /* 0x0000000907077210 */ /* 0x000fe40007ffe0ff */
[----:B------:R-:W-:-:S04]  /*64f0*/  LEA R8, P0, R6, c[0x0][0x258], 0x1 ;  /* 0x0000960006087a11 */ /* 0x000fc800078008ff */
[----:B------:R-:W-:-:S05]  /*6500*/  LEA.HI.X R9, R6, c[0x0][0x25c], R7, 0x1, P0 ;  /* 0x0000970006097a11 */ /* 0x000fca00000f0c07 */
[----:B------:R0:W-:Y:S04]  /*6510*/  STG.E.U16 [R8.64], R11 ;  /* 0x0000000b08007986 */ /* 0x0001e8000c101504 */
.L_x_2979:
[----:B------:R-:W-:Y:S05]  /*6520*/  BSYNC B0 ;  /* 0x0000000000007941 */ /* 0x000fea0003800000 */
.L_x_2978:
[----:B------:R-:W-:Y:S01]  /*6530*/  IMAD.MOV.U32 R5, RZ, RZ, R29 ;  /* 0x000000ffff057224 */ /* 0x000fe200078e001d */
[----:B------:R-:W-:Y:S01]  /*6540*/  SHF.L.U32 R7, R104, 0xb, RZ ;  /* 0x0000000b68077819 */ /* 0x000fe200000006ff */
[----:B------:R-:W-:Y:S01]  /*6550*/  IMAD R0, R108, c[0x0][0x208], RZ ;  /* 0x000082006c007a24 */ /* 0x000fe200078e02ff */
[-C--:B------:R-:W-:Y:S01]  /*6560*/  ISETP.GE.AND P5, PT, R99, R27.reuse, PT ;  /* 0x0000001b6300720c */ /* 0x080fe20003fa6270 */
[C---:B------:R-:W-:Y:S01]  /*6570*/  IMAD.WIDE.U32 R4, R109.reuse, c[0x0][0x208], R4 ;  /* 0x000082006d047a25 */ /* 0x040fe200078e0004 */
[----:B0-----:R-:W-:Y:S02]  /*6580*/  SHF.R.S32.HI R9, RZ, 0x1f, R7 ;  /* 0x0000001fff097819 */ /* 0x001fe40000011407 */
[----:B------:R-:W-:Y:S01]  /*6590*/  ISETP.GE.AND P6, PT, R98, R27, PT ;  /* 0x0000001b6200720c */ /* 0x000fe20003fc6270 */
[----:B------:R-:W-:Y:S01]  /*65a0*/  IMAD R6, R109, c[0x0][0x20c], R0 ;  /* 0x000083006d067a24 */ /* 0x000fe200078e0200 */
[----:B------:R-:W-:Y:S02]  /*65b0*/  IADD3 R0, P1, R7, R4, RZ ;  /* 0x0000000407007210 */ /* 0x000fe40007f3e0ff */
[----:B------:R-:W-:-:S02]  /*65c0*/  LEA R7, P0, R2, c[0x0][0x258], 0x1 ;  /* 0x0000960002077a11 */ /* 0x000fc400078008ff */
[----:B------:R-:W-:Y:S02]  /*65d0*/  IADD3.X R5, R9, R6, R5, P1, !PT ;  /* 0x0000000609057210 */ /* 0x000fe40000ffe405 */
[----:B------:R-:W-:Y:S02]  /*65e0*/  LEA.HI.X R6, R2, c[0x0][0x25c], R10, 0x1, P0 ;  /* 0x0000970002067a11 */ /* 0x000fe400000f0c0a */
[----:B------:R-:W-:Y:S02]  /*65f0*/  LEA R4, P3, R0, R7, 0x1 ;  /* 0x0000000700047211 */ /* 0x000fe400078608ff */
[-C--:B------:R-:W-:Y:S02]  /*6600*/  ISETP.GE.AND P0, PT, R112, R27.reuse, PT ;  /* 0x0000001b7000720c */ /* 0x080fe40003f06270 */
[----:B------:R-:W-:Y:S02]  /*6610*/  LEA.HI.X R5, R0, R6, R5, 0x1, P3 ;  /* 0x0000000600057211 */ /* 0x000fe400018f0c05 */
[----:B------:R-:W-:-:S02]  /*6620*/  ISETP.GE.AND P1, PT, R97, R27, PT ;  /* 0x0000001b6100720c */ /* 0x000fc40003f26270 */
[-C--:B------:R-:W-:Y:S01]  /*6630*/  ISETP.GE.AND P3, PT, R96, R27.reuse, PT ;  /* 0x0000001b6000720c */ /* 0x080fe20003f66270 */
[----:B------:R0:W-:Y:S01]  /*6640*/  @!P5 STG.E.U16 [R4.64+0x40], R79 ;  /* 0x0000404f0400d986 */ /* 0x0001e2000c101504 */
[-C--:B------:R-:W-:Y:S02]  /*6650*/  ISETP.GE.AND P5, PT, R94, R27.reuse, PT ;  /* 0x0000001b5e00720c */ /* 0x080fe40003fa6270 */
[-C--:B------:R-:W-:Y:S01]  /*6660*/  ISETP.GE.AND P2, PT, R111, R27.reuse, PT ;  /* 0x0000001b6f00720c */ /* 0x080fe20003f46270 */
[----:B------:R0:W-:Y:S01]  /*6670*/  @!P6 STG.E.U16 [R4.64+0x80], R13 ;  /* 0x0000800d0400e986 */ /* 0x0001e2000c101504 */
[-C--:B------:R-:W-:Y:S02]  /*6680*/  ISETP.GE.AND P6, PT, R110, R27.reuse, PT ;  /* 0x0000001b6e00720c */ /* 0x080fe40003fc6270 */
[-C--:B------:R-:W-:Y:S01]  /*6690*/  ISETP.GE.AND P4, PT, R95, R27.reuse, PT ;  /* 0x0000001b5f00720c */ /* 0x080fe20003f86270 */
[----:B------:R0:W-:Y:S01]  /*66a0*/  @!P0 STG.E.U16 [R4.64+0x100], R15 ;  /* 0x0001000f04008986 */ /* 0x0001e2000c101504 */
[----:B------:R-:W-:-:S02]  /*66b0*/  ISETP.GE.AND P0, PT, R86, R27, PT ;  /* 0x0000001b5600720c */ /* 0x000fc40003f06270 */
[----:B------:R-:W-:Y:S01]  /*66c0*/  IADD3 R104, R104, 0x1, RZ ;  /* 0x0000000168687810 */ /* 0x000fe20007ffe0ff */
[----:B------:R0:W-:Y:S01]  /*66d0*/  @!P1 STG.E.U16 [R4.64+0xc0], R77 ;  /* 0x0000c04d04009986 */ /* 0x0001e2000c101504 */
[----:B------:R-:W-:-:S03]  /*66e0*/  ISETP.GE.AND P1, PT, R88, R27, PT ;  /* 0x0000001b5800720c */ /* 0x000fc60003f26270 */
[----:B------:R0:W-:Y:S01]  /*66f0*/  @!P5 STG.E.U16 [R4.64+0x200], R19 ;  /* 0x000200130400d986 */ /* 0x0001e2000c101504 */
[----:B------:R-:W-:-:S03]  /*6700*/  ISETP.GE.AND P5, PT, R82, R27, PT ;  /* 0x0000001b5200720c */ /* 0x000fc60003fa6270 */
[----:B------:R0:W-:Y:S01]  /*6710*/  @!P3 STG.E.U16 [R4.64+0x180], R17 ;  /* 0x000180110400b986 */ /* 0x0001e2000c101504 */
[----:B------:R-:W-:-:S03]  /*6720*/  ISETP.GE.AND P3, PT, R92, R27, PT ;  /* 0x0000001b5c00720c */ /* 0x000fc60003f66270 */
[----:B------:R0:W-:Y:S04]  /*6730*/  @!P6 STG.E.U16 [R4.64+0x340], R67 ;  /* 0x000340430400e986 */ /* 0x0001e8000c101504 */
[----:B------:R0:W-:Y:S01]  /*6740*/  @!P2 STG.E.U16 [R4.64+0x140], R75 ;  /* 0x0001404b0400a986 */ /* 0x0001e2000c101504 */
[----:B------:R-:W-:-:S03]  /*6750*/  ISETP.GE.AND P2, PT, R90, R27, PT ;  /* 0x0000001b5a00720c */ /* 0x000fc60003f46270 */
[----:B------:R0:W-:Y:S04]  /*6760*/  @!P5 STG.E.U16 [R4.64+0x3c0], R65 ;  /* 0x0003c0410400d986 */ /* 0x0001e8000c101504 */
[----:B------:R0:W-:Y:S01]  /*6770*/  @!P4 STG.E.U16 [R4.64+0x1c0], R73 ;  /* 0x0001c0490400c986 */ /* 0x0001e2000c101504 */
[----:B------:R-:W-:-:S03]  /*6780*/  ISETP.GE.AND P4, PT, R84, R27, PT ;  /* 0x0000001b5400720c */ /* 0x000fc60003f86270 */
[----:B------:R0:W-:Y:S01]  /*6790*/  @!P0 STG.E.U16 [R4.64+0x300], R23 ;  /* 0x0003001704008986 */ /* 0x0001e2000c101504 */
[----:B------:R-:W-:-:S03]  /*67a0*/  ISETP.GE.AND P0, PT, R104, c[0x0][0x174], PT ;  /* 0x00005d0068007a0c */ /* 0x000fc60003f06270 */
[----:B------:R0:W-:Y:S01]  /*67b0*/  @!P3 STG.E.U16 [R4.64+0x240], R71 ;  /* 0x000240470400b986 */ /* 0x0001e2000c101504 */
[----:B------:R-:W-:-:S03]  /*67c0*/  IADD3 R100, P3, R100, 0x1000, RZ ;  /* 0x0000100064647810 */ /* 0x000fc60007f7e0ff */
[----:B------:R0:W-:Y:S01]  /*67d0*/  @!P1 STG.E.U16 [R4.64+0x2c0], R69 ;  /* 0x0002c04504009986 */ /* 0x0001e2000c101504 */
[----:B------:R-:W-:Y:S01]  /*67e0*/  IADD3 R89, P1, R89, 0x1000, RZ ;  /* 0x0000100059597810 */ /* 0x000fe20007f3e0ff */
[----:B------:R-:W-:Y:S02]  /*67f0*/  IMAD.X R91, RZ, RZ, R91, P3 ;  /* 0x000000ffff5b7224 */ /* 0x000fe400018e065b */
[----:B------:R0:W-:Y:S01]  /*6800*/  @!P2 STG.E.U16 [R4.64+0x280], R21 ;  /* 0x000280150400a986 */ /* 0x0001e2000c101504 */
[----:B------:R-:W-:Y:S01]  /*6810*/  IADD3 R87, P2, R87, 0x1000, RZ ;  /* 0x0000100057577810 */ /* 0x000fe20007f5e0ff */
[----:B------:R-:W-:Y:S02]  /*6820*/  IMAD.X R85, RZ, RZ, R85, P1 ;  /* 0x000000ffff557224 */ /* 0x000fe400008e0655 */
[----:B------:R0:W-:Y:S01]  /*6830*/  @!P4 STG.E.U16 [R4.64+0x380], R25 ;  /* 0x000380190400c986 */ /* 0x0001e2000c101504 */
[----:B------:R-:W-:Y:S02]  /*6840*/  IADD3 R102, P4, R102, 0x1000, RZ ;  /* 0x0000100066667810 */ /* 0x000fe40007f9e0ff */
[----:B------:R-:W-:-:S02]  /*6850*/  IADD3.X R83, RZ, R83, RZ, P2, !PT ;  /* 0x00000053ff537210 */ /* 0x000fc400017fe4ff */
[----:B------:R-:W-:Y:S01]  /*6860*/  IADD3.X R93, RZ, R93, RZ, P4, !PT ;  /* 0x0000005dff5d7210 */ /* 0x000fe200027fe4ff */
[----:B------:R-:W-:Y:S01]  /*6870*/  @P0 CALL.REL.NOINC `(.L_x_2980) ;  /* 0x0000001000000944 */ /* 0x000fe20003c00000 */
[----:B------:R-:W-:Y:S05]  /*6880*/  BRA `(.L_x_2981) ;  /* 0xffff9e1000007947 */ /* 0x000fea000383ffff */
.L_x_2980:
[----:B------:R-:W-:Y:S05]  /*6890*/  EXIT ;  /* 0x000000000000794d */ /* 0x000fea0003800000 */
.L_x_2982:
        /* <DEDUP_REMOVED lines=14> */
.L_x_5406:


//--------------------- .text._Z25selective_scan_fwd_kernelI32Selective_Scan_fwd_kernel_traitsILi128ELi16ELi1ELb0ELb1ELb1ELb1EN3c104HalfEfEEv13SSMParamsBase --------------------------
	.section	.text._Z25selective_scan_fwd_kernelI32Selective_Scan_fwd_kernel_traitsILi128ELi16ELi1ELb0ELb1ELb1ELb1EN3c104HalfEfEEv13SSMParamsBase,"ax",@progbits
	.sectioninfo	@"SHI_REGISTERS=168"
	.align	128
        .global         _Z25selective_scan_fwd_kernelI32Selective_Scan_fwd_kernel_traitsILi128ELi16ELi1ELb0ELb1ELb1ELb1EN3c104HalfEfEEv13SSMParamsBase
        .type           _Z25selective_scan_fwd_kernelI32Selective_Scan_fwd_kernel_traitsILi128ELi16ELi1ELb0ELb1ELb1ELb1EN3c104HalfEfEEv13SSMParamsBase,@function
        .size           _Z25selective_scan_fwd_kernelI32Selective_Scan_fwd_kernel_traitsILi128ELi16ELi1ELb0ELb1ELb1ELb1EN3c104HalfEfEEv13SSMParamsBase,(.L_x_5407 - _Z25selective_scan_fwd_kernelI32Selective_Scan_fwd_kernel_traitsILi128ELi16ELi1ELb0ELb1ELb1ELb1EN3c104HalfEfEEv13SSMParamsBase)
        .other          _Z25selective_scan_fwd_kernelI32Selective_Scan_fwd_kernel_traitsILi128ELi16ELi1ELb0ELb1ELb1ELb1EN3c104HalfEfEEv13SSMParamsBase,@"STO_CUDA_ENTRY STV_DEFAULT"
_Z25selective_scan_fwd_kernelI32Selective_Scan_fwd_kernel_traitsILi128ELi16ELi1ELb0ELb1ELb1ELb1EN3c104HalfEfEEv13SSMParamsBase:
.text._Z25selective_scan_fwd_kernelI32Selective_Scan_fwd_kernel_traitsILi128ELi16ELi1ELb0ELb1ELb1ELb1EN3c104HalfEfEEv13SSMParamsBase:
        /* <DEDUP_REMOVED lines=15> */
[----:B------:R-:W-:Y:S02]  /*00f0*/  @P1 LEA R4, P3, R162, c[0x0][0x250], 0x2 ;  /* 0x00009400a2041a11 */ /* 0x000fe400078610ff */
        /* <DEDUP_REMOVED lines=9> */
[----:B------:R-:W-:Y:S01]  /*0190*/  ISETP.NE.AND P1, PT, RZ, c[0x0][0x178], PT ;  /* 0x00005e00ff007a0c */ /* 0x000fe20003f25270 */
[----:B-1----:R-:W-:Y:S01]  /*01a0*/  IMAD.MOV R8, RZ, RZ, -R7 ;  /* 0x000000ffff087224 */ /* 0x002fe200078e0a07 */
[----:B---3--:R-:W-:-:S03]  /*01b0*/  IABS R4, R162 ;  /* 0x000000a200047213 */ /* 0x008fc60000000000 */
[----:B--2---:R-:W-:-:S04]  /*01c0*/  IMAD R3, R8, R9, RZ ;  /* 0x0000000908037224 */ /* 0x004fc800078e02ff */
[----:B------:R-:W-:Y:S01]  /*01d0*/  IMAD.HI.U32 R7, R7, R3, R6 ;  /* 0x0000000307077227 */ /* 0x000fe200078e0006 */
[----:B------:R-:W-:-:S04]  /*01e0*/  LOP3.LUT R6, R162, c[0x0][0x178], RZ, 0x3c, !PT ;  /* 0x00005e00a2067a12 */ /* 0x000fc800078e3cff */
[----:B------:R-:W-:Y:S01]  /*01f0*/  ISETP.GE.AND P3, PT, R6, RZ, PT ;  /* 0x000000ff0600720c */ /* 0x000fe20003f66270 */
[----:B------:R-:W-:Y:S01]  /*0200*/  IMAD.HI.U32 R0, R7, R4, RZ ;  /* 0x0000000407007227 */ /* 0x000fe200078e00ff */
[----:B------:R-:W-:-:S03]  /*0210*/  MOV R7, c[0x0][0x174] ;  /* 0x00005d0000077a02 */ /* 0x000fc60000000f00 */
[----:B------:R-:W-:Y:S01]  /*0220*/  IMAD.MOV R2, RZ, RZ, -R0 ;  /* 0x000000ffff027224 */ /* 0x000fe200078e0a00 */
[----:B------:R-:W-:Y:S01]  /*0230*/  ISETP.GE.AND P4, PT, R7, 0x1, PT ;  /* 0x000000010700780c */ /* 0x000fe20003f86270 */
[----:B----4-:R-:W-:Y:S02]  /*0240*/  IMAD.U32 R158, RZ, RZ, UR6 ;  /* 0x00000006ff9e7e24 */ /* 0x010fe4000f8e00ff */
[C---:B------:R-:W-:Y:S02]  /*0250*/  IMAD R4, R9.reuse, R2, R4 ;  /* 0x0000000209047224 */ /* 0x040fe400078e0204 */
[C---:B------:R-:W-:Y:S01]  /*0260*/  IMAD.WIDE.U32 R2, R158.reuse, c[0x0][0x1d0], RZ ;  /* 0x000074009e027a25 */ /* 0x040fe200078e00ff */
[----:B------:R-:W-:Y:S02]  /*0270*/  SHF.R.S32.HI R157, RZ, 0x1f, R158 ;  /* 0x0000001fff9d7819 */ /* 0x000fe4000001149e */
[----:B------:R-:W-:Y:S01]  /*0280*/  ISETP.GT.U32.AND P2, PT, R9, R4, PT ;  /* 0x000000040900720c */ /* 0x000fe20003f44070 */
[----:B------:R-:W-:-:S04]  /*0290*/  IMAD.WIDE.U32 R6, R158, c[0x0][0x190], RZ ;  /* 0x000064009e067a25 */ /* 0x000fc800078e00ff */
[C---:B------:R-:W-:Y:S02]  /*02a0*/  IMAD R5, R157.reuse, c[0x0][0x1d0], RZ ;  /* 0x000074009d057a24 */ /* 0x040fe400078e02ff */
[C---:B------:R-:W-:Y:S02]  /*02b0*/  IMAD R13, R157.reuse, c[0x0][0x190], RZ ;  /* 0x000064009d0d7a24 */ /* 0x040fe400078e02ff */
[----:B------:R-:W-:Y:S02]  /*02c0*/  IMAD R5, R158, c[0x0][0x1d4], R5 ;  /* 0x000075009e057a24 */ /* 0x000fe400078e0205 */
[----:B------:R-:W-:Y:S02]  /*02d0*/  IMAD R19, R157, c[0x0][0x1b0], RZ ;  /* 0x00006c009d137a24 */ /* 0x000fe400078e02ff */
[----:B------:R-:W-:Y:S01]  /*02e0*/  @!P2 IMAD.IADD R4, R4, 0x1, -R9 ;  /* 0x000000010404a824 */ /* 0x000fe200078e0a09 */
[----:B------:R-:W-:Y:S01]  /*02f0*/  @!P2 IADD3 R0, R0, 0x1, RZ ;  /* 0x000000010000a810 */ /* 0x000fe20007ffe0ff */
[----:B------:R-:W-:-:S02]  /*0300*/  IMAD.IADD R3, R3, 0x1, R5 ;  /* 0x0000000103037824 */ /* 0x000fc400078e0205 */
[----:B------:R-:W-:Y:S01]  /*0310*/  IMAD R17, R158, c[0x0][0x194], R13 ;  /* 0x000065009e117a24 */ /* 0x000fe200078e020d */
[----:B------:R-:W-:Y:S01]  /*0320*/  ISETP.GE.U32.AND P0, PT, R4, R9, PT ;  /* 0x000000090400720c */ /* 0x000fe20003f06070 */
[----:B------:R-:W-:-:S04]  /*0330*/  IMAD.WIDE.U32 R8, R158, c[0x0][0x1b0], RZ ;  /* 0x00006c009e087a25 */ /* 0x000fc800078e00ff */
[----:B------:R-:W-:-:S04]  /*0340*/  IMAD.WIDE.U32 R4, R158, c[0x0][0x1e0], RZ ;  /* 0x000078009e047a25 */ /* 0x000fc800078e00ff */
[----:B------:R-:W-:Y:S02]  /*0350*/  IMAD R15, R157, c[0x0][0x1e0], RZ ;  /* 0x000078009d0f7a24 */ /* 0x000fe400078e02ff */
[----:B------:R-:W-:Y:S02]  /*0360*/  IMAD R19, R158, c[0x0][0x1b4], R19 ;  /* 0x00006d009e137a24 */ /* 0x000fe400078e0213 */
[----:B------:R-:W-:Y:S01]  /*0370*/  IMAD R13, R162, c[0x0][0x1dc], R11 ;  /* 0x00007700a20d7a24 */ /* 0x000fe200078e020b */
[----:B------:R-:W-:Y:S01]  /*0380*/  @P0 IADD3 R0, R0, 0x1, RZ ;  /* 0x0000000100000810 */ /* 0x000fe20007ffe0ff */
[----:B------:R-:W-:Y:S06]  /*0390*/  @!P4 EXIT ;  /* 0x000000000000c94d */ /* 0x000fec0003800000 */
[----:B------:R-:W0:Y:S01]  /*03a0*/  S2R R11, SR_TID.X ;  /* 0x00000000000b7919 */ /* 0x000e220000002100 */
[----:B------:R-:W-:Y:S01]  /*03b0*/  @!P3 IMAD.MOV R0, RZ, RZ, -R0 ;  /* 0x000000ffff00b224 */ /* 0x000fe200078e0a00 */
[----:B------:R-:W-:Y:S01]  /*03c0*/  @!P1 LOP3.LUT R0, RZ, c[0x0][0x178], RZ, 0x33, !PT ;  /* 0x00005e00ff009a12 */ /* 0x000fe200078e33ff */
[----:B------:R-:W-:Y:S01]  /*03d0*/  IMAD R15, R158, c[0x0][0x1e4], R15 ;  /* 0x000079009e0f7a24 */ /* 0x000fe200078e020f */
[----:B------:R-:W-:Y:S01]  /*03e0*/  IADD3 R7, R7, R17, RZ ;  /* 0x0000001107077210 */ /* 0x000fe20007ffe0ff */
[----:B------:R-:W-:Y:S01]  /*03f0*/  IMAD.WIDE.U32 R2, R162, c[0x0][0x1d8], R2 ;  /* 0x00007600a2027a25 */ /* 0x000fe200078e0002 */
[----:B------:R-:W-:Y:S01]  /*0400*/  SHF.R.S32.HI R10, RZ, 0x1f, R0 ;  /* 0x0000001fff0a7819 */ /* 0x000fe20000011400 */
[----:B------:R-:W1:Y:S01]  /*0410*/  S2R R156, SR_LANEID ;  /* 0x00000000009c7919 */ /* 0x000e620000000000 */
[----:B------:R-:W-:Y:S01]  /*0420*/  IADD3 R5, R5, R15, RZ ;  /* 0x0000000f05057210 */ /* 0x000fe20007ffe0ff */
[----:B------:R-:W-:Y:S01]  /*0430*/  IMAD.IADD R3, R3, 0x1, R13 ;  /* 0x0000000103037824 */ /* 0x000fe200078e020d */
[----:B------:R-:W-:Y:S01]  /*0440*/  LEA R153, P0, R2, c[0x0][0x240], 0x1 ;  /* 0x0000900002997a11 */ /* 0x000fe200078008ff */
[----:B------:R-:W-:Y:S01]  /*0450*/  IMAD.IADD R9, R9, 0x1, R19 ;  /* 0x0000000109097824 */ /* 0x000fe200078e0213 */
[----:B------:R-:W-:Y:S01]  /*0460*/  MOV R155, RZ ;  /* 0x000000ff009b7202 */ /* 0x000fe20000000f00 */
[----:B------:R-:W-:Y:S01]  /*0470*/  IMAD R15, R10, c[0x0][0x1a8], RZ ;  /* 0x00006a000a0f7a24 */ /* 0x000fe200078e02ff */
[----:B------:R-:W-:Y:S01]  /*0480*/  LEA.HI.X R140, R2, c[0x0][0x244], R3, 0x1, P0 ;  /* 0x00009100028c7a11 */ /* 0x000fe200000f0c03 */
[----:B------:R-:W-:-:S02]  /*0490*/  IMAD R17, R10, c[0x0][0x1c8], RZ ;  /* 0x000072000a117a24 */ /* 0x000fc400078e02ff */
[----:B------:R-:W-:-:S04]  /*04a0*/  IMAD.WIDE.U32 R2, R162, c[0x0][0x1e8], R4 ;  /* 0x00007a00a2027a25 */ /* 0x000fc800078e0004 */
[----:B------:R-:W-:Y:S01]  /*04b0*/  IMAD R13, R161, c[0x0][0x1e8], RZ ;  /* 0x00007a00a10d7a24 */ /* 0x000fe200078e02ff */
[----:B------:R-:W-:Y:S01]  /*04c0*/  LEA R152, P0, R2, c[0x0][0x248], 0x1 ;  /* 0x0000920002987a11 */ /* 0x000fe200078008ff */
[----:B------:R-:W-:Y:S01]  /*04d0*/  IMAD.WIDE.U32 R4, R0, c[0x0][0x1a8], R6 ;  /* 0x00006a0000047a25 */ /* 0x000fe200078e0006 */
[----:B0-----:R-:W-:-:S03]  /*04e0*/  LOP3.LUT R154, R11, 0x1f, RZ, 0xc0, !PT ;  /* 0x0000001f0b9a7812 */ /* 0x001fc600078ec0ff */
[----:B------:R-:W-:Y:S01]  /*04f0*/  IMAD.WIDE.U32 R6, R0, c[0x0][0x1c8], R8 ;  /* 0x0000720000067a25 */ /* 0x000fe200078e0008 */
[----:B------:R-:W-:-:S03]  /*0500*/  LEA R138, P1, R4, c[0x0][0x228], 0x1 ;  /* 0x00008a00048a7a11 */ /* 0x000fc600078208ff */
[----:B------:R-:W-:Y:S01]  /*0510*/  IMAD R15, R0, c[0x0][0x1ac], R15 ;  /* 0x00006b00000f7a24 */ /* 0x000fe200078e020f */
[----:B------:R-:W-:Y:S01]  /*0520*/  LEA R137, P2, R6, c[0x0][0x230], 0x1 ;  /* 0x00008c0006897a11 */ /* 0x000fe200078408ff */
[----:B------:R-:W-:Y:S02]  /*0530*/  IMAD R17, R0, c[0x0][0x1cc], R17 ;  /* 0x0000730000117a24 */ /* 0x000fe400078e0211 */
[----:B------:R-:W-:Y:S02]  /*0540*/  IMAD.SHL.U32 R0, R11, 0x10, RZ ;  /* 0x000000100b007824 */ /* 0x000fe400078e00ff */
[----:B------:R-:W-:Y:S02]  /*0550*/  IMAD R13, R162, c[0x0][0x1ec], R13 ;  /* 0x00007b00a20d7a24 */ /* 0x000fe400078e020d */
[----:B------:R-:W-:Y:S01]  /*0560*/  IMAD.IADD R135, R7, 0x1, R17 ;  /* 0x0000000107877824 */ /* 0x000fe200078e0211 */
[----:B------:R-:W-:Y:S02]  /*0570*/  LOP3.LUT R0, R0, 0xfffffe00, RZ, 0xc0, !PT ;  /* 0xfffffe0000007812 */ /* 0x000fe400078ec0ff */
[----:B------:R-:W-:Y:S01]  /*0580*/  IADD3 R139, R3, R13, RZ ;  /* 0x0000000d038b7210 */ /* 0x000fe20007ffe0ff */
[----:B------:R-:W-:Y:S01]  /*0590*/  IMAD.IADD R3, R5, 0x1, R15 ;  /* 0x0000000105037824 */ /* 0x000fe200078e020f */
[----:B------:R-:W-:-:S02]  /*05a0*/  LOP3.LUT R164, R0, 0x1f, R11, 0xf8, !PT ;  /* 0x0000001f00a47812 */ /* 0x000fc400078ef80b */
[----:B------:R-:W-:Y:S02]  /*05b0*/  LEA.HI.X R139, R2, c[0x0][0x24c], R139, 0x1, P0 ;  /* 0x00009300028b7a11 */ /* 0x000fe400000f0c8b */
[----:B------:R-:W-:Y:S02]  /*05c0*/  LEA.HI.X R136, R4, c[0x0][0x22c], R3, 0x1, P1 ;  /* 0x00008b0004887a11 */ /* 0x000fe400008f0c03 */
[----:B------:R-:W-:Y:S02]  /*05d0*/  LEA.HI.X R135, R6, c[0x0][0x234], R135, 0x1, P2 ;  /* 0x00008d0006877a11 */ /* 0x000fe400010f0c87 */
        /* <DEDUP_REMOVED lines=10> */
[----:B-1----:R-:W-:Y:S02]  /*0680*/  LOP3.LUT R141, R164, 0x1e0, RZ, 0xfc, !PT ;  /* 0x000001e0a48d7812 */ /* 0x002fe400078efcff */
.L_x_3026:
[----:B------:R-:W-:Y:S01]  /*0690*/  BAR.SYNC.DEFER_BLOCKING 0x0 ;  /* 0x0000000000007b1d */ /* 0x000fe20000010000 */
[----:B0-----:R-:W-:Y:S01]  /*06a0*/  IMAD.MOV.U32 R2, RZ, RZ, -0x800 ;  /* 0xfffff800ff027424 */ /* 0x001fe200078e00ff */
[----:B------:R-:W-:Y:S02]  /*06b0*/  MOV R3, R140 ;  /* 0x0000008c00037202 */ /* 0x000fe40000000f00 */
[----:B------:R-:W-:Y:S01]  /*06c0*/  PRMT R5, RZ, 0x7610, R5 ;  /* 0x00007610ff057816 */ /* 0x000fe20000000005 */
[----:B------:R-:W-:Y:S01]  /*06d0*/  IMAD R133, R155, R2, c[0x0][0x168] ;  /* 0x00005a009b857624 */ /* 0x000fe200078e0202 */
[----:B------:R-:W-:Y:S01]  /*06e0*/  LOP3.LUT R134, R164, 0x80, RZ, 0xfc, !PT ;  /* 0x00000080a4867812 */ /* 0x000fe200078efcff */
[----:B------:R-:W-:Y:S01]  /*06f0*/  IMAD.MOV.U32 R2, RZ, RZ, R153 ;  /* 0x000000ffff027224 */ /* 0x000fe200078e0099 */
[----:B------:R-:W-:-:S02]  /*0700*/  PRMT R0, RZ, 0x7610, R0 ;  /* 0x00007610ff007816 */ /* 0x000fc40000000000 */
[CC--:B------:R-:W-:Y:S01]  /*0710*/  ISETP.GE.AND P2, PT, R164.reuse, R133.reuse, PT ;  /* 0x00000085a400720c */ /* 0x0c0fe20003f46270 */
[C---:B------:R-:W-:Y:S01]  /*0720*/  IMAD.WIDE R2, R164.reuse, 0x2, R2 ;  /* 0x00000002a4027825 */ /* 0x040fe200078e0202 */
[-C--:B------:R-:W-:Y:S02]  /*0730*/  ISETP.GE.AND P1, PT, R151, R133.reuse, PT ;  /* 0x000000859700720c */ /* 0x080fe40003f26270 */
[C---:B------:R-:W-:Y:S02]  /*0740*/  LOP3.LUT R132, R164.reuse, 0xa0, RZ, 0xfc, !PT ;  /* 0x000000a0a4847812 */ /* 0x040fe400078efcff */
[----:B------:R-:W-:Y:S02]  /*0750*/  LOP3.LUT R131, R164, 0xc0, RZ, 0xfc, !PT ;  /* 0x000000c0a4837812 */ /* 0x000fe400078efcff */
[-C--:B------:R-:W-:Y:S02]  /*0760*/  ISETP.GE.AND P0, PT, R150, R133.reuse, PT ;  /* 0x000000859600720c */ /* 0x080fe40003f06270 */
[----:B------:R-:W-:-:S02]  /*0770*/  ISETP.GE.AND P4, PT, R149, R133, PT ;  /* 0x000000859500720c */ /* 0x000fc40003f86270 */
[-C--:B------:R-:W-:Y:S02]  /*0780*/  ISETP.GE.AND P6, PT, R134, R133.reuse, PT ;  /* 0x000000858600720c */ /* 0x080fe40003fc6270 */
[-C--:B------:R-:W-:Y:S01]  /*0790*/  ISETP.GE.AND P5, PT, R132, R133.reuse, PT ;  /* 0x000000858400720c */ /* 0x080fe20003fa6270 */
[----:B------:R0:W2:Y:S01]  /*07a0*/  @!P2 LDG.E.U16 R5, [R2.64] ;  /* 0x000000040205a981 */ /* 0x0000a2000c1e1500 */
[-C--:B------:R-:W-:Y:S02]  /*07b0*/  ISETP.GE.AND P3, PT, R131, R133.reuse, PT ;  /* 0x000000858300720c */ /* 0x080fe40003f66270 */
[-C--:B------:R-:W-:Y:S01]  /*07c0*/  ISETP.GE.AND P2, PT, R148, R133.reuse, PT ;  /* 0x000000859400720c */ /* 0x080fe20003f46270 */
[----:B------:R0:W3:Y:S01]  /*07d0*/  @!P1 LDG.E.U16 R0, [R2.64+0x40] ;  /* 0x0000400402009981 */ /* 0x0000e2000c1e1500 */
[----:B------:R-:W-:Y:S02]  /*07e0*/  ISETP.GE.AND P1, PT, R147, R133, PT ;  /* 0x000000859300720c */ /* 0x000fe40003f26270 */
[----:B------:R-:W-:-:S02]  /*07f0*/  PRMT R7, RZ, 0x7610, R7 ;  /* 0x00007610ff077816 */ /* 0x000fc40000000007 */
[----:B------:R-:W-:Y:S02]  /*0800*/  PRMT R4, RZ, 0x7610, R4 ;  /* 0x00007610ff047816 */ /* 0x000fe40000000004 */
[----:B------:R-:W-:Y:S02]  /*0810*/  PRMT R9, RZ, 0x7610, R9 ;  /* 0x00007610ff097816 */ /* 0x000fe40000000009 */
[----:B------:R-:W-:Y:S01]  /*0820*/  PRMT R6, RZ, 0x7610, R6 ;  /* 0x00007610ff067816 */ /* 0x000fe20000000006 */
[----:B------:R0:W4:Y:S01]  /*0830*/  @!P0 LDG.E.U16 R7, [R2.64+0x80] ;  /* 0x0000800402078981 */ /* 0x000122000c1e1500 */
[----:B------:R-:W-:Y:S02]  /*0840*/  PRMT R11, RZ, 0x7610, R11 ;  /* 0x00007610ff0b7816 */ /* 0x000fe4000000000b */
[----:B------:R-:W-:Y:S01]  /*0850*/  PRMT R8, RZ, 0x7610, R8 ;  /* 0x00007610ff087816 */ /* 0x000fe20000000008 */
[----:B------:R0:W4:Y:S01]  /*0860*/  @!P4 LDG.E.U16 R4, [R2.64+0xc0] ;  /* 0x0000c0040204c981 */ /* 0x000122000c1e1500 */
[----:B------:R-:W-:-:S02]  /*0870*/  PRMT R13, RZ, 0x7610, R13 ;  /* 0x00007610ff0d7816 */ /* 0x000fc4000000000d */
[-C--:B------:R-:W-:Y:S01]  /*0880*/  ISETP.GE.AND P0, PT, R146, R133.reuse, PT ;  /* 0x000000859200720c */ /* 0x080fe20003f06270 */
[----:B------:R0:W4:Y:S01]  /*0890*/  @!P6 LDG.E.U16 R9, [R2.64+0x100] ;  /* 0x000100040209e981 */ /* 0x000122000c1e1500 */
[----:B------:R-:W-:Y:S02]  /*08a0*/  LOP3.LUT R130, R164, 0x1c0, RZ, 0xfc, !PT ;  /* 0x000001c0a4827812 */ /* 0x000fe400078efcff */
        /* <DEDUP_REMOVED lines=8> */
[-C--:B------:R-:W-:Y:S02]  /*0930*/  ISETP.GE.AND P2, PT, R130, R133.reuse, PT ;  /* 0x000000858200720c */ /* 0x080fe40003f46270 */
[----:B------:R-:W-:Y:S01]  /*0940*/  PRMT R15, RZ, 0x7610, R15 ;  /* 0x00007610ff0f7816 */ /* 0x000fe2000000000f */
[----:B------:R0:W4:Y:S01]  /*0950*/  @!P1 LDG.E.U16 R13, [R2.64+0x200] ;  /* 0x00020004020d9981 */ /* 0x000122000c1e1500 */
[----:B------:R-:W-:Y:S02]  /*0960*/  ISETP.GE.AND P1, PT, R141, R133, PT ;  /* 0x000000858d00720c */ /* 0x000fe40003f26270 */
[----:B------:R-:W-:Y:S01]  /*0970*/  PRMT R12, RZ, 0x7610, R12 ;  /* 0x00007610ff0c7816 */ /* 0x000fe2000000000c */
[----:B------:R0:W4:Y:S01]  /*0980*/  @!P0 LDG.E.U16 R10, [R2.64+0x240] ;  /* 0x00024004020a8981 */ /* 0x000122000c1e1500 */
[----:B------:R-:W-:-:S02]  /*0990*/  PRMT R17, RZ, 0x7610, R17 ;  /* 0x00007610ff117816 */ /* 0x000fc40000000011 */
[----:B------:R-:W-:Y:S01]  /*09a0*/  PRMT R14, RZ, 0x7610, R14 ;  /* 0x00007610ff0e7816 */ /* 0x000fe2000000000e */
[----:B------:R0:W4:Y:S01]  /*09b0*/  @!P4 LDG.E.U16 R15, [R2.64+0x280] ;  /* 0x00028004020fc981 */ /* 0x000122000c1e1500 */
[----:B------:R-:W-:Y:S02]  /*09c0*/  PRMT R19, RZ, 0x7610, R19 ;  /* 0x00007610ff137816 */ /* 0x000fe40000000013 */
        /* <DEDUP_REMOVED lines=85> */
[----:B0-----:R-:W-:-:S03]  /*0f20*/  LEA R0, R156, R127, 0x4 ;  /* 0x0000007f9c007211 */ /* 0x001fc600078e20ff */
[----:B------:R-:W-:Y:S01]  /*0f30*/  STS.U16 [R123+0xc0], R4 ;  /* 0x0000c0047b007388 */ /* 0x000fe20000000400 */
[----:B------:R-:W-:-:S03]  /*0f40*/  LEA.HI.SX32 R110, R0, R0, 0x1b ;  /* 0x00000000006e7211 */ /* 0x000fc600078fdaff */
[----:B------:R-:W-:Y:S04]  /*0f50*/  STS.U16 [R122+0x100], R9 ;  /* 0x000100097a007388 */ /* 0x000fe80000000400 */
        /* <DEDUP_REMOVED lines=147> */
.L_x_2984:
[----:B------:R-:W-:Y:S05]  /*1890*/  BSYNC B0 ;  /* 0x0000000000007941 */ /* 0x000fea0003800000 */
.L_x_2983:
        /* <DEDUP_REMOVED lines=36> */
.L_x_2986:
[----:B------:R-:W-:Y:S05]  /*1ae0*/  BSYNC B0 ;  /* 0x0000000000007941 */ /* 0x000fea0003800000 */
.L_x_2985:
        /* <DEDUP_REMOVED lines=38> */
.L_x_2988:
[----:B------:R-:W-:Y:S05]  /*1d50*/  BSYNC B0 ;  /* 0x0000000000007941 */ /* 0x000fea0003800000 */
.L_x_2987:
        /* <DEDUP_REMOVED lines=36> */
.L_x_2990:
[----:B------:R-:W-:Y:S05]  /*1fa0*/  BSYNC B0 ;  /* 0x0000000000007941 */ /* 0x000fea0003800000 */
.L_x_2989:
        /* <DEDUP_REMOVED lines=38> */
.L_x_2992:
[----:B------:R-:W-:Y:S05]  /*2210*/  BSYNC B0 ;  /* 0x0000000000007941 */ /* 0x000fea0003800000 */
.L_x_2991:
        /* <DEDUP_REMOVED lines=36> */
.L_x_2994:
[----:B------:R-:W-:Y:S05]  /*2460*/  BSYNC B0 ;  /* 0x0000000000007941 */ /* 0x000fea0003800000 */
.L_x_2993:
        /* <DEDUP_REMOVED lines=38> */
.L_x_2996:
[----:B------:R-:W-:Y:S05]  /*26d0*/  BSYNC B0 ;  /* 0x0000000000007941 */ /* 0x000fea0003800000 */
.L_x_2995:
        /* <DEDUP_REMOVED lines=37> */
.L_x_2998:
[----:B------:R-:W-:Y:S05]  /*2930*/  BSYNC B0 ;  /* 0x0000000000007941 */ /* 0x000fea0003800000 */
.L_x_2997:
        /* <DEDUP_REMOVED lines=42> */
.L_x_3000:
[----:B------:R-:W-:Y:S05]  /*2be0*/  BSYNC B0 ;  /* 0x0000000000007941 */ /* 0x000fea0003800000 */
.L_x_2999:
        /* <DEDUP_REMOVED lines=40> */
.L_x_3002:
[----:B------:R-:W-:Y:S05]  /*2e70*/  BSYNC B0 ;  /* 0x0000000000007941 */ /* 0x000fea0003800000 */
.L_x_3001:
        /* <DEDUP_REMOVED lines=46> */
.L_x_3004:
[----:B------:R-:W-:Y:S05]  /*3160*/  BSYNC B0 ;  /* 0x0000000000007941 */ /* 0x000fea0003800000 */
.L_x_3003:
        /* <DEDUP_REMOVED lines=33> */
.L_x_3006:
[----:B------:R-:W-:Y:S05]  /*3380*/  BSYNC B0 ;  /* 0x0000000000007941 */ /* 0x000fea0003800000 */
.L_x_3005:
        /* <DEDUP_REMOVED lines=33> */
.L_x_3008:
[----:B------:R-:W-:Y:S05]  /*35a0*/  BSYNC B0 ;  /* 0x0000000000007941 */ /* 0x000fea0003800000 */
.L_x_3007:
        /* <DEDUP_REMOVED lines=33> */
.L_x_3010:
[----:B------:R-:W-:Y:S05]  /*37c0*/  BSYNC B0 ;  /* 0x0000000000007941 */ /* 0x000fea0003800000 */
.L_x_3009:
        /* <DEDUP_REMOVED lines=33> */
.L_x_3012:
[----:B------:R-:W-:Y:S05]  /*39e0*/  BSYNC B0 ;  /* 0x0000000000007941 */ /* 0x000fea0003800000 */
.L_x_3011:
        /* <DEDUP_REMOVED lines=33> */
.L_x_3014:
[----:B------:R-:W-:Y:S05]  /*3c00*/  BSYNC B0 ;  /* 0x0000000000007941 */ /* 0x000fea0003800000 */
.L_x_3013:
        /* <DEDUP_REMOVED lines=36> */
.L_x_3020:
[----:B------:R-:W-:Y:S02]  /*3e50*/  SHF.R.S32.HI R22, RZ, 0x1f, R57 ;  /* 0x0000001fff167819 */ /* 0x000fe40000011439 */
[----:B------:R-:W-:Y:S02]  /*3e60*/  MOV R8, 0xfffff800 ;  /* 0xfffff80000087802 */ /* 0x000fe40000000f00 */
[----:B------:R-:W-:Y:S01]  /*3e70*/  SHF.R.S32.HI R165, RZ, 0x1f, R164 ;  /* 0x0000001fffa57819 */ /* 0x000fe200000114a4 */
[----:B------:R-:W-:Y:S01]  /*3e80*/  IMAD R0, R22, c[0x0][0x1a0], RZ ;  /* 0x0000680016007a24 */ /* 0x000fe200078e02ff */
[----:B------:R-:W-:Y:S01]  /*3e90*/  PRMT R7, RZ, 0x7610, R7 ;  /* 0x00007610ff077816 */ /* 0x000fe20000000007 */
[----:B------:R-:W-:Y:S01]  /*3ea0*/  IMAD R133, R155, R8, c[0x0][0x168] ;  /* 0x00005a009b857624 */ /* 0x000fe200078e0208 */
[C---:B------:R-:W-:Y:S01]  /*3eb0*/  LOP3.LUT R134, R164.reuse, 0x80, RZ, 0xfc, !PT ;  /* 0x00000080a4867812 */ /* 0x040fe200078efcff */
[C-C-:B------:R-:W-:Y:S01]  /*3ec0*/  IMAD R3, R57.reuse, c[0x0][0x1a4], R0.reuse ;  /* 0x0000690039037a24 */ /* 0x140fe200078e0200 */
[----:B------:R-:W-:Y:S01]  /*3ed0*/  PRMT R0, RZ, 0x7610, R0 ;  /* 0x00007610ff007816 */ /* 0x000fe20000000000 */
[----:B------:R-:W-:Y:S01]  /*3ee0*/  IMAD.WIDE.U32 R4, R57, c[0x0][0x1a0], R164 ;  /* 0x0000680039047a25 */ /* 0x000fe200078e00a4 */
[----:B------:R-:W-:-:S02]  /*3ef0*/  ISETP.GE.AND P2, PT, R164, R133, PT ;  /* 0x00000085a400720c */ /* 0x000fc40003f46270 */
[-C--:B------:R-:W-:Y:S01]  /*3f00*/  ISETP.GE.AND P1, PT, R151, R133.reuse, PT ;  /* 0x000000859700720c */ /* 0x080fe20003f26270 */
[----:B------:R-:W-:Y:S01]  /*3f10*/  IMAD.IADD R3, R5, 0x1, R3 ;  /* 0x0000000105037824 */ /* 0x000fe200078e0203 */
[----:B------:R-:W-:Y:S02]  /*3f20*/  LEA R2, P0, R4, R138, 0x1 ;  /* 0x0000008a04027211 */ /* 0x000fe400078008ff */
[----:B------:R-:W-:Y:S02]  /*3f30*/  LOP3.LUT R132, R164, 0xa0, RZ, 0xfc, !PT ;  /* 0x000000a0a4847812 */ /* 0x000fe400078efcff */
[----:B------:R-:W-:Y:S02]  /*3f40*/  LEA.HI.X R3, R4, R136, R3, 0x1, P0 ;  /* 0x0000008804037211 */ /* 0x000fe400000f0c03 */
[----:B------:R-:W-:Y:S02]  /*3f50*/  LOP3.LUT R131, R164, 0xc0, RZ, 0xfc, !PT ;  /* 0x000000c0a4837812 */ /* 0x000fe400078efcff */
[-C--:B------:R-:W-:Y:S01]  /*3f60*/  ISETP.GE.AND P0, PT, R150, R133.reuse, PT ;  /* 0x000000859600720c */ /* 0x080fe20003f06270 */
[----:B0-----:R0:W2:Y:S01]  /*3f70*/  @!P2 LDG.E.U16 R7, [R2.64] ;  /* 0x000000040207a981 */ /* 0x0010a2000c1e1500 */
[----:B------:R-:W-:-:S02]  /*3f80*/  ISETP.GE.AND P4, PT, R149, R133, PT ;  /* 0x000000859500720c */ /* 0x000fc40003f86270 */
[-C--:B------:R-:W-:Y:S01]  /*3f90*/  ISETP.GE.AND P6, PT, R134, R133.reuse, PT ;  /* 0x000000858600720c */ /* 0x080fe20003fc6270 */
[----:B------:R0:W3:Y:S01]  /*3fa0*/  @!P1 LDG.E.U16 R0, [R2.64+0x40] ;  /* 0x0000400402009981 */ /* 0x0000e2000c1e1500 */
        /* <DEDUP_REMOVED lines=11> */
[----:B------:R0:W5:Y:S01]  /*4060*/  @!P4 LDG.E.U16 R6, [R2.64+0xc0] ;  /* 0x0000c0040206c981 */ /* 0x000162000c1e1500 */
[----:B------:R-:W-:-:S02]  /*4070*/  PRMT R15, RZ, 0x7610, R15 ;  /* 0x00007610ff0f7816 */ /* 0x000fc4000000000f */
[-C--:B------:R-:W-:Y:S01]  /*4080*/  ISETP.GE.AND P0, PT, R146, R133.reuse, PT ;  /* 0x000000859200720c */ /* 0x080fe20003f06270 */
[----:B------:R0:W5:Y:S01]  /*4090*/  @!P6 LDG.E.U16 R11, [R2.64+0x100] ;  /* 0x00010004020be981 */ /* 0x000162000c1e1500 */
[----:B------:R-:W-:Y:S02]  /*40a0*/  LOP3.LUT R130, R164, 0x1c0, RZ, 0xfc, !PT ;  /* 0x000001c0a4827812 */ /* 0x000fe400078efcff */
[-C--:B------:R-:W-:Y:S01]  /*40b0*/  ISETP.GE.AND P4, PT, R145, R133.reuse, PT ;  /* 0x000000859100720c */ /* 0x080fe20003f86270 */
[----:B------:R0:W5:Y:S01]  /*40c0*/  @!P5 LDG.E.U16 R8, [R2.64+0x140] ;  /* 0x000140040208d981 */ /* 0x000162000c1e1500 */
[-C--:B------:R-:W-:Y:S02]  /*40d0*/  ISETP.GE.AND P6, PT, R144, R133.reuse, PT ;  /* 0x000000859000720c */ /* 0x080fe40003fc6270 */
[-C--:B------:R-:W-:Y:S01]  /*40e0*/  ISETP.GE.AND P5, PT, R143, R133.reuse, PT ;  /* 0x000000858f00720c */ /* 0x080fe20003fa6270 */
[----:B------:R0:W5:Y:S01]  /*40f0*/  @!P3 LDG.E.U16 R13, [R2.64+0x180] ;  /* 0x00018004020db981 */ /* 0x000162000c1e1500 */
[----:B------:R-:W-:-:S02]  /*4100*/  ISETP.GE.AND P3, PT, R142, R133, PT ;  /* 0x000000858e00720c */ /* 0x000fc40003f66270 */
        /* <DEDUP_REMOVED lines=26> */
[----:B0-----:R-:W-:-:S04]  /*42b0*/  LEA R2, P0, R4, c[0x0][0x220], 0x2 ;  /* 0x0000880004027a11 */ /* 0x001fc800078010ff */
[----:B------:R-:W-:-:S05]  /*42c0*/  LEA.HI.X R3, R4, c[0x0][0x224], R5, 0x2, P0 ;  /* 0x0000890004037a11 */ /* 0x000fca00000f1405 */
[----:B------:R0:W5:Y:S01]  /*42d0*/  LDG.E R25, [R2.64] ;  /* 0x0000000402197981 */ /* 0x000162000c1e1900 */
[----:B------:R-:W-:Y:S02]  /*42e0*/  IMAD R20, R22, c[0x0][0x1c0], RZ ;  /* 0x0000700016147a24 */ /* 0x000fe400078e02ff */
[----:B------:R-:W-:-:S04]  /*42f0*/  IMAD.WIDE.U32 R4, R57, c[0x0][0x1c0], R164 ;  /* 0x0000700039047a25 */ /* 0x000fc800078e00a4 */
[----:B------:R-:W-:Y:S01]  /*4300*/  IMAD R23, R57, c[0x0][0x1c4], R20 ;  /* 0x0000710039177a24 */ /* 0x000fe200078e0214 */
[----:B------:R-:W-:Y:S02]  /*4310*/  ISETP.GE.AND P5, PT, R164, R133, PT ;  /* 0x00000085a400720c */ /* 0x000fe40003fa6270 */
[----:B0-----:R-:W-:Y:S01]  /*4320*/  LEA R2, P3, R4, R137, 0x1 ;  /* 0x0000008904027211 */ /* 0x001fe200078608ff */
[----:B------:R-:W-:Y:S01]  /*4330*/  IMAD.IADD R5, R5, 0x1, R23 ;  /* 0x0000000105057824 */ /* 0x000fe200078e0217 */
[----:B------:R-:W-:-:S04]  /*4340*/  ISETP.GE.AND P4, PT, R150, R133, PT ;  /* 0x000000859600720c */ /* 0x000fc80003f86270 */
[--C-:B------:R-:W-:Y:S02]  /*4350*/  LEA.HI.X R3, R4, R135, R5.reuse, 0x1, P3 ;  /* 0x0000008704037211 */ /* 0x100fe400018f0c05 */
[-C--:B------:R-:W-:Y:S02]  /*4360*/  ISETP.GE.AND P3, PT, R151, R133.reuse, PT ;  /* 0x000000859700720c */ /* 0x080fe40003f66270 */
[----:B------:R-:W-:Y:S02]  /*4370*/  ISETP.GE.AND P6, PT, R149, R133, PT ;  /* 0x000000859500720c */ /* 0x000fe40003fc6270 */
[----:B------:R-:W-:Y:S02]  /*4380*/  PRMT R5, RZ, 0x7610, R5 ;  /* 0x00007610ff057816 */ /* 0x000fe40000000005 */
[----:B------:R-:W-:Y:S01]  /*4390*/  PRMT R4, RZ, 0x7610, R4 ;  /* 0x00007610ff047816 */ /* 0x000fe20000000004 */
[----:B------:R-:W0:Y:S01]  /*43a0*/  S2R R129, SR_TID.X ;  /* 0x0000000000817919 */ /* 0x000e220000002100 */
[----:B------:R-:W-:-:S02]  /*43b0*/  PRMT R41, RZ, 0x7610, R41 ;  /* 0x00007610ff297816 */ /* 0x000fc40000000029 */
[----:B------:R-:W-:Y:S02]  /*43c0*/  PRMT R43, RZ, 0x7610, R43 ;  /* 0x00007610ff2b7816 */ /* 0x000fe4000000002b */
[----:B0-----:R-:W-:-:S04]  /*43d0*/  SHF.L.U32 R128, R129, 0x4, RZ ;  /* 0x0000000481807819 */ /* 0x001fc800000006ff */
[C---:B------:R-:W-:Y:S02]  /*43e0*/  IADD3 R20, R128.reuse, 0x1, RZ ;  /* 0x0000000180147810 */ /* 0x040fe40007ffe0ff */
[----:B------:R-:W-:Y:S02]  /*43f0*/  IADD3 R22, R128, 0x2, RZ ;  /* 0x0000000280167810 */ /* 0x000fe40007ffe0ff */
[-C--:B------:R-:W-:Y:S02]  /*4400*/  ISETP.GE.U32.AND P2, PT, R20, R133.reuse, PT ;  /* 0x000000851400720c */ /* 0x080fe40003f46070 */
[----:B------:R-:W-:Y:S02]  /*4410*/  ISETP.GE.U32.AND P1, PT, R22, R133, PT ;  /* 0x000000851600720c */ /* 0x000fe40003f26070 */
[----:B------:R-:W-:-:S04]  /*4420*/  IADD3 R24, R128, 0x3, RZ ;  /* 0x0000000380187810 */ /* 0x000fc80007ffe0ff */
[----:B------:R-:W-:Y:S02]  /*4430*/  ISETP.GE.U32.AND P0, PT, R24, R133, PT ;  /* 0x000000851800720c */ /* 0x000fe40003f06070 */
[----:B------:R-:W-:Y:S01]  /*4440*/  IADD3 R24, R128, 0x5, RZ ;  /* 0x0000000580187810 */ /* 0x000fe20007ffe0ff */
[----:B--2---:R0:W-:Y:S04]  /*4450*/  STS.U16 [R126], R7 ;  /* 0x000000077e007388 */ /* 0x0041e80000000400 */
[----:B---3--:R-:W-:Y:S01]  /*4460*/  STS.U16 [R125+0x40], R0 ;  /* 0x000040007d007388 */ /* 0x008fe20000000400 */
[----:B0-----:R-:W-:-:S03]  /*4470*/  PRMT R7, RZ, 0x7610, R7 ;  /* 0x00007610ff077816 */ /* 0x001fc60000000007 */
[----:B----4-:R-:W-:Y:S04]  /*4480*/  STS.U16 [R124+0x80], R9 ;  /* 0x000080097c007388 */ /* 0x010fe80000000400 */
[----:B-----5:R-:W-:Y:S04]  /*4490*/  STS.U16 [R123+0xc0], R6 ;  /* 0x0000c0067b007388 */ /* 0x020fe80000000400 */
[----:B------:R-:W-:Y:S04]  /*44a0*/  STS.U16 [R122+0x100], R11 ;  /* 0x0001000b7a007388 */ /* 0x000fe80000000400 */
[----:B------:R0:W-:Y:S04]  /*44b0*/  STS.U16 [R121+0x140], R8 ;  /* 0x0001400879007388 */ /* 0x0001e80000000400 */
[----:B------:R-:W-:Y:S04]  /*44c0*/  STS.U16 [R120+0x180], R13 ;  /* 0x0001800d78007388 */ /* 0x000fe80000000400 */
[----:B------:R-:W-:Y:S04]  /*44d0*/  STS.U16 [R119+0x1c0], R10 ;  /* 0x0001c00a77007388 */ /* 0x000fe80000000400 */
[----:B------:R-:W-:Y:S04]  /*44e0*/  STS.U16 [R118+0x200], R15 ;  /* 0x0002000f76007388 */ /* 0x000fe80000000400 */
[----:B------:R1:W-:Y:S04]  /*44f0*/  STS.U16 [R117+0x240], R12 ;  /* 0x0002400c75007388 */ /* 0x0003e80000000400 */
[----:B------:R2:W-:Y:S04]  /*4500*/  STS.U16 [R116+0x280], R17 ;  /* 0x0002801174007388 */ /* 0x0005e80000000400 */
[----:B------:R-:W-:Y:S04]  /*4510*/  STS.U16 [R115+0x2c0], R14 ;  /* 0x0002c00e73007388 */ /* 0x000fe80000000400 */
[----:B------:R-:W-:Y:S04]  /*4520*/  STS.U16 [R114+0x300], R19 ;  /* 0x0003001372007388 */ /* 0x000fe80000000400 */
[----:B------:R3:W-:Y:S01]  /*4530*/  STS.U16 [R113+0x340], R16 ;  /* 0x0003401071007388 */ /* 0x0007e20000000400 */
[----:B0-----:R-:W-:-:S03]  /*4540*/  PRMT R8, RZ, 0x7610, R8 ;  /* 0x00007610ff087816 */ /* 0x001fc60000000008 */
[----:B------:R-:W-:Y:S04]  /*4550*/  STS.U16 [R112+0x380], R21 ;  /* 0x0003801570007388 */ /* 0x000fe80000000400 */
[----:B------:R-:W-:Y:S01]  /*4560*/  STS.U16 [R111+0x3c0], R18 ;  /* 0x0003c0126f007388 */ /* 0x000fe20000000400 */
[----:B------:R-:W-:-:S06]  /*4570*/  NOP ;  /* 0x0000000000007918 */ /* 0x000fcc0000000000 */
[----:B------:R0:W4:Y:S01]  /*4580*/  @!P5 LDG.E.U16 R7, [R2.64] ;  /* 0x000000040207d981 */ /* 0x000122000c1e1500 */
[----:B------:R-:W-:-:S03]  /*4590*/  ISETP.GE.AND P5, PT, R134, R133, PT ;  /* 0x000000858600720c */ /* 0x000fc60003fa6270 */
[----:B------:R0:W5:Y:S01]  /*45a0*/  @!P3 LDG.E.U16 R8, [R2.64+0x40] ;  /* 0x000040040208b981 */ /* 0x000162000c1e1500 */
[----:B------:R-:W-:-:S03]  /*45b0*/  ISETP.GE.AND P3, PT, R132, R133, PT ;  /* 0x000000858400720c */ /* 0x000fc60003f66270 */
[----:B------:R0:W4:Y:S01]  /*45c0*/  @!P4 LDG.E.U16 R5, [R2.64+0x80] ;  /* 0x000080040205c981 */ /* 0x000122000c1e1500 */
[----:B------:R-:W-:-:S03]  /*45d0*/  ISETP.GE.AND P4, PT, R131, R133, PT ;  /* 0x000000858300720c */ /* 0x000fc60003f86270 */
[----:B------:R0:W4:Y:S01]  /*45e0*/  @!P6 LDG.E.U16 R4, [R2.64+0xc0] ;  /* 0x0000c0040204e981 */ /* 0x000122000c1e1500 */
[----:B------:R-:W-:-:S03]  /*45f0*/  ISETP.GE.AND P6, PT, R148, R133, PT ;  /* 0x000000859400720c */ /* 0x000fc60003fc6270 */
[----:B------:R-:W0:Y:S01]  /*4600*/  LDS.U16 R19, [R110] ;  /* 0x000000006e137984 */ /* 0x000e220000000400 */
[----:B------:R-:W-:-:S03]  /*4610*/  PRMT R6, RZ, 0x7610, R6 ;  /* 0x00007610ff067816 */ /* 0x000fc60000000006 */
[----:B------:R-:W0:Y:S01]  /*4620*/  LDS.U16 R18, [R110+0x2] ;  /* 0x000002006e127984 */ /* 0x000e220000000400 */
[----:B------:R-:W-:-:S03]  /*4630*/  PRMT R9, RZ, 0x7610, R9 ;  /* 0x00007610ff097816 */ /* 0x000fc60000000009 */
[----:B------:R0:W4:Y:S01]  /*4640*/  @!P5 LDG.E.U16 R41, [R2.64+0x100] ;  /* 0x000100040229d981 */ /* 0x000122000c1e1500 */
[----:B------:R-:W-:Y:S02]  /*4650*/  ISETP.GE.AND P5, PT, R147, R133, PT ;  /* 0x000000859300720c */ /* 0x000fe40003fa6270 */
[----:B-1----:R-:W-:Y:S01]  /*4660*/  PRMT R12, RZ, 0x7610, R12 ;  /* 0x00007610ff0c7816 */ /* 0x002fe2000000000c */
[----:B------:R-:W1:Y:S01]  /*4670*/  LDS.U16 R21, [R110+0x4] ;  /* 0x000004006e157984 */ /* 0x000e620000000400 */
[----:B------:R-:W-:-:S03]  /*4680*/  PRMT R15, RZ, 0x7610, R15 ;  /* 0x00007610ff0f7816 */ /* 0x000fc6000000000f */
[----:B------:R0:W4:Y:S01]  /*4690*/  @!P3 LDG.E.U16 R6, [R2.64+0x140] ;  /* 0x000140040206b981 */ /* 0x000122000c1e1500 */
[----:B------:R-:W-:-:S03]  /*46a0*/  ISETP.GE.AND P3, PT, R146, R133, PT ;  /* 0x000000859200720c */ /* 0x000fc60003f66270 */
[----:B------:R0:W4:Y:S01]  /*46b0*/  @!P4 LDG.E.U16 R9, [R2.64+0x180] ;  /* 0x000180040209c981 */ /* 0x000122000c1e1500 */
[----:B------:R-:W-:-:S03]  /*46c0*/  ISETP.GE.AND P4, PT, R145, R133, PT ;  /* 0x000000859100720c */ /* 0x000fc60003f86270 */
[----:B------:R0:W4:Y:S01]  /*46d0*/  @!P6 LDG.E.U16 R12, [R2.64+0x1c0] ;  /* 0x0001c004020ce981 */ /* 0x000122000c1e1500 */
[-C--:B------:R-:W-:Y:S02]  /*46e0*/  ISETP.GE.AND P6, PT, R144, R133.reuse, PT ;  /* 0x000000859000720c */ /* 0x080fe40003fc6270 */
[----:B------:R-:W-:Y:S01]  /*46f0*/  PRMT R0, RZ, 0x7610, R0 ;  /* 0x00007610ff007816 */ /* 0x000fe20000000000 */
[----:B------:R0:W4:Y:S01]  /*4700*/  @!P5 LDG.E.U16 R15, [R2.64+0x200] ;  /* 0x00020004020fd981 */ /* 0x000122000c1e1500 */
[----:B------:R-:W-:Y:S01]  /*4710*/  PRMT R11, RZ, 0x7610, R11 ;  /* 0x00007610ff0b7816 */ /* 0x000fe2000000000b */
[----:B--2---:R-:W-:Y:S01]  /*4720*/  FMUL.FTZ R17, R25, 1.4426950216293334961 ;  /* 0x3fb8aa3b19117820 */ /* 0x004fe20000410000 */
[----:B------:R-:W-:Y:S01]  /*4730*/  ISETP.GE.AND P5, PT, R143, R133, PT ;  /* 0x000000858f00720c */ /* 0x000fe20003fa6270 */
[----:B------:R-:W2:Y:S01]  /*4740*/  LDS.U16 R20, [R110+0x6] ;  /* 0x000006006e147984 */ /* 0x000ea20000000400 */
[----:B---3--:R-:W-:Y:S01]  /*4750*/  PRMT R16, RZ, 0x7610, R16 ;  /* 0x00007610ff107816 */ /* 0x008fe20000000010 */
[----:B------:R-:W-:-:S02]  /*4760*/  FMUL.FTZ R10, R17, R109 ;  /* 0x0000006d110a7220 */ /* 0x000fc40000410000 */
[----:B------:R3:W4:Y:S01]  /*4770*/  @!P3 LDG.E.U16 R0, [R2.64+0x240] ;  /* 0x000240040200b981 */ /* 0x000722000c1e1500 */
[----:B------:R-:W-:-:S03]  /*4780*/  ISETP.GE.AND P3, PT, R142, R133, PT ;  /* 0x000000858e00720c */ /* 0x000fc60003f66270 */
[----:B------:R3:W4:Y:S01]  /*4790*/  @!P4 LDG.E.U16 R11, [R2.64+0x280] ;  /* 0x00028004020bc981 */ /* 0x000722000c1e1500 */
[-C--:B------:R-:W-:Y:S01]  /*47a0*/  ISETP.GE.AND P4, PT, R130, R133.reuse, PT ;  /* 0x000000858200720c */ /* 0x080fe20003f86270 */
[----:B------:R0:W-:Y:S02]  /*47b0*/  MUFU.EX2 R55, R10 ;  /* 0x0000000a00377308 */ /* 0x0001e40000000800 */
[----:B------:R3:W4:Y:S01]  /*47c0*/  @!P6 LDG.E.U16 R16, [R2.64+0x2c0] ;  /* 0x0002c0040210e981 */ /* 0x000722000c1e1500 */
[----:B------:R-:W-:Y:S01]  /*47d0*/  ISETP.GE.AND P6, PT, R141, R133, PT ;  /* 0x000000858d00720c */ /* 0x000fe20003fc6270 */
[C---:B------:R-:W-:Y:S01]  /*47e0*/  FMUL.FTZ R13, R17.reuse, R108 ;  /* 0x0000006c110d7220 */ /* 0x040fe20000410000 */
[----:B------:R-:W-:Y:S01]  /*47f0*/  PRMT R14, RZ, 0x7610, R14 ;  /* 0x00007610ff0e7816 */ /* 0x000fe2000000000e */
[----:B------:R-:W-:Y:S01]  /*4800*/  FMUL.FTZ R22, R17, R107 ;  /* 0x0000006b11167220 */ /* 0x000fe20000410000 */
[----:B------:R3:W4:Y:S01]  /*4810*/  @!P5 LDG.E.U16 R43, [R2.64+0x300] ;  /* 0x00030004022bd981 */ /* 0x000722000c1e1500 */
[----:B0-----:R-:W-:Y:S01]  /*4820*/  IADD3 R10, R128, 0x4, RZ ;  /* 0x00000004800a7810 */ /* 0x001fe20007ffe0ff */
[----:B------:R0:W-:Y:S02]  /*4830*/  MUFU.EX2 R53, R13 ;  /* 0x0000000d00357308 */ /* 0x0001e40000000800 */
[----:B------:R3:W4:Y:S01]  /*4840*/  @!P3 LDG.E.U16 R14, [R2.64+0x340] ;  /* 0x00034004020eb981 */ /* 0x000722000c1e1500 */
[----:B------:R-:W-:-:S02]  /*4850*/  ISETP.GE.U32.AND P5, PT, R10, R133, PT ;  /* 0x000000850a00720c */ /* 0x000fc40003fa6070 */
[----:B------:R-:W-:Y:S02]  /*4860*/  PRMT R10, RZ, 0x7610, R10 ;  /* 0x00007610ff0a7816 */ /* 0x000fe4000000000a */
[----:B0-----:R-:W-:Y:S01]  /*4870*/  PRMT R13, RZ, 0x7610, R13 ;  /* 0x00007610ff0d7816 */ /* 0x001fe2000000000d */
[----:B------:R0:W-:Y:S03]  /*4880*/  MUFU.EX2 R51, R22 ;  /* 0x0000001600337308 */ /* 0x0001e60000000800 */
[----:B------:R3:W4:Y:S01]  /*4890*/  @!P6 LDG.E.U16 R10, [R2.64+0x3c0] ;  /* 0x0003c004020ae981 */ /* 0x000722000c1e1500 */
[----:B------:R-:W-:-:S03]  /*48a0*/  HADD2.F32 R23, -RZ, R19.H0_H0 ;  /* 0x20000013ff177230 */ /* 0x000fc60000004100 */
[----:B------:R3:W4:Y:S04]  /*48b0*/  @!P4 LDG.E.U16 R13, [R2.64+0x380] ;  /* 0x00038004020dc981 */ /* 0x000728000c1e1500 */
[----:B0-----:R-:W0:Y:S01]  /*48c0*/  LDS.U16 R22, [R110+0x8] ;  /* 0x000008006e167984 */ /* 0x001e220000000400 */
[----:B------:R-:W-:-:S03]  /*48d0*/  HADD2.F32 R18, -RZ, R18.H0_H0 ;  /* 0x20000012ff127230 */ /* 0x000fc60000004100 */
[----:B------:R-:W0:Y:S02]  /*48e0*/  LDS.U16 R19, [R110+0xa] ;  /* 0x00000a006e137984 */ /* 0x000e240000000400 */
[----:B------:R-:W-:Y:S02]  /*48f0*/  FMUL.FTZ R54, R65, R18 ;  /* 0x0000001241367220 */ /* 0x000fe40000410000 */
[----:B---3--:R-:W3:Y:S01]  /*4900*/  LDS.U16 R2, [R110+0xc] ;  /* 0x00000c006e027984 */ /* 0x008ee20000000400 */
[----:B-1----:R-:W-:-:S03]  /*4910*/  HADD2.F32 R18, -RZ, R21.H0_H0 ;  /* 0x20000015ff127230 */ /* 0x002fc60000004100 */
[----:B------:R-:W1:Y:S02]  /*4920*/  LDS.U16 R3, [R110+0xe] ;  /* 0x00000e006e037984 */ /* 0x000e640000000400 */
[----:B------:R-:W-:Y:S02]  /*4930*/  FMUL.FTZ R18, R67, R18 ;  /* 0x0000001243127220 */ /* 0x000fe40000410000 */
[----:B------:R-:W-:-:S03]  /*4940*/  FMUL.FTZ R49, R17, R106 ;  /* 0x0000006a11317220 */ /* 0x000fc60000410000 */
[----:B------:R-:W-:Y:S02]  /*4950*/  FSEL R52, R18, RZ, !P1 ;  /* 0x000000ff12347208 */ /* 0x000fe40004800000 */
[----:B------:R-:W1:Y:S01]  /*4960*/  LDS.U16 R18, [R110+0x10] ;  /* 0x000010006e127984 */ /* 0x000e620000000400 */
[----:B------:R-:W0:Y:S01]  /*4970*/  MUFU.EX2 R49, R49 ;  /* 0x0000003100317308 */ /* 0x000e220000000800 */
[C---:B------:R-:W-:Y:S01]  /*4980*/  FMUL.FTZ R39, R17.reuse, R105 ;  /* 0x0000006911277220 */ /* 0x040fe20000410000 */
[----:B--2---:R-:W-:Y:S01]  /*4990*/  HADD2.F32 R21, -RZ, R20.H0_H0 ;  /* 0x20000014ff157230 */ /* 0x004fe20000004100 */
[C---:B------:R-:W-:Y:S02]  /*49a0*/  FMUL.FTZ R37, R17.reuse, R104 ;  /* 0x0000006811257220 */ /* 0x040fe40000410000 */
[----:B------:R-:W-:-:S03]  /*49b0*/  FMUL.FTZ R35, R17, R103 ;  /* 0x0000006711237220 */ /* 0x000fc60000410000 */
[----:B------:R-:W2:Y:S01]  /*49c0*/  MUFU.EX2 R39, R39 ;  /* 0x0000002700277308 */ /* 0x000ea20000000800 */
[----:B------:R-:W-:Y:S01]  /*49d0*/  FMUL.FTZ R50, R64, R21 ;  /* 0x0000001540327220 */ /* 0x000fe20000410000 */
[----:B------:R-:W-:Y:S01]  /*49e0*/  IADD3 R20, R128, 0xa, RZ ;  /* 0x0000000a80147810 */ /* 0x000fe20007ffe0ff */
[----:B------:R-:W-:-:S03]  /*49f0*/  FMUL.FTZ R33, R17, R102 ;  /* 0x0000006611217220 */ /* 0x000fc60000410000 */
[----:B------:R-:W-:Y:S02]  /*4a00*/  FSEL R50, R50, RZ, !P0 ;  /* 0x000000ff32327208 */ /* 0x000fe40004000000 */
[----:B------:R-:W1:Y:S01]  /*4a10*/  MUFU.EX2 R37, R37 ;  /* 0x0000002500257308 */ /* 0x000e620000000800 */
[----:B0-----:R-:W-:Y:S01]  /*4a20*/  HADD2.F32 R21, -RZ, R22.H0_H0 ;  /* 0x20000016ff157230 */ /* 0x001fe20000004100 */
[----:B------:R-:W-:Y:S02]  /*4a30*/  FSEL R49, R49, 1, !P0 ;  /* 0x3f80000031317808 */ /* 0x000fe40004000000 */
[----:B------:R-:W-:Y:S01]  /*4a40*/  ISETP.GE.U32.AND P0, PT, R20, R133, PT ;  /* 0x000000851400720c */ /* 0x000fe20003f06070 */
[----:B------:R-:W-:-:S03]  /*4a50*/  HADD2.F32 R20, -RZ, R19.H0_H0 ;  /* 0x20000013ff147230 */ /* 0x000fc60000004100 */
[----:B------:R-:W0:Y:S01]  /*4a60*/  MUFU.EX2 R35, R35 ;  /* 0x0000002300237308 */ /* 0x000e220000000800 */
[----:B------:R-:W-:Y:S01]  /*4a70*/  FMUL.FTZ R21, R68, R21 ;  /* 0x0000001544157220 */ /* 0x000fe20000410000 */
[----:B------:R-:W-:Y:S01]  /*4a80*/  ISETP.GE.U32.AND P3, PT, R24, R133, PT ;  /* 0x000000851800720c */ /* 0x000fe20003f66070 */
[----:B------:R-:W-:Y:S01]  /*4a90*/  FMUL.FTZ R23, R66, R23 ;  /* 0x0000001742177220 */ /* 0x000fe20000410000 */
[C---:B------:R-:W-:Y:S01]  /*4aa0*/  IADD3 R22, R128.reuse, 0xb, RZ ;  /* 0x0000000b80167810 */ /* 0x040fe20007ffe0ff */
[----:B---3--:R-:W-:Y:S01]  /*4ab0*/  HADD2.F32 R2, -RZ, R2.H0_H0 ;  /* 0x20000002ff027230 */ /* 0x008fe20000004100 */
[C---:B------:R-:W-:Y:S01]  /*4ac0*/  IADD3 R24, R128.reuse, 0x6, RZ ;  /* 0x0000000680187810 */ /* 0x040fe20007ffe0ff */
[----:B------:R-:W-:Y:S01]  /*4ad0*/  FMUL.FTZ R20, R63, R20 ;  /* 0x000000143f147220 */ /* 0x000fe20000410000 */
[----:B------:R-:W-:Y:S01]  /*4ae0*/  ISETP.GE.U32.AND P4, PT, R128, R133, PT ;  /* 0x000000858000720c */ /* 0x000fe20003f86070 */
[----:B------:R-:W3:Y:S01]  /*4af0*/  MUFU.EX2 R33, R33 ;  /* 0x0000002100217308 */ /* 0x000ee20000000800 */
[----:B------:R-:W-:Y:S01]  /*4b00*/  FMUL.FTZ R31, R17, R101 ;  /* 0x00000065111f7220 */ /* 0x000fe20000410000 */
[----:B------:R-:W-:Y:S01]  /*4b10*/  FSEL R48, R21, RZ, !P5 ;  /* 0x000000ff15307208 */ /* 0x000fe20006800000 */
[----:B-1----:R-:W-:Y:S01]  /*4b20*/  HADD2.F32 R3, -RZ, R3.H0_H0 ;  /* 0x20000003ff037230 */ /* 0x002fe20000004100 */
[----:B--2---:R-:W-:Y:S01]  /*4b30*/  FSEL R39, R39, 1, !P5 ;  /* 0x3f80000027277808 */ /* 0x004fe20006800000 */
[----:B------:R-:W-:Y:S01]  /*4b40*/  FMUL.FTZ R2, R69, R2 ;  /* 0x0000000245027220 */ /* 0x000fe20000410000 */
[-C--:B------:R-:W-:Y:S01]  /*4b50*/  ISETP.GE.U32.AND P5, PT, R22, R133.reuse, PT ;  /* 0x000000851600720c */ /* 0x080fe20003fa6070 */
[----:B------:R-:W-:Y:S01]  /*4b60*/  LDS.U16 R21, [R110+0x16] ;  /* 0x000016006e157984 */ /* 0x000fe20000000400 */
[----:B------:R-:W-:-:S02]  /*4b70*/  ISETP.GE.U32.AND P6, PT, R24, R133, PT ;  /* 0x000000851800720c */ /* 0x000fc40003fc6070 */
[C---:B------:R-:W-:Y:S01]  /*4b80*/  IADD3 R22, R128.reuse, 0xc, RZ ;  /* 0x0000000c80167810 */ /* 0x040fe20007ffe0ff */
[----:B------:R-:W-:Y:S01]  /*4b90*/  LDS.U16 R19, [R110+0x18] ;  /* 0x000018006e137984 */ /* 0x000fe20000000400 */
[----:B------:R-:W-:Y:S02]  /*4ba0*/  IADD3 R24, R128, 0x7, RZ ;  /* 0x0000000780187810 */ /* 0x000fe40007ffe0ff */
[----:B------:R-:W-:Y:S02]  /*4bb0*/  FSEL R56, R23, RZ, !P4 ;  /* 0x000000ff17387208 */ /* 0x000fe40006000000 */
[----:B------:R-:W-:Y:S01]  /*4bc0*/  FSEL R38, R20, RZ, !P3 ;  /* 0x000000ff14267208 */ /* 0x000fe20005800000 */
[----:B------:R-:W1:Y:S01]  /*4bd0*/  LDS.U16 R23, [R110+0x12] ;  /* 0x000012006e177984 */ /* 0x000e620000000400 */
[----:B------:R-:W-:Y:S01]  /*4be0*/  FSEL R55, R55, 1, !P4 ;  /* 0x3f80000037377808 */ /* 0x000fe20006000000 */
[----:B------:R-:W2:Y:S01]  /*4bf0*/  MUFU.EX2 R31, R31 ;  /* 0x0000001f001f7308 */ /* 0x000ea20000000800 */
[----:B------:R-:W-:Y:S01]  /*4c00*/  FSEL R53, R53, 1, !P2 ;  /* 0x3f80000035357808 */ /* 0x000fe20005000000 */
[----:B------:R-:W-:Y:S01]  /*4c10*/  FMUL.FTZ R3, R62, R3 ;  /* 0x000000033e037220 */ /* 0x000fe20000410000 */
[----:B------:R-:W-:-:S02]  /*4c20*/  IADD3 R20, R128, 0xd, RZ ;  /* 0x0000000d80147810 */ /* 0x000fc40007ffe0ff */
[----:B------:R-:W-:Y:S02]  /*4c30*/  FSEL R37, R37, 1, !P3 ;  /* 0x3f80000025257808 */ /* 0x000fe40005800000 */
[-C--:B------:R-:W-:Y:S02]  /*4c40*/  ISETP.GE.U32.AND P4, PT, R24, R133.reuse, PT ;  /* 0x000000851800720c */ /* 0x080fe40003f86070 */
[----:B------:R-:W-:Y:S02]  /*4c50*/  ISETP.GE.U32.AND P3, PT, R22, R133, PT ;  /* 0x000000851600720c */ /* 0x000fe40003f66070 */
[----:B------:R-:W-:Y:S01]  /*4c60*/  FSEL R36, R2, RZ, !P6 ;  /* 0x000000ff02247208 */ /* 0x000fe20007000000 */
[----:B------:R-:W1:Y:S01]  /*4c70*/  LDS.U16 R22, [R110+0x14] ;  /* 0x000014006e167984 */ /* 0x000e620000000400 */
[----:B0-----:R-:W-:Y:S02]  /*4c80*/  FSEL R35, R35, 1, !P6 ;  /* 0x3f80000023237808 */ /* 0x001fe40007000000 */
[----:B------:R-:W-:-:S02]  /*4c90*/  FSEL R51, R51, 1, !P1 ;  /* 0x3f80000033337808 */ /* 0x000fc40004800000 */
[----:B------:R-:W-:Y:S01]  /*4ca0*/  ISETP.GE.U32.AND P6, PT, R20, R133, PT ;  /* 0x000000851400720c */ /* 0x000fe20003fc6070 */
[----:B------:R-:W-:Y:S01]  /*4cb0*/  FMUL.FTZ R20, R55, R53 ;  /* 0x0000003537147220 */ /* 0x000fe20000410000 */
[----:B------:R-:W-:Y:S01]  /*4cc0*/  FSEL R34, R3, RZ, !P4 ;  /* 0x000000ff03227208 */ /* 0x000fe20006000000 */
[----:B------:R-:W-:Y:S01]  /*4cd0*/  HADD2.F32 R3, -RZ, R18.H0_H0 ;  /* 0x20000012ff037230 */ /* 0x000fe20000004100 */
[C---:B------:R-:W-:Y:S01]  /*4ce0*/  IADD3 R2, R128.reuse, 0xe, RZ ;  /* 0x0000000e80027810 */ /* 0x040fe20007ffe0ff */
[----:B------:R-:W-:Y:S01]  /*4cf0*/  FMUL.FTZ R20, R51, R20 ;  /* 0x0000001433147220 */ /* 0x000fe20000410000 */
[----:B------:R-:W-:Y:S02]  /*4d00*/  IADD3 R24, R128, 0x8, RZ ;  /* 0x0000000880187810 */ /* 0x000fe40007ffe0ff */
[----:B---3--:R-:W-:Y:S01]  /*4d10*/  FSEL R33, R33, 1, !P4 ;  /* 0x3f80000021217808 */ /* 0x008fe20006000000 */
[----:B------:R-:W-:Y:S01]  /*4d20*/  FMUL.FTZ R3, R70, R3 ;  /* 0x0000000346037220 */ /* 0x000fe20000410000 */
[----:B------:R-:W-:-:S02]  /*4d30*/  FSEL R54, R54, RZ, !P2 ;  /* 0x000000ff36367208 */ /* 0x000fc40005000000 */
[-C--:B------:R-:W-:Y:S01]  /*4d40*/  ISETP.GE.U32.AND P4, PT, R2, R133.reuse, PT ;  /* 0x000000850200720c */ /* 0x080fe20003f86070 */
[----:B------:R-:W-:Y:S01]  /*4d50*/  FMUL.FTZ R18, R49, R20 ;  /* 0x0000001431127220 */ /* 0x000fe20000410000 */
[----:B------:R-:W-:Y:S01]  /*4d60*/  ISETP.GE.U32.AND P2, PT, R24, R133, PT ;  /* 0x000000851800720c */ /* 0x000fe20003f46070 */
[----:B------:R-:W0:Y:S01]  /*4d70*/  LDS.U16 R20, [R110+0x1a] ;  /* 0x00001a006e147984 */ /* 0x000e220000000400 */
[C---:B------:R-:W-:Y:S02]  /*4d80*/  IADD3 R2, R128.reuse, 0xf, RZ ;  /* 0x0000000f80027810 */ /* 0x040fe40007ffe0ff */
[----:B------:R-:W-:Y:S01]  /*4d90*/  IADD3 R24, R128, 0x9, RZ ;  /* 0x0000000980187810 */ /* 0x000fe20007ffe0ff */
[----:B------:R-:W-:Y:S01]  /*4da0*/  FMUL.FTZ R30, R17, R100 ;  /* 0x00000064111e7220 */ /* 0x000fe20000410000 */
[----:B------:R-:W-:Y:S02]  /*4db0*/  FSEL R32, R3, RZ, !P2 ;  /* 0x000000ff03207208 */ /* 0x000fe40005000000 */
[----:B--2---:R-:W-:Y:S01]  /*4dc0*/  FSEL R31, R31, 1, !P2 ;  /* 0x3f8000001f1f7808 */ /* 0x004fe20005000000 */
[----:B------:R-:W-:Y:S01]  /*4dd0*/  FMUL.FTZ R29, R17, R99 ;  /* 0x00000063111d7220 */ /* 0x000fe20000410000 */
[----:B------:R-:W-:-:S02]  /*4de0*/  ISETP.GE.U32.AND P2, PT, R2, R133, PT ;  /* 0x000000850200720c */ /* 0x000fc40003f46070 */
[----:B------:R-:W-:Y:S01]  /*4df0*/  ISETP.GE.U32.AND P1, PT, R24, R133, PT ;  /* 0x000000851800720c */ /* 0x000fe20003f26070 */
[----:B------:R-:W2:Y:S01]  /*4e00*/  LDS.U16 R2, [R110+0x1c] ;  /* 0x00001c006e027984 */ /* 0x000ea20000000400 */
[----:B------:R-:W-:Y:S02]  /*4e10*/  FMUL.FTZ R24, R39, R18 ;  /* 0x0000001227187220 */ /* 0x000fe40000410000 */
[C---:B------:R-:W-:Y:S02]  /*4e20*/  FMUL.FTZ R28, R17.reuse, R98 ;  /* 0x00000062111c7220 */ /* 0x040fe40000410000 */
[C---:B------:R-:W-:Y:S02]  /*4e30*/  FMUL.FTZ R27, R17.reuse, R97 ;  /* 0x00000061111b7220 */ /* 0x040fe40000410000 */
[C---:B------:R-:W-:Y:S02]  /*4e40*/  FMUL.FTZ R26, R17.reuse, R96 ;  /* 0x00000060111a7220 */ /* 0x040fe40000410000 */
[C---:B------:R-:W-:Y:S01]  /*4e50*/  FMUL.FTZ R25, R17.reuse, R95 ;  /* 0x0000005f11197220 */ /* 0x040fe20000410000 */
[----:B------:R-:W3:Y:S01]  /*4e60*/  MUFU.EX2 R30, R30 ;  /* 0x0000001e001e7308 */ /* 0x000ee20000000800 */
[----:B------:R-:W-:Y:S01]  /*4e70*/  FMUL.FTZ R18, R17, R94 ;  /* 0x0000005e11127220 */ /* 0x000fe20000410000 */
[----:B------:R-:W0:Y:S01]  /*4e80*/  LDS.U16 R3, [R110+0x1e] ;  /* 0x00001e006e037984 */ /* 0x000e220000000400 */
[----:B------:R-:W-:-:S02]  /*4e90*/  FFMA.FTZ R17, R56, R53, R54 ;  /* 0x0000003538117223 */ /* 0x000fc40000010036 */
[----:B------:R-:W-:Y:S02]  /*4ea0*/  FMUL.FTZ R24, R37, R24 ;  /* 0x0000001825187220 */ /* 0x000fe40000410000 */
[----:B------:R-:W-:Y:S01]  /*4eb0*/  FFMA.FTZ R17, R51, R17, R52 ;  /* 0x0000001133117223 */ /* 0x000fe20000010034 */
[----:B------:R-:W1:Y:S01]  /*4ec0*/  MUFU.EX2 R29, R29 ;  /* 0x0000001d001d7308 */ /* 0x000e620000000800 */
[----:B------:R-:W-:Y:S02]  /*4ed0*/  FMUL.FTZ R24, R35, R24 ;  /* 0x0000001823187220 */ /* 0x000fe40000410000 */
[----:B------:R-:W-:Y:S02]  /*4ee0*/  FFMA.FTZ R17, R49, R17, R50 ;  /* 0x0000001131117223 */ /* 0x000fe40000010032 */
[----:B------:R-:W-:-:S03]  /*4ef0*/  FMUL.FTZ R24, R33, R24 ;  /* 0x0000001821187220 */ /* 0x000fc60000410000 */
[----:B------:R-:W2:Y:S01]  /*4f00*/  MUFU.EX2 R28, R28 ;  /* 0x0000001c001c7308 */ /* 0x000ea20000000800 */
[----:B------:R-:W-:Y:S01]  /*4f10*/  FFMA.FTZ R17, R39, R17, R48 ;  /* 0x0000001127117223 */ /* 0x000fe20000010030 */
[----:B---3--:R-:W-:Y:S01]  /*4f20*/  FSEL R30, R30, 1, !P1 ;  /* 0x3f8000001e1e7808 */ /* 0x008fe20004800000 */
[----:B------:R-:W-:Y:S01]  /*4f30*/  FMUL.FTZ R45, R31, R24 ;  /* 0x000000181f2d7220 */ /* 0x000fe20000410000 */
[----:B-1----:R-:W-:Y:S01]  /*4f40*/  HADD2.F32 R24, -RZ, R23.H0_H0 ;  /* 0x20000017ff187230 */ /* 0x002fe20000004100 */
[----:B------:R-:W-:Y:S01]  /*4f50*/  FFMA.FTZ R17, R37, R17, R38 ;  /* 0x0000001125117223 */ /* 0x000fe20000010026 */
[----:B------:R-:W-:Y:S01]  /*4f60*/  HADD2.F32 R22, -RZ, R22.H0_H0 ;  /* 0x20000016ff167230 */ /* 0x000fe20000004100 */
[----:B------:R-:W-:Y:S01]  /*4f70*/  FMUL.FTZ R40, R30, R45 ;  /* 0x0000002d1e287220 */ /* 0x000fe20000410000 */
[----:B------:R-:W-:Y:S01]  /*4f80*/  FSEL R29, R29, 1, !P0 ;  /* 0x3f8000001d1d7808 */ /* 0x000fe20004000000 */
[----:B------:R-:W-:Y:S01]  /*4f90*/  FFMA.FTZ R17, R35, R17, R36 ;  /* 0x0000001123117223 */ /* 0x000fe20000010024 */
[----:B------:R-:W1:Y:S01]  /*4fa0*/  MUFU.EX2 R27, R27 ;  /* 0x0000001b001b7308 */ /* 0x000e620000000800 */
[----:B------:R-:W-:Y:S01]  /*4fb0*/  FMUL.FTZ R24, R61, R24 ;  /* 0x000000183d187220 */ /* 0x000fe20000410000 */
[----:B------:R-:W-:Y:S01]  /*4fc0*/  HADD2.F32 R21, -RZ, R21.H0_H0 ;  /* 0x20000015ff157230 */ /* 0x000fe20000004100 */
[----:B------:R-:W-:-:S02]  /*4fd0*/  FFMA.FTZ R17, R33, R17, R34 ;  /* 0x0000001121117223 */ /* 0x000fc40000010022 */
[----:B------:R-:W-:Y:S01]  /*4fe0*/  FMUL.FTZ R23, R29, R40 ;  /* 0x000000281d177220 */ /* 0x000fe20000410000 */
[----:B--2---:R-:W-:Y:S01]  /*4ff0*/  FSEL R28, R28, 1, !P5 ;  /* 0x3f8000001c1c7808 */ /* 0x004fe20006800000 */
[----:B------:R-:W-:Y:S01]  /*5000*/  FMUL.FTZ R22, R71, R22 ;  /* 0x0000001647167220 */ /* 0x000fe20000410000 */
[----:B------:R-:W2:Y:S01]  /*5010*/  MUFU.EX2 R26, R26 ;  /* 0x0000001a001a7308 */ /* 0x000ea20000000800 */
[----:B------:R-:W-:Y:S01]  /*5020*/  FSEL R24, R24, RZ, !P1 ;  /* 0x000000ff18187208 */ /* 0x000fe20004800000 */
[----:B------:R-:W-:Y:S01]  /*5030*/  FFMA.FTZ R17, R31, R17, R32 ;  /* 0x000000111f117223 */ /* 0x000fe20000010020 */
[----:B------:R-:W-:Y:S01]  /*5040*/  HADD2.F32 R19, -RZ, R19.H0_H0 ;  /* 0x20000013ff137230 */ /* 0x000fe20000004100 */
[----:B------:R-:W-:Y:S01]  /*5050*/  FMUL.FTZ R40, R28, R23 ;  /* 0x000000171c287220 */ /* 0x000fe20000410000 */
[----:B------:R-:W-:Y:S01]  /*5060*/  FSEL R23, R22, RZ, !P0 ;  /* 0x000000ff16177208 */ /* 0x000fe20004000000 */
[----:B------:R-:W-:Y:S02]  /*5070*/  FMUL.FTZ R21, R60, R21 ;  /* 0x000000153c157220 */ /* 0x000fe40000410000 */
[----:B------:R-:W3:Y:S01]  /*5080*/  MUFU.EX2 R25, R25 ;  /* 0x0000001900197308 */ /* 0x000ee20000000800 */
[----:B------:R-:W-:Y:S01]  /*5090*/  FFMA.FTZ R42, R30, R17, R24 ;  /* 0x000000111e2a7223 */ /* 0x000fe20000010018 */
[----:B0-----:R-:W-:Y:S01]  /*50a0*/  HADD2.F32 R20, -RZ, R20.H0_H0 ;  /* 0x20000014ff147230 */ /* 0x001fe20000004100 */
[----:B------:R-:W-:Y:S01]  /*50b0*/  FMUL.FTZ R19, R72, R19 ;  /* 0x0000001348137220 */ /* 0x000fe20000410000 */
[----:B------:R-:W-:Y:S01]  /*50c0*/  FSEL R22, R21, RZ, !P5 ;  /* 0x000000ff15167208 */ /* 0x000fe20006800000 */
[----:B------:R-:W-:Y:S01]  /*50d0*/  FFMA.FTZ R17, R29, R42, R23 ;  /* 0x0000002a1d117223 */ /* 0x000fe20000010017 */
[----:B------:R-:W-:-:S02]  /*50e0*/  HADD2.F32 R2, -RZ, R2.H0_H0 ;  /* 0x20000002ff027230 */ /* 0x000fc40000004100 */
[----:B------:R-:W0:Y:S01]  /*50f0*/  MUFU.EX2 R18, R18 ;  /* 0x0000001200127308 */ /* 0x000e220000000800 */
[----:B------:R-:W-:Y:S01]  /*5100*/  FMUL.FTZ R20, R59, R20 ;  /* 0x000000143b147220 */ /* 0x000fe20000410000 */
[----:B-1----:R-:W-:Y:S01]  /*5110*/  FSEL R27, R27, 1, !P3 ;  /* 0x3f8000001b1b7808 */ /* 0x002fe20005800000 */
[----:B------:R-:W-:Y:S01]  /*5120*/  FFMA.FTZ R42, R28, R17, R22 ;  /* 0x000000111c2a7223 */ /* 0x000fe20000010016 */
[----:B------:R-:W-:Y:S01]  /*5130*/  FSEL R21, R19, RZ, !P3 ;  /* 0x000000ff13157208 */ /* 0x000fe20005800000 */
[----:B------:R-:W-:Y:S01]  /*5140*/  HADD2.F32 R3, -RZ, R3.H0_H0 ;  /* 0x20000003ff037230 */ /* 0x000fe20000004100 */
[----:B------:R-:W-:Y:S01]  /*5150*/  FMUL.FTZ R2, R73, R2 ;  /* 0x0000000249027220 */ /* 0x000fe20000410000 */
[----:B--2---:R-:W-:Y:S02]  /*5160*/  FSEL R26, R26, 1, !P6 ;  /* 0x3f8000001a1a7808 */ /* 0x004fe40007000000 */
[----:B------:R-:W-:Y:S01]  /*5170*/  FSEL R20, R20, RZ, !P6 ;  /* 0x000000ff14147208 */ /* 0x000fe20007000000 */
[----:B------:R-:W-:-:S02]  /*5180*/  FFMA.FTZ R45, R27, R42, R21 ;  /* 0x0000002a1b2d7223 */ /* 0x000fc40000010015 */
[----:B------:R-:W-:Y:S01]  /*5190*/  FMUL.FTZ R17, R27, R40 ;  /* 0x000000281b117220 */ /* 0x000fe20000410000 */
[----:B---3--:R-:W-:Y:S01]  /*51a0*/  FSEL R25, R25, 1, !P4 ;  /* 0x3f80000019197808 */ /* 0x008fe20006000000 */
[----:B------:R-:W-:Y:S01]  /*51b0*/  FMUL.FTZ R3, R58, R3 ;  /* 0x000000033a037220 */ /* 0x000fe20000410000 */
[----:B------:R-:W-:Y:S01]  /*51c0*/  FSEL R19, R2, RZ, !P4 ;  /* 0x000000ff02137208 */ /* 0x000fe20006000000 */
[C---:B------:R-:W-:Y:S02]  /*51d0*/  FFMA.FTZ R40, R26.reuse, R45, R20 ;  /* 0x0000002d1a287223 */ /* 0x040fe40000010014 */
[----:B------:R-:W-:Y:S01]  /*51e0*/  FMUL.FTZ R2, R26, R17 ;  /* 0x000000111a027220 */ /* 0x000fe20000410000 */
[----:B0-----:R-:W-:Y:S01]  /*51f0*/  FSEL R18, R18, 1, !P2 ;  /* 0x3f80000012127808 */ /* 0x001fe20005000000 */
[----:B------:R-:W-:Y:S01]  /*5200*/  FFMA.FTZ R40, R25, R40, R19 ;  /* 0x0000002819287223 */ /* 0x000fe20000010013 */
        /* <DEDUP_REMOVED lines=23> */
[----:B-1----:R-:W-:Y:S02]  /*5380*/  @P0 FMUL.FTZ R86, R86, R3 ;  /* 0x0000000356560220 */ /* 0x002fe40000410000 */
[----:B------:R-:W-:Y:S01]  /*5390*/  IMAD.IADD R3, R127, 0x1, R156 ;  /* 0x000000017f037824 */ /* 0x000fe200078e029c */
[----:B------:R-:W-:-:S04]  /*53a0*/  SHF.R.U32.HI R2, RZ, 0x5, R129 ;  /* 0x00000005ff027819 */ /* 0x000fc80000011681 */
[----:B------:R-:W-:Y:S02]  /*53b0*/  LEA.HI.SX32 R3, R3, R3, 0x1b ;  /* 0x0000000303037211 */ /* 0x000fe400078fdaff */
[C---:B------:R-:W-:Y:S02]  /*53c0*/  ISETP.NE.AND P1, PT, R2.reuse, RZ, PT ;  /* 0x000000ff0200720c */ /* 0x040fe40003f25270 */
[C---:B------:R-:W-:Y:S02]  /*53d0*/  ISETP.NE.AND P2, PT, R2.reuse, 0x3, PT ;  /* 0x000000030200780c */ /* 0x040fe40003f45270 */
[----:B------:R-:W-:Y:S02]  /*53e0*/  ISETP.NE.AND P3, PT, R2, 0x2, PT ;  /* 0x000000020200780c */ /* 0x000fe40003f65270 */
[----:B------:R-:W-:Y:S01]  /*53f0*/  SHF.L.U32 R126, R3, 0x1, RZ ;  /* 0x00000001037e7819 */ /* 0x000fe200000006ff */
[----:B------:R-:W0:Y:S04]  /*5400*/  SHFL.UP PT, R2, R87, 0x10, RZ ;  /* 0x0600000057027989 */ /* 0x000e2800000e00ff */
[----:B------:R-:W1:Y:S01]  /*5410*/  SHFL.UP PT, R3, R86, 0x10, RZ ;  /* 0x0600000056037989 */ /* 0x000e6200000e00ff */
[----:B------:R-:W-:-:S02]  /*5420*/  ISETP.GE.AND P0, PT, R156, 0x10, PT ;  /* 0x000000109c00780c */ /* 0x000fc40003f06270 */
[----:B------:R-:W-:Y:S01]  /*5430*/  ISETP.NE.AND P4, PT, R156, 0x1f, PT ;  /* 0x0000001f9c00780c */ /* 0x000fe20003f85270 */
[----:B----4-:R-:W-:Y:S04]  /*5440*/  STS.U16 [R126+0x1080], R7 ;  /* 0x001080077e007388 */ /* 0x010fe80000000400 */
[----:B-----5:R-:W-:Y:S04]  /*5450*/  STS.U16 [R125+0x10c0], R8 ;  /* 0x0010c0087d007388 */ /* 0x020fe80000000400 */
[----:B------:R-:W-:Y:S02]  /*5460*/  STS.U16 [R124+0x1100], R5 ;  /* 0x001100057c007388 */ /* 0x000fe40000000400 */
[----:B0-----:R-:W-:-:S02]  /*5470*/  @P0 FFMA.FTZ R87, R86, R2, R87 ;  /* 0x0000000256570223 */ /* 0x001fc40000010057 */
[----:B-1----:R-:W-:Y:S01]  /*5480*/  @P0 FMUL.FTZ R86, R86, R3 ;  /* 0x0000000356560220 */ /* 0x002fe20000410000 */
[----:B------:R-:W-:Y:S01]  /*5490*/  ISETP.NE.AND P0, PT, R154, RZ, PT ;  /* 0x000000ff9a00720c */ /* 0x000fe20003f05270 */
[----:B------:R-:W-:Y:S03]  /*54a0*/  STS.U16 [R123+0x1140], R4 ;  /* 0x001140047b007388 */ /* 0x000fe60000000400 */
[----:B------:R-:W-:Y:S01]  /*54b0*/  ISETP.EQ.OR P0, PT, R155, RZ, P0 ;  /* 0x000000ff9b00720c */ /* 0x000fe20000702670 */
[----:B------:R-:W-:Y:S04]  /*54c0*/  STS.U16 [R122+0x1180], R41 ;  /* 0x001180297a007388 */ /* 0x000fe80000000400 */
[----:B------:R-:W-:Y:S01]  /*54d0*/  STS.U16 [R121+0x11c0], R6 ;  /* 0x0011c00679007388 */ /* 0x000fe20000000400 */
[----:B------:R-:W-:-:S03]  /*54e0*/  @!P4 SHF.R.U32.HI R2, RZ, 0x2, R129 ;  /* 0x00000002ff02c819 */ /* 0x000fc60000011681 */
[----:B------:R-:W-:Y:S04]  /*54f0*/  STS.U16 [R120+0x1200], R9 ;  /* 0x0012000978007388 */ /* 0x000fe80000000400 */
[----:B------:R-:W-:Y:S01]  /*5500*/  STS.U16 [R119+0x1240], R12 ;  /* 0x0012400c77007388 */ /* 0x000fe20000000400 */
[----:B------:R-:W-:-:S03]  /*5510*/  IMAD.MOV.U32 R89, RZ, RZ, RZ ;  /* 0x000000ffff597224 */ /* 0x000fc600078e00ff */
[----:B------:R-:W-:Y:S01]  /*5520*/  STS.U16 [R118+0x1280], R15 ;  /* 0x0012800f76007388 */ /* 0x000fe20000000400 */
[----:B------:R-:W-:-:S03]  /*5530*/  IMAD.MOV.U32 R88, RZ, RZ, 0x3f800000 ;  /* 0x3f800000ff587424 */ /* 0x000fc600078e00ff */
[----:B------:R-:W-:Y:S01]  /*5540*/  STS.U16 [R117+0x12c0], R0 ;  /* 0x0012c00075007388 */ /* 0x000fe20000000400 */
[----:B------:R-:W-:-:S03]  /*5550*/  @!P4 LOP3.LUT R40, R2, 0x3ffffff8, RZ, 0xc0, !PT ;  /* 0x3ffffff80228c812 */ /* 0x000fc600078ec0ff */
[----:B------:R-:W-:Y:S04]  /*5560*/  STS.U16 [R116+0x1300], R11 ;  /* 0x0013000b74007388 */ /* 0x000fe80000000400 */
[----:B------:R-:W-:Y:S04]  /*5570*/  STS.U16 [R115+0x1340], R16 ;  /* 0x0013401073007388 */ /* 0x000fe80000000400 */
[----:B------:R-:W-:Y:S04]  /*5580*/  STS.U16 [R114+0x1380], R43 ;  /* 0x0013802b72007388 */ /* 0x000fe80000000400 */
[----:B------:R-:W-:Y:S04]  /*5590*/  STS.U16 [R113+0x13c0], R14 ;  /* 0x0013c00e71007388 */ /* 0x000fe80000000400 */
[----:B------:R-:W-:Y:S04]  /*55a0*/  STS.U16 [R112+0x1400], R13 ;  /* 0x0014000d70007388 */ /* 0x000fe80000000400 */
        /* <DEDUP_REMOVED lines=23> */
[----:B------:R-:W-:Y:S04]  /*5720*/  SHFL.UP PT, R86, R86, 0x1, RZ ;  /* 0x0420000056567989 */ /* 0x000fe800000e00ff */
[----:B------:R-:W2:Y:S01]  /*5730*/  SHFL.UP PT, R87, R87, 0x1, RZ ;  /* 0x0420000057577989 */ /* 0x000ea200000e00ff */
[----:B------:R-:W-:Y:S01]  /*5740*/  ISETP.NE.AND P0, PT, R156, RZ, P1 ;  /* 0x000000ff9c00720c */ /* 0x000fe20000f05270 */
[----:B------:R-:W-:Y:S01]  /*5750*/  BSSY B0, `(.L_x_3016) ;  /* 0x0000018000007945 */ /* 0x000fe20003800000 */
[----:B0-----:R-:W-:-:S02]  /*5760*/  FMUL.FTZ R163, R40, R42 ;  /* 0x0000002a28a37220 */ /* 0x001fc40000410000 */
[----:B------:R-:W-:-:S03]  /*5770*/  FFMA.FTZ R43, R41, R42, R43 ;  /* 0x0000002a292b7223 */ /* 0x000fc6000001002b */
[----:B------:R-:W-:Y:S01]  /*5780*/  FSEL R40, R163, R40, !P3 ;  /* 0x00000028a3287208 */ /* 0x000fe20005800000 */
[CC--:B-1----:R-:W-:Y:S01]  /*5790*/  FFMA.FTZ R42, R43.reuse, R44.reuse, R45 ;  /* 0x0000002c2b2a7223 */ /* 0x0c2fe2000001002d */
[----:B------:R-:W-:Y:S01]  /*57a0*/  FSEL R41, R43, R41, !P3 ;  /* 0x000000292b297208 */ /* 0x000fe20005800000 */
[----:B------:R-:W-:-:S03]  /*57b0*/  FMUL.FTZ R163, R163, R44 ;  /* 0x0000002ca3a37220 */ /* 0x000fc60000410000 */
[----:B------:R-:W-:Y:S02]  /*57c0*/  FSEL R41, R42, R41, !P2 ;  /* 0x000000292a297208 */ /* 0x000fe40005000000 */
[----:B------:R-:W-:-:S03]  /*57d0*/  FSEL R43, R163, R40, !P2 ;  /* 0x00000028a32b7208 */ /* 0x000fc60005000000 */
[C---:B--2---:R-:W-:Y:S02]  /*57e0*/  @P0 FFMA.FTZ R41, R86.reuse, R41, R87 ;  /* 0x0000002956290223 */ /* 0x044fe40000010057 */
[----:B------:R-:W-:Y:S01]  /*57f0*/  @P0 FMUL.FTZ R43, R86, R43 ;  /* 0x0000002b562b0220 */ /* 0x000fe20000410000 */
[----:B------:R-:W-:Y:S01]  /*5800*/  @P1 MOV R40, R88 ;  /* 0x0000005800281202 */ /* 0x000fe20000000f00 */
[C---:B------:R-:W-:Y:S02]  /*5810*/  FFMA.FTZ R47, R46.reuse, R42, R47 ;  /* 0x0000002a2e2f7223 */ /* 0x040fe4000001002f */
[----:B------:R-:W-:Y:S01]  /*5820*/  @P1 IMAD.MOV.U32 R87, RZ, RZ, R41 ;  /* 0x000000ffff571224 */ /* 0x000fe200078e0029 */
[----:B------:R-:W-:Y:S01]  /*5830*/  @P1 MOV R86, R43 ;  /* 0x0000002b00561202 */ /* 0x000fe20000000f00 */
[----:B------:R-:W-:Y:S02]  /*5840*/  FMUL.FTZ R46, R46, R163 ;  /* 0x000000a32e2e7220 */ /* 0x000fe40000410000 */
[----:B------:R-:W-:Y:S01]  /*5850*/  @P1 IMAD.MOV.U32 R41, RZ, RZ, R89 ;  /* 0x000000ffff291224 */ /* 0x000fe200078e0059 */
[----:B------:R-:W-:Y:S05]  /*5860*/  @P1 BRA `(.L_x_3017) ;  /* 0x0000006000001947 */ /* 0x000fea0003800000 */
[----:B------:R-:W-:Y:S01]  /*5870*/  ISETP.NE.AND P0, PT, R156, RZ, PT ;  /* 0x000000ff9c00720c */ /* 0x000fe20003f05270 */
[----:B------:R-:W-:-:S02]  /*5880*/  FMUL.FTZ R40, R46, R88 ;  /* 0x000000582e287220 */ /* 0x000fc40000410000 */
[----:B------:R-:W-:-:S10]  /*5890*/  FFMA.FTZ R41, R46, R89, R47 ;  /* 0x000000592e297223 */ /* 0x000fd4000001002f */
[----:B------:R0:W-:Y:S01]  /*58a0*/  @!P0 STS.64 [0x2128], R88 ;  /* 0x00212858ff008388 */ /* 0x0001e20000000a00 */
[----:B------:R-:W-:Y:S02]  /*58b0*/  @!P0 IMAD.MOV.U32 R86, RZ, RZ, R88 ;  /* 0x000000ffff568224 */ /* 0x000fe400078e0058 */
[----:B------:R-:W-:Y:S02]  /*58c0*/  @!P0 IMAD.MOV.U32 R87, RZ, RZ, R89 ;  /* 0x000000ffff578224 */ /* 0x000fe400078e0059 */
.L_x_3017:
[----:B------:R-:W-:Y:S05]  /*58d0*/  BSYNC B0 ;  /* 0x0000000000007941 */ /* 0x000fea0003800000 */
.L_x_3016:
[----:B------:R-:W-:Y:S01]  /*58e0*/  BAR.SYNC.DEFER_BLOCKING 0x0 ;  /* 0x0000000000007b1d */ /* 0x000fe20000010000 */
[----:B------:R-:W-:Y:S01]  /*58f0*/  ISETP.NE.AND P0, PT, R129, RZ, PT ;  /* 0x000000ff8100720c */ /* 0x000fe20003f05270 */
[----:B------:R-:W-:Y:S02]  /*5900*/  HADD2.F32 R16, -RZ, R16.H0_H0 ;  /* 0x20000010ff107230 */ /* 0x000fe40000004100 */
[----:B------:R-:W-:Y:S02]  /*5910*/  HADD2.F32 R15, -RZ, R15.H0_H0 ;  /* 0x2000000fff0f7230 */ /* 0x000fe40000004100 */
[----:B------:R-:W-:Y:S01]  /*5920*/  BSSY B0, `(.L_x_3018) ;  /* 0x0000032000007945 */ /* 0x000fe20003800000 */
[----:B------:R-:W-:-:S02]  /*5930*/  HADD2.F32 R14, -RZ, R14.H0_H0 ;  /* 0x2000000eff0e7230 */ /* 0x000fc40000004100 */
[----:B------:R-:W-:Y:S02]  /*5940*/  HADD2.F32 R13, -RZ, R13.H0_H0 ;  /* 0x2000000dff0d7230 */ /* 0x000fe40000004100 */
[----:B------:R-:W-:Y:S02]  /*5950*/  HADD2.F32 R12, -RZ, R12.H0_H0 ;  /* 0x2000000cff0c7230 */ /* 0x000fe40000004100 */
[----:B------:R-:W-:Y:S02]  /*5960*/  HADD2.F32 R11, -RZ, R11.H0_H0 ;  /* 0x2000000bff0b7230 */ /* 0x000fe40000004100 */
[----:B------:R-:W-:Y:S02]  /*5970*/  HADD2.F32 R10, -RZ, R10.H0_H0 ;  /* 0x2000000aff0a7230 */ /* 0x000fe40000004100 */
[----:B------:R-:W-:Y:S02]  /*5980*/  HADD2.F32 R9, -RZ, R9.H0_H0 ;  /* 0x20000009ff097230 */ /* 0x000fe40000004100 */
[----:B------:R-:W-:Y:S01]  /*5990*/  HADD2.F32 R0, -RZ, R0.H0_H0 ;  /* 0x20000000ff007230 */ /* 0x000fe20000004100 */
[----:B------:R-:W1:Y:S02]  /*59a0*/  LDS R43, [0x212c] ;  /* 0x00212c00ff2b7984 */ /* 0x000e640000000800 */
        /* <DEDUP_REMOVED lines=18> */
[----:B------:R-:W-:Y:S01]  /*5ad0*/  FFMA.FTZ R27, R18, R26, R17 ;  /* 0x0000001a121b7223 */ /* 0x000fe20000010011 */
[----:B------:R-:W-:Y:S02]  /*5ae0*/  HADD2.F32 R17, -RZ, R8.H0_H0 ;  /* 0x20000008ff117230 */ /* 0x000fe40000004100 */
[----:B------:R-:W-:Y:S02]  /*5af0*/  HADD2.F32 R8, -RZ, R7.H0_H0 ;  /* 0x20000007ff087230 */ /* 0x000fe40000004100 */
[----:B------:R-:W-:Y:S02]  /*5b00*/  HADD2.F32 R7, -RZ, R6.H0_H0 ;  /* 0x20000006ff077230 */ /* 0x000fe40000004100 */
[----:B------:R-:W-:Y:S02]  /*5b10*/  HADD2.F32 R6, -RZ, R5.H0_H0 ;  /* 0x20000005ff067230 */ /* 0x000fe40000004100 */
[----:B------:R-:W-:Y:S02]  /*5b20*/  HADD2.F32 R5, -RZ, R4.H0_H0 ;  /* 0x20000004ff057230 */ /* 0x000fe40000004100 */
[----:B------:R-:W-:Y:S01]  /*5b30*/  HADD2.F32 R4, -RZ, R3.H0_H0 ;  /* 0x20000003ff047230 */ /* 0x000fe20000004100 */
[----:B------:R-:W-:Y:S05]  /*5b40*/  @P0 BRA `(.L_x_3019) ;  /* 0x000000f000000947 */ /* 0x000fea0003800000 */
[----:B------:R-:W1:Y:S01]  /*5b50*/  S2UR UR6, SR_CTAID.Y ;  /* 0x00000000000679c3 */ /* 0x000e620000002600 */
[----:B------:R2:W-:Y:S07]  /*5b60*/  STS.64 [R57.X8+0x2140], R40 ;  /* 0x0021402839007388 */ /* 0x0005ee0000008a00 */
[----:B------:R-:W3:Y:S01]  /*5b70*/  S2UR UR7, SR_CTAID.X ;  /* 0x00000000000779c3 */ /* 0x000ee20000002500 */
        /* <DEDUP_REMOVED lines=12> */
.L_x_3019:
[----:B------:R-:W-:Y:S05]  /*5c40*/  BSYNC B0 ;  /* 0x0000000000007941 */ /* 0x000fea0003800000 */
.L_x_3018:
        /* <DEDUP_REMOVED lines=20> */
.L_x_3015:
[----:B------:R-:W-:Y:S01]  /*5d90*/  BAR.SYNC.DEFER_BLOCKING 0x0 ;  /* 0x0000000000007b1d */ /* 0x000fe20000010000 */
[----:B------:R-:W-:Y:S02]  /*5da0*/  F2FP.PACK_AB R0, R92, R93 ;  /* 0x0000005d5c00723e */ /* 0x000fe400000000ff */
[----:B------:R-:W-:-:S02]  /*5db0*/  F2FP.PACK_AB R2, R90, R91 ;  /* 0x0000005b5a02723e */ /* 0x000fc400000000ff */
[C---:B------:R-:W-:Y:S01]  /*5dc0*/  PRMT R55, R0.reuse, 0x7610, R55 ;  /* 0x0000761000377816 */ /* 0x040fe20000000037 */
[----:B------:R-:W-:Y:S01]  /*5dd0*/  BSSY B0, `(.L_x_3021) ;  /* 0x000005d000007945 */ /* 0x000fe20003800000 */
[----:B------:R-:W-:Y:S02]  /*5de0*/  PRMT R4, R0, 0x7632, R4 ;  /* 0x0000763200047816 */ /* 0x000fe40000000004 */
[----:B------:R-:W-:Y:S02]  /*5df0*/  F2FP.PACK_AB R0, R84, R85 ;  /* 0x000000555400723e */ /* 0x000fe400000000ff */
[----:B------:R-:W-:Y:S02]  /*5e00*/  PRMT R5, R2, 0x7610, R5 ;  /* 0x0000761002057816 */ /* 0x000fe40000000005 */
[C---:B------:R-:W-:Y:S02]  /*5e10*/  PRMT R7, R0.reuse, 0x7610, R7 ;  /* 0x0000761000077816 */ /* 0x040fe40000000007 */
[----:B------:R-:W-:-:S02]  /*5e20*/  PRMT R8, R0, 0x7632, R8 ;  /* 0x0000763200087816 */ /* 0x000fc40000000008 */
[----:B------:R-:W-:Y:S02]  /*5e30*/  PRMT R6, R2, 0x7632, R6 ;  /* 0x0000763202067816 */ /* 0x000fe40000000006 */
[----:B------:R-:W-:Y:S02]  /*5e40*/  F2FP.PACK_AB R0, R82, R83 ;  /* 0x000000535200723e */ /* 0x000fe400000000ff */
[----:B------:R-:W-:Y:S02]  /*5e50*/  F2FP.PACK_AB R2, R80, R81 ;  /* 0x000000515002723e */ /* 0x000fe400000000ff */
[----:B------:R-:W-:Y:S01]  /*5e60*/  ISETP.NE.AND P0, PT, R129, RZ, PT ;  /* 0x000000ff8100720c */ /* 0x000fe20003f05270 */
[----:B------:R1:W-:Y:S01]  /*5e70*/  STS.U16 [R110], R55 ;  /* 0x000000376e007388 */ /* 0x0003e20000000400 */
[C---:B------:R-:W-:Y:S02]  /*5e80*/  PRMT R9, R2.reuse, 0x7610, R9 ;  /* 0x0000761002097816 */ /* 0x040fe40000000009 */
[----:B------:R-:W-:Y:S01]  /*5e90*/  PRMT R10, R2, 0x7632, R10 ;  /* 0x00007632020a7816 */ /* 0x000fe2000000000a */
[----:B------:R2:W-:Y:S01]  /*5ea0*/  STS.U16 [R110+0x2], R4 ;  /* 0x000002046e007388 */ /* 0x0005e20000000400 */
[----:B------:R-:W-:-:S02]  /*5eb0*/  F2FP.PACK_AB R3, R78, R79 ;  /* 0x0000004f4e03723e */ /* 0x000fc400000000ff */
[----:B------:R-:W-:Y:S01]  /*5ec0*/  F2FP.PACK_AB R2, R74, R75 ;  /* 0x0000004b4a02723e */ /* 0x000fe200000000ff */
[----:B------:R3:W-:Y:S01]  /*5ed0*/  STS.U16 [R110+0x4], R5 ;  /* 0x000004056e007388 */ /* 0x0007e20000000400 */
[----:B------:R-:W-:Y:S02]  /*5ee0*/  ISETP.GE.AND P1, PT, R164, R133, PT ;  /* 0x00000085a400720c */ /* 0x000fe40003f26270 */
[C---:B-1----:R-:W-:Y:S01]  /*5ef0*/  PRMT R55, R0.reuse, 0x7610, R55 ;  /* 0x0000761000377816 */ /* 0x042fe20000000037 */
[----:B------:R1:W-:Y:S01]  /*5f00*/  STS.U16 [R110+0x6], R6 ;  /* 0x000006066e007388 */ /* 0x0003e20000000400 */
[----:B------:R-:W-:Y:S02]  /*5f10*/  SHF.R.S32.HI R53, RZ, 0x1f, R164 ;  /* 0x0000001fff357819 */ /* 0x000fe400000114a4 */
[----:B--2---:R-:W-:Y:S01]  /*5f20*/  PRMT R4, R0, 0x7632, R4 ;  /* 0x0000763200047816 */ /* 0x004fe20000000004 */
[----:B------:R2:W-:Y:S01]  /*5f30*/  STS.U16 [R110+0xc], R55 ;  /* 0x00000c376e007388 */ /* 0x0005e20000000400 */
[----:B------:R-:W-:-:S02]  /*5f40*/  F2FP.PACK_AB R0, R76, R77 ;  /* 0x0000004d4c00723e */ /* 0x000fc400000000ff */
[----:B---3--:R-:W-:Y:S01]  /*5f50*/  PRMT R5, R3, 0x7632, R5 ;  /* 0x0000763203057816 */ /* 0x008fe20000000005 */
[----:B------:R3:W-:Y:S01]  /*5f60*/  STS.U16 [R110+0x8], R7 ;  /* 0x000008076e007388 */ /* 0x0007e20000000400 */
[----:B------:R-:W-:Y:S02]  /*5f70*/  LEA R11, P3, R164, c[0x0][0x258], 0x1 ;  /* 0x00009600a40b7a11 */ /* 0x000fe400078608ff */
[----:B-1----:R-:W-:Y:S01]  /*5f80*/  PRMT R6, R0, 0x7632, R6 ;  /* 0x0000763200067816 */ /* 0x002fe20000000006 */
[----:B------:R-:W-:Y:S01]  /*5f90*/  STS.U16 [R110+0xa], R8 ;  /* 0x00000a086e007388 */ /* 0x000fe20000000400 */
[----:B--2---:R-:W-:-:S03]  /*5fa0*/  PRMT R55, R2, 0x7632, R55 ;  /* 0x0000763202377816 */ /* 0x004fc60000000037 */
[----:B------:R-:W-:Y:S01]  /*5fb0*/  STS.U16 [R110+0xe], R4 ;  /* 0x00000e046e007388 */ /* 0x000fe20000000400 */
[----:B---3--:R-:W-:-:S03]  /*5fc0*/  IMAD R7, R157, c[0x0][0x1f0], RZ ;  /* 0x00007c009d077a24 */ /* 0x008fc600078e02ff */
[----:B------:R-:W-:Y:S01]  /*5fd0*/  STS.U16 [R110+0x10], R9 ;  /* 0x000010096e007388 */ /* 0x000fe20000000400 */
[----:B------:R-:W-:-:S03]  /*5fe0*/  IMAD R51, R158, c[0x0][0x1f4], R7 ;  /* 0x00007d009e337a24 */ /* 0x000fc600078e0207 */
[----:B------:R1:W-:Y:S04]  /*5ff0*/  STS.U16 [R110+0x12], R10 ;  /* 0x0000120a6e007388 */ /* 0x0003e80000000400 */
[----:B------:R2:W-:Y:S04]  /*6000*/  STS.U16 [R110+0x14], R3 ;  /* 0x000014036e007388 */ /* 0x0005e80000000400 */
[----:B------:R3:W-:Y:S01]  /*6010*/  STS.U16 [R110+0x16], R5 ;  /* 0x000016056e007388 */ /* 0x0007e20000000400 */
[----:B-1----:R-:W-:-:S03]  /*6020*/  LEA.HI.X R10, R164, c[0x0][0x25c], R53, 0x1, P3 ;  /* 0x00009700a40a7a11 */ /* 0x002fc600018f0c35 */
[----:B------:R-:W-:Y:S01]  /*6030*/  STS.U16 [R110+0x18], R0 ;  /* 0x000018006e007388 */ /* 0x000fe20000000400 */
[----:B--2---:R-:W-:-:S03]  /*6040*/  IMAD R3, R157, c[0x0][0x200], RZ ;  /* 0x000080009d037a24 */ /* 0x004fc600078e02ff */
[----:B------:R-:W-:Y:S01]  /*6050*/  STS.U16 [R110+0x1a], R6 ;  /* 0x00001a066e007388 */ /* 0x000fe20000000400 */
[----:B---3--:R-:W-:-:S03]  /*6060*/  IMAD.WIDE.U32 R4, R158, c[0x0][0x200], RZ ;  /* 0x000080009e047a25 */ /* 0x008fc600078e00ff */
[----:B------:R1:W-:Y:S01]  /*6070*/  STS.U16 [R110+0x1c], R2 ;  /* 0x00001c026e007388 */ /* 0x0003e20000000400 */
[----:B------:R-:W-:-:S03]  /*6080*/  IMAD R13, R158, c[0x0][0x204], R3 ;  /* 0x000081009e0d7a24 */ /* 0x000fc600078e0203 */
[----:B------:R-:W-:Y:S01]  /*6090*/  STS.U16 [R110+0x1e], R55 ;  /* 0x00001e376e007388 */ /* 0x000fe20000000400 */
[----:B------:R-:W-:-:S06]  /*60a0*/  NOP ;  /* 0x0000000000007918 */ /* 0x000fcc0000000000 */
[----:B------:R-:W-:Y:S01]  /*60b0*/  LDS.U16 R15, [R126] ;  /* 0x000000007e0f7984 */ /* 0x000fe20000000400 */
[----:B------:R-:W-:Y:S01]  /*60c0*/  IMAD.IADD R5, R5, 0x1, R13 ;  /* 0x0000000105057824 */ /* 0x000fe200078e020d */
[----:B-1----:R-:W-:Y:S01]  /*60d0*/  SHF.L.U32 R2, R155, 0xb, RZ ;  /* 0x0000000b9b027819 */ /* 0x002fe200000006ff */
[----:B------:R-:W-:Y:S01]  /*60e0*/  IMAD R3, R161, c[0x0][0x208], RZ ;  /* 0x00008200a1037a24 */ /* 0x000fe200078e02ff */
[----:B------:R-:W-:Y:S01]  /*60f0*/  LDS.U16 R17, [R125+0x40] ;  /* 0x000040007d117984 */ /* 0x000fe20000000400 */
[----:B------:R-:W-:Y:S01]  /*6100*/  IMAD.WIDE.U32 R4, R162, c[0x0][0x208], R4 ;  /* 0x00008200a2047a25 */ /* 0x000fe200078e0004 */
[----:B------:R-:W-:Y:S02]  /*6110*/  IADD3 R6, P2, R164, R2, RZ ;  /* 0x00000002a4067210 */ /* 0x000fe40007f5e0ff */
[----:B------:R-:W-:Y:S01]  /*6120*/  LDS.U16 R19, [R124+0x80] ;  /* 0x000080007c137984 */ /* 0x000fe20000000400 */
[----:B------:R-:W-:Y:S01]  /*6130*/  IMAD R9, R162, c[0x0][0x20c], R3 ;  /* 0x00008300a2097a24 */ /* 0x000fe200078e0203 */
[----:B------:R-:W-:-:S02]  /*6140*/  SHF.R.S32.HI R3, RZ, 0x1f, R2 ;  /* 0x0000001fff037819 */ /* 0x000fc40000011402 */
[----:B------:R-:W-:Y:S01]  /*6150*/  LDS.U16 R21, [R123+0xc0] ;  /* 0x0000c0007b157984 */ /* 0x000fe20000000400 */
[----:B------:R-:W-:Y:S02]  /*6160*/  IADD3 R0, P4, R2, R4, RZ ;  /* 0x0000000402007210 */ /* 0x000fe40007f9e0ff */
[----:B------:R-:W-:Y:S01]  /*6170*/  IMAD.X R7, R53, 0x1, R3, P2 ;  /* 0x0000000135077824 */ /* 0x000fe200010e0603 */
[----:B------:R-:W-:Y:S01]  /*6180*/  LDS.U16 R23, [R122+0x100] ;  /* 0x000100007a177984 */ /* 0x000fe20000000400 */
[----:B------:R-:W-:Y:S01]  /*6190*/  IADD3.X R5, R3, R9, R5, P4, !PT ;  /* 0x0000000903057210 */ /* 0x000fe200027fe405 */
[----:B------:R-:W-:Y:S01]  /*61a0*/  @!P1 IMAD.WIDE.U32 R8, R158, c[0x0][0x1f0], R2 ;  /* 0x00007c009e089a25 */ /* 0x000fe200078e0002 */
[C---:B------:R-:W-:Y:S01]  /*61b0*/  LEA R4, P6, R0.reuse, R11, 0x1 ;  /* 0x0000000b00047211 */ /* 0x040fe200078c08ff */
[----:B------:R-:W-:Y:S02]  /*61c0*/  LDS.U16 R25, [R121+0x140] ;  /* 0x0001400079197984 */ /* 0x000fe40000000400 */
[----:B------:R-:W-:Y:S01]  /*61d0*/  @!P1 IMAD.IADD R9, R51, 0x1, R9 ;  /* 0x0000000133099824 */ /* 0x000fe200078e0209 */
[----:B------:R-:W-:Y:S01]  /*61e0*/  LEA.HI.X R5, R0, R10, R5, 0x1, P6 ;  /* 0x0000000a00057211 */ /* 0x000fe200030f0c05 */
        /* <DEDUP_REMOVED lines=12> */
[----:B------:R-:W1:Y:S02]  /*62b0*/  LDS R47, [0x1080] ;  /* 0x00108000ff2f7984 */ /* 0x000e640000000800 */
[----:B-1----:R-:W-:-:S02]  /*62c0*/  ISETP.GE.AND P5, PT, R164, R47, PT ;  /* 0x0000002fa400720c */ /* 0x002fc40003fa6270 */
        /* <DEDUP_REMOVED lines=13> */
.L_x_3022:
[----:B------:R-:W-:Y:S05]  /*63a0*/  BSYNC B0 ;  /* 0x0000000000007941 */ /* 0x000fea0003800000 */
.L_x_3021:
[-C--:B------:R-:W-:Y:S01]  /*63b0*/  ISETP.GE.AND P5, PT, R131, R47.reuse, PT ;  /* 0x0000002f8300720c */ /* 0x080fe20003fa6270 */
[----:B------:R-:W-:Y:S01]  /*63c0*/  @!P3 STG.E.U16 [R4.64+0x80], R19 ;  /* 0x000080130400b986 */ /* 0x000fe2000c101504 */
[-C--:B------:R-:W-:Y:S01]  /*63d0*/  ISETP.GE.AND P6, PT, R132, R47.reuse, PT ;  /* 0x0000002f8400720c */ /* 0x080fe20003fc6270 */
[----:B-1----:R-:W-:Y:S01]  /*63e0*/  IMAD R13, R161, c[0x0][0x1f8], RZ ;  /* 0x00007e00a10d7a24 */ /* 0x002fe200078e02ff */
[-C--:B------:R-:W-:Y:S01]  /*63f0*/  ISETP.GE.AND P3, PT, R147, R47.reuse, PT ;  /* 0x0000002f9300720c */ /* 0x080fe20003f66270 */
[----:B------:R-:W-:Y:S01]  /*6400*/  @!P4 STG.E.U16 [R4.64+0xc0], R21 ;  /* 0x0000c0150400c986 */ /* 0x000fe2000c101504 */
[----:B------:R-:W-:Y:S01]  /*6410*/  ISETP.GE.AND P4, PT, R148, R47, PT ;  /* 0x0000002f9400720c */ /* 0x000fe20003f86270 */
[----:B------:R-:W-:Y:S02]  /*6420*/  @!P1 IMAD.WIDE.U32 R8, R162, c[0x0][0x1f8], R8 ;  /* 0x00007e00a2089a25 */ /* 0x000fe400078e0008 */
[----:B------:R-:W-:Y:S02]  /*6430*/  @!P2 STG.E.U16 [R4.64+0x100], R23 ;  /* 0x000100170400a986 */ /* 0x000fe4000c101504 */
[----:B------:R-:W-:-:S02]  /*6440*/  IMAD.WIDE.U32 R10, R158, c[0x0][0x1f0], RZ ;  /* 0x00007c009e0a7a25 */ /* 0x000fc400078e00ff */
[----:B------:R-:W-:Y:S01]  /*6450*/  @!P5 STG.E.U16 [R4.64+0x180], R27 ;  /* 0x0001801b0400d986 */ /* 0x000fe2000c101504 */
[----:B------:R-:W-:Y:S01]  /*6460*/  ISETP.GE.AND P5, PT, R146, R47, PT ;  /* 0x0000002f9200720c */ /* 0x000fe20003fa6270 */
[----:B------:R-:W-:Y:S01]  /*6470*/  IMAD R15, R162, c[0x0][0x1fc], R13 ;  /* 0x00007f00a20f7a24 */ /* 0x000fe200078e020d */
[C---:B------:R-:W-:Y:S01]  /*6480*/  @!P1 IADD3 R13, P2, R164.reuse, R8, RZ ;  /* 0x00000008a40d9210 */ /* 0x040fe20007f5e0ff */
[----:B------:R-:W-:Y:S01]  /*6490*/  IMAD.IADD R11, R11, 0x1, R51 ;  /* 0x000000010b0b7824 */ /* 0x000fe200078e0233 */
[----:B------:R-:W-:Y:S01]  /*64a0*/  @!P6 STG.E.U16 [R4.64+0x140], R25 ;  /* 0x000140190400e986 */ /* 0x000fe2000c101504 */
[----:B------:R-:W-:Y:S02]  /*64b0*/  IADD3 R8, P6, R164, 0x20, RZ ;  /* 0x00000020a4087810 */ /* 0x000fe40007fde0ff */
[----:B------:R-:W-:Y:S01]  /*64c0*/  @!P1 IADD3.X R14, R53, R9, R15, P2, !PT ;  /* 0x00000009350e9210 */ /* 0x000fe200017fe40f */
[----:B------:R-:W-:Y:S01]  /*64d0*/  @!P4 STG.E.U16 [R4.64+0x1c0], R29 ;  /* 0x0001c01d0400c986 */ /* 0x000fe2000c101504 */
[-C--:B------:R-:W-:Y:S01]  /*64e0*/  ISETP.GE.AND P2, PT, R145, R47.reuse, PT ;  /* 0x0000002f9100720c */ /* 0x080fe20003f46270 */
[----:B------:R-:W-:Y:S01]  /*64f0*/  IMAD.WIDE.U32 R10, R162, c[0x0][0x1f8], R10 ;  /* 0x00007e00a20a7a25 */ /* 0x000fe200078e000a */
[-C--:B------:R-:W-:Y:S01]  /*6500*/  ISETP.GE.AND P4, PT, R144, R47.reuse, PT ;  /* 0x0000002f9000720c */ /* 0x080fe20003f86270 */
[----:B------:R-:W-:Y:S01]  /*6510*/  @!P3 STG.E.U16 [R4.64+0x200], R31 ;  /* 0x0002001f0400b986 */ /* 0x000fe2000c101504 */
[----:B------:R-:W-:Y:S01]  /*6520*/  ISETP.GE.AND P3, PT, R143, R47, PT ;  /* 0x0000002f8f00720c */ /* 0x000fe20003f66270 */
[----:B------:R-:W-:Y:S01]  /*6530*/  IMAD.SHL.U32 R0, R8, 0x2, RZ ;  /* 0x0000000208007824 */ /* 0x000fe200078e00ff */
[----:B------:R-:W-:Y:S01]  /*6540*/  IADD3.X R9, RZ, R53, RZ, P6, !PT ;  /* 0x00000035ff097210 */ /* 0x000fe200037fe4ff */
[----:B------:R-:W-:Y:S01]  /*6550*/  @!P5 STG.E.U16 [R4.64+0x240], R33 ;  /* 0x000240210400d986 */ /* 0x000fe2000c101504 */
[----:B------:R-:W-:-:S02]  /*6560*/  IADD3 R12, P6, R2, R10, RZ ;  /* 0x0000000a020c7210 */ /* 0x000fc40007fde0ff */
[----:B------:R-:W-:Y:S02]  /*6570*/  SHF.L.U64.HI R10, R8, 0x1, R9 ;  /* 0x00000001080a7819 */ /* 0x000fe40000010209 */
[----:B------:R-:W-:Y:S01]  /*6580*/  IADD3 R8, P5, R0, c[0x0][0x268], RZ ;  /* 0x00009a0000087a10 */ /* 0x000fe20007fbe0ff */
[----:B------:R-:W-:Y:S01]  /*6590*/  @!P2 STG.E.U16 [R4.64+0x280], R35 ;  /* 0x000280230400a986 */ /* 0x000fe2000c101504 */
[-C--:B------:R-:W-:Y:S02]  /*65a0*/  ISETP.GE.AND P2, PT, R151, R47.reuse, PT ;  /* 0x0000002f9700720c */ /* 0x080fe40003f46270 */
[----:B------:R-:W-:Y:S01]  /*65b0*/  IADD3.X R9, R10, c[0x0][0x26c], RZ, P5, !PT ;  /* 0x00009b000a097a10 */ /* 0x000fe20002ffe4ff */
[----:B------:R-:W-:Y:S01]  /*65c0*/  @!P4 STG.E.U16 [R4.64+0x2c0], R37 ;  /* 0x0002c0250400c986 */ /* 0x000fe2000c101504 */
[-C--:B------:R-:W-:Y:S02]  /*65d0*/  ISETP.GE.AND P5, PT, R142, R47.reuse, PT ;  /* 0x0000002f8e00720c */ /* 0x080fe40003fa6270 */
[-C--:B------:R-:W-:Y:S01]  /*65e0*/  ISETP.GE.AND P4, PT, R130, R47.reuse, PT ;  /* 0x0000002f8200720c */ /* 0x080fe20003f86270 */
[----:B------:R-:W-:Y:S01]  /*65f0*/  @!P3 STG.E.U16 [R4.64+0x300], R39 ;  /* 0x000300270400b986 */ /* 0x000fe2000c101504 */
[----:B------:R-:W-:-:S02]  /*6600*/  ISETP.GE.AND P3, PT, R141, R47, PT ;  /* 0x0000002f8d00720c */ /* 0x000fc40003f66270 */
[----:B------:R-:W-:Y:S02]  /*6610*/  IADD3.X R11, R3, R15, R11, P6, !PT ;  /* 0x0000000f030b7210 */ /* 0x000fe400037fe40b */
[C---:B------:R-:W-:Y:S01]  /*6620*/  LEA R8, P6, R12.reuse, R8, 0x1 ;  /* 0x000000080c087211 */ /* 0x040fe200078c08ff */
[----:B------:R-:W-:Y:S01]  /*6630*/  @!P2 STG.E.U16 [R4.64+0x40], R17 ;  /* 0x000040110400a986 */ /* 0x000fe2000c101504 */
[----:B------:R-:W-:Y:S02]  /*6640*/  ISETP.GE.AND P2, PT, R151, R133, PT ;  /* 0x000000859700720c */ /* 0x000fe40003f46270 */
[--C-:B------:R-:W-:Y:S01]  /*6650*/  LEA.HI.X R9, R12, R9, R11.reuse, 0x1, P6 ;  /* 0x000000090c097211 */ /* 0x100fe200030f0c0b */
[----:B------:R-:W-:Y:S01]  /*6660*/  @!P5 STG.E.U16 [R4.64+0x340], R41 ;  /* 0x000340290400d986 */ /* 0x000fe2000c101504 */
[C---:B------:R-:W-:Y:S02]  /*6670*/  @!P1 LEA R12, P6, R13.reuse, c[0x0][0x268], 0x1 ;  /* 0x00009a000d0c9a11 */ /* 0x040fe400078c08ff */
[----:B------:R-:W-:Y:S01]  /*6680*/  PRMT R11, RZ, 0x7610, R11 ;  /* 0x00007610ff0b7816 */ /* 0x000fe2000000000b */
[----:B------:R-:W-:Y:S01]  /*6690*/  @!P4 STG.E.U16 [R4.64+0x380], R43 ;  /* 0x0003802b0400c986 */ /* 0x000fe2000c101504 */
[----:B------:R-:W-:-:S02]  /*66a0*/  @!P1 LEA.HI.X R13, R13, c[0x0][0x26c], R14, 0x1, P6 ;  /* 0x00009b000d0d9a11 */ /* 0x000fc400030f0c0e */
[-C--:B------:R-:W-:Y:S01]  /*66b0*/  ISETP.GE.AND P4, PT, R150, R133.reuse, PT ;  /* 0x000000859600720c */ /* 0x080fe20003f86270 */
[----:B------:R1:W-:Y:S04]  /*66c0*/  @!P3 STG.E.U16 [R4.64+0x3c0], R45 ;  /* 0x0003c02d0400b986 */ /* 0x0003e8000c101504 */
[----:B------:R-:W-:Y:S01]  /*66d0*/  BAR.SYNC.DEFER_BLOCKING 0x0 ;  /* 0x0000000000007b1d */ /* 0x000fe20000010000 */
[-C--:B------:R-:W-:Y:S02]  /*66e0*/  ISETP.GE.AND P5, PT, R149, R133.reuse, PT ;  /* 0x000000859500720c */ /* 0x080fe40003fa6270 */
[----:B------:R-:W-:Y:S02]  /*66f0*/  ISETP.GE.AND P3, PT, R134, R133, PT ;  /* 0x000000858600720c */ /* 0x000fe40003f66270 */
[----:B------:R-:W-:-:S02]  /*6700*/  PRMT R14, RZ, 0x7610, R14 ;  /* 0x00007610ff0e7816 */ /* 0x000fc4000000000e */
[----:B------:R-:W-:Y:S02]  /*6710*/  PRMT R15, RZ, 0x7610, R15 ;  /* 0x00007610ff0f7816 */ /* 0x000fe4000000000f */
[----:B-1----:R-:W-:Y:S02]  /*6720*/  PRMT R4, RZ, 0x7610, R4 ;  /* 0x00007610ff047816 */ /* 0x002fe40000000004 */
[----:B------:R-:W-:Y:S01]  /*6730*/  PRMT R5, RZ, 0x7610, R5 ;  /* 0x00007610ff057816 */ /* 0x000fe20000000005 */
[----:B------:R1:W2:Y:S01]  /*6740*/  @!P1 LDG.E.U16 R11, [R12.64] ;  /* 0x000000040c0b9981 */ /* 0x0002a2000c1e1500 */
[----:B------:R-:W-:-:S03]  /*6750*/  ISETP.GE.AND P1, PT, R132, R133, PT ;  /* 0x000000858400720c */ /* 0x000fc60003f26270 */
[----:B------:R3:W4:Y:S01]  /*6760*/  @!P2 LDG.E.U16 R14, [R8.64] ;  /* 0x00000004080ea981 */ /* 0x000722000c1e1500 */
[----:B------:R-:W-:-:S03]  /*6770*/  ISETP.GE.AND P2, PT, R131, R133, PT ;  /* 0x000000858300720c */ /* 0x000fc60003f46270 */
[----:B------:R3:W5:Y:S01]  /*6780*/  @!P4 LDG.E.U16 R15, [R8.64+0x40] ;  /* 0x00004004080fc981 */ /* 0x000762000c1e1500 */
[-C--:B------:R-:W-:Y:S02]  /*6790*/  ISETP.GE.AND P4, PT, R148, R133.reuse, PT ;  /* 0x000000859400720c */ /* 0x080fe40003f86270 */
[----:B-1----:R-:W-:Y:S01]  /*67a0*/  PRMT R12, RZ, 0x7610, R12 ;  /* 0x00007610ff0c7816 */ /* 0x002fe2000000000c */
[----:B------:R3:W5:Y:S01]  /*67b0*/  @!P5 LDG.E.U16 R4, [R8.64+0x80] ;  /* 0x000080040804d981 */ /* 0x000762000c1e1500 */
[-C--:B------:R-:W-:Y:S02]  /*67c0*/  ISETP.GE.AND P5, PT, R147, R133.reuse, PT ;  /* 0x000000859300720c */ /* 0x080fe40003fa6270 */
[----:B------:R-:W-:Y:S01]  /*67d0*/  PRMT R13, RZ, 0x7610, R13 ;  /* 0x00007610ff0d7816 */ /* 0x000fe2000000000d */
        /* <DEDUP_REMOVED lines=8> */
[----:B------:R-:W-:Y:S01]  /*6860*/  PRMT R19, RZ, 0x7610, R19 ;  /* 0x00007610ff137816 */ /* 0x000fe20000000013 */
[----:B------:R3:W5:Y:S01]  /*6870*/  @!P4 LDG.E.U16 R16, [R8.64+0x180] ;  /* 0x000180040810c981 */ /* 0x000762000c1e1500 */
[----:B------:R-:W-:-:S02]  /*6880*/  ISETP.GE.AND P2, PT, R144, R133, PT ;  /* 0x000000859000720c */ /* 0x000fc40003f46270 */
[-C--:B------:R-:W-:Y:S01]  /*6890*/  ISETP.GE.AND P4, PT, R143, R133.reuse, PT ;  /* 0x000000858f00720c */ /* 0x080fe20003f86270 */
        /* <DEDUP_REMOVED lines=16> */
[----:B------:R-:W-:-:S05]  /*69a0*/  LOP3.LUT R25, R128, 0xfffffe00, RZ, 0xc0, !PT ;  /* 0xfffffe0080197812 */ /* 0x000fca00078ec0ff */
[----:B------:R-:W-:-:S05]  /*69b0*/  IMAD R44, R156, 0x10, R25 ;  /* 0x000000109c2c7824 */ /* 0x000fca00078e0219 */
[C---:B---3--:R-:W-:Y:S02]  /*69c0*/  IADD3 R8, R44.reuse, 0x1, RZ ;  /* 0x000000012c087810 */ /* 0x048fe40007ffe0ff */
[----:B------:R-:W-:-:S04]  /*69d0*/  IADD3 R9, R44, 0x4, RZ ;  /* 0x000000042c097810 */ /* 0x000fc80007ffe0ff */
[----:B------:R-:W-:-:S04]  /*69e0*/  LEA.HI.SX32 R9, R9, R44, 0x1b ;  /* 0x0000002c09097211 */ /* 0x000fc800078fdaff */
[----:B------:R-:W-:Y:S01]  /*69f0*/  SHF.L.U32 R9, R9, 0x1, RZ ;  /* 0x0000000109097819 */ /* 0x000fe200000006ff */
[----:B--2---:R-:W-:Y:S04]  /*6a00*/  STS.U16 [R126], R11 ;  /* 0x0000000b7e007388 */ /* 0x004fe80000000400 */
[----:B----4-:R-:W-:Y:S04]  /*6a10*/  STS.U16 [R125+0x40], R14 ;  /* 0x0000400e7d007388 */ /* 0x010fe80000000400 */
[----:B-----5:R-:W-:Y:S04]  /*6a20*/  STS.U16 [R124+0x80], R15 ;  /* 0x0000800f7c007388 */ /* 0x020fe80000000400 */
[----:B------:R1:W-:Y:S04]  /*6a30*/  STS.U16 [R123+0xc0], R4 ;  /* 0x0000c0047b007388 */ /* 0x0003e80000000400 */
[----:B------:R2:W-:Y:S04]  /*6a40*/  STS.U16 [R122+0x100], R5 ;  /* 0x000100057a007388 */ /* 0x0005e80000000400 */
[----:B------:R3:W-:Y:S01]  /*6a50*/  STS.U16 [R121+0x140], R12 ;  /* 0x0001400c79007388 */ /* 0x0007e20000000400 */
[----:B-1----:R-:W-:-:S03]  /*6a60*/  LEA.HI.SX32 R4, R8, R44, 0x1b ;  /* 0x0000002c08047211 */ /* 0x002fc600078fdaff */
[----:B------:R1:W-:Y:S01]  /*6a70*/  STS.U16 [R120+0x180], R13 ;  /* 0x0001800d78007388 */ /* 0x0003e20000000400 */
[----:B--2---:R-:W-:-:S03]  /*6a80*/  IADD3 R5, R44, 0x2, RZ ;  /* 0x000000022c057810 */ /* 0x004fc60007ffe0ff */
[----:B------:R-:W-:Y:S01]  /*6a90*/  STS.U16 [R119+0x1c0], R16 ;  /* 0x0001c01077007388 */ /* 0x000fe20000000400 */
[----:B------:R-:W-:-:S03]  /*6aa0*/  LEA.HI.SX32 R5, R5, R44, 0x1b ;  /* 0x0000002c05057211 */ /* 0x000fc600078fdaff */
[----:B------:R-:W-:Y:S01]  /*6ab0*/  STS.U16 [R118+0x200], R17 ;  /* 0x0002001176007388 */ /* 0x000fe20000000400 */
[----:B------:R-:W-:-:S03]  /*6ac0*/  SHF.L.U32 R4, R4, 0x1, RZ ;  /* 0x0000000104047819 */ /* 0x000fc600000006ff */
[----:B------:R2:W-:Y:S04]  /*6ad0*/  STS.U16 [R117+0x240], R18 ;  /* 0x0002401275007388 */ /* 0x0005e80000000400 */
[----:B------:R4:W-:Y:S01]  /*6ae0*/  STS.U16 [R116+0x280], R19 ;  /* 0x0002801374007388 */ /* 0x0009e20000000400 */
[----:B------:R-:W-:Y:S01]  /*6af0*/  IMAD.SHL.U32 R5, R5, 0x2, RZ ;  /* 0x0000000205057824 */ /* 0x000fe200078e00ff */
[----:B------:R-:W-:Y:S02]  /*6b00*/  IADD3 R8, R44, 0x3, RZ ;  /* 0x000000032c087810 */ /* 0x000fe40007ffe0ff */
[----:B------:R-:W-:Y:S04]  /*6b10*/  STS.U16 [R115+0x2c0], R20 ;  /* 0x0002c01473007388 */ /* 0x000fe80000000400 */
[----:B------:R-:W-:Y:S04]  /*6b20*/  STS.U16 [R114+0x300], R21 ;  /* 0x0003001572007388 */ /* 0x000fe80000000400 */
[----:B------:R-:W-:Y:S04]  /*6b30*/  STS.U16 [R113+0x340], R22 ;  /* 0x0003401671007388 */ /* 0x000fe80000000400 */
[----:B------:R-:W-:Y:S04]  /*6b40*/  STS.U16 [R112+0x380], R23 ;  /* 0x0003801770007388 */ /* 0x000fe80000000400 */
[----:B------:R-:W-:Y:S01]  /*6b50*/  STS.U16 [R111+0x3c0], R24 ;  /* 0x0003c0186f007388 */ /* 0x000fe20000000400 */
[----:B------:R-:W-:-:S06]  /*6b60*/  NOP ;  /* 0x0000000000007918 */ /* 0x000fcc0000000000 */
[----:B------:R-:W5:Y:S01]  /*6b70*/  LDS.U16 R20, [R4+0x2] ;  /* 0x0000020004147984 */ /* 0x000f620000000400 */
[----:B------:R-:W-:-:S03]  /*6b80*/  LEA.HI.SX32 R8, R8, R44, 0x1b ;  /* 0x0000002c08087211 */ /* 0x000fc600078fdaff */
[----:B------:R-:W0:Y:S02]  /*6b90*/  LDS.U16 R22, [R5+0x4] ;  /* 0x0000040005167984 */ /* 0x000e240000000400 */
[----:B------:R-:W-:Y:S02]  /*6ba0*/  IMAD.SHL.U32 R8, R8, 0x2, RZ ;  /* 0x0000000208087824 */ /* 0x000fe400078e00ff */
[----:B------:R-:W-:Y:S04]  /*6bb0*/  LDS.U16 R27, [R9+0x8] ;  /* 0x00000800091b7984 */ /* 0x000fe80000000400 */
[----:B------:R-:W0:Y:S01]  /*6bc0*/  LDS.U16 R25, [R8+0x6] ;  /* 0x0000060008197984 */ /* 0x000e220000000400 */
[C---:B------:R-:W-:Y:S02]  /*6bd0*/  IADD3 R11, R44.reuse, 0x5, RZ ;  /* 0x000000052c0b7810 */ /* 0x040fe40007ffe0ff */
[----:B---3--:R-:W-:Y:S01]  /*6be0*/  IADD3 R12, R44, 0x6, RZ ;  /* 0x000000062c0c7810 */ /* 0x008fe20007ffe0ff */
[----:B------:R-:W3:Y:S01]  /*6bf0*/  LDS.U16 R17, [R110] ;  /* 0x000000006e117984 */ /* 0x000ee20000000400 */
[----:B------:R-:W-:-:S02]  /*6c00*/  LEA.HI.SX32 R11, R11, R44, 0x1b ;  /* 0x0000002c0b0b7211 */ /* 0x000fc400078fdaff */
[C---:B------:R-:W-:Y:S02]  /*6c10*/  IADD3 R15, R44.reuse, 0x9, RZ ;  /* 0x000000092c0f7810 */ /* 0x040fe40007ffe0ff */
[C---:B-1----:R-:W-:Y:S02]  /*6c20*/  IADD3 R13, R44.reuse, 0x7, RZ ;  /* 0x000000072c0d7810 */ /* 0x042fe40007ffe0ff */
[C---:B------:R-:W-:Y:S02]  /*6c30*/  IADD3 R14, R44.reuse, 0x8, RZ ;  /* 0x000000082c0e7810 */ /* 0x040fe40007ffe0ff */
[C---:B--2---:R-:W-:Y:S01]  /*6c40*/  IADD3 R18, R44.reuse, 0xb, RZ ;  /* 0x0000000b2c127810 */ /* 0x044fe20007ffe0ff */
[----:B------:R-:W-:Y:S01]  /*6c50*/  IMAD.SHL.U32 R11, R11, 0x2, RZ ;  /* 0x000000020b0b7824 */ /* 0x000fe200078e00ff */
[----:B------:R-:W-:Y:S02]  /*6c60*/  IADD3 R16, R44, 0xa, RZ ;  /* 0x0000000a2c107810 */ /* 0x000fe40007ffe0ff */
[----:B------:R-:W-:-:S02]  /*6c70*/  LEA.HI.SX32 R12, R12, R44, 0x1b ;  /* 0x0000002c0c0c7211 */ /* 0x000fc400078fdaff */
[----:B----4-:R-:W-:Y:S01]  /*6c80*/  IADD3 R19, R44, 0xc, RZ ;  /* 0x0000000c2c137810 */ /* 0x010fe20007ffe0ff */
[----:B------:R-:W1:Y:S01]  /*6c90*/  LDS.U16 R26, [R11+0xa] ;  /* 0x00000a000b1a7984 */ /* 0x000e620000000400 */
[----:B-----5:R-:W-:Y:S02]  /*6ca0*/  HADD2.F32 R20, -RZ, R20.H0_H0 ;  /* 0x20000014ff147230 */ /* 0x020fe40000004100 */
[----:B0-----:R-:W-:-:S03]  /*6cb0*/  HADD2.F32 R22, -RZ, R22.H0_H0 ;  /* 0x20000016ff167230 */ /* 0x001fc60000004100 */
[----:B------:R-:W-:Y:S01]  /*6cc0*/  FMUL.FTZ R23, R20, -1.4426950216293334961 ;  /* 0xbfb8aa3b14177820 */ /* 0x000fe20000410000 */
[-C--:B------:R-:W-:Y:S02]  /*6cd0*/  LEA.HI.SX32 R15, R15, R44.reuse, 0x1b ;  /* 0x0000002c0f0f7211 */ /* 0x080fe400078fdaff */
[-C--:B------:R-:W-:Y:S01]  /*6ce0*/  LEA.HI.SX32 R13, R13, R44.reuse, 0x1b ;  /* 0x0000002c0d0d7211 */ /* 0x080fe200078fdaff */
[----:B------:R-:W-:Y:S01]  /*6cf0*/  FMUL.FTZ R24, R22, -1.4426950216293334961 ;  /* 0xbfb8aa3b16187820 */ /* 0x000fe20000410000 */
[----:B------:R0:W-:Y:S01]  /*6d00*/  MUFU.EX2 R39, R23 ;  /* 0x0000001700277308 */ /* 0x0001e20000000800 */
[-C--:B------:R-:W-:Y:S02]  /*6d10*/  LEA.HI.SX32 R14, R14, R44.reuse, 0x1b ;  /* 0x0000002c0e0e7211 */ /* 0x080fe400078fdaff */
[-C--:B------:R-:W-:Y:S02]  /*6d20*/  LEA.HI.SX32 R18, R18, R44.reuse, 0x1b ;  /* 0x0000002c12127211 */ /* 0x080fe400078fdaff */
[----:B------:R-:W-:Y:S01]  /*6d30*/  IADD3 R21, R44, 0xd, RZ ;  /* 0x0000000d2c157810 */ /* 0x000fe20007ffe0ff */
[----:B------:R-:W-:Y:S01]  /*6d40*/  IMAD.SHL.U32 R12, R12, 0x2, RZ ;  /* 0x000000020c0c7824 */ /* 0x000fe200078e00ff */
[----:B------:R-:W-:-:S02]  /*6d50*/  LEA.HI.SX32 R16, R16, R44, 0x1b ;  /* 0x0000002c10107211 */ /* 0x000fc400078fdaff */
[----:B0-----:R-:W-:Y:S01]  /*6d60*/  IADD3 R23, R44, 0xe, RZ ;  /* 0x0000000e2c177810 */ /* 0x001fe20007ffe0ff */
[----:B------:R0:W-:Y:S01]  /*6d70*/  MUFU.EX2 R40, R24 ;  /* 0x0000001800287308 */ /* 0x0001e20000000800 */
[-C--:B------:R-:W-:Y:S01]  /*6d80*/  LEA.HI.SX32 R19, R19, R44.reuse, 0x1b ;  /* 0x0000002c13137211 */ /* 0x080fe200078fdaff */
[----:B------:R-:W-:Y:S01]  /*6d90*/  IMAD.SHL.U32 R15, R15, 0x2, RZ ;  /* 0x000000020f0f7824 */ /* 0x000fe200078e00ff */
[----:B------:R-:W-:Y:S01]  /*6da0*/  SHF.L.U32 R13, R13, 0x1, RZ ;  /* 0x000000010d0d7819 */ /* 0x000fe200000006ff */
[----:B------:R-:W-:Y:S01]  /*6db0*/  HADD2.F32 R25, -RZ, R25.H0_H0 ;  /* 0x20000019ff197230 */ /* 0x000fe20000004100 */
[-C--:B------:R-:W-:Y:S01]  /*6dc0*/  LEA.HI.SX32 R23, R23, R44.reuse, 0x1b ;  /* 0x0000002c17177211 */ /* 0x080fe200078fdaff */
[----:B------:R-:W-:Y:S01]  /*6dd0*/  IMAD.SHL.U32 R14, R14, 0x2, RZ ;  /* 0x000000020e0e7824 */ /* 0x000fe200078e00ff */
[-C--:B------:R-:W-:Y:S01]  /*6de0*/  LEA.HI.SX32 R21, R21, R44.reuse, 0x1b ;  /* 0x0000002c15157211 */ /* 0x080fe200078fdaff */
[----:B------:R-:W-:Y:S01]  /*6df0*/  IMAD.SHL.U32 R18, R18, 0x2, RZ ;  /* 0x0000000212127824 */ /* 0x000fe200078e00ff */
[----:B0-----:R-:W-:Y:S01]  /*6e00*/  IADD3 R24, R44, 0xf, RZ ;  /* 0x0000000f2c187810 */ /* 0x001fe20007ffe0ff */
[----:B------:R-:W-:Y:S01]  /*6e10*/  HADD2.F32 R27, -RZ, R27.H0_H0 ;  /* 0x2000001bff1b7230 */ /* 0x000fe20000004100 */
[----:B------:R-:W-:Y:S01]  /*6e20*/  SHF.L.U32 R16, R16, 0x1, RZ ;  /* 0x0000000110107819 */ /* 0x000fe200000006ff */
[----:B------:R-:W-:Y:S01]  /*6e30*/  IMAD.SHL.U32 R19, R19, 0x2, RZ ;  /* 0x0000000213137824 */ /* 0x000fe200078e00ff */
[----:B------:R-:W-:Y:S01]  /*6e40*/  LEA.HI.SX32 R24, R24, R44, 0x1b ;  /* 0x0000002c18187211 */ /* 0x000fe200078fdaff */
[----:B------:R-:W0:Y:S01]  /*6e50*/  LDS.U16 R28, [R12+0xc] ;  /* 0x00000c000c1c7984 */ /* 0x000e220000000400 */
[----:B------:R-:W-:Y:S01]  /*6e60*/  FMUL.FTZ R29, R25, -1.4426950216293334961 ;  /* 0xbfb8aa3b191d7820 */ /* 0x000fe20000410000 */
[----:B------:R-:W-:Y:S01]  /*6e70*/  SHF.L.U32 R21, R21, 0x1, RZ ;  /* 0x0000000115157819 */ /* 0x000fe200000006ff */
[----:B------:R-:W-:Y:S01]  /*6e80*/  IMAD.SHL.U32 R23, R23, 0x2, RZ ;  /* 0x0000000217177824 */ /* 0x000fe200078e00ff */
[----:B------:R-:W2:Y:S01]  /*6e90*/  LDS.U16 R35, [R13+0xe] ;  /* 0x00000e000d237984 */ /* 0x000ea20000000400 */
[----:B------:R-:W-:-:S03]  /*6ea0*/  FMUL.FTZ R33, R27, -1.4426950216293334961 ;  /* 0xbfb8aa3b1b217820 */ /* 0x000fc60000410000 */
[----:B------:R-:W4:Y:S01]  /*6eb0*/  LDS.U16 R30, [R15+0x12] ;  /* 0x000012000f1e7984 */ /* 0x000f220000000400 */
[----:B------:R-:W-:-:S03]  /*6ec0*/  SHF.L.U32 R24, R24, 0x1, RZ ;  /* 0x0000000118187819 */ /* 0x000fc600000006ff */
[----:B------:R-:W5:Y:S01]  /*6ed0*/  LDS.U16 R38, [R14+0x10] ;  /* 0x000010000e267984 */ /* 0x000f620000000400 */
[----:B------:R1:W-:Y:S03]  /*6ee0*/  MUFU.EX2 R41, R29 ;  /* 0x0000001d00297308 */ /* 0x0003e60000000800 */
[----:B------:R-:W5:Y:S04]  /*6ef0*/  LDS.U16 R34, [R18+0x16] ;  /* 0x0000160012227984 */ /* 0x000f680000000400 */
[----:B------:R-:W5:Y:S01]  /*6f00*/  LDS.U16 R32, [R16+0x14] ;  /* 0x0000140010207984 */ /* 0x000f620000000400 */
[----:B------:R3:W-:Y:S03]  /*6f10*/  MUFU.EX2 R42, R33 ;  /* 0x00000021002a7308 */ /* 0x0007e60000000800 */
[----:B------:R-:W5:Y:S04]  /*6f20*/  LDS.U16 R37, [R19+0x18] ;  /* 0x0000180013257984 */ /* 0x000f680000000400 */
[----:B-1----:R-:W1:Y:S04]  /*6f30*/  LDS.U16 R29, [R21+0x1a] ;  /* 0x00001a00151d7984 */ /* 0x002e680000000400 */
[----:B------:R-:W1:Y:S04]  /*6f40*/  LDS.U16 R31, [R23+0x1c] ;  /* 0x00001c00171f7984 */ /* 0x000e680000000400 */
[----:B---3--:R-:W3:Y:S01]  /*6f50*/  LDS.U16 R33, [R24+0x1e] ;  /* 0x00001e0018217984 */ /* 0x008ee20000000400 */
[----:B------:R-:W-:-:S05]  /*6f60*/  HADD2.F32 R17, -RZ, R17.H0_H0 ;  /* 0x20000011ff117230 */ /* 0x000fca0000004100 */
[----:B------:R-:W-:Y:S01]  /*6f70*/  FMUL.FTZ R36, R17, -1.4426950216293334961 ;  /* 0xbfb8aa3b11247820 */ /* 0x000fe20000410000 */
[----:B------:R-:W-:Y:S02]  /*6f80*/  HADD2.F32 R26, -RZ, R26.H0_H0 ;  /* 0x2000001aff1a7230 */ /* 0x000fe40000004100 */
[----:B0-----:R-:W-:-:S03]  /*6f90*/  HADD2.F32 R28, -RZ, R28.H0_H0 ;  /* 0x2000001cff1c7230 */ /* 0x001fc60000004100 */
[----:B------:R-:W0:Y:S01]  /*6fa0*/  MUFU.EX2 R36, R36 ;  /* 0x0000002400247308 */ /* 0x000e220000000800 */
[----:B--2---:R-:W-:Y:S01]  /*6fb0*/  HADD2.F32 R35, -RZ, R35.H0_H0 ;  /* 0x20000023ff237230 */ /* 0x004fe20000004100 */
[----:B------:R-:W-:Y:S01]  /*6fc0*/  FMUL.FTZ R43, R26, -1.4426950216293334961 ;  /* 0xbfb8aa3b1a2b7820 */ /* 0x000fe20000410000 */
[----:B----4-:R-:W-:Y:S02]  /*6fd0*/  HADD2.F32 R30, -RZ, R30.H0_H0 ;  /* 0x2000001eff1e7230 */ /* 0x010fe40000004100 */
[----:B-----5:R-:W-:Y:S02]  /*6fe0*/  HADD2.F32 R38, -RZ, R38.H0_H0 ;  /* 0x20000026ff267230 */ /* 0x020fe40000004100 */
[----:B------:R-:W-:Y:S01]  /*6ff0*/  HADD2.F32 R34, -RZ, R34.H0_H0 ;  /* 0x20000022ff227230 */ /* 0x000fe20000004100 */
[----:B------:R-:W-:Y:S01]  /*7000*/  FMUL.FTZ R44, R28, -1.4426950216293334961 ;  /* 0xbfb8aa3b1c2c7820 */ /* 0x000fe20000410000 */
[----:B------:R-:W-:Y:S01]  /*7010*/  HADD2.F32 R32, -RZ, R32.H0_H0 ;  /* 0x20000020ff207230 */ /* 0x000fe20000004100 */
[----:B------:R-:W-:-:S02]  /*7020*/  FMUL.FTZ R45, R35, -1.4426950216293334961 ;  /* 0xbfb8aa3b232d7820 */ /* 0x000fc40000410000 */
[----:B------:R-:W-:Y:S01]  /*7030*/  FMUL.FTZ R47, R30, -1.4426950216293334961 ;  /* 0xbfb8aa3b1e2f7820 */ /* 0x000fe20000410000 */
[----:B------:R-:W-:Y:S01]  /*7040*/  HADD2.F32 R37, -RZ, R37.H0_H0 ;  /* 0x20000025ff257230 */ /* 0x000fe20000004100 */
[----:B------:R-:W2:Y:S01]  /*7050*/  MUFU.EX2 R43, R43 ;  /* 0x0000002b002b7308 */ /* 0x000ea20000000800 */
[----:B------:R-:W-:Y:S01]  /*7060*/  FMUL.FTZ R46, R38, -1.4426950216293334961 ;  /* 0xbfb8aa3b262e7820 */ /* 0x000fe20000410000 */
[----:B-1----:R-:W-:Y:S01]  /*7070*/  HADD2.F32 R29, -RZ, R29.H0_H0 ;  /* 0x2000001dff1d7230 */ /* 0x002fe20000004100 */
[----:B------:R-:W-:Y:S01]  /*7080*/  FMUL.FTZ R49, R34, -1.4426950216293334961 ;  /* 0xbfb8aa3b22317820 */ /* 0x000fe20000410000 */
[----:B------:R-:W-:Y:S01]  /*7090*/  HADD2.F32 R31, -RZ, R31.H0_H0 ;  /* 0x2000001fff1f7230 */ /* 0x000fe20000004100 */
[----:B------:R-:W-:Y:S02]  /*70a0*/  FMUL.FTZ R48, R32, -1.4426950216293334961 ;  /* 0xbfb8aa3b20307820 */ /* 0x000fe40000410000 */
[----:B------:R-:W-:Y:S01]  /*70b0*/  FMUL.FTZ R50, R37, -1.4426950216293334961 ;  /* 0xbfb8aa3b25327820 */ /* 0x000fe20000410000 */
[----:B---3--:R-:W-:Y:S01]  /*70c0*/  HADD2.F32 R33, -RZ, R33.H0_H0 ;  /* 0x20000021ff217230 */ /* 0x008fe20000004100 */
[----:B------:R-:W1:Y:S01]  /*70d0*/  MUFU.EX2 R44, R44 ;  /* 0x0000002c002c7308 */ /* 0x000e620000000800 */
[----:B------:R-:W-:-:S02]  /*70e0*/  FMUL.FTZ R51, R29, -1.4426950216293334961 ;  /* 0xbfb8aa3b1d337820 */ /* 0x000fc40000410000 */
[----:B------:R-:W-:Y:S02]  /*70f0*/  FMUL.FTZ R52, R31, -1.4426950216293334961 ;  /* 0xbfb8aa3b1f347820 */ /* 0x000fe40000410000 */
[----:B------:R-:W-:-:S03]  /*7100*/  FMUL.FTZ R53, R33, -1.4426950216293334961 ;  /* 0xbfb8aa3b21357820 */ /* 0x000fc60000410000 */
[----:B------:R-:W3:Y:S01]  /*7110*/  MUFU.EX2 R45, R45 ;  /* 0x0000002d002d7308 */ /* 0x000ee20000000800 */
[----:B0-----:R-:W-:Y:S02]  /*7120*/  FADD.FTZ R36, R36, 1 ;  /* 0x3f80000024247421 */ /* 0x001fe40000010000 */
[----:B------:R-:W-:-:S05]  /*7130*/  FADD.FTZ R39, R39, 1 ;  /* 0x3f80000027277421 */ /* 0x000fca0000010000 */
[----:B------:R-:W0:Y:S01]  /*7140*/  MUFU.EX2 R47, R47 ;  /* 0x0000002f002f7308 */ /* 0x000e220000000800 */
[----:B------:R-:W-:-:S07]  /*7150*/  FADD.FTZ R42, R42, 1 ;  /* 0x3f8000002a2a7421 */ /* 0x000fce0000010000 */
[----:B------:R-:W4:Y:S08]  /*7160*/  MUFU.EX2 R46, R46 ;  /* 0x0000002e002e7308 */ /* 0x000f300000000800 */
[----:B------:R-:W5:Y:S08]  /*7170*/  MUFU.EX2 R49, R49 ;  /* 0x0000003100317308 */ /* 0x000f700000000800 */
[----:B------:R-:W0:Y:S08]  /*7180*/  MUFU.EX2 R48, R48 ;  /* 0x0000003000307308 */ /* 0x000e300000000800 */
[----:B------:R-:W0:Y:S01]  /*7190*/  MUFU.EX2 R50, R50 ;  /* 0x0000003200327308 */ /* 0x000e220000000800 */
[----:B------:R-:W-:-:S07]  /*71a0*/  FADD.FTZ R40, R40, 1 ;  /* 0x3f80000028287421 */ /* 0x000fce0000010000 */
[----:B------:R-:W0:Y:S01]  /*71b0*/  MUFU.EX2 R51, R51 ;  /* 0x0000003300337308 */ /* 0x000e220000000800 */
[----:B------:R-:W-:-:S07]  /*71c0*/  FADD.FTZ R41, R41, 1 ;  /* 0x3f80000029297421 */ /* 0x000fce0000010000 */
[----:B------:R-:W0:Y:S01]  /*71d0*/  MUFU.EX2 R52, R52 ;  /* 0x0000003400347308 */ /* 0x000e220000000800 */
[----:B--2---:R-:W-:-:S07]  /*71e0*/  FADD.FTZ R43, R43, 1 ;  /* 0x3f8000002b2b7421 */ /* 0x004fce0000010000 */
[----:B------:R-:W2:Y:S01]  /*71f0*/  MUFU.EX2 R53, R53 ;  /* 0x0000003500357308 */ /* 0x000ea20000000800 */
[----:B-1----:R-:W-:-:S07]  /*7200*/  FADD.FTZ R44, R44, 1 ;  /* 0x3f8000002c2c7421 */ /* 0x002fce0000010000 */
[----:B------:R-:W1:Y:S01]  /*7210*/  MUFU.RCP R36, R36 ;  /* 0x0000002400247308 */ /* 0x000e620000001000 */
[----:B---3--:R-:W-:-:S07]  /*7220*/  FADD.FTZ R45, R45, 1 ;  /* 0x3f8000002d2d7421 */ /* 0x008fce0000010000 */
[----:B------:R-:W3:Y:S01]  /*7230*/  MUFU.RCP R39, R39 ;  /* 0x0000002700277308 */ /* 0x000ee20000001000 */
[----:B0-----:R-:W-:-:S07]  /*7240*/  FADD.FTZ R47, R47, 1 ;  /* 0x3f8000002f2f7421 */ /* 0x001fce0000010000 */
[----:B------:R-:W0:Y:S01]  /*7250*/  MUFU.RCP R42, R42 ;  /* 0x0000002a002a7308 */ /* 0x000e220000001000 */
[----:B----4-:R-:W-:Y:S02]  /*7260*/  FADD.FTZ R46, R46, 1 ;  /* 0x3f8000002e2e7421 */ /* 0x010fe40000010000 */
[----:B-----5:R-:W-:Y:S02]  /*7270*/  FADD.FTZ R49, R49, 1 ;  /* 0x3f80000031317421 */ /* 0x020fe40000010000 */
[----:B------:R-:W-:-:S03]  /*7280*/  FADD.FTZ R48, R48, 1 ;  /* 0x3f80000030307421 */ /* 0x000fc60000010000 */
[----:B------:R-:W4:Y:S01]  /*7290*/  MUFU.RCP R55, R40 ;  /* 0x0000002800377308 */ /* 0x000f220000001000 */
[----:B------:R-:W-:-:S07]  /*72a0*/  FADD.FTZ R50, R50, 1 ;  /* 0x3f80000032327421 */ /* 0x000fce0000010000 */
[----:B------:R-:W5:Y:S01]  /*72b0*/  MUFU.RCP R54, R41 ;  /* 0x0000002900367308 */ /* 0x000f620000001000 */
[----:B------:R-:W-:Y:S02]  /*72c0*/  FADD.FTZ R51, R51, 1 ;  /* 0x3f80000033337421 */ /* 0x000fe40000010000 */
[----:B------:R-:W-:-:S05]  /*72d0*/  FADD.FTZ R52, R52, 1 ;  /* 0x3f80000034347421 */ /* 0x000fca0000010000 */
[----:B------:R-:W0:Y:S01]  /*72e0*/  MUFU.RCP R43, R43 ;  /* 0x0000002b002b7308 */ /* 0x000e220000001000 */
[----:B--2---:R-:W-:Y:S02]  /*72f0*/  FADD.FTZ R53, R53, 1 ;  /* 0x3f80000035357421 */ /* 0x004fe40000010000 */
[----:B-1----:R-:W-:-:S05]  /*7300*/  FMUL.FTZ R36, R17, R36 ;  /* 0x0000002411247220 */ /* 0x002fca0000410000 */
[----:B------:R-:W1:Y:S01]  /*7310*/  MUFU.RCP R57, R44 ;  /* 0x0000002c00397308 */ /* 0x000e620000001000 */
[----:B---3--:R-:W-:-:S07]  /*7320*/  FMUL.FTZ R17, R20, R39 ;  /* 0x0000002714117220 */ /* 0x008fce0000410000 */
[----:B------:R-:W2:Y:S01]  /*7330*/  MUFU.RCP R56, R45 ;  /* 0x0000002d00387308 */ /* 0x000ea20000001000 */
[----:B0-----:R-:W-:-:S07]  /*7340*/  FMUL.FTZ R20, R27, R42 ;  /* 0x0000002a1b147220 */ /* 0x001fce0000410000 */
[----:B------:R-:W0:Y:S08]  /*7350*/  MUFU.RCP R59, R46 ;  /* 0x0000002e003b7308 */ /* 0x000e300000001000 */
[----:B------:R-:W3:Y:S08]  /*7360*/  MUFU.RCP R47, R47 ;  /* 0x0000002f002f7308 */ /* 0x000ef00000001000 */
[----:B------:R-:W0:Y:S08]  /*7370*/  MUFU.RCP R41, R48 ;  /* 0x0000003000297308 */ /* 0x000e300000001000 */
[----:B------:R-:W0:Y:S01]  /*7380*/  MUFU.RCP R49, R49 ;  /* 0x0000003100317308 */ /* 0x000e220000001000 */
[----:B----4-:R-:W-:-:S07]  /*7390*/  FMUL.FTZ R22, R22, R55 ;  /* 0x0000003716167220 */ /* 0x010fce0000410000 */
[----:B------:R-:W4:Y:S01]  /*73a0*/  MUFU.RCP R50, R50 ;  /* 0x0000003200327308 */ /* 0x000f220000001000 */
[----:B-----5:R-:W-:-:S07]  /*73b0*/  FMUL.FTZ R25, R25, R54 ;  /* 0x0000003619197220 */ /* 0x020fce0000410000 */
[----:B------:R-:W5:Y:S01]  /*73c0*/  MUFU.RCP R40, R51 ;  /* 0x0000003300287308 */ /* 0x000f620000001000 */
[----:B------:R-:W-:-:S07]  /*73d0*/  FMUL.FTZ R36, R36, R93 ;  /* 0x0000005d24247220 */ /* 0x000fce0000410000 */
[----:B------:R-:W0:Y:S01]  /*73e0*/  MUFU.RCP R52, R52 ;  /* 0x0000003400347308 */ /* 0x000e220000001000 */
[----:B------:R-:W-:-:S07]  /*73f0*/  FMUL.FTZ R17, R17, R92 ;  /* 0x0000005c11117220 */ /* 0x000fce0000410000 */
[----:B------:R-:W3:Y:S01]  /*7400*/  MUFU.RCP R42, R53 ;  /* 0x00000035002a7308 */ /* 0x000ee20000001000 */
[----:B------:R-:W-:Y:S02]  /*7410*/  FMUL.FTZ R27, R26, R43 ;  /* 0x0000002b1a1b7220 */ /* 0x000fe40000410000 */
[----:B------:R-:W-:Y:S02]  /*7420*/  FMUL.FTZ R22, R22, R91 ;  /* 0x0000005b16167220 */ /* 0x000fe40000410000 */
[----:B------:R-:W-:Y:S02]  /*7430*/  FMUL.FTZ R25, R25, R90 ;  /* 0x0000005a19197220 */ /* 0x000fe40000410000 */
[----:B-1----:R-:W-:Y:S02]  /*7440*/  FMUL.FTZ R28, R28, R57 ;  /* 0x000000391c1c7220 */ /* 0x002fe40000410000 */
[----:B--2---:R-:W-:Y:S01]  /*7450*/  FMUL.FTZ R35, R35, R56 ;  /* 0x0000003823237220 */ /* 0x004fe20000410000 */
[----:B------:R-:W-:Y:S01]  /*7460*/  F2FP.PACK_AB R17, R17, R36 ;  /* 0x000000241111723e */ /* 0x000fe200000000ff */
[----:B------:R-:W-:Y:S01]  /*7470*/  BAR.SYNC.DEFER_BLOCKING 0x0 ;  /* 0x0000000000007b1d */ /* 0x000fe20000010000 */
[----:B------:R-:W-:-:S02]  /*7480*/  FMUL.FTZ R20, R20, R85 ;  /* 0x0000005514147220 */ /* 0x000fc40000410000 */
[----:B0-----:R-:W-:Y:S02]  /*7490*/  FMUL.FTZ R38, R38, R59 ;  /* 0x0000003b26267220 */ /* 0x001fe40000410000 */
[----:B------:R-:W-:Y:S02]  /*74a0*/  FMUL.FTZ R27, R27, R84 ;  /* 0x000000541b1b7220 */ /* 0x000fe40000410000 */
[----:B---3--:R-:W-:Y:S02]  /*74b0*/  FMUL.FTZ R39, R30, R47 ;  /* 0x0000002f1e277220 */ /* 0x008fe40000410000 */
        /* <DEDUP_REMOVED lines=8> */
[----:B----4-:R-:W-:Y:S02]  /*7540*/  FMUL.FTZ R26, R37, R50 ;  /* 0x00000032251a7220 */ /* 0x010fe40000410000 */
[----:B------:R-:W-:Y:S02]  /*7550*/  FMUL.FTZ R39, R39, R80 ;  /* 0x0000005027277220 */ /* 0x000fe40000410000 */
[----:B-----5:R-:W-:Y:S01]  /*7560*/  FMUL.FTZ R29, R29, R40 ;  /* 0x000000281d1d7220 */ /* 0x020fe20000410000 */
        /* <DEDUP_REMOVED lines=20> */
[----:B------:R0:W-:Y:S01]  /*76b0*/  STS.U16 [R9+0x8], R20 ;  /* 0x0000081409007388 */ /* 0x0001e20000000400 */
[----:B------:R-:W-:-:S03]  /*76c0*/  F2FP.PACK_AB R30, R33, R30 ;  /* 0x0000001e211e723e */ /* 0x000fc600000000ff */
[----:B------:R-:W-:Y:S01]  /*76d0*/  STS.U16 [R11+0xa], R31 ;  /* 0x00000a1f0b007388 */ /* 0x000fe20000000400 */
[----:B--2---:R-:W-:-:S03]  /*76e0*/  PRMT R5, R26, 0x7632, R5 ;  /* 0x000076321a057816 */ /* 0x004fc60000000005 */
        /* <DEDUP_REMOVED lines=48> */
.L_x_3024:
[----:B------:R-:W-:Y:S05]  /*79f0*/  BSYNC B0 ;  /* 0x0000000000007941 */ /* 0x000fea0003800000 */
.L_x_3023:
[----:B------:R-:W-:Y:S01]  /*7a00*/  MOV R5, R29 ;  /* 0x0000001d00057202 */ /* 0x000fe20000000f00 */
[----:B------:R-:W-:Y:S01]  /*7a10*/  IMAD R7, R161, c[0x0][0x218], RZ ;  /* 0x00008600a1077a24 */ /* 0x000fe200078e02ff */
[----:B------:R-:W-:Y:S02]  /*7a20*/  IADD3 R0, P2, R0, c[0x0][0x270], RZ ;  /* 0x00009c0000007a10 */ /* 0x000fe40007f5e0ff */
[-C--:B------:R-:W-:Y:S01]  /*7a30*/  ISETP.GE.AND P5, PT, R151, R27.reuse, PT ;  /* 0x0000001b9700720c */ /* 0x080fe20003fa6270 */
[----:B------:R-:W-:Y:S01]  /*7a40*/  IMAD.WIDE.U32 R4, R162, c[0x0][0x218], R4 ;  /* 0x00008600a2047a25 */ /* 0x000fe200078e0004 */
[----:B------:R-:W-:Y:S02]  /*7a50*/  IADD3.X R10, R10, c[0x0][0x274], RZ, P2, !PT ;  /* 0x00009d000a0a7a10 */ /* 0x000fe400017fe4ff */
[----:B------:R-:W-:Y:S01]  /*7a60*/  ISETP.GE.AND P6, PT, R150, R27, PT ;  /* 0x0000001b9600720c */ /* 0x000fe20003fc6270 */
[----:B0-----:R-:W-:Y:S01]  /*7a70*/  IMAD R9, R162, c[0x0][0x21c], R7 ;  /* 0x00008700a2097a24 */ /* 0x001fe200078e0207 */
[----:B------:R-:W-:-:S02]  /*7a80*/  IADD3 R7, P1, R2, R4, RZ ;  /* 0x0000000402077210 */ /* 0x000fc40007f3e0ff */
[----:B------:R-:W-:Y:S02]  /*7a90*/  ISETP.GE.AND P0, PT, R134, R27, PT ;  /* 0x0000001b8600720c */ /* 0x000fe40003f06270 */
[----:B------:R-:W-:Y:S02]  /*7aa0*/  IADD3.X R3, R3, R9, R5, P1, !PT ;  /* 0x0000000903037210 */ /* 0x000fe40000ffe405 */
[----:B------:R-:W-:Y:S02]  /*7ab0*/  LEA R2, P4, R7, R0, 0x1 ;  /* 0x0000000007027211 */ /* 0x000fe400078808ff */
[-C--:B------:R-:W-:Y:S02]  /*7ac0*/  ISETP.GE.AND P1, PT, R149, R27.reuse, PT ;  /* 0x0000001b9500720c */ /* 0x080fe40003f26270 */
[----:B------:R-:W-:Y:S02]  /*7ad0*/  LEA.HI.X R3, R7, R10, R3, 0x1, P4 ;  /* 0x0000000a07037211 */ /* 0x000fe400020f0c03 */
[----:B------:R-:W-:-:S02]  /*7ae0*/  ISETP.GE.AND P3, PT, R131, R27, PT ;  /* 0x0000001b8300720c */ /* 0x000fc40003f66270 */
[-C--:B------:R-:W-:Y:S01]  /*7af0*/  ISETP.GE.AND P2, PT, R132, R27.reuse, PT ;  /* 0x0000001b8400720c */ /* 0x080fe20003f46270 */
[----:B------:R0:W-:Y:S01]  /*7b00*/  @!P5 STG.E.U16 [R2.64], R125 ;  /* 0x0000007d0200d986 */ /* 0x0001e2000c101504 */
        /* <DEDUP_REMOVED lines=35> */
.L_x_3025:
[----:B------:R-:W-:Y:S05]  /*7d40*/  EXIT ;  /* 0x000000000000794d */ /* 0x000fea0003800000 */
.L_x_3027:
        /* <DEDUP_REMOVED lines=11> */
.L_x_5407:


//--------------------- .text._Z25selective_scan_fwd_kernelI32Selective_Scan_fwd_kernel_traitsILi128ELi16ELi1ELb1ELb0ELb0ELb0EN3c104HalfEfEEv13SSMParamsBase --------------------------
	.section	.text._Z25selective_scan_fwd_kernelI32Selective_Scan_fwd_kernel_traitsILi128ELi16ELi1ELb1ELb0ELb0ELb0EN3c104HalfEfEEv13SSMParamsBase,"ax",@progbits
	.sectioninfo	@"SHI_REGISTERS=112"
	.align	128
        .global         _Z25selective_scan_fwd_kernelI32Selective_Scan_fwd_kernel_traitsILi128ELi16ELi1ELb1ELb0ELb0ELb0EN3c104HalfEfEEv13SSMParamsBase
        .type           _Z25selective_scan_fwd_kernelI32Selective_Scan_fwd_kernel_traitsILi128ELi16ELi1ELb1ELb0ELb0ELb0EN3c104HalfEfEEv13SSMParamsBase,@function
        .size           _Z25selective_scan_fwd_kernelI32Selective_Scan_fwd_kernel_traitsILi128ELi16ELi1ELb1ELb0ELb0ELb0EN3c104HalfEfEEv13SSMParamsBase,(.L_x_5408 - _Z25selective_scan_fwd_kernelI32Selective_Scan_fwd_kernel_traitsILi128ELi16ELi1ELb1ELb0ELb0ELb0EN3c104HalfEfEEv13SSMParamsBase)
        .other          _Z25selective_scan_fwd_kernelI32Selective_Scan_fwd_kernel_traitsILi128ELi16ELi1ELb1ELb0ELb0ELb0EN3c104HalfEfEEv13SSMParamsBase,@"STO_CUDA_ENTRY STV_DEFAULT"
_Z25selective_scan_fwd_kernelI32Selective_Scan_fwd_kernel_traitsILi128ELi16ELi1ELb1ELb0ELb0ELb0EN3c104HalfEfEEv13SSMParamsBase:
.text._Z25selective_scan_fwd_kernelI32Selective_Scan_fwd_kernel_traitsILi128ELi16ELi1ELb1ELb0ELb0ELb0EN3c104HalfEfEEv13SSMParamsBase:
[----:B------:R-:W-:Y:S02]  /*0000*/  MOV R1, c[0x0][0x28] ;  /* 0x00000a0000017a02 */ /* 0x000fe40000000f00 */
[----:B------:R-:W0:Y:S01]  /*0010*/  S2R R40, SR_CTAID.Y ;  /* 0x0000000000287919 */ /* 0x000e220000002600 */
[----:B------:R-:W-:Y:S01]  /*0020*/  ISETP.NE.U32.AND P0, PT, RZ, c[0x0][0x238], PT ;  /* 0x00008e00ff007a0c */ /* 0x000fe20003f05070 */
[----:B------:R-:W-:Y:S01]  /*0030*/  HFMA2.MMA R38, -RZ, RZ, 0, 0 ;  /* 0x00000000ff267435 */ /* 0x000fe200000001ff */
[----:B------:R-:W-:Y:S01]  /*0040*/  ISETP.NE.U32.AND P1, PT, RZ, c[0x0][0x250], PT ;  /* 0x00009400ff007a0c */ /* 0x000fe20003f25070 */
[----:B------:R-:W1:Y:S01]  /*0050*/  S2R R36, SR_CTAID.X ;  /* 0x0000000000247919 */ /* 0x000e620000002500 */
[----:B------:R-:W-:Y:S01]  /*0060*/  ISETP.NE.AND.EX P0, PT, RZ, c[0x0][0x23c], PT, P0 ;  /* 0x00008f00ff007a0c */ /* 0x000fe20003f05300 */
[----:B------:R-:W-:Y:S01]  /*0070*/  ULDC.64 UR4, c[0x0][0x118] ;  /* 0x0000460000047ab9 */ /* 0x000fe20000000a00 */
[----:B------:R-:W-:Y:S02]  /*0080*/  ISETP.NE.AND.EX P1, PT, RZ, c[0x0][0x254], PT, P1 ;  /* 0x00009500ff007a0c */ /* 0x000fe40003f25310 */
[----:B------:R-:W-:Y:S02]  /*0090*/  MOV R0, c[0x0][0x174] ;  /* 0x00005d0000007a02 */ /* 0x000fe40000000f00 */
[----:B------:R-:W-:-:S02]  /*00a0*/  MOV R37, RZ ;  /* 0x000000ff00257202 */ /* 0x000fc40000000f00 */
[----:B0-----:R-:W-:-:S05]  /*00b0*/  SHF.R.S32.HI R39, RZ, 0x1f, R40 ;  /* 0x0000001fff277819 */ /* 0x001fca0000011428 */
[C---:B------:R-:W-:Y:S02]  /*00c0*/  @P0 LEA R6, P2, R40.reuse, c[0x0][0x238], 0x2 ;  /* 0x00008e0028060a11 */ /* 0x040fe400078410ff */
[C---:B------:R-:W-:Y:S02]  /*00d0*/  @P1 LEA R8, P3, R40.reuse, c[0x0][0x250], 0x2 ;  /* 0x0000940028081a11 */ /* 0x040fe400078610ff */
[C-C-:B------:R-:W-:Y:S02]  /*00e0*/  @P0 LEA.HI.X R7, R40.reuse, c[0x0][0x23c], R39.reuse, 0x2, P2 ;  /* 0x00008f0028070a11 */ /* 0x140fe400010f1427 */
[----:B-1----:R-:W-:Y:S02]  /*00f0*/  SHF.R.S32.HI R35, RZ, 0x1f, R36 ;  /* 0x0000001fff237819 */ /* 0x002fe40000011424 */
[----:B------:R-:W-:Y:S01]  /*0100*/  @P1 LEA.HI.X R9, R40, c[0x0][0x254], R39, 0x2, P3 ;  /* 0x0000950028091a11 */ /* 0x000fe200018f1427 */
[----:B------:R0:W5:Y:S01]  /*0110*/  @P0 LDG.E R38, [R6.64] ;  /* 0x0000000406260981 */ /* 0x000162000c1e1900 */
[----:B------:R-:W-:Y:S01]  /*0120*/  ISETP.GE.AND P0, PT, R0, 0x1, PT ;  /* 0x000000010000780c */ /* 0x000fe20003f06270 */
[----:B------:R-:W-:-:S02]  /*0130*/  IMAD R11, R35, c[0x0][0x1d0], RZ ;  /* 0x00007400230b7a24 */ /* 0x000fc400078e02ff */
[----:B------:R-:W-:Y:S01]  /*0140*/  IMAD R13, R35, c[0x0][0x1e0], RZ ;  /* 0x00007800230d7a24 */ /* 0x000fe200078e02ff */
[----:B------:R1:W5:Y:S01]  /*0150*/  @P1 LDG.E R37, [R8.64] ;  /* 0x0000000408251981 */ /* 0x000362000c1e1900 */
[----:B------:R-:W-:-:S04]  /*0160*/  IMAD.WIDE.U32 R2, R36, c[0x0][0x1d0], RZ ;  /* 0x0000740024027a25 */ /* 0x000fc800078e00ff */
[----:B------:R-:W-:-:S04]  /*0170*/  IMAD.WIDE.U32 R4, R36, c[0x0][0x1e0], RZ ;  /* 0x0000780024047a25 */ /* 0x000fc800078e00ff */
[C---:B------:R-:W-:Y:S02]  /*0180*/  IMAD R11, R36.reuse, c[0x0][0x1d4], R11 ;  /* 0x00007500240b7a24 */ /* 0x040fe400078e020b */
[----:B------:R-:W-:Y:S02]  /*0190*/  IMAD R13, R36, c[0x0][0x1e4], R13 ;  /* 0x00007900240d7a24 */ /* 0x000fe400078e020d */
[----:B0-----:R-:W-:Y:S01]  /*01a0*/  IMAD R7, R39, c[0x0][0x1d8], RZ ;  /* 0x0000760027077a24 */ /* 0x001fe200078e02ff */
[----:B------:R-:W-:Y:S01]  /*01b0*/  IADD3 R3, R3, R11, RZ ;  /* 0x0000000b03037210 */ /* 0x000fe20007ffe0ff */
        /* <DEDUP_REMOVED lines=11> */
[----:B------:R-:W-:Y:S01]  /*0270*/  LEA R24, P1, R4, c[0x0][0x248], 0x1 ;  /* 0x0000920004187a11 */ /* 0x000fe200078208ff */
[----:B------:R-:W-:Y:S01]  /*0280*/  IMAD R5, R39, c[0x0][0x180], RZ ;  /* 0x0000600027057a24 */ /* 0x000fe200078e02ff */
[----:B------:R-:W-:Y:S01]  /*0290*/  IADD3 R27, R3, R7, RZ ;  /* 0x00000007031b7210 */ /* 0x000fe20007ffe0ff */
[----:B------:R-:W-:Y:S01]  /*02a0*/  IMAD.WIDE.U32 R22, R40, c[0x0][0x180], RZ ;  /* 0x0000600028167a25 */ /* 0x000fe200078e00ff */
[----:B------:R-:W-:Y:S02]  /*02b0*/  LEA R26, P0, R2, c[0x0][0x240], 0x1 ;  /* 0x00009000021a7a11 */ /* 0x000fe400078008ff */
[----:B------:R-:W-:Y:S01]  /*02c0*/  LEA.HI.X R25, R4, c[0x0][0x24c], R25, 0x1, P1 ;  /* 0x0000930004197a11 */ /* 0x000fe200008f0c19 */
[----:B------:R-:W-:Y:S01]  /*02d0*/  IMAD R5, R40, c[0x0][0x184], R5 ;  /* 0x0000610028057a24 */ /* 0x000fe200078e0205 */
[----:B------:R-:W-:Y:S01]  /*02e0*/  LEA.HI.X R27, R2, c[0x0][0x244], R27, 0x1, P0 ;  /* 0x00009100021b7a11 */ /* 0x000fe200000f0c1b */
[----:B------:R-:W-:-:S02]  /*02f0*/  IMAD R0, R36, c[0x0][0x164], R40 ;  /* 0x0000590024007a24 */ /* 0x000fc400078e0228 */
[----:B------:R-:W-:Y:S01]  /*0300*/  IMAD R7, R39, c[0x0][0x198], RZ ;  /* 0x0000660027077a24 */ /* 0x000fe200078e02ff */
[----:B------:R-:W-:Y:S01]  /*0310*/  IADD3 R33, R23, R5, RZ ;  /* 0x0000000517217210 */ /* 0x000fe20007ffe0ff */
[----:B------:R-:W-:Y:S02]  /*0320*/  IMAD R9, R39, c[0x0][0x1b8], RZ ;  /* 0x00006e0027097a24 */ /* 0x000fe400078e02ff */
[----:B------:R-:W-:Y:S01]  /*0330*/  IMAD.WIDE.U32 R20, R40, c[0x0][0x198], RZ ;  /* 0x0000660028147a25 */ /* 0x000fe200078e00ff */
[C---:B0-----:R-:W-:Y:S02]  /*0340*/  SHF.L.U32 R4, R34.reuse, 0x1, RZ ;  /* 0x0000000122047819 */ /* 0x041fe400000006ff */
[----:B------:R-:W-:Y:S01]  /*0350*/  LOP3.LUT R83, R34, 0x1f, RZ, 0xc0, !PT ;  /* 0x0000001f22537812 */ /* 0x000fe200078ec0ff */
[----:B------:R-:W-:Y:S01]  /*0360*/  IMAD.WIDE.U32 R2, R40, c[0x0][0x1b8], RZ ;  /* 0x00006e0028027a25 */ /* 0x000fe200078e00ff */
[----:B------:R-:W-:-:S03]  /*0370*/  LOP3.LUT R5, R4, 0xffffffc0, RZ, 0xc0, !PT ;  /* 0xffffffc004057812 */ /* 0x000fc600078ec0ff */
[----:B------:R-:W-:Y:S01]  /*0380*/  IMAD R0, R0, c[0x0][0x174], RZ ;  /* 0x00005d0000007a24 */ /* 0x000fe200078e02ff */
[----:B-1----:R-:W-:Y:S01]  /*0390*/  IADD3 R41, R5, R32, RZ ;  /* 0x0000002005297210 */ /* 0x002fe20007ffe0ff */
[C---:B------:R-:W-:Y:S02]  /*03a0*/  IMAD R7, R40.reuse, c[0x0][0x19c], R7 ;  /* 0x0000670028077a24 */ /* 0x040fe400078e0207 */
[----:B------:R-:W-:Y:S02]  /*03b0*/  IMAD R9, R40, c[0x0][0x1bc], R9 ;  /* 0x00006f0028097a24 */ /* 0x000fe400078e0209 */
[----:B------:R-:W-:Y:S01]  /*03c0*/  IMAD R28, R0, c[0x0][0x16c], RZ ;  /* 0x00005b00001c7a24 */ /* 0x000fe200078e02ff */
[----:B------:R-:W-:Y:S02]  /*03d0*/  IADD3 R31, R21, R7, RZ ;  /* 0x00000007151f7210 */ /* 0x000fe40007ffe0ff */
[----:B------:R-:W-:Y:S02]  /*03e0*/  IADD3 R29, R3, R9, RZ ;  /* 0x00000009031d7210 */ /* 0x000fe40007ffe0ff */
[----:B------:R-:W-:-:S04]  /*03f0*/  LOP3.LUT R0, R5, 0x1f, R34, 0xf8, !PT ;  /* 0x0000001f05007812 */ /* 0x000fc800078ef822 */
.L_x_3067:
[----:B------:R-:W-:Y:S01]  /*0400*/  BAR.SYNC.DEFER_BLOCKING 0x0 ;  /* 0x0000000000007b1d */ /* 0x000fe20000010000 */
[----:B-1----:R-:W-:-:S05]  /*0410*/  IMAD.WIDE R4, R0, 0x10, R26 ;  /* 0x0000001000047825 */ /* 0x002fca00078e021a */
[----:B------:R-:W2:Y:S04]  /*0420*/  LDG.E.128 R8, [R4.64] ;  /* 0x0000000404087981 */ /* 0x000ea8000c1e1d00 */
[----:B------:R-:W3:Y:S01]  /*0430*/  LDG.E.128 R44, [R4.64+0x200] ;  /* 0x00020004042c7981 */ /* 0x000ee2000c1e1d00 */
[----:B------:R-:W-:Y:S01]  /*0440*/  IADD3 R48, R41, R32, RZ ;  /* 0x0000002029307210 */ /* 0x000fe20007ffe0ff */
[----:B------:R-:W-:Y:S02]  /*0450*/  IMAD.WIDE R42, R0, 0x10, R24 ;  /* 0x00000010002a7825 */ /* 0x000fe400078e0218 */
        /* <DEDUP_REMOVED lines=8> */
[----:B0-----:R-:W-:Y:S01]  /*04e0*/  MOV R44, c[0x0][0x16c] ;  /* 0x00005b00002c7a02 */ /* 0x001fe20000000f00 */
        /* <DEDUP_REMOVED lines=62> */
.L_x_3029:
[----:B-12---:R-:W-:Y:S05]  /*08d0*/  BSYNC B0 ;  /* 0x0000000000007941 */ /* 0x006fea0003800000 */
.L_x_3028:
        /* <DEDUP_REMOVED lines=36> */
.L_x_3031:
[----:B------:R-:W-:Y:S05]  /*0b20*/  BSYNC B0 ;  /* 0x0000000000007941 */ /* 0x000fea0003800000 */
.L_x_3030:
        /* <DEDUP_REMOVED lines=38> */
.L_x_3033:
[----:B------:R-:W-:Y:S05]  /*0d90*/  BSYNC B0 ;  /* 0x0000000000007941 */ /* 0x000fea0003800000 */
.L_x_3032:
        /* <DEDUP_REMOVED lines=36> */
.L_x_3035:
[----:B------:R-:W-:Y:S05]  /*0fe0*/  BSYNC B0 ;  /* 0x0000000000007941 */ /* 0x000fea0003800000 */
.L_x_3034:
[----:B------:R-:W-:Y:S01]  /*0ff0*/  ISETP.EQ.OR P1, PT, RZ, UR6, P1 ;  /* 0x00000006ff007c0c */ /* 0x000fe20008f22670 */
[----:B------:R-:W-:Y:S01]  /*1000*/  HADD2.F32 R4, -RZ, R5.H0_H0 ;  /* 0x20000005ff047230 */ /* 0x000fe20000004100 */
[----:B------:R-:W-:Y:S01]  /*1010*/  BSSY B0, `(.L_x_3036) ;  /* 0x0000028000007945 */ /* 0x000fe20003800000 */
[--C-:B------:R-:W-:Y:S01]  /*1020*/  HADD2.F32 R69, -RZ, R16.reuse.H0_H0 ;  /* 0x20000010ff457230 */ /* 0x100fe20000004100 */
[----:B------:R-:W-:Y:S01]  /*1030*/  FSETP.GTU.FTZ.AND P2, PT, R50, 20, PT ;  /* 0x41a000003200780b */ /* 0x000fe20003f5c000 */
[----:B------:R-:W-:Y:S01]  /*1040*/  HADD2.F32 R11, -RZ, R16.H1_H1 ;  /* 0x30000010ff0b7230 */ /* 0x000fe20000004100 */
[----:B------:R-:W-:Y:S01]  /*1050*/  ISETP.EQ.OR P0, PT, RZ, UR6, P0 ;  /* 0x00000006ff007c0c */ /* 0x000fe20008702670 */
[--C-:B------:R-:W-:Y:S01]  /*1060*/  HADD2.F32 R71, -RZ, R17.reuse.H0_H0 ;  /* 0x20000011ff477230 */ /* 0x100fe20000004100 */
        /* <DEDUP_REMOVED lines=34> */
.L_x_3037:
[----:B------:R-:W-:Y:S05]  /*1290*/  BSYNC B0 ;  /* 0x0000000000007941 */ /* 0x000fea0003800000 */
.L_x_3036:
[----:B------:R-:W-:Y:S01]  /*12a0*/  HADD2.F32 R4, -RZ, R5.H1_H1 ;  /* 0x30000005ff047230 */ /* 0x000fe20000004100 */
[----:B------:R-:W-:Y:S01]  /*12b0*/  BSSY B0, `(.L_x_3038) ;  /* 0x0000027000007945 */ /* 0x000fe20003800000 */
[--C-:B------:R-:W-:Y:S01]  /*12c0*/  HADD2.F32 R75, -RZ, R19.reuse.H0_H0 ;  /* 0x20000013ff4b7230 */ /* 0x100fe20000004100 */
[----:B------:R-:W-:Y:S01]  /*12d0*/  FSETP.GTU.FTZ.AND P1, PT, R16, 20, PT ;  /* 0x41a000001000780b */ /* 0x000fe20003f3c000 */
        /* <DEDUP_REMOVED lines=36> */
.L_x_3039:
[----:B------:R-:W-:Y:S05]  /*1520*/  BSYNC B0 ;  /* 0x0000000000007941 */ /* 0x000fea0003800000 */
.L_x_3038:
        /* <DEDUP_REMOVED lines=42> */
.L_x_3041:
[----:B------:R-:W-:Y:S05]  /*17d0*/  BSYNC B0 ;  /* 0x0000000000007941 */ /* 0x000fea0003800000 */
.L_x_3040:
        /* <DEDUP_REMOVED lines=40> */
.L_x_3043:
[----:B------:R-:W-:Y:S05]  /*1a60*/  BSYNC B0 ;  /* 0x0000000000007941 */ /* 0x000fea0003800000 */
.L_x_3042:
        /* <DEDUP_REMOVED lines=42> */
.L_x_3045:
[----:B------:R-:W-:Y:S05]  /*1d10*/  BSYNC B0 ;  /* 0x0000000000007941 */ /* 0x000fea0003800000 */
.L_x_3044:
        /* <DEDUP_REMOVED lines=40> */
.L_x_3047:
[----:B------:R-:W-:Y:S05]  /*1fa0*/  BSYNC B0 ;  /* 0x0000000000007941 */ /* 0x000fea0003800000 */
.L_x_3046:
        /* <DEDUP_REMOVED lines=46> */
.L_x_3049:
[----:B------:R-:W-:Y:S05]  /*2290*/  BSYNC B0 ;  /* 0x0000000000007941 */ /* 0x000fea0003800000 */
.L_x_3048:
        /* <DEDUP_REMOVED lines=33> */
.L_x_3051:
[----:B------:R-:W-:Y:S05]  /*24b0*/  BSYNC B0 ;  /* 0x0000000000007941 */ /* 0x000fea0003800000 */
.L_x_3050:
        /* <DEDUP_REMOVED lines=33> */
.L_x_3053:
[----:B------:R-:W-:Y:S05]  /*26d0*/  BSYNC B0 ;  /* 0x0000000000007941 */ /* 0x000fea0003800000 */
.L_x_3052:
        /* <DEDUP_REMOVED lines=33> */
.L_x_3055:
[----:B------:R-:W-:Y:S05]  /*28f0*/  BSYNC B0 ;  /* 0x0000000000007941 */ /* 0x000fea0003800000 */
.L_x_3054:
        /* <DEDUP_REMOVED lines=33> */
.L_x_3057:
[----:B------:R-:W-:Y:S05]  /*2b10*/  BSYNC B0 ;  /* 0x0000000000007941 */ /* 0x000fea0003800000 */
.L_x_3056:
        /* <DEDUP_REMOVED lines=33> */
.L_x_3059:
[----:B------:R-:W-:Y:S05]  /*2d30*/  BSYNC B0 ;  /* 0x0000000000007941 */ /* 0x000fea0003800000 */
.L_x_3058:
[----:B------:R-:W-:Y:S01]  /*2d40*/  BAR.SYNC.DEFER_BLOCKING 0x0 ;  /* 0x0000000000007b1d */ /* 0x000fe20000010000 */
[----:B------:R-:W-:Y:S02]  /*2d50*/  FMUL.FTZ R78, R81, R50 ;  /* 0x00000032514e7220 */ /* 0x000fe40000410000 */
        /* <DEDUP_REMOVED lines=17> */
[----:B------:R-:W-:Y:S01]  /*2e70*/  ISETP.NE.AND P0, PT, R83, RZ, PT ;  /* 0x000000ff5300720c */ /* 0x000fe20003f05270 */
[----:B------:R-:W-:Y:S01]  /*2e80*/  HFMA2.MMA R85, -RZ, RZ, 0, 0 ;  /* 0x00000000ff557435 */ /* 0x000fe200000001ff */
[----:B------:R-:W-:-:S02]  /*2e90*/  FMUL.FTZ R86, R15, R65 ;  /* 0x000000410f567220 */ /* 0x000fc40000410000 */
[----:B------:R-:W-:-:S07]  /*2ea0*/  ISETP.EQ.OR P0, PT, R30, RZ, P0 ;  /* 0x000000ff1e00720c */ /* 0x000fce0000702670 */
.L_x_3065:
[----:B------:R-:W-:Y:S02]  /*2eb0*/  SHF.R.S32.HI R8, RZ, 0x1f, R85 ;  /* 0x0000001fff087819 */ /* 0x000fe40000011455 */
[----:B------:R-:W-:Y:S02]  /*2ec0*/  MOV R4, R22 ;  /* 0x0000001600047202 */ /* 0x000fe40000000f00 */
[----:B------:R-:W-:Y:S01]  /*2ed0*/  MOV R5, R33 ;  /* 0x0000002100057202 */ /* 0x000fe20000000f00 */
[----:B------:R-:W-:-:S04]  /*2ee0*/  IMAD R6, R8, c[0x0][0x188], RZ ;  /* 0x0000620008067a24 */ /* 0x000fc800078e02ff */
[----:B------:R-:W-:-:S04]  /*2ef0*/  IMAD.WIDE.U32 R4, R85, c[0x0][0x188], R4 ;  /* 0x0000620055047a25 */ /* 0x000fc800078e0004 */
[----:B------:R-:W-:Y:S01]  /*2f00*/  IMAD R7, R85, c[0x0][0x18c], R6 ;  /* 0x0000630055077a24 */ /* 0x000fe200078e0206 */
[----:B------:R-:W-:-:S04]  /*2f10*/  LEA R6, P1, R4, c[0x0][0x220], 0x2 ;  /* 0x0000880004067a11 */ /* 0x000fc800078210ff */
[----:B------:R-:W-:-:S04]  /*2f20*/  IADD3 R5, R5, R7, RZ ;  /* 0x0000000705057210 */ /* 0x000fc80007ffe0ff */
[----:B------:R-:W-:-:S05]  /*2f30*/  LEA.HI.X R7, R4, c[0x0][0x224], R5, 0x2, P1 ;  /* 0x0000890004077a11 */ /* 0x000fca00008f1405 */
[----:B------:R-:W2:Y:S01]  /*2f40*/  LDG.E R6, [R6.64] ;  /* 0x0000000406067981 */ /* 0x000ea2000c1e1900 */
[----:B------:R-:W-:Y:S01]  /*2f50*/  ISETP.GE.AND P1, PT, R32, 0x1, PT ;  /* 0x000000012000780c */ /* 0x000fe20003f26270 */
[----:B--2---:R-:W-:-:S04]  /*2f60*/  FMUL.FTZ R4, R6, 1.4426950216293334961 ;  /* 0x3fb8aa3b06047820 */ /* 0x004fc80000410000 */
[C---:B------:R-:W-:Y:S02]  /*2f70*/  FMUL.FTZ R87, R4.reuse, R46 ;  /* 0x0000002e04577220 */ /* 0x040fe40000410000 */
[C---:B------:R-:W-:Y:S02]  /*2f80*/  FMUL.FTZ R88, R4.reuse, R47 ;  /* 0x0000002f04587220 */ /* 0x040fe40000410000 */
[C---:B------:R-:W-:Y:S02]  /*2f90*/  FMUL.FTZ R90, R4.reuse, R45 ;  /* 0x0000002d045a7220 */ /* 0x040fe40000410000 */
[----:B0-----:R-:W0:Y:S01]  /*2fa0*/  MUFU.EX2 R87, R87 ;  /* 0x0000005700577308 */ /* 0x001e220000000800 */
[C---:B------:R-:W-:Y:S02]  /*2fb0*/  FMUL.FTZ R89, R4.reuse, R44 ;  /* 0x0000002c04597220 */ /* 0x040fe40000410000 */
[C---:B------:R-:W-:Y:S02]  /*2fc0*/  FMUL.FTZ R92, R4.reuse, R43 ;  /* 0x0000002b045c7220 */ /* 0x040fe40000410000 */
[----:B------:R-:W-:-:S02]  /*2fd0*/  FMUL.FTZ R91, R4, R42 ;  /* 0x0000002a045b7220 */ /* 0x000fc40000410000 */
[C---:B------:R-:W-:Y:S01]  /*2fe0*/  FMUL.FTZ R94, R4.reuse, R41 ;  /* 0x00000029045e7220 */ /* 0x040fe20000410000 */
[----:B------:R-:W1:Y:S01]  /*2ff0*/  MUFU.EX2 R88, R88 ;  /* 0x0000005800587308 */ /* 0x000e620000000800 */
[C---:B------:R-:W-:Y:S02]  /*3000*/  FMUL.FTZ R93, R4.reuse, R49 ;  /* 0x00000031045d7220 */ /* 0x040fe40000410000 */
[C---:B------:R-:W-:Y:S02]  /*3010*/  FMUL.FTZ R96, R4.reuse, R48 ;  /* 0x0000003004607220 */ /* 0x040fe40000410000 */
[C---:B------:R-:W-:Y:S02]  /*3020*/  FMUL.FTZ R95, R4.reuse, R50 ;  /* 0x00000032045f7220 */ /* 0x040fe40000410000 */
[----:B------:R-:W-:Y:S01]  /*3030*/  FMUL.FTZ R98, R4, R16 ;  /* 0x0000001004627220 */ /* 0x000fe20000410000 */
[----:B------:R-:W2:Y:S01]  /*3040*/  MUFU.EX2 R90, R90 ;  /* 0x0000005a005a7308 */ /* 0x000ea20000000800 */
[----:B0-----:R-:W-:-:S02]  /*3050*/  FFMA.FTZ R5, R69, R87, R70 ;  /* 0x0000005745057223 */ /* 0x001fc40000010046 */
[C---:B------:R-:W-:Y:S02]  /*3060*/  FMUL.FTZ R97, R4.reuse, R19 ;  /* 0x0000001304617220 */ /* 0x040fe40000410000 */
[C---:B------:R-:W-:Y:S02]  /*3070*/  FMUL.FTZ R100, R4.reuse, R55 ;  /* 0x0000003704647220 */ /* 0x040fe40000410000 */
[----:B------:R-:W-:Y:S01]  /*3080*/  FMUL.FTZ R99, R4, R64 ;  /* 0x0000004004637220 */ /* 0x000fe20000410000 */
[----:B------:R-:W0:Y:S01]  /*3090*/  MUFU.EX2 R89, R89 ;  /* 0x0000005900597308 */ /* 0x000e220000000800 */
[----:B-1----:R-:W-:Y:S02]  /*30a0*/  FMUL.FTZ R7, R88, R87 ;  /* 0x0000005758077220 */ /* 0x002fe40000410000 */
[C---:B------:R-:W-:Y:S02]  /*30b0*/  FMUL.FTZ R101, R4.reuse, R68 ;  /* 0x0000004404657220 */ /* 0x040fe40000410000 */
[----:B------:R-:W-:-:S03]  /*30c0*/  FMUL.FTZ R103, R4, R65 ;  /* 0x0000004104677220 */ /* 0x000fc60000410000 */
[----:B------:R-:W1:Y:S01]  /*30d0*/  MUFU.EX2 R92, R92 ;  /* 0x0000005c005c7308 */ /* 0x000e620000000800 */
[C---:B--2---:R-:W-:Y:S02]  /*30e0*/  FFMA.FTZ R5, R90.reuse, R5, R71 ;  /* 0x000000055a057223 */ /* 0x044fe40000010047 */
[----:B------:R-:W-:-:S05]  /*30f0*/  FMUL.FTZ R6, R90, R7 ;  /* 0x000000075a067220 */ /* 0x000fca0000410000 */
[----:B------:R-:W2:Y:S01]  /*3100*/  MUFU.EX2 R91, R91 ;  /* 0x0000005b005b7308 */ /* 0x000ea20000000800 */
[C---:B0-----:R-:W-:Y:S02]  /*3110*/  FFMA.FTZ R7, R89.reuse, R5, R72 ;  /* 0x0000000559077223 */ /* 0x041fe40000010048 */
[----:B------:R-:W-:-:S05]  /*3120*/  FMUL.FTZ R5, R89, R6 ;  /* 0x0000000659057220 */ /* 0x000fca0000410000 */
[----:B------:R-:W0:Y:S01]  /*3130*/  MUFU.EX2 R94, R94 ;  /* 0x0000005e005e7308 */ /* 0x000e220000000800 */
[C---:B-1----:R-:W-:Y:S02]  /*3140*/  FFMA.FTZ R7, R92.reuse, R7, R73 ;  /* 0x000000075c077223 */ /* 0x042fe40000010049 */
[----:B------:R-:W-:-:S05]  /*3150*/  FMUL.FTZ R6, R92, R5 ;  /* 0x000000055c067220 */ /* 0x000fca0000410000 */
        /* <DEDUP_REMOVED lines=14> */
[----:B------:R-:W-:Y:S02]  /*3240*/  FMUL.FTZ R5, R95, R6 ;  /* 0x000000065f057220 */ /* 0x000fe40000410000 */
[C---:B------:R-:W-:Y:S02]  /*3250*/  IMAD R6, R8.reuse, c[0x0][0x1a0], RZ ;  /* 0x0000680008067a24 */ /* 0x040fe400078e02ff */
[----:B------:R-:W-:Y:S01]  /*3260*/  IMAD R8, R8, c[0x0][0x1c0], RZ ;  /* 0x0000700008087a24 */ /* 0x000fe200078e02ff */
[----:B------:R-:W0:Y:S01]  /*3270*/  MUFU.EX2 R100, R100 ;  /* 0x0000006400647308 */ /* 0x000e220000000800 */
[C---:B-1----:R-:W-:Y:S02]  /*3280*/  FFMA.FTZ R7, R98.reuse, R7, R79 ;  /* 0x0000000762077223 */ /* 0x042fe4000001004f */
[----:B------:R-:W-:-:S02]  /*3290*/  FMUL.FTZ R4, R98, R5 ;  /* 0x0000000562047220 */ /* 0x000fc40000410000 */
[C---:B------:R-:W-:Y:S01]  /*32a0*/  IMAD R9, R85.reuse, c[0x0][0x1a4], R6 ;  /* 0x0000690055097a24 */ /* 0x040fe200078e0206 */
[----:B------:R-:W-:Y:S01]  /*32b0*/  MOV R6, R2 ;  /* 0x0000000200067202 */ /* 0x000fe20000000f00 */
[----:B------:R-:W-:Y:S01]  /*32c0*/  IMAD R11, R85, c[0x0][0x1c4], R8 ;  /* 0x00007100550b7a24 */ /* 0x000fe200078e0208 */
[----:B------:R-:W1:Y:S01]  /*32d0*/  MUFU.EX2 R99, R99 ;  /* 0x0000006300637308 */ /* 0x000e620000000800 */
[C---:B--2---:R-:W-:Y:S02]  /*32e0*/  FFMA.FTZ R7, R97.reuse, R7, R80 ;  /* 0x0000000761077223 */ /* 0x044fe40000010050 */
[----:B------:R-:W-:-:S05]  /*32f0*/  FMUL.FTZ R5, R97, R4 ;  /* 0x0000000461057220 */ /* 0x000fca0000410000 */
[----:B------:R-:W2:Y:S01]  /*3300*/  MUFU.EX2 R101, R101 ;  /* 0x0000006500657308 */ /* 0x000ea20000000800 */
[C---:B0-----:R-:W-:Y:S02]  /*3310*/  FFMA.FTZ R7, R100.reuse, R7, R81 ;  /* 0x0000000764077223 */ /* 0x041fe40000010051 */
[----:B------:R-:W-:Y:S01]  /*3320*/  FMUL.FTZ R4, R100, R5 ;  /* 0x0000000564047220 */ /* 0x000fe20000410000 */
[----:B------:R-:W-:-:S04]  /*3330*/  MOV R5, R31 ;  /* 0x0000001f00057202 */ /* 0x000fc80000000f00 */
[----:B------:R-:W0:Y:S01]  /*3340*/  MUFU.EX2 R103, R103 ;  /* 0x0000006700677308 */ /* 0x000e220000000800 */
[C---:B-1----:R-:W-:Y:S02]  /*3350*/  FFMA.FTZ R7, R99.reuse, R7, R82 ;  /* 0x0000000763077223 */ /* 0x042fe40000010052 */
[----:B------:R-:W-:Y:S02]  /*3360*/  FMUL.FTZ R4, R99, R4 ;  /* 0x0000000463047220 */ /* 0x000fe40000410000 */
[C---:B--2---:R-:W-:Y:S02]  /*3370*/  FFMA.FTZ R7, R101.reuse, R7, R84 ;  /* 0x0000000765077223 */ /* 0x044fe40000010054 */
[----:B------:R-:W-:Y:S02]  /*3380*/  FMUL.FTZ R4, R101, R4 ;  /* 0x0000000465047220 */ /* 0x000fe40000410000 */
[C---:B0-----:R-:W-:Y:S01]  /*3390*/  FFMA.FTZ R13, R103.reuse, R7, R86 ;  /* 0x00000007670d7223 */ /* 0x041fe20000010056 */
[----:B------:R-:W-:Y:S01]  /*33a0*/  MOV R7, R29 ;  /* 0x0000001d00077202 */ /* 0x000fe20000000f00 */
[----:B------:R-:W-:Y:S01]  /*33b0*/  FMUL.FTZ R12, R103, R4 ;  /* 0x00000004670c7220 */ /* 0x000fe20000410000 */
[----:B------:R-:W-:-:S02]  /*33c0*/  MOV R4, R20 ;  /* 0x0000001400047202 */ /* 0x000fc40000000f00 */
[----:B------:R-:W0:Y:S01]  /*33d0*/  SHFL.UP PT, R14, R13, 0x1, RZ ;  /* 0x042000000d0e7989 */ /* 0x000e2200000e00ff */
[----:B------:R-:W-:-:S03]  /*33e0*/  IMAD.WIDE.U32 R6, R85, c[0x0][0x1c0], R6 ;  /* 0x0000700055067a25 */ /* 0x000fc600078e0006 */
[----:B------:R-:W1:Y:S01]  /*33f0*/  SHFL.UP PT, R15, R12, 0x1, RZ ;  /* 0x042000000c0f7989 */ /* 0x000e6200000e00ff */
[----:B------:R-:W-:Y:S01]  /*3400*/  IMAD.WIDE.U32 R4, R85, c[0x0][0x1a0], R4 ;  /* 0x0000680055047a25 */ /* 0x000fe200078e0004 */
[----:B------:R-:W-:-:S04]  /*3410*/  LEA R10, P3, R6, c[0x0][0x230], 0x2 ;  /* 0x00008c00060a7a11 */ /* 0x000fc800078610ff */
[C---:B------:R-:W-:Y:S02]  /*3420*/  LEA R8, P2, R4.reuse, c[0x0][0x228], 0x2 ;  /* 0x00008a0004087a11 */ /* 0x040fe400078410ff */
[----:B------:R-:W-:Y:S02]  /*3430*/  IADD3 R9, R5, R9, RZ ;  /* 0x0000000905097210 */ /* 0x000fe40007ffe0ff */
[----:B------:R-:W-:Y:S02]  /*3440*/  IADD3 R5, R7, R11, RZ ;  /* 0x0000000b07057210 */ /* 0x000fe40007ffe0ff */
[----:B------:R-:W-:Y:S02]  /*3450*/  LEA.HI.X R9, R4, c[0x0][0x22c], R9, 0x2, P2 ;  /* 0x00008b0004097a11 */ /* 0x000fe400010f1409 */
[----:B------:R-:W-:Y:S01]  /*3460*/  LEA.HI.X R11, R6, c[0x0][0x234], R5, 0x2, P3 ;  /* 0x00008d00060b7a11 */ /* 0x000fe200018f1405 */
[----:B0-----:R-:W-:Y:S01]  /*3470*/  @P1 FFMA.FTZ R13, R12, R14, R13 ;  /* 0x0000000e0c0d1223 */ /* 0x001fe2000001000d */
[----:B------:R-:W-:Y:S01]  /*3480*/  ISETP.NE.AND P2, PT, R32, 0x1f, PT ;  /* 0x0000001f2000780c */ /* 0x000fe20003f45270 */
[----:B------:R0:W5:Y:S01]  /*3490*/  LDG.E R102, [R8.64] ;  /* 0x0000000408667981 */ /* 0x000162000c1e1900 */
[----:B-1----:R-:W-:-:S03]  /*34a0*/  @P1 FMUL.FTZ R12, R12, R15 ;  /* 0x0000000f0c0c1220 */ /* 0x002fc60000410000 */
[----:B------:R-:W1:Y:S04]  /*34b0*/  SHFL.UP PT, R4, R13, 0x2, RZ ;  /* 0x044000000d047989 */ /* 0x000e6800000e00ff */
[----:B------:R-:W2:Y:S01]  /*34c0*/  SHFL.UP PT, R5, R12, 0x2, RZ ;  /* 0x044000000c057989 */ /* 0x000ea200000e00ff */
[----:B------:R-:W-:-:S03]  /*34d0*/  ISETP.GE.AND P1, PT, R32, 0x2, PT ;  /* 0x000000022000780c */ /* 0x000fc60003f26270 */
[----:B------:R0:W5:Y:S01]  /*34e0*/  LDG.E R105, [R10.64] ;  /* 0x000000040a697981 */ /* 0x000162000c1e1900 */
[----:B------:R-:W-:Y:S01]  /*34f0*/  MOV R15, RZ ;  /* 0x000000ff000f7202 */ /* 0x000fe20000000f00 */
[----:B------:R-:W-:Y:S01]  /*3500*/  BSSY B0, `(.L_x_3061) ;  /* 0x0000038000007945 */ /* 0x000fe20003800000 */
[----:B------:R-:W-:Y:S02]  /*3510*/  MOV R14, 0x3f800000 ;  /* 0x3f800000000e7802 */ /* 0x000fe40000000f00 */
[----:B------:R-:W-:-:S04]  /*3520*/  SHF.R.U32.HI R108, RZ, 0x5, R34 ;  /* 0x00000005ff6c7819 */ /* 0x000fc80000011622 */
[----:B------:R-:W-:Y:S01]  /*3530*/  @!P0 LDS.64 R14, [R85.X8+0x10d0] ;  /* 0x0010d000550e8984 */ /* 0x000fe20000008a00 */
[----:B------:R-:W-:-:S04]  /*3540*/  ISETP.NE.AND P3, PT, R108, RZ, PT ;  /* 0x000000ff6c00720c */ /* 0x000fc80003f65270 */
[----:B------:R-:W-:Y:S01]  /*3550*/  ISETP.NE.AND P4, PT, R32, RZ, P3 ;  /* 0x000000ff2000720c */ /* 0x000fe20001f85270 */
[C---:B-1----:R-:W-:Y:S02]  /*3560*/  @P1 FFMA.FTZ R13, R12.reuse, R4, R13 ;  /* 0x000000040c0d1223 */ /* 0x042fe4000001000d */
[----:B--2---:R-:W-:-:S03]  /*3570*/  @P1 FMUL.FTZ R12, R12, R5 ;  /* 0x000000050c0c1220 */ /* 0x004fc60000410000 */
[----:B------:R-:W1:Y:S01]  /*3580*/  SHFL.UP PT, R4, R13, 0x4, RZ ;  /* 0x048000000d047989 */ /* 0x000e6200000e00ff */
[----:B------:R-:W-:-:S03]  /*3590*/  ISETP.GE.AND P1, PT, R32, 0x4, PT ;  /* 0x000000042000780c */ /* 0x000fc60003f26270 */
[----:B------:R-:W2:Y:S10]  /*35a0*/  SHFL.UP PT, R5, R12, 0x4, RZ ;  /* 0x048000000c057989 */ /* 0x000eb400000e00ff */
[----:B-1----:R-:W-:-:S02]  /*35b0*/  @P1 FFMA.FTZ R13, R12, R4, R13 ;  /* 0x000000040c0d1223 */ /* 0x002fc4000001000d */
        /* <DEDUP_REMOVED lines=9> */
[C---:B-1----:R-:W-:Y:S01]  /*3650*/  @P1 FFMA.FTZ R13, R12.reuse, R4, R13 ;  /* 0x000000040c0d1223 */ /* 0x042fe2000001000d */
[----:B------:R-:W-:Y:S01]  /*3660*/  @!P2 SHF.R.U32.HI R4, RZ, 0x2, R34 ;  /* 0x00000002ff04a819 */ /* 0x000fe20000011622 */
[----:B--2---:R-:W-:-:S03]  /*3670*/  @P1 FMUL.FTZ R12, R12, R5 ;  /* 0x000000050c0c1220 */ /* 0x004fc60000410000 */
[----:B------:R-:W-:Y:S01]  /*3680*/  @!P2 LOP3.LUT R106, R4, 0x3ffffff8, RZ, 0xc0, !PT ;  /* 0x3ffffff8046aa812 */ /* 0x000fe200078ec0ff */
[----:B------:R-:W-:Y:S01]  /*3690*/  SHFL.UP PT, R107, R13, 0x1, RZ ;  /* 0x042000000d6b7989 */ /* 0x000fe200000e00ff */
[----:B------:R-:W-:-:S03]  /*36a0*/  ISETP.NE.AND P1, PT, R108, 0x3, PT ;  /* 0x000000036c00780c */ /* 0x000fc60003f25270 */
[----:B------:R-:W-:Y:S04]  /*36b0*/  @!P2 STS.64 [R106+0x1090], R12 ;  /* 0x0010900c6a00a388 */ /* 0x000fe80000000a00 */
[----:B------:R-:W-:Y:S01]  /*36c0*/  BAR.SYNC.DEFER_BLOCKING 0x0 ;  /* 0x0000000000007b1d */ /* 0x000fe20000010000 */
[----:B------:R-:W-:-:S05]  /*36d0*/  ISETP.NE.AND P2, PT, R108, 0x2, PT ;  /* 0x000000026c00780c */ /* 0x000fca0003f45270 */
[----:B------:R-:W-:Y:S04]  /*36e0*/  SHFL.UP PT, R104, R12, 0x1, RZ ;  /* 0x042000000c687989 */ /* 0x000fe800000e00ff */
[----:B------:R-:W1:Y:S04]  /*36f0*/  LDS.128 R4, [0x1090] ;  /* 0x00109000ff047984 */ /* 0x000e680000000c00 */
[----:B0-----:R-:W0:Y:S01]  /*3700*/  LDS.128 R8, [0x10a0] ;  /* 0x0010a000ff087984 */ /* 0x001e220000000c00 */
[-C--:B-1----:R-:W-:Y:S02]  /*3710*/  FMUL.FTZ R109, R4, R6.reuse ;  /* 0x00000006046d7220 */ /* 0x082fe40000410000 */
[----:B------:R-:W-:-:S03]  /*3720*/  FFMA.FTZ R6, R5, R6, R7 ;  /* 0x0000000605067223 */ /* 0x000fc60000010007 */
[C---:B------:R-:W-:Y:S01]  /*3730*/  FSEL R4, R109.reuse, R4, !P2 ;  /* 0x000000046d047208 */ /* 0x040fe20005000000 */
[-C--:B0-----:R-:W-:Y:S01]  /*3740*/  FMUL.FTZ R109, R109, R8.reuse ;  /* 0x000000086d6d7220 */ /* 0x081fe20000410000 */
[C---:B------:R-:W-:Y:S01]  /*3750*/  FSEL R5, R6.reuse, R5, !P2 ;  /* 0x0000000506057208 */ /* 0x040fe20005000000 */
[----:B------:R-:W-:-:S03]  /*3760*/  FFMA.FTZ R8, R6, R8, R9 ;  /* 0x0000000806087223 */ /* 0x000fc60000010009 */
[----:B------:R-:W-:Y:S01]  /*3770*/  FSEL R7, R109, R4, !P1 ;  /* 0x000000046d077208 */ /* 0x000fe20004800000 */
[----:B------:R-:W-:Y:S01]  /*3780*/  FFMA.FTZ R11, R10, R8, R11 ;  /* 0x000000080a0b7223 */ /* 0x000fe2000001000b */
[----:B------:R-:W-:Y:S01]  /*3790*/  FSEL R5, R8, R5, !P1 ;  /* 0x0000000508057208 */ /* 0x000fe20004800000 */
[----:B------:R-:W-:Y:S01]  /*37a0*/  FMUL.FTZ R10, R10, R109 ;  /* 0x0000006d0a0a7220 */ /* 0x000fe20000410000 */
[----:B------:R-:W-:Y:S01]  /*37b0*/  @P3 MOV R4, R14 ;  /* 0x0000000e00043202 */ /* 0x000fe20000000f00 */
[C---:B------:R-:W-:Y:S02]  /*37c0*/  @P4 FMUL.FTZ R7, R104.reuse, R7 ;  /* 0x0000000768074220 */ /* 0x040fe40000410000 */
[----:B------:R-:W-:-:S03]  /*37d0*/  @P4 FFMA.FTZ R5, R104, R5, R107 ;  /* 0x0000000568054223 */ /* 0x000fc6000001006b */
[----:B------:R-:W-:Y:S02]  /*37e0*/  @P3 MOV R104, R7 ;  /* 0x0000000700683202 */ /* 0x000fe40000000f00 */
[----:B------:R-:W-:Y:S02]  /*37f0*/  @P3 MOV R107, R5 ;  /* 0x00000005006b3202 */ /* 0x000fe40000000f00 */
[----:B------:R-:W-:Y:S01]  /*3800*/  @P3 MOV R5, R15 ;  /* 0x0000000f00053202 */ /* 0x000fe20000000f00 */
[----:B------:R-:W-:Y:S05]  /*3810*/  @P3 BRA `(.L_x_3062) ;  /* 0x0000006000003947 */ /* 0x000fea0003800000 */
[----:B------:R-:W-:Y:S01]  /*3820*/  ISETP.NE.AND P1, PT, R32, RZ, PT ;  /* 0x000000ff2000720c */ /* 0x000fe20003f25270 */
[C---:B------:R-:W-:Y:S02]  /*3830*/  FMUL.FTZ R4, R10.reuse, R14 ;  /* 0x0000000e0a047220 */ /* 0x040fe40000410000 */
[----:B------:R-:W-:-:S10]  /*3840*/  FFMA.FTZ R5, R10, R15, R11 ;  /* 0x0000000f0a057223 */ /* 0x000fd4000001000b */
[----:B------:R0:W-:Y:S01]  /*3850*/  @!P1 STS.64 [0x10b8], R14 ;  /* 0x0010b80eff009388 */ /* 0x0001e20000000a00 */
[----:B------:R-:W-:Y:S02]  /*3860*/  @!P1 MOV R104, R14 ;  /* 0x0000000e00689202 */ /* 0x000fe40000000f00 */
[----:B------:R-:W-:Y:S02]  /*3870*/  @!P1 MOV R107, R15 ;  /* 0x0000000f006b9202 */ /* 0x000fe40000000f00 */
.L_x_3062:
[----:B------:R-:W-:Y:S05]  /*3880*/  BSYNC B0 ;  /* 0x0000000000007941 */ /* 0x000fea0003800000 */
.L_x_3061:
        /* <DEDUP_REMOVED lines=24> */
[----:B------:R-:W-:Y:S01]  /*3a10*/  IMAD R7, R30, c[0x0][0x16c], R85 ;  /* 0x00005b001e077a24 */ /* 0x000fe200078e0255 */
[----:B------:R1:W-:Y:S04]  /*3a20*/  STS.64 [R85.X8+0x10d0], R4 ;  /* 0x0010d00455007388 */ /* 0x0003e80000008a00 */
[----:B------:R-:W-:Y:S02]  /*3a30*/  SHF.R.S32.HI R9, RZ, 0x1f, R7 ;  /* 0x0000001fff097819 */ /* 0x000fe40000011407 */
[----:B------:R-:W-:-:S04]  /*3a40*/  IADD3 R7, P1, R28, R7, RZ ;  /* 0x000000071c077210 */ /* 0x000fc80007f3e0ff */
[----:B------:R-:W-:Y:S02]  /*3a50*/  LEA.HI.X.SX32 R8, R28, R9, 0x1, P1 ;  /* 0x000000091c087211 */ /* 0x000fe400008f0eff */
[----:B------:R-:W-:-:S04]  /*3a60*/  LEA R6, P1, R7, c[0x0][0x260], 0x3 ;  /* 0x0000980007067a11 */ /* 0x000fc800078218ff */
[----:B------:R-:W-:-:S05]  /*3a70*/  LEA.HI.X R7, R7, c[0x0][0x264], R8, 0x3, P1 ;  /* 0x0000990007077a11 */ /* 0x000fca00008f1c08 */
[----:B------:R1:W-:Y:S04]  /*3a80*/  STG.E.64 [R6.64], R4 ;  /* 0x0000000406007986 */ /* 0x0003e8000c101b04 */
.L_x_3064:
[----:B------:R-:W-:Y:S05]  /*3a90*/  BSYNC B0 ;  /* 0x0000000000007941 */ /* 0x000fea0003800000 */
.L_x_3063:
[----:B-1----:R-:W-:Y:S01]  /*3aa0*/  IADD3 R85, R85, 0x1, RZ ;  /* 0x0000000155557810 */ /* 0x002fe20007ffe0ff */
[C---:B------:R-:W-:Y:S02]  /*3ab0*/  FFMA.FTZ R58, R102.reuse, R107, R58 ;  /* 0x0000006b663a7223 */ /* 0x040fe4000001003a */
[C---:B------:R-:W-:Y:S01]  /*3ac0*/  FFMA.FTZ R59, R102.reuse, R87, R59 ;  /* 0x00000057663b7223 */ /* 0x040fe2000001003b */
[----:B------:R-:W-:Y:S01]  /*3ad0*/  ISETP.GE.AND P1, PT, R85, c[0x0][0x16c], PT ;  /* 0x00005b0055007a0c */ /* 0x000fe20003f26270 */
[C---:B------:R-:W-:Y:S02]  /*3ae0*/  FFMA.FTZ R60, R102.reuse, R11, R60 ;  /* 0x0000000b663c7223 */ /* 0x040fe4000001003c */
[C---:B------:R-:W-:Y:S02]  /*3af0*/  FFMA.FTZ R61, R102.reuse, R89, R61 ;  /* 0x00000059663d7223 */ /* 0x040fe4000001003d */
[C---:B------:R-:W-:Y:S02]  /*3b00*/  FFMA.FTZ R63, R102.reuse, R92, R63 ;  /* 0x0000005c663f7223 */ /* 0x040fe4000001003f */
        /* <DEDUP_REMOVED lines=11> */
[----:B------:R-:W-:Y:S05]  /*3bc0*/  @!P1 BRA `(.L_x_3065) ;  /* 0xfffff2e000009947 */ /* 0x000fea000383ffff */
.L_x_3060:
[----:B------:R-:W-:Y:S01]  /*3bd0*/  BAR.SYNC.DEFER_BLOCKING 0x0 ;  /* 0x0000000000007b1d */ /* 0x000fe20000010000 */
[----:B------:R-:W-:Y:S01]  /*3be0*/  SHF.L.U32 R4, R34, 0x1, RZ ;  /* 0x0000000122047819 */ /* 0x000fe200000006ff */
[----:B------:R-:W-:Y:S01]  /*3bf0*/  IMAD R43, R35, c[0x0][0x200], RZ ;  /* 0x00008000232b7a24 */ /* 0x000fe200078e02ff */
[----:B------:R-:W-:-:S02]  /*3c00*/  F2FP.PACK_AB R54, R54, R53 ;  /* 0x000000353636723e */ /* 0x000fc400000000ff */
[----:B------:R-:W-:Y:S01]  /*3c10*/  LOP3.LUT R41, R4, 0xffffffc0, RZ, 0xc0, !PT ;  /* 0xffffffc004297812 */ /* 0x000fe200078ec0ff */
[----:B------:R-:W-:Y:S01]  /*3c20*/  IMAD R43, R36, c[0x0][0x204], R43 ;  /* 0x00008100242b7a24 */ /* 0x000fe200078e022b */
[----:B------:R-:W-:Y:S02]  /*3c30*/  F2FP.PACK_AB R53, R52, R51 ;  /* 0x000000333435723e */ /* 0x000fe400000000ff */
[----:B------:R-:W-:Y:S02]  /*3c40*/  LEA R19, R32, R41, 0x1 ;  /* 0x0000002920137211 */ /* 0x000fe400078e08ff */
[----:B------:R-:W-:Y:S02]  /*3c50*/  IADD3 R41, R41, R32, RZ ;  /* 0x0000002029297210 */ /* 0x000fe40007ffe0ff */
[----:B------:R-:W-:Y:S02]  /*3c60*/  F2FP.PACK_AB R7, R66, R67 ;  /* 0x000000434207723e */ /* 0x000fe400000000ff */
[----:B------:R-:W-:-:S02]  /*3c70*/  F2FP.PACK_AB R6, R62, R63 ;  /* 0x0000003f3e06723e */ /* 0x000fc400000000ff */
[----:B------:R-:W-:Y:S02]  /*3c80*/  F2FP.PACK_AB R5, R61, R60 ;  /* 0x0000003c3d05723e */ /* 0x000fe400000000ff */
[----:B------:R-:W-:Y:S02]  /*3c90*/  F2FP.PACK_AB R4, R59, R58 ;  /* 0x0000003a3b04723e */ /* 0x000fe400000000ff */
[----:B------:R-:W-:Y:S02]  /*3ca0*/  F2FP.PACK_AB R55, R57, R56 ;  /* 0x000000383937723e */ /* 0x000fe400000000ff */
[----:B------:R-:W-:Y:S01]  /*3cb0*/  F2FP.PACK_AB R52, R18, R17 ;  /* 0x000000111234723e */ /* 0x000fe200000000ff */
[----:B------:R1:W-:Y:S01]  /*3cc0*/  STS.128 [R19.X16], R4 ;  /* 0x0000000413007388 */ /* 0x0003e2000000cc00 */
[----:B------:R-:W-:Y:S02]  /*3cd0*/  SHF.L.U32 R18, R41, 0x4, RZ ;  /* 0x0000000429127819 */ /* 0x000fe400000006ff */
[----:B------:R-:W-:Y:S01]  /*3ce0*/  SHF.L.U32 R16, R30, 0xb, RZ ;  /* 0x0000000b1e107819 */ /* 0x000fe200000006ff */
[----:B------:R-:W-:Y:S01]  /*3cf0*/  STS.128 [R19.X16+0x10], R52 ;  /* 0x0000103413007388 */ /* 0x000fe2000000cc00 */
[----:B------:R-:W-:-:S06]  /*3d00*/  NOP ;  /* 0x0000000000007918 */ /* 0x000fcc0000000000 */
[----:B------:R-:W2:Y:S01]  /*3d10*/  LDS.128 R8, [R18] ;  /* 0x0000000012087984 */ /* 0x000ea20000000c00 */
[--C-:B------:R-:W-:Y:S02]  /*3d20*/  SHF.R.S32.HI R17, RZ, 0x1f, R16.reuse ;  /* 0x0000001fff117819 */ /* 0x100fe40000011410 */
[----:B------:R-:W-:Y:S01]  /*3d30*/  IADD3 R30, R30, 0x1, RZ ;  /* 0x000000011e1e7810 */ /* 0x000fe20007ffe0ff */
[----:B0-----:R-:W0:Y:S01]  /*3d40*/  LDS.128 R12, [R18+0x200] ;  /* 0x00020000120c7984 */ /* 0x001e220000000c00 */
[----:B-1----:R-:W-:Y:S01]  /*3d50*/  IMAD R7, R39, c[0x0][0x208], RZ ;  /* 0x0000820027077a24 */ /* 0x002fe200078e02ff */
[----:B------:R-:W-:Y:S01]  /*3d60*/  IADD3 R26, P1, R26, 0x1000, RZ ;  /* 0x000010001a1a7810 */ /* 0x000fe20007f3e0ff */
[----:B------:R-:W-:Y:S01]  /*3d70*/  IMAD.WIDE.U32 R4, R36, c[0x0][0x200], R16 ;  /* 0x0000800024047a25 */ /* 0x000fe200078e0010 */
[----:B------:R-:W-:Y:S02]  /*3d80*/  IADD3 R24, P2, R24, 0x1000, RZ ;  /* 0x0000100018187810 */ /* 0x000fe40007f5e0ff */
[----:B------:R-:W-:Y:S01]  /*3d90*/  IADD3.X R27, RZ, R27, RZ, P1, !PT ;  /* 0x0000001bff1b7210 */ /* 0x000fe20000ffe4ff */
[----:B------:R-:W-:Y:S01]  /*3da0*/  IMAD R7, R40, c[0x0][0x20c], R7 ;  /* 0x0000830028077a24 */ /* 0x000fe200078e0207 */
[----:B------:R-:W-:-:S02]  /*3db0*/  IADD3 R5, R5, R43, RZ ;  /* 0x0000002b05057210 */ /* 0x000fc40007ffe0ff */
[----:B------:R-:W-:-:S03]  /*3dc0*/  IADD3.X R25, RZ, R25, RZ, P2, !PT ;  /* 0x00000019ff197210 */ /* 0x000fc600017fe4ff */
[----:B------:R-:W-:-:S05]  /*3dd0*/  IMAD.WIDE.U32 R4, R40, c[0x0][0x208], R4 ;  /* 0x0000820028047a25 */ /* 0x000fca00078e0004 */
[----:B------:R-:W-:Y:S02]  /*3de0*/  IADD3 R5, R5, R7, RZ ;  /* 0x0000000705057210 */ /* 0x000fe40007ffe0ff */
[----:B------:R-:W-:-:S04]  /*3df0*/  LEA R6, P0, R4, c[0x0][0x258], 0x1 ;  /* 0x0000960004067a11 */ /* 0x000fc800078008ff */
[----:B------:R-:W-:Y:S02]  /*3e00*/  LEA.HI.X R7, R4, c[0x0][0x25c], R5, 0x1, P0 ;  /* 0x0000970004077a11 */ /* 0x000fe400000f0c05 */
[----:B------:R-:W-:-:S03]  /*3e10*/  ISETP.GE.AND P0, PT, R30, c[0x0][0x174], PT ;  /* 0x00005d001e007a0c */ /* 0x000fc60003f06270 */
[----:B------:R-:W-:-:S05]  /*3e20*/  IMAD.WIDE R4, R0, 0x10, R6 ;  /* 0x0000001000047825 */ /* 0x000fca00078e0206 */
[----:B--2---:R1:W-:Y:S04]  /*3e30*/  STG.E.128 [R4.64], R8 ;  /* 0x0000000804007986 */ /* 0x0043e8000c101d04 */
[----:B0-----:R1:W-:Y:S01]  /*3e40*/  STG.E.128 [R4.64+0x200], R12 ;  /* 0x0002000c04007986 */ /* 0x0013e2000c101d04 */
[----:B------:R-:W-:Y:S01]  /*3e50*/  @P0 CALL.REL.NOINC `(.L_x_3066) ;  /* 0x0000001000000944 */ /* 0x000fe20003c00000 */
[----:B------:R-:W-:Y:S05]  /*3e60*/  BRA `(.L_x_3067) ;  /* 0xffffc59000007947 */ /* 0x000fea000383ffff */
.L_x_3066:
[----:B------:R-:W-:Y:S05]  /*3e70*/  EXIT ;  /* 0x000000000000794d */ /* 0x000fea0003800000 */
.L_x_3068:
        /* <DEDUP_REMOVED lines=16> */
.L_x_5408:


//--------------------- .text._Z25selective_scan_fwd_kernelI32Selective_Scan_fwd_kernel_traitsILi128ELi16ELi1ELb1ELb0ELb0ELb1EN3c104HalfEfEEv13SSMParamsBase --------------------------
	.section	.text._Z25selective_scan_fwd_kernelI32Selective_Scan_fwd_kernel_traitsILi128ELi16ELi1ELb1ELb0ELb0ELb1EN3c104HalfEfEEv13SSMParamsBase,"ax",@progbits
	.sectioninfo	@"SHI_REGISTERS=112"
	.align	128
        .global         _Z25selective_scan_fwd_kernelI32Selective_Scan_fwd_kernel_traitsILi128ELi16ELi1ELb1ELb0ELb0ELb1EN3c104HalfEfEEv13SSMParamsBase
        .type           _Z25selective_scan_fwd_kernelI32Selective_Scan_fwd_kernel_traitsILi128ELi16ELi1ELb1ELb0ELb0ELb1EN3c104HalfEfEEv13SSMParamsBase,@function
        .size           _Z25selective_scan_fwd_kernelI32Selective_Scan_fwd_kernel_traitsILi128ELi16ELi1ELb1ELb0ELb0ELb1EN3c104HalfEfEEv13SSMParamsBase,(.L_x_5409 - _Z25selective_scan_fwd_kernelI32Selective_Scan_fwd_kernel_traitsILi128ELi16ELi1ELb1ELb0ELb0ELb1EN3c104HalfEfEEv13SSMParamsBase)
        .other          _Z25selective_scan_fwd_kernelI32Selective_Scan_fwd_kernel_traitsILi128ELi16ELi1ELb1ELb0ELb0ELb1EN3c104HalfEfEEv13SSMParamsBase,@"STO_CUDA_ENTRY STV_DEFAULT"
_Z25selective_scan_fwd_kernelI32Selective_Scan_fwd_kernel_traitsILi128ELi16ELi1ELb1ELb0ELb0ELb1EN3c104HalfEfEEv13SSMParamsBase:
.text._Z25selective_scan_fwd_kernelI32Selective_Scan_fwd_kernel_traitsILi128ELi16ELi1ELb1ELb0ELb0ELb1EN3c104HalfEfEEv13SSMParamsBase:
        /* <DEDUP_REMOVED lines=40> */
[----:B------:R-:W-:Y:S01]  /*0280*/  IMAD R0, R40, c[0x0][0x164], R44 ;  /* 0x0000590028007a24 */ /* 0x000fe200078e022c */
[----:B------:R-:W-:Y:S01]  /*0290*/  IADD3 R31, R3, R7, RZ ;  /* 0x00000007031f7210 */ /* 0x000fe20007ffe0ff */
[C---:B------:R-:W-:Y:S01]  /*02a0*/  IMAD R5, R43.reuse, c[0x0][0x180], RZ ;  /* 0x000060002b057a24 */ /* 0x040fe200078e02ff */
[----:B------:R-:W-:Y:S01]  /*02b0*/  LEA R30, P0, R2, c[0x0][0x240], 0x1 ;  /* 0x00009000021e7a11 */ /* 0x000fe200078008ff */
[C---:B------:R-:W-:Y:S01]  /*02c0*/  IMAD R7, R43.reuse, c[0x0][0x198], RZ ;  /* 0x000066002b077a24 */ /* 0x040fe200078e02ff */
[----:B------:R-:W-:Y:S01]  /*02d0*/  LEA.HI.X R29, R4, c[0x0][0x24c], R29, 0x1, P1 ;  /* 0x00009300041d7a11 */ /* 0x000fe200008f0c1d */
[----:B------:R-:W-:Y:S01]  /*02e0*/  IMAD R9, R43, c[0x0][0x1b8], RZ ;  /* 0x00006e002b097a24 */ /* 0x000fe200078e02ff */
[----:B------:R-:W-:Y:S01]  /*02f0*/  LEA.HI.X R31, R2, c[0x0][0x244], R31, 0x1, P0 ;  /* 0x00009100021f7a11 */ /* 0x000fe200000f0c1f */
[----:B------:R-:W-:-:S02]  /*0300*/  IMAD R0, R0, c[0x0][0x174], RZ ;  /* 0x00005d0000007a24 */ /* 0x000fc400078e02ff */
[----:B------:R-:W-:-:S04]  /*0310*/  IMAD.WIDE.U32 R26, R44, c[0x0][0x180], RZ ;  /* 0x000060002c1a7a25 */ /* 0x000fc800078e00ff */
[----:B------:R-:W-:Y:S01]  /*0320*/  IMAD.WIDE.U32 R24, R44, c[0x0][0x198], RZ ;  /* 0x000066002c187a25 */ /* 0x000fe200078e00ff */
[C---:B0-----:R-:W-:Y:S02]  /*0330*/  SHF.L.U32 R4, R38.reuse, 0x1, RZ ;  /* 0x0000000126047819 */ /* 0x041fe400000006ff */
[----:B------:R-:W-:Y:S01]  /*0340*/  LOP3.LUT R61, R38, 0x1f, RZ, 0xc0, !PT ;  /* 0x0000001f263d7812 */ /* 0x000fe200078ec0ff */
[----:B------:R-:W-:Y:S01]  /*0350*/  IMAD.WIDE.U32 R2, R44, c[0x0][0x1b8], RZ ;  /* 0x00006e002c027a25 */ /* 0x000fe200078e00ff */
[----:B------:R-:W-:-:S03]  /*0360*/  LOP3.LUT R65, R4, 0xffffffc0, RZ, 0xc0, !PT ;  /* 0xffffffc004417812 */ /* 0x000fc600078ec0ff */
[C---:B------:R-:W-:Y:S02]  /*0370*/  IMAD R5, R44.reuse, c[0x0][0x184], R5 ;  /* 0x000061002c057a24 */ /* 0x040fe400078e0205 */
[C---:B------:R-:W-:Y:S02]  /*0380*/  IMAD R7, R44.reuse, c[0x0][0x19c], R7 ;  /* 0x000067002c077a24 */ /* 0x040fe400078e0207 */
[----:B------:R-:W-:Y:S01]  /*0390*/  IMAD R9, R44, c[0x0][0x1bc], R9 ;  /* 0x00006f002c097a24 */ /* 0x000fe200078e0209 */
[----:B------:R-:W-:Y:S01]  /*03a0*/  IADD3 R37, R27, R5, RZ ;  /* 0x000000051b257210 */ /* 0x000fe20007ffe0ff */
[----:B------:R-:W-:Y:S01]  /*03b0*/  IMAD R32, R0, c[0x0][0x16c], RZ ;  /* 0x00005b0000207a24 */ /* 0x000fe200078e02ff */
[----:B------:R-:W-:Y:S02]  /*03c0*/  LOP3.LUT R0, R65, 0x1f, R38, 0xf8, !PT ;  /* 0x0000001f41007812 */ /* 0x000fe400078ef826 */
[----:B------:R-:W-:Y:S02]  /*03d0*/  IADD3 R35, R25, R7, RZ ;  /* 0x0000000719237210 */ /* 0x000fe40007ffe0ff */
[----:B------:R-:W-:-:S02]  /*03e0*/  IADD3 R33, R3, R9, RZ ;  /* 0x0000000903217210 */ /* 0x000fc40007ffe0ff */
[----:B-1----:R-:W-:Y:S02]  /*03f0*/  IADD3 R65, R65, R36, RZ ;  /* 0x0000002441417210 */ /* 0x002fe40007ffe0ff */
.L_x_3108:
[----:B------:R-:W-:Y:S01]  /*0400*/  BAR.SYNC.DEFER_BLOCKING 0x0 ;  /* 0x0000000000007b1d */ /* 0x000fe20000010000 */
[----:B0-----:R-:W-:-:S05]  /*0410*/  IMAD.WIDE R4, R0, 0x10, R30 ;  /* 0x0000001000047825 */ /* 0x001fca00078e021e */
[----:B------:R-:W2:Y:S04]  /*0420*/  LDG.E.128 R8, [R4.64] ;  /* 0x0000000404087981 */ /* 0x000ea8000c1e1d00 */
[----:B------:R-:W3:Y:S01]  /*0430*/  LDG.E.128 R48, [R4.64+0x200] ;  /* 0x0002000404307981 */ /* 0x000ee2000c1e1d00 */
[----:B------:R-:W-:Y:S01]  /*0440*/  IADD3 R22, R65, R36, RZ ;  /* 0x0000002441167210 */ /* 0x000fe20007ffe0ff */
[----:B------:R-:W-:Y:S02]  /*0450*/  IMAD.WIDE R20, R0, 0x10, R28 ;  /* 0x0000001000147825 */ /* 0x000fe400078e021c */
        /* <DEDUP_REMOVED lines=19> */
[--C-:B------:R-:W-:Y:S01]  /*0590*/  HADD2.F32 R20, -RZ, R9.reuse.H1_H1 ;  /* 0x30000009ff147230 */ /* 0x100fe20000004100 */
[--C-:B-----5:R-:W-:Y:S01]  /*05a0*/  FADD.FTZ R64, R64, R41.reuse ;  /* 0x0000002940407221 */ /* 0x120fe20000010000 */
[--C-:B------:R-:W-:Y:S01]  /*05b0*/  HADD2.F32 R46, -RZ, R10.reuse.H0_H0 ;  /* 0x2000000aff2e7230 */ /* 0x100fe20000004100 */
[--C-:B------:R-:W-:Y:S01]  /*05c0*/  FADD.FTZ R63, R8, R41.reuse ;  /* 0x00000029083f7221 */ /* 0x100fe20000010000 */
[----:B------:R-:W-:Y:S01]  /*05d0*/  HADD2.F32 R62, -RZ, R9.H0_H0 ;  /* 0x20000009ff3e7230 */ /* 0x000fe20000004100 */
[--C-:B------:R-:W-:Y:S01]  /*05e0*/  FADD.FTZ R23, R20, R41.reuse ;  /* 0x0000002914177221 */ /* 0x100fe20000010000 */
[----:B------:R-:W-:Y:S01]  /*05f0*/  FSETP.GTU.FTZ.AND P4, PT, R64, 20, PT ;  /* 0x41a000004000780b */ /* 0x000fe20003f9c000 */
[----:B------:R-:W-:Y:S01]  /*0600*/  HADD2.F32 R10, -RZ, R10.H1_H1 ;  /* 0x3000000aff0a7230 */ /* 0x000fe20000004100 */
[--C-:B-1----:R-:W-:Y:S01]  /*0610*/  FADD.FTZ R22, R46, R41.reuse ;  /* 0x000000292e167221 */ /* 0x102fe20000010000 */
        /* <DEDUP_REMOVED lines=43> */
.L_x_3070:
[----:B--2---:R-:W-:Y:S05]  /*08d0*/  BSYNC B0 ;  /* 0x0000000000007941 */ /* 0x004fea0003800000 */
.L_x_3069:
        /* <DEDUP_REMOVED lines=36> */
.L_x_3072:
[----:B------:R-:W-:Y:S05]  /*0b20*/  BSYNC B0 ;  /* 0x0000000000007941 */ /* 0x000fea0003800000 */
.L_x_3071:
        /* <DEDUP_REMOVED lines=38> */
.L_x_3074:
[----:B------:R-:W-:Y:S05]  /*0d90*/  BSYNC B0 ;  /* 0x0000000000007941 */ /* 0x000fea0003800000 */
.L_x_3073:
        /* <DEDUP_REMOVED lines=36> */
.L_x_3076:
[----:B------:R-:W-:Y:S05]  /*0fe0*/  BSYNC B0 ;  /* 0x0000000000007941 */ /* 0x000fea0003800000 */
.L_x_3075:
        /* <DEDUP_REMOVED lines=42> */
.L_x_3078:
[----:B------:R-:W-:Y:S05]  /*1290*/  BSYNC B0 ;  /* 0x0000000000007941 */ /* 0x000fea0003800000 */
.L_x_3077:
        /* <DEDUP_REMOVED lines=40> */
.L_x_3080:
[----:B------:R-:W-:Y:S05]  /*1520*/  BSYNC B0 ;  /* 0x0000000000007941 */ /* 0x000fea0003800000 */
.L_x_3079:
        /* <DEDUP_REMOVED lines=42> */
.L_x_3082:
[----:B------:R-:W-:Y:S05]  /*17d0*/  BSYNC B0 ;  /* 0x0000000000007941 */ /* 0x000fea0003800000 */
.L_x_3081:
        /* <DEDUP_REMOVED lines=40> */
.L_x_3084:
[----:B------:R-:W-:Y:S05]  /*1a60*/  BSYNC B0 ;  /* 0x0000000000007941 */ /* 0x000fea0003800000 */
.L_x_3083:
        /* <DEDUP_REMOVED lines=42> */
.L_x_3086:
[----:B------:R-:W-:Y:S05]  /*1d10*/  BSYNC B0 ;  /* 0x0000000000007941 */ /* 0x000fea0003800000 */
.L_x_3085:
        /* <DEDUP_REMOVED lines=40> */
.L_x_3088:
[----:B------:R-:W-:Y:S05]  /*1fa0*/  BSYNC B0 ;  /* 0x0000000000007941 */ /* 0x000fea0003800000 */
.L_x_3087:
        /* <DEDUP_REMOVED lines=46> */
.L_x_3090:
[----:B------:R-:W-:Y:S05]  /*2290*/  BSYNC B0 ;  /* 0x0000000000007941 */ /* 0x000fea0003800000 */
.L_x_3089:
        /* <DEDUP_REMOVED lines=33> */
.L_x_3092:
[----:B------:R-:W-:Y:S05]  /*24b0*/  BSYNC B0 ;  /* 0x0000000000007941 */ /* 0x000fea0003800000 */
.L_x_3091:
        /* <DEDUP_REMOVED lines=33> */
.L_x_3094:
[----:B------:R-:W-:Y:S05]  /*26d0*/  BSYNC B0 ;  /* 0x0000000000007941 */ /* 0x000fea0003800000 */
.L_x_3093:
        /* <DEDUP_REMOVED lines=33> */
.L_x_3096:
[----:B------:R-:W-:Y:S05]  /*28f0*/  BSYNC B0 ;  /* 0x0000000000007941 */ /* 0x000fea0003800000 */
.L_x_3095:
        /* <DEDUP_REMOVED lines=33> */
.L_x_3098:
[----:B------:R-:W-:Y:S05]  /*2b10*/  BSYNC B0 ;  /* 0x0000000000007941 */ /* 0x000fea0003800000 */
.L_x_3097:
        /* <DEDUP_REMOVED lines=33> */
.L_x_3100:
[----:B------:R-:W-:Y:S05]  /*2d30*/  BSYNC B0 ;  /* 0x0000000000007941 */ /* 0x000fea0003800000 */
.L_x_3099:
[----:B------:R-:W-:Y:S01]  /*2d40*/  BAR.SYNC.DEFER_BLOCKING 0x0 ;  /* 0x0000000000007b1d */ /* 0x000fe20000010000 */
        /* <DEDUP_REMOVED lines=22> */
.L_x_3106:
        /* <DEDUP_REMOVED lines=29> */
[C---:B------:R-:W-:Y:S01]  /*3080*/  FMUL.FTZ R100, R4.reuse, R19 ;  /* 0x0000001304647220 */ /* 0x040fe20000410000 */
[----:B------:R-:W0:Y:S01]  /*3090*/  MUFU.EX2 R90, R90 ;  /* 0x0000005a005a7308 */ /* 0x000e220000000800 */
[----:B-1----:R-:W-:Y:S02]  /*30a0*/  FFMA.FTZ R7, R89, R5, R72 ;  /* 0x0000000559077223 */ /* 0x002fe40000010048 */
[C---:B------:R-:W-:Y:S02]  /*30b0*/  FMUL.FTZ R101, R4.reuse, R69 ;  /* 0x0000004504657220 */ /* 0x040fe40000410000 */
[----:B------:R-:W-:-:S03]  /*30c0*/  FMUL.FTZ R103, R4, R68 ;  /* 0x0000004404677220 */ /* 0x000fc60000410000 */
[----:B------:R-:W1:Y:S01]  /*30d0*/  MUFU.EX2 R91, R91 ;  /* 0x0000005b005b7308 */ /* 0x000e620000000800 */
[----:B--2---:R-:W-:-:S04]  /*30e0*/  FMUL.FTZ R6, R87, R88 ;  /* 0x0000005857067220 */ /* 0x004fc80000410000 */
[----:B------:R-:W-:-:S03]  /*30f0*/  FMUL.FTZ R5, R89, R6 ;  /* 0x0000000659057220 */ /* 0x000fc60000410000 */
        /* <DEDUP_REMOVED lines=23> */
[----:B------:R-:W-:Y:S02]  /*3270*/  FMUL.FTZ R5, R97, R6 ;  /* 0x0000000661057220 */ /* 0x000fe40000410000 */
[C---:B------:R-:W-:Y:S02]  /*3280*/  IMAD R6, R8.reuse, c[0x0][0x1a0], RZ ;  /* 0x0000680008067a24 */ /* 0x040fe400078e02ff */
[----:B------:R-:W-:Y:S01]  /*3290*/  IMAD R8, R8, c[0x0][0x1c0], RZ ;  /* 0x0000700008087a24 */ /* 0x000fe200078e02ff */
[----:B------:R-:W1:Y:S01]  /*32a0*/  MUFU.EX2 R100, R100 ;  /* 0x0000006400647308 */ /* 0x000e620000000800 */
[C---:B--2---:R-:W-:Y:S02]  /*32b0*/  FFMA.FTZ R7, R98.reuse, R7, R81 ;  /* 0x0000000762077223 */ /* 0x044fe40000010051 */
[----:B------:R-:W-:-:S02]  /*32c0*/  FMUL.FTZ R4, R98, R5 ;  /* 0x0000000562047220 */ /* 0x000fc40000410000 */
[C---:B------:R-:W-:Y:S01]  /*32d0*/  IMAD R9, R85.reuse, c[0x0][0x1a4], R6 ;  /* 0x0000690055097a24 */ /* 0x040fe200078e0206 */
[----:B------:R-:W-:Y:S01]  /*32e0*/  MOV R6, R2 ;  /* 0x0000000200067202 */ /* 0x000fe20000000f00 */
[----:B------:R-:W-:Y:S01]  /*32f0*/  IMAD R11, R85, c[0x0][0x1c4], R8 ;  /* 0x00007100550b7a24 */ /* 0x000fe200078e0208 */
[----:B------:R-:W2:Y:S01]  /*3300*/  MUFU.EX2 R101, R101 ;  /* 0x0000006500657308 */ /* 0x000ea20000000800 */
[C---:B0-----:R-:W-:Y:S02]  /*3310*/  FFMA.FTZ R7, R99.reuse, R7, R82 ;  /* 0x0000000763077223 */ /* 0x041fe40000010052 */
[----:B------:R-:W-:-:S05]  /*3320*/  FMUL.FTZ R5, R99, R4 ;  /* 0x0000000463057220 */ /* 0x000fca0000410000 */
[----:B------:R-:W0:Y:S01]  /*3330*/  MUFU.EX2 R103, R103 ;  /* 0x0000006700677308 */ /* 0x000e220000000800 */
[C---:B-1----:R-:W-:Y:S02]  /*3340*/  FFMA.FTZ R7, R100.reuse, R7, R83 ;  /* 0x0000000764077223 */ /* 0x042fe40000010053 */
[----:B------:R-:W-:Y:S01]  /*3350*/  FMUL.FTZ R4, R100, R5 ;  /* 0x0000000564047220 */ /* 0x000fe20000410000 */
[----:B------:R-:W-:Y:S01]  /*3360*/  MOV R5, R35 ;  /* 0x0000002300057202 */ /* 0x000fe20000000f00 */
        /* <DEDUP_REMOVED lines=81> */
.L_x_3103:
[----:B------:R-:W-:Y:S05]  /*3880*/  BSYNC B0 ;  /* 0x0000000000007941 */ /* 0x000fea0003800000 */
.L_x_3102:
        /* <DEDUP_REMOVED lines=32> */
.L_x_3105:
[----:B------:R-:W-:Y:S05]  /*3a90*/  BSYNC B0 ;  /* 0x0000000000007941 */ /* 0x000fea0003800000 */
.L_x_3104:
        /* <DEDUP_REMOVED lines=19> */
.L_x_3101:
        /* <DEDUP_REMOVED lines=9> */
[----:B------:R-:W-:-:S02]  /*3c60*/  LEA R64, R36, R65, 0x1 ;  /* 0x0000004124407211 */ /* 0x000fc400078e08ff */
[----:B------:R-:W-:Y:S02]  /*3c70*/  IADD3 R65, R65, R36, RZ ;  /* 0x0000002441417210 */ /* 0x000fe40007ffe0ff */
[----:B------:R-:W-:Y:S02]  /*3c80*/  F2FP.PACK_AB R5, R57, R58 ;  /* 0x0000003a3905723e */ /* 0x000fe400000000ff */
[----:B------:R-:W-:Y:S02]  /*3c90*/  F2FP.PACK_AB R4, R59, R60 ;  /* 0x0000003c3b04723e */ /* 0x000fe400000000ff */
[----:B------:R-:W-:Y:S02]  /*3ca0*/  F2FP.PACK_AB R11, R45, R46 ;  /* 0x0000002e2d0b723e */ /* 0x000fe400000000ff */
[----:B------:R-:W-:Y:S02]  /*3cb0*/  F2FP.PACK_AB R10, R47, R48 ;  /* 0x000000302f0a723e */ /* 0x000fe400000000ff */
[----:B------:R-:W-:-:S02]  /*3cc0*/  F2FP.PACK_AB R9, R49, R50 ;  /* 0x000000323109723e */ /* 0x000fc400000000ff */
[----:B------:R-:W-:Y:S01]  /*3cd0*/  F2FP.PACK_AB R8, R51, R52 ;  /* 0x000000343308723e */ /* 0x000fe200000000ff */
[----:B------:R1:W-:Y:S01]  /*3ce0*/  STS.128 [R64.X16], R4 ;  /* 0x0000000440007388 */ /* 0x0003e2000000cc00 */
[----:B------:R-:W-:Y:S02]  /*3cf0*/  SHF.L.U32 R66, R65, 0x4, RZ ;  /* 0x0000000441427819 */ /* 0x000fe400000006ff */
[----:B------:R-:W-:Y:S01]  /*3d00*/  SHF.L.U32 R62, R34, 0xb, RZ ;  /* 0x0000000b223e7819 */ /* 0x000fe200000006ff */
[----:B------:R2:W-:Y:S01]  /*3d10*/  STS.128 [R64.X16+0x10], R8 ;  /* 0x0000100840007388 */ /* 0x0005e2000000cc00 */
[----:B------:R-:W-:-:S06]  /*3d20*/  NOP ;  /* 0x0000000000007918 */ /* 0x000fcc0000000000 */
[----:B0-----:R-:W0:Y:S01]  /*3d30*/  LDS.128 R12, [R66] ;  /* 0x00000000420c7984 */ /* 0x001e220000000c00 */
[----:B------:R-:W-:-:S03]  /*3d40*/  SHF.R.S32.HI R63, RZ, 0x1f, R62 ;  /* 0x0000001fff3f7819 */ /* 0x000fc6000001143e */
[----:B------:R-:W3:Y:S02]  /*3d50*/  LDS.128 R16, [R66+0x200] ;  /* 0x0002000042107984 */ /* 0x000ee40000000c00 */
[----:B-1----:R-:W-:-:S04]  /*3d60*/  IMAD.WIDE.U32 R4, R40, c[0x0][0x200], R62 ;  /* 0x0000800028047a25 */ /* 0x002fc800078e003e */
[----:B--2---:R-:W-:Y:S01]  /*3d70*/  IMAD R9, R43, c[0x0][0x208], RZ ;  /* 0x000082002b097a24 */ /* 0x004fe200078e02ff */
        /* <DEDUP_REMOVED lines=14> */
[----:B------:R-:W-:Y:S02]  /*3e60*/  LEA.HI.X R71, R6, c[0x0][0x26c], R5, 0x1, P1 ;  /* 0x00009b0006477a11 */ /* 0x000fe400008f0c05 */
[----:B0-----:R-:W-:Y:S03]  /*3e70*/  STG.E.128 [R68.64], R12 ;  /* 0x0000000c44007986 */ /* 0x001fe6000c101d04 */
        /* <DEDUP_REMOVED lines=12> */
[----:B--2---:R-:W-:Y:S04]  /*3f40*/  STS.128 [R66], R4 ;  /* 0x0000000442007388 */ /* 0x004fe80000000c00 */
[----:B---3--:R-:W-:Y:S01]  /*3f50*/  STS.128 [R66+0x200], R8 ;  /* 0x0002000842007388 */ /* 0x008fe20000000c00 */
        /* <DEDUP_REMOVED lines=13> */
[----:B------:R1:W0:Y:S01]  /*4030*/  MUFU.EX2 R10, R4 ;  /* 0x00000004000a7308 */ /* 0x0002220000000800 */
[----:B------:R-:W-:Y:S01]  /*4040*/  FMUL.FTZ R6, R9, -1.4426950216293334961 ;  /* 0xbfb8aa3b09067820 */ /* 0x000fe20000410000 */
[--C-:B------:R-:W-:Y:S01]  /*4050*/  HADD2.F32 R8, -RZ, R22.reuse.H0_H0 ;  /* 0x20000016ff087230 */ /* 0x100fe20000004100 */
[----:B------:R-:W-:Y:S01]  /*4060*/  FMUL.FTZ R7, R21, -1.4426950216293334961 ;  /* 0xbfb8aa3b15077820 */ /* 0x000fe20000410000 */
[----:B------:R-:W-:-:S03]  /*4070*/  HADD2.F32 R22, -RZ, R22.H1_H1 ;  /* 0x30000016ff167230 */ /* 0x000fc60000004100 */
[----:B------:R-:W-:Y:S01]  /*4080*/  FMUL.FTZ R19, R8, -1.4426950216293334961 ;  /* 0xbfb8aa3b08137820 */ /* 0x000fe20000410000 */
[----:B------:R2:W3:Y:S01]  /*4090*/  MUFU.EX2 R11, R5 ;  /* 0x00000005000b7308 */ /* 0x0004e20000000800 */
[--C-:B-1----:R-:W-:Y:S01]  /*40a0*/  HADD2.F32 R4, -RZ, R12.reuse.H0_H0 ;  /* 0x2000000cff047230 */ /* 0x102fe20000004100 */
[----:B------:R-:W-:Y:S01]  /*40b0*/  FMUL.FTZ R68, R22, -1.4426950216293334961 ;  /* 0xbfb8aa3b16447820 */ /* 0x000fe20000410000 */
[----:B------:R-:W-:-:S03]  /*40c0*/  HADD2.F32 R12, -RZ, R12.H1_H1 ;  /* 0x3000000cff0c7230 */ /* 0x000fc60000004100 */
[----:B------:R-:W-:Y:S02]  /*40d0*/  FMUL.FTZ R71, R4, -1.4426950216293334961 ;  /* 0xbfb8aa3b04477820 */ /* 0x000fe40000410000 */
[----:B------:R-:W1:Y:S01]  /*40e0*/  MUFU.EX2 R69, R17 ;  /* 0x0000001100457308 */ /* 0x000e620000000800 */
[--C-:B--2---:R-:W-:Y:S01]  /*40f0*/  HADD2.F32 R5, -RZ, R13.reuse.H0_H0 ;  /* 0x2000000dff057230 */ /* 0x104fe20000004100 */
[----:B------:R-:W-:Y:S01]  /*4100*/  FMUL.FTZ R72, R12, -1.4426950216293334961 ;  /* 0xbfb8aa3b0c487820 */ /* 0x000fe20000410000 */
[----:B------:R-:W-:Y:S01]  /*4110*/  HADD2.F32 R13, -RZ, R13.H1_H1 ;  /* 0x3000000dff0d7230 */ /* 0x000fe20000004100 */
[----:B0-----:R-:W-:Y:S02]  /*4120*/  FADD.FTZ R10, R10, 1 ;  /* 0x3f8000000a0a7421 */ /* 0x001fe40000010000 */
[----:B------:R-:W-:Y:S02]  /*4130*/  FMUL.FTZ R73, R5, -1.4426950216293334961 ;  /* 0xbfb8aa3b05497820 */ /* 0x000fe40000410000 */
[----:B------:R-:W0:Y:S01]  /*4140*/  MUFU.EX2 R70, R18 ;  /* 0x0000001200467308 */ /* 0x000e220000000800 */
[----:B------:R-:W-:-:S02]  /*4150*/  FMUL.FTZ R74, R13, -1.4426950216293334961 ;  /* 0xbfb8aa3b0d4a7820 */ /* 0x000fc40000410000 */
[----:B---3--:R-:W-:-:S05]  /*4160*/  FADD.FTZ R11, R11, 1 ;  /* 0x3f8000000b0b7421 */ /* 0x008fca0000010000 */
[----:B------:R2:W3:Y:S01]  /*4170*/  MUFU.EX2 R17, R6 ;  /* 0x0000000600117308 */ /* 0x0004e20000000800 */
[----:B-1----:R-:W-:-:S07]  /*4180*/  FADD.FTZ R69, R69, 1 ;  /* 0x3f80000045457421 */ /* 0x002fce0000010000 */
[----:B------:R1:W4:Y:S01]  /*4190*/  MUFU.EX2 R18, R7 ;  /* 0x0000000700127308 */ /* 0x0003220000000800 */
[--C-:B--2---:R-:W-:Y:S01]  /*41a0*/  HADD2.F32 R6, -RZ, R14.reuse.H0_H0 ;  /* 0x2000000eff067230 */ /* 0x104fe20000004100 */
[----:B0-----:R-:W-:Y:S01]  /*41b0*/  FADD.FTZ R70, R70, 1 ;  /* 0x3f80000046467421 */ /* 0x001fe20000010000 */
[----:B------:R-:W-:-:S03]  /*41c0*/  HADD2.F32 R14, -RZ, R14.H1_H1 ;  /* 0x3000000eff0e7230 */ /* 0x000fc60000004100 */
[----:B------:R-:W-:Y:S02]  /*41d0*/  FMUL.FTZ R75, R6, -1.4426950216293334961 ;  /* 0xbfb8aa3b064b7820 */ /* 0x000fe40000410000 */
[----:B------:R-:W0:Y:S01]  /*41e0*/  MUFU.EX2 R19, R19 ;  /* 0x0000001300137308 */ /* 0x000e220000000800 */
[--C-:B-1----:R-:W-:Y:S01]  /*41f0*/  HADD2.F32 R7, -RZ, R15.reuse.H0_H0 ;  /* 0x2000000fff077230 */ /* 0x102fe20000004100 */
[----:B------:R-:W-:Y:S01]  /*4200*/  FMUL.FTZ R76, R14, -1.4426950216293334961 ;  /* 0xbfb8aa3b0e4c7820 */ /* 0x000fe20000410000 */
[----:B------:R-:W-:Y:S01]  /*4210*/  HADD2.F32 R15, -RZ, R15.H1_H1 ;  /* 0x3000000fff0f7230 */ /* 0x000fe20000004100 */
[----:B---3--:R-:W-:Y:S02]  /*4220*/  FADD.FTZ R17, R17, 1 ;  /* 0x3f80000011117421 */ /* 0x008fe40000010000 */
[----:B------:R-:W-:Y:S02]  /*4230*/  FMUL.FTZ R77, R7, -1.4426950216293334961 ;  /* 0xbfb8aa3b074d7820 */ /* 0x000fe40000410000 */
[----:B------:R-:W-:Y:S01]  /*4240*/  FMUL.FTZ R78, R15, -1.4426950216293334961 ;  /* 0xbfb8aa3b0f4e7820 */ /* 0x000fe20000410000 */
[----:B------:R-:W1:Y:S01]  /*4250*/  MUFU.EX2 R71, R71 ;  /* 0x0000004700477308 */ /* 0x000e620000000800 */
[----:B----4-:R-:W-:-:S02]  /*4260*/  FADD.FTZ R18, R18, 1 ;  /* 0x3f80000012127421 */ /* 0x010fc40000010000 */
[----:B0-----:R-:W-:-:S05]  /*4270*/  FADD.FTZ R19, R19, 1 ;  /* 0x3f80000013137421 */ /* 0x001fca0000010000 */
        /* <DEDUP_REMOVED lines=15> */
[----:B------:R-:W-:Y:S01]  /*4370*/  MUFU.RCP R19, R19 ;  /* 0x0000001300137308 */ /* 0x000fe20000001000 */
[----:B0-----:R-:W-:Y:S02]  /*4380*/  FADD.FTZ R76, R76, 1 ;  /* 0x3f8000004c4c7421 */ /* 0x001fe40000010000 */
[----:B--2---:R-:W-:-:S05]  /*4390*/  FADD.FTZ R77, R77, 1 ;  /* 0x3f8000004d4d7421 */ /* 0x004fca0000010000 */
[----:B------:R-:W-:Y:S08]  /*43a0*/  MUFU.RCP R71, R71 ;  /* 0x0000004700477308 */ /* 0x000ff00000001000 */
[----:B------:R-:W0:Y:S08]  /*43b0*/  MUFU.RCP R84, R69 ;  /* 0x0000004500547308 */ /* 0x000e300000001000 */
[----:B------:R-:W-:Y:S08]  /*43c0*/  MUFU.RCP R74, R74 ;  /* 0x0000004a004a7308 */ /* 0x000ff00000001000 */
        /* <DEDUP_REMOVED lines=8> */
[----:B------:R1:W0:Y:S08]  /*4450*/  MUFU.RCP R81, R11 ;  /* 0x0000000b00517308 */ /* 0x0002300000001000 */
[----:B------:R2:W3:Y:S01]  /*4460*/  MUFU.RCP R80, R17 ;  /* 0x0000001100507308 */ /* 0x0004e20000001000 */
[----:B-1----:R-:W-:-:S04]  /*4470*/  FMUL.FTZ R11, R16, R79 ;  /* 0x0000004f100b7220 */ /* 0x002fc80000410000 */
[----:B------:R-:W-:-:S03]  /*4480*/  FMUL.FTZ R11, R11, R60 ;  /* 0x0000003c0b0b7220 */ /* 0x000fc60000410000 */
[----:B------:R1:W4:Y:S01]  /*4490*/  MUFU.RCP R82, R18 ;  /* 0x0000001200527308 */ /* 0x0003220000001000 */
[----:B--2---:R-:W-:Y:S02]  /*44a0*/  FMUL.FTZ R17, R8, R19 ;  /* 0x0000001308117220 */ /* 0x004fe40000410000 */
[----:B------:R-:W-:Y:S02]  /*44b0*/  FMUL.FTZ R19, R4, R71 ;  /* 0x0000004704137220 */ /* 0x000fe40000410000 */
[----:B------:R-:W-:Y:S02]  /*44c0*/  FMUL.FTZ R4, R13, R74 ;  /* 0x0000004a0d047220 */ /* 0x000fe40000410000 */
[----:B------:R-:W-:Y:S01]  /*44d0*/  FMUL.FTZ R13, R6, R75 ;  /* 0x0000004b060d7220 */ /* 0x000fe20000410000 */
[----:B------:R-:W2:Y:S01]  /*44e0*/  MUFU.RCP R83, R72 ;  /* 0x0000004800537308 */ /* 0x000ea20000001000 */
[----:B-1----:R-:W-:Y:S02]  /*44f0*/  FMUL.FTZ R18, R23, R70 ;  /* 0x0000004617127220 */ /* 0x002fe40000410000 */
[----:B0-----:R-:W-:-:S02]  /*4500*/  FMUL.FTZ R20, R20, R81 ;  /* 0x0000005114147220 */ /* 0x001fc40000410000 */
[----:B---3--:R-:W-:Y:S02]  /*4510*/  FMUL.FTZ R9, R9, R80 ;  /* 0x0000005009097220 */ /* 0x008fe40000410000 */
[----:B------:R-:W-:Y:S01]  /*4520*/  FMUL.FTZ R18, R18, R53 ;  /* 0x0000003512127220 */ /* 0x000fe20000410000 */
[----:B------:R-:W0:Y:S01]  /*4530*/  MUFU.RCP R86, R73 ;  /* 0x0000004900567308 */ /* 0x000e220000001000 */
[----:B----4-:R-:W-:Y:S02]  /*4540*/  FMUL.FTZ R10, R21, R82 ;  /* 0x00000052150a7220 */ /* 0x010fe40000410000 */
[----:B------:R-:W-:Y:S02]  /*4550*/  FMUL.FTZ R17, R17, R56 ;  /* 0x0000003811117220 */ /* 0x000fe40000410000 */
[----:B------:R-:W-:Y:S02]  /*4560*/  FMUL.FTZ R20, R20, R59 ;  /* 0x0000003b14147220 */ /* 0x000fe40000410000 */
[----:B------:R-:W-:Y:S01]  /*4570*/  FMUL.FTZ R9, R9, R58 ;  /* 0x0000003a09097220 */ /* 0x000fe20000410000 */
[----:B------:R-:W1:Y:S01]  /*4580*/  MUFU.RCP R85, R76 ;  /* 0x0000004c00557308 */ /* 0x000e620000001000 */
[----:B--2---:R-:W-:-:S02]  /*4590*/  FMUL.FTZ R12, R12, R83 ;  /* 0x000000530c0c7220 */ /* 0x004fc40000410000 */
[----:B------:R-:W-:Y:S02]  /*45a0*/  FMUL.FTZ R10, R10, R57 ;  /* 0x000000390a0a7220 */ /* 0x000fe40000410000 */
[----:B------:R-:W-:Y:S02]  /*45b0*/  FMUL.FTZ R16, R19, R52 ;  /* 0x0000003413107220 */ /* 0x000fe40000410000 */
[----:B------:R-:W-:Y:S01]  /*45c0*/  FMUL.FTZ R51, R12, R51 ;  /* 0x000000330c337220 */ /* 0x000fe20000410000 */
[----:B------:R-:W2:Y:S01]  /*45d0*/  MUFU.RCP R68, R77 ;  /* 0x0000004d00447308 */ /* 0x000ea20000001000 */
[----:B0-----:R-:W-:Y:S01]  /*45e0*/  FMUL.FTZ R5, R5, R86 ;  /* 0x0000005605057220 */ /* 0x001fe20000410000 */
[----:B------:R-:W-:Y:S01]  /*45f0*/  F2FP.PACK_AB R12, R20, R11 ;  /* 0x0000000b140c723e */ /* 0x000fe200000000ff */
[----:B------:R-:W-:Y:S01]  /*4600*/  FMUL.FTZ R4, R4, R49 ;  /* 0x0000003104047220 */ /* 0x000fe20000410000 */
[----:B------:R-:W-:Y:S01]  /*4610*/  F2FP.PACK_AB R16, R51, R16 ;  /* 0x000000103310723e */ /* 0x000fe200000000ff */
[----:B------:R-:W-:-:S02]  /*4620*/  FMUL.FTZ R5, R5, R50 ;  /* 0x0000003205057220 */ /* 0x000fc40000410000 */
[----:B------:R-:W-:Y:S01]  /*4630*/  FMUL.FTZ R48, R13, R48 ;  /* 0x000000300d307220 */ /* 0x000fe20000410000 */
[----:B------:R-:W0:Y:S01]  /*4640*/  MUFU.RCP R78, R78 ;  /* 0x0000004e004e7308 */ /* 0x000e220000001000 */
[----:B-1----:R-:W-:Y:S01]  /*4650*/  FMUL.FTZ R14, R14, R85 ;  /* 0x000000550e0e7220 */ /* 0x002fe20000410000 */
[----:B------:R-:W-:Y:S01]  /*4660*/  F2FP.PACK_AB R13, R10, R9 ;  /* 0x000000090a0d723e */ /* 0x000fe200000000ff */
[----:B------:R-:W-:Y:S01]  /*4670*/  BAR.SYNC.DEFER_BLOCKING 0x0 ;  /* 0x0000000000007b1d */ /* 0x000fe20000010000 */
[----:B------:R-:W-:Y:S02]  /*4680*/  IMAD R21, R39, c[0x0][0x210], RZ ;  /* 0x0000840027157a24 */ /* 0x000fe400078e02ff */
[----:B------:R-:W-:Y:S01]  /*4690*/  FMUL.FTZ R47, R14, R47 ;  /* 0x0000002f0e2f7220 */ /* 0x000fe20000410000 */
[----:B------:R-:W-:Y:S01]  /*46a0*/  F2FP.PACK_AB R14, R22, R17 ;  /* 0x00000011160e723e */ /* 0x000fe200000000ff */
[----:B--2---:R-:W-:Y:S01]  /*46b0*/  FMUL.FTZ R7, R7, R68 ;  /* 0x0000004407077220 */ /* 0x004fe20000410000 */
[----:B------:R-:W-:Y:S01]  /*46c0*/  F2FP.PACK_AB R17, R4, R5 ;  /* 0x000000050411723e */ /* 0x000fe200000000ff */
[----:B------:R-:W-:-:S02]  /*46d0*/  IMAD R21, R40, c[0x0][0x214], R21 ;  /* 0x0000850028157a24 */ /* 0x000fc400078e0215 */
[----:B------:R-:W-:-:S03]  /*46e0*/  FMUL.FTZ R7, R7, R46 ;  /* 0x0000002e07077220 */ /* 0x000fc60000410000 */
[----:B------:R-:W-:Y:S01]  /*46f0*/  IADD3 R63, R63, R21, RZ ;  /* 0x000000153f3f7210 */ /* 0x000fe20007ffe0ff */
[----:B0-----:R-:W-:Y:S01]  /*4700*/  FMUL.FTZ R6, R15, R78 ;  /* 0x0000004e0f067220 */ /* 0x001fe20000410000 */
[----:B------:R-:W-:Y:S01]  /*4710*/  F2FP.PACK_AB R15, R18, R67 ;  /* 0x00000043120f723e */ /* 0x000fe200000000ff */
[----:B------:R-:W-:Y:S01]  /*4720*/  IMAD R21, R43, c[0x0][0x218], RZ ;  /* 0x000086002b157a24 */ /* 0x000fe200078e02ff */
[----:B------:R-:W-:Y:S01]  /*4730*/  F2FP.PACK_AB R18, R47, R48 ;  /* 0x000000302f12723e */ /* 0x000fe200000000ff */
[----:B------:R-:W-:Y:S02]  /*4740*/  FMUL.FTZ R6, R6, R45 ;  /* 0x0000002d06067220 */ /* 0x000fe40000410000 */
[----:B------:R-:W-:-:S03]  /*4750*/  IMAD R21, R44, c[0x0][0x21c], R21 ;  /* 0x000087002c157a24 */ /* 0x000fc600078e0215 */
[----:B------:R-:W-:Y:S01]  /*4760*/  F2FP.PACK_AB R19, R6, R7 ;  /* 0x000000070613723e */ /* 0x000fe200000000ff */
[----:B------:R0:W-:Y:S04]  /*4770*/  STS.128 [R64.X16], R12 ;  /* 0x0000000c40007388 */ /* 0x0001e8000000cc00 */
[----:B------:R-:W-:Y:S01]  /*4780*/  STS.128 [R64.X16+0x10], R16 ;  /* 0x0000101040007388 */ /* 0x000fe2000000cc00 */
[----:B------:R-:W-:-:S06]  /*4790*/  NOP ;  /* 0x0000000000007918 */ /* 0x000fcc0000000000 */
[----:B------:R-:W1:Y:S04]  /*47a0*/  LDS.128 R4, [R66] ;  /* 0x0000000042047984 */ /* 0x000e680000000c00 */
[----:B------:R-:W2:Y:S01]  /*47b0*/  LDS.128 R8, [R66+0x200] ;  /* 0x0002000042087984 */ /* 0x000ea20000000c00 */
[----:B0-----:R-:W-:-:S05]  /*47c0*/  IMAD.WIDE.U32 R12, R44, c[0x0][0x218], R62 ;  /* 0x000086002c0c7a25 */ /* 0x001fca00078e003e */
[----:B------:R-:W-:Y:S02]  /*47d0*/  IADD3 R13, R13, R21, RZ ;  /* 0x000000150d0d7210 */ /* 0x000fe40007ffe0ff */
[----:B------:R-:W-:-:S04]  /*47e0*/  LEA R14, P0, R12, c[0x0][0x270], 0x1 ;  /* 0x00009c000c0e7a11 */ /* 0x000fc800078008ff */
[----:B------:R-:W-:Y:S02]  /*47f0*/  LEA.HI.X R15, R12, c[0x0][0x274], R13, 0x1, P0 ;  /* 0x00009d000c0f7a11 */ /* 0x000fe400000f0c0d */
[----:B------:R-:W-:-:S03]  /*4800*/  ISETP.GE.AND P0, PT, R34, c[0x0][0x174], PT ;  /* 0x00005d0022007a0c */ /* 0x000fc60003f06270 */
[----:B------:R-:W-:-:S05]  /*4810*/  IMAD.WIDE R12, R0, 0x10, R14 ;  /* 0x00000010000c7825 */ /* 0x000fca00078e020e */
[----:B-1----:R0:W-:Y:S04]  /*4820*/  STG.E.128 [R12.64], R4 ;  /* 0x000000040c007986 */ /* 0x0021e8000c101d04 */
[----:B--2---:R0:W-:Y:S01]  /*4830*/  STG.E.128 [R12.64+0x200], R8 ;  /* 0x000200080c007986 */ /* 0x0041e2000c101d04 */
[----:B------:R-:W-:Y:S01]  /*4840*/  @P0 CALL.REL.NOINC `(.L_x_3107) ;  /* 0x0000001000000944 */ /* 0x000fe20003c00000 */
[----:B------:R-:W-:Y:S05]  /*4850*/  BRA `(.L_x_3108) ;  /* 0xffffbba000007947 */ /* 0x000fea000383ffff */
.L_x_3107:
[----:B------:R-:W-:Y:S05]  /*4860*/  EXIT ;  /* 0x000000000000794d */ /* 0x000fea0003800000 */
.L_x_3109:
        /* <DEDUP_REMOVED lines=9> */
.L_x_5409:


//--------------------- .text._Z25selective_scan_fwd_kernelI32Selective_Scan_fwd_kernel_traitsILi128ELi16ELi1ELb1ELb0ELb1ELb0EN3c104HalfEfEEv13SSMParamsBase --------------------------
	.section	.text._Z25selective_scan_fwd_kernelI32Selective_Scan_fwd_kernel_traitsILi128ELi16ELi1ELb1ELb0ELb1ELb0EN3c104HalfEfEEv13SSMParamsBase,"ax",@progbits
	.sectioninfo	@"SHI_REGISTERS=126"
	.align	128
        .global         _Z25selective_scan_fwd_kernelI32Selective_Scan_fwd_kernel_traitsILi128ELi16ELi1ELb1ELb0ELb1ELb0EN3c104HalfEfEEv13SSMParamsBase
        .type           _Z25selective_scan_fwd_kernelI32Selective_Scan_fwd_kernel_traitsILi128ELi16ELi1ELb1ELb0ELb1ELb0EN3c104HalfEfEEv13SSMParamsBase,@function
        .size           _Z25selective_scan_fwd_kernelI32Selective_Scan_fwd_kernel_traitsILi128ELi16ELi1ELb1ELb0ELb1ELb0EN3c104HalfEfEEv13SSMParamsBase,(.L_x_5410 - _Z25selective_scan_fwd_kernelI32Selective_Scan_fwd_kernel_traitsILi128ELi16ELi1ELb1ELb0ELb1ELb0EN3c104HalfEfEEv13SSMParamsBase)
        .other          _Z25selective_scan_fwd_kernelI32Selective_Scan_fwd_kernel_traitsILi128ELi16ELi1ELb1ELb0ELb1ELb0EN3c104HalfEfEEv13SSMParamsBase,@"STO_CUDA_ENTRY STV_DEFAULT"
_Z25selective_scan_fwd_kernelI32Selective_Scan_fwd_kernel_traitsILi128ELi16ELi1ELb1ELb0ELb1ELb0EN3c104HalfEfEEv13SSMParamsBase:
.text._Z25selective_scan_fwd_kernelI32Selective_Scan_fwd_kernel_traitsILi128ELi16ELi1ELb1ELb0ELb1ELb0EN3c104HalfEfEEv13SSMParamsBase:
        /* <DEDUP_REMOVED lines=10> */
[----:B-1----:R-:W1:Y:S01]  /*00a0*/  MUFU.RCP R0, R0 ;  /* 0x0000000000007308 */ /* 0x002e620000001000 */
[----:B0-----:R-:W-:Y:S01]  /*00b0*/  MOV R35, UR4 ;  /* 0x0000000400237c02 */ /* 0x001fe20008000f00 */
[----:B------:R-:W-:-:S03]  /*00c0*/  ULDC.64 UR4, c[0x0][0x118] ;  /* 0x0000460000047ab9 */ /* 0x000fc60000000a00 */
[----:B------:R-:W-:-:S03]  /*00d0*/  SHF.R.S32.HI R34, RZ, 0x1f, R35 ;  /* 0x0000001fff227819 */ /* 0x000fc60000011423 */
        /* <DEDUP_REMOVED lines=26> */
[----:B------:R-:W-:Y:S01]  /*0280*/  IMAD.WIDE.U32 R6, R30, c[0x0][0x1b0], RZ ;  /* 0x00006c001e067a25 */ /* 0x000fe200078e00ff */
        /* <DEDUP_REMOVED lines=11> */
[C---:B------:R-:W-:Y:S01]  /*0340*/  IMAD R9, R30.reuse, c[0x0][0x1d4], R9 ;  /* 0x000075001e097a24 */ /* 0x040fe200078e0209 */
[----:B------:R-:W-:Y:S01]  /*0350*/  @!P1 LOP3.LUT R8, RZ, c[0x0][0x178], RZ, 0x33, !PT ;  /* 0x00005e00ff089a12 */ /* 0x000fe200078e33ff */
[----:B------:R-:W1:Y:S01]  /*0360*/  S2R R31, SR_LANEID ;  /* 0x00000000001f7919 */ /* 0x000e620000000000 */
[----:B------:R-:W-:Y:S01]  /*0370*/  IMAD R11, R30, c[0x0][0x1e4], R11 ;  /* 0x000079001e0b7a24 */ /* 0x000fe200078e020b */
[----:B------:R-:W-:Y:S01]  /*0380*/  IADD3 R7, R7, R13, RZ ;  /* 0x0000000d07077210 */ /* 0x000fe20007ffe0ff */
[C---:B------:R-:W-:Y:S01]  /*0390*/  IMAD R10, R34.reuse, c[0x0][0x1d8], RZ ;  /* 0x00007600220a7a24 */ /* 0x040fe200078e02ff */
[----:B------:R-:W-:Y:S01]  /*03a0*/  SHF.R.S32.HI R0, RZ, 0x1f, R8 ;  /* 0x0000001fff007819 */ /* 0x000fe20000011408 */
[----:B------:R-:W-:Y:S01]  /*03b0*/  IMAD R12, R34, c[0x0][0x1e8], RZ ;  /* 0x00007a00220c7a24 */ /* 0x000fe200078e02ff */
[----:B------:R-:W-:Y:S01]  /*03c0*/  IADD3 R3, R3, R9, RZ ;  /* 0x0000000903037210 */ /* 0x000fe20007ffe0ff */
[----:B------:R-:W-:Y:S01]  /*03d0*/  IMAD R25, R35, c[0x0][0x1dc], R10 ;  /* 0x0000770023197a24 */ /* 0x000fe200078e020a */
[----:B------:R-:W-:Y:S01]  /*03e0*/  IADD3 R5, R5, R11, RZ ;  /* 0x0000000b05057210 */ /* 0x000fe20007ffe0ff */
[----:B------:R-:W-:Y:S01]  /*03f0*/  IMAD R9, R0, c[0x0][0x1c8], RZ ;  /* 0x0000720000097a24 */ /* 0x000fe200078e02ff */
[----:B------:R-:W-:Y:S01]  /*0400*/  MOV R29, RZ ;  /* 0x000000ff001d7202 */ /* 0x000fe20000000f00 */
[----:B------:R-:W-:-:S02]  /*0410*/  IMAD R23, R35, c[0x0][0x1ec], R12 ;  /* 0x00007b0023177a24 */ /* 0x000fc400078e020c */
[----:B------:R-:W-:-:S04]  /*0420*/  IMAD.WIDE.U32 R2, R35, c[0x0][0x1d8], R2 ;  /* 0x0000760023027a25 */ /* 0x000fc800078e0002 */
[----:B------:R-:W-:Y:S01]  /*0430*/  IMAD.WIDE.U32 R4, R35, c[0x0][0x1e8], R4 ;  /* 0x00007a0023047a25 */ /* 0x000fe200078e0004 */
[----:B------:R-:W-:Y:S02]  /*0440*/  IADD3 R25, R3, R25, RZ ;  /* 0x0000001903197210 */ /* 0x000fe40007ffe0ff */
[----:B0-----:R-:W-:Y:S01]  /*0450*/  SHF.L.U32 R0, R27, 0x1, RZ ;  /* 0x000000011b007819 */ /* 0x001fe200000006ff */
[----:B------:R-:W-:Y:S01]  /*0460*/  IMAD.WIDE.U32 R6, R8, c[0x0][0x1c8], R6 ;  /* 0x0000720008067a25 */ /* 0x000fe200078e0006 */
[----:B------:R-:W-:Y:S02]  /*0470*/  IADD3 R23, R5, R23, RZ ;  /* 0x0000001705177210 */ /* 0x000fe40007ffe0ff */
[----:B------:R-:W-:Y:S01]  /*0480*/  LOP3.LUT R0, R0, 0xffffffc0, RZ, 0xc0, !PT ;  /* 0xffffffc000007812 */ /* 0x000fe200078ec0ff */
[----:B------:R-:W-:Y:S01]  /*0490*/  IMAD R9, R8, c[0x0][0x1cc], R9 ;  /* 0x0000730008097a24 */ /* 0x000fe200078e0209 */
[----:B------:R-:W-:Y:S02]  /*04a0*/  LEA R26, P0, R2, c[0x0][0x240], 0x1 ;  /* 0x00009000021a7a11 */ /* 0x000fe400078008ff */
[----:B------:R-:W-:-:S02]  /*04b0*/  LEA R24, P1, R4, c[0x0][0x248], 0x1 ;  /* 0x0000920004187a11 */ /* 0x000fc400078208ff */
[----:B------:R-:W-:Y:S02]  /*04c0*/  LEA R22, P2, R6, c[0x0][0x230], 0x1 ;  /* 0x00008c0006167a11 */ /* 0x000fe400078408ff */
[----:B------:R-:W-:Y:S02]  /*04d0*/  IADD3 R21, R7, R9, RZ ;  /* 0x0000000907157210 */ /* 0x000fe40007ffe0ff */
[----:B------:R-:W-:Y:S02]  /*04e0*/  LOP3.LUT R28, R0, 0x1f, R27, 0xf8, !PT ;  /* 0x0000001f001c7812 */ /* 0x000fe400078ef81b */
[----:B------:R-:W-:Y:S02]  /*04f0*/  LEA.HI.X R25, R2, c[0x0][0x244], R25, 0x1, P0 ;  /* 0x0000910002197a11 */ /* 0x000fe400000f0c19 */
[----:B------:R-:W-:Y:S02]  /*0500*/  LEA.HI.X R23, R4, c[0x0][0x24c], R23, 0x1, P1 ;  /* 0x0000930004177a11 */ /* 0x000fe400008f0c17 */
[----:B------:R-:W-:-:S02]  /*0510*/  LEA.HI.X R21, R6, c[0x0][0x234], R21, 0x1, P2 ;  /* 0x00008d0006157a11 */ /* 0x000fc400010f0c15 */
[----:B-1----:R-:W-:Y:S02]  /*0520*/  LOP3.LUT R27, R27, 0x1f, RZ, 0xc0, !PT ;  /* 0x0000001f1b1b7812 */ /* 0x002fe400078ec0ff */
.L_x_3149:
[----:B------:R-:W-:Y:S01]  /*0530*/  BAR.SYNC.DEFER_BLOCKING 0x0 ;  /* 0x0000000000007b1d */ /* 0x000fe20000010000 */
[----:B0-----:R-:W-:Y:S02]  /*0540*/  MOV R2, R26 ;  /* 0x0000001a00027202 */ /* 0x001fe40000000f00 */
[----:B------:R-:W-:-:S05]  /*0550*/  MOV R3, R25 ;  /* 0x0000001900037202 */ /* 0x000fca0000000f00 */
[----:B------:R-:W-:-:S05]  /*0560*/  IMAD.WIDE R2, R28, 0x10, R2 ;  /* 0x000000101c027825 */ /* 0x000fca00078e0202 */
[----:B------:R0:W2:Y:S04]  /*0570*/  LDG.E.128 R4, [R2.64] ;  /* 0x0000000402047981 */ /* 0x0000a8000c1e1d00 */
[----:B------:R0:W3:Y:S04]  /*0580*/  LDG.E.128 R16, [R2.64+0x200] ;  /* 0x0002000402107981 */ /* 0x0000e8000c1e1d00 */
[----:B------:R-:W1:Y:S01]  /*0590*/  S2R R39, SR_TID.X ;  /* 0x0000000000277919 */ /* 0x000e620000002100 */
[----:B0-----:R-:W-:Y:S02]  /*05a0*/  MOV R2, R24 ;  /* 0x0000001800027202 */ /* 0x001fe40000000f00 */
[----:B------:R-:W-:-:S05]  /*05b0*/  MOV R3, R23 ;  /* 0x0000001700037202 */ /* 0x000fca0000000f00 */
[----:B------:R-:W-:Y:S01]  /*05c0*/  IMAD.WIDE R36, R28, 0x10, R2 ;  /* 0x000000101c247825 */ /* 0x000fe200078e0202 */
[----:B-1----:R-:W-:-:S04]  /*05d0*/  SHF.L.U32 R20, R39, 0x1, RZ ;  /* 0x0000000127147819 */ /* 0x002fc800000006ff */
        /* <DEDUP_REMOVED lines=74> */
.L_x_3111:
[----:B-12---:R-:W-:Y:S05]  /*0a80*/  BSYNC B0 ;  /* 0x0000000000007941 */ /* 0x006fea0003800000 */
.L_x_3110:
        /* <DEDUP_REMOVED lines=36> */
.L_x_3113:
[----:B------:R-:W-:Y:S05]  /*0cd0*/  BSYNC B0 ;  /* 0x0000000000007941 */ /* 0x000fea0003800000 */
.L_x_3112:
        /* <DEDUP_REMOVED lines=38> */
.L_x_3115:
[----:B------:R-:W-:Y:S05]  /*0f40*/  BSYNC B0 ;  /* 0x0000000000007941 */ /* 0x000fea0003800000 */
.L_x_3114:
        /* <DEDUP_REMOVED lines=36> */
.L_x_3117:
[----:B------:R-:W-:Y:S05]  /*1190*/  BSYNC B0 ;  /* 0x0000000000007941 */ /* 0x000fea0003800000 */
.L_x_3116:
        /* <DEDUP_REMOVED lines=42> */
.L_x_3119:
[----:B------:R-:W-:Y:S05]  /*1440*/  BSYNC B0 ;  /* 0x0000000000007941 */ /* 0x000fea0003800000 */
.L_x_3118:
        /* <DEDUP_REMOVED lines=40> */
.L_x_3121:
[----:B------:R-:W-:Y:S05]  /*16d0*/  BSYNC B0 ;  /* 0x0000000000007941 */ /* 0x000fea0003800000 */
.L_x_3120:
        /* <DEDUP_REMOVED lines=42> */
.L_x_3123:
[----:B------:R-:W-:Y:S05]  /*1980*/  BSYNC B0 ;  /* 0x0000000000007941 */ /* 0x000fea0003800000 */
.L_x_3122:
        /* <DEDUP_REMOVED lines=40> */
.L_x_3125:
[----:B------:R-:W-:Y:S05]  /*1c10*/  BSYNC B0 ;  /* 0x0000000000007941 */ /* 0x000fea0003800000 */
.L_x_3124:
        /* <DEDUP_REMOVED lines=42> */
.L_x_3127:
[----:B------:R-:W-:Y:S05]  /*1ec0*/  BSYNC B0 ;  /* 0x0000000000007941 */ /* 0x000fea0003800000 */
.L_x_3126:
        /* <DEDUP_REMOVED lines=40> */
.L_x_3129:
[----:B------:R-:W-:Y:S05]  /*2150*/  BSYNC B0 ;  /* 0x0000000000007941 */ /* 0x000fea0003800000 */
.L_x_3128:
        /* <DEDUP_REMOVED lines=46> */
.L_x_3131:
[----:B------:R-:W-:Y:S05]  /*2440*/  BSYNC B0 ;  /* 0x0000000000007941 */ /* 0x000fea0003800000 */
.L_x_3130:
        /* <DEDUP_REMOVED lines=33> */
.L_x_3133:
[----:B------:R-:W-:Y:S05]  /*2660*/  BSYNC B0 ;  /* 0x0000000000007941 */ /* 0x000fea0003800000 */
.L_x_3132:
        /* <DEDUP_REMOVED lines=33> */
.L_x_3135:
[----:B------:R-:W-:Y:S05]  /*2880*/  BSYNC B0 ;  /* 0x0000000000007941 */ /* 0x000fea0003800000 */
.L_x_3134:
        /* <DEDUP_REMOVED lines=33> */
.L_x_3137:
[----:B------:R-:W-:Y:S05]  /*2aa0*/  BSYNC B0 ;  /* 0x0000000000007941 */ /* 0x000fea0003800000 */
.L_x_3136:
        /* <DEDUP_REMOVED lines=33> */
.L_x_3139:
[----:B------:R-:W-:Y:S05]  /*2cc0*/  BSYNC B0 ;  /* 0x0000000000007941 */ /* 0x000fea0003800000 */
.L_x_3138:
        /* <DEDUP_REMOVED lines=33> */
.L_x_3141:
[----:B------:R-:W-:Y:S05]  /*2ee0*/  BSYNC B0 ;  /* 0x0000000000007941 */ /* 0x000fea0003800000 */
.L_x_3140:
        /* <DEDUP_REMOVED lines=21> */
.L_x_3147:
        /* <DEDUP_REMOVED lines=11> */
[----:B------:R-:W2:Y:S01]  /*30f0*/  LDG.E R12, [R12.64] ;  /* 0x000000040c0c7981 */ /* 0x000ea2000c1e1900 */
[----:B------:R-:W-:Y:S02]  /*3100*/  IMAD R4, R14, c[0x0][0x1c0], RZ ;  /* 0x000070000e047a24 */ /* 0x000fe400078e02ff */
[----:B------:R-:W-:-:S04]  /*3110*/  IMAD.WIDE.U32 R2, R69, c[0x0][0x1c0], RZ ;  /* 0x0000700045027a25 */ /* 0x000fc800078e00ff */
[----:B------:R-:W-:Y:S01]  /*3120*/  IMAD R5, R69, c[0x0][0x1c4], R4 ;  /* 0x0000710045057a24 */ /* 0x000fe200078e0204 */
[----:B------:R-:W-:-:S04]  /*3130*/  LEA R4, P0, R2, R22, 0x1 ;  /* 0x0000001602047211 */ /* 0x000fc800078008ff */
[----:B------:R-:W-:-:S04]  /*3140*/  IADD3 R3, R3, R5, RZ ;  /* 0x0000000503037210 */ /* 0x000fc80007ffe0ff */
[----:B------:R-:W-:-:S05]  /*3150*/  LEA.HI.X R5, R2, R21, R3, 0x1, P0 ;  /* 0x0000001502057211 */ /* 0x000fca00000f0c03 */
[----:B------:R-:W-:-:S05]  /*3160*/  IMAD.WIDE R2, R28, 0x10, R4 ;  /* 0x000000101c027825 */ /* 0x000fca00078e0204 */
[----:B------:R0:W3:Y:S04]  /*3170*/  LDG.E.128 R4, [R2.64] ;  /* 0x0000000402047981 */ /* 0x0000e8000c1e1d00 */
[----:B------:R0:W4:Y:S01]  /*3180*/  LDG.E.128 R8, [R2.64+0x200] ;  /* 0x0002000402087981 */ /* 0x000122000c1e1d00 */
[----:B------:R-:W-:Y:S01]  /*3190*/  IMAD R16, R34, c[0x0][0x198], RZ ;  /* 0x0000660022107a24 */ /* 0x000fe200078e02ff */
[C---:B------:R-:W-:Y:S01]  /*31a0*/  ISETP.GE.AND P0, PT, R31.reuse, 0x1, PT ;  /* 0x000000011f00780c */ /* 0x040fe20003f06270 */
[----:B------:R-:W-:Y:S01]  /*31b0*/  IMAD R14, R14, c[0x0][0x1a0], RZ ;  /* 0x000068000e0e7a24 */ /* 0x000fe200078e02ff */
[----:B------:R-:W-:Y:S02]  /*31c0*/  ISETP.NE.AND P2, PT, R31, 0x1f, PT ;  /* 0x0000001f1f00780c */ /* 0x000fe40003f45270 */
[----:B------:R-:W-:-:S02]  /*31d0*/  MOV R37, RZ ;  /* 0x000000ff00257202 */ /* 0x000fc40000000f00 */
[----:B------:R-:W-:Y:S01]  /*31e0*/  MOV R36, 0x3f800000 ;  /* 0x3f80000000247802 */ /* 0x000fe20000000f00 */
        /* <DEDUP_REMOVED lines=15> */
[----:B0-----:R-:W-:Y:S01]  /*32e0*/  FFMA.FTZ R2, R85, R107, R84 ;  /* 0x0000006b55027223 */ /* 0x001fe20000010054 */
[----:B---3--:R0:W-:Y:S01]  /*32f0*/  STS.128 [R0.X16], R4 ;  /* 0x0000000400007388 */ /* 0x0081e2000000cc00 */
[----:B------:R-:W-:-:S02]  /*3300*/  FMUL.FTZ R97, R15, R51 ;  /* 0x000000330f617220 */ /* 0x000fc40000410000 */
[C---:B------:R-:W-:Y:S01]  /*3310*/  FMUL.FTZ R90, R15.reuse, R52 ;  /* 0x000000340f5a7220 */ /* 0x040fe20000410000 */
[----:B----4-:R-:W-:Y:S01]  /*3320*/  STS.128 [R0.X16+0x200], R8 ;  /* 0x0002000800007388 */ /* 0x010fe2000000cc00 */
[----:B------:R-:W-:Y:S01]  /*3330*/  FMUL.FTZ R95, R15, R67 ;  /* 0x000000430f5f7220 */ /* 0x000fe20000410000 */
[----:B------:R-:W3:Y:S01]  /*3340*/  MUFU.EX2 R105, R105 ;  /* 0x0000006900697308 */ /* 0x000ee20000000800 */
[----:B-1----:R-:W-:Y:S01]  /*3350*/  FMUL.FTZ R3, R102, R107 ;  /* 0x0000006b66037220 */ /* 0x002fe20000410000 */
[----:B------:R-:W-:-:S06]  /*3360*/  NOP ;  /* 0x0000000000007918 */ /* 0x000fcc0000000000 */
[----:B------:R-:W1:Y:S01]  /*3370*/  MUFU.EX2 R98, R98 ;  /* 0x0000006200627308 */ /* 0x000e620000000800 */
[----:B--2---:R-:W-:Y:S02]  /*3380*/  FFMA.FTZ R12, R100, R2, R83 ;  /* 0x00000002640c7223 */ /* 0x004fe40000010053 */
[C---:B------:R-:W-:Y:S02]  /*3390*/  FMUL.FTZ R93, R15.reuse, R89 ;  /* 0x000000590f5d7220 */ /* 0x040fe40000410000 */
[----:B------:R-:W-:-:S03]  /*33a0*/  FMUL.FTZ R91, R15, R86 ;  /* 0x000000560f5b7220 */ /* 0x000fc60000410000 */
[----:B------:R-:W2:Y:S01]  /*33b0*/  MUFU.EX2 R103, R103 ;  /* 0x0000006700677308 */ /* 0x000ea20000000800 */
[----:B------:R-:W-:-:S07]  /*33c0*/  FMUL.FTZ R2, R100, R3 ;  /* 0x0000000364027220 */ /* 0x000fce0000410000 */
[----:B------:R-:W4:Y:S01]  /*33d0*/  MUFU.EX2 R96, R96 ;  /* 0x0000006000607308 */ /* 0x000f220000000800 */
[----:B---3--:R-:W-:-:S07]  /*33e0*/  FFMA.FTZ R12, R105, R12, R82 ;  /* 0x0000000c690c7223 */ /* 0x008fce0000010052 */
[----:B------:R-:W3:Y:S01]  /*33f0*/  MUFU.EX2 R101, R101 ;  /* 0x0000006500657308 */ /* 0x000ee20000000800 */
[----:B------:R-:W-:-:S07]  /*3400*/  FMUL.FTZ R3, R105, R2 ;  /* 0x0000000269037220 */ /* 0x000fce0000410000 */
[----:B------:R-:W0:Y:S01]  /*3410*/  MUFU.EX2 R94, R94 ;  /* 0x0000005e005e7308 */ /* 0x000e220000000800 */
[----:B-1----:R-:W-:-:S07]  /*3420*/  FFMA.FTZ R12, R98, R12, R81 ;  /* 0x0000000c620c7223 */ /* 0x002fce0000010051 */
[----:B------:R-:W1:Y:S01]  /*3430*/  MUFU.EX2 R99, R99 ;  /* 0x0000006300637308 */ /* 0x000e620000000800 */
[----:B------:R-:W-:-:S07]  /*3440*/  FMUL.FTZ R2, R98, R3 ;  /* 0x0000000362027220 */ /* 0x000fce0000410000 */
[----:B------:R-:W1:Y:S01]  /*3450*/  MUFU.EX2 R92, R92 ;  /* 0x0000005c005c7308 */ /* 0x000e620000000800 */
[C---:B--2---:R-:W-:Y:S01]  /*3460*/  FFMA.FTZ R12, R103.reuse, R12, R80 ;  /* 0x0000000c670c7223 */ /* 0x044fe20000010050 */
[----:B0-----:R-:W-:Y:S01]  /*3470*/  @!P2 SHF.R.U32.HI R6, RZ, 0x2, R39 ;  /* 0x00000002ff06a819 */ /* 0x001fe20000011627 */
[----:B------:R-:W-:Y:S01]  /*3480*/  FMUL.FTZ R3, R103, R2 ;  /* 0x0000000267037220 */ /* 0x000fe20000410000 */
[----:B------:R-:W-:Y:S01]  /*3490*/  LDS.128 R8, [R38.X16+0x10] ;  /* 0x0000100026087984 */ /* 0x000fe2000000cc00 */
[C---:B----4-:R-:W-:Y:S02]  /*34a0*/  FFMA.FTZ R12, R96.reuse, R12, R79 ;  /* 0x0000000c600c7223 */ /* 0x050fe4000001004f */
[----:B------:R-:W-:Y:S01]  /*34b0*/  FMUL.FTZ R2, R96, R3 ;  /* 0x0000000360027220 */ /* 0x000fe20000410000 */
[----:B------:R-:W0:Y:S01]  /*34c0*/  MUFU.EX2 R97, R97 ;  /* 0x0000006100617308 */ /* 0x000e220000000800 */
[C---:B---3--:R-:W-:Y:S02]  /*34d0*/  FFMA.FTZ R12, R101.reuse, R12, R78 ;  /* 0x0000000c650c7223 */ /* 0x048fe4000001004e */
[----:B------:R-:W-:-:S02]  /*34e0*/  FMUL.FTZ R3, R101, R2 ;  /* 0x0000000265037220 */ /* 0x000fc40000410000 */
[C---:B------:R-:W-:Y:S02]  /*34f0*/  FFMA.FTZ R12, R94.reuse, R12, R77 ;  /* 0x0000000c5e0c7223 */ /* 0x040fe4000001004d */
[----:B------:R-:W-:Y:S01]  /*3500*/  FMUL.FTZ R2, R94, R3 ;  /* 0x000000035e027220 */ /* 0x000fe20000410000 */
[----:B------:R-:W2:Y:S01]  /*3510*/  MUFU.EX2 R90, R90 ;  /* 0x0000005a005a7308 */ /* 0x000ea20000000800 */
[C---:B-1----:R-:W-:Y:S02]  /*3520*/  FFMA.FTZ R12, R99.reuse, R12, R76 ;  /* 0x0000000c630c7223 */ /* 0x042fe4000001004c */
[----:B------:R-:W-:Y:S02]  /*3530*/  FMUL.FTZ R3, R99, R2 ;  /* 0x0000000263037220 */ /* 0x000fe40000410000 */
[C---:B------:R-:W-:Y:S02]  /*3540*/  FFMA.FTZ R12, R92.reuse, R12, R75 ;  /* 0x0000000c5c0c7223 */ /* 0x040fe4000001004b */
[----:B------:R-:W-:Y:S01]  /*3550*/  FMUL.FTZ R2, R92, R3 ;  /* 0x000000035c027220 */ /* 0x000fe20000410000 */
[----:B------:R-:W1:Y:S01]  /*3560*/  MUFU.EX2 R95, R95 ;  /* 0x0000005f005f7308 */ /* 0x000e620000000800 */
[----:B0-----:R-:W-:-:S02]  /*3570*/  FFMA.FTZ R12, R97, R12, R74 ;  /* 0x0000000c610c7223 */ /* 0x001fc4000001004a */
[----:B------:R-:W-:Y:S02]  /*3580*/  FMUL.FTZ R3, R97, R2 ;  /* 0x0000000261037220 */ /* 0x000fe40000410000 */
[----:B------:R-:W-:-:S03]  /*3590*/  IMAD R15, R35, c[0x0][0x19c], R16 ;  /* 0x00006700230f7a24 */ /* 0x000fc600078e0210 */
[----:B------:R-:W0:Y:S01]  /*35a0*/  MUFU.EX2 R93, R93 ;  /* 0x0000005d005d7308 */ /* 0x000e220000000800 */
[C---:B--2---:R-:W-:Y:S02]  /*35b0*/  FFMA.FTZ R12, R90.reuse, R12, R73 ;  /* 0x0000000c5a0c7223 */ /* 0x044fe40000010049 */
[----:B------:R-:W-:-:S05]  /*35c0*/  FMUL.FTZ R2, R90, R3 ;  /* 0x000000035a027220 */ /* 0x000fca0000410000 */
[----:B------:R-:W2:Y:S01]  /*35d0*/  MUFU.EX2 R91, R91 ;  /* 0x0000005b005b7308 */ /* 0x000ea20000000800 */
[C---:B-1----:R-:W-:Y:S02]  /*35e0*/  FFMA.FTZ R12, R95.reuse, R12, R72 ;  /* 0x0000000c5f0c7223 */ /* 0x042fe40000010048 */
[----:B------:R-:W-:Y:S02]  /*35f0*/  FMUL.FTZ R2, R95, R2 ;  /* 0x000000025f027220 */ /* 0x000fe40000410000 */
[C---:B0-----:R-:W-:Y:S02]  /*3600*/  FFMA.FTZ R12, R93.reuse, R12, R70 ;  /* 0x0000000c5d0c7223 */ /* 0x041fe40000010046 */
[----:B------:R-:W-:Y:S02]  /*3610*/  FMUL.FTZ R2, R93, R2 ;  /* 0x000000025d027220 */ /* 0x000fe40000410000 */
[C---:B--2---:R-:W-:Y:S02]  /*3620*/  FFMA.FTZ R3, R91.reuse, R12, R68 ;  /* 0x0000000c5b037223 */ /* 0x044fe40000010044 */
[----:B------:R-:W-:-:S02]  /*3630*/  FMUL.FTZ R2, R91, R2 ;  /* 0x000000025b027220 */ /* 0x000fc40000410000 */
[----:B------:R-:W-:Y:S01]  /*3640*/  IMAD.WIDE.U32 R12, R35, c[0x0][0x198], RZ ;  /* 0x00006600230c7a25 */ /* 0x000fe200078e00ff */
[----:B------:R-:W0:Y:S04]  /*3650*/  SHFL.UP PT, R16, R3, 0x1, RZ ;  /* 0x0420000003107989 */ /* 0x000e2800000e00ff */
[----:B------:R-:W1:Y:S01]  /*3660*/  SHFL.UP PT, R17, R2, 0x1, RZ ;  /* 0x0420000002117989 */ /* 0x000e6200000e00ff */
[----:B------:R-:W-:Y:S01]  /*3670*/  IADD3 R13, R13, R15, RZ ;  /* 0x0000000f0d0d7210 */ /* 0x000fe20007ffe0ff */
[----:B------:R-:W-:-:S04]  /*3680*/  IMAD R15, R69, c[0x0][0x1a4], R14 ;  /* 0x00006900450f7a24 */ /* 0x000fc800078e020e */
[----:B------:R-:W-:-:S05]  /*3690*/  IMAD.WIDE.U32 R12, R69, c[0x0][0x1a0], R12 ;  /* 0x00006800450c7a25 */ /* 0x000fca00078e000c */
[----:B------:R-:W-:Y:S02]  /*36a0*/  IADD3 R13, R13, R15, RZ ;  /* 0x0000000f0d0d7210 */ /* 0x000fe40007ffe0ff */
[----:B------:R-:W-:-:S04]  /*36b0*/  LEA R14, P1, R12, c[0x0][0x228], 0x2 ;  /* 0x00008a000c0e7a11 */ /* 0x000fc800078210ff */
[----:B------:R-:W-:Y:S01]  /*36c0*/  LEA.HI.X R15, R12, c[0x0][0x22c], R13, 0x2, P1 ;  /* 0x00008b000c0f7a11 */ /* 0x000fe200008f140d */
[----:B0-----:R-:W-:Y:S01]  /*36d0*/  @P0 FFMA.FTZ R3, R2, R16, R3 ;  /* 0x0000001002030223 */ /* 0x001fe20000010003 */
[----:B------:R-:W-:-:S03]  /*36e0*/  ISETP.GE.AND P1, PT, R31, 0x10, PT ;  /* 0x000000101f00780c */ /* 0x000fc60003f26270 */
[----:B------:R0:W5:Y:S01]  /*36f0*/  LDG.E R104, [R14.64] ;  /* 0x000000040e687981 */ /* 0x000162000c1e1900 */
[----:B-1----:R-:W-:-:S03]  /*3700*/  @P0 FMUL.FTZ R2, R2, R17 ;  /* 0x0000001102020220 */ /* 0x002fc60000410000 */
        /* <DEDUP_REMOVED lines=17> */
[----:B------:R-:W-:-:S04]  /*3820*/  ISETP.NE.AND P0, PT, R27, RZ, PT ;  /* 0x000000ff1b00720c */ /* 0x000fc80003f05270 */
[----:B------:R-:W-:Y:S02]  /*3830*/  ISETP.EQ.OR P0, PT, R29, RZ, P0 ;  /* 0x000000ff1d00720c */ /* 0x000fe40000702670 */
[----:B------:R-:W-:-:S11]  /*3840*/  @!P2 LOP3.LUT R108, R6, 0x3ffffff8, RZ, 0xc0, !PT ;  /* 0x3ffffff8066ca812 */ /* 0x000fd600078ec0ff */
[----:B------:R-:W-:Y:S01]  /*3850*/  @!P0 LDS.64 R36, [R69.X8+0x10d0] ;  /* 0x0010d00045248984 */ /* 0x000fe20000008a00 */
[C---:B-1----:R-:W-:Y:S02]  /*3860*/  @P1 FFMA.FTZ R3, R2.reuse, R4, R3 ;  /* 0x0000000402031223 */ /* 0x042fe40000010003 */
[----:B--2---:R-:W-:Y:S02]  /*3870*/  @P1 FMUL.FTZ R2, R2, R5 ;  /* 0x0000000502021220 */ /* 0x004fe40000410000 */
[----:B------:R-:W-:Y:S04]  /*3880*/  LDS.128 R4, [R38.X16] ;  /* 0x0000000026047984 */ /* 0x000fe8000000cc00 */
[----:B------:R-:W-:Y:S04]  /*3890*/  @!P2 STS.64 [R108+0x1090], R2 ;  /* 0x001090026c00a388 */ /* 0x000fe80000000a00 */
[----:B------:R-:W-:Y:S06]  /*38a0*/  BAR.SYNC.DEFER_BLOCKING 0x0 ;  /* 0x0000000000007b1d */ /* 0x000fec0000010000 */
[----:B0-----:R-:W0:Y:S04]  /*38b0*/  LDS.128 R12, [0x1090] ;  /* 0x00109000ff0c7984 */ /* 0x001e280000000c00 */
[----:B------:R-:W1:Y:S01]  /*38c0*/  LDS.128 R16, [0x10a0] ;  /* 0x0010a000ff107984 */ /* 0x000e620000000c00 */
[----:B------:R-:W-:-:S03]  /*38d0*/  SHF.R.U32.HI R110, RZ, 0x5, R39 ;  /* 0x00000005ff6e7819 */ /* 0x000fc60000011627 */
[----:B------:R-:W2:Y:S04]  /*38e0*/  SHFL.UP PT, R106, R2, 0x1, RZ ;  /* 0x04200000026a7989 */ /* 0x000ea800000e00ff */
[----:B------:R3:W4:Y:S01]  /*38f0*/  SHFL.UP PT, R109, R3, 0x1, RZ ;  /* 0x04200000036d7989 */ /* 0x00072200000e00ff */
[C---:B------:R-:W-:Y:S02]  /*3900*/  ISETP.NE.AND P2, PT, R110.reuse, RZ, PT ;  /* 0x000000ff6e00720c */ /* 0x040fe40003f45270 */
[C---:B------:R-:W-:Y:S02]  /*3910*/  ISETP.NE.AND P1, PT, R110.reuse, 0x2, PT ;  /* 0x000000026e00780c */ /* 0x040fe40003f25270 */
[----:B------:R-:W-:Y:S02]  /*3920*/  ISETP.NE.AND P3, PT, R31, RZ, P2 ;  /* 0x000000ff1f00720c */ /* 0x000fe40001765270 */
[----:B------:R-:W-:Y:S01]  /*3930*/  ISETP.NE.AND P0, PT, R110, 0x3, PT ;  /* 0x000000036e00780c */ /* 0x000fe20003f05270 */
[----:B------:R-:W-:Y:S01]  /*3940*/  BSSY B0, `(.L_x_3143) ;  /* 0x0000018000007945 */ /* 0x000fe20003800000 */
[----:B0-----:R-:W-:-:S02]  /*3950*/  FMUL.FTZ R111, R12, R14 ;  /* 0x0000000e0c6f7220 */ /* 0x001fc40000410000 */
[----:B------:R-:W-:-:S03]  /*3960*/  FFMA.FTZ R14, R13, R14, R15 ;  /* 0x0000000e0d0e7223 */ /* 0x000fc6000001000f */
[C---:B------:R-:W-:Y:S01]  /*3970*/  FSEL R12, R111.reuse, R12, !P1 ;  /* 0x0000000c6f0c7208 */ /* 0x040fe20004800000 */
[-C--:B-1----:R-:W-:Y:S01]  /*3980*/  FMUL.FTZ R111, R111, R16.reuse ;  /* 0x000000106f6f7220 */ /* 0x082fe20000410000 */
[C---:B------:R-:W-:Y:S01]  /*3990*/  FSEL R13, R14.reuse, R13, !P1 ;  /* 0x0000000d0e0d7208 */ /* 0x040fe20004800000 */
[----:B------:R-:W-:-:S03]  /*39a0*/  FFMA.FTZ R16, R14, R16, R17 ;  /* 0x000000100e107223 */ /* 0x000fc60000010011 */
[----:B---3--:R-:W-:Y:S02]  /*39b0*/  FSEL R3, R111, R12, !P0 ;  /* 0x0000000c6f037208 */ /* 0x008fe40004000000 */
[----:B------:R-:W-:-:S03]  /*39c0*/  FSEL R13, R16, R13, !P0 ;  /* 0x0000000d100d7208 */ /* 0x000fc60004000000 */
[C---:B--2---:R-:W-:Y:S02]  /*39d0*/  @P3 FMUL.FTZ R3, R106.reuse, R3 ;  /* 0x000000036a033220 */ /* 0x044fe40000410000 */
[----:B----4-:R-:W-:Y:S01]  /*39e0*/  @P3 FFMA.FTZ R13, R106, R13, R109 ;  /* 0x0000000d6a0d3223 */ /* 0x010fe2000001006d */
[----:B------:R-:W-:Y:S01]  /*39f0*/  @P2 MOV R2, R36 ;  /* 0x0000002400022202 */ /* 0x000fe20000000f00 */
[C---:B------:R-:W-:Y:S01]  /*3a00*/  FFMA.FTZ R19, R18.reuse, R16, R19 ;  /* 0x0000001012137223 */ /* 0x040fe20000010013 */
[----:B------:R-:W-:Y:S01]  /*3a10*/  @P2 MOV R106, R3 ;  /* 0x00000003006a2202 */ /* 0x000fe20000000f00 */
[----:B------:R-:W-:Y:S01]  /*3a20*/  FMUL.FTZ R18, R18, R111 ;  /* 0x0000006f12127220 */ /* 0x000fe20000410000 */
[----:B------:R-:W-:Y:S02]  /*3a30*/  @P2 MOV R109, R13 ;  /* 0x0000000d006d2202 */ /* 0x000fe40000000f00 */
[----:B------:R-:W-:Y:S01]  /*3a40*/  @P2 MOV R3, R37 ;  /* 0x0000002500032202 */ /* 0x000fe20000000f00 */
[----:B------:R-:W-:Y:S05]  /*3a50*/  @P2 BRA `(.L_x_3144) ;  /* 0x0000006000002947 */ /* 0x000fea0003800000 */
[----:B------:R-:W-:Y:S01]  /*3a60*/  ISETP.NE.AND P0, PT, R31, RZ, PT ;  /* 0x000000ff1f00720c */ /* 0x000fe20003f05270 */
[----:B------:R-:W-:-:S02]  /*3a70*/  FMUL.FTZ R2, R18, R36 ;  /* 0x0000002412027220 */ /* 0x000fc40000410000 */
[----:B------:R-:W-:-:S10]  /*3a80*/  FFMA.FTZ R3, R18, R37, R19 ;  /* 0x0000002512037223 */ /* 0x000fd40000010013 */
[----:B------:R0:W-:Y:S01]  /*3a90*/  @!P0 STS.64 [0x10b8], R36 ;  /* 0x0010b824ff008388 */ /* 0x0001e20000000a00 */
[----:B------:R-:W-:Y:S02]  /*3aa0*/  @!P0 MOV R106, R36 ;  /* 0x00000024006a8202 */ /* 0x000fe40000000f00 */
[----:B------:R-:W-:Y:S02]  /*3ab0*/  @!P0 MOV R109, R37 ;  /* 0x00000025006d8202 */ /* 0x000fe40000000f00 */
.L_x_3144:
[----:B------:R-:W-:Y:S05]  /*3ac0*/  BSYNC B0 ;  /* 0x0000000000007941 */ /* 0x000fea0003800000 */
.L_x_3143:
[----:B------:R-:W-:Y:S01]  /*3ad0*/  BAR.SYNC.DEFER_BLOCKING 0x0 ;  /* 0x0000000000007b1d */ /* 0x000fe20000010000 */
[----:B------:R-:W-:Y:S01]  /*3ae0*/  ISETP.NE.AND P0, PT, R39, RZ, PT ;  /* 0x000000ff2700720c */ /* 0x000fe20003f05270 */
[--C-:B0-----:R-:W-:Y:S02]  /*3af0*/  HADD2.F32 R37, -RZ, R6.reuse.H0_H0 ;  /* 0x20000006ff257230 */ /* 0x101fe40000004100 */
[----:B------:R-:W-:Y:S02]  /*3b00*/  HADD2.F32 R121, -RZ, R6.H1_H1 ;  /* 0x30000006ff797230 */ /* 0x000fe40000004100 */
[----:B------:R-:W-:Y:S01]  /*3b10*/  BSSY B0, `(.L_x_3145) ;  /* 0x0000032000007945 */ /* 0x000fe20003800000 */
[----:B------:R-:W-:-:S02]  /*3b20*/  HADD2.F32 R111, -RZ, R9.H1_H1 ;  /* 0x30000009ff6f7230 */ /* 0x000fc40000004100 */
[--C-:B------:R-:W-:Y:S02]  /*3b30*/  HADD2.F32 R113, -RZ, R4.reuse.H0_H0 ;  /* 0x20000004ff717230 */ /* 0x100fe40000004100 */
[----:B------:R-:W-:Y:S02]  /*3b40*/  HADD2.F32 R115, -RZ, R4.H1_H1 ;  /* 0x30000004ff737230 */ /* 0x000fe40000004100 */
[--C-:B------:R-:W-:Y:S02]  /*3b50*/  HADD2.F32 R117, -RZ, R5.reuse.H0_H0 ;  /* 0x20000005ff757230 */ /* 0x100fe40000004100 */
[----:B------:R-:W-:Y:S01]  /*3b60*/  HADD2.F32 R119, -RZ, R5.H1_H1 ;  /* 0x30000005ff777230 */ /* 0x000fe20000004100 */
[----:B------:R-:W0:Y:S02]  /*3b70*/  LDS R13, [0x10bc] ;  /* 0x0010bc00ff0d7984 */ /* 0x000e240000000800 */
[----:B0-----:R-:W-:Y:S01]  /*3b80*/  @P0 FFMA.FTZ R109, R13, R106, R109 ;  /* 0x0000006a0d6d0223 */ /* 0x001fe2000001006d */
[----:B------:R-:W-:-:S03]  /*3b90*/  ISETP.NE.AND P0, PT, R39, RZ, PT ;  /* 0x000000ff2700720c */ /* 0x000fc60003f05270 */
[----:B------:R-:W-:Y:S01]  /*3ba0*/  FFMA.FTZ R13, R102, R109, R85 ;  /* 0x0000006d660d7223 */ /* 0x000fe20000010055 */
[----:B------:R-:W-:Y:S02]  /*3bb0*/  HADD2.F32 R109, -RZ, R9.H0_H0 ;  /* 0x20000009ff6d7230 */ /* 0x000fe40000004100 */
[--C-:B------:R-:W-:Y:S01]  /*3bc0*/  HADD2.F32 R9, -RZ, R11.reuse.H0_H0 ;  /* 0x2000000bff097230 */ /* 0x100fe20000004100 */
[----:B------:R-:W-:Y:S01]  /*3bd0*/  FFMA.FTZ R12, R107, R13, R84 ;  /* 0x0000000d6b0c7223 */ /* 0x000fe20000010054 */
[----:B------:R-:W-:Y:S02]  /*3be0*/  HADD2.F32 R107, -RZ, R8.H1_H1 ;  /* 0x30000008ff6b7230 */ /* 0x000fe40000004100 */
[----:B------:R-:W-:Y:S01]  /*3bf0*/  HADD2.F32 R11, -RZ, R11.H1_H1 ;  /* 0x3000000bff0b7230 */ /* 0x000fe20000004100 */
[----:B------:R-:W-:-:S04]  /*3c00*/  FFMA.FTZ R15, R100, R12, R83 ;  /* 0x0000000c640f7223 */ /* 0x000fc80000010053 */
[----:B------:R-:W-:Y:S01]  /*3c10*/  FFMA.FTZ R14, R105, R15, R82 ;  /* 0x0000000f690e7223 */ /* 0x000fe20000010052 */
[----:B------:R-:W-:-:S03]  /*3c20*/  HADD2.F32 R105, -RZ, R8.H0_H0 ;  /* 0x20000008ff697230 */ /* 0x000fc60000004100 */
[----:B------:R-:W-:-:S04]  /*3c30*/  FFMA.FTZ R17, R98, R14, R81 ;  /* 0x0000000e62117223 */ /* 0x000fc80000010051 */
[----:B------:R-:W-:Y:S01]  /*3c40*/  FFMA.FTZ R16, R103, R17, R80 ;  /* 0x0000001167107223 */ /* 0x000fe20000010050 */
[----:B------:R-:W-:-:S03]  /*3c50*/  HADD2.F32 R103, -RZ, R7.H1_H1 ;  /* 0x30000007ff677230 */ /* 0x000fc60000004100 */
[----:B------:R-:W-:-:S04]  /*3c60*/  FFMA.FTZ R19, R96, R16, R79 ;  /* 0x0000001060137223 */ /* 0x000fc8000001004f */
[----:B------:R-:W-:Y:S01]  /*3c70*/  FFMA.FTZ R18, R101, R19, R78 ;  /* 0x0000001365127223 */ /* 0x000fe2000001004e */
[----:B------:R-:W-:Y:S02]  /*3c80*/  HADD2.F32 R101, -RZ, R7.H0_H0 ;  /* 0x20000007ff657230 */ /* 0x000fe40000004100 */
[----:B------:R-:W-:Y:S01]  /*3c90*/  HADD2.F32 R7, -RZ, R10.H0_H0 ;  /* 0x2000000aff077230 */ /* 0x000fe20000004100 */
[----:B------:R-:W-:-:S04]  /*3ca0*/  FFMA.FTZ R94, R94, R18, R77 ;  /* 0x000000125e5e7223 */ /* 0x000fc8000001004d */
[----:B------:R-:W-:-:S04]  /*3cb0*/  FFMA.FTZ R99, R99, R94, R76 ;  /* 0x0000005e63637223 */ /* 0x000fc8000001004c */
[----:B------:R-:W-:-:S04]  /*3cc0*/  FFMA.FTZ R92, R92, R99, R75 ;  /* 0x000000635c5c7223 */ /* 0x000fc8000001004b */
[----:B------:R-:W-:-:S04]  /*3cd0*/  FFMA.FTZ R97, R97, R92, R74 ;  /* 0x0000005c61617223 */ /* 0x000fc8000001004a */
[----:B------:R-:W-:-:S04]  /*3ce0*/  FFMA.FTZ R90, R90, R97, R73 ;  /* 0x000000615a5a7223 */ /* 0x000fc80000010049 */
[----:B------:R-:W-:-:S04]  /*3cf0*/  FFMA.FTZ R95, R95, R90, R72 ;  /* 0x0000005a5f5f7223 */ /* 0x000fc80000010048 */
[----:B------:R-:W-:Y:S01]  /*3d00*/  FFMA.FTZ R6, R93, R95, R70 ;  /* 0x0000005f5d067223 */ /* 0x000fe20000010046 */
[----:B------:R-:W-:-:S03]  /*3d10*/  HADD2.F32 R93, -RZ, R10.H1_H1 ;  /* 0x3000000aff5d7230 */ /* 0x000fc60000004100 */
[----:B------:R-:W-:Y:S01]  /*3d20*/  FFMA.FTZ R91, R91, R6, R68 ;  /* 0x000000065b5b7223 */ /* 0x000fe20000010044 */
[----:B------:R-:W-:Y:S05]  /*3d30*/  @P0 BRA `(.L_x_3146) ;  /* 0x000000f000000947 */ /* 0x000fea0003800000 */
[----:B------:R-:W0:Y:S01]  /*3d40*/  S2UR UR6, SR_CTAID.Y ;  /* 0x00000000000679c3 */ /* 0x000e220000002600 */
[----:B------:R1:W-:Y:S07]  /*3d50*/  STS.64 [R69.X8+0x10d0], R2 ;  /* 0x0010d00245007388 */ /* 0x0003ee0000008a00 */
        /* <DEDUP_REMOVED lines=13> */
.L_x_3146:
[----:B------:R-:W-:Y:S05]  /*3e30*/  BSYNC B0 ;  /* 0x0000000000007941 */ /* 0x000fea0003800000 */
.L_x_3145:
[----:B-1----:R-:W-:Y:S01]  /*3e40*/  IADD3 R69, R69, 0x1, RZ ;  /* 0x0000000145457810 */ /* 0x002fe20007ffe0ff */
[-C--:B-----5:R-:W-:Y:S02]  /*3e50*/  FMUL.FTZ R113, R113, R104.reuse ;  /* 0x0000006871717220 */ /* 0x0a0fe40000410000 */
[-C--:B------:R-:W-:Y:S01]  /*3e60*/  FMUL.FTZ R115, R115, R104.reuse ;  /* 0x0000006873737220 */ /* 0x080fe20000410000 */
[----:B------:R-:W-:Y:S01]  /*3e70*/  ISETP.GE.AND P0, PT, R69, c[0x0][0x16c], PT ;  /* 0x00005b0045007a0c */ /* 0x000fe20003f06270 */
        /* <DEDUP_REMOVED lines=32> */
.L_x_3142:
[----:B------:R-:W-:Y:S01]  /*4080*/  BAR.SYNC.DEFER_BLOCKING 0x0 ;  /* 0x0000000000007b1d */ /* 0x000fe20000010000 */
[----:B------:R-:W-:Y:S01]  /*4090*/  F2FP.PACK_AB R58, R58, R57 ;  /* 0x000000393a3a723e */ /* 0x000fe200000000ff */
[----:B------:R-:W-:Y:S01]  /*40a0*/  IMAD R17, R71, c[0x0][0x200], RZ ;  /* 0x0000800047117a24 */ /* 0x000fe200078e02ff */
[----:B------:R-:W-:Y:S01]  /*40b0*/  F2FP.PACK_AB R57, R56, R55 ;  /* 0x000000373839723e */ /* 0x000fe200000000ff */
[----:B------:R-:W-:Y:S01]  /*40c0*/  IMAD R16, R34, c[0x0][0x208], RZ ;  /* 0x0000820022107a24 */ /* 0x000fe200078e02ff */
[----:B------:R-:W-:Y:S01]  /*40d0*/  F2FP.PACK_AB R7, R87, R88 ;  /* 0x000000585707723e */ /* 0x000fe200000000ff */
[----:B------:R-:W-:Y:S01]  /*40e0*/  IMAD R17, R30, c[0x0][0x204], R17 ;  /* 0x000081001e117a24 */ /* 0x000fe200078e0211 */
[----:B------:R-:W-:-:S02]  /*40f0*/  F2FP.PACK_AB R6, R65, R66 ;  /* 0x000000424106723e */ /* 0x000fc400000000ff */
[----:B------:R-:W-:Y:S02]  /*4100*/  F2FP.PACK_AB R5, R63, R64 ;  /* 0x000000403f05723e */ /* 0x000fe400000000ff */
[----:B------:R-:W-:Y:S02]  /*4110*/  F2FP.PACK_AB R4, R61, R62 ;  /* 0x0000003e3d04723e */ /* 0x000fe400000000ff */
[----:B------:R-:W-:Y:S02]  /*4120*/  F2FP.PACK_AB R59, R60, R59 ;  /* 0x0000003b3c3b723e */ /* 0x000fe400000000ff */
[----:B------:R-:W-:Y:S02]  /*4130*/  LEA R20, R31, R20, 0x1 ;  /* 0x000000141f147211 */ /* 0x000fe400078e08ff */
[----:B------:R-:W-:Y:S02]  /*4140*/  F2FP.PACK_AB R56, R54, R53 ;  /* 0x000000353638723e */ /* 0x000fe400000000ff */
[----:B------:R-:W-:-:S02]  /*4150*/  SHF.L.U32 R2, R29, 0xb, RZ ;  /* 0x0000000b1d027819 */ /* 0x000fc400000006ff */
        /* <DEDUP_REMOVED lines=11> */
[----:B0-----:R-:W-:Y:S01]  /*4210*/  IMAD R5, R35, c[0x0][0x20c], R16 ;  /* 0x0000830023057a24 */ /* 0x001fe200078e0210 */
[----:B------:R-:W-:Y:S02]  /*4220*/  IADD3 R3, R3, R17, RZ ;  /* 0x0000001103037210 */ /* 0x000fe40007ffe0ff */
[----:B------:R-:W-:Y:S02]  /*4230*/  IADD3.X R21, RZ, R21, RZ, P1, !PT ;  /* 0x00000015ff157210 */ /* 0x000fe40000ffe4ff */
[----:B------:R-:W-:Y:S01]  /*4240*/  IADD3.X R25, RZ, R25, RZ, P2, !PT ;  /* 0x00000019ff197210 */ /* 0x000fe200017fe4ff */
[----:B------:R-:W-:Y:S01]  /*4250*/  IMAD.WIDE.U32 R2, R35, c[0x0][0x208], R2 ;  /* 0x0000820023027a25 */ /* 0x000fe200078e0002 */
[----:B------:R-:W-:-:S04]  /*4260*/  IADD3.X R23, RZ, R23, RZ, P3, !PT ;  /* 0x00000017ff177210 */ /* 0x000fc80001ffe4ff */
        /* <DEDUP_REMOVED lines=9> */
.L_x_3148:
[----:B------:R-:W-:Y:S05]  /*4300*/  EXIT ;  /* 0x000000000000794d */ /* 0x000fea0003800000 */
.L_x_3150:
        /* <DEDUP_REMOVED lines=15> */
.L_x_5410:


//--------------------- .text._Z25selective_scan_fwd_kernelI32Selective_Scan_fwd_kernel_traitsILi128ELi16ELi1ELb1ELb0ELb1ELb1EN3c104HalfEfEEv13SSMParamsBase --------------------------
	.section	.text._Z25selective_scan_fwd_kernelI32Selective_Scan_fwd_kernel_traitsILi128ELi16ELi1ELb1ELb0ELb1ELb1EN3c104HalfEfEEv13SSMParamsBase,"ax",@progbits
	.sectioninfo	@"SHI_REGISTERS=126"
	.align	128
        .global         _Z25selective_scan_fwd_kernelI32Selective_Scan_fwd_kernel_traitsILi128ELi16ELi1ELb1ELb0ELb1ELb1EN3c104HalfEfEEv13SSMParamsBase
        .type           _Z25selective_scan_fwd_kernelI32Selective_Scan_fwd_kernel_traitsILi128ELi16ELi1ELb1ELb0ELb1ELb1EN3c104HalfEfEEv13SSMParamsBase,@function
        .size           _Z25selective_scan_fwd_kernelI32Selective_Scan_fwd_kernel_traitsILi128ELi16ELi1ELb1ELb0ELb1ELb1EN3c104HalfEfEEv13SSMParamsBase,(.L_x_5411 - _Z25selective_scan_fwd_kernelI32Selective_Scan_fwd_kernel_traitsILi128ELi16ELi1ELb1ELb0ELb1ELb1EN3c104HalfEfEEv13SSMParamsBase)
        .other          _Z25selective_scan_fwd_kernelI32Selective_Scan_fwd_kernel_traitsILi128ELi16ELi1ELb1ELb0ELb1ELb1EN3c104HalfEfEEv13SSMParamsBase,@"STO_CUDA_ENTRY STV_DEFAULT"
_Z25selective_scan_fwd_kernelI32Selective_Scan_fwd_kernel_traitsILi128ELi16ELi1ELb1ELb0ELb1ELb1EN3c104HalfEfEEv13SSMParamsBase:
.text._Z25selective_scan_fwd_kernelI32Selective_Scan_fwd_kernel_traitsILi128ELi16ELi1ELb1ELb0ELb1ELb1EN3c104HalfEfEEv13SSMParamsBase:
        /* <DEDUP_REMOVED lines=16> */
[----:B-1----:R-:W-:Y:S02]  /*0100*/  IADD3 R6, R0, 0xffffffe, RZ ;  /* 0x0ffffffe00067810 */ /* 0x002fe40007ffe0ff */
[----:B------:R-:W-:Y:S01]  /*0110*/  @P1 LEA.HI.X R5, R41, c[0x0][0x254], R40, 0x2, P3 ;  /* 0x0000950029051a11 */ /* 0x000fe200018f1428 */
[----:B------:R0:W5:Y:S01]  /*0120*/  @P0 LDG.E R39, [R2.64] ;  /* 0x0000000402270981 */ /* 0x000162000c1e1900 */
[----:B------:R1:W2:Y:S03]  /*0130*/  F2I.FTZ.U32.TRUNC.NTZ R7, R6 ;  /* 0x0000000600077305 */ /* 0x0002a6000021f000 */
[----:B------:R3:W5:Y:S01]  /*0140*/  @P1 LDG.E R38, [R4.64] ;  /* 0x0000000404261981 */ /* 0x000762000c1e1900 */
[----:B------:R-:W4:Y:S01]  /*0150*/  S2UR UR6, SR_CTAID.X ;  /* 0x00000000000679c3 */ /* 0x000f220000002500 */
[----:B------:R-:W-:Y:S01]  /*0160*/  ISETP.NE.AND P1, PT, RZ, c[0x0][0x178], PT ;  /* 0x00005e00ff007a0c */ /* 0x000fe20003f25270 */
[----:B-1----:R-:W-:Y:S01]  /*0170*/  HFMA2.MMA R6, -RZ, RZ, 0, 0 ;  /* 0x00000000ff067435 */ /* 0x002fe200000001ff */
[----:B0-----:R-:W-:-:S02]  /*0180*/  IABS R2, R41 ;  /* 0x0000002900027213 */ /* 0x001fc40000000000 */
[----:B--2---:R-:W-:-:S05]  /*0190*/  IADD3 R8, RZ, -R7, RZ ;  /* 0x80000007ff087210 */ /* 0x004fca0007ffe0ff */
[----:B------:R-:W-:-:S04]  /*01a0*/  IMAD R11, R8, R9, RZ ;  /* 0x00000009080b7224 */ /* 0x000fc800078e02ff */
[----:B------:R-:W-:Y:S01]  /*01b0*/  IMAD.HI.U32 R7, R7, R11, R6 ;  /* 0x0000000b07077227 */ /* 0x000fe200078e0006 */
[----:B----4-:R-:W-:-:S05]  /*01c0*/  MOV R36, UR6 ;  /* 0x0000000600247c02 */ /* 0x010fca0008000f00 */
[----:B---3--:R-:W-:Y:S01]  /*01d0*/  IMAD.HI.U32 R4, R7, R2, RZ ;  /* 0x0000000207047227 */ /* 0x008fe200078e00ff */
[----:B------:R-:W-:-:S03]  /*01e0*/  SHF.R.S32.HI R60, RZ, 0x1f, R36 ;  /* 0x0000001fff3c7819 */ /* 0x000fc60000011424 */
[----:B------:R-:W-:Y:S01]  /*01f0*/  IMAD.WIDE.U32 R6, R36, c[0x0][0x1b0], RZ ;  /* 0x00006c0024067a25 */ /* 0x000fe200078e00ff */
[----:B------:R-:W-:-:S03]  /*0200*/  IADD3 R0, -R4, RZ, RZ ;  /* 0x000000ff04007210 */ /* 0x000fc60007ffe1ff */
[C---:B------:R-:W-:Y:S02]  /*0210*/  IMAD R5, R60.reuse, c[0x0][0x1b0], RZ ;  /* 0x00006c003c057a24 */ /* 0x040fe400078e02ff */
[C---:B------:R-:W-:Y:S01]  /*0220*/  IMAD R0, R9.reuse, R0, R2 ;  /* 0x0000000009007224 */ /* 0x040fe200078e0202 */
[----:B------:R-:W-:Y:S01]  /*0230*/  MOV R2, c[0x0][0x174] ;  /* 0x00005d0000027a02 */ /* 0x000fe20000000f00 */
[C---:B------:R-:W-:Y:S02]  /*0240*/  IMAD R11, R60.reuse, c[0x0][0x1d0], RZ ;  /* 0x000074003c0b7a24 */ /* 0x040fe400078e02ff */
[----:B------:R-:W-:Y:S01]  /*0250*/  IMAD R13, R60, c[0x0][0x1e0], RZ ;  /* 0x000078003c0d7a24 */ /* 0x000fe200078e02ff */
[----:B------:R-:W-:Y:S01]  /*0260*/  ISETP.GT.U32.AND P2, PT, R9, R0, PT ;  /* 0x000000000900720c */ /* 0x000fe20003f44070 */
[----:B------:R-:W-:Y:S01]  /*0270*/  IMAD R5, R36, c[0x0][0x1b4], R5 ;  /* 0x00006d0024057a24 */ /* 0x000fe200078e0205 */
[----:B------:R-:W-:Y:S01]  /*0280*/  ISETP.GE.AND P4, PT, R2, 0x1, PT ;  /* 0x000000010200780c */ /* 0x000fe20003f86270 */
[----:B------:R-:W-:-:S10]  /*0290*/  IMAD.WIDE.U32 R2, R36, c[0x0][0x1d0], RZ ;  /* 0x0000740024027a25 */ /* 0x000fd400078e00ff */
[-C--:B------:R-:W-:Y:S02]  /*02a0*/  @!P2 IADD3 R0, R0, -R9.reuse, RZ ;  /* 0x800000090000a210 */ /* 0x080fe40007ffe0ff */
[----:B------:R-:W-:Y:S02]  /*02b0*/  @!P2 IADD3 R4, R4, 0x1, RZ ;  /* 0x000000010404a810 */ /* 0x000fe40007ffe0ff */
[----:B------:R-:W-:Y:S02]  /*02c0*/  ISETP.GE.U32.AND P0, PT, R0, R9, PT ;  /* 0x000000090000720c */ /* 0x000fe40003f06070 */
[----:B------:R-:W-:-:S04]  /*02d0*/  LOP3.LUT R0, R41, c[0x0][0x178], RZ, 0x3c, !PT ;  /* 0x00005e0029007a12 */ /* 0x000fc800078e3cff */
[----:B------:R-:W-:-:S07]  /*02e0*/  ISETP.GE.AND P3, PT, R0, RZ, PT ;  /* 0x000000ff0000720c */ /* 0x000fce0003f66270 */
[----:B------:R-:W-:Y:S01]  /*02f0*/  @P0 IADD3 R4, R4, 0x1, RZ ;  /* 0x0000000104040810 */ /* 0x000fe20007ffe0ff */
[----:B------:R-:W-:Y:S06]  /*0300*/  @!P4 EXIT ;  /* 0x000000000000c94d */ /* 0x000fec0003800000 */
[----:B------:R-:W0:Y:S01]  /*0310*/  S2R R37, SR_TID.X ;  /* 0x0000000000257919 */ /* 0x000e220000002100 */
[----:B------:R-:W-:Y:S01]  /*0320*/  MOV R9, R4 ;  /* 0x0000000400097202 */ /* 0x000fe20000000f00 */
[C---:B------:R-:W-:Y:S01]  /*0330*/  IMAD R11, R36.reuse, c[0x0][0x1d4], R11 ;  /* 0x00007500240b7a24 */ /* 0x040fe200078e020b */
[----:B------:R-:W-:Y:S01]  /*0340*/  IADD3 R7, R7, R5, RZ ;  /* 0x0000000507077210 */ /* 0x000fe20007ffe0ff */
[----:B------:R-:W1:Y:S01]  /*0350*/  S2R R35, SR_LANEID ;  /* 0x0000000000237919 */ /* 0x000e620000000000 */
[----:B------:R-:W-:Y:S01]  /*0360*/  @!P3 IADD3 R9, -R9, RZ, RZ ;  /* 0x000000ff0909b210 */ /* 0x000fe20007ffe1ff */
[C---:B------:R-:W-:Y:S01]  /*0370*/  IMAD.WIDE.U32 R4, R36.reuse, c[0x0][0x1e0], RZ ;  /* 0x0000780024047a25 */ /* 0x040fe200078e00ff */
[----:B------:R-:W-:Y:S02]  /*0380*/  @!P1 LOP3.LUT R9, RZ, c[0x0][0x178], RZ, 0x33, !PT ;  /* 0x00005e00ff099a12 */ /* 0x000fe400078e33ff */
[----:B------:R-:W-:Y:S01]  /*0390*/  IADD3 R3, R3, R11, RZ ;  /* 0x0000000b03037210 */ /* 0x000fe20007ffe0ff */
[----:B------:R-:W-:Y:S01]  /*03a0*/  IMAD R13, R36, c[0x0][0x1e4], R13 ;  /* 0x00007900240d7a24 */ /* 0x000fe200078e020d */
[----:B------:R-:W-:Y:S01]  /*03b0*/  SHF.R.S32.HI R0, RZ, 0x1f, R9 ;  /* 0x0000001fff007819 */ /* 0x000fe20000011409 */
[C---:B------:R-:W-:Y:S01]  /*03c0*/  IMAD R8, R40.reuse, c[0x0][0x1d8], RZ ;  /* 0x0000760028087a24 */ /* 0x040fe200078e02ff */
[----:B------:R-:W-:Y:S01]  /*03d0*/  MOV R33, RZ ;  /* 0x000000ff00217202 */ /* 0x000fe20000000f00 */
[----:B------:R-:W-:Y:S01]  /*03e0*/  IMAD R10, R40, c[0x0][0x1e8], RZ ;  /* 0x00007a00280a7a24 */ /* 0x000fe200078e02ff */
[----:B------:R-:W-:Y:S01]  /*03f0*/  IADD3 R5, R5, R13, RZ ;  /* 0x0000000d05057210 */ /* 0x000fe20007ffe0ff */
[----:B------:R-:W-:-:S02]  /*0400*/  IMAD R0, R0, c[0x0][0x1c8], RZ ;  /* 0x0000720000007a24 */ /* 0x000fc400078e02ff */
[C---:B------:R-:W-:Y:S02]  /*0410*/  IMAD R29, R41.reuse, c[0x0][0x1dc], R8 ;  /* 0x00007700291d7a24 */ /* 0x040fe400078e0208 */
[----:B------:R-:W-:-:S04]  /*0420*/  IMAD.WIDE.U32 R2, R41, c[0x0][0x1d8], R2 ;  /* 0x0000760029027a25 */ /* 0x000fc800078e0002 */
[----:B------:R-:W-:Y:S01]  /*0430*/  IMAD.WIDE.U32 R6, R9, c[0x0][0x1c8], R6 ;  /* 0x0000720009067a25 */ /* 0x000fe200078e0006 */
[----:B------:R-:W-:Y:S02]  /*0440*/  IADD3 R29, R3, R29, RZ ;  /* 0x0000001d031d7210 */ /* 0x000fe40007ffe0ff */
[----:B0-----:R-:W-:Y:S01]  /*0450*/  SHF.L.U32 R34, R37, 0x1, RZ ;  /* 0x0000000125227819 */ /* 0x001fe200000006ff */
[C---:B------:R-:W-:Y:S01]  /*0460*/  IMAD R11, R41.reuse, c[0x0][0x1ec], R10 ;  /* 0x00007b00290b7a24 */ /* 0x040fe200078e020a */
[----:B------:R-:W-:Y:S01]  /*0470*/  LEA R30, P0, R2, c[0x0][0x240], 0x1 ;  /* 0x00009000021e7a11 */ /* 0x000fe200078008ff */
[----:B------:R-:W-:Y:S01]  /*0480*/  IMAD.WIDE.U32 R4, R41, c[0x0][0x1e8], R4 ;  /* 0x00007a0029047a25 */ /* 0x000fe200078e0004 */
[----:B------:R-:W-:Y:S02]  /*0490*/  LOP3.LUT R34, R34, 0xffffffc0, RZ, 0xc0, !PT ;  /* 0xffffffc022227812 */ /* 0x000fe400078ec0ff */
[----:B------:R-:W-:Y:S01]  /*04a0*/  LEA.HI.X R29, R2, c[0x0][0x244], R29, 0x1, P0 ;  /* 0x00009100021d7a11 */ /* 0x000fe200000f0c1d */
[----:B------:R-:W-:Y:S01]  /*04b0*/  IMAD R9, R9, c[0x0][0x1cc], R0 ;  /* 0x0000730009097a24 */ /* 0x000fe200078e0200 */
[----:B------:R-:W-:-:S02]  /*04c0*/  IADD3 R5, R5, R11, RZ ;  /* 0x0000000b05057210 */ /* 0x000fc40007ffe0ff */
[----:B------:R-:W-:Y:S02]  /*04d0*/  LEA R28, P1, R4, c[0x0][0x248], 0x1 ;  /* 0x00009200041c7a11 */ /* 0x000fe400078208ff */
[----:B------:R-:W-:Y:S02]  /*04e0*/  LEA R0, P2, R6, c[0x0][0x230], 0x1 ;  /* 0x00008c0006007a11 */ /* 0x000fe400078408ff */
[----:B------:R-:W-:Y:S02]  /*04f0*/  IADD3 R3, R7, R9, RZ ;  /* 0x0000000907037210 */ /* 0x000fe40007ffe0ff */
[----:B------:R-:W-:Y:S02]  /*0500*/  LEA.HI.X R4, R4, c[0x0][0x24c], R5, 0x1, P1 ;  /* 0x0000930004047a11 */ /* 0x000fe400008f0c05 */
[----:B------:R-:W-:Y:S02]  /*0510*/  LEA.HI.X R6, R6, c[0x0][0x234], R3, 0x1, P2 ;  /* 0x00008d0006067a11 */ /* 0x000fe400010f0c03 */
[----:B------:R-:W-:-:S02]  /*0520*/  MOV R2, R0 ;  /* 0x0000000000027202 */ /* 0x000fc40000000f00 */
[----:B------:R-:W-:Y:S02]  /*0530*/  LOP3.LUT R59, R37, 0x1f, RZ, 0xc0, !PT ;  /* 0x0000001f253b7812 */ /* 0x000fe400078ec0ff */
[C---:B------:R-:W-:Y:S02]  /*0540*/  LOP3.LUT R32, R34.reuse, 0x1f, R37, 0xf8, !PT ;  /* 0x0000001f22207812 */ /* 0x040fe400078ef825 */
[----:B-1----:R-:W-:Y:S02]  /*0550*/  IADD3 R31, R34, R35, RZ ;  /* 0x00000023221f7210 */ /* 0x002fe40007ffe0ff */
[----:B------:R-:W-:Y:S02]  /*0560*/  MOV R3, R4 ;  /* 0x0000000400037202 */ /* 0x000fe40000000f00 */
[----:B------:R-:W-:Y:S02]  /*0570*/  MOV R0, R6 ;  /* 0x0000000600007202 */ /* 0x000fe40000000f00 */
.L_x_3190:
[----:B------:R-:W-:Y:S01]  /*0580*/  BAR.SYNC.DEFER_BLOCKING 0x0 ;  /* 0x0000000000007b1d */ /* 0x000fe20000010000 */
[----:B-1----:R-:W-:Y:S02]  /*0590*/  MOV R4, R30 ;  /* 0x0000001e00047202 */ /* 0x002fe40000000f00 */
[----:B------:R-:W-:-:S05]  /*05a0*/  MOV R5, R29 ;  /* 0x0000001d00057202 */ /* 0x000fca0000000f00 */
[----:B------:R-:W-:-:S05]  /*05b0*/  IMAD.WIDE R4, R32, 0x10, R4 ;  /* 0x0000001020047825 */ /* 0x000fca00078e0204 */
[----:B------:R0:W2:Y:S04]  /*05c0*/  LDG.E.128 R8, [R4.64] ;  /* 0x0000000404087981 */ /* 0x0000a8000c1e1d00 */
[----:B------:R0:W3:Y:S01]  /*05d0*/  LDG.E.128 R24, [R4.64+0x200] ;  /* 0x0002000404187981 */ /* 0x0000e2000c1e1d00 */
[----:B------:R-:W-:Y:S02]  /*05e0*/  IADD3 R42, R31, R35, RZ ;  /* 0x000000231f2a7210 */ /* 0x000fe40007ffe0ff */
[----:B0-----:R-:W-:Y:S02]  /*05f0*/  MOV R4, R28 ;  /* 0x0000001c00047202 */ /* 0x001fe40000000f00 */
[----:B------:R-:W-:-:S05]  /*0600*/  MOV R5, R3 ;  /* 0x0000000300057202 */ /* 0x000fca0000000f00 */
        /* <DEDUP_REMOVED lines=72> */
.L_x_3152:
[----:B-12---:R-:W-:Y:S05]  /*0a90*/  BSYNC B0 ;  /* 0x0000000000007941 */ /* 0x006fea0003800000 */
.L_x_3151:
        /* <DEDUP_REMOVED lines=36> */
.L_x_3154:
[----:B------:R-:W-:Y:S05]  /*0ce0*/  BSYNC B0 ;  /* 0x0000000000007941 */ /* 0x000fea0003800000 */
.L_x_3153:
        /* <DEDUP_REMOVED lines=38> */
.L_x_3156:
[----:B------:R-:W-:Y:S05]  /*0f50*/  BSYNC B0 ;  /* 0x0000000000007941 */ /* 0x000fea0003800000 */
.L_x_3155:
        /* <DEDUP_REMOVED lines=36> */
.L_x_3158:
[----:B------:R-:W-:Y:S05]  /*11a0*/  BSYNC B0 ;  /* 0x0000000000007941 */ /* 0x000fea0003800000 */
.L_x_3157:
        /* <DEDUP_REMOVED lines=42> */
.L_x_3160:
[----:B------:R-:W-:Y:S05]  /*1450*/  BSYNC B0 ;  /* 0x0000000000007941 */ /* 0x000fea0003800000 */
.L_x_3159:
        /* <DEDUP_REMOVED lines=40> */
.L_x_3162:
[----:B------:R-:W-:Y:S05]  /*16e0*/  BSYNC B0 ;  /* 0x0000000000007941 */ /* 0x000fea0003800000 */
.L_x_3161:
        /* <DEDUP_REMOVED lines=42> */
.L_x_3164:
[----:B------:R-:W-:Y:S05]  /*1990*/  BSYNC B0 ;  /* 0x0000000000007941 */ /* 0x000fea0003800000 */
.L_x_3163:
        /* <DEDUP_REMOVED lines=40> */
.L_x_3166:
[----:B------:R-:W-:Y:S05]  /*1c20*/  BSYNC B0 ;  /* 0x0000000000007941 */ /* 0x000fea0003800000 */
.L_x_3165:
        /* <DEDUP_REMOVED lines=42> */
.L_x_3168:
[----:B------:R-:W-:Y:S05]  /*1ed0*/  BSYNC B0 ;  /* 0x0000000000007941 */ /* 0x000fea0003800000 */
.L_x_3167:
        /* <DEDUP_REMOVED lines=40> */
.L_x_3170:
[----:B------:R-:W-:Y:S05]  /*2160*/  BSYNC B0 ;  /* 0x0000000000007941 */ /* 0x000fea0003800000 */
.L_x_3169:
        /* <DEDUP_REMOVED lines=46> */
.L_x_3172:
[----:B------:R-:W-:Y:S05]  /*2450*/  BSYNC B0 ;  /* 0x0000000000007941 */ /* 0x000fea0003800000 */
.L_x_3171:
        /* <DEDUP_REMOVED lines=33> */
.L_x_3174:
[----:B------:R-:W-:Y:S05]  /*2670*/  BSYNC B0 ;  /* 0x0000000000007941 */ /* 0x000fea0003800000 */
.L_x_3173:
        /* <DEDUP_REMOVED lines=33> */
.L_x_3176:
[----:B------:R-:W-:Y:S05]  /*2890*/  BSYNC B0 ;  /* 0x0000000000007941 */ /* 0x000fea0003800000 */
.L_x_3175:
        /* <DEDUP_REMOVED lines=33> */
.L_x_3178:
[----:B------:R-:W-:Y:S05]  /*2ab0*/  BSYNC B0 ;  /* 0x0000000000007941 */ /* 0x000fea0003800000 */
.L_x_3177:
        /* <DEDUP_REMOVED lines=33> */
.L_x_3180:
[----:B------:R-:W-:Y:S05]  /*2cd0*/  BSYNC B0 ;  /* 0x0000000000007941 */ /* 0x000fea0003800000 */
.L_x_3179:
        /* <DEDUP_REMOVED lines=33> */
.L_x_3182:
[----:B------:R-:W-:Y:S05]  /*2ef0*/  BSYNC B0 ;  /* 0x0000000000007941 */ /* 0x000fea0003800000 */
.L_x_3181:
        /* <DEDUP_REMOVED lines=21> */
.L_x_3188:
        /* <DEDUP_REMOVED lines=11> */
[----:B------:R0:W2:Y:S01]  /*3100*/  LDG.E R14, [R14.64] ;  /* 0x000000040e0e7981 */ /* 0x0000a2000c1e1900 */
        /* <DEDUP_REMOVED lines=10> */
[----:B------:R-:W-:Y:S01]  /*31b0*/  ISETP.GE.AND P0, PT, R35, 0x1, PT ;  /* 0x000000012300780c */ /* 0x000fe20003f06270 */
[----:B------:R-:W-:Y:S02]  /*31c0*/  IMAD R16, R16, c[0x0][0x1a0], RZ ;  /* 0x0000680010107a24 */ /* 0x000fe400078e02ff */
[----:B0-----:R-:W-:Y:S01]  /*31d0*/  IMAD R15, R41, c[0x0][0x19c], R18 ;  /* 0x00006700290f7a24 */ /* 0x001fe200078e0212 */
[----:B------:R-:W-:-:S02]  /*31e0*/  ISETP.NE.AND P2, PT, R35, 0x1f, PT ;  /* 0x0000001f2300780c */ /* 0x000fc40003f45270 */
[----:B------:R-:W-:Y:S02]  /*31f0*/  MOV R23, RZ ;  /* 0x000000ff00177202 */ /* 0x000fe40000000f00 */
[----:B------:R-:W-:Y:S01]  /*3200*/  MOV R22, 0x3f800000 ;  /* 0x3f80000000167802 */ /* 0x000fe20000000f00 */
[----:B--2---:R-:W-:-:S04]  /*3210*/  FMUL.FTZ R17, R14, 1.4426950216293334961 ;  /* 0x3fb8aa3b0e117820 */ /* 0x004fc80000410000 */
[C---:B------:R-:W-:Y:S02]  /*3220*/  FMUL.FTZ R105, R17.reuse, R62 ;  /* 0x0000003e11697220 */ /* 0x040fe40000410000 */
[C---:B------:R-:W-:Y:S02]  /*3230*/  FMUL.FTZ R104, R17.reuse, R63 ;  /* 0x0000003f11687220 */ /* 0x040fe40000410000 */
[C---:B------:R-:W-:Y:S02]  /*3240*/  FMUL.FTZ R102, R17.reuse, R61 ;  /* 0x0000003d11667220 */ /* 0x040fe40000410000 */
[----:B------:R-:W1:Y:S01]  /*3250*/  MUFU.EX2 R105, R105 ;  /* 0x0000006900697308 */ /* 0x000e620000000800 */
[C---:B------:R-:W-:Y:S02]  /*3260*/  FMUL.FTZ R103, R17.reuse, R27 ;  /* 0x0000001b11677220 */ /* 0x040fe40000410000 */
[C---:B------:R-:W-:Y:S02]  /*3270*/  FMUL.FTZ R100, R17.reuse, R26 ;  /* 0x0000001a11647220 */ /* 0x040fe40000410000 */
[----:B------:R-:W-:-:S02]  /*3280*/  FMUL.FTZ R101, R17, R25 ;  /* 0x0000001911657220 */ /* 0x000fc40000410000 */
[C---:B------:R-:W-:Y:S01]  /*3290*/  FMUL.FTZ R98, R17.reuse, R24 ;  /* 0x0000001811627220 */ /* 0x040fe20000410000 */
[----:B------:R-:W0:Y:S01]  /*32a0*/  MUFU.EX2 R104, R104 ;  /* 0x0000006800687308 */ /* 0x000e220000000800 */
[C---:B------:R-:W-:Y:S02]  /*32b0*/  FMUL.FTZ R99, R17.reuse, R65 ;  /* 0x0000004111637220 */ /* 0x040fe40000410000 */
[C---:B------:R-:W-:Y:S02]  /*32c0*/  FMUL.FTZ R96, R17.reuse, R64 ;  /* 0x0000004011607220 */ /* 0x040fe40000410000 */
[C---:B------:R-:W-:Y:S02]  /*32d0*/  FMUL.FTZ R97, R17.reuse, R66 ;  /* 0x0000004211617220 */ /* 0x040fe40000410000 */
[----:B------:R-:W-:Y:S01]  /*32e0*/  FMUL.FTZ R94, R17, R67 ;  /* 0x00000043115e7220 */ /* 0x000fe20000410000 */
[----:B------:R-:W2:Y:S01]  /*32f0*/  MUFU.EX2 R102, R102 ;  /* 0x0000006600667308 */ /* 0x000ea20000000800 */
[----:B-1----:R-:W-:Y:S01]  /*3300*/  FFMA.FTZ R12, R87, R105, R86 ;  /* 0x00000069570c7223 */ /* 0x002fe20000010056 */
[----:B---3--:R1:W-:Y:S01]  /*3310*/  STS.128 [R31.X16], R4 ;  /* 0x000000041f007388 */ /* 0x0083e2000000cc00 */
[----:B------:R-:W-:-:S02]  /*3320*/  FMUL.FTZ R95, R17, R68 ;  /* 0x00000044115f7220 */ /* 0x000fc40000410000 */
[C---:B------:R-:W-:Y:S01]  /*3330*/  FMUL.FTZ R92, R17.reuse, R69 ;  /* 0x00000045115c7220 */ /* 0x040fe20000410000 */
[----:B----4-:R-:W-:Y:S01]  /*3340*/  STS.128 [R31.X16+0x200], R8 ;  /* 0x000200081f007388 */ /* 0x010fe2000000cc00 */
[----:B------:R-:W-:Y:S01]  /*3350*/  FMUL.FTZ R93, R17, R70 ;  /* 0x00000046115d7220 */ /* 0x000fe20000410000 */
[----:B------:R-:W3:Y:S01]  /*3360*/  MUFU.EX2 R103, R103 ;  /* 0x0000006700677308 */ /* 0x000ee20000000800 */
[----:B0-----:R-:W-:Y:S01]  /*3370*/  FMUL.FTZ R13, R104, R105 ;  /* 0x00000069680d7220 */ /* 0x001fe20000410000 */
[----:B------:R-:W-:-:S06]  /*3380*/  NOP ;  /* 0x0000000000007918 */ /* 0x000fcc0000000000 */
[----:B------:R-:W0:Y:S01]  /*3390*/  MUFU.EX2 R100, R100 ;  /* 0x0000006400647308 */ /* 0x000e220000000800 */
        /* <DEDUP_REMOVED lines=9> */
[----:B------:R-:W1:Y:S01]  /*3430*/  MUFU.EX2 R96, R96 ;  /* 0x0000006000607308 */ /* 0x000e620000000800 */
[----:B0-----:R-:W-:-:S07]  /*3440*/  FFMA.FTZ R14, R100, R14, R83 ;  /* 0x0000000e640e7223 */ /* 0x001fce0000010053 */
[----:B------:R-:W0:Y:S01]  /*3450*/  MUFU.EX2 R97, R97 ;  /* 0x0000006100617308 */ /* 0x000e220000000800 */
[----:B------:R-:W-:-:S07]  /*3460*/  FMUL.FTZ R12, R100, R13 ;  /* 0x0000000d640c7220 */ /* 0x000fce0000410000 */
[----:B------:R-:W0:Y:S01]  /*3470*/  MUFU.EX2 R94, R94 ;  /* 0x0000005e005e7308 */ /* 0x000e220000000800 */
[C---:B--2---:R-:W-:Y:S01]  /*3480*/  FFMA.FTZ R14, R101.reuse, R14, R82 ;  /* 0x0000000e650e7223 */ /* 0x044fe20000010052 */
[----:B-1----:R-:W-:Y:S01]  /*3490*/  @!P2 SHF.R.U32.HI R6, RZ, 0x2, R37 ;  /* 0x00000002ff06a819 */ /* 0x002fe20000011625 */
[----:B------:R-:W-:Y:S01]  /*34a0*/  FMUL.FTZ R13, R101, R12 ;  /* 0x0000000c650d7220 */ /* 0x000fe20000410000 */
[----:B------:R-:W-:Y:S01]  /*34b0*/  LDS.128 R8, [R42.X16+0x10] ;  /* 0x000010002a087984 */ /* 0x000fe2000000cc00 */
[C---:B----4-:R-:W-:Y:S02]  /*34c0*/  FFMA.FTZ R14, R98.reuse, R14, R81 ;  /* 0x0000000e620e7223 */ /* 0x050fe40000010051 */
[----:B------:R-:W-:Y:S01]  /*34d0*/  FMUL.FTZ R12, R98, R13 ;  /* 0x0000000d620c7220 */ /* 0x000fe20000410000 */
[----:B------:R-:W1:Y:S01]  /*34e0*/  MUFU.EX2 R95, R95 ;  /* 0x0000005f005f7308 */ /* 0x000e620000000800 */
[C---:B---3--:R-:W-:Y:S02]  /*34f0*/  FFMA.FTZ R14, R99.reuse, R14, R80 ;  /* 0x0000000e630e7223 */ /* 0x048fe40000010050 */
[----:B------:R-:W-:-:S02]  /*3500*/  FMUL.FTZ R13, R99, R12 ;  /* 0x0000000c630d7220 */ /* 0x000fc40000410000 */
[C---:B------:R-:W-:Y:S02]  /*3510*/  FFMA.FTZ R14, R96.reuse, R14, R79 ;  /* 0x0000000e600e7223 */ /* 0x040fe4000001004f */
[----:B------:R-:W-:Y:S01]  /*3520*/  FMUL.FTZ R12, R96, R13 ;  /* 0x0000000d600c7220 */ /* 0x000fe20000410000 */
[----:B------:R-:W2:Y:S01]  /*3530*/  MUFU.EX2 R92, R92 ;  /* 0x0000005c005c7308 */ /* 0x000ea20000000800 */
[C---:B0-----:R-:W-:Y:S02]  /*3540*/  FFMA.FTZ R14, R97.reuse, R14, R78 ;  /* 0x0000000e610e7223 */ /* 0x041fe4000001004e */
[----:B------:R-:W-:Y:S02]  /*3550*/  FMUL.FTZ R13, R97, R12 ;  /* 0x0000000c610d7220 */ /* 0x000fe40000410000 */
[C---:B------:R-:W-:Y:S02]  /*3560*/  FFMA.FTZ R14, R94.reuse, R14, R77 ;  /* 0x0000000e5e0e7223 */ /* 0x040fe4000001004d */
[----:B------:R-:W-:Y:S01]  /*3570*/  FMUL.FTZ R12, R94, R13 ;  /* 0x0000000d5e0c7220 */ /* 0x000fe20000410000 */
[----:B------:R-:W0:Y:S01]  /*3580*/  MUFU.EX2 R93, R93 ;  /* 0x0000005d005d7308 */ /* 0x000e220000000800 */
[----:B-1----:R-:W-:-:S02]  /*3590*/  FFMA.FTZ R14, R95, R14, R76 ;  /* 0x0000000e5f0e7223 */ /* 0x002fc4000001004c */
[----:B------:R-:W-:-:S05]  /*35a0*/  FMUL.FTZ R13, R95, R12 ;  /* 0x0000000c5f0d7220 */ /* 0x000fca0000410000 */
[----:B------:R-:W1:Y:S01]  /*35b0*/  MUFU.EX2 R90, R90 ;  /* 0x0000005a005a7308 */ /* 0x000e620000000800 */
[C---:B--2---:R-:W-:Y:S02]  /*35c0*/  FFMA.FTZ R14, R92.reuse, R14, R75 ;  /* 0x0000000e5c0e7223 */ /* 0x044fe4000001004b */
[----:B------:R-:W-:-:S05]  /*35d0*/  FMUL.FTZ R12, R92, R13 ;  /* 0x0000000d5c0c7220 */ /* 0x000fca0000410000 */
[----:B------:R-:W2:Y:S01]  /*35e0*/  MUFU.EX2 R91, R91 ;  /* 0x0000005b005b7308 */ /* 0x000ea20000000800 */
[C---:B0-----:R-:W-:Y:S02]  /*35f0*/  FFMA.FTZ R14, R93.reuse, R14, R74 ;  /* 0x0000000e5d0e7223 */ /* 0x041fe4000001004a */
[----:B------:R-:W-:Y:S02]  /*3600*/  FMUL.FTZ R13, R93, R12 ;  /* 0x0000000c5d0d7220 */ /* 0x000fe40000410000 */
[C---:B-1----:R-:W-:Y:S02]  /*3610*/  FFMA.FTZ R14, R90.reuse, R14, R73 ;  /* 0x0000000e5a0e7223 */ /* 0x042fe40000010049 */
[----:B------:R-:W-:Y:S02]  /*3620*/  FMUL.FTZ R20, R90, R13 ;  /* 0x0000000d5a147220 */ /* 0x000fe40000410000 */
[----:B------:R-:W-:-:S04]  /*3630*/  IMAD.WIDE.U32 R12, R41, c[0x0][0x198], RZ ;  /* 0x00006600290c7a25 */ /* 0x000fc800078e00ff */
[----:B--2---:R-:W-:Y:S01]  /*3640*/  FFMA.FTZ R21, R91, R14, R72 ;  /* 0x0000000e5b157223 */ /* 0x004fe20000010048 */
[----:B------:R-:W-:Y:S01]  /*3650*/  IADD3 R13, R13, R15, RZ ;  /* 0x0000000f0d0d7210 */ /* 0x000fe20007ffe0ff */
[----:B------:R-:W-:Y:S02]  /*3660*/  FMUL.FTZ R20, R91, R20 ;  /* 0x000000145b147220 */ /* 0x000fe40000410000 */
[C---:B------:R-:W-:Y:S01]  /*3670*/  IMAD R15, R71.reuse, c[0x0][0x1a4], R16 ;  /* 0x00006900470f7a24 */ /* 0x040fe200078e0210 */
[----:B------:R-:W0:Y:S01]  /*3680*/  SHFL.UP PT, R18, R21, 0x1, RZ ;  /* 0x0420000015127989 */ /* 0x000e2200000e00ff */
[----:B------:R-:W-:-:S03]  /*3690*/  IMAD.WIDE.U32 R12, R71, c[0x0][0x1a0], R12 ;  /* 0x00006800470c7a25 */ /* 0x000fc600078e000c */
[----:B------:R-:W1:Y:S02]  /*36a0*/  SHFL.UP PT, R17, R20, 0x1, RZ ;  /* 0x0420000014117989 */ /* 0x000e6400000e00ff */
        /* <DEDUP_REMOVED lines=37> */
[----:B------:R-:W3:Y:S01]  /*3900*/  SHFL.UP PT, R108, R21, 0x1, RZ ;  /* 0x04200000156c7989 */ /* 0x000ee200000e00ff */
        /* <DEDUP_REMOVED lines=11> */
[----:B------:R-:W-:Y:S02]  /*39c0*/  FSEL R12, R111, R12, !P0 ;  /* 0x0000000c6f0c7208 */ /* 0x000fe40004000000 */
[----:B------:R-:W-:-:S03]  /*39d0*/  FSEL R13, R16, R13, !P0 ;  /* 0x0000000d100d7208 */ /* 0x000fc60004000000 */
[C---:B--2---:R-:W-:Y:S02]  /*39e0*/  @P3 FMUL.FTZ R12, R107.reuse, R12 ;  /* 0x0000000c6b0c3220 */ /* 0x044fe40000410000 */
[----:B---3--:R-:W-:Y:S02]  /*39f0*/  @P3 FFMA.FTZ R13, R107, R13, R108 ;  /* 0x0000000d6b0d3223 */ /* 0x008fe4000001006c */
[C---:B------:R-:W-:Y:S01]  /*3a00*/  FFMA.FTZ R19, R18.reuse, R16, R19 ;  /* 0x0000001012137223 */ /* 0x040fe20000010013 */
[----:B------:R-:W-:Y:S01]  /*3a10*/  @P2 MOV R107, R12 ;  /* 0x0000000c006b2202 */ /* 0x000fe20000000f00 */
[----:B------:R-:W-:Y:S01]  /*3a20*/  FMUL.FTZ R18, R18, R111 ;  /* 0x0000006f12127220 */ /* 0x000fe20000410000 */
[----:B------:R-:W-:Y:S02]  /*3a30*/  @P2 MOV R108, R13 ;  /* 0x0000000d006c2202 */ /* 0x000fe40000000f00 */
        /* <DEDUP_REMOVED lines=9> */
.L_x_3185:
[----:B------:R-:W-:Y:S05]  /*3ad0*/  BSYNC B0 ;  /* 0x0000000000007941 */ /* 0x000fea0003800000 */
.L_x_3184:
[----:B------:R-:W-:Y:S01]  /*3ae0*/  BAR.SYNC.DEFER_BLOCKING 0x0 ;  /* 0x0000000000007b1d */ /* 0x000fe20000010000 */
[----:B------:R-:W-:Y:S01]  /*3af0*/  ISETP.NE.AND P0, PT, R37, RZ, PT ;  /* 0x000000ff2500720c */ /* 0x000fe20003f05270 */
[----:B------:R-:W-:Y:S02]  /*3b00*/  HADD2.F32 R109, -RZ, R9.H1_H1 ;  /* 0x30000009ff6d7230 */ /* 0x000fe40000004100 */
[--C-:B------:R-:W-:Y:S02]  /*3b10*/  HADD2.F32 R17, -RZ, R7.reuse.H0_H0 ;  /* 0x20000007ff117230 */ /* 0x100fe40000004100 */
        /* <DEDUP_REMOVED lines=9> */
[----:B0-----:R-:W-:Y:S01]  /*3bb0*/  HADD2.F32 R23, -RZ, R8.H1_H1 ;  /* 0x30000008ff177230 */ /* 0x001fe20000004100 */
[----:B------:R-:W0:Y:S01]  /*3bc0*/  LDS R14, [0x10bc] ;  /* 0x0010bc00ff0e7984 */ /* 0x000e220000000800 */
[--C-:B------:R-:W-:Y:S02]  /*3bd0*/  HADD2.F32 R7, -RZ, R10.reuse.H0_H0 ;  /* 0x2000000aff077230 */ /* 0x100fe40000004100 */
[----:B------:R-:W-:Y:S01]  /*3be0*/  HADD2.F32 R111, -RZ, R10.H1_H1 ;  /* 0x3000000aff6f7230 */ /* 0x000fe20000004100 */
[----:B0-----:R-:W-:Y:S01]  /*3bf0*/  @P0 FFMA.FTZ R108, R14, R107, R108 ;  /* 0x0000006b0e6c0223 */ /* 0x001fe2000001006c */
[----:B------:R-:W-:Y:S01]  /*3c00*/  ISETP.NE.AND P0, PT, R37, RZ, PT ;  /* 0x000000ff2500720c */ /* 0x000fe20003f05270 */
[----:B------:R-:W-:Y:S02]  /*3c10*/  HADD2.F32 R107, -RZ, R9.H0_H0 ;  /* 0x20000009ff6b7230 */ /* 0x000fe40000004100 */
[----:B------:R-:W-:Y:S01]  /*3c20*/  FFMA.FTZ R104, R104, R108, R87 ;  /* 0x0000006c68687223 */ /* 0x000fe20000010057 */
[----:B------:R-:W-:-:S02]  /*3c30*/  HADD2.F32 R9, -RZ, R11.H0_H0 ;  /* 0x2000000bff097230 */ /* 0x000fc40000004100 */
[----:B------:R-:W-:Y:S01]  /*3c40*/  HADD2.F32 R11, -RZ, R11.H1_H1 ;  /* 0x3000000bff0b7230 */ /* 0x000fe20000004100 */
        /* <DEDUP_REMOVED lines=31> */
.L_x_3187:
[----:B------:R-:W-:Y:S05]  /*3e40*/  BSYNC B0 ;  /* 0x0000000000007941 */ /* 0x000fea0003800000 */
.L_x_3186:
        /* <DEDUP_REMOVED lines=36> */
.L_x_3183:
        /* <DEDUP_REMOVED lines=25> */
[----:B-1----:R-:W-:Y:S01]  /*4220*/  IMAD R9, R41, c[0x0][0x20c], R4 ;  /* 0x0000830029097a24 */ /* 0x002fe200078e0204 */
        /* <DEDUP_REMOVED lines=43> */
[----:B------:R-:W-:Y:S01]  /*44e0*/  FMUL.FTZ R7, R22, -1.4426950216293334961 ;  /* 0xbfb8aa3b16077820 */ /* 0x000fe20000410000 */
[----:B------:R-:W-:Y:S01]  /*44f0*/  HADD2.F32 R23, -RZ, R23.H1_H1 ;  /* 0x30000017ff177230 */ /* 0x000fe20000004100 */
[----:B------:R-:W-:-:S02]  /*4500*/  FMUL.FTZ R5, R21, -1.4426950216293334961 ;  /* 0xbfb8aa3b15057820 */ /* 0x000fc40000410000 */
[----:B------:R-:W-:Y:S02]  /*4510*/  FMUL.FTZ R17, R16, -1.4426950216293334961 ;  /* 0xbfb8aa3b10117820 */ /* 0x000fe40000410000 */
[----:B------:R-:W-:Y:S01]  /*4520*/  FMUL.FTZ R18, R23, -1.4426950216293334961 ;  /* 0xbfb8aa3b17127820 */ /* 0x000fe20000410000 */
[----:B------:R1:W2:Y:S08]  /*4530*/  MUFU.EX2 R11, R6 ;  /* 0x00000006000b7308 */ /* 0x0002b00000000800 */
[----:B------:R3:W4:Y:S01]  /*4540*/  MUFU.EX2 R15, R7 ;  /* 0x00000007000f7308 */ /* 0x0007220000000800 */
[--C-:B-1----:R-:W-:Y:S01]  /*4550*/  HADD2.F32 R6, -RZ, R26.reuse.H0_H0 ;  /* 0x2000001aff067230 */ /* 0x102fe20000004100 */
[----:B0-----:R-:W-:Y:S01]  /*4560*/  FADD.FTZ R13, R13, 1 ;  /* 0x3f8000000d0d7421 */ /* 0x001fe20000010000 */
[----:B------:R-:W-:-:S03]  /*4570*/  HADD2.F32 R26, -RZ, R26.H1_H1 ;  /* 0x3000001aff1a7230 */ /* 0x000fc60000004100 */
[----:B------:R-:W-:Y:S02]  /*4580*/  FMUL.FTZ R66, R6, -1.4426950216293334961 ;  /* 0xbfb8aa3b06427820 */ /* 0x000fe40000410000 */
[----:B------:R0:W1:Y:S01]  /*4590*/  MUFU.EX2 R8, R4 ;  /* 0x0000000400087308 */ /* 0x0000620000000800 */
[--C-:B---3--:R-:W-:Y:S01]  /*45a0*/  HADD2.F32 R7, -RZ, R27.reuse.H0_H0 ;  /* 0x2000001bff077230 */ /* 0x108fe20000004100 */
[----:B------:R-:W-:Y:S01]  /*45b0*/  FMUL.FTZ R67, R26, -1.4426950216293334961 ;  /* 0xbfb8aa3b1a437820 */ /* 0x000fe20000410000 */
[----:B------:R-:W-:Y:S01]  /*45c0*/  HADD2.F32 R27, -RZ, R27.H1_H1 ;  /* 0x3000001bff1b7230 */ /* 0x000fe20000004100 */
[----:B--2---:R-:W-:Y:S02]  /*45d0*/  FADD.FTZ R11, R11, 1 ;  /* 0x3f8000000b0b7421 */ /* 0x004fe40000010000 */
[----:B------:R-:W-:Y:S02]  /*45e0*/  FMUL.FTZ R69, R7, -1.4426950216293334961 ;  /* 0xbfb8aa3b07457820 */ /* 0x000fe40000410000 */
[----:B------:R2:W3:Y:S01]  /*45f0*/  MUFU.EX2 R9, R5 ;  /* 0x0000000500097308 */ /* 0x0004e20000000800 */
[--C-:B0-----:R-:W-:Y:S01]  /*4600*/  HADD2.F32 R4, -RZ, R24.reuse.H0_H0 ;  /* 0x20000018ff047230 */ /* 0x101fe20000004100 */
[----:B------:R-:W-:Y:S01]  /*4610*/  FMUL.FTZ R70, R27, -1.4426950216293334961 ;  /* 0xbfb8aa3b1b467820 */ /* 0x000fe20000410000 */
[----:B------:R-:W-:Y:S01]  /*4620*/  HADD2.F32 R24, -RZ, R24.H1_H1 ;  /* 0x30000018ff187230 */ /* 0x000fe20000004100 */
[----:B----4-:R-:W-:-:S02]  /*4630*/  FADD.FTZ R15, R15, 1 ;  /* 0x3f8000000f0f7421 */ /* 0x010fc40000010000 */
[----:B------:R-:W-:Y:S02]  /*4640*/  FMUL.FTZ R19, R4, -1.4426950216293334961 ;  /* 0xbfb8aa3b04137820 */ /* 0x000fe40000410000 */
[----:B------:R-:W-:Y:S01]  /*4650*/  FMUL.FTZ R42, R24, -1.4426950216293334961 ;  /* 0xbfb8aa3b182a7820 */ /* 0x000fe20000410000 */
[--C-:B--2---:R-:W-:Y:S01]  /*4660*/  HADD2.F32 R5, -RZ, R25.reuse.H0_H0 ;  /* 0x20000019ff057230 */ /* 0x104fe20000004100 */
[----:B------:R-:W0:Y:S01]  /*4670*/  MUFU.EX2 R12, R12 ;  /* 0x0000000c000c7308 */ /* 0x000e220000000800 */
[----:B------:R-:W-:Y:S01]  /*4680*/  HADD2.F32 R25, -RZ, R25.H1_H1 ;  /* 0x30000019ff197230 */ /* 0x000fe20000004100 */
[----:B-1----:R-:W-:Y:S02]  /*4690*/  FADD.FTZ R8, R8, 1 ;  /* 0x3f80000008087421 */ /* 0x002fe40000010000 */
[----:B------:R-:W-:Y:S02]  /*46a0*/  FMUL.FTZ R64, R5, -1.4426950216293334961 ;  /* 0xbfb8aa3b05407820 */ /* 0x000fe40000410000 */
[----:B------:R-:W-:-:S02]  /*46b0*/  FMUL.FTZ R65, R25, -1.4426950216293334961 ;  /* 0xbfb8aa3b19417820 */ /* 0x000fc40000410000 */
        /* <DEDUP_REMOVED lines=20> */
[----:B------:R-:W-:Y:S01]  /*4800*/  MUFU.RCP R13, R13 ;  /* 0x0000000d000d7308 */ /* 0x000fe20000001000 */
[----:B0-----:R-:W-:Y:S02]  /*4810*/  FADD.FTZ R66, R66, 1 ;  /* 0x3f80000042427421 */ /* 0x001fe40000010000 */
[----:B-1----:R-:W-:-:S05]  /*4820*/  FADD.FTZ R69, R69, 1 ;  /* 0x3f80000045457421 */ /* 0x002fca0000010000 */
[----:B------:R-:W0:Y:S08]  /*4830*/  MUFU.RCP R71, R12 ;  /* 0x0000000c00477308 */ /* 0x000e300000001000 */
[----:B------:R-:W1:Y:S08]  /*4840*/  MUFU.RCP R73, R8 ;  /* 0x0000000800497308 */ /* 0x000e700000001000 */
[----:B------:R2:W3:Y:S01]  /*4850*/  MUFU.RCP R72, R9 ;  /* 0x0000000900487308 */ /* 0x0004e20000001000 */
[----:B0-----:R-:W-:-:S04]  /*4860*/  FMUL.FTZ R68, R68, R71 ;  /* 0x0000004744447220 */ /* 0x001fc80000410000 */
[----:B------:R-:W-:-:S03]  /*4870*/  FMUL.FTZ R68, R68, R43 ;  /* 0x0000002b44447220 */ /* 0x000fc60000410000 */
[----:B------:R-:W0:Y:S01]  /*4880*/  MUFU.RCP R11, R11 ;  /* 0x0000000b000b7308 */ /* 0x000e220000001000 */
[----:B--2---:R-:W-:Y:S02]  /*4890*/  FMUL.FTZ R9, R20, R13 ;  /* 0x0000000d14097220 */ /* 0x004fe40000410000 */
[----:B-1----:R-:W-:Y:S02]  /*48a0*/  FMUL.FTZ R14, R14, R73 ;  /* 0x000000490e0e7220 */ /* 0x002fe40000410000 */
[----:B------:R-:W-:Y:S02]  /*48b0*/  FMUL.FTZ R9, R9, R44 ;  /* 0x0000002c09097220 */ /* 0x000fe40000410000 */
[----:B------:R-:W-:Y:S01]  /*48c0*/  FMUL.FTZ R14, R14, R45 ;  /* 0x0000002d0e0e7220 */ /* 0x000fe20000410000 */
[----:B------:R-:W1:Y:S01]  /*48d0*/  MUFU.RCP R8, R64 ;  /* 0x0000004000087308 */ /* 0x000e620000001000 */
[----:B---3--:R-:W-:-:S04]  /*48e0*/  FMUL.FTZ R21, R21, R72 ;  /* 0x0000004815157220 */ /* 0x008fc80000410000 */
        /* <DEDUP_REMOVED lines=11> */
[----:B0-----:R-:W-:Y:S01]  /*49a0*/  FMUL.FTZ R11, R22, R15 ;  /* 0x0000000f160b7220 */ /* 0x001fe20000410000 */
[----:B------:R-:W-:-:S03]  /*49b0*/  F2FP.PACK_AB R25, R25, R8 ;  /* 0x000000081919723e */ /* 0x000fc600000000ff */
[----:B------:R-:W-:-:S03]  /*49c0*/  FMUL.FTZ R11, R11, R48 ;  /* 0x000000300b0b7220 */ /* 0x000fc60000410000 */
[----:B------:R-:W0:Y:S01]  /*49d0*/  MUFU.RCP R19, R19 ;  /* 0x0000001300137308 */ /* 0x000e220000001000 */
[----:B-1----:R-:W-:Y:S02]  /*49e0*/  FMUL.FTZ R16, R16, R17 ;  /* 0x0000001110107220 */ /* 0x002fe40000410000 */
[----:B------:R-:W-:Y:S02]  /*49f0*/  IMAD R17, R60, c[0x0][0x210], RZ ;  /* 0x000084003c117a24 */ /* 0x000fe400078e02ff */
[----:B------:R-:W-:Y:S02]  /*4a00*/  FMUL.FTZ R16, R16, R49 ;  /* 0x0000003110107220 */ /* 0x000fe40000410000 */
[----:B------:R-:W-:Y:S01]  /*4a10*/  IMAD R17, R36, c[0x0][0x214], R17 ;  /* 0x0000850024117a24 */ /* 0x000fe200078e0211 */
[----:B------:R-:W1:Y:S01]  /*4a20*/  MUFU.RCP R75, R42 ;  /* 0x0000002a004b7308 */ /* 0x000e620000001000 */
[----:B--2---:R-:W-:-:S03]  /*4a30*/  FMUL.FTZ R23, R23, R18 ;  /* 0x0000001217177220 */ /* 0x004fc60000410000 */
[----:B------:R-:W-:Y:S01]  /*4a40*/  IADD3 R63, R63, R17, RZ ;  /* 0x000000113f3f7210 */ /* 0x000fe20007ffe0ff */
[----:B------:R-:W-:-:S03]  /*4a50*/  FMUL.FTZ R23, R23, R50 ;  /* 0x0000003217177220 */ /* 0x000fc60000410000 */
[----:B------:R-:W2:Y:S01]  /*4a60*/  MUFU.RCP R77, R66 ;  /* 0x00000042004d7308 */ /* 0x000ea20000001000 */
[----:B0-----:R-:W-:-:S04]  /*4a70*/  FMUL.FTZ R4, R4, R19 ;  /* 0x0000001304047220 */ /* 0x001fc80000410000 */
[----:B------:R-:W-:Y:S01]  /*4a80*/  FMUL.FTZ R51, R4, R51 ;  /* 0x0000003304337220 */ /* 0x000fe20000410000 */
[----:B------:R-:W-:Y:S02]  /*4a90*/  F2FP.PACK_AB R4, R9, R68 ;  /* 0x000000440904723e */ /* 0x000fe400000000ff */
[----:B------:R-:W0:Y:S01]  /*4aa0*/  MUFU.RCP R67, R67 ;  /* 0x0000004300437308 */ /* 0x000e220000001000 */
[----:B-1----:R-:W-:-:S04]  /*4ab0*/  FMUL.FTZ R13, R24, R75 ;  /* 0x0000004b180d7220 */ /* 0x002fc80000410000 */
[----:B------:R-:W-:-:S03]  /*4ac0*/  FMUL.FTZ R52, R13, R52 ;  /* 0x000000340d347220 */ /* 0x000fc60000410000 */
[----:B------:R-:W1:Y:S01]  /*4ad0*/  MUFU.RCP R20, R69 ;  /* 0x0000004500147308 */ /* 0x000e620000001000 */
[----:B--2---:R-:W-:Y:S01]  /*4ae0*/  FMUL.FTZ R6, R6, R77 ;  /* 0x0000004d06067220 */ /* 0x004fe20000410000 */
[----:B------:R-:W-:-:S03]  /*4af0*/  F2FP.PACK_AB R24, R52, R51 ;  /* 0x000000333418723e */ /* 0x000fc600000000ff */
        /* <DEDUP_REMOVED lines=8> */
[----:B------:R-:W-:Y:S01]  /*4b80*/  F2FP.PACK_AB R7, R23, R16 ;  /* 0x000000101707723e */ /* 0x000fe200000000ff */
[----:B------:R-:W-:Y:S01]  /*4b90*/  IMAD R16, R40, c[0x0][0x218], RZ ;  /* 0x0000860028107a24 */ /* 0x000fe200078e02ff */
[----:B------:R-:W-:Y:S01]  /*4ba0*/  F2FP.PACK_AB R26, R56, R55 ;  /* 0x00000037381a723e */ /* 0x000fe200000000ff */
[----:B------:R-:W-:Y:S02]  /*4bb0*/  FMUL.FTZ R12, R12, R57 ;  /* 0x000000390c0c7220 */ /* 0x000fe40000410000 */
[----:B0-----:R-:W-:Y:S01]  /*4bc0*/  FMUL.FTZ R27, R27, R70 ;  /* 0x000000461b1b7220 */ /* 0x001fe20000410000 */
[----:B------:R0:W-:Y:S03]  /*4bd0*/  STS.128 [R61.X16], R4 ;  /* 0x000000043d007388 */ /* 0x0001e6000000cc00 */
[----:B------:R-:W-:-:S05]  /*4be0*/  FMUL.FTZ R27, R27, R58 ;  /* 0x0000003a1b1b7220 */ /* 0x000fca0000410000 */
[----:B------:R-:W-:-:S05]  /*4bf0*/  F2FP.PACK_AB R27, R27, R12 ;  /* 0x0000000c1b1b723e */ /* 0x000fca00000000ff */
[----:B------:R-:W-:Y:S01]  /*4c00*/  STS.128 [R61.X16+0x10], R24 ;  /* 0x000010183d007388 */ /* 0x000fe2000000cc00 */
[----:B------:R-:W-:-:S06]  /*4c10*/  NOP ;  /* 0x0000000000007918 */ /* 0x000fcc0000000000 */
[----:B------:R-:W1:Y:S01]  /*4c20*/  LDS.128 R12, [R31.X16] ;  /* 0x000000001f0c7984 */ /* 0x000e62000000cc00 */
[C---:B0-----:R-:W-:Y:S02]  /*4c30*/  IMAD R7, R41.reuse, c[0x0][0x21c], R16 ;  /* 0x0000870029077a24 */ /* 0x041fe400078e0210 */
[----:B------:R-:W-:Y:S01]  /*4c40*/  IMAD.WIDE.U32 R4, R41, c[0x0][0x218], R62 ;  /* 0x0000860029047a25 */ /* 0x000fe200078e003e */
[----:B------:R-:W0:Y:S04]  /*4c50*/  LDS.128 R8, [R31.X16+0x200] ;  /* 0x000200001f087984 */ /* 0x000e28000000cc00 */
[----:B------:R-:W-:Y:S02]  /*4c60*/  IADD3 R5, R5, R7, RZ ;  /* 0x0000000705057210 */ /* 0x000fe40007ffe0ff */
[----:B------:R-:W-:-:S04]  /*4c70*/  LEA R6, P0, R4, c[0x0][0x270], 0x1 ;  /* 0x00009c0004067a11 */ /* 0x000fc800078008ff */
[----:B------:R-:W-:Y:S02]  /*4c80*/  LEA.HI.X R7, R4, c[0x0][0x274], R5, 0x1, P0 ;  /* 0x00009d0004077a11 */ /* 0x000fe400000f0c05 */
[----:B------:R-:W-:-:S03]  /*4c90*/  ISETP.GE.AND P0, PT, R33, c[0x0][0x174], PT ;  /* 0x00005d0021007a0c */ /* 0x000fc60003f06270 */
[----:B------:R-:W-:-:S05]  /*4ca0*/  IMAD.WIDE R4, R32, 0x10, R6 ;  /* 0x0000001020047825 */ /* 0x000fca00078e0206 */
[----:B-1----:R1:W-:Y:S04]  /*4cb0*/  STG.E.128 [R4.64], R12 ;  /* 0x0000000c04007986 */ /* 0x0023e8000c101d04 */
[----:B0-----:R1:W-:Y:S01]  /*4cc0*/  STG.E.128 [R4.64+0x200], R8 ;  /* 0x0002000804007986 */ /* 0x0013e2000c101d04 */
[----:B------:R-:W-:Y:S01]  /*4cd0*/  @P0 CALL.REL.NOINC `(.L_x_3189) ;  /* 0x0000001000000944 */ /* 0x000fe20003c00000 */
[----:B------:R-:W-:Y:S05]  /*4ce0*/  BRA `(.L_x_3190) ;  /* 0xffffb89000007947 */ /* 0x000fea000383ffff */
.L_x_3189:
[----:B------:R-:W-:Y:S05]  /*4cf0*/  EXIT ;  /* 0x000000000000794d */ /* 0x000fea0003800000 */
.L_x_3191:
        /* <DEDUP_REMOVED lines=16> */
.L_x_5411:


//--------------------- .text._Z25selective_scan_fwd_kernelI32Selective_Scan_fwd_kernel_traitsILi128ELi16ELi1ELb1ELb1ELb0ELb0EN3c104HalfEfEEv13SSMParamsBase --------------------------
	.section	.text._Z25selective_scan_fwd_kernelI32Selective_Scan_fwd_kernel_traitsILi128ELi16ELi1ELb1ELb1ELb0ELb0EN3c104HalfEfEEv13SSMParamsBase,"ax",@progbits
	.sectioninfo	@"SHI_REGISTERS=122"
	.align	128
        .global         _Z25selective_scan_fwd_kernelI32Selective_Scan_fwd_kernel_traitsILi128ELi16ELi1ELb1ELb1ELb0ELb0EN3c104HalfEfEEv13SSMParamsBase
        .type           _Z25selective_scan_fwd_kernelI32Selective_Scan_fwd_kernel_traitsILi128ELi16ELi1ELb1ELb1ELb0ELb0EN3c104HalfEfEEv13SSMParamsBase,@function
        .size           _Z25selective_scan_fwd_kernelI32Selective_Scan_fwd_kernel_traitsILi128ELi16ELi1ELb1ELb1ELb0ELb0EN3c104HalfEfEEv13SSMParamsBase,(.L_x_5412 - _Z25selective_scan_fwd_kernelI32Selective_Scan_fwd_kernel_traitsILi128ELi16ELi1ELb1ELb1ELb0ELb0EN3c104HalfEfEEv13SSMParamsBase)
        .other          _Z25selective_scan_fwd_kernelI32Selective_Scan_fwd_kernel_traitsILi128ELi16ELi1ELb1ELb1ELb0ELb0EN3c104HalfEfEEv13SSMParamsBase,@"STO_CUDA_ENTRY STV_DEFAULT"
_Z25selective_scan_fwd_kernelI32Selective_Scan_fwd_kernel_traitsILi128ELi16ELi1ELb1ELb1ELb0ELb0EN3c104HalfEfEEv13SSMParamsBase:
.text._Z25selective_scan_fwd_kernelI32Selective_Scan_fwd_kernel_traitsILi128ELi16ELi1ELb1ELb1ELb0ELb0EN3c104HalfEfEEv13SSMParamsBase:
        /* <DEDUP_REMOVED lines=65> */
[----:B------:R-:W-:-:S04]  /*0410*/  IMAD.WIDE.U32 R2, R33, c[0x0][0x1d8], R2 ;  /* 0x0000760021027a25 */ /* 0x000fc800078e0002 */
[----:B------:R-:W-:Y:S01]  /*0420*/  IMAD R21, R33, c[0x0][0x1ec], R12 ;  /* 0x00007b0021157a24 */ /* 0x000fe200078e020c */
[----:B------:R-:W-:Y:S01]  /*0430*/  IADD3 R23, R3, R23, RZ ;  /* 0x0000001703177210 */ /* 0x000fe20007ffe0ff */
[----:B------:R-:W-:Y:S01]  /*0440*/  IMAD.WIDE.U32 R4, R33, c[0x0][0x1e8], R4 ;  /* 0x00007a0021047a25 */ /* 0x000fe200078e0004 */
[----:B------:R-:W-:Y:S02]  /*0450*/  LEA R24, P0, R2, c[0x0][0x240], 0x1 ;  /* 0x0000900002187a11 */ /* 0x000fe400078008ff */
[----:B0-----:R-:W-:Y:S01]  /*0460*/  SHF.L.U32 R0, R25, 0x1, RZ ;  /* 0x0000000119007819 */ /* 0x001fe200000006ff */
[----:B------:R-:W-:Y:S01]  /*0470*/  IMAD.WIDE.U32 R6, R8, c[0x0][0x1a8], R6 ;  /* 0x00006a0008067a25 */ /* 0x000fe200078e0006 */
[----:B------:R-:W-:Y:S02]  /*0480*/  IADD3 R21, R5, R21, RZ ;  /* 0x0000001505157210 */ /* 0x000fe40007ffe0ff */
[----:B------:R-:W-:Y:S01]  /*0490*/  LOP3.LUT R0, R0, 0xffffffc0, RZ, 0xc0, !PT ;  /* 0xffffffc000007812 */ /* 0x000fe200078ec0ff */
[----:B------:R-:W-:Y:S01]  /*04a0*/  IMAD R9, R8, c[0x0][0x1ac], R9 ;  /* 0x00006b0008097a24 */ /* 0x000fe200078e0209 */
        /* <DEDUP_REMOVED lines=8> */
.L_x_3231:
        /* <DEDUP_REMOVED lines=85> */
.L_x_3193:
[----:B-12---:R-:W-:Y:S05]  /*0a80*/  BSYNC B0 ;  /* 0x0000000000007941 */ /* 0x006fea0003800000 */
.L_x_3192:
        /* <DEDUP_REMOVED lines=36> */
.L_x_3195:
[----:B------:R-:W-:Y:S05]  /*0cd0*/  BSYNC B0 ;  /* 0x0000000000007941 */ /* 0x000fea0003800000 */
.L_x_3194:
        /* <DEDUP_REMOVED lines=38> */
.L_x_3197:
[----:B------:R-:W-:Y:S05]  /*0f40*/  BSYNC B0 ;  /* 0x0000000000007941 */ /* 0x000fea0003800000 */
.L_x_3196:
        /* <DEDUP_REMOVED lines=36> */
.L_x_3199:
[----:B------:R-:W-:Y:S05]  /*1190*/  BSYNC B0 ;  /* 0x0000000000007941 */ /* 0x000fea0003800000 */
.L_x_3198:
        /* <DEDUP_REMOVED lines=38> */
.L_x_3201:
[----:B------:R-:W-:Y:S05]  /*1400*/  BSYNC B0 ;  /* 0x0000000000007941 */ /* 0x000fea0003800000 */
.L_x_3200:
        /* <DEDUP_REMOVED lines=36> */
.L_x_3203:
[----:B------:R-:W-:Y:S05]  /*1650*/  BSYNC B0 ;  /* 0x0000000000007941 */ /* 0x000fea0003800000 */
.L_x_3202:
        /* <DEDUP_REMOVED lines=38> */
.L_x_3205:
[----:B------:R-:W-:Y:S05]  /*18c0*/  BSYNC B0 ;  /* 0x0000000000007941 */ /* 0x000fea0003800000 */
.L_x_3204:
        /* <DEDUP_REMOVED lines=37> */
.L_x_3207:
[----:B------:R-:W-:Y:S05]  /*1b20*/  BSYNC B0 ;  /* 0x0000000000007941 */ /* 0x000fea0003800000 */
.L_x_3206:
        /* <DEDUP_REMOVED lines=42> */
.L_x_3209:
[----:B------:R-:W-:Y:S05]  /*1dd0*/  BSYNC B0 ;  /* 0x0000000000007941 */ /* 0x000fea0003800000 */
.L_x_3208:
        /* <DEDUP_REMOVED lines=40> */
.L_x_3211:
[----:B------:R-:W-:Y:S05]  /*2060*/  BSYNC B0 ;  /* 0x0000000000007941 */ /* 0x000fea0003800000 */
.L_x_3210:
        /* <DEDUP_REMOVED lines=46> */
.L_x_3213:
[----:B------:R-:W-:Y:S05]  /*2350*/  BSYNC B0 ;  /* 0x0000000000007941 */ /* 0x000fea0003800000 */
.L_x_3212:
        /* <DEDUP_REMOVED lines=33> */
.L_x_3215:
[----:B------:R-:W-:Y:S05]  /*2570*/  BSYNC B0 ;  /* 0x0000000000007941 */ /* 0x000fea0003800000 */
.L_x_3214:
        /* <DEDUP_REMOVED lines=33> */
.L_x_3217:
[----:B------:R-:W-:Y:S05]  /*2790*/  BSYNC B0 ;  /* 0x0000000000007941 */ /* 0x000fea0003800000 */
.L_x_3216:
        /* <DEDUP_REMOVED lines=33> */
.L_x_3219:
[----:B------:R-:W-:Y:S05]  /*29b0*/  BSYNC B0 ;  /* 0x0000000000007941 */ /* 0x000fea0003800000 */
.L_x_3218:
        /* <DEDUP_REMOVED lines=33> */
.L_x_3221:
[----:B------:R-:W-:Y:S05]  /*2bd0*/  BSYNC B0 ;  /* 0x0000000000007941 */ /* 0x000fea0003800000 */
.L_x_3220:
        /* <DEDUP_REMOVED lines=33> */
.L_x_3223:
[----:B------:R-:W-:Y:S05]  /*2df0*/  BSYNC B0 ;  /* 0x0000000000007941 */ /* 0x000fea0003800000 */
.L_x_3222:
        /* <DEDUP_REMOVED lines=36> */
.L_x_3229:
[----:B------:R-:W-:Y:S01]  /*3040*/  IMAD R6, R32, c[0x0][0x180], RZ ;  /* 0x0000600020067a24 */ /* 0x000fe200078e02ff */
[----:B------:R-:W-:Y:S01]  /*3050*/  SHF.R.S32.HI R84, RZ, 0x1f, R81 ;  /* 0x0000001fff547819 */ /* 0x000fe20000011451 */
[----:B------:R-:W-:-:S04]  /*3060*/  IMAD.WIDE.U32 R4, R33, c[0x0][0x180], RZ ;  /* 0x0000600021047a25 */ /* 0x000fc800078e00ff */
[----:B------:R-:W-:Y:S02]  /*3070*/  IMAD R7, R33, c[0x0][0x184], R6 ;  /* 0x0000610021077a24 */ /* 0x000fe400078e0206 */
[C---:B------:R-:W-:Y:S02]  /*3080*/  IMAD R6, R84.reuse, c[0x0][0x188], RZ ;  /* 0x0000620054067a24 */ /* 0x040fe400078e02ff */
[----:B------:R-:W-:Y:S01]  /*3090*/  IMAD R8, R84, c[0x0][0x1a0], RZ ;  /* 0x0000680054087a24 */ /* 0x000fe200078e02ff */
[----:B------:R-:W-:Y:S01]  /*30a0*/  IADD3 R5, R5, R7, RZ ;  /* 0x0000000705057210 */ /* 0x000fe20007ffe0ff */
[----:B------:R-:W-:-:S04]  /*30b0*/  IMAD R9, R81, c[0x0][0x18c], R6 ;  /* 0x0000630051097a24 */ /* 0x000fc800078e0206 */
[----:B------:R-:W-:-:S04]  /*30c0*/  IMAD.WIDE.U32 R6, R81, c[0x0][0x188], R4 ;  /* 0x0000620051067a25 */ /* 0x000fc800078e0004 */
[----:B------:R-:W-:Y:S01]  /*30d0*/  IMAD.WIDE.U32 R4, R81, c[0x0][0x1a0], RZ ;  /* 0x0000680051047a25 */ /* 0x000fe200078e00ff */
[----:B------:R-:W-:Y:S02]  /*30e0*/  IADD3 R7, R7, R9, RZ ;  /* 0x0000000907077210 */ /* 0x000fe40007ffe0ff */
[----:B------:R-:W-:-:S04]  /*30f0*/  LEA R12, P0, R6, c[0x0][0x220], 0x2 ;  /* 0x00008800060c7a11 */ /* 0x000fc800078010ff */
[----:B------:R-:W-:Y:S01]  /*3100*/  LEA.HI.X R13, R6, c[0x0][0x224], R7, 0x2, P0 ;  /* 0x00008900060d7a11 */ /* 0x000fe200000f1407 */
[----:B------:R-:W-:Y:S01]  /*3110*/  IMAD R7, R81, c[0x0][0x1a4], R8 ;  /* 0x0000690051077a24 */ /* 0x000fe200078e0208 */
[----:B------:R-:W-:-:S03]  /*3120*/  LEA R6, P0, R4, R20, 0x1 ;  /* 0x0000001404067211 */ /* 0x000fc600078008ff */
[----:B------:R-:W2:Y:S01]  /*3130*/  LDG.E R12, [R12.64] ;  /* 0x000000040c0c7981 */ /* 0x000ea2000c1e1900 */
[----:B------:R-:W-:-:S04]  /*3140*/  IADD3 R5, R5, R7, RZ ;  /* 0x0000000705057210 */ /* 0x000fc80007ffe0ff */
[----:B------:R-:W-:-:S05]  /*3150*/  LEA.HI.X R7, R4, R3, R5, 0x1, P0 ;  /* 0x0000000304077211 */ /* 0x000fca00000f0c05 */
[----:B0-----:R-:W-:-:S05]  /*3160*/  IMAD.WIDE R14, R26, 0x10, R6 ;  /* 0x000000101a0e7825 */ /* 0x001fca00078e0206 */
[----:B------:R-:W3:Y:S04]  /*3170*/  LDG.E.128 R4, [R14.64] ;  /* 0x000000040e047981 */ /* 0x000ee8000c1e1d00 */
[----:B------:R-:W4:Y:S01]  /*3180*/  LDG.E.128 R8, [R14.64+0x200] ;  /* 0x000200040e087981 */ /* 0x000f22000c1e1d00 */
[C---:B------:R-:W-:Y:S01]  /*3190*/  ISETP.GE.AND P0, PT, R29.reuse, 0x1, PT ;  /* 0x000000011d00780c */ /* 0x040fe20003f06270 */
[----:B------:R-:W-:Y:S01]  /*31a0*/  IMAD R84, R84, c[0x0][0x1c0], RZ ;  /* 0x0000700054547a24 */ /* 0x000fe200078e02ff */
[----:B------:R-:W-:Y:S01]  /*31b0*/  ISETP.NE.AND P2, PT, R29, 0x1f, PT ;  /* 0x0000001f1d00780c */ /* 0x000fe20003f45270 */
[----:B--2---:R-:W-:-:S04]  /*31c0*/  FMUL.FTZ R112, R12, 1.4426950216293334961 ;  /* 0x3fb8aa3b0c707820 */ /* 0x004fc80000410000 */
[C---:B------:R-:W-:Y:S02]  /*31d0*/  FMUL.FTZ R82, R112.reuse, R38 ;  /* 0x0000002670527220 */ /* 0x040fe40000410000 */
[C---:B------:R-:W-:Y:S02]  /*31e0*/  FMUL.FTZ R83, R112.reuse, R39 ;  /* 0x0000002770537220 */ /* 0x040fe40000410000 */
[C---:B------:R-:W-:Y:S02]  /*31f0*/  FMUL.FTZ R92, R112.reuse, R37 ;  /* 0x00000025705c7220 */ /* 0x040fe40000410000 */
[----:B------:R-:W0:Y:S01]  /*3200*/  MUFU.EX2 R82, R82 ;  /* 0x0000005200527308 */ /* 0x000e220000000800 */
[C---:B------:R-:W-:Y:S02]  /*3210*/  FMUL.FTZ R91, R112.reuse, R36 ;  /* 0x00000024705b7220 */ /* 0x040fe40000410000 */
[C---:B------:R-:W-:Y:S01]  /*3220*/  FMUL.FTZ R90, R112.reuse, R18 ;  /* 0x00000012705a7220 */ /* 0x040fe20000410000 */
[----:B---3--:R-:W-:Y:S01]  /*3230*/  STS.128 [R0.X16], R4 ;  /* 0x0000000400007388 */ /* 0x008fe2000000cc00 */
[----:B------:R-:W-:-:S03]  /*3240*/  FMUL.FTZ R89, R112, R17 ;  /* 0x0000001170597220 */ /* 0x000fc60000410000 */
[----:B------:R-:W1:Y:S01]  /*3250*/  MUFU.EX2 R83, R83 ;  /* 0x0000005300537308 */ /* 0x000e620000000800 */
[----:B----4-:R-:W-:Y:S01]  /*3260*/  STS.128 [R0.X16+0x200], R8 ;  /* 0x0002000800007388 */ /* 0x010fe2000000cc00 */
[----:B------:R-:W-:-:S06]  /*3270*/  NOP ;  /* 0x0000000000007918 */ /* 0x000fcc0000000000 */
[----:B------:R-:W2:Y:S01]  /*3280*/  LDS.128 R12, [R34.X16] ;  /* 0x00000000220c7984 */ /* 0x000ea2000000cc00 */
[----:B------:R-:W3:Y:S01]  /*3290*/  MUFU.EX2 R92, R92 ;  /* 0x0000005c005c7308 */ /* 0x000ee20000000800 */
[C---:B------:R-:W-:Y:S02]  /*32a0*/  FMUL.FTZ R88, R112.reuse, R16 ;  /* 0x0000001070587220 */ /* 0x040fe40000410000 */
[----:B------:R-:W4:Y:S01]  /*32b0*/  LDS.128 R4, [R34.X16+0x10] ;  /* 0x0000100022047984 */ /* 0x000f22000000cc00 */
[C---:B------:R-:W-:Y:S02]  /*32c0*/  FMUL.FTZ R87, R112.reuse, R40 ;  /* 0x0000002870577220 */ /* 0x040fe40000410000 */
[C---:B------:R-:W-:Y:S02]  /*32d0*/  FMUL.FTZ R86, R112.reuse, R19 ;  /* 0x0000001370567220 */ /* 0x040fe40000410000 */
[----:B------:R-:W0:Y:S01]  /*32e0*/  MUFU.EX2 R91, R91 ;  /* 0x0000005b005b7308 */ /* 0x000e220000000800 */
[----:B------:R-:W-:-:S02]  /*32f0*/  FMUL.FTZ R85, R112, R42 ;  /* 0x0000002a70557220 */ /* 0x000fc40000410000 */
[C---:B------:R-:W-:Y:S02]  /*3300*/  FMUL.FTZ R93, R112.reuse, R41 ;  /* 0x00000029705d7220 */ /* 0x040fe40000410000 */
[C---:B------:R-:W-:Y:S02]  /*3310*/  FMUL.FTZ R100, R112.reuse, R44 ;  /* 0x0000002c70647220 */ /* 0x040fe40000410000 */
[C---:B------:R-:W-:Y:S01]  /*3320*/  FMUL.FTZ R96, R112.reuse, R43 ;  /* 0x0000002b70607220 */ /* 0x040fe20000410000 */
[----:B------:R-:W0:Y:S01]  /*3330*/  MUFU.EX2 R90, R90 ;  /* 0x0000005a005a7308 */ /* 0x000e220000000800 */
[C---:B------:R-:W-:Y:S02]  /*3340*/  FMUL.FTZ R103, R112.reuse, R45 ;  /* 0x0000002d70677220 */ /* 0x040fe40000410000 */
[C---:B------:R-:W-:Y:S02]  /*3350*/  FMUL.FTZ R105, R112.reuse, R46 ;  /* 0x0000002e70697220 */ /* 0x040fe40000410000 */
[----:B------:R-:W-:-:S03]  /*3360*/  FMUL.FTZ R112, R112, R55 ;  /* 0x0000003770707220 */ /* 0x000fc60000410000 */
[----:B------:R-:W0:Y:S08]  /*3370*/  MUFU.EX2 R89, R89 ;  /* 0x0000005900597308 */ /* 0x000e300000000800 */
[----:B------:R-:W0:Y:S01]  /*3380*/  MUFU.EX2 R88, R88 ;  /* 0x0000005800587308 */ /* 0x000e220000000800 */
[----:B--2---:R-:W-:-:S07]  /*3390*/  HADD2.F32 R9, -RZ, R12.H0_H0 ;  /* 0x2000000cff097230 */ /* 0x004fce0000004100 */
[----:B------:R-:W2:Y:S01]  /*33a0*/  MUFU.EX2 R87, R87 ;  /* 0x0000005700577308 */ /* 0x000ea20000000800 */
[----:B------:R-:W-:Y:S02]  /*33b0*/  HADD2.F32 R12, -RZ, R12.H1_H1 ;  /* 0x3000000cff0c7230 */ /* 0x000fe40000004100 */
[--C-:B------:R-:W-:Y:S01]  /*33c0*/  HADD2.F32 R8, -RZ, R13.reuse.H0_H0 ;  /* 0x2000000dff087230 */ /* 0x100fe20000004100 */
[----:B------:R-:W-:Y:S01]  /*33d0*/  FMUL.FTZ R98, R72, R9 ;  /* 0x0000000948627220 */ /* 0x000fe20000410000 */
[----:B------:R-:W-:Y:S01]  /*33e0*/  HADD2.F32 R13, -RZ, R13.H1_H1 ;  /* 0x3000000dff0d7230 */ /* 0x000fe20000004100 */
[----:B------:R-:W-:Y:S01]  /*33f0*/  FMUL.FTZ R99, R73, R12 ;  /* 0x0000000c49637220 */ /* 0x000fe20000410000 */
[--C-:B------:R-:W-:Y:S01]  /*3400*/  HADD2.F32 R95, -RZ, R14.reuse.H0_H0 ;  /* 0x2000000eff5f7230 */ /* 0x100fe20000004100 */
[----:B------:R-:W-:Y:S01]  /*3410*/  FMUL.FTZ R97, R71, R8 ;  /* 0x0000000847617220 */ /* 0x000fe20000410000 */
[----:B------:R-:W-:Y:S01]  /*3420*/  HADD2.F32 R104, -RZ, R14.H1_H1 ;  /* 0x3000000eff687230 */ /* 0x000fe20000004100 */
[-C--:B0-----:R-:W-:Y:S01]  /*3430*/  FFMA.FTZ R8, R98, R82.reuse, R99 ;  /* 0x0000005262087223 */ /* 0x081fe20000010063 */
[--C-:B------:R-:W-:Y:S01]  /*3440*/  HADD2.F32 R10, -RZ, R15.reuse.H0_H0 ;  /* 0x2000000fff0a7230 */ /* 0x100fe20000004100 */
[----:B-1----:R-:W-:Y:S01]  /*3450*/  FMUL.FTZ R9, R83, R82 ;  /* 0x0000005253097220 */ /* 0x002fe20000410000 */
[----:B------:R-:W0:Y:S01]  /*3460*/  MUFU.EX2 R86, R86 ;  /* 0x0000005600567308 */ /* 0x000e220000000800 */
[----:B------:R-:W-:Y:S01]  /*3470*/  FMUL.FTZ R94, R74, R13 ;  /* 0x0000000d4a5e7220 */ /* 0x000fe20000410000 */
[----:B------:R-:W-:Y:S01]  /*3480*/  HADD2.F32 R15, -RZ, R15.H1_H1 ;  /* 0x3000000fff0f7230 */ /* 0x000fe20000004100 */
[----:B---3--:R-:W-:Y:S01]  /*3490*/  FFMA.FTZ R11, R92, R8, R97 ;  /* 0x000000085c0b7223 */ /* 0x008fe20000010061 */
[--C-:B----4-:R-:W-:Y:S01]  /*34a0*/  HADD2.F32 R107, -RZ, R4.reuse.H0_H0 ;  /* 0x20000004ff6b7230 */ /* 0x110fe20000004100 */
[----:B------:R-:W-:Y:S01]  /*34b0*/  FMUL.FTZ R95, R70, R95 ;  /* 0x0000005f465f7220 */ /* 0x000fe20000410000 */
[----:B------:R-:W-:Y:S01]  /*34c0*/  HADD2.F32 R108, -RZ, R4.H1_H1 ;  /* 0x30000004ff6c7230 */ /* 0x000fe20000004100 */
[----:B------:R-:W-:Y:S01]  /*34d0*/  FMUL.FTZ R8, R92, R9 ;  /* 0x000000095c087220 */ /* 0x000fe20000410000 */
[----:B------:R-:W1:Y:S01]  /*34e0*/  MUFU.EX2 R85, R85 ;  /* 0x0000005500557308 */ /* 0x000e620000000800 */
[----:B------:R-:W-:Y:S01]  /*34f0*/  FFMA.FTZ R11, R91, R11, R94 ;  /* 0x0000000b5b0b7223 */ /* 0x000fe2000001005e */
[--C-:B------:R-:W-:Y:S01]  /*3500*/  HADD2.F32 R106, -RZ, R5.reuse.H0_H0 ;  /* 0x20000005ff6a7230 */ /* 0x100fe20000004100 */
[----:B------:R-:W-:Y:S01]  /*3510*/  FMUL.FTZ R104, R75, R104 ;  /* 0x000000684b687220 */ /* 0x000fe20000410000 */
[----:B------:R-:W-:Y:S01]  /*3520*/  HADD2.F32 R109, -RZ, R5.H1_H1 ;  /* 0x30000005ff6d7230 */ /* 0x000fe20000004100 */
[----:B------:R-:W-:Y:S01]  /*3530*/  FMUL.FTZ R9, R91, R8 ;  /* 0x000000085b097220 */ /* 0x000fe20000410000 */
[--C-:B------:R-:W-:Y:S01]  /*3540*/  HADD2.F32 R111, -RZ, R6.reuse.H0_H0 ;  /* 0x20000006ff6f7230 */ /* 0x100fe20000004100 */
[C---:B------:R-:W-:Y:S01]  /*3550*/  FFMA.FTZ R11, R90.reuse, R11, R95 ;  /* 0x0000000b5a0b7223 */ /* 0x040fe2000001005f */
[----:B------:R-:W3:Y:S01]  /*3560*/  MUFU.EX2 R93, R93 ;  /* 0x0000005d005d7308 */ /* 0x000ee20000000800 */
[----:B------:R-:W-:Y:S01]  /*3570*/  FMUL.FTZ R101, R69, R10 ;  /* 0x0000000a45657220 */ /* 0x000fe20000410000 */
[----:B------:R-:W-:Y:S01]  /*3580*/  HADD2.F32 R110, -RZ, R6.H1_H1 ;  /* 0x30000006ff6e7230 */ /* 0x000fe20000004100 */
[----:B------:R-:W-:Y:S01]  /*3590*/  FMUL.FTZ R4, R90, R9 ;  /* 0x000000095a047220 */ /* 0x000fe20000410000 */
[----:B------:R-:W-:Y:S01]  /*35a0*/  HADD2.F32 R113, -RZ, R7.H1_H1 ;  /* 0x30000007ff717230 */ /* 0x000fe20000004100 */
[----:B------:R-:W-:-:S02]  /*35b0*/  FFMA.FTZ R11, R89, R11, R104 ;  /* 0x0000000b590b7223 */ /* 0x000fc40000010068 */
[----:B------:R-:W-:Y:S01]  /*35c0*/  FMUL.FTZ R102, R76, R15 ;  /* 0x0000000f4c667220 */ /* 0x000fe20000410000 */
[----:B------:R-:W4:Y:S01]  /*35d0*/  MUFU.EX2 R100, R100 ;  /* 0x0000006400647308 */ /* 0x000f220000000800 */
[----:B------:R-:W-:Y:S02]  /*35e0*/  FMUL.FTZ R9, R89, R4 ;  /* 0x0000000459097220 */ /* 0x000fe40000410000 */
[----:B------:R-:W-:Y:S02]  /*35f0*/  FFMA.FTZ R11, R88, R11, R101 ;  /* 0x0000000b580b7223 */ /* 0x000fe40000010065 */
[----:B------:R-:W-:Y:S02]  /*3600*/  FMUL.FTZ R107, R68, R107 ;  /* 0x0000006b446b7220 */ /* 0x000fe40000410000 */
[----:B------:R-:W-:Y:S01]  /*3610*/  FMUL.FTZ R4, R88, R9 ;  /* 0x0000000958047220 */ /* 0x000fe20000410000 */
[----:B------:R-:W3:Y:S01]  /*3620*/  MUFU.EX2 R96, R96 ;  /* 0x0000006000607308 */ /* 0x000ee20000000800 */
[----:B--2---:R-:W-:-:S02]  /*3630*/  FFMA.FTZ R11, R87, R11, R102 ;  /* 0x0000000b570b7223 */ /* 0x004fc40000010066 */
[----:B------:R-:W-:Y:S02]  /*3640*/  FMUL.FTZ R108, R77, R108 ;  /* 0x0000006c4d6c7220 */ /* 0x000fe40000410000 */
[----:B------:R-:W-:Y:S02]  /*3650*/  FMUL.FTZ R5, R87, R4 ;  /* 0x0000000457057220 */ /* 0x000fe40000410000 */
[C---:B0-----:R-:W-:Y:S01]  /*3660*/  FFMA.FTZ R11, R86.reuse, R11, R107 ;  /* 0x0000000b560b7223 */ /* 0x041fe2000001006b */
[----:B------:R-:W0:Y:S01]  /*3670*/  MUFU.EX2 R103, R103 ;  /* 0x0000006700677308 */ /* 0x000e220000000800 */
[----:B------:R-:W-:Y:S02]  /*3680*/  FMUL.FTZ R106, R67, R106 ;  /* 0x0000006a436a7220 */ /* 0x000fe40000410000 */
[----:B------:R-:W-:Y:S01]  /*3690*/  FMUL.FTZ R4, R86, R5 ;  /* 0x0000000556047220 */ /* 0x000fe20000410000 */
[----:B------:R-:W-:Y:S01]  /*36a0*/  HADD2.F32 R5, -RZ, R7.H0_H0 ;  /* 0x20000007ff057230 */ /* 0x000fe20000004100 */
[----:B-1----:R-:W-:-:S02]  /*36b0*/  FFMA.FTZ R11, R85, R11, R108 ;  /* 0x0000000b550b7223 */ /* 0x002fc4000001006c */
[----:B------:R-:W-:Y:S01]  /*36c0*/  FMUL.FTZ R109, R78, R109 ;  /* 0x0000006d4e6d7220 */ /* 0x000fe20000410000 */
[----:B------:R-:W1:Y:S01]  /*36d0*/  MUFU.EX2 R105, R105 ;  /* 0x0000006900697308 */ /* 0x000e620000000800 */
[----:B------:R-:W-:Y:S02]  /*36e0*/  FMUL.FTZ R4, R85, R4 ;  /* 0x0000000455047220 */ /* 0x000fe40000410000 */
[C---:B---3--:R-:W-:Y:S02]  /*36f0*/  FFMA.FTZ R11, R93.reuse, R11, R106 ;  /* 0x0000000b5d0b7223 */ /* 0x048fe4000001006a */
[----:B------:R-:W-:Y:S02]  /*3700*/  FMUL.FTZ R111, R66, R111 ;  /* 0x0000006f426f7220 */ /* 0x000fe40000410000 */
[----:B------:R-:W-:Y:S01]  /*3710*/  FMUL.FTZ R9, R93, R4 ;  /* 0x000000045d097220 */ /* 0x000fe20000410000 */
[----:B------:R-:W2:Y:S01]  /*3720*/  MUFU.EX2 R112, R112 ;  /* 0x0000007000707308 */ /* 0x000ea20000000800 */
[----:B----4-:R-:W-:-:S02]  /*3730*/  FFMA.FTZ R11, R100, R11, R109 ;  /* 0x0000000b640b7223 */ /* 0x010fc4000001006d */
[----:B------:R-:W-:Y:S02]  /*3740*/  FMUL.FTZ R110, R79, R110 ;  /* 0x0000006e4f6e7220 */ /* 0x000fe40000410000 */
[----:B------:R-:W-:Y:S02]  /*3750*/  FMUL.FTZ R9, R100, R9 ;  /* 0x0000000964097220 */ /* 0x000fe40000410000 */
[----:B------:R-:W-:Y:S02]  /*3760*/  FFMA.FTZ R11, R96, R11, R111 ;  /* 0x0000000b600b7223 */ /* 0x000fe4000001006f */
[----:B------:R-:W-:Y:S02]  /*3770*/  FMUL.FTZ R114, R64, R5 ;  /* 0x0000000540727220 */ /* 0x000fe40000410000 */
[----:B------:R-:W-:Y:S02]  /*3780*/  FMUL.FTZ R4, R96, R9 ;  /* 0x0000000960047220 */ /* 0x000fe40000410000 */
[----:B0-----:R-:W-:-:S02]  /*3790*/  FFMA.FTZ R11, R103, R11, R110 ;  /* 0x0000000b670b7223 */ /* 0x001fc4000001006e */
[----:B------:R-:W-:Y:S02]  /*37a0*/  FMUL.FTZ R113, R80, R113 ;  /* 0x0000007150717220 */ /* 0x000fe40000410000 */
[----:B------:R-:W-:Y:S02]  /*37b0*/  FMUL.FTZ R4, R103, R4 ;  /* 0x0000000467047220 */ /* 0x000fe40000410000 */
[C---:B-1----:R-:W-:Y:S02]  /*37c0*/  FFMA.FTZ R11, R105.reuse, R11, R114 ;  /* 0x0000000b690b7223 */ /* 0x042fe40000010072 */
[----:B------:R-:W-:Y:S02]  /*37d0*/  FMUL.FTZ R5, R105, R4 ;  /* 0x0000000469057220 */ /* 0x000fe40000410000 */
[C---:B--2---:R-:W-:Y:S02]  /*37e0*/  FFMA.FTZ R13, R112.reuse, R11, R113 ;  /* 0x0000000b700d7223 */ /* 0x044fe40000010071 */
[----:B------:R-:W-:-:S02]  /*37f0*/  FMUL.FTZ R12, R112, R5 ;  /* 0x00000005700c7220 */ /* 0x000fc40000410000 */
[----:B------:R-:W-:Y:S01]  /*3800*/  IMAD R8, R32, c[0x0][0x1b8], RZ ;  /* 0x00006e0020087a24 */ /* 0x000fe200078e02ff */
[----:B------:R-:W0:Y:S01]  /*3810*/  SHFL.UP PT, R6, R13, 0x1, RZ ;  /* 0x042000000d067989 */ /* 0x000e2200000e00ff */
[----:B------:R-:W-:-:S03]  /*3820*/  IMAD.WIDE.U32 R4, R33, c[0x0][0x1b8], RZ ;  /* 0x00006e0021047a25 */ /* 0x000fc600078e00ff */
[----:B------:R-:W1:Y:S01]  /*3830*/  SHFL.UP PT, R7, R12, 0x1, RZ ;  /* 0x042000000c077989 */ /* 0x000e6200000e00ff */
[----:B------:R-:W-:-:S05]  /*3840*/  IMAD R9, R33, c[0x0][0x1bc], R8 ;  /* 0x00006f0021097a24 */ /* 0x000fca00078e0208 */
[----:B------:R-:W-:Y:S01]  /*3850*/  IADD3 R5, R5, R9, RZ ;  /* 0x0000000905057210 */ /* 0x000fe20007ffe0ff */
[----:B------:R-:W-:-:S04]  /*3860*/  IMAD R9, R81, c[0x0][0x1c4], R84 ;  /* 0x0000710051097a24 */ /* 0x000fc800078e0254 */
[----:B------:R-:W-:-:S05]  /*3870*/  IMAD.WIDE.U32 R4, R81, c[0x0][0x1c0], R4 ;  /* 0x0000700051047a25 */ /* 0x000fca00078e0004 */
[----:B------:R-:W-:Y:S01]  /*3880*/  IADD3 R5, R5, R9, RZ ;  /* 0x0000000905057210 */ /* 0x000fe20007ffe0ff */
[----:B0-----:R-:W-:Y:S01]  /*3890*/  @P0 FFMA.FTZ R13, R12, R6, R13 ;  /* 0x000000060c0d0223 */ /* 0x001fe2000001000d */
[----:B------:R-:W-:Y:S01]  /*38a0*/  LEA R6, P1, R4, c[0x0][0x230], 0x2 ;  /* 0x00008c0004067a11 */ /* 0x000fe200078210ff */
[----:B-1----:R-:W-:-:S03]  /*38b0*/  @P0 FMUL.FTZ R12, R12, R7 ;  /* 0x000000070c0c0220 */ /* 0x002fc60000410000 */
[----:B------:R-:W-:Y:S02]  /*38c0*/  LEA.HI.X R7, R4, c[0x0][0x234], R5, 0x2, P1 ;  /* 0x00008d0004077a11 */ /* 0x000fe400008f1405 */
[----:B------:R-:W0:Y:S04]  /*38d0*/  SHFL.UP PT, R4, R13, 0x2, RZ ;  /* 0x044000000d047989 */ /* 0x000e2800000e00ff */
[----:B------:R-:W1:Y:S01]  /*38e0*/  SHFL.UP PT, R5, R12, 0x2, RZ ;  /* 0x044000000c057989 */ /* 0x000e6200000e00ff */
[C---:B------:R-:W-:Y:S02]  /*38f0*/  ISETP.GE.AND P0, PT, R29.reuse, 0x2, PT ;  /* 0x000000021d00780c */ /* 0x040fe40003f06270 */
[----:B------:R-:W-:Y:S01]  /*3900*/  ISETP.GE.AND P1, PT, R29, 0x10, PT ;  /* 0x000000101d00780c */ /* 0x000fe20003f26270 */
[----:B------:R2:W5:Y:S01]  /*3910*/  LDG.E R84, [R6.64] ;  /* 0x0000000406547981 */ /* 0x000562000c1e1900 */
[----:B------:R-:W-:Y:S01]  /*3920*/  MOV R15, RZ ;  /* 0x000000ff000f7202 */ /* 0x000fe20000000f00 */
[----:B------:R-:W-:Y:S01]  /*3930*/  BSSY B0, `(.L_x_3225) ;  /* 0x0000039000007945 */ /* 0x000fe20003800000 */
[----:B------:R-:W-:-:S02]  /*3940*/  MOV R14, 0x3f800000 ;  /* 0x3f800000000e7802 */ /* 0x000fc40000000f00 */
[----:B------:R-:W-:-:S05]  /*3950*/  SHF.R.U32.HI R118, RZ, 0x5, R35 ;  /* 0x00000005ff767819 */ /* 0x000fca0000011623 */
[C---:B0-----:R-:W-:Y:S02]  /*3960*/  @P0 FFMA.FTZ R13, R12.reuse, R4, R13 ;  /* 0x000000040c0d0223 */ /* 0x041fe4000001000d */
[----:B-1----:R-:W-:-:S03]  /*3970*/  @P0 FMUL.FTZ R12, R12, R5 ;  /* 0x000000050c0c0220 */ /* 0x002fc60000410000 */
[----:B------:R-:W0:Y:S01]  /*3980*/  SHFL.UP PT, R4, R13, 0x4, RZ ;  /* 0x048000000d047989 */ /* 0x000e2200000e00ff */
        /* <DEDUP_REMOVED lines=8> */
[----:B-1----:R-:W-:-:S03]  /*3a10*/  @P0 FMUL.FTZ R12, R12, R5 ;  /* 0x000000050c0c0220 */ /* 0x002fc60000410000 */
[----:B------:R-:W0:Y:S01]  /*3a20*/  SHFL.UP PT, R4, R13, 0x10, RZ ;  /* 0x060000000d047989 */ /* 0x000e2200000e00ff */
[----:B------:R-:W-:-:S03]  /*3a30*/  ISETP.NE.AND P0, PT, R25, RZ, PT ;  /* 0x000000ff1900720c */ /* 0x000fc60003f05270 */
[----:B------:R-:W1:Y:S01]  /*3a40*/  SHFL.UP PT, R5, R12, 0x10, RZ ;  /* 0x060000000c057989 */ /* 0x000e6200000e00ff */
[----:B------:R-:W-:-:S13]  /*3a50*/  ISETP.EQ.OR P0, PT, R27, RZ, P0 ;  /* 0x000000ff1b00720c */ /* 0x000fda0000702670 */
[----:B------:R-:W-:Y:S01]  /*3a60*/  @!P0 LDS.64 R14, [R81.X8+0x10d0] ;  /* 0x0010d000510e8984 */ /* 0x000fe20000008a00 */
[----:B------:R-:W-:Y:S01]  /*3a70*/  ISETP.NE.AND P0, PT, R118, 0x3, PT ;  /* 0x000000037600780c */ /* 0x000fe20003f05270 */
[C---:B0-----:R-:W-:Y:S01]  /*3a80*/  @P1 FFMA.FTZ R13, R12.reuse, R4, R13 ;  /* 0x000000040c0d1223 */ /* 0x041fe2000001000d */
[----:B------:R-:W-:Y:S01]  /*3a90*/  @!P2 SHF.R.U32.HI R4, RZ, 0x2, R35 ;  /* 0x00000002ff04a819 */ /* 0x000fe20000011623 */
[----:B-1----:R-:W-:-:S03]  /*3aa0*/  @P1 FMUL.FTZ R12, R12, R5 ;  /* 0x000000050c0c1220 */ /* 0x002fc60000410000 */
[----:B------:R-:W-:Y:S01]  /*3ab0*/  @!P2 LOP3.LUT R117, R4, 0x3ffffff8, RZ, 0xc0, !PT ;  /* 0x3ffffff80475a812 */ /* 0x000fe200078ec0ff */
[----:B------:R-:W-:Y:S01]  /*3ac0*/  SHFL.UP PT, R116, R13, 0x1, RZ ;  /* 0x042000000d747989 */ /* 0x000fe200000e00ff */
[----:B------:R-:W-:-:S03]  /*3ad0*/  ISETP.NE.AND P1, PT, R118, 0x2, PT ;  /* 0x000000027600780c */ /* 0x000fc60003f25270 */
[----:B------:R-:W-:Y:S04]  /*3ae0*/  @!P2 STS.64 [R117+0x1090], R12 ;  /* 0x0010900c7500a388 */ /* 0x000fe80000000a00 */
[----:B------:R-:W-:Y:S01]  /*3af0*/  BAR.SYNC.DEFER_BLOCKING 0x0 ;  /* 0x0000000000007b1d */ /* 0x000fe20000010000 */
[----:B------:R-:W-:-:S04]  /*3b00*/  ISETP.NE.AND P2, PT, R118, RZ, PT ;  /* 0x000000ff7600720c */ /* 0x000fc80003f45270 */
[----:B------:R-:W-:Y:S01]  /*3b10*/  ISETP.NE.AND P3, PT, R29, RZ, P2 ;  /* 0x000000ff1d00720c */ /* 0x000fe20001765270 */
[----:B------:R-:W-:Y:S04]  /*3b20*/  SHFL.UP PT, R115, R12, 0x1, RZ ;  /* 0x042000000c737989 */ /* 0x000fe800000e00ff */
[----:B--2---:R-:W0:Y:S04]  /*3b30*/  LDS.128 R4, [0x1090] ;  /* 0x00109000ff047984 */ /* 0x004e280000000c00 */
[----:B------:R-:W1:Y:S01]  /*3b40*/  LDS.128 R8, [0x10a0] ;  /* 0x0010a000ff087984 */ /* 0x000e620000000c00 */
[----:B0-----:R-:W-:-:S02]  /*3b50*/  FMUL.FTZ R119, R4, R6 ;  /* 0x0000000604777220 */ /* 0x001fc40000410000 */
[----:B------:R-:W-:-:S03]  /*3b60*/  FFMA.FTZ R6, R5, R6, R7 ;  /* 0x0000000605067223 */ /* 0x000fc60000010007 */
[C---:B------:R-:W-:Y:S01]  /*3b70*/  FSEL R4, R119.reuse, R4, !P1 ;  /* 0x0000000477047208 */ /* 0x040fe20004800000 */
[-C--:B-1----:R-:W-:Y:S01]  /*3b80*/  FMUL.FTZ R119, R119, R8.reuse ;  /* 0x0000000877777220 */ /* 0x082fe20000410000 */
[C---:B------:R-:W-:Y:S01]  /*3b90*/  FSEL R5, R6.reuse, R5, !P1 ;  /* 0x0000000506057208 */ /* 0x040fe20004800000 */
[----:B------:R-:W-:-:S03]  /*3ba0*/  FFMA.FTZ R8, R6, R8, R9 ;  /* 0x0000000806087223 */ /* 0x000fc60000010009 */
[----:B------:R-:W-:Y:S01]  /*3bb0*/  FSEL R4, R119, R4, !P0 ;  /* 0x0000000477047208 */ /* 0x000fe20004000000 */
[----:B------:R-:W-:Y:S01]  /*3bc0*/  FFMA.FTZ R11, R10, R8, R11 ;  /* 0x000000080a0b7223 */ /* 0x000fe2000001000b */
[----:B------:R-:W-:Y:S01]  /*3bd0*/  FSEL R5, R8, R5, !P0 ;  /* 0x0000000508057208 */ /* 0x000fe20004000000 */
[----:B------:R-:W-:Y:S02]  /*3be0*/  FMUL.FTZ R10, R10, R119 ;  /* 0x000000770a0a7220 */ /* 0x000fe40000410000 */
[C---:B------:R-:W-:Y:S02]  /*3bf0*/  @P3 FMUL.FTZ R4, R115.reuse, R4 ;  /* 0x0000000473043220 */ /* 0x040fe40000410000 */
[----:B------:R-:W-:-:S03]  /*3c00*/  @P3 FFMA.FTZ R5, R115, R5, R116 ;  /* 0x0000000573053223 */ /* 0x000fc60000010074 */
[----:B------:R-:W-:Y:S02]  /*3c10*/  @P2 MOV R115, R4 ;  /* 0x0000000400732202 */ /* 0x000fe40000000f00 */
        /* <DEDUP_REMOVED lines=10> */
.L_x_3226:
[----:B------:R-:W-:Y:S05]  /*3cc0*/  BSYNC B0 ;  /* 0x0000000000007941 */ /* 0x000fea0003800000 */
.L_x_3225:
        /* <DEDUP_REMOVED lines=23> */
[----:B------:R-:W1:Y:S01]  /*3e40*/  S2UR UR6, SR_CTAID.Y ;  /* 0x00000000000679c3 */ /* 0x000e620000002600 */
[----:B------:R2:W-:Y:S07]  /*3e50*/  STS.64 [R81.X8+0x10d0], R4 ;  /* 0x0010d00451007388 */ /* 0x0005ee0000008a00 */
[----:B------:R-:W3:Y:S01]  /*3e60*/  S2UR UR7, SR_CTAID.X ;  /* 0x00000000000779c3 */ /* 0x000ee20000002500 */
[----:B-1----:R-:W-:-:S02]  /*3e70*/  MOV R33, UR6 ;  /* 0x0000000600217c02 */ /* 0x002fc40008000f00 */
[----:B---3--:R-:W-:-:S05]  /*3e80*/  MOV R28, UR7 ;  /* 0x00000007001c7c02 */ /* 0x008fca0008000f00 */
        /* <DEDUP_REMOVED lines=10> */
.L_x_3228:
[----:B------:R-:W-:Y:S05]  /*3f30*/  BSYNC B0 ;  /* 0x0000000000007941 */ /* 0x000fea0003800000 */
.L_x_3227:
[----:B--2---:R-:W-:Y:S01]  /*3f40*/  IADD3 R81, R81, 0x1, RZ ;  /* 0x0000000151517810 */ /* 0x004fe20007ffe0ff */
[C---:B-----5:R-:W-:Y:S02]  /*3f50*/  FFMA.FTZ R57, R84.reuse, R83, R57 ;  /* 0x0000005354397223 */ /* 0x060fe40000010039 */
        /* <DEDUP_REMOVED lines=18> */
.L_x_3224:
        /* <DEDUP_REMOVED lines=21> */
[----:B0-----:R-:W0:Y:S01]  /*41d0*/  LDS.128 R12, [R0.X16] ;  /* 0x00000000000c7984 */ /* 0x001e22000000cc00 */
[----:B------:R-:W-:Y:S01]  /*41e0*/  IMAD.WIDE.U32 R8, R28, c[0x0][0x200], R8 ;  /* 0x000080001c087a25 */ /* 0x000fe200078e0008 */
[----:B------:R-:W-:Y:S02]  /*41f0*/  IADD3 R22, P3, R22, 0x1000, RZ ;  /* 0x0000100016167810 */ /* 0x000fe40007f7e0ff */
[----:B------:R-:W2:Y:S01]  /*4200*/  LDS.128 R16, [R0.X16+0x200] ;  /* 0x0002000000107984 */ /* 0x000ea2000000cc00 */
[----:B-1----:R-:W-:Y:S01]  /*4210*/  IMAD R7, R33, c[0x0][0x20c], R10 ;  /* 0x0000830021077a24 */ /* 0x002fe200078e020a */
        /* <DEDUP_REMOVED lines=10> */
[----:B0-----:R0:W-:Y:S04]  /*42c0*/  STG.E.128 [R4.64], R12 ;  /* 0x0000000c04007986 */ /* 0x0011e8000c101d04 */
[----:B--2---:R0:W-:Y:S01]  /*42d0*/  STG.E.128 [R4.64+0x200], R16 ;  /* 0x0002001004007986 */ /* 0x0041e2000c101d04 */
[----:B------:R-:W-:Y:S01]  /*42e0*/  @P0 CALL.REL.NOINC `(.L_x_3230) ;  /* 0x0000001000000944 */ /* 0x000fe20003c00000 */
[----:B------:R-:W-:Y:S05]  /*42f0*/  BRA `(.L_x_3231) ;  /* 0xffffc23000007947 */ /* 0x000fea000383ffff */
.L_x_3230:
[----:B------:R-:W-:Y:S05]  /*4300*/  EXIT ;  /* 0x000000000000794d */ /* 0x000fea0003800000 */
.L_x_3232:
        /* <DEDUP_REMOVED lines=15> */
.L_x_5412:


//--------------------- .text._Z25selective_scan_fwd_kernelI32Selective_Scan_fwd_kernel_traitsILi128ELi16ELi1ELb1ELb1ELb0ELb1EN3c104HalfEfEEv13SSMParamsBase --------------------------
	.section	.text._Z25selective_scan_fwd_kernelI32Selective_Scan_fwd_kernel_traitsILi128ELi16ELi1ELb1ELb1ELb0ELb1EN3c104HalfEfEEv13SSMParamsBase,"ax",@progbits
	.sectioninfo	@"SHI_REGISTERS=122"
	.align	128
        .global         _Z25selective_scan_fwd_kernelI32Selective_Scan_fwd_kernel_traitsILi128ELi16ELi1ELb1ELb1ELb0ELb1EN3c104HalfEfEEv13SSMParamsBase
        .type           _Z25selective_scan_fwd_kernelI32Selective_Scan_fwd_kernel_traitsILi128ELi16ELi1ELb1ELb1ELb0ELb1EN3c104HalfEfEEv13SSMParamsBase,@function
        .size           _Z25selective_scan_fwd_kernelI32Selective_Scan_fwd_kernel_traitsILi128ELi16ELi1ELb1ELb1ELb0ELb1EN3c104HalfEfEEv13SSMParamsBase,(.L_x_5413 - _Z25selective_scan_fwd_kernelI32Selective_Scan_fwd_kernel_traitsILi128ELi16ELi1ELb1ELb1ELb0ELb1EN3c104HalfEfEEv13SSMParamsBase)
        .other          _Z25selective_scan_fwd_kernelI32Selective_Scan_fwd_kernel_traitsILi128ELi16ELi1ELb1ELb1ELb0ELb1EN3c104HalfEfEEv13SSMParamsBase,@"STO_CUDA_ENTRY STV_DEFAULT"
_Z25selective_scan_fwd_kernelI32Selective_Scan_fwd_kernel_traitsILi128ELi16ELi1ELb1ELb1ELb0ELb1EN3c104HalfEfEEv13SSMParamsBase:
.text._Z25selective_scan_fwd_kernelI32Selective_Scan_fwd_kernel_traitsILi128ELi16ELi1ELb1ELb1ELb0ELb1EN3c104HalfEfEEv13SSMParamsBase:
        /* <DEDUP_REMOVED lines=88> */
.L_x_3272:
        /* <DEDUP_REMOVED lines=81> */
.L_x_3234:
[----:B-12---:R-:W-:Y:S05]  /*0a90*/  BSYNC B0 ;  /* 0x0000000000007941 */ /* 0x006fea0003800000 */
.L_x_3233:
        /* <DEDUP_REMOVED lines=36> */
.L_x_3236:
[----:B------:R-:W-:Y:S05]  /*0ce0*/  BSYNC B0 ;  /* 0x0000000000007941 */ /* 0x000fea0003800000 */
.L_x_3235:
        /* <DEDUP_REMOVED lines=38> */
.L_x_3238:
[----:B------:R-:W-:Y:S05]  /*0f50*/  BSYNC B0 ;  /* 0x0000000000007941 */ /* 0x000fea0003800000 */
.L_x_3237:
        /* <DEDUP_REMOVED lines=36> */
.L_x_3240:
[----:B------:R-:W-:Y:S05]  /*11a0*/  BSYNC B0 ;  /* 0x0000000000007941 */ /* 0x000fea0003800000 */
.L_x_3239:
        /* <DEDUP_REMOVED lines=38> */
.L_x_3242:
[----:B------:R-:W-:Y:S05]  /*1410*/  BSYNC B0 ;  /* 0x0000000000007941 */ /* 0x000fea0003800000 */
.L_x_3241:
        /* <DEDUP_REMOVED lines=36> */
.L_x_3244:
[----:B------:R-:W-:Y:S05]  /*1660*/  BSYNC B0 ;  /* 0x0000000000007941 */ /* 0x000fea0003800000 */
.L_x_3243:
        /* <DEDUP_REMOVED lines=38> */
.L_x_3246:
[----:B------:R-:W-:Y:S05]  /*18d0*/  BSYNC B0 ;  /* 0x0000000000007941 */ /* 0x000fea0003800000 */
.L_x_3245:
        /* <DEDUP_REMOVED lines=37> */
.L_x_3248:
[----:B------:R-:W-:Y:S05]  /*1b30*/  BSYNC B0 ;  /* 0x0000000000007941 */ /* 0x000fea0003800000 */
.L_x_3247:
        /* <DEDUP_REMOVED lines=42> */
.L_x_3250:
[----:B------:R-:W-:Y:S05]  /*1de0*/  BSYNC B0 ;  /* 0x0000000000007941 */ /* 0x000fea0003800000 */
.L_x_3249:
        /* <DEDUP_REMOVED lines=40> */
.L_x_3252:
[----:B------:R-:W-:Y:S05]  /*2070*/  BSYNC B0 ;  /* 0x0000000000007941 */ /* 0x000fea0003800000 */
.L_x_3251:
[----:B------:R-:W-:Y:S01]  /*2080*/  ISETP.EQ.OR P1, PT, RZ, UR6, P1 ;  /* 0x00000006ff007c0c */ /* 0x000fe20008f22670 */
[----:B------:R-:W-:Y:S01]  /*2090*/  BSSY B0, `(.L_x_3253) ;  /* 0x000002d000007945 */ /* 0x000fe20003800000 */
[----:B------:R-:W-:Y:S01]  /*20a0*/  FSETP.GTU.FTZ.AND P2, PT, R64, 20, PT ;  /* 0x41a000004000780b */ /* 0x000fe20003f5c000 */
[----:B------:R-:W-:Y:S01]  /*20b0*/  HADD2.F32 R66, -RZ, R10.H0_H0 ;  /* 0x2000000aff427230 */ /* 0x000fe20000004100 */
[----:B------:R-:W-:Y:S01]  /*20c0*/  ISETP.EQ.OR P0, PT, RZ, UR6, P0 ;  /* 0x00000006ff007c0c */ /* 0x000fe20008702670 */
[----:B------:R-:W-:Y:S01]  /*20d0*/  HADD2.F32 R8, -RZ, R8.H1_H1 ;  /* 0x30000008ff087230 */ /* 0x000fe20000004100 */
[----:B------:R-:W-:Y:S01]  /*20e0*/  ISETP.EQ.OR P4, PT, RZ, UR6, P4 ;  /* 0x00000006ff007c0c */ /* 0x000fe2000a782670 */
[--C-:B------:R-:W-:Y:S01]  /*20f0*/  HADD2.F32 R6, -RZ, R9.reuse.H0_H0 ;  /* 0x20000009ff067230 */ /* 0x100fe20000004100 */
        /* <DEDUP_REMOVED lines=38> */
.L_x_3254:
[----:B------:R-:W-:Y:S05]  /*2360*/  BSYNC B0 ;  /* 0x0000000000007941 */ /* 0x000fea0003800000 */
.L_x_3253:
        /* <DEDUP_REMOVED lines=33> */
.L_x_3256:
[----:B------:R-:W-:Y:S05]  /*2580*/  BSYNC B0 ;  /* 0x0000000000007941 */ /* 0x000fea0003800000 */
.L_x_3255:
        /* <DEDUP_REMOVED lines=33> */
.L_x_3258:
[----:B------:R-:W-:Y:S05]  /*27a0*/  BSYNC B0 ;  /* 0x0000000000007941 */ /* 0x000fea0003800000 */
.L_x_3257:
        /* <DEDUP_REMOVED lines=33> */
.L_x_3260:
[----:B------:R-:W-:Y:S05]  /*29c0*/  BSYNC B0 ;  /* 0x0000000000007941 */ /* 0x000fea0003800000 */
.L_x_3259:
        /* <DEDUP_REMOVED lines=33> */
.L_x_3262:
[----:B------:R-:W-:Y:S05]  /*2be0*/  BSYNC B0 ;  /* 0x0000000000007941 */ /* 0x000fea0003800000 */
.L_x_3261:
        /* <DEDUP_REMOVED lines=33> */
.L_x_3264:
[----:B------:R-:W-:Y:S05]  /*2e00*/  BSYNC B0 ;  /* 0x0000000000007941 */ /* 0x000fea0003800000 */
.L_x_3263:
        /* <DEDUP_REMOVED lines=36> */
.L_x_3270:
        /* <DEDUP_REMOVED lines=86> */
[--C-:B------:R-:W-:Y:S01]  /*35b0*/  HADD2.F32 R114, -RZ, R7.reuse.H0_H0 ;  /* 0x20000007ff727230 */ /* 0x100fe20000004100 */
[C---:B------:R-:W-:Y:S01]  /*35c0*/  FFMA.FTZ R11, R89.reuse, R11, R104 ;  /* 0x0000000b590b7223 */ /* 0x040fe20000010068 */
[----:B------:R-:W-:Y:S01]  /*35d0*/  HADD2.F32 R113, -RZ, R7.H1_H1 ;  /* 0x30000007ff717230 */ /* 0x000fe20000004100 */
[----:B------:R-:W-:Y:S01]  /*35e0*/  FMUL.FTZ R102, R76, R15 ;  /* 0x0000000f4c667220 */ /* 0x000fe20000410000 */
[----:B------:R-:W4:Y:S01]  /*35f0*/  MUFU.EX2 R100, R100 ;  /* 0x0000006400647308 */ /* 0x000f220000000800 */
[----:B------:R-:W-:-:S02]  /*3600*/  FMUL.FTZ R9, R89, R4 ;  /* 0x0000000459097220 */ /* 0x000fc40000410000 */
[----:B------:R-:W-:Y:S02]  /*3610*/  FFMA.FTZ R11, R88, R11, R101 ;  /* 0x0000000b580b7223 */ /* 0x000fe40000010065 */
[----:B------:R-:W-:Y:S02]  /*3620*/  FMUL.FTZ R107, R68, R107 ;  /* 0x0000006b446b7220 */ /* 0x000fe40000410000 */
[----:B------:R-:W-:Y:S01]  /*3630*/  FMUL.FTZ R4, R88, R9 ;  /* 0x0000000958047220 */ /* 0x000fe20000410000 */
[----:B------:R-:W3:Y:S01]  /*3640*/  MUFU.EX2 R96, R96 ;  /* 0x0000006000607308 */ /* 0x000ee20000000800 */
[----:B--2---:R-:W-:Y:S02]  /*3650*/  FFMA.FTZ R11, R87, R11, R102 ;  /* 0x0000000b570b7223 */ /* 0x004fe40000010066 */
[----:B------:R-:W-:Y:S02]  /*3660*/  FMUL.FTZ R108, R77, R108 ;  /* 0x0000006c4d6c7220 */ /* 0x000fe40000410000 */
[----:B------:R-:W-:-:S02]  /*3670*/  FMUL.FTZ R5, R87, R4 ;  /* 0x0000000457057220 */ /* 0x000fc40000410000 */
[C---:B0-----:R-:W-:Y:S01]  /*3680*/  FFMA.FTZ R11, R86.reuse, R11, R107 ;  /* 0x0000000b560b7223 */ /* 0x041fe2000001006b */
[----:B------:R-:W0:Y:S01]  /*3690*/  MUFU.EX2 R103, R103 ;  /* 0x0000006700677308 */ /* 0x000e220000000800 */
[----:B------:R-:W-:Y:S02]  /*36a0*/  FMUL.FTZ R106, R67, R106 ;  /* 0x0000006a436a7220 */ /* 0x000fe40000410000 */
[----:B------:R-:W-:Y:S02]  /*36b0*/  FMUL.FTZ R4, R86, R5 ;  /* 0x0000000556047220 */ /* 0x000fe40000410000 */
[C---:B-1----:R-:W-:Y:S02]  /*36c0*/  FFMA.FTZ R11, R85.reuse, R11, R108 ;  /* 0x0000000b550b7223 */ /* 0x042fe4000001006c */
[----:B------:R-:W-:Y:S01]  /*36d0*/  FMUL.FTZ R109, R78, R109 ;  /* 0x0000006d4e6d7220 */ /* 0x000fe20000410000 */
[----:B------:R-:W1:Y:S01]  /*36e0*/  MUFU.EX2 R105, R105 ;  /* 0x0000006900697308 */ /* 0x000e620000000800 */
[----:B------:R-:W-:-:S02]  /*36f0*/  FMUL.FTZ R4, R85, R4 ;  /* 0x0000000455047220 */ /* 0x000fc40000410000 */
[C---:B---3--:R-:W-:Y:S02]  /*3700*/  FFMA.FTZ R11, R93.reuse, R11, R106 ;  /* 0x0000000b5d0b7223 */ /* 0x048fe4000001006a */
[----:B------:R-:W-:Y:S02]  /*3710*/  FMUL.FTZ R111, R66, R111 ;  /* 0x0000006f426f7220 */ /* 0x000fe40000410000 */
[----:B------:R-:W-:Y:S01]  /*3720*/  FMUL.FTZ R5, R93, R4 ;  /* 0x000000045d057220 */ /* 0x000fe20000410000 */
[----:B------:R-:W2:Y:S01]  /*3730*/  MUFU.EX2 R112, R112 ;  /* 0x0000007000707308 */ /* 0x000ea20000000800 */
[C---:B----4-:R-:W-:Y:S02]  /*3740*/  FFMA.FTZ R11, R100.reuse, R11, R109 ;  /* 0x0000000b640b7223 */ /* 0x050fe4000001006d */
[----:B------:R-:W-:Y:S02]  /*3750*/  FMUL.FTZ R110, R79, R110 ;  /* 0x0000006e4f6e7220 */ /* 0x000fe40000410000 */
[----:B------:R-:W-:-:S02]  /*3760*/  FMUL.FTZ R5, R100, R5 ;  /* 0x0000000564057220 */ /* 0x000fc40000410000 */
[C---:B------:R-:W-:Y:S02]  /*3770*/  FFMA.FTZ R11, R96.reuse, R11, R111 ;  /* 0x0000000b600b7223 */ /* 0x040fe4000001006f */
[----:B------:R-:W-:Y:S02]  /*3780*/  FMUL.FTZ R114, R65, R114 ;  /* 0x0000007241727220 */ /* 0x000fe40000410000 */
[----:B------:R-:W-:Y:S02]  /*3790*/  FMUL.FTZ R4, R96, R5 ;  /* 0x0000000560047220 */ /* 0x000fe40000410000 */
[C---:B0-----:R-:W-:Y:S02]  /*37a0*/  FFMA.FTZ R11, R103.reuse, R11, R110 ;  /* 0x0000000b670b7223 */ /* 0x041fe4000001006e */
[----:B------:R-:W-:Y:S02]  /*37b0*/  FMUL.FTZ R113, R80, R113 ;  /* 0x0000007150717220 */ /* 0x000fe40000410000 */
[----:B------:R-:W-:-:S02]  /*37c0*/  FMUL.FTZ R4, R103, R4 ;  /* 0x0000000467047220 */ /* 0x000fc40000410000 */
[C---:B-1----:R-:W-:Y:S02]  /*37d0*/  FFMA.FTZ R11, R105.reuse, R11, R114 ;  /* 0x0000000b690b7223 */ /* 0x042fe40000010072 */
[----:B------:R-:W-:Y:S02]  /*37e0*/  FMUL.FTZ R5, R105, R4 ;  /* 0x0000000469057220 */ /* 0x000fe40000410000 */
[C---:B--2---:R-:W-:Y:S02]  /*37f0*/  FFMA.FTZ R13, R112.reuse, R11, R113 ;  /* 0x0000000b700d7223 */ /* 0x044fe40000010071 */
[----:B------:R-:W-:Y:S02]  /*3800*/  FMUL.FTZ R12, R112, R5 ;  /* 0x00000005700c7220 */ /* 0x000fe40000410000 */
        /* <DEDUP_REMOVED lines=76> */
.L_x_3267:
[----:B------:R-:W-:Y:S05]  /*3cd0*/  BSYNC B0 ;  /* 0x0000000000007941 */ /* 0x000fea0003800000 */
.L_x_3266:
        /* <DEDUP_REMOVED lines=38> */
.L_x_3269:
[----:B------:R-:W-:Y:S05]  /*3f40*/  BSYNC B0 ;  /* 0x0000000000007941 */ /* 0x000fea0003800000 */
.L_x_3268:
        /* <DEDUP_REMOVED lines=20> */
.L_x_3265:
        /* <DEDUP_REMOVED lines=19> */
[----:B0-----:R-:W0:Y:S01]  /*41c0*/  LDS.128 R12, [R31.X16] ;  /* 0x000000001f0c7984 */ /* 0x001e22000000cc00 */
[----:B------:R-:W-:-:S03]  /*41d0*/  IMAD.WIDE.U32 R20, R36, c[0x0][0x200], R62 ;  /* 0x0000800024147a25 */ /* 0x000fc600078e003e */
[----:B------:R-:W3:Y:S01]  /*41e0*/  LDS.128 R16, [R31.X16+0x200] ;  /* 0x000200001f107984 */ /* 0x000ee2000000cc00 */
[----:B-1----:R-:W-:Y:S01]  /*41f0*/  IMAD R4, R40, c[0x0][0x208], RZ ;  /* 0x0000820028047a24 */ /* 0x002fe200078e02ff */
[----:B------:R-:W-:Y:S01]  /*4200*/  IADD3 R21, R21, R23, RZ ;  /* 0x0000001715157210 */ /* 0x000fe20007ffe0ff */
[----:B------:R-:W-:-:S04]  /*4210*/  IMAD.WIDE.U32 R6, R36, c[0x0][0x1f0], R62 ;  /* 0x00007c0024067a25 */ /* 0x000fc800078e003e */
[----:B--2---:R-:W-:Y:S01]  /*4220*/  IMAD R9, R41, c[0x0][0x20c], R4 ;  /* 0x0000830029097a24 */ /* 0x004fe200078e0204 */
        /* <DEDUP_REMOVED lines=13> */
[----:B0-----:R-:W-:Y:S04]  /*4300*/  STG.E.128 [R64.64], R12 ;  /* 0x0000000c40007986 */ /* 0x001fe8000c101d04 */
        /* <DEDUP_REMOVED lines=158> */
.L_x_3271:
[----:B------:R-:W-:Y:S05]  /*4cf0*/  EXIT ;  /* 0x000000000000794d */ /* 0x000fea0003800000 */
.L_x_3273:
        /* <DEDUP_REMOVED lines=16> */
.L_x_5413:


//--------------------- .text._Z25selective_scan_fwd_kernelI32Selective_Scan_fwd_kernel_traitsILi128ELi16ELi1ELb1ELb1ELb1ELb0EN3c104HalfEfEEv13SSMParamsBase --------------------------
	.section	.text._Z25selective_scan_fwd_kernelI32Selective_Scan_fwd_kernel_traitsILi128ELi16ELi1ELb1ELb1ELb1ELb0EN3c104HalfEfEEv13SSMParamsBase,"ax",@progbits
	.sectioninfo	@"SHI_REGISTERS=128"
	.align	128
        .global         _Z25selective_scan_fwd_kernelI32Selective_Scan_fwd_kernel_traitsILi128ELi16ELi1ELb1ELb1ELb1ELb0EN3c104HalfEfEEv13SSMParamsBase
        .type           _Z25selective_scan_fwd_kernelI32Selective_Scan_fwd_kernel_traitsILi128ELi16ELi1ELb1ELb1ELb1ELb0EN3c104HalfEfEEv13SSMParamsBase,@function
        .size           _Z25selective_scan_fwd_kernelI32Selective_Scan_fwd_kernel_traitsILi128ELi16ELi1ELb1ELb1ELb1ELb0EN3c104HalfEfEEv13SSMParamsBase,(.L_x_5414 - _Z25selective_scan_fwd_kernelI32Selective_Scan_fwd_kernel_traitsILi128ELi16ELi1ELb1ELb1ELb1ELb0EN3c104HalfEfEEv13SSMParamsBase)
        .other          _Z25selective_scan_fwd_kernelI32Selective_Scan_fwd_kernel_traitsILi128ELi16ELi1ELb1ELb1ELb1ELb0EN3c104HalfEfEEv13SSMParamsBase,@"STO_CUDA_ENTRY STV_DEFAULT"
_Z25selective_scan_fwd_kernelI32Selective_Scan_fwd_kernel_traitsILi128ELi16ELi1ELb1ELb1ELb1ELb0EN3c104HalfEfEEv13SSMParamsBase:
.text._Z25selective_scan_fwd_kernelI32Selective_Scan_fwd_kernel_traitsILi128ELi16ELi1ELb1ELb1ELb1ELb0EN3c104HalfEfEEv13SSMParamsBase:
        /* <DEDUP_REMOVED lines=17> */
[----:B-1----:R-:W-:Y:S02]  /*0110*/  IADD3 R6, R0, 0xffffffe, RZ ;  /* 0x0ffffffe00067810 */ /* 0x002fe40007ffe0ff */
[----:B------:R-:W-:Y:S01]  /*0120*/  @P1 LEA.HI.X R5, R20, c[0x0][0x254], R19, 0x2, P3 ;  /* 0x0000950014051a11 */ /* 0x000fe200018f1413 */
[----:B------:R0:W5:Y:S01]  /*0130*/  @P0 LDG.E R18, [R2.64] ;  /* 0x0000000402120981 */ /* 0x000162000c1e1900 */
[----:B------:R1:W2:Y:S03]  /*0140*/  F2I.FTZ.U32.TRUNC.NTZ R7, R6 ;  /* 0x0000000600077305 */ /* 0x0002a6000021f000 */
[----:B------:R3:W5:Y:S01]  /*0150*/  @P1 LDG.E R17, [R4.64] ;  /* 0x0000000404111981 */ /* 0x000762000c1e1900 */
[----:B------:R-:W4:Y:S01]  /*0160*/  S2UR UR6, SR_CTAID.X ;  /* 0x00000000000679c3 */ /* 0x000f220000002500 */
[----:B------:R-:W-:Y:S01]  /*0170*/  IMAD R11, R19, c[0x0][0x1d8], RZ ;  /* 0x00007600130b7a24 */ /* 0x000fe200078e02ff */
[----:B------:R-:W-:Y:S01]  /*0180*/  ISETP.NE.AND P1, PT, RZ, c[0x0][0x178], PT ;  /* 0x00005e00ff007a0c */ /* 0x000fe20003f25270 */
[----:B-1----:R-:W-:-:S02]  /*0190*/  HFMA2.MMA R6, -RZ, RZ, 0, 0 ;  /* 0x00000000ff067435 */ /* 0x002fc400000001ff */
[----:B------:R-:W-:Y:S01]  /*01a0*/  IMAD R23, R20, c[0x0][0x1dc], R11 ;  /* 0x0000770014177a24 */ /* 0x000fe200078e020b */
[----:B---3--:R-:W-:Y:S02]  /*01b0*/  IABS R4, R20 ;  /* 0x0000001400047213 */ /* 0x008fe40000000000 */
[----:B--2---:R-:W-:-:S05]  /*01c0*/  IADD3 R8, RZ, -R7, RZ ;  /* 0x80000007ff087210 */ /* 0x004fca0007ffe0ff */
[----:B0-----:R-:W-:-:S04]  /*01d0*/  IMAD R3, R8, R9, RZ ;  /* 0x0000000908037224 */ /* 0x001fc800078e02ff */
[----:B------:R-:W-:Y:S01]  /*01e0*/  IMAD.HI.U32 R7, R7, R3, R6 ;  /* 0x0000000307077227 */ /* 0x000fe200078e0006 */
[----:B------:R-:W-:Y:S02]  /*01f0*/  LOP3.LUT R6, R20, c[0x0][0x178], RZ, 0x3c, !PT ;  /* 0x00005e0014067a12 */ /* 0x000fe400078e3cff */
[----:B----4-:R-:W-:Y:S02]  /*0200*/  MOV R16, UR6 ;  /* 0x0000000600107c02 */ /* 0x010fe40008000f00 */
[----:B------:R-:W-:Y:S01]  /*0210*/  ISETP.GE.AND P3, PT, R6, RZ, PT ;  /* 0x000000ff0600720c */ /* 0x000fe20003f66270 */
[----:B------:R-:W-:Y:S01]  /*0220*/  IMAD.HI.U32 R0, R7, R4, RZ ;  /* 0x0000000407007227 */ /* 0x000fe200078e00ff */
[----:B------:R-:W-:Y:S02]  /*0230*/  MOV R7, c[0x0][0x174] ;  /* 0x00005d0000077a02 */ /* 0x000fe40000000f00 */
[----:B------:R-:W-:Y:S02]  /*0240*/  SHF.R.S32.HI R14, RZ, 0x1f, R16 ;  /* 0x0000001fff0e7819 */ /* 0x000fe40000011410 */
[----:B------:R-:W-:-:S02]  /*0250*/  IADD3 R2, -R0, RZ, RZ ;  /* 0x000000ff00027210 */ /* 0x000fc40007ffe1ff */
[----:B------:R-:W-:Y:S01]  /*0260*/  ISETP.GE.AND P4, PT, R7, 0x1, PT ;  /* 0x000000010700780c */ /* 0x000fe20003f86270 */
[----:B------:R-:W-:Y:S02]  /*0270*/  IMAD R5, R14, c[0x0][0x1d0], RZ ;  /* 0x000074000e057a24 */ /* 0x000fe400078e02ff */
[----:B------:R-:W-:Y:S02]  /*0280*/  IMAD R4, R9, R2, R4 ;  /* 0x0000000209047224 */ /* 0x000fe400078e0204 */
[----:B------:R-:W-:-:S03]  /*0290*/  IMAD.WIDE.U32 R2, R16, c[0x0][0x1d0], RZ ;  /* 0x0000740010027a25 */ /* 0x000fc600078e00ff */
[----:B------:R-:W-:Y:S01]  /*02a0*/  ISETP.GT.U32.AND P2, PT, R9, R4, PT ;  /* 0x000000040900720c */ /* 0x000fe20003f44070 */
[----:B------:R-:W-:Y:S02]  /*02b0*/  IMAD R5, R16, c[0x0][0x1d4], R5 ;  /* 0x0000750010057a24 */ /* 0x000fe400078e0205 */
[C---:B------:R-:W-:Y:S02]  /*02c0*/  IMAD R15, R14.reuse, c[0x0][0x190], RZ ;  /* 0x000064000e0f7a24 */ /* 0x040fe400078e02ff */
[----:B------:R-:W-:Y:S01]  /*02d0*/  IMAD R21, R14, c[0x0][0x1b0], RZ ;  /* 0x00006c000e157a24 */ /* 0x000fe200078e02ff */
[----:B------:R-:W-:Y:S01]  /*02e0*/  IADD3 R3, R3, R5, RZ ;  /* 0x0000000503037210 */ /* 0x000fe20007ffe0ff */
[----:B------:R-:W-:-:S04]  /*02f0*/  IMAD.WIDE.U32 R6, R16, c[0x0][0x190], RZ ;  /* 0x0000640010067a25 */ /* 0x000fc800078e00ff */
[----:B------:R-:W-:Y:S02]  /*0300*/  IMAD R13, R14, c[0x0][0x1e0], RZ ;  /* 0x000078000e0d7a24 */ /* 0x000fe400078e02ff */
[-C--:B------:R-:W-:Y:S01]  /*0310*/  @!P2 IADD3 R4, R4, -R9.reuse, RZ ;  /* 0x800000090404a210 */ /* 0x080fe20007ffe0ff */
[----:B------:R-:W-:Y:S01]  /*0320*/  IMAD R15, R16, c[0x0][0x194], R15 ;  /* 0x00006500100f7a24 */ /* 0x000fe200078e020f */
[----:B------:R-:W-:Y:S01]  /*0330*/  @!P2 IADD3 R0, R0, 0x1, RZ ;  /* 0x000000010000a810 */ /* 0x000fe20007ffe0ff */
[----:B------:R-:W-:Y:S01]  /*0340*/  IMAD R21, R16, c[0x0][0x1b4], R21 ;  /* 0x00006d0010157a24 */ /* 0x000fe200078e0215 */
[----:B------:R-:W-:Y:S01]  /*0350*/  ISETP.GE.U32.AND P0, PT, R4, R9, PT ;  /* 0x000000090400720c */ /* 0x000fe20003f06070 */
[----:B------:R-:W-:-:S04]  /*0360*/  IMAD.WIDE.U32 R8, R16, c[0x0][0x1b0], RZ ;  /* 0x00006c0010087a25 */ /* 0x000fc800078e00ff */
[----:B------:R-:W-:-:S08]  /*0370*/  IMAD.WIDE.U32 R4, R16, c[0x0][0x1e0], RZ ;  /* 0x0000780010047a25 */ /* 0x000fd000078e00ff */
[----:B------:R-:W-:Y:S01]  /*0380*/  @P0 IADD3 R0, R0, 0x1, RZ ;  /* 0x0000000100000810 */ /* 0x000fe20007ffe0ff */
[----:B------:R-:W-:Y:S06]  /*0390*/  @!P4 EXIT ;  /* 0x000000000000c94d */ /* 0x000fec0003800000 */
[----:B------:R-:W-:Y:S01]  /*03a0*/  @!P3 IADD3 R0, -R0, RZ, RZ ;  /* 0x000000ff0000b210 */ /* 0x000fe20007ffe1ff */
[----:B------:R-:W-:Y:S01]  /*03b0*/  IMAD.WIDE.U32 R2, R20, c[0x0][0x1d8], R2 ;  /* 0x0000760014027a25 */ /* 0x000fe200078e0002 */
[----:B------:R-:W-:Y:S01]  /*03c0*/  @!P1 LOP3.LUT R0, RZ, c[0x0][0x178], RZ, 0x33, !PT ;  /* 0x00005e00ff009a12 */ /* 0x000fe200078e33ff */
[----:B------:R-:W0:Y:S01]  /*03d0*/  S2R R11, SR_TID.X ;  /* 0x00000000000b7919 */ /* 0x000e220000002100 */
[----:B------:R-:W-:Y:S01]  /*03e0*/  IADD3 R7, R7, R15, RZ ;  /* 0x0000000f07077210 */ /* 0x000fe20007ffe0ff */
[----:B------:R-:W-:Y:S01]  /*03f0*/  IMAD R13, R16, c[0x0][0x1e4], R13 ;  /* 0x00007900100d7a24 */ /* 0x000fe200078e020d */
[----:B------:R-:W-:Y:S02]  /*0400*/  SHF.R.S32.HI R10, RZ, 0x1f, R0 ;  /* 0x0000001fff0a7819 */ /* 0x000fe40000011400 */
[----:B------:R-:W-:Y:S01]  /*0410*/  IADD3 R23, R3, R23, RZ ;  /* 0x0000001703177210 */ /* 0x000fe20007ffe0ff */
[----:B------:R-:W-:Y:S01]  /*0420*/  IMAD R3, R19, c[0x0][0x1e8], RZ ;  /* 0x00007a0013037a24 */ /* 0x000fe200078e02ff */
[----:B------:R-:W-:Y:S01]  /*0430*/  IADD3 R5, R5, R13, RZ ;  /* 0x0000000d05057210 */ /* 0x000fe20007ffe0ff */
[----:B------:R-:W-:Y:S01]  /*0440*/  IMAD R15, R10, c[0x0][0x1a8], RZ ;  /* 0x00006a000a0f7a24 */ /* 0x000fe200078e02ff */
[----:B------:R-:W-:Y:S01]  /*0450*/  LEA R22, P0, R2, c[0x0][0x240], 0x1 ;  /* 0x0000900002167a11 */ /* 0x000fe200078008ff */
[----:B------:R-:W-:Y:S01]  /*0460*/  IMAD R13, R20, c[0x0][0x1ec], R3 ;  /* 0x00007b00140d7a24 */ /* 0x000fe200078e0203 */
[----:B------:R-:W-:Y:S01]  /*0470*/  IADD3 R9, R9, R21, RZ ;  /* 0x0000001509097210 */ /* 0x000fe20007ffe0ff */
[----:B------:R-:W-:Y:S01]  /*0480*/  IMAD R21, R10, c[0x0][0x1c8], RZ ;  /* 0x000072000a157a24 */ /* 0x000fe200078e02ff */
[----:B------:R-:W-:Y:S01]  /*0490*/  LEA.HI.X R23, R2, c[0x0][0x244], R23, 0x1, P0 ;  /* 0x0000910002177a11 */ /* 0x000fe200000f0c17 */
[----:B------:R-:W-:Y:S01]  /*04a0*/  IMAD.WIDE.U32 R2, R20, c[0x0][0x1e8], R4 ;  /* 0x00007a0014027a25 */ /* 0x000fe200078e0004 */
[----:B------:R-:W-:-:S03]  /*04b0*/  MOV R10, R22 ;  /* 0x00000016000a7202 */ /* 0x000fc60000000f00 */
[----:B------:R-:W-:Y:S01]  /*04c0*/  IMAD.WIDE.U32 R4, R0, c[0x0][0x1a8], R6 ;  /* 0x00006a0000047a25 */ /* 0x000fe200078e0006 */
[----:B------:R-:W-:-:S03]  /*04d0*/  IADD3 R13, R3, R13, RZ ;  /* 0x0000000d030d7210 */ /* 0x000fc60007ffe0ff */
[----:B------:R-:W-:Y:S01]  /*04e0*/  IMAD.WIDE.U32 R6, R0, c[0x0][0x1c8], R8 ;  /* 0x0000720000067a25 */ /* 0x000fe200078e0008 */
[----:B------:R-:W-:-:S03]  /*04f0*/  LEA R8, P0, R2, c[0x0][0x248], 0x1 ;  /* 0x0000920002087a11 */ /* 0x000fc600078008ff */
[----:B------:R-:W-:Y:S01]  /*0500*/  IMAD R9, R0, c[0x0][0x1ac], R15 ;  /* 0x00006b0000097a24 */ /* 0x000fe200078e020f */
[----:B------:R-:W-:Y:S01]  /*0510*/  LEA R3, P2, R6, c[0x0][0x230], 0x1 ;  /* 0x00008c0006037a11 */ /* 0x000fe200078408ff */
[----:B------:R-:W1:Y:S01]  /*0520*/  S2R R15, SR_LANEID ;  /* 0x00000000000f7919 */ /* 0x000e620000000000 */
[----:B------:R-:W-:Y:S01]  /*0530*/  IMAD R25, R0, c[0x0][0x1cc], R21 ;  /* 0x0000730000197a24 */ /* 0x000fe200078e0215 */
[----:B0-----:R-:W-:Y:S02]  /*0540*/  SHF.L.U32 R0, R11, 0x1, RZ ;  /* 0x000000010b007819 */ /* 0x001fe400000006ff */
[----:B------:R-:W-:Y:S02]  /*0550*/  IADD3 R9, R5, R9, RZ ;  /* 0x0000000905097210 */ /* 0x000fe40007ffe0ff */
[----:B------:R-:W-:Y:S02]  /*0560*/  IADD3 R5, R7, R25, RZ ;  /* 0x0000001907057210 */ /* 0x000fe40007ffe0ff */
[----:B------:R-:W-:-:S02]  /*0570*/  LEA R21, P1, R4, c[0x0][0x228], 0x1 ;  /* 0x00008a0004157a11 */ /* 0x000fc400078208ff */
[----:B------:R-:W-:Y:S02]  /*0580*/  LEA.HI.X R7, R2, c[0x0][0x24c], R13, 0x1, P0 ;  /* 0x0000930002077a11 */ /* 0x000fe400000f0c0d */
[----:B------:R-:W-:Y:S02]  /*0590*/  LOP3.LUT R0, R0, 0xffffffc0, RZ, 0xc0, !PT ;  /* 0xffffffc000007812 */ /* 0x000fe400078ec0ff */
[----:B------:R-:W-:Y:S02]  /*05a0*/  LEA.HI.X R2, R6, c[0x0][0x234], R5, 0x1, P2 ;  /* 0x00008d0006027a11 */ /* 0x000fe400010f0c05 */
[----:B------:R-:W-:Y:S02]  /*05b0*/  LEA.HI.X R4, R4, c[0x0][0x22c], R9, 0x1, P1 ;  /* 0x00008b0004047a11 */ /* 0x000fe400008f0c09 */
[----:B------:R-:W-:Y:S02]  /*05c0*/  LOP3.LUT R12, R0, 0x1f, R11, 0xf8, !PT ;  /* 0x0000001f000c7812 */ /* 0x000fe400078ef80b */
[----:B------:R-:W-:-:S02]  /*05d0*/  MOV R5, R3 ;  /* 0x0000000300057202 */ /* 0x000fc40000000f00 */
[----:B------:R-:W-:Y:S02]  /*05e0*/  MOV R13, RZ ;  /* 0x000000ff000d7202 */ /* 0x000fe40000000f00 */
[----:B------:R-:W-:Y:S02]  /*05f0*/  LOP3.LUT R11, R11, 0x1f, RZ, 0xc0, !PT ;  /* 0x0000001f0b0b7812 */ /* 0x000fe400078ec0ff */
[----:B------:R-:W-:Y:S02]  /*0600*/  MOV R9, R23 ;  /* 0x0000001700097202 */ /* 0x000fe40000000f00 */
[----:B------:R-:W-:Y:S02]  /*0610*/  MOV R6, R21 ;  /* 0x0000001500067202 */ /* 0x000fe40000000f00 */
[----:B-1----:R-:W-:Y:S02]  /*0620*/  MOV R3, R2 ;  /* 0x0000000200037202 */ /* 0x002fe40000000f00 */
.L_x_3313:
        /* <DEDUP_REMOVED lines=35> */
[----:B------:R-:W-:Y:S01]  /*0860*/  HADD2.F32 R44, -RZ, R25.H0_H0 ;  /* 0x20000019ff2c7230 */ /* 0x000fe20000004100 */
[----:B------:R-:W-:Y:S01]  /*0870*/  FADD.FTZ R45, R24, R17 ;  /* 0x00000011182d7221 */ /* 0x000fe20000010000 */
[----:B------:R-:W-:-:S02]  /*0880*/  HADD2.F32 R42, -RZ, R26.H0_H0 ;  /* 0x2000001aff2a7230 */ /* 0x000fc40000004100 */
        /* <DEDUP_REMOVED lines=9> */
[--C-:B------:R-:W-:Y:S01]  /*0920*/  FADD.FTZ R24, R48, R17.reuse ;  /* 0x0000001130187221 */ /* 0x100fe20000010000 */
[----:B------:R-:W-:Y:S01]  /*0930*/  FSETP.GTU.FTZ.AND P3, PT, R44, 20, PT ;  /* 0x41a000002c00780b */ /* 0x000fe20003f7c000 */
[----:B------:R-:W-:Y:S01]  /*0940*/  FADD.FTZ R23, R40, R17 ;  /* 0x0000001128177221 */ /* 0x000fe20000010000 */
[----:B------:R-:W-:-:S02]  /*0950*/  FSETP.GTU.FTZ.AND P1, PT, R25, 20, PT ;  /* 0x41a000001900780b */ /* 0x000fc40003f3c000 */
        /* <DEDUP_REMOVED lines=34> */
.L_x_3275:
[----:B-12---:R-:W-:Y:S05]  /*0b80*/  BSYNC B0 ;  /* 0x0000000000007941 */ /* 0x006fea0003800000 */
.L_x_3274:
        /* <DEDUP_REMOVED lines=36> */
.L_x_3277:
[----:B------:R-:W-:Y:S05]  /*0dd0*/  BSYNC B0 ;  /* 0x0000000000007941 */ /* 0x000fea0003800000 */
.L_x_3276:
        /* <DEDUP_REMOVED lines=38> */
.L_x_3279:
[----:B------:R-:W-:Y:S05]  /*1040*/  BSYNC B0 ;  /* 0x0000000000007941 */ /* 0x000fea0003800000 */
.L_x_3278:
        /* <DEDUP_REMOVED lines=36> */
.L_x_3281:
[----:B------:R-:W-:Y:S05]  /*1290*/  BSYNC B0 ;  /* 0x0000000000007941 */ /* 0x000fea0003800000 */
.L_x_3280:
        /* <DEDUP_REMOVED lines=38> */
.L_x_3283:
[----:B------:R-:W-:Y:S05]  /*1500*/  BSYNC B0 ;  /* 0x0000000000007941 */ /* 0x000fea0003800000 */
.L_x_3282:
        /* <DEDUP_REMOVED lines=36> */
.L_x_3285:
[----:B------:R-:W-:Y:S05]  /*1750*/  BSYNC B0 ;  /* 0x0000000000007941 */ /* 0x000fea0003800000 */
.L_x_3284:
        /* <DEDUP_REMOVED lines=38> */
.L_x_3287:
[----:B------:R-:W-:Y:S05]  /*19c0*/  BSYNC B0 ;  /* 0x0000000000007941 */ /* 0x000fea0003800000 */
.L_x_3286:
        /* <DEDUP_REMOVED lines=37> */
.L_x_3289:
[----:B------:R-:W-:Y:S05]  /*1c20*/  BSYNC B0 ;  /* 0x0000000000007941 */ /* 0x000fea0003800000 */
.L_x_3288:
        /* <DEDUP_REMOVED lines=42> */
.L_x_3291:
[----:B------:R-:W-:Y:S05]  /*1ed0*/  BSYNC B0 ;  /* 0x0000000000007941 */ /* 0x000fea0003800000 */
.L_x_3290:
        /* <DEDUP_REMOVED lines=40> */
.L_x_3293:
[----:B------:R-:W-:Y:S05]  /*2160*/  BSYNC B0 ;  /* 0x0000000000007941 */ /* 0x000fea0003800000 */
.L_x_3292:
[----:B------:R-:W-:Y:S01]  /*2170*/  ISETP.EQ.OR P1, PT, RZ, UR6, P1 ;  /* 0x00000006ff007c0c */ /* 0x000fe20008f22670 */
[----:B------:R-:W-:Y:S01]  /*2180*/  BSSY B0, `(.L_x_3294) ;  /* 0x000002d000007945 */ /* 0x000fe20003800000 */
[----:B------:R-:W-:Y:S01]  /*2190*/  FSETP.GTU.FTZ.AND P2, PT, R54, 20, PT ;  /* 0x41a000003600780b */ /* 0x000fe20003f5c000 */
        /* <DEDUP_REMOVED lines=43> */
.L_x_3295:
[----:B------:R-:W-:Y:S05]  /*2450*/  BSYNC B0 ;  /* 0x0000000000007941 */ /* 0x000fea0003800000 */
.L_x_3294:
        /* <DEDUP_REMOVED lines=33> */
.L_x_3297:
[----:B------:R-:W-:Y:S05]  /*2670*/  BSYNC B0 ;  /* 0x0000000000007941 */ /* 0x000fea0003800000 */
.L_x_3296:
        /* <DEDUP_REMOVED lines=33> */
.L_x_3299:
[----:B------:R-:W-:Y:S05]  /*2890*/  BSYNC B0 ;  /* 0x0000000000007941 */ /* 0x000fea0003800000 */
.L_x_3298:
        /* <DEDUP_REMOVED lines=33> */
.L_x_3301:
[----:B------:R-:W-:Y:S05]  /*2ab0*/  BSYNC B0 ;  /* 0x0000000000007941 */ /* 0x000fea0003800000 */
.L_x_3300:
        /* <DEDUP_REMOVED lines=33> */
.L_x_3303:
[----:B------:R-:W-:Y:S05]  /*2cd0*/  BSYNC B0 ;  /* 0x0000000000007941 */ /* 0x000fea0003800000 */
.L_x_3302:
        /* <DEDUP_REMOVED lines=33> */
.L_x_3305:
[----:B------:R-:W-:Y:S05]  /*2ef0*/  BSYNC B0 ;  /* 0x0000000000007941 */ /* 0x000fea0003800000 */
.L_x_3304:
        /* <DEDUP_REMOVED lines=36> */
.L_x_3311:
[----:B------:R-:W-:Y:S01]  /*3140*/  SHF.R.S32.HI R34, RZ, 0x1f, R74 ;  /* 0x0000001fff227819 */ /* 0x000fe2000001144a */
[----:B------:R-:W-:-:S04]  /*3150*/  IMAD.WIDE.U32 R28, R74, c[0x0][0x1a0], RZ ;  /* 0x000068004a1c7a25 */ /* 0x000fc800078e00ff */
[----:B------:R-:W-:Y:S01]  /*3160*/  IMAD R31, R34, c[0x0][0x1a0], RZ ;  /* 0x00006800221f7a24 */ /* 0x000fe200078e02ff */
[----:B------:R-:W-:-:S03]  /*3170*/  LEA R30, P0, R28, R6, 0x1 ;  /* 0x000000061c1e7211 */ /* 0x000fc600078008ff */
[----:B------:R-:W-:-:S05]  /*3180*/  IMAD R31, R74, c[0x0][0x1a4], R31 ;  /* 0x000069004a1f7a24 */ /* 0x000fca00078e021f */
[----:B------:R-:W-:-:S04]  /*3190*/  IADD3 R29, R29, R31, RZ ;  /* 0x0000001f1d1d7210 */ /* 0x000fc80007ffe0ff */
[----:B------:R-:W-:-:S05]  /*31a0*/  LEA.HI.X R31, R28, R4, R29, 0x1, P0 ;  /* 0x000000041c1f7211 */ /* 0x000fca00000f0c1d */
[----:B------:R-:W-:-:S05]  /*31b0*/  IMAD.WIDE R30, R12, 0x10, R30 ;  /* 0x000000100c1e7825 */ /* 0x000fca00078e021e */
[----:B------:R0:W2:Y:S04]  /*31c0*/  LDG.E.128 R36, [R30.64] ;  /* 0x000000041e247981 */ /* 0x0000a8000c1e1d00 */
[----:B------:R0:W3:Y:S01]  /*31d0*/  LDG.E.128 R40, [R30.64+0x200] ;  /* 0x000200041e287981 */ /* 0x0000e2000c1e1d00 */
[----:B------:R-:W-:Y:S02]  /*31e0*/  IMAD R33, R19, c[0x0][0x180], RZ ;  /* 0x0000600013217a24 */ /* 0x000fe400078e02ff */
[----:B------:R-:W-:-:S04]  /*31f0*/  IMAD.WIDE.U32 R28, R20, c[0x0][0x180], RZ ;  /* 0x00006000141c7a25 */ /* 0x000fc800078e00ff */
[----:B------:R-:W-:-:S05]  /*3200*/  IMAD R33, R20, c[0x0][0x184], R33 ;  /* 0x0000610014217a24 */ /* 0x000fca00078e0221 */
[----:B------:R-:W-:Y:S01]  /*3210*/  IADD3 R29, R29, R33, RZ ;  /* 0x000000211d1d7210 */ /* 0x000fe20007ffe0ff */
[----:B------:R-:W-:-:S04]  /*3220*/  IMAD R33, R34, c[0x0][0x188], RZ ;  /* 0x0000620022217a24 */ /* 0x000fc800078e02ff */
[C---:B------:R-:W-:Y:S02]  /*3230*/  IMAD R33, R74.reuse, c[0x0][0x18c], R33 ;  /* 0x000063004a217a24 */ /* 0x040fe400078e0221 */
[----:B------:R-:W-:-:S05]  /*3240*/  IMAD.WIDE.U32 R28, R74, c[0x0][0x188], R28 ;  /* 0x000062004a1c7a25 */ /* 0x000fca00078e001c */
[----:B------:R-:W-:Y:S02]  /*3250*/  IADD3 R29, R29, R33, RZ ;  /* 0x000000211d1d7210 */ /* 0x000fe40007ffe0ff */
[----:B------:R-:W-:-:S04]  /*3260*/  LEA R32, P0, R28, c[0x0][0x220], 0x2 ;  /* 0x000088001c207a11 */ /* 0x000fc800078010ff */
[----:B------:R-:W-:-:S05]  /*3270*/  LEA.HI.X R33, R28, c[0x0][0x224], R29, 0x2, P0 ;  /* 0x000089001c217a11 */ /* 0x000fca00000f141d */
[----:B------:R1:W4:Y:S01]  /*3280*/  LDG.E R72, [R32.64] ;  /* 0x0000000420487981 */ /* 0x000322000c1e1900 */
[----:B------:R-:W-:Y:S02]  /*3290*/  IMAD R29, R34, c[0x0][0x1c0], RZ ;  /* 0x00007000221d7a24 */ /* 0x000fe400078e02ff */
[----:B0-----:R-:W-:-:S04]  /*32a0*/  IMAD.WIDE.U32 R30, R74, c[0x0][0x1c0], RZ ;  /* 0x000070004a1e7a25 */ /* 0x001fc800078e00ff */
[----:B------:R-:W-:Y:S01]  /*32b0*/  IMAD R29, R74, c[0x0][0x1c4], R29 ;  /* 0x000071004a1d7a24 */ /* 0x000fe200078e021d */
[----:B------:R-:W-:-:S04]  /*32c0*/  LEA R28, P0, R30, R5, 0x1 ;  /* 0x000000051e1c7211 */ /* 0x000fc800078008ff */
[----:B------:R-:W-:-:S04]  /*32d0*/  IADD3 R29, R31, R29, RZ ;  /* 0x0000001d1f1d7210 */ /* 0x000fc80007ffe0ff */
[----:B------:R-:W-:-:S05]  /*32e0*/  LEA.HI.X R29, R30, R3, R29, 0x1, P0 ;  /* 0x000000031e1d7211 */ /* 0x000fca00000f0c1d */
[----:B------:R-:W-:Y:S01]  /*32f0*/  IMAD.WIDE R66, R12, 0x10, R28 ;  /* 0x000000100c427825 */ /* 0x000fe200078e021c */
[----:B------:R-:W-:Y:S01]  /*3300*/  ISETP.GE.AND P0, PT, R15, 0x1, PT ;  /* 0x000000010f00780c */ /* 0x000fe20003f06270 */
[----:B--2---:R-:W-:Y:S04]  /*3310*/  STS.128 [R0.X16], R36 ;  /* 0x0000002400007388 */ /* 0x004fe8000000cc00 */
[----:B---3--:R-:W-:Y:S01]  /*3320*/  STS.128 [R0.X16+0x200], R40 ;  /* 0x0002002800007388 */ /* 0x008fe2000000cc00 */
[----:B------:R-:W-:-:S06]  /*3330*/  NOP ;  /* 0x0000000000007918 */ /* 0x000fcc0000000000 */
[----:B------:R0:W2:Y:S04]  /*3340*/  LDG.E.128 R28, [R66.64] ;  /* 0x00000004421c7981 */ /* 0x0000a8000c1e1d00 */
[----:B-1----:R0:W3:Y:S01]  /*3350*/  LDG.E.128 R32, [R66.64+0x200] ;  /* 0x0002000442207981 */ /* 0x0020e2000c1e1d00 */
[C---:B------:R-:W-:Y:S01]  /*3360*/  ISETP.GE.AND P1, PT, R15.reuse, 0x10, PT ;  /* 0x000000100f00780c */ /* 0x040fe20003f26270 */
[----:B------:R-:W-:Y:S01]  /*3370*/  BSSY B0, `(.L_x_3307) ;  /* 0x00000a8000007945 */ /* 0x000fe20003800000 */
[----:B------:R-:W-:Y:S01]  /*3380*/  ISETP.NE.AND P2, PT, R15, 0x1f, PT ;  /* 0x0000001f0f00780c */ /* 0x000fe20003f45270 */
[----:B------:R-:W0:Y:S04]  /*3390*/  LDS.128 R36, [R21.X16] ;  /* 0x0000000015247984 */ /* 0x000e28000000cc00 */
[----:B------:R-:W1:Y:S01]  /*33a0*/  LDS.128 R40, [R21.X16+0x10] ;  /* 0x0000100015287984 */ /* 0x000e62000000cc00 */
[----:B----4-:R-:W-:-:S04]  /*33b0*/  FMUL.FTZ R72, R72, 1.4426950216293334961 ;  /* 0x3fb8aa3b48487820 */ /* 0x010fc80000410000 */
[C---:B------:R-:W-:Y:S02]  /*33c0*/  FMUL.FTZ R100, R72.reuse, R45 ;  /* 0x0000002d48647220 */ /* 0x040fe40000410000 */
[C---:B------:R-:W-:Y:S02]  /*33d0*/  FMUL.FTZ R101, R72.reuse, R46 ;  /* 0x0000002e48657220 */ /* 0x040fe40000410000 */
[C---:B------:R-:W-:Y:S02]  /*33e0*/  FMUL.FTZ R99, R72.reuse, R44 ;  /* 0x0000002c48637220 */ /* 0x040fe40000410000 */
[----:B------:R-:W4:Y:S01]  /*33f0*/  MUFU.EX2 R100, R100 ;  /* 0x0000006400647308 */ /* 0x000f220000000800 */
[C---:B------:R-:W-:Y:S02]  /*3400*/  FMUL.FTZ R98, R72.reuse, R26 ;  /* 0x0000001a48627220 */ /* 0x040fe40000410000 */
[C---:B------:R-:W-:Y:S02]  /*3410*/  FMUL.FTZ R97, R72.reuse, R25 ;  /* 0x0000001948617220 */ /* 0x040fe40000410000 */
[----:B------:R-:W-:-:S02]  /*3420*/  FMUL.FTZ R96, R72, R24 ;  /* 0x0000001848607220 */ /* 0x000fc40000410000 */
[C---:B------:R-:W-:Y:S01]  /*3430*/  FMUL.FTZ R95, R72.reuse, R23 ;  /* 0x00000017485f7220 */ /* 0x040fe20000410000 */
[----:B------:R-:W5:Y:S01]  /*3440*/  MUFU.EX2 R101, R101 ;  /* 0x0000006500657308 */ /* 0x000f620000000800 */
[C---:B------:R-:W-:Y:S01]  /*3450*/  FMUL.FTZ R94, R72.reuse, R47 ;  /* 0x0000002f485e7220 */ /* 0x040fe20000410000 */
[--C-:B0-----:R-:W-:Y:S01]  /*3460*/  HADD2.F32 R67, -RZ, R36.reuse.H0_H0 ;  /* 0x20000024ff437230 */ /* 0x101fe20000004100 */
[C---:B------:R-:W-:Y:S01]  /*3470*/  FMUL.FTZ R93, R72.reuse, R27 ;  /* 0x0000001b485d7220 */ /* 0x040fe20000410000 */
[----:B------:R-:W-:Y:S01]  /*3480*/  HADD2.F32 R36, -RZ, R36.H1_H1 ;  /* 0x30000024ff247230 */ /* 0x000fe20000004100 */
[----:B------:R-:W-:Y:S01]  /*3490*/  FMUL.FTZ R92, R72, R49 ;  /* 0x00000031485c7220 */ /* 0x000fe20000410000 */
[--C-:B------:R-:W-:Y:S01]  /*34a0*/  HADD2.F32 R106, -RZ, R37.reuse.H0_H0 ;  /* 0x20000025ff6a7230 */ /* 0x100fe20000004100 */
[----:B------:R-:W-:Y:S01]  /*34b0*/  FMUL.FTZ R108, R82, R67 ;  /* 0x00000043526c7220 */ /* 0x000fe20000410000 */
[----:B------:R-:W0:Y:S01]  /*34c0*/  MUFU.EX2 R99, R99 ;  /* 0x0000006300637308 */ /* 0x000e220000000800 */
[----:B------:R-:W-:Y:S01]  /*34d0*/  FMUL.FTZ R107, R81, R36 ;  /* 0x00000024516b7220 */ /* 0x000fe20000410000 */
[----:B------:R-:W-:Y:S01]  /*34e0*/  HADD2.F32 R103, -RZ, R37.H1_H1 ;  /* 0x30000025ff677230 */ /* 0x000fe20000004100 */
[----:B------:R-:W-:Y:S01]  /*34f0*/  FMUL.FTZ R106, R83, R106 ;  /* 0x0000006a536a7220 */ /* 0x000fe20000410000 */
[--C-:B------:R-:W-:Y:S01]  /*3500*/  HADD2.F32 R73, -RZ, R38.reuse.H0_H0 ;  /* 0x20000026ff497230 */ /* 0x100fe20000004100 */
[-C--:B----4-:R-:W-:Y:S01]  /*3510*/  FFMA.FTZ R36, R108, R100.reuse, R107 ;  /* 0x000000646c247223 */ /* 0x090fe2000001006b */
[--C-:B------:R-:W-:Y:S01]  /*3520*/  HADD2.F32 R112, -RZ, R39.reuse.H0_H0 ;  /* 0x20000027ff707230 */ /* 0x100fe20000004100 */
[----:B------:R-:W-:Y:S01]  /*3530*/  FMUL.FTZ R103, R80, R103 ;  /* 0x0000006750677220 */ /* 0x000fe20000410000 */
[----:B------:R-:W4:Y:S01]  /*3540*/  MUFU.EX2 R98, R98 ;  /* 0x0000006200627308 */ /* 0x000f220000000800 */
[----:B-----5:R-:W-:Y:S01]  /*3550*/  FMUL.FTZ R66, R101, R100 ;  /* 0x0000006465427220 */ /* 0x020fe20000410000 */
[----:B------:R-:W-:Y:S01]  /*3560*/  HADD2.F32 R111, -RZ, R39.H1_H1 ;  /* 0x30000027ff6f7230 */ /* 0x000fe20000004100 */
[----:B------:R-:W-:Y:S01]  /*3570*/  FMUL.FTZ R104, R84, R73 ;  /* 0x0000004954687220 */ /* 0x000fe20000410000 */
[----:B------:R-:W-:Y:S01]  /*3580*/  HADD2.F32 R38, -RZ, R38.H1_H1 ;  /* 0x30000026ff267230 */ /* 0x000fe20000004100 */
[----:B------:R-:W-:Y:S01]  /*3590*/  FMUL.FTZ R102, R72, R48 ;  /* 0x0000003048667220 */ /* 0x000fe20000410000 */
[--C-:B-1----:R-:W-:Y:S01]  /*35a0*/  HADD2.F32 R37, -RZ, R40.reuse.H0_H0 ;  /* 0x20000028ff257230 */ /* 0x102fe20000004100 */
[----:B------:R-:W-:Y:S01]  /*35b0*/  FMUL.FTZ R112, R85, R112 ;  /* 0x0000007055707220 */ /* 0x000fe20000410000 */
[----:B------:R-:W1:Y:S01]  /*35c0*/  MUFU.EX2 R97, R97 ;  /* 0x0000006100617308 */ /* 0x000e620000000800 */
[C---:B0-----:R-:W-:Y:S01]  /*35d0*/  FFMA.FTZ R36, R99.reuse, R36, R106 ;  /* 0x0000002463247223 */ /* 0x041fe2000001006a */
[----:B------:R-:W-:Y:S01]  /*35e0*/  HADD2.F32 R40, -RZ, R40.H1_H1 ;  /* 0x30000028ff287230 */ /* 0x000fe20000004100 */
[----:B------:R-:W-:Y:S01]  /*35f0*/  FMUL.FTZ R39, R99, R66 ;  /* 0x0000004263277220 */ /* 0x000fe20000410000 */
[----:B------:R-:W-:Y:S01]  /*3600*/  MOV R73, RZ ;  /* 0x000000ff00497202 */ /* 0x000fe20000000f00 */
[----:B------:R-:W-:-:S02]  /*3610*/  FMUL.FTZ R113, R79, R38 ;  /* 0x000000264f717220 */ /* 0x000fc40000410000 */
[----:B------:R-:W-:Y:S01]  /*3620*/  FMUL.FTZ R109, R72, R51 ;  /* 0x00000033486d7220 */ /* 0x000fe20000410000 */
[----:B------:R-:W0:Y:S01]  /*3630*/  MUFU.EX2 R96, R96 ;  /* 0x0000006000607308 */ /* 0x000e220000000800 */
[C---:B----4-:R-:W-:Y:S02]  /*3640*/  FFMA.FTZ R66, R98.reuse, R36, R103 ;  /* 0x0000002462427223 */ /* 0x050fe40000010067 */
[----:B------:R-:W-:Y:S02]  /*3650*/  FMUL.FTZ R36, R98, R39 ;  /* 0x0000002762247220 */ /* 0x000fe40000410000 */
[----:B------:R-:W-:Y:S02]  /*3660*/  FMUL.FTZ R111, R78, R111 ;  /* 0x0000006f4e6f7220 */ /* 0x000fe40000410000 */
[----:B------:R-:W-:Y:S01]  /*3670*/  FMUL.FTZ R105, R72, R50 ;  /* 0x0000003248697220 */ /* 0x000fe20000410000 */
[----:B------:R-:W4:Y:S01]  /*3680*/  MUFU.EX2 R95, R95 ;  /* 0x0000005f005f7308 */ /* 0x000f220000000800 */
[----:B-1----:R-:W-:-:S02]  /*3690*/  FFMA.FTZ R66, R97, R66, R104 ;  /* 0x0000004261427223 */ /* 0x002fc40000010068 */
[----:B------:R-:W-:Y:S01]  /*36a0*/  FMUL.FTZ R39, R97, R36 ;  /* 0x0000002461277220 */ /* 0x000fe20000410000 */
[--C-:B------:R-:W-:Y:S01]  /*36b0*/  HADD2.F32 R36, -RZ, R41.reuse.H0_H0 ;  /* 0x20000029ff247230 */ /* 0x100fe20000004100 */
[----:B------:R-:W-:Y:S01]  /*36c0*/  FMUL.FTZ R116, R86, R37 ;  /* 0x0000002556747220 */ /* 0x000fe20000410000 */
[----:B------:R-:W-:Y:S01]  /*36d0*/  HADD2.F32 R41, -RZ, R41.H1_H1 ;  /* 0x30000029ff297230 */ /* 0x000fe20000004100 */
[----:B------:R-:W-:Y:S01]  /*36e0*/  FMUL.FTZ R110, R72, R52 ;  /* 0x00000034486e7220 */ /* 0x000fe20000410000 */
[----:B------:R-:W1:Y:S01]  /*36f0*/  MUFU.EX2 R94, R94 ;  /* 0x0000005e005e7308 */ /* 0x000e620000000800 */
[C---:B0-----:R-:W-:Y:S01]  /*3700*/  FFMA.FTZ R66, R96.reuse, R66, R113 ;  /* 0x0000004260427223 */ /* 0x041fe20000010071 */
[--C-:B------:R-:W-:Y:S01]  /*3710*/  HADD2.F32 R37, -RZ, R42.reuse.H0_H0 ;  /* 0x2000002aff257230 */ /* 0x100fe20000004100 */
[----:B------:R-:W-:Y:S01]  /*3720*/  FMUL.FTZ R38, R96, R39 ;  /* 0x0000002760267220 */ /* 0x000fe20000410000 */
[----:B------:R-:W-:Y:S01]  /*3730*/  HADD2.F32 R42, -RZ, R42.H1_H1 ;  /* 0x3000002aff2a7230 */ /* 0x000fe20000004100 */
[----:B------:R-:W-:-:S02]  /*3740*/  FMUL.FTZ R117, R77, R40 ;  /* 0x000000284d757220 */ /* 0x000fc40000410000 */
[C---:B------:R-:W-:Y:S01]  /*3750*/  FMUL.FTZ R114, R72.reuse, R53 ;  /* 0x0000003548727220 */ /* 0x040fe20000410000 */
[----:B------:R-:W0:Y:S01]  /*3760*/  MUFU.EX2 R93, R93 ;  /* 0x0000005d005d7308 */ /* 0x000e220000000800 */
[C---:B----4-:R-:W-:Y:S02]  /*3770*/  FFMA.FTZ R66, R95.reuse, R66, R112 ;  /* 0x000000425f427223 */ /* 0x050fe40000010070 */
[----:B------:R-:W-:Y:S02]  /*3780*/  FMUL.FTZ R39, R95, R38 ;  /* 0x000000265f277220 */ /* 0x000fe40000410000 */
[----:B------:R-:W-:Y:S01]  /*3790*/  FMUL.FTZ R115, R87, R36 ;  /* 0x0000002457737220 */ /* 0x000fe20000410000 */
[----:B------:R-:W-:Y:S01]  /*37a0*/  HADD2.F32 R36, -RZ, R43.H0_H0 ;  /* 0x2000002bff247230 */ /* 0x000fe20000004100 */
[----:B------:R-:W-:Y:S01]  /*37b0*/  FMUL.FTZ R118, R72, R54 ;  /* 0x0000003648767220 */ /* 0x000fe20000410000 */
[----:B------:R-:W4:Y:S01]  /*37c0*/  MUFU.EX2 R92, R92 ;  /* 0x0000005c005c7308 */ /* 0x000f220000000800 */
[C---:B-1----:R-:W-:Y:S01]  /*37d0*/  FFMA.FTZ R66, R94.reuse, R66, R111 ;  /* 0x000000425e427223 */ /* 0x042fe2000001006f */
[----:B------:R-:W-:Y:S01]  /*37e0*/  MOV R72, 0x3f800000 ;  /* 0x3f80000000487802 */ /* 0x000fe20000000f00 */
[----:B------:R-:W-:-:S02]  /*37f0*/  FMUL.FTZ R38, R94, R39 ;  /* 0x000000275e267220 */ /* 0x000fc40000410000 */
[----:B------:R-:W-:Y:S02]  /*3800*/  FMUL.FTZ R122, R76, R41 ;  /* 0x000000294c7a7220 */ /* 0x000fe40000410000 */
[----:B------:R-:W-:Y:S01]  /*3810*/  FMUL.FTZ R120, R88, R37 ;  /* 0x0000002558787220 */ /* 0x000fe20000410000 */
[----:B------:R-:W1:Y:S01]  /*3820*/  MUFU.EX2 R102, R102 ;  /* 0x0000006600667308 */ /* 0x000e620000000800 */
[C---:B0-----:R-:W-:Y:S02]  /*3830*/  FFMA.FTZ R66, R93.reuse, R66, R116 ;  /* 0x000000425d427223 */ /* 0x041fe40000010074 */
[----:B------:R-:W-:Y:S02]  /*3840*/  FMUL.FTZ R39, R93, R38 ;  /* 0x000000265d277220 */ /* 0x000fe40000410000 */
[----:B------:R-:W-:Y:S02]  /*3850*/  FMUL.FTZ R119, R75, R42 ;  /* 0x0000002a4b777220 */ /* 0x000fe40000410000 */
[----:B------:R-:W-:Y:S01]  /*3860*/  FMUL.FTZ R123, R89, R36 ;  /* 0x00000024597b7220 */ /* 0x000fe20000410000 */
[----:B------:R-:W0:Y:S01]  /*3870*/  MUFU.EX2 R109, R109 ;  /* 0x0000006d006d7308 */ /* 0x000e220000000800 */
[----:B----4-:R-:W-:-:S02]  /*3880*/  FFMA.FTZ R66, R92, R66, R117 ;  /* 0x000000425c427223 */ /* 0x010fc40000010075 */
[----:B------:R-:W-:-:S05]  /*3890*/  FMUL.FTZ R39, R92, R39 ;  /* 0x000000275c277220 */ /* 0x000fca0000410000 */
[----:B------:R-:W4:Y:S01]  /*38a0*/  MUFU.EX2 R105, R105 ;  /* 0x0000006900697308 */ /* 0x000f220000000800 */
[C---:B-1----:R-:W-:Y:S02]  /*38b0*/  FFMA.FTZ R66, R102.reuse, R66, R115 ;  /* 0x0000004266427223 */ /* 0x042fe40000010073 */
[----:B------:R-:W-:-:S05]  /*38c0*/  FMUL.FTZ R38, R102, R39 ;  /* 0x0000002766267220 */ /* 0x000fca0000410000 */
[----:B------:R-:W1:Y:S01]  /*38d0*/  MUFU.EX2 R110, R110 ;  /* 0x0000006e006e7308 */ /* 0x000e620000000800 */
[C---:B0-----:R-:W-:Y:S02]  /*38e0*/  FFMA.FTZ R66, R109.reuse, R66, R122 ;  /* 0x000000426d427223 */ /* 0x041fe4000001007a */
[----:B------:R-:W-:Y:S01]  /*38f0*/  FMUL.FTZ R40, R109, R38 ;  /* 0x000000266d287220 */ /* 0x000fe20000410000 */
[----:B------:R-:W-:-:S04]  /*3900*/  HADD2.F32 R38, -RZ, R43.H1_H1 ;  /* 0x3000002bff267230 */ /* 0x000fc80000004100 */
[----:B------:R-:W0:Y:S01]  /*3910*/  MUFU.EX2 R114, R114 ;  /* 0x0000007200727308 */ /* 0x000e220000000800 */
[C---:B----4-:R-:W-:Y:S02]  /*3920*/  FFMA.FTZ R66, R105.reuse, R66, R120 ;  /* 0x0000004269427223 */ /* 0x050fe40000010078 */
[----:B------:R-:W-:Y:S02]  /*3930*/  FMUL.FTZ R37, R105, R40 ;  /* 0x0000002869257220 */ /* 0x000fe40000410000 */
[----:B------:R-:W-:-:S03]  /*3940*/  FMUL.FTZ R121, R71, R38 ;  /* 0x0000002647797220 */ /* 0x000fc60000410000 */
[----:B------:R-:W4:Y:S01]  /*3950*/  MUFU.EX2 R118, R118 ;  /* 0x0000007600767308 */ /* 0x000f220000000800 */
[C---:B-1----:R-:W-:Y:S02]  /*3960*/  FFMA.FTZ R66, R110.reuse, R66, R119 ;  /* 0x000000426e427223 */ /* 0x042fe40000010077 */
[----:B------:R-:W-:Y:S02]  /*3970*/  FMUL.FTZ R37, R110, R37 ;  /* 0x000000256e257220 */ /* 0x000fe40000410000 */
[C---:B0-----:R-:W-:Y:S02]  /*3980*/  FFMA.FTZ R66, R114.reuse, R66, R123 ;  /* 0x0000004272427223 */ /* 0x041fe4000001007b */
[----:B------:R-:W-:Y:S02]  /*3990*/  FMUL.FTZ R37, R114, R37 ;  /* 0x0000002572257220 */ /* 0x000fe40000410000 */
[C---:B----4-:R-:W-:Y:S02]  /*39a0*/  FFMA.FTZ R67, R118.reuse, R66, R121 ;  /* 0x0000004276437223 */ /* 0x050fe40000010079 */
[----:B------:R-:W-:-:S03]  /*39b0*/  FMUL.FTZ R66, R118, R37 ;  /* 0x0000002576427220 */ /* 0x000fc60000410000 */
[----:B------:R-:W0:Y:S04]  /*39c0*/  SHFL.UP PT, R36, R67, 0x1, RZ ;  /* 0x0420000043247989 */ /* 0x000e2800000e00ff */
[----:B------:R-:W1:Y:S01]  /*39d0*/  SHFL.UP PT, R37, R66, 0x1, RZ ;  /* 0x0420000042257989 */ /* 0x000e6200000e00ff */
        /* <DEDUP_REMOVED lines=20> */
[----:B------:R-:W-:-:S03]  /*3b20*/  ISETP.EQ.OR P0, PT, R13, RZ, P0 ;  /* 0x000000ff0d00720c */ /* 0x000fc60000702670 */
[----:B--2---:R-:W-:Y:S04]  /*3b30*/  STS.128 [R0.X16+0x1080], R28 ;  /* 0x0010801c00007388 */ /* 0x004fe8000000cc00 */
[----:B---3--:R-:W-:Y:S01]  /*3b40*/  STS.128 [R0.X16+0x1280], R32 ;  /* 0x0012802000007388 */ /* 0x008fe2000000cc00 */
[----:B------:R-:W-:-:S06]  /*3b50*/  NOP ;  /* 0x0000000000007918 */ /* 0x000fcc0000000000 */
[----:B------:R-:W-:Y:S04]  /*3b60*/  @!P0 LDS.64 R72, [R74.X8+0x2140] ;  /* 0x002140004a488984 */ /* 0x000fe80000008a00 */
[----:B------:R-:W-:Y:S01]  /*3b70*/  LDS.128 R28, [R21.X16+0x1080] ;  /* 0x00108000151c7984 */ /* 0x000fe2000000cc00 */
[C---:B0-----:R-:W-:Y:S01]  /*3b80*/  @P1 FFMA.FTZ R67, R66.reuse, R36, R67 ;  /* 0x0000002442431223 */ /* 0x041fe20000010043 */
[----:B------:R-:W-:Y:S02]  /*3b90*/  @!P2 SHF.R.U32.HI R36, RZ, 0x2, R22 ;  /* 0x00000002ff24a819 */ /* 0x000fe40000011616 */
[----:B------:R-:W-:Y:S01]  /*3ba0*/  LDS.128 R32, [R21.X16+0x1090] ;  /* 0x0010900015207984 */ /* 0x000fe2000000cc00 */
[----:B-1----:R-:W-:Y:S01]  /*3bb0*/  @P1 FMUL.FTZ R66, R66, R37 ;  /* 0x0000002542421220 */ /* 0x002fe20000410000 */
[----:B------:R-:W-:-:S02]  /*3bc0*/  @!P2 LOP3.LUT R36, R36, 0x3ffffff8, RZ, 0xc0, !PT ;  /* 0x3ffffff82424a812 */ /* 0x000fc400078ec0ff */
[----:B------:R-:W-:Y:S04]  /*3bd0*/  SHFL.UP PT, R125, R67, 0x1, RZ ;  /* 0x04200000437d7989 */ /* 0x000fe800000e00ff */
[----:B------:R-:W-:Y:S04]  /*3be0*/  @!P2 STS.64 [R36+0x2100], R66 ;  /* 0x002100422400a388 */ /* 0x000fe80000000a00 */
[----:B------:R-:W-:Y:S06]  /*3bf0*/  BAR.SYNC.DEFER_BLOCKING 0x0 ;  /* 0x0000000000007b1d */ /* 0x000fec0000010000 */
[----:B------:R0:W-:Y:S02]  /*3c00*/  SHFL.UP PT, R124, R66, 0x1, RZ ;  /* 0x04200000427c7989 */ /* 0x0001e400000e00ff */
[----:B0-----:R-:W-:-:S04]  /*3c10*/  SHF.R.U32.HI R66, RZ, 0x5, R22 ;  /* 0x00000005ff427819 */ /* 0x001fc80000011616 */
[C---:B------:R-:W-:Y:S02]  /*3c20*/  ISETP.NE.AND P2, PT, R66.reuse, RZ, PT ;  /* 0x000000ff4200720c */ /* 0x040fe40003f45270 */
[C---:B------:R-:W-:Y:S02]  /*3c30*/  ISETP.NE.AND P1, PT, R66.reuse, 0x2, PT ;  /* 0x000000024200780c */ /* 0x040fe40003f25270 */
[----:B------:R-:W-:Y:S01]  /*3c40*/  ISETP.NE.AND P3, PT, R15, RZ, P2 ;  /* 0x000000ff0f00720c */ /* 0x000fe20001765270 */
[----:B------:R-:W0:Y:S01]  /*3c50*/  LDS.128 R36, [0x2100] ;  /* 0x00210000ff247984 */ /* 0x000e220000000c00 */
[----:B------:R-:W-:-:S03]  /*3c60*/  ISETP.NE.AND P0, PT, R66, 0x3, PT ;  /* 0x000000034200780c */ /* 0x000fc60003f05270 */
[----:B------:R-:W1:Y:S01]  /*3c70*/  LDS.128 R40, [0x2110] ;  /* 0x00211000ff287984 */ /* 0x000e620000000c00 */
[-C--:B0-----:R-:W-:Y:S02]  /*3c80*/  FMUL.FTZ R67, R36, R38.reuse ;  /* 0x0000002624437220 */ /* 0x081fe40000410000 */
[----:B------:R-:W-:Y:S02]  /*3c90*/  FFMA.FTZ R38, R37, R38, R39 ;  /* 0x0000002625267223 */ /* 0x000fe40000010027 */
[C---:B-1----:R-:W-:Y:S01]  /*3ca0*/  FMUL.FTZ R39, R67.reuse, R40 ;  /* 0x0000002843277220 */ /* 0x042fe20000410000 */
[----:B------:R-:W-:Y:S01]  /*3cb0*/  FSEL R36, R67, R36, !P1 ;  /* 0x0000002443247208 */ /* 0x000fe20004800000 */
[C---:B------:R-:W-:Y:S01]  /*3cc0*/  FFMA.FTZ R40, R38.reuse, R40, R41 ;  /* 0x0000002826287223 */ /* 0x040fe20000010029 */
[----:B------:R-:W-:Y:S02]  /*3cd0*/  FSEL R37, R38, R37, !P1 ;  /* 0x0000002526257208 */ /* 0x000fe40004800000 */
[----:B------:R-:W-:Y:S01]  /*3ce0*/  FSEL R41, R39, R36, !P0 ;  /* 0x0000002427297208 */ /* 0x000fe20004000000 */
[----:B------:R-:W-:Y:S01]  /*3cf0*/  FMUL.FTZ R39, R42, R39 ;  /* 0x000000272a277220 */ /* 0x000fe20000410000 */
[----:B------:R-:W-:Y:S01]  /*3d00*/  FSEL R37, R40, R37, !P0 ;  /* 0x0000002528257208 */ /* 0x000fe20004000000 */
[----:B------:R-:W-:Y:S01]  /*3d10*/  FFMA.FTZ R40, R42, R40, R43 ;  /* 0x000000282a287223 */ /* 0x000fe2000001002b */
[----:B------:R-:W-:Y:S01]  /*3d20*/  @P2 MOV R36, R72 ;  /* 0x0000004800242202 */ /* 0x000fe20000000f00 */
[----:B------:R-:W-:-:S02]  /*3d30*/  @P3 FMUL.FTZ R41, R124, R41 ;  /* 0x000000297c293220 */ /* 0x000fc40000410000 */
        /* <DEDUP_REMOVED lines=11> */
.L_x_3308:
[----:B------:R-:W-:Y:S05]  /*3df0*/  BSYNC B0 ;  /* 0x0000000000007941 */ /* 0x000fea0003800000 */
.L_x_3307:
[----:B------:R-:W-:Y:S01]  /*3e00*/  BAR.SYNC.DEFER_BLOCKING 0x0 ;  /* 0x0000000000007b1d */ /* 0x000fe20000010000 */
[----:B------:R-:W-:Y:S01]  /*3e10*/  ISETP.NE.AND P0, PT, R22, RZ, PT ;  /* 0x000000ff1600720c */ /* 0x000fe20003f05270 */
[----:B------:R-:W-:Y:S02]  /*3e20*/  HADD2.F32 R42, -RZ, R30.H0_H0 ;  /* 0x2000001eff2a7230 */ /* 0x000fe40000004100 */
[----:B------:R-:W-:Y:S02]  /*3e30*/  HADD2.F32 R43, -RZ, R31.H0_H0 ;  /* 0x2000001fff2b7230 */ /* 0x000fe40000004100 */
[----:B------:R-:W-:Y:S01]  /*3e40*/  BSSY B0, `(.L_x_3309) ;  /* 0x0000032000007945 */ /* 0x000fe20003800000 */
[----:B------:R-:W-:-:S02]  /*3e50*/  HADD2.F32 R66, -RZ, R32.H0_H0 ;  /* 0x20000020ff427230 */ /* 0x000fc40000004100 */
[----:B------:R-:W-:Y:S02]  /*3e60*/  HADD2.F32 R67, -RZ, R33.H0_H0 ;  /* 0x20000021ff437230 */ /* 0x000fe40000004100 */
[----:B0-----:R-:W-:Y:S02]  /*3e70*/  HADD2.F32 R72, -RZ, R34.H0_H0 ;  /* 0x20000022ff487230 */ /* 0x001fe40000004100 */
[----:B------:R-:W-:Y:S02]  /*3e80*/  HADD2.F32 R38, -RZ, R28.H0_H0 ;  /* 0x2000001cff267230 */ /* 0x000fe40000004100 */
[--C-:B------:R-:W-:Y:S02]  /*3e90*/  HADD2.F32 R40, -RZ, R29.reuse.H0_H0 ;  /* 0x2000001dff287230 */ /* 0x100fe40000004100 */
[----:B------:R-:W-:Y:S02]  /*3ea0*/  HADD2.F32 R41, -RZ, R29.H1_H1 ;  /* 0x3000001dff297230 */ /* 0x000fe40000004100 */
[----:B------:R-:W-:-:S02]  /*3eb0*/  HADD2.F32 R30, -RZ, R30.H1_H1 ;  /* 0x3000001eff1e7230 */ /* 0x000fc40000004100 */
[----:B------:R-:W-:Y:S02]  /*3ec0*/  HADD2.F32 R31, -RZ, R31.H1_H1 ;  /* 0x3000001fff1f7230 */ /* 0x000fe40000004100 */
[----:B------:R-:W-:Y:S01]  /*3ed0*/  HADD2.F32 R32, -RZ, R32.H1_H1 ;  /* 0x30000020ff207230 */ /* 0x000fe20000004100 */
[----:B------:R-:W0:Y:S01]  /*3ee0*/  LDS R39, [0x212c] ;  /* 0x00212c00ff277984 */ /* 0x000e220000000800 */
[----:B------:R-:W-:Y:S02]  /*3ef0*/  HADD2.F32 R33, -RZ, R33.H1_H1 ;  /* 0x30000021ff217230 */ /* 0x000fe40000004100 */
[----:B------:R-:W-:Y:S02]  /*3f00*/  HADD2.F32 R34, -RZ, R34.H1_H1 ;  /* 0x30000022ff227230 */ /* 0x000fe40000004100 */
[----:B------:R-:W-:Y:S01]  /*3f10*/  HADD2.F32 R73, -RZ, R35.H0_H0 ;  /* 0x20000023ff497230 */ /* 0x000fe20000004100 */
[----:B0-----:R-:W-:Y:S01]  /*3f20*/  @P0 FFMA.FTZ R125, R39, R124, R125 ;  /* 0x0000007c277d0223 */ /* 0x001fe2000001007d */
[----:B------:R-:W-:Y:S01]  /*3f30*/  ISETP.NE.AND P0, PT, R22, RZ, PT ;  /* 0x000000ff1600720c */ /* 0x000fe20003f05270 */
[----:B------:R-:W-:-:S02]  /*3f40*/  HADD2.F32 R39, -RZ, R28.H1_H1 ;  /* 0x3000001cff277230 */ /* 0x000fc40000004100 */
        /* <DEDUP_REMOVED lines=33> */
.L_x_3310:
[----:B------:R-:W-:Y:S05]  /*4160*/  BSYNC B0 ;  /* 0x0000000000007941 */ /* 0x000fea0003800000 */
.L_x_3309:
[----:B-1----:R-:W-:Y:S01]  /*4170*/  IADD3 R74, R74, 0x1, RZ ;  /* 0x000000014a4a7810 */ /* 0x002fe20007ffe0ff */
        /* <DEDUP_REMOVED lines=19> */
.L_x_3306:
        /* <DEDUP_REMOVED lines=24> */
[----:B------:R-:W-:Y:S02]  /*4430*/  IADD3 R8, P4, R8, 0x1000, RZ ;  /* 0x0000100008087810 */ /* 0x000fe40007f9e0ff */
[----:B------:R-:W-:Y:S01]  /*4440*/  IADD3 R23, R23, R21, RZ ;  /* 0x0000001517177210 */ /* 0x000fe20007ffe0ff */
[----:B------:R-:W-:Y:S01]  /*4450*/  IMAD R21, R19, c[0x0][0x208], RZ ;  /* 0x0000820013157a24 */ /* 0x000fe200078e02ff */
[----:B------:R-:W-:Y:S02]  /*4460*/  IADD3.X R4, RZ, R4, RZ, P1, !PT ;  /* 0x00000004ff047210 */ /* 0x000fe40000ffe4ff */
[----:B------:R-:W-:Y:S01]  /*4470*/  IADD3.X R3, RZ, R3, RZ, P2, !PT ;  /* 0x00000003ff037210 */ /* 0x000fe200017fe4ff */
[C---:B------:R-:W-:Y:S01]  /*4480*/  IMAD R21, R20.reuse, c[0x0][0x20c], R21 ;  /* 0x0000830014157a24 */ /* 0x040fe200078e0215 */
[----:B------:R-:W-:Y:S01]  /*4490*/  IADD3.X R9, RZ, R9, RZ, P3, !PT ;  /* 0x00000009ff097210 */ /* 0x000fe20001ffe4ff */
[----:B------:R-:W-:Y:S01]  /*44a0*/  IMAD.WIDE.U32 R22, R20, c[0x0][0x208], R22 ;  /* 0x0000820014167a25 */ /* 0x000fe200078e0016 */
[----:B------:R-:W-:-:S04]  /*44b0*/  IADD3.X R7, RZ, R7, RZ, P4, !PT ;  /* 0x00000007ff077210 */ /* 0x000fc800027fe4ff */
        /* <DEDUP_REMOVED lines=9> */
.L_x_3312:
[----:B------:R-:W-:Y:S05]  /*4550*/  EXIT ;  /* 0x000000000000794d */ /* 0x000fea0003800000 */
.L_x_3314:
        /* <DEDUP_REMOVED lines=10> */
.L_x_5414:


//--------------------- .text._Z25selective_scan_fwd_kernelI32Selective_Scan_fwd_kernel_traitsILi128ELi16ELi1ELb1ELb1ELb1ELb1EN3c104HalfEfEEv13SSMParamsBase --------------------------
	.section	.text._Z25selective_scan_fwd_kernelI32Selective_Scan_fwd_kernel_traitsILi128ELi16ELi1ELb1ELb1ELb1ELb1EN3c104HalfEfEEv13SSMParamsBase,"ax",@progbits
	.sectioninfo	@"SHI_REGISTERS=128"
	.align	128
        .global         _Z25selective_scan_fwd_kernelI32Selective_Scan_fwd_kernel_traitsILi128ELi16ELi1ELb1ELb1ELb1ELb1EN3c104HalfEfEEv13SSMParamsBase
        .type           _Z25selective_scan_fwd_kernelI32Selective_Scan_fwd_kernel_traitsILi128ELi16ELi1ELb1ELb1ELb1ELb1EN3c104HalfEfEEv13SSMParamsBase,@function
        .size           _Z25selective_scan_fwd_kernelI32Selective_Scan_fwd_kernel_traitsILi128ELi16ELi1ELb1ELb1ELb1ELb1EN3c104HalfEfEEv13SSMParamsBase,(.L_x_5415 - _Z25selective_scan_fwd_kernelI32Selective_Scan_fwd_kernel_traitsILi128ELi16ELi1ELb1ELb1ELb1ELb1EN3c104HalfEfEEv13SSMParamsBase)
        .other          _Z25selective_scan_fwd_kernelI32Selective_Scan_fwd_kernel_traitsILi128ELi16ELi1ELb1ELb1ELb1ELb1EN3c104HalfEfEEv13SSMParamsBase,@"STO_CUDA_ENTRY STV_DEFAULT"
_Z25selective_scan_fwd_kernelI32Selective_Scan_fwd_kernel_traitsILi128ELi16ELi1ELb1ELb1ELb1ELb1EN3c104HalfEfEEv13SSMParamsBase:
.text._Z25selective_scan_fwd_kernelI32Selective_Scan_fwd_kernel_traitsILi128ELi16ELi1ELb1ELb1ELb1ELb1EN3c104HalfEfEEv13SSMParamsBase:
        /* <DEDUP_REMOVED lines=30> */
[----:B----4-:R-:W-:-:S05]  /*01e0*/  MOV R15, UR6 ;  /* 0x00000006000f7c02 */ /* 0x010fca0008000f00 */
[----:B------:R-:W-:Y:S01]  /*01f0*/  IMAD.HI.U32 R0, R7, R4, RZ ;  /* 0x0000000407007227 */ /* 0x000fe200078e00ff */
[----:B------:R-:W-:Y:S02]  /*0200*/  MOV R7, c[0x0][0x174] ;  /* 0x00005d0000077a02 */ /* 0x000fe40000000f00 */
[----:B------:R-:W-:Y:S02]  /*0210*/  SHF.R.S32.HI R14, RZ, 0x1f, R15 ;  /* 0x0000001fff0e7819 */ /* 0x000fe4000001140f */
[----:B------:R-:W-:Y:S02]  /*0220*/  IADD3 R2, -R0, RZ, RZ ;  /* 0x000000ff00027210 */ /* 0x000fe40007ffe1ff */
[----:B------:R-:W-:Y:S01]  /*0230*/  ISETP.GE.AND P4, PT, R7, 0x1, PT ;  /* 0x000000010700780c */ /* 0x000fe20003f86270 */
[----:B------:R-:W-:Y:S02]  /*0240*/  IMAD R6, R14, c[0x0][0x1d0], RZ ;  /* 0x000074000e067a24 */ /* 0x000fe400078e02ff */
[----:B------:R-:W-:-:S02]  /*0250*/  IMAD R4, R9, R2, R4 ;  /* 0x0000000209047224 */ /* 0x000fc400078e0204 */
[----:B------:R-:W-:-:S03]  /*0260*/  IMAD.WIDE.U32 R2, R15, c[0x0][0x1d0], RZ ;  /* 0x000074000f027a25 */ /* 0x000fc600078e00ff */
[----:B------:R-:W-:Y:S01]  /*0270*/  ISETP.GT.U32.AND P2, PT, R9, R4, PT ;  /* 0x000000040900720c */ /* 0x000fe20003f44070 */
[----:B------:R-:W-:Y:S01]  /*0280*/  IMAD R5, R15, c[0x0][0x1d4], R6 ;  /* 0x000075000f057a24 */ /* 0x000fe200078e0206 */
[----:B------:R-:W-:Y:S01]  /*0290*/  LOP3.LUT R6, R19, c[0x0][0x178], RZ, 0x3c, !PT ;  /* 0x00005e0013067a12 */ /* 0x000fe200078e3cff */
[C---:B------:R-:W-:Y:S02]  /*02a0*/  IMAD R20, R14.reuse, c[0x0][0x190], RZ ;  /* 0x000064000e147a24 */ /* 0x040fe400078e02ff */
[C---:B------:R-:W-:Y:S01]  /*02b0*/  IMAD R22, R14.reuse, c[0x0][0x1b0], RZ ;  /* 0x00006c000e167a24 */ /* 0x040fe200078e02ff */
[----:B------:R-:W-:Y:S01]  /*02c0*/  IADD3 R3, R3, R5, RZ ;  /* 0x0000000503037210 */ /* 0x000fe20007ffe0ff */
[----:B------:R-:W-:Y:S01]  /*02d0*/  IMAD R12, R14, c[0x0][0x1e0], RZ ;  /* 0x000078000e0c7a24 */ /* 0x000fe200078e02ff */
[----:B------:R-:W-:Y:S01]  /*02e0*/  ISETP.GE.AND P3, PT, R6, RZ, PT ;  /* 0x000000ff0600720c */ /* 0x000fe20003f66270 */
[----:B------:R-:W-:-:S04]  /*02f0*/  IMAD.WIDE.U32 R6, R15, c[0x0][0x190], RZ ;  /* 0x000064000f067a25 */ /* 0x000fc800078e00ff */
[-C--:B------:R-:W-:Y:S01]  /*0300*/  @!P2 IADD3 R4, R4, -R9.reuse, RZ ;  /* 0x800000090404a210 */ /* 0x080fe20007ffe0ff */
[C---:B------:R-:W-:Y:S01]  /*0310*/  IMAD R11, R15.reuse, c[0x0][0x194], R20 ;  /* 0x000065000f0b7a24 */ /* 0x040fe200078e0214 */
[----:B------:R-:W-:Y:S01]  /*0320*/  @!P2 IADD3 R0, R0, 0x1, RZ ;  /* 0x000000010000a810 */ /* 0x000fe20007ffe0ff */
[C---:B------:R-:W-:Y:S01]  /*0330*/  IMAD R13, R15.reuse, c[0x0][0x1b4], R22 ;  /* 0x00006d000f0d7a24 */ /* 0x040fe200078e0216 */
[----:B------:R-:W-:Y:S01]  /*0340*/  ISETP.GE.U32.AND P0, PT, R4, R9, PT ;  /* 0x000000090400720c */ /* 0x000fe20003f06070 */
[----:B------:R-:W-:-:S04]  /*0350*/  IMAD.WIDE.U32 R8, R15, c[0x0][0x1b0], RZ ;  /* 0x00006c000f087a25 */ /* 0x000fc800078e00ff */
[----:B------:R-:W-:-:S08]  /*0360*/  IMAD.WIDE.U32 R4, R15, c[0x0][0x1e0], RZ ;  /* 0x000078000f047a25 */ /* 0x000fd000078e00ff */
[----:B------:R-:W-:Y:S01]  /*0370*/  @P0 IADD3 R0, R0, 0x1, RZ ;  /* 0x0000000100000810 */ /* 0x000fe20007ffe0ff */
[----:B------:R-:W-:Y:S06]  /*0380*/  @!P4 EXIT ;  /* 0x000000000000c94d */ /* 0x000fec0003800000 */
[----:B------:R-:W-:Y:S01]  /*0390*/  @!P3 IADD3 R0, -R0, RZ, RZ ;  /* 0x000000ff0000b210 */ /* 0x000fe20007ffe1ff */
[----:B------:R-:W-:Y:S01]  /*03a0*/  IMAD.WIDE.U32 R2, R19, c[0x0][0x1d8], R2 ;  /* 0x0000760013027a25 */ /* 0x000fe200078e0002 */
[----:B------:R-:W-:Y:S01]  /*03b0*/  IADD3 R7, R7, R11, RZ ;  /* 0x0000000b07077210 */ /* 0x000fe20007ffe0ff */
[----:B------:R-:W0:Y:S01]  /*03c0*/  S2R R21, SR_TID.X ;  /* 0x0000000000157919 */ /* 0x000e220000002100 */
[----:B------:R-:W-:Y:S01]  /*03d0*/  @!P1 LOP3.LUT R0, RZ, c[0x0][0x178], RZ, 0x33, !PT ;  /* 0x00005e00ff009a12 */ /* 0x000fe200078e33ff */
[----:B------:R-:W-:Y:S01]  /*03e0*/  IMAD R11, R15, c[0x0][0x1e4], R12 ;  /* 0x000079000f0b7a24 */ /* 0x000fe200078e020c */
[----:B------:R-:W-:Y:S01]  /*03f0*/  IADD3 R25, R3, R25, RZ ;  /* 0x0000001903197210 */ /* 0x000fe20007ffe0ff */
[----:B------:R-:W-:Y:S01]  /*0400*/  IMAD R12, R18, c[0x0][0x1e8], RZ ;  /* 0x00007a00120c7a24 */ /* 0x000fe200078e02ff */
[----:B------:R-:W-:Y:S02]  /*0410*/  SHF.R.S32.HI R10, RZ, 0x1f, R0 ;  /* 0x0000001fff0a7819 */ /* 0x000fe40000011400 */
[----:B------:R-:W-:Y:S01]  /*0420*/  IADD3 R5, R5, R11, RZ ;  /* 0x0000000b05057210 */ /* 0x000fe20007ffe0ff */
[----:B------:R-:W-:Y:S01]  /*0430*/  IMAD R11, R19, c[0x0][0x1ec], R12 ;  /* 0x00007b00130b7a24 */ /* 0x000fe200078e020c */
[----:B------:R-:W-:Y:S01]  /*0440*/  LEA R24, P0, R2, c[0x0][0x240], 0x1 ;  /* 0x0000900002187a11 */ /* 0x000fe200078008ff */
[C---:B------:R-:W-:Y:S01]  /*0450*/  IMAD R23, R10.reuse, c[0x0][0x1c8], RZ ;  /* 0x000072000a177a24 */ /* 0x040fe200078e02ff */
[----:B------:R-:W-:Y:S01]  /*0460*/  IADD3 R9, R9, R13, RZ ;  /* 0x0000000d09097210 */ /* 0x000fe20007ffe0ff */
[----:B------:R-:W-:Y:S01]  /*0470*/  IMAD R13, R10, c[0x0][0x1a8], RZ ;  /* 0x00006a000a0d7a24 */ /* 0x000fe200078e02ff */
[----:B------:R-:W-:Y:S01]  /*0480*/  LEA.HI.X R25, R2, c[0x0][0x244], R25, 0x1, P0 ;  /* 0x0000910002197a11 */ /* 0x000fe200000f0c19 */
[----:B------:R-:W-:Y:S01]  /*0490*/  IMAD.WIDE.U32 R2, R19, c[0x0][0x1e8], R4 ;  /* 0x00007a0013027a25 */ /* 0x000fe200078e0004 */
[----:B------:R-:W-:-:S03]  /*04a0*/  MOV R12, RZ ;  /* 0x000000ff000c7202 */ /* 0x000fc60000000f00 */
[----:B------:R-:W-:Y:S01]  /*04b0*/  IMAD.WIDE.U32 R4, R0, c[0x0][0x1a8], R6 ;  /* 0x00006a0000047a25 */ /* 0x000fe200078e0006 */
[----:B------:R-:W-:-:S03]  /*04c0*/  IADD3 R11, R3, R11, RZ ;  /* 0x0000000b030b7210 */ /* 0x000fc60007ffe0ff */
[----:B------:R-:W-:Y:S01]  /*04d0*/  IMAD.WIDE.U32 R6, R0, c[0x0][0x1c8], R8 ;  /* 0x0000720000067a25 */ /* 0x000fe200078e0008 */
[----:B------:R-:W-:Y:S02]  /*04e0*/  LEA R20, P1, R4, c[0x0][0x228], 0x1 ;  /* 0x00008a0004147a11 */ /* 0x000fe400078208ff */
[C---:B0-----:R-:W-:Y:S01]  /*04f0*/  LOP3.LUT R10, R21.reuse, 0x1f, RZ, 0xc0, !PT ;  /* 0x0000001f150a7812 */ /* 0x041fe200078ec0ff */
[----:B------:R-:W-:Y:S01]  /*0500*/  IMAD R9, R0, c[0x0][0x1ac], R13 ;  /* 0x00006b0000097a24 */ /* 0x000fe200078e020d */
[----:B------:R-:W-:Y:S01]  /*0510*/  LEA R3, P2, R6, c[0x0][0x230], 0x1 ;  /* 0x00008c0006037a11 */ /* 0x000fe200078408ff */
[----:B------:R-:W0:Y:S01]  /*0520*/  S2R R13, SR_LANEID ;  /* 0x00000000000d7919 */ /* 0x000e220000000000 */
[----:B------:R-:W-:Y:S01]  /*0530*/  IMAD R27, R0, c[0x0][0x1cc], R23 ;  /* 0x00007300001b7a24 */ /* 0x000fe200078e0217 */
[----:B------:R-:W-:Y:S02]  /*0540*/  SHF.L.U32 R0, R21, 0x1, RZ ;  /* 0x0000000115007819 */ /* 0x000fe400000006ff */
[----:B------:R-:W-:-:S02]  /*0550*/  IADD3 R9, R5, R9, RZ ;  /* 0x0000000905097210 */ /* 0x000fc40007ffe0ff */
[----:B------:R-:W-:Y:S02]  /*0560*/  LEA R23, P0, R2, c[0x0][0x248], 0x1 ;  /* 0x0000920002177a11 */ /* 0x000fe400078008ff */
[----:B------:R-:W-:Y:S02]  /*0570*/  IADD3 R5, R7, R27, RZ ;  /* 0x0000001b07057210 */ /* 0x000fe40007ffe0ff */
[----:B------:R-:W-:Y:S02]  /*0580*/  LOP3.LUT R0, R0, 0xffffffc0, RZ, 0xc0, !PT ;  /* 0xffffffc000007812 */ /* 0x000fe400078ec0ff */
[----:B------:R-:W-:Y:S02]  /*0590*/  LEA.HI.X R22, R4, c[0x0][0x22c], R9, 0x1, P1 ;  /* 0x00008b0004167a11 */ /* 0x000fe400008f0c09 */
[----:B------:R-:W-:Y:S02]  /*05a0*/  LEA.HI.X R7, R2, c[0x0][0x24c], R11, 0x1, P0 ;  /* 0x0000930002077a11 */ /* 0x000fe400000f0c0b */
[----:B------:R-:W-:-:S02]  /*05b0*/  LEA.HI.X R2, R6, c[0x0][0x234], R5, 0x1, P2 ;  /* 0x00008d0006027a11 */ /* 0x000fc400010f0c05 */
[----:B------:R-:W-:Y:S02]  /*05c0*/  MOV R4, R3 ;  /* 0x0000000300047202 */ /* 0x000fe40000000f00 */
[----:B------:R-:W-:Y:S02]  /*05d0*/  LOP3.LUT R11, R0, 0x1f, R21, 0xf8, !PT ;  /* 0x0000001f000b7812 */ /* 0x000fe400078ef815 */
[----:B------:R-:W-:Y:S02]  /*05e0*/  MOV R8, R24 ;  /* 0x0000001800087202 */ /* 0x000fe40000000f00 */
[----:B------:R-:W-:Y:S02]  /*05f0*/  MOV R6, R23 ;  /* 0x0000001700067202 */ /* 0x000fe40000000f00 */
[----:B------:R-:W-:Y:S02]  /*0600*/  MOV R9, R25 ;  /* 0x0000001900097202 */ /* 0x000fe40000000f00 */
[----:B------:R-:W-:-:S02]  /*0610*/  MOV R5, R20 ;  /* 0x0000001400057202 */ /* 0x000fc40000000f00 */
[----:B0-----:R-:W-:Y:S02]  /*0620*/  MOV R3, R22 ;  /* 0x0000001600037202 */ /* 0x001fe40000000f00 */
.L_x_3354:
[----:B------:R-:W-:Y:S01]  /*0630*/  BAR.SYNC.DEFER_BLOCKING 0x0 ;  /* 0x0000000000007b1d */ /* 0x000fe20000010000 */
[----:B0-----:R-:W-:-:S05]  /*0640*/  IMAD.WIDE R20, R11, 0x10, R8 ;  /* 0x000000100b147825 */ /* 0x001fca00078e0208 */
[----:B------:R-:W2:Y:S04]  /*0650*/  LDG.E.128 R24, [R20.64] ;  /* 0x0000000414187981 */ /* 0x000ea8000c1e1d00 */
[----:B------:R-:W3:Y:S01]  /*0660*/  LDG.E.128 R40, [R20.64+0x200] ;  /* 0x0002000414287981 */ /* 0x000ee2000c1e1d00 */
[----:B------:R-:W-:-:S03]  /*0670*/  IMAD.WIDE R36, R11, 0x10, R6 ;  /* 0x000000100b247825 */ /* 0x000fc600078e0206 */
[----:B------:R-:W0:Y:S02]  /*0680*/  S2R R49, SR_TID.X ;  /* 0x0000000000317919 */ /* 0x000e240000002100 */
[----:B0-----:R-:W-:-:S04]  /*0690*/  SHF.L.U32 R48, R49, 0x1, RZ ;  /* 0x0000000131307819 */ /* 0x001fc800000006ff */
        /* <DEDUP_REMOVED lines=74> */
.L_x_3316:
[----:B-12---:R-:W-:Y:S05]  /*0b40*/  BSYNC B0 ;  /* 0x0000000000007941 */ /* 0x006fea0003800000 */
.L_x_3315:
        /* <DEDUP_REMOVED lines=36> */
.L_x_3318:
[----:B------:R-:W-:Y:S05]  /*0d90*/  BSYNC B0 ;  /* 0x0000000000007941 */ /* 0x000fea0003800000 */
.L_x_3317:
        /* <DEDUP_REMOVED lines=38> */
.L_x_3320:
[----:B------:R-:W-:Y:S05]  /*1000*/  BSYNC B0 ;  /* 0x0000000000007941 */ /* 0x000fea0003800000 */
.L_x_3319:
        /* <DEDUP_REMOVED lines=36> */
.L_x_3322:
[----:B------:R-:W-:Y:S05]  /*1250*/  BSYNC B0 ;  /* 0x0000000000007941 */ /* 0x000fea0003800000 */
.L_x_3321:
        /* <DEDUP_REMOVED lines=38> */
.L_x_3324:
[----:B------:R-:W-:Y:S05]  /*14c0*/  BSYNC B0 ;  /* 0x0000000000007941 */ /* 0x000fea0003800000 */
.L_x_3323:
        /* <DEDUP_REMOVED lines=36> */
.L_x_3326:
[----:B------:R-:W-:Y:S05]  /*1710*/  BSYNC B0 ;  /* 0x0000000000007941 */ /* 0x000fea0003800000 */
.L_x_3325:
        /* <DEDUP_REMOVED lines=38> */
.L_x_3328:
[----:B------:R-:W-:Y:S05]  /*1980*/  BSYNC B0 ;  /* 0x0000000000007941 */ /* 0x000fea0003800000 */
.L_x_3327:
        /* <DEDUP_REMOVED lines=37> */
.L_x_3330:
[----:B------:R-:W-:Y:S05]  /*1be0*/  BSYNC B0 ;  /* 0x0000000000007941 */ /* 0x000fea0003800000 */
.L_x_3329:
[----:B------:R-:W-:Y:S01]  /*1bf0*/  ISETP.EQ.OR P3, PT, RZ, UR6, P3 ;  /* 0x00000006ff007c0c */ /* 0x000fe20009f62670 */
[----:B------:R-:W-:Y:S01]  /*1c00*/  BSSY B0, `(.L_x_3331) ;  /* 0x0000029000007945 */ /* 0x000fe20003800000 */
[--C-:B------:R-:W-:Y:S01]  /*1c10*/  HADD2.F32 R84, -RZ, R32.reuse.H0_H0 ;  /* 0x20000020ff547230 */ /* 0x100fe20000004100 */
[----:B------:R-:W-:Y:S01]  /*1c20*/  FSETP.GTU.FTZ.AND P5, PT, R70, 20, PT ;  /* 0x41a000004600780b */ /* 0x000fe20003fbc000 */
[----:B------:R-:W-:Y:S01]  /*1c30*/  HADD2.F32 R23, -RZ, R23.H1_H1 ;  /* 0x30000017ff177230 */ /* 0x000fe20000004100 */
        /* <DEDUP_REMOVED lines=37> */
.L_x_3332:
[----:B------:R-:W-:Y:S05]  /*1e90*/  BSYNC B0 ;  /* 0x0000000000007941 */ /* 0x000fea0003800000 */
.L_x_3331:
[----:B------:R-:W-:Y:S01]  /*1ea0*/  BSSY B0, `(.L_x_3333) ;  /* 0x0000028000007945 */ /* 0x000fe20003800000 */
[--C-:B------:R-:W-:Y:S01]  /*1eb0*/  HADD2.F32 R86, -RZ, R34.reuse.H0_H0 ;  /* 0x20000022ff567230 */ /* 0x100fe20000004100 */
[----:B------:R-:W-:Y:S01]  /*1ec0*/  FSETP.GTU.FTZ.AND P3, PT, R71, 20, PT ;  /* 0x41a000004700780b */ /* 0x000fe20003f7c000 */
[----:B------:R-:W-:Y:S01]  /*1ed0*/  HADD2.F32 R34, -RZ, R34.H1_H1 ;  /* 0x30000022ff227230 */ /* 0x000fe20000004100 */
[----:B------:R-:W-:Y:S01]  /*1ee0*/  FADD.FTZ R74, R23, R16 ;  /* 0x00000010174a7221 */ /* 0x000fe20000010000 */
        /* <DEDUP_REMOVED lines=35> */
.L_x_3334:
[----:B------:R-:W-:Y:S05]  /*2120*/  BSYNC B0 ;  /* 0x0000000000007941 */ /* 0x000fea0003800000 */
.L_x_3333:
        /* <DEDUP_REMOVED lines=46> */
.L_x_3336:
[----:B------:R-:W-:Y:S05]  /*2410*/  BSYNC B0 ;  /* 0x0000000000007941 */ /* 0x000fea0003800000 */
.L_x_3335:
        /* <DEDUP_REMOVED lines=33> */
.L_x_3338:
[----:B------:R-:W-:Y:S05]  /*2630*/  BSYNC B0 ;  /* 0x0000000000007941 */ /* 0x000fea0003800000 */
.L_x_3337:
        /* <DEDUP_REMOVED lines=33> */
.L_x_3340:
[----:B------:R-:W-:Y:S05]  /*2850*/  BSYNC B0 ;  /* 0x0000000000007941 */ /* 0x000fea0003800000 */
.L_x_3339:
        /* <DEDUP_REMOVED lines=33> */
.L_x_3342:
[----:B------:R-:W-:Y:S05]  /*2a70*/  BSYNC B0 ;  /* 0x0000000000007941 */ /* 0x000fea0003800000 */
.L_x_3341:
        /* <DEDUP_REMOVED lines=33> */
.L_x_3344:
[----:B------:R-:W-:Y:S05]  /*2c90*/  BSYNC B0 ;  /* 0x0000000000007941 */ /* 0x000fea0003800000 */
.L_x_3343:
        /* <DEDUP_REMOVED lines=33> */
.L_x_3346:
[----:B------:R-:W-:Y:S05]  /*2eb0*/  BSYNC B0 ;  /* 0x0000000000007941 */ /* 0x000fea0003800000 */
.L_x_3345:
        /* <DEDUP_REMOVED lines=36> */
.L_x_3352:
[----:B------:R-:W-:Y:S01]  /*3100*/  SHF.R.S32.HI R34, RZ, 0x1f, R75 ;  /* 0x0000001fff227819 */ /* 0x000fe2000001144b */
[----:B------:R-:W-:-:S04]  /*3110*/  IMAD.WIDE.U32 R28, R75, c[0x0][0x1a0], RZ ;  /* 0x000068004b1c7a25 */ /* 0x000fc800078e00ff */
[----:B------:R-:W-:-:S04]  /*3120*/  IMAD R30, R34, c[0x0][0x1a0], RZ ;  /* 0x00006800221e7a24 */ /* 0x000fc800078e02ff */
[----:B------:R-:W-:Y:S01]  /*3130*/  IMAD R31, R75, c[0x0][0x1a4], R30 ;  /* 0x000069004b1f7a24 */ /* 0x000fe200078e021e */
[----:B------:R-:W-:-:S04]  /*3140*/  LEA R30, P0, R28, R5, 0x1 ;  /* 0x000000051c1e7211 */ /* 0x000fc800078008ff */
[----:B------:R-:W-:-:S04]  /*3150*/  IADD3 R29, R29, R31, RZ ;  /* 0x0000001f1d1d7210 */ /* 0x000fc80007ffe0ff */
[----:B------:R-:W-:-:S05]  /*3160*/  LEA.HI.X R31, R28, R3, R29, 0x1, P0 ;  /* 0x000000031c1f7211 */ /* 0x000fca00000f0c1d */
[----:B------:R-:W-:-:S05]  /*3170*/  IMAD.WIDE R30, R11, 0x10, R30 ;  /* 0x000000100b1e7825 */ /* 0x000fca00078e021e */
[----:B------:R0:W2:Y:S04]  /*3180*/  LDG.E.128 R36, [R30.64] ;  /* 0x000000041e247981 */ /* 0x0000a8000c1e1d00 */
[----:B------:R0:W3:Y:S01]  /*3190*/  LDG.E.128 R40, [R30.64+0x200] ;  /* 0x000200041e287981 */ /* 0x0000e2000c1e1d00 */
[----:B------:R-:W-:Y:S02]  /*31a0*/  IMAD R32, R18, c[0x0][0x180], RZ ;  /* 0x0000600012207a24 */ /* 0x000fe400078e02ff */
        /* <DEDUP_REMOVED lines=38> */
[C---:B------:R-:W-:Y:S02]  /*3410*/  FMUL.FTZ R94, R72.reuse, R63 ;  /* 0x0000003f485e7220 */ /* 0x040fe40000410000 */
[C---:B------:R-:W-:Y:S01]  /*3420*/  FMUL.FTZ R93, R72.reuse, R62 ;  /* 0x0000003e485d7220 */ /* 0x040fe20000410000 */
[--C-:B0-----:R-:W-:Y:S01]  /*3430*/  HADD2.F32 R67, -RZ, R36.reuse.H0_H0 ;  /* 0x20000024ff437230 */ /* 0x101fe20000004100 */
[C---:B------:R-:W-:Y:S01]  /*3440*/  FMUL.FTZ R92, R72.reuse, R65 ;  /* 0x00000041485c7220 */ /* 0x040fe20000410000 */
[----:B------:R-:W-:Y:S01]  /*3450*/  HADD2.F32 R36, -RZ, R36.H1_H1 ;  /* 0x30000024ff247230 */ /* 0x000fe20000004100 */
[----:B------:R-:W-:Y:S01]  /*3460*/  FMUL.FTZ R102, R72, R64 ;  /* 0x0000004048667220 */ /* 0x000fe20000410000 */
[----:B------:R-:W0:Y:S01]  /*3470*/  MUFU.EX2 R99, R99 ;  /* 0x0000006300637308 */ /* 0x000e220000000800 */
[--C-:B------:R-:W-:Y:S01]  /*3480*/  HADD2.F32 R106, -RZ, R37.reuse.H0_H0 ;  /* 0x20000025ff6a7230 */ /* 0x100fe20000004100 */
[----:B------:R-:W-:Y:S01]  /*3490*/  FMUL.FTZ R108, R84, R67 ;  /* 0x00000043546c7220 */ /* 0x000fe20000410000 */
[----:B------:R-:W-:Y:S01]  /*34a0*/  HADD2.F32 R103, -RZ, R37.H1_H1 ;  /* 0x30000025ff677230 */ /* 0x000fe20000004100 */
[----:B------:R-:W-:Y:S01]  /*34b0*/  FMUL.FTZ R107, R83, R36 ;  /* 0x00000024536b7220 */ /* 0x000fe20000410000 */
[--C-:B------:R-:W-:Y:S01]  /*34c0*/  HADD2.F32 R73, -RZ, R38.reuse.H0_H0 ;  /* 0x20000026ff497230 */ /* 0x100fe20000004100 */
[----:B------:R-:W-:Y:S01]  /*34d0*/  FMUL.FTZ R106, R85, R106 ;  /* 0x0000006a556a7220 */ /* 0x000fe20000410000 */
[--C-:B------:R-:W-:Y:S01]  /*34e0*/  HADD2.F32 R112, -RZ, R39.reuse.H0_H0 ;  /* 0x20000027ff707230 */ /* 0x100fe20000004100 */
[----:B------:R-:W0:Y:S01]  /*34f0*/  MUFU.EX2 R98, R98 ;  /* 0x0000006200627308 */ /* 0x000e220000000800 */
[-C--:B----4-:R-:W-:Y:S01]  /*3500*/  FFMA.FTZ R36, R108, R100.reuse, R107 ;  /* 0x000000646c247223 */ /* 0x090fe2000001006b */
[----:B------:R-:W-:Y:S01]  /*3510*/  HADD2.F32 R111, -RZ, R39.H1_H1 ;  /* 0x30000027ff6f7230 */ /* 0x000fe20000004100 */
[----:B-----5:R-:W-:Y:S01]  /*3520*/  FMUL.FTZ R66, R101, R100 ;  /* 0x0000006465427220 */ /* 0x020fe20000410000 */
        /* <DEDUP_REMOVED lines=8> */
[----:B------:R-:W-:Y:S01]  /*35b0*/  HADD2.F32 R121, -RZ, R43.H1_H1 ;  /* 0x3000002bff797230 */ /* 0x000fe20000004100 */
[----:B------:R-:W-:Y:S01]  /*35c0*/  FMUL.FTZ R113, R81, R38 ;  /* 0x0000002651717220 */ /* 0x000fe20000410000 */
[----:B------:R-:W-:Y:S01]  /*35d0*/  MOV R73, RZ ;  /* 0x000000ff00497202 */ /* 0x000fe20000000f00 */
[----:B------:R-:W-:Y:S01]  /*35e0*/  FMUL.FTZ R112, R87, R112 ;  /* 0x0000007057707220 */ /* 0x000fe20000410000 */
[----:B------:R-:W0:Y:S01]  /*35f0*/  MUFU.EX2 R96, R96 ;  /* 0x0000006000607308 */ /* 0x000e220000000800 */
[----:B------:R-:W-:-:S02]  /*3600*/  FFMA.FTZ R66, R98, R36, R103 ;  /* 0x0000002462427223 */ /* 0x000fc40000010067 */
[----:B------:R-:W-:Y:S02]  /*3610*/  FMUL.FTZ R36, R98, R39 ;  /* 0x0000002762247220 */ /* 0x000fe40000410000 */
[----:B------:R-:W-:Y:S02]  /*3620*/  FMUL.FTZ R109, R72, R69 ;  /* 0x00000045486d7220 */ /* 0x000fe40000410000 */
[----:B------:R-:W-:Y:S01]  /*3630*/  FMUL.FTZ R111, R80, R111 ;  /* 0x0000006f506f7220 */ /* 0x000fe20000410000 */
[----:B------:R-:W4:Y:S01]  /*3640*/  MUFU.EX2 R95, R95 ;  /* 0x0000005f005f7308 */ /* 0x000f220000000800 */
[C---:B-1----:R-:W-:Y:S02]  /*3650*/  FFMA.FTZ R66, R97.reuse, R66, R104 ;  /* 0x0000004261427223 */ /* 0x042fe40000010068 */
        /* <DEDUP_REMOVED lines=18> */
[C---:B-1----:R-:W-:Y:S01]  /*3780*/  FFMA.FTZ R66, R94.reuse, R66, R111 ;  /* 0x000000425e427223 */ /* 0x042fe2000001006f */
[----:B------:R-:W-:Y:S01]  /*3790*/  HADD2.F32 R36, -RZ, R43.H0_H0 ;  /* 0x2000002bff247230 */ /* 0x000fe20000004100 */
[----:B------:R-:W-:-:S02]  /*37a0*/  FMUL.FTZ R38, R94, R39 ;  /* 0x000000275e267220 */ /* 0x000fc40000410000 */
[----:B------:R-:W-:Y:S01]  /*37b0*/  FMUL.FTZ R118, R72, R74 ;  /* 0x0000004a48767220 */ /* 0x000fe20000410000 */
[----:B------:R-:W-:Y:S01]  /*37c0*/  MOV R72, 0x3f800000 ;  /* 0x3f80000000487802 */ /* 0x000fe20000000f00 */
        /* <DEDUP_REMOVED lines=8> */
[----:B------:R-:W-:Y:S02]  /*3850*/  FMUL.FTZ R39, R92, R39 ;  /* 0x000000275c277220 */ /* 0x000fe40000410000 */
[----:B------:R-:W-:Y:S02]  /*3860*/  FMUL.FTZ R123, R91, R36 ;  /* 0x000000245b7b7220 */ /* 0x000fe40000410000 */
[----:B------:R-:W-:Y:S01]  /*3870*/  FMUL.FTZ R121, R76, R121 ;  /* 0x000000794c797220 */ /* 0x000fe20000410000 */
[----:B------:R-:W4:Y:S01]  /*3880*/  MUFU.EX2 R105, R105 ;  /* 0x0000006900697308 */ /* 0x000f220000000800 */
[C---:B-1----:R-:W-:Y:S02]  /*3890*/  FFMA.FTZ R66, R102.reuse, R66, R115 ;  /* 0x0000004266427223 */ /* 0x042fe40000010073 */
[----:B------:R-:W-:-:S05]  /*38a0*/  FMUL.FTZ R38, R102, R39 ;  /* 0x0000002766267220 */ /* 0x000fca0000410000 */
[----:B------:R-:W1:Y:S01]  /*38b0*/  MUFU.EX2 R110, R110 ;  /* 0x0000006e006e7308 */ /* 0x000e620000000800 */
[C---:B0-----:R-:W-:Y:S02]  /*38c0*/  FFMA.FTZ R66, R109.reuse, R66, R122 ;  /* 0x000000426d427223 */ /* 0x041fe4000001007a */
[----:B------:R-:W-:-:S05]  /*38d0*/  FMUL.FTZ R38, R109, R38 ;  /* 0x000000266d267220 */ /* 0x000fca0000410000 */
[----:B------:R-:W0:Y:S01]  /*38e0*/  MUFU.EX2 R114, R114 ;  /* 0x0000007200727308 */ /* 0x000e220000000800 */
[C---:B----4-:R-:W-:Y:S02]  /*38f0*/  FFMA.FTZ R66, R105.reuse, R66, R120 ;  /* 0x0000004269427223 */ /* 0x050fe40000010078 */
[----:B------:R-:W-:-:S05]  /*3900*/  FMUL.FTZ R37, R105, R38 ;  /* 0x0000002669257220 */ /* 0x000fca0000410000 */
        /* <DEDUP_REMOVED lines=74> */
.L_x_3349:
[----:B------:R-:W-:Y:S05]  /*3db0*/  BSYNC B0 ;  /* 0x0000000000007941 */ /* 0x000fea0003800000 */
.L_x_3348:
        /* <DEDUP_REMOVED lines=54> */
.L_x_3351:
[----:B------:R-:W-:Y:S05]  /*4120*/  BSYNC B0 ;  /* 0x0000000000007941 */ /* 0x000fea0003800000 */
.L_x_3350:
        /* <DEDUP_REMOVED lines=20> */
.L_x_3347:
[----:B------:R-:W-:Y:S01]  /*4270*/  BAR.SYNC.DEFER_BLOCKING 0x0 ;  /* 0x0000000000007b1d */ /* 0x000fe20000010000 */
[----:B------:R-:W-:Y:S01]  /*4280*/  LEA R61, R13, R48, 0x1 ;  /* 0x000000300d3d7211 */ /* 0x000fe200078e08ff */
        /* <DEDUP_REMOVED lines=68> */
[----:B------:R1:W0:Y:S01]  /*46d0*/  MUFU.EX2 R32, R28 ;  /* 0x0000001c00207308 */ /* 0x0002220000000800 */
[----:B------:R-:W-:Y:S01]  /*46e0*/  HADD2.F32 R51, -RZ, R51.H1_H1 ;  /* 0x30000033ff337230 */ /* 0x000fe20000004100 */
[----:B------:R-:W-:-:S02]  /*46f0*/  FMUL.FTZ R37, R48, -1.4426950216293334961 ;  /* 0xbfb8aa3b30257820 */ /* 0x000fc40000410000 */
[----:B------:R-:W-:Y:S02]  /*4700*/  FMUL.FTZ R36, R68, -1.4426950216293334961 ;  /* 0xbfb8aa3b44247820 */ /* 0x000fe40000410000 */
[----:B------:R-:W-:Y:S02]  /*4710*/  FMUL.FTZ R41, R40, -1.4426950216293334961 ;  /* 0xbfb8aa3b28297820 */ /* 0x000fe40000410000 */
[----:B------:R2:W3:Y:S01]  /*4720*/  MUFU.EX2 R35, R30 ;  /* 0x0000001e00237308 */ /* 0x0004e20000000800 */
[--C-:B-1----:R-:W-:Y:S01]  /*4730*/  HADD2.F32 R28, -RZ, R52.reuse.H0_H0 ;  /* 0x20000034ff1c7230 */ /* 0x102fe20000004100 */
[----:B------:R-:W-:Y:S01]  /*4740*/  FMUL.FTZ R42, R51, -1.4426950216293334961 ;  /* 0xbfb8aa3b332a7820 */ /* 0x000fe20000410000 */
[----:B------:R-:W-:-:S03]  /*4750*/  HADD2.F32 R52, -RZ, R52.H1_H1 ;  /* 0x30000034ff347230 */ /* 0x000fc60000004100 */
[----:B------:R-:W-:Y:S02]  /*4760*/  FMUL.FTZ R43, R28, -1.4426950216293334961 ;  /* 0xbfb8aa3b1c2b7820 */ /* 0x000fe40000410000 */
[----:B------:R1:W4:Y:S01]  /*4770*/  MUFU.EX2 R39, R31 ;  /* 0x0000001f00277308 */ /* 0x0003220000000800 */
[--C-:B--2---:R-:W-:Y:S01]  /*4780*/  HADD2.F32 R30, -RZ, R54.reuse.H0_H0 ;  /* 0x20000036ff1e7230 */ /* 0x104fe20000004100 */
[----:B------:R-:W-:Y:S01]  /*4790*/  FMUL.FTZ R60, R52, -1.4426950216293334961 ;  /* 0xbfb8aa3b343c7820 */ /* 0x000fe20000410000 */
[----:B------:R-:W-:Y:S01]  /*47a0*/  HADD2.F32 R54, -RZ, R54.H1_H1 ;  /* 0x30000036ff367230 */ /* 0x000fe20000004100 */
[----:B0-----:R-:W-:Y:S02]  /*47b0*/  FADD.FTZ R32, R32, 1 ;  /* 0x3f80000020207421 */ /* 0x001fe40000010000 */
[----:B------:R-:W-:Y:S02]  /*47c0*/  FMUL.FTZ R66, R30, -1.4426950216293334961 ;  /* 0xbfb8aa3b1e427820 */ /* 0x000fe40000410000 */
[----:B------:R0:W2:Y:S01]  /*47d0*/  MUFU.EX2 R33, R29 ;  /* 0x0000001d00217308 */ /* 0x0000a20000000800 */
[--C-:B-1----:R-:W-:Y:S01]  /*47e0*/  HADD2.F32 R31, -RZ, R55.reuse.H0_H0 ;  /* 0x20000037ff1f7230 */ /* 0x102fe20000004100 */
[----:B------:R-:W-:Y:S01]  /*47f0*/  FMUL.FTZ R67, R54, -1.4426950216293334961 ;  /* 0xbfb8aa3b36437820 */ /* 0x000fe20000410000 */
[----:B------:R-:W-:Y:S01]  /*4800*/  HADD2.F32 R55, -RZ, R55.H1_H1 ;  /* 0x30000037ff377230 */ /* 0x000fe20000004100 */
[----:B---3--:R-:W-:-:S02]  /*4810*/  FADD.FTZ R35, R35, 1 ;  /* 0x3f80000023237421 */ /* 0x008fc40000010000 */
[----:B------:R-:W-:Y:S02]  /*4820*/  FMUL.FTZ R69, R31, -1.4426950216293334961 ;  /* 0xbfb8aa3b1f457820 */ /* 0x000fe40000410000 */
[----:B------:R-:W1:Y:S01]  /*4830*/  MUFU.EX2 R37, R37 ;  /* 0x0000002500257308 */ /* 0x000e620000000800 */
[--C-:B0-----:R-:W-:Y:S01]  /*4840*/  HADD2.F32 R29, -RZ, R53.reuse.H0_H0 ;  /* 0x20000035ff1d7230 */ /* 0x101fe20000004100 */
[----:B------:R-:W-:Y:S01]  /*4850*/  FMUL.FTZ R70, R55, -1.4426950216293334961 ;  /* 0xbfb8aa3b37467820 */ /* 0x000fe20000410000 */
[----:B------:R-:W-:Y:S01]  /*4860*/  HADD2.F32 R53, -RZ, R53.H1_H1 ;  /* 0x30000035ff357230 */ /* 0x000fe20000004100 */
[----:B----4-:R-:W-:Y:S02]  /*4870*/  FADD.FTZ R39, R39, 1 ;  /* 0x3f80000027277421 */ /* 0x010fe40000010000 */
[----:B------:R-:W-:Y:S02]  /*4880*/  FMUL.FTZ R64, R29, -1.4426950216293334961 ;  /* 0xbfb8aa3b1d407820 */ /* 0x000fe40000410000 */
[----:B------:R-:W0:Y:S01]  /*4890*/  MUFU.EX2 R36, R36 ;  /* 0x0000002400247308 */ /* 0x000e220000000800 */
[----:B------:R-:W-:-:S02]  /*48a0*/  FMUL.FTZ R65, R53, -1.4426950216293334961 ;  /* 0xbfb8aa3b35417820 */ /* 0x000fc40000410000 */
[----:B--2---:R-:W-:-:S05]  /*48b0*/  FADD.FTZ R33, R33, 1 ;  /* 0x3f80000021217421 */ /* 0x004fca0000010000 */
        /* <DEDUP_REMOVED lines=21> */
[----:B0-----:R-:W-:-:S07]  /*4a10*/  FADD.FTZ R66, R66, 1 ;  /* 0x3f80000042427421 */ /* 0x001fce0000010000 */
[----:B------:R-:W0:Y:S01]  /*4a20*/  MUFU.RCP R37, R37 ;  /* 0x0000002500257308 */ /* 0x000e220000001000 */
[----:B--2---:R-:W-:-:S07]  /*4a30*/  FADD.FTZ R69, R69, 1 ;  /* 0x3f80000045457421 */ /* 0x004fce0000010000 */
[----:B------:R-:W1:Y:S08]  /*4a40*/  MUFU.RCP R73, R32 ;  /* 0x0000002000497308 */ /* 0x000e700000001000 */
[----:B------:R2:W3:Y:S01]  /*4a50*/  MUFU.RCP R72, R33 ;  /* 0x0000002100487308 */ /* 0x0004e20000001000 */
[----:B0-----:R-:W-:-:S07]  /*4a60*/  FMUL.FTZ R48, R48, R37 ;  /* 0x0000002530307220 */ /* 0x001fce0000410000 */
[----:B------:R1:W0:Y:S01]  /*4a70*/  MUFU.RCP R75, R35 ;  /* 0x00000023004b7308 */ /* 0x0002220000001000 */
[----:B--2---:R-:W-:-:S04]  /*4a80*/  FMUL.FTZ R33, R68, R71 ;  /* 0x0000004744217220 */ /* 0x004fc80000410000 */
[----:B------:R-:W-:Y:S02]  /*4a90*/  FMUL.FTZ R20, R33, R20 ;  /* 0x0000001421147220 */ /* 0x000fe40000410000 */
[----:B------:R-:W-:Y:S01]  /*4aa0*/  FMUL.FTZ R33, R48, R21 ;  /* 0x0000001530217220 */ /* 0x000fe20000410000 */
[----:B------:R-:W2:Y:S01]  /*4ab0*/  MUFU.RCP R39, R39 ;  /* 0x0000002700277308 */ /* 0x000ea20000001000 */
[----:B-1----:R-:W-:Y:S02]  /*4ac0*/  FMUL.FTZ R35, R38, R73 ;  /* 0x0000004926237220 */ /* 0x002fe40000410000 */
[----:B---3--:R-:W-:Y:S01]  /*4ad0*/  FMUL.FTZ R32, R49, R72 ;  /* 0x0000004831207220 */ /* 0x008fe20000410000 */
[----:B------:R-:W-:Y:S01]  /*4ae0*/  F2FP.PACK_AB R20, R33, R20 ;  /* 0x000000142114723e */ /* 0x000fe200000000ff */
[----:B------:R-:W-:Y:S02]  /*4af0*/  FMUL.FTZ R21, R35, R22 ;  /* 0x0000001623157220 */ /* 0x000fe40000410000 */
[----:B------:R-:W-:Y:S01]  /*4b00*/  FMUL.FTZ R32, R32, R23 ;  /* 0x0000001720207220 */ /* 0x000fe20000410000 */
[----:B------:R-:W1:Y:S01]  /*4b10*/  MUFU.RCP R41, R41 ;  /* 0x0000002900297308 */ /* 0x000e620000001000 */
[----:B0-----:R-:W-:-:S03]  /*4b20*/  FMUL.FTZ R37, R34, R75 ;  /* 0x0000004b22257220 */ /* 0x001fc60000410000 */
[----:B------:R-:W-:Y:S01]  /*4b30*/  F2FP.PACK_AB R21, R32, R21 ;  /* 0x000000152015723e */ /* 0x000fe200000000ff */
[----:B------:R-:W-:Y:S02]  /*4b40*/  FMUL.FTZ R22, R37, R24 ;  /* 0x0000001825167220 */ /* 0x000fe40000410000 */
[----:B------:R-:W-:Y:S01]  /*4b50*/  IMAD R32, R14, c[0x0][0x210], RZ ;  /* 0x000084000e207a24 */ /* 0x000fe200078e02ff */
[----:B------:R-:W0:Y:S01]  /*4b60*/  MUFU.RCP R42, R42 ;  /* 0x0000002a002a7308 */ /* 0x000e220000001000 */
[----:B--2---:R-:W-:Y:S02]  /*4b70*/  FMUL.FTZ R50, R50, R39 ;  /* 0x0000002732327220 */ /* 0x004fe40000410000 */
[----:B------:R-:W-:Y:S02]  /*4b80*/  IMAD R33, R15, c[0x0][0x214], R32 ;  /* 0x000085000f217a24 */ /* 0x000fe400078e0220 */
[----:B------:R-:W-:Y:S02]  /*4b90*/  FMUL.FTZ R25, R50, R25 ;  /* 0x0000001932197220 */ /* 0x000fe40000410000 */
[----:B------:R-:W-:Y:S01]  /*4ba0*/  IMAD R32, R18, c[0x0][0x218], RZ ;  /* 0x0000860012207a24 */ /* 0x000fe200078e02ff */
[----:B------:R-:W2:Y:S01]  /*4bb0*/  MUFU.RCP R77, R60 ;  /* 0x0000003c004d7308 */ /* 0x000ea20000001000 */
[----:B-1----:R-:W-:Y:S01]  /*4bc0*/  FMUL.FTZ R39, R40, R41 ;  /* 0x0000002928277220 */ /* 0x002fe20000410000 */
[----:B------:R-:W-:-:S02]  /*4bd0*/  F2FP.PACK_AB R22, R25, R22 ;  /* 0x000000161916723e */ /* 0x000fc400000000ff */
[----:B------:R-:W-:Y:S01]  /*4be0*/  IADD3 R63, R63, R33, RZ ;  /* 0x000000213f3f7210 */ /* 0x000fe20007ffe0ff */
        /* <DEDUP_REMOVED lines=14> */
[----:B------:R-:W-:Y:S01]  /*4cd0*/  F2FP.PACK_AB R52, R52, R27 ;  /* 0x0000001b3434723e */ /* 0x000fe200000000ff */
[----:B------:R-:W-:-:S06]  /*4ce0*/  FMUL.FTZ R29, R29, R46 ;  /* 0x0000002e1d1d7220 */ /* 0x000fcc0000410000 */
[----:B------:R-:W2:Y:S01]  /*4cf0*/  MUFU.RCP R67, R67 ;  /* 0x0000004300437308 */ /* 0x000ea20000001000 */
[----:B-1----:R-:W-:Y:S01]  /*4d00*/  FMUL.FTZ R24, R53, R36 ;  /* 0x0000002435187220 */ /* 0x002fe20000410000 */
[----:B------:R1:W-:Y:S03]  /*4d10*/  STS.128 [R61.X16], R20 ;  /* 0x000000143d007388 */ /* 0x0003e6000000cc00 */
[----:B------:R-:W-:-:S03]  /*4d20*/  FMUL.FTZ R24, R24, R47 ;  /* 0x0000002f18187220 */ /* 0x000fc60000410000 */
[----:B------:R-:W3:Y:S01]  /*4d30*/  MUFU.RCP R60, R69 ;  /* 0x00000045003c7308 */ /* 0x000ee20000001000 */
[----:B0-----:R-:W-:Y:S01]  /*4d40*/  FMUL.FTZ R35, R30, R79 ;  /* 0x0000004f1e237220 */ /* 0x001fe20000410000 */
[----:B------:R-:W-:-:S03]  /*4d50*/  F2FP.PACK_AB R53, R24, R29 ;  /* 0x0000001d1835723e */ /* 0x000fc600000000ff */
[----:B------:R-:W-:-:S03]  /*4d60*/  FMUL.FTZ R35, R35, R56 ;  /* 0x0000003823237220 */ /* 0x000fc60000410000 */
[----:B------:R-:W0:Y:S01]  /*4d70*/  MUFU.RCP R70, R70 ;  /* 0x0000004600467308 */ /* 0x000e220000001000 */
[----:B--2---:R-:W-:Y:S02]  /*4d80*/  FMUL.FTZ R54, R54, R67 ;  /* 0x0000004336367220 */ /* 0x004fe40000410000 */
[C---:B-1----:R-:W-:Y:S02]  /*4d90*/  IMAD R23, R19.reuse, c[0x0][0x21c], R32 ;  /* 0x0000870013177a24 */ /* 0x042fe400078e0220 */
[----:B------:R-:W-:Y:S02]  /*4da0*/  FMUL.FTZ R54, R54, R57 ;  /* 0x0000003936367220 */ /* 0x000fe40000410000 */
[----:B------:R-:W-:-:S03]  /*4db0*/  IMAD.WIDE.U32 R20, R19, c[0x0][0x218], R62 ;  /* 0x0000860013147a25 */ /* 0x000fc600078e003e */
[----:B------:R-:W-:Y:S01]  /*4dc0*/  F2FP.PACK_AB R54, R54, R35 ;  /* 0x000000233636723e */ /* 0x000fe200000000ff */
[----:B---3--:R-:W-:Y:S01]  /*4dd0*/  FMUL.FTZ R31, R31, R60 ;  /* 0x0000003c1f1f7220 */ /* 0x008fe20000410000 */
[----:B------:R-:W-:Y:S02]  /*4de0*/  IADD3 R21, R21, R23, RZ ;  /* 0x0000001715157210 */ /* 0x000fe40007ffe0ff */
[C---:B------:R-:W-:Y:S01]  /*4df0*/  LEA R22, P0, R20.reuse, c[0x0][0x270], 0x1 ;  /* 0x00009c0014167a11 */ /* 0x040fe200078008ff */
[----:B------:R-:W-:Y:S02]  /*4e00*/  FMUL.FTZ R31, R31, R58 ;  /* 0x0000003a1f1f7220 */ /* 0x000fe40000410000 */
[----:B0-----:R-:W-:Y:S01]  /*4e10*/  FMUL.FTZ R26, R55, R70 ;  /* 0x00000046371a7220 */ /* 0x001fe20000410000 */
[----:B------:R-:W-:Y:S02]  /*4e20*/  LEA.HI.X R23, R20, c[0x0][0x274], R21, 0x1, P0 ;  /* 0x00009d0014177a11 */ /* 0x000fe400000f0c15 */
[----:B------:R-:W-:Y:S01]  /*4e30*/  ISETP.GE.AND P0, PT, R12, c[0x0][0x174], PT ;  /* 0x00005d000c007a0c */ /* 0x000fe20003f06270 */
[----:B------:R-:W-:-:S02]  /*4e40*/  FMUL.FTZ R26, R26, R59 ;  /* 0x0000003b1a1a7220 */ /* 0x000fc40000410000 */
[----:B------:R-:W-:-:S03]  /*4e50*/  IMAD.WIDE R20, R11, 0x10, R22 ;  /* 0x000000100b147825 */ /* 0x000fc600078e0216 */
        /* <DEDUP_REMOVED lines=9> */
.L_x_3353:
[----:B------:R-:W-:Y:S05]  /*4ef0*/  EXIT ;  /* 0x000000000000794d */ /* 0x000fea0003800000 */
.L_x_3355:
        /* <DEDUP_REMOVED lines=16> */
.L_x_5415:


//--------------------- .text._Z25selective_scan_fwd_kernelI32Selective_Scan_fwd_kernel_traitsILi64ELi16ELi1ELb0ELb0ELb0ELb0EN3c104HalfEfEEv13SSMParamsBase --------------------------
	.section	.text._Z25selective_scan_fwd_kernelI32Selective_Scan_fwd_kernel_traitsILi64ELi16ELi1ELb0ELb0ELb0ELb0EN3c104HalfEfEEv13SSMParamsBase,"ax",@progbits
	.sectioninfo	@"SHI_REGISTERS=155"
	.align	128
        .global         _Z25selective_scan_fwd_kernelI32Selective_Scan_fwd_kernel_traitsILi64ELi16ELi1ELb0ELb0ELb0ELb0EN3c104HalfEfEEv13SSMParamsBase
        .type           _Z25selective_scan_fwd_kernelI32Selective_Scan_fwd_kernel_traitsILi64ELi16ELi1ELb0ELb0ELb0ELb0EN3c104HalfEfEEv13SSMParamsBase,@function
        .size           _Z25selective_scan_fwd_kernelI32Selective_Scan_fwd_kernel_traitsILi64ELi16ELi1ELb0ELb0ELb0ELb0EN3c104HalfEfEEv13SSMParamsBase,(.L_x_5416 - _Z25selective_scan_fwd_kernelI32Selective_Scan_fwd_kernel_traitsILi64ELi16ELi1ELb0ELb0ELb0ELb0EN3c104HalfEfEEv13SSMParamsBase)
        .other          _Z25selective_scan_fwd_kernelI32Selective_Scan_fwd_kernel_traitsILi64ELi16ELi1ELb0ELb0ELb0ELb0EN3c104HalfEfEEv13SSMParamsBase,@"STO_CUDA_ENTRY STV_DEFAULT"
_Z25selective_scan_fwd_kernelI32Selective_Scan_fwd_kernel_traitsILi64ELi16ELi1ELb0ELb0ELb0ELb0EN3c104HalfEfEEv13SSMParamsBase:
.text._Z25selective_scan_fwd_kernelI32Selective_Scan_fwd_kernel_traitsILi64ELi16ELi1ELb0ELb0ELb0ELb0EN3c104HalfEfEEv13SSMParamsBase:
[----:B------:R-:W-:Y:S02]  /*0000*/  MOV R1, c[0x0][0x28] ;  /* 0x00000a0000017a02 */ /* 0x000fe40000000f00 */
[----:B------:R-:W0:Y:S01]  /*0010*/  S2UR UR21, SR_CTAID.Y ;  /* 0x00000000001579c3 */ /* 0x000e220000002600 */
[----:B------:R-:W-:Y:S01]  /*0020*/  ULDC.64 UR6, c[0x0][0x250] ;  /* 0x0000940000067ab9 */ /* 0x000fe20000000a00 */
[----:B------:R-:W-:Y:S01]  /*0030*/  HFMA2.MMA R49, -RZ, RZ, 0, 0 ;  /* 0x00000000ff317435 */ /* 0x000fe200000001ff */
[----:B------:R-:W-:Y:S01]  /*0040*/  UISETP.NE.U32.AND UP1, UPT, URZ, UR6, UPT ;  /* 0x000000063f00728c */ /* 0x000fe2000bf25070 */
[----:B------:R-:W-:Y:S01]  /*0050*/  IMAD.MOV.U32 R51, RZ, RZ, RZ ;  /* 0x000000ffff337224 */ /* 0x000fe200078e00ff */
[----:B------:R-:W-:Y:S02]  /*0060*/  ULDC.64 UR26, c[0x0][0x118] ;  /* 0x00004600001a7ab9 */ /* 0x000fe40000000a00 */
[----:B------:R-:W-:Y:S02]  /*0070*/  UISETP.NE.AND.EX UP1, UPT, URZ, UR7, UPT, UP1 ;  /* 0x000000073f00728c */ /* 0x000fe4000bf25310 */
[----:B------:R-:W-:Y:S02]  /*0080*/  ULDC.64 UR4, c[0x0][0x238] ;  /* 0x00008e0000047ab9 */ /* 0x000fe40000000a00 */
[----:B------:R-:W-:-:S02]  /*0090*/  UISETP.NE.U32.AND UP0, UPT, URZ, UR4, UPT ;  /* 0x000000043f00728c */ /* 0x000fc4000bf05070 */
[----:B------:R-:W-:Y:S01]  /*00a0*/  PLOP3.LUT P1, PT, PT, PT, UP1, 0x80, 0x0 ;  /* 0x000000000000781c */ /* 0x000fe20003f2f018 */
[----:B------:R-:W1:Y:S01]  /*00b0*/  S2UR UR31, SR_CTAID.X ;  /* 0x00000000001f79c3 */ /* 0x000e620000002500 */
[----:B------:R-:W-:Y:S01]  /*00c0*/  UISETP.NE.AND.EX UP0, UPT, URZ, UR5, UPT, UP0 ;  /* 0x000000053f00728c */ /* 0x000fe2000bf05300 */
[----:B------:R-:W-:Y:S01]  /*00d0*/  IMAD.MOV.U32 R0, RZ, RZ, c[0x0][0x174] ;  /* 0x00005d00ff007624 */ /* 0x000fe200078e00ff */
[----:B------:R-:W-:Y:S02]  /*00e0*/  ULDC.64 UR10, c[0x0][0x1e0] ;  /* 0x00007800000a7ab9 */ /* 0x000fe40000000a00 */
[----:B------:R-:W-:Y:S02]  /*00f0*/  ULDC.64 UR12, c[0x0][0x1d8] ;  /* 0x00007600000c7ab9 */ /* 0x000fe40000000a00 */
[----:B------:R-:W-:Y:S01]  /*0100*/  PLOP3.LUT P0, PT, PT, PT, UP0, 0x80, 0x0 ;  /* 0x000000000000781c */ /* 0x000fe20003f0f008 */
[----:B------:R-:W-:Y:S02]  /*0110*/  ULDC.64 UR14, c[0x0][0x1e8] ;  /* 0x00007a00000e7ab9 */ /* 0x000fe40000000a00 */
[----:B0-----:R-:W-:-:S02]  /*0120*/  USHF.R.S32.HI UR30, URZ, 0x1f, UR21 ;  /* 0x0000001f3f1e7899 */ /* 0x001fc40008011415 */
[----:B------:R-:W-:Y:S02]  /*0130*/  @UP1 ULEA UR6, UP3, UR21, UR6, 0x2 ;  /* 0x0000000615061291 */ /* 0x000fe4000f86103f */
[----:B------:R-:W-:Y:S02]  /*0140*/  @UP0 ULEA UR4, UP2, UR21, UR4, 0x2 ;  /* 0x0000000415040291 */ /* 0x000fe4000f84103f */
[----:B------:R-:W-:Y:S02]  /*0150*/  @UP1 ULEA.HI.X UR7, UR21, UR7, UR30, 0x2, UP3 ;  /* 0x0000000715071291 */ /* 0x000fe400098f141e */
[----:B------:R-:W-:Y:S01]  /*0160*/  IMAD.U32 R4, RZ, RZ, UR6 ;  /* 0x00000006ff047e24 */ /* 0x000fe2000f8e00ff */
[----:B------:R-:W-:Y:S01]  /*0170*/  @UP0 ULEA.HI.X UR5, UR21, UR5, UR30, 0x2, UP2 ;  /* 0x0000000515050291 */ /* 0x000fe200090f141e */
[----:B------:R-:W-:Y:S02]  /*0180*/  IMAD.U32 R2, RZ, RZ, UR4 ;  /* 0x00000004ff027e24 */ /* 0x000fe4000f8e00ff */
[----:B------:R-:W-:Y:S01]  /*0190*/  MOV R5, UR7 ;  /* 0x0000000700057c02 */ /* 0x000fe20008000f00 */
[----:B------:R-:W-:-:S02]  /*01a0*/  ULDC.64 UR6, c[0x0][0x1d0] ;  /* 0x0000740000067ab9 */ /* 0x000fc40000000a00 */
[----:B------:R-:W-:Y:S02]  /*01b0*/  MOV R3, UR5 ;  /* 0x0000000500037c02 */ /* 0x000fe40008000f00 */
[----:B------:R0:W5:Y:S01]  /*01c0*/  @P1 LDG.E R49, [R4.64] ;  /* 0x0000001a04311981 */ /* 0x000162000c1e1900 */
[----:B-1----:R-:W-:Y:S02]  /*01d0*/  USHF.R.S32.HI UR32, URZ, 0x1f, UR31 ;  /* 0x0000001f3f207899 */ /* 0x002fe4000801141f */
[----:B------:R-:W-:Y:S01]  /*01e0*/  UIMAD.WIDE.U32 UR4, UR31, UR6, URZ ;  /* 0x000000061f0472a5 */ /* 0x000fe2000f8e003f */
[----:B------:R0:W5:Y:S01]  /*01f0*/  @P0 LDG.E R51, [R2.64] ;  /* 0x0000001a02330981 */ /* 0x000162000c1e1900 */
[----:B------:R-:W-:Y:S01]  /*0200*/  UIMAD UR6, UR32, UR6, URZ ;  /* 0x00000006200672a4 */ /* 0x000fe2000f8e023f */
[----:B------:R-:W-:Y:S01]  /*0210*/  ISETP.GE.AND P0, PT, R0, 0x1, PT ;  /* 0x000000010000780c */ /* 0x000fe20003f06270 */
[----:B------:R-:W-:Y:S02]  /*0220*/  UIMAD UR9, UR32, UR10, URZ ;  /* 0x0000000a200972a4 */ /* 0x000fe4000f8e023f */
[----:B------:R-:W-:-:S02]  /*0230*/  UIMAD UR8, UR31, UR7, UR6 ;  /* 0x000000071f0872a4 */ /* 0x000fc4000f8e0206 */
[----:B------:R-:W-:Y:S02]  /*0240*/  UIMAD UR11, UR31, UR11, UR9 ;  /* 0x0000000b1f0b72a4 */ /* 0x000fe4000f8e0209 */
[----:B------:R-:W-:Y:S02]  /*0250*/  UIADD3 UR5, UR5, UR8, URZ ;  /* 0x0000000805057290 */ /* 0x000fe4000fffe03f */
[----:B------:R-:W-:Y:S02]  /*0260*/  UIMAD.WIDE.U32 UR6, UR31, UR10, URZ ;  /* 0x0000000a1f0672a5 */ /* 0x000fe4000f8e003f */
[----:B------:R-:W-:Y:S02]  /*0270*/  UIMAD UR9, UR30, UR12, URZ ;  /* 0x0000000c1e0972a4 */ /* 0x000fe4000f8e023f */
[----:B------:R-:W-:Y:S02]  /*0280*/  UIMAD UR8, UR30, UR14, URZ ;  /* 0x0000000e1e0872a4 */ /* 0x000fe4000f8e023f */
[----:B------:R-:W-:-:S02]  /*0290*/  UIMAD UR16, UR21, UR13, UR9 ;  /* 0x0000000d151072a4 */ /* 0x000fc4000f8e0209 */
[----:B------:R-:W-:Y:S02]  /*02a0*/  UIMAD.WIDE.U32 UR4, UR21, UR12, UR4 ;  /* 0x0000000c150472a5 */ /* 0x000fe4000f8e0004 */
[----:B------:R-:W-:Y:S02]  /*02b0*/  UIMAD UR17, UR21, UR15, UR8 ;  /* 0x0000000f151172a4 */ /* 0x000fe4000f8e0208 */
[----:B------:R-:W-:Y:S01]  /*02c0*/  UIADD3 UR11, UR7, UR11, URZ ;  /* 0x0000000b070b7290 */ /* 0x000fe2000fffe03f */
[----:B------:R-:W-:Y:S11]  /*02d0*/  @!P0 EXIT ;  /* 0x000000000000894d */ /* 0x000ff60003800000 */
[----:B0-----:R-:W0:Y:S01]  /*02e0*/  S2R R61, SR_TID.X ;  /* 0x00000000003d7919 */ /* 0x001e220000002100 */
[----:B------:R-:W-:Y:S02]  /*02f0*/  ULDC.64 UR12, c[0x0][0x180] ;  /* 0x00006000000c7ab9 */ /* 0x000fe40000000a00 */
[----:B------:R-:W-:Y:S01]  /*0300*/  UIMAD UR8, UR30, UR12, URZ ;  /* 0x0000000c1e0872a4 */ /* 0x000fe2000f8e023f */
[----:B------:R-:W1:Y:S01]  /*0310*/  S2R R50, SR_LANEID ;  /* 0x0000000000327919 */ /* 0x000e620000000000 */
[----:B------:R-:W-:-:S02]  /*0320*/  UMOV UR10, UR6 ;  /* 0x00000006000a7c82 */ /* 0x000fc40008000000 */
[----:B------:R-:W-:Y:S02]  /*0330*/  UIMAD.WIDE.U32 UR10, UR21, UR14, UR10 ;  /* 0x0000000e150a72a5 */ /* 0x000fe4000f8e000a */
[----:B------:R-:W-:Y:S02]  /*0340*/  UIMAD.WIDE.U32 UR6, UR21, UR12, URZ ;  /* 0x0000000c150672a5 */ /* 0x000fe4000f8e003f */
[----:B------:R-:W-:Y:S02]  /*0350*/  ULDC.64 UR14, c[0x0][0x198] ;  /* 0x00006600000e7ab9 */ /* 0x000fe40000000a00 */
[----:B------:R-:W-:Y:S02]  /*0360*/  UIMAD UR13, UR21, UR13, UR8 ;  /* 0x0000000d150d72a4 */ /* 0x000fe4000f8e0208 */
[----:B------:R-:W-:Y:S02]  /*0370*/  ULDC.64 UR24, c[0x0][0x248] ;  /* 0x0000920000187ab9 */ /* 0x000fe40000000a00 */
[----:B------:R-:W-:-:S02]  /*0380*/  UIMAD UR12, UR30, UR14, URZ ;  /* 0x0000000e1e0c72a4 */ /* 0x000fc4000f8e023f */
[----:B------:R-:W-:Y:S02]  /*0390*/  UIMAD.WIDE.U32 UR8, UR21, UR14, URZ ;  /* 0x0000000e150872a5 */ /* 0x000fe4000f8e003f */
[----:B------:R-:W-:Y:S02]  /*03a0*/  ULDC.64 UR18, c[0x0][0x1b8] ;  /* 0x00006e0000127ab9 */ /* 0x000fe40000000a00 */
[----:B------:R-:W-:Y:S01]  /*03b0*/  UIADD3 UR16, UR5, UR16, URZ ;  /* 0x0000001005107290 */ /* 0x000fe2000fffe03f */
[C---:B0-----:R-:W-:Y:S01]  /*03c0*/  SHF.L.U32 R3, R61.reuse, 0x4, RZ ;  /* 0x000000043d037819 */ /* 0x041fe200000006ff */
[----:B------:R-:W-:Y:S01]  /*03d0*/  UIADD3 UR17, UR11, UR17, URZ ;  /* 0x000000110b117290 */ /* 0x000fe2000fffe03f */
[----:B------:R-:W-:Y:S01]  /*03e0*/  LOP3.LUT R48, R61, 0x1f, RZ, 0xc0, !PT ;  /* 0x0000001f3d307812 */ /* 0x000fe200078ec0ff */
[----:B------:R-:W-:Y:S01]  /*03f0*/  ULEA UR14, UP1, UR10, UR24, 0x1 ;  /* 0x000000180a0e7291 */ /* 0x000fe2000f82083f */
[----:B------:R-:W-:Y:S01]  /*0400*/  SHF.R.U32.HI R47, RZ, 0x5, R61 ;  /* 0x00000005ff2f7819 */ /* 0x000fe2000001163d */
[----:B------:R-:W-:Y:S01]  /*0410*/  ULDC UR5, c[0x0][0x164] ;  /* 0x0000590000057ab9 */ /* 0x000fe20000000800 */
[----:B------:R-:W-:Y:S01]  /*0420*/  LOP3.LUT R46, R48, 0xfffffe00, R3, 0xf8, !PT ;  /* 0xfffffe00302e7812 */ /* 0x000fe200078ef803 */
[----:B------:R-:W-:Y:S01]  /*0430*/  UIMAD.WIDE.U32 UR28, UR21, UR18, URZ ;  /* 0x00000012151c72a5 */ /* 0x000fe2000f8e003f */
[C---:B------:R-:W-:Y:S01]  /*0440*/  LOP3.LUT R45, R3.reuse, 0xfffffe00, RZ, 0xc0, !PT ;  /* 0xfffffe00032d7812 */ /* 0x040fe200078ec0ff */
[----:B------:R-:W-:Y:S01]  /*0450*/  UIMAD UR18, UR30, UR18, URZ ;  /* 0x000000121e1272a4 */ /* 0x000fe2000f8e023f */
[C---:B------:R-:W-:Y:S01]  /*0460*/  IADD3 R117, R3.reuse, 0x1, RZ ;  /* 0x0000000103757810 */ /* 0x040fe20007ffe0ff */
[----:B------:R-:W-:Y:S01]  /*0470*/  UIMAD UR5, UR31, UR5, UR21 ;  /* 0x000000051f0572a4 */ /* 0x000fe2000f8e0215 */
[C---:B------:R-:W-:Y:S01]  /*0480*/  IADD3 R116, R3.reuse, 0x2, RZ ;  /* 0x0000000203747810 */ /* 0x040fe20007ffe0ff */
[----:B------:R-:W-:Y:S01]  /*0490*/  ULDC.64 UR22, c[0x0][0x240] ;  /* 0x0000900000167ab9 */ /* 0x000fe20000000a00 */
[C---:B------:R-:W-:Y:S01]  /*04a0*/  IADD3 R115, R3.reuse, 0x3, RZ ;  /* 0x0000000303737810 */ /* 0x040fe20007ffe0ff */
[----:B------:R-:W-:Y:S01]  /*04b0*/  ULEA.HI.X UR17, UR10, UR25, UR17, 0x1, UP1 ;  /* 0x000000190a117291 */ /* 0x000fe200088f0c11 */
[C---:B------:R-:W-:Y:S01]  /*04c0*/  IADD3 R114, R3.reuse, 0x4, RZ ;  /* 0x0000000403727810 */ /* 0x040fe20007ffe0ff */
[----:B------:R-:W-:Y:S01]  /*04d0*/  UIMAD UR15, UR21, UR15, UR12 ;  /* 0x0000000f150f72a4 */ /* 0x000fe2000f8e020c */
[C---:B------:R-:W-:Y:S01]  /*04e0*/  IADD3 R113, R3.reuse, 0x5, RZ ;  /* 0x0000000503717810 */ /* 0x040fe20007ffe0ff */
[----:B------:R-:W-:Y:S01]  /*04f0*/  ULDC UR10, c[0x0][0x174] ;  /* 0x00005d00000a7ab9 */ /* 0x000fe20000000800 */
[C---:B------:R-:W-:Y:S01]  /*0500*/  IADD3 R112, R3.reuse, 0x6, RZ ;  /* 0x0000000603707810 */ /* 0x040fe20007ffe0ff */
[----:B------:R-:W-:Y:S01]  /*0510*/  ULEA UR12, UP0, UR4, UR22, 0x1 ;  /* 0x00000016040c7291 */ /* 0x000fe2000f80083f */
        /* <DEDUP_REMOVED lines=17> */
[----:B------:R-:W-:Y:S01]  /*0630*/  UIMAD UR10, UR5, UR19, URZ ;  /* 0x00000013050a72a4 */ /* 0x000fe2000f8e023f */
[----:B------:R-:W-:-:S02]  /*0640*/  SHF.R.S32.HI R43, RZ, 0x1f, R46 ;  /* 0x0000001fff2b7819 */ /* 0x000fc4000001142e */
        /* <DEDUP_REMOVED lines=14> */
[----:B-1----:R-:W-:Y:S02]  /*0730*/  LOP3.LUT R28, R46, 0x1e0, RZ, 0xfc, !PT ;  /* 0x000001e02e1c7812 */ /* 0x002fe400078efcff */
.L_x_3397:
[----:B------:R-:W-:Y:S01]  /*0740*/  BAR.SYNC.DEFER_BLOCKING 0x0 ;  /* 0x0000000000007b1d */ /* 0x000fe20000010000 */
[C---:B------:R-:W-:Y:S01]  /*0750*/  IMAD.SHL.U32 R62, R46.reuse, 0x2, RZ ;  /* 0x000000022e3e7824 */ /* 0x040fe200078e00ff */
[----:B------:R-:W-:Y:S02]  /*0760*/  SHF.L.U64.HI R64, R46, 0x1, R43 ;  /* 0x000000012e407819 */ /* 0x000fe4000001022b */
[----:B------:R-:W-:Y:S02]  /*0770*/  PRMT R0, RZ, 0x7610, R0 ;  /* 0x00007610ff007816 */ /* 0x000fe40000000000 */
[----:B------:R-:W-:Y:S01]  /*0780*/  UMOV UR20, 0xfffffc00 ;  /* 0xfffffc0000147882 */ /* 0x000fe20000000000 */
[----:B------:R-:W-:Y:S01]  /*0790*/  IADD3 R2, P3, R62, UR12, RZ ;  /* 0x0000000c3e027c10 */ /* 0x000fe2000ff7e0ff */
        /* <DEDUP_REMOVED lines=22> */
[----:B------:R0:W4:Y:S01]  /*0900*/  @!P4 LDG.E.U16 R7, [R2.64+0xc0] ;  /* 0x0000c01a0207c981 */ /* 0x000122000c1e1500 */
[----:B------:R-:W-:Y:S02]  /*0910*/  PRMT R10, RZ, 0x7610, R10 ;  /* 0x00007610ff0a7816 */ /* 0x000fe4000000000a */
[----:B------:R-:W-:Y:S01]  /*0920*/  ISETP.GE.AND P0, PT, R34, UR20, PT ;  /* 0x0000001422007c0c */ /* 0x000fe2000bf06270 */
[----:B------:R0:W4:Y:S01]  /*0930*/  @!P6 LDG.E.U16 R6, [R2.64+0x100] ;  /* 0x0001001a0206e981 */ /* 0x000122000c1e1500 */
[----:B------:R-:W-:-:S02]  /*0940*/  ISETP.GE.AND P4, PT, R33, UR20, PT ;  /* 0x0000001421007c0c */ /* 0x000fc4000bf86270 */
[----:B------:R-:W-:Y:S01]  /*0950*/  ISETP.GE.AND P6, PT, R32, UR20, PT ;  /* 0x0000001420007c0c */ /* 0x000fe2000bfc6270 */
[----:B------:R0:W4:Y:S01]  /*0960*/  @!P5 LDG.E.U16 R9, [R2.64+0x140] ;  /* 0x0001401a0209d981 */ /* 0x000122000c1e1500 */
[----:B------:R-:W-:Y:S02]  /*0970*/  ISETP.GE.AND P5, PT, R31, UR20, PT ;  /* 0x000000141f007c0c */ /* 0x000fe4000bfa6270 */
[----:B------:R-:W-:Y:S01]  /*0980*/  PRMT R53, RZ, 0x7610, R53 ;  /* 0x00007610ff357816 */ /* 0x000fe20000000035 */
[----:B------:R0:W4:Y:S01]  /*0990*/  @!P3 LDG.E.U16 R8, [R2.64+0x180] ;  /* 0x0001801a0208b981 */ /* 0x000122000c1e1500 */
[----:B------:R-:W-:Y:S02]  /*09a0*/  ISETP.GE.AND P3, PT, R30, UR20, PT ;  /* 0x000000141e007c0c */ /* 0x000fe4000bf66270 */
[----:B------:R-:W-:Y:S01]  /*09b0*/  PRMT R52, RZ, 0x7610, R52 ;  /* 0x00007610ff347816 */ /* 0x000fe20000000034 */
[----:B------:R0:W4:Y:S01]  /*09c0*/  @!P2 LDG.E.U16 R11, [R2.64+0x1c0] ;  /* 0x0001c01a020ba981 */ /* 0x000122000c1e1500 */
[----:B------:R-:W-:-:S03]  /*09d0*/  ISETP.GE.AND P2, PT, R29, UR20, PT ;  /* 0x000000141d007c0c */ /* 0x000fc6000bf46270 */
[----:B------:R0:W4:Y:S01]  /*09e0*/  @!P1 LDG.E.U16 R10, [R2.64+0x200] ;  /* 0x0002001a020a9981 */ /* 0x000122000c1e1500 */
[----:B------:R-:W-:Y:S02]  /*09f0*/  ISETP.GE.AND P1, PT, R28, UR20, PT ;  /* 0x000000141c007c0c */ /* 0x000fe4000bf26270 */
[----:B------:R-:W-:Y:S01]  /*0a00*/  PRMT R55, RZ, 0x7610, R55 ;  /* 0x00007610ff377816 */ /* 0x000fe20000000037 */
[----:B------:R0:W4:Y:S01]  /*0a10*/  @!P0 LDG.E.U16 R53, [R2.64+0x240] ;  /* 0x0002401a02358981 */ /* 0x000122000c1e1500 */
[----:B------:R-:W-:Y:S02]  /*0a20*/  PRMT R54, RZ, 0x7610, R54 ;  /* 0x00007610ff367816 */ /* 0x000fe40000000036 */
        /* <DEDUP_REMOVED lines=8> */
[----:B------:R0:W4:Y:S01]  /*0ab0*/  @!P1 LDG.E.U16 R59, [R2.64+0x3c0] ;  /* 0x0003c01a023b9981 */ /* 0x000122000c1e1500 */
[----:B------:R-:W-:-:S04]  /*0ac0*/  IADD3 R12, R45, R50, RZ ;  /* 0x000000322d0c7210 */ /* 0x000fc80007ffe0ff */
[C---:B------:R-:W-:Y:S02]  /*0ad0*/  IADD3 R13, R12.reuse, 0x20, RZ ;  /* 0x000000200c0d7810 */ /* 0x040fe40007ffe0ff */
[C---:B------:R-:W-:Y:S02]  /*0ae0*/  IADD3 R15, R12.reuse, 0x40, RZ ;  /* 0x000000400c0f7810 */ /* 0x040fe40007ffe0ff */
[C---:B------:R-:W-:Y:S02]  /*0af0*/  LEA.HI.SX32 R27, R12.reuse, R12, 0x1b ;  /* 0x0000000c0c1b7211 */ /* 0x040fe400078fdaff */
[C---:B------:R-:W-:Y:S02]  /*0b00*/  IADD3 R17, R12.reuse, 0x60, RZ ;  /* 0x000000600c117810 */ /* 0x040fe40007ffe0ff */
[C---:B------:R-:W-:Y:S02]  /*0b10*/  IADD3 R19, R12.reuse, 0x80, RZ ;  /* 0x000000800c137810 */ /* 0x040fe40007ffe0ff */
[----:B------:R-:W-:-:S02]  /*0b20*/  IADD3 R21, R12, 0xa0, RZ ;  /* 0x000000a00c157810 */ /* 0x000fc40007ffe0ff */
[C---:B------:R-:W-:Y:S02]  /*0b30*/  IADD3 R23, R12.reuse, 0xc0, RZ ;  /* 0x000000c00c177810 */ /* 0x040fe40007ffe0ff */
[C---:B------:R-:W-:Y:S02]  /*0b40*/  IADD3 R25, R12.reuse, 0xe0, RZ ;  /* 0x000000e00c197810 */ /* 0x040fe40007ffe0ff */
[-C--:B------:R-:W-:Y:S02]  /*0b50*/  LEA.HI.SX32 R13, R13, R12.reuse, 0x1b ;  /* 0x0000000c0d0d7211 */ /* 0x080fe400078fdaff */
[-C--:B------:R-:W-:Y:S01]  /*0b60*/  LEA.HI.SX32 R15, R15, R12.reuse, 0x1b ;  /* 0x0000000c0f0f7211 */ /* 0x080fe200078fdaff */
[----:B------:R-:W-:Y:S01]  /*0b70*/  IMAD.SHL.U32 R27, R27, 0x2, RZ ;  /* 0x000000021b1b7824 */ /* 0x000fe200078e00ff */
[----:B------:R-:W-:Y:S02]  /*0b80*/  IADD3 R63, R12, 0x100, RZ ;  /* 0x000001000c3f7810 */ /* 0x000fe40007ffe0ff */
[----:B------:R-:W-:-:S02]  /*0b90*/  LEA.HI.SX32 R17, R17, R12, 0x1b ;  /* 0x0000000c11117211 */ /* 0x000fc400078fdaff */
[-C--:B------:R-:W-:Y:S02]  /*0ba0*/  LEA.HI.SX32 R19, R19, R12.reuse, 0x1b ;  /* 0x0000000c13137211 */ /* 0x080fe400078fdaff */
[C---:B0-----:R-:W-:Y:S02]  /*0bb0*/  IADD3 R3, R12.reuse, 0x120, RZ ;  /* 0x000001200c037810 */ /* 0x041fe40007ffe0ff */
[C---:B------:R-:W-:Y:S02]  /*0bc0*/  IADD3 R65, R12.reuse, 0x140, RZ ;  /* 0x000001400c417810 */ /* 0x040fe40007ffe0ff */
[-C--:B------:R-:W-:Y:S02]  /*0bd0*/  LEA.HI.SX32 R21, R21, R12.reuse, 0x1b ;  /* 0x0000000c15157211 */ /* 0x080fe400078fdaff */
[-C--:B------:R-:W-:Y:S02]  /*0be0*/  LEA.HI.SX32 R2, R23, R12.reuse, 0x1b ;  /* 0x0000000c17027211 */ /* 0x080fe400078fdaff */
[----:B------:R-:W-:Y:S01]  /*0bf0*/  LEA.HI.SX32 R20, R25, R12, 0x1b ;  /* 0x0000000c19147211 */ /* 0x000fe200078fdaff */
[----:B------:R-:W-:Y:S01]  /*0c00*/  IMAD.SHL.U32 R25, R15, 0x2, RZ ;  /* 0x000000020f197824 */ /* 0x000fe200078e00ff */
[----:B------:R-:W-:Y:S01]  /*0c10*/  SHF.L.U32 R26, R13, 0x1, RZ ;  /* 0x000000010d1a7819 */ /* 0x000fe200000006ff */
[----:B------:R-:W-:Y:S01]  /*0c20*/  IMAD.SHL.U32 R23, R19, 0x2, RZ ;  /* 0x0000000213177824 */ /* 0x000fe200078e00ff */
[----:B------:R-:W-:-:S02]  /*0c30*/  IADD3 R67, R12, 0x160, RZ ;  /* 0x000001600c437810 */ /* 0x000fc40007ffe0ff */
[C---:B------:R-:W-:Y:S02]  /*0c40*/  IADD3 R69, R12.reuse, 0x180, RZ ;  /* 0x000001800c457810 */ /* 0x040fe40007ffe0ff */
[-C--:B------:R-:W-:Y:S02]  /*0c50*/  LEA.HI.SX32 R63, R63, R12.reuse, 0x1b ;  /* 0x0000000c3f3f7211 */ /* 0x080fe400078fdaff */
[----:B------:R-:W-:Y:S02]  /*0c60*/  SHF.L.U32 R24, R17, 0x1, RZ ;  /* 0x0000000111187819 */ /* 0x000fe400000006ff */
[C---:B------:R-:W-:Y:S02]  /*0c70*/  IADD3 R71, R12.reuse, 0x1a0, RZ ;  /* 0x000001a00c477810 */ /* 0x040fe40007ffe0ff */
[----:B------:R-:W-:Y:S02]  /*0c80*/  IADD3 R73, R12, 0x1c0, RZ ;  /* 0x000001c00c497810 */ /* 0x000fe40007ffe0ff */
[----:B------:R-:W-:-:S02]  /*0c90*/  LEA.HI.SX32 R3, R3, R12, 0x1b ;  /* 0x0000000c03037211 */ /* 0x000fc400078fdaff */
[-C--:B------:R-:W-:Y:S02]  /*0ca0*/  LEA.HI.SX32 R65, R65, R12.reuse, 0x1b ;  /* 0x0000000c41417211 */ /* 0x080fe400078fdaff */
[----:B------:R-:W-:Y:S01]  /*0cb0*/  SHF.L.U32 R22, R21, 0x1, RZ ;  /* 0x0000000115167819 */ /* 0x000fe200000006ff */
[----:B------:R-:W-:Y:S01]  /*0cc0*/  IMAD.SHL.U32 R21, R2, 0x2, RZ ;  /* 0x0000000202157824 */ /* 0x000fe200078e00ff */
[----:B------:R-:W-:Y:S01]  /*0cd0*/  IADD3 R75, R12, 0x1e0, RZ ;  /* 0x000001e00c4b7810 */ /* 0x000fe20007ffe0ff */
[----:B------:R-:W-:Y:S01]  /*0ce0*/  IMAD.SHL.U32 R19, R63, 0x2, RZ ;  /* 0x000000023f137824 */ /* 0x000fe200078e00ff */
        /* <DEDUP_REMOVED lines=12> */
[----:B------:R-:W-:-:S02]  /*0db0*/  SHF.L.U32 R12, R12, 0x1, RZ ;  /* 0x000000010c0c7819 */ /* 0x000fc400000006ff */
[----:B------:R-:W-:Y:S02]  /*0dc0*/  ISETP.GE.AND P2, PT, R46, UR20, PT ;  /* 0x000000142e007c0c */ /* 0x000fe4000bf46270 */
[----:B------:R-:W-:Y:S02]  /*0dd0*/  ISETP.GE.AND P1, PT, R42, UR20, PT ;  /* 0x000000142a007c0c */ /* 0x000fe4000bf26270 */
[----:B------:R-:W-:Y:S02]  /*0de0*/  IADD3 R2, P0, R62, UR14, RZ ;  /* 0x0000000e3e027c10 */ /* 0x000fe4000ff1e0ff */
[----:B------:R-:W-:Y:S02]  /*0df0*/  PRMT R58, RZ, 0x7610, R58 ;  /* 0x00007610ff3a7816 */ /* 0x000fe4000000003a */
[----:B------:R-:W-:Y:S02]  /*0e00*/  IADD3.X R3, R64, UR17, RZ, P0, !PT ;  /* 0x0000001140037c10 */ /* 0x000fe400087fe4ff */
        /* <DEDUP_REMOVED lines=12> */
[----:B------:R-:W-:Y:S01]  /*0ed0*/  PRMT R77, RZ, 0x7610, R77 ;  /* 0x00007610ff4d7816 */ /* 0x000fe2000000004d */
[----:B--2---:R0:W-:Y:S04]  /*0ee0*/  STS.U16 [R27], R0 ;  /* 0x000000001b007388 */ /* 0x0041e80000000400 */
[----:B---3--:R-:W-:Y:S04]  /*0ef0*/  STS.U16 [R26+0x40], R5 ;  /* 0x000040051a007388 */ /* 0x008fe80000000400 */
[----:B----4-:R-:W-:Y:S01]  /*0f00*/  STS.U16 [R25+0x80], R4 ;  /* 0x0000800419007388 */ /* 0x010fe20000000400 */
[----:B0-----:R-:W-:-:S03]  /*0f10*/  IMAD R0, R50, 0x10, R45 ;  /* 0x0000001032007824 */ /* 0x001fc600078e022d */
[----:B------:R-:W-:Y:S04]  /*0f20*/  STS.U16 [R24+0xc0], R7 ;  /* 0x0000c00718007388 */ /* 0x000fe80000000400 */
[----:B------:R-:W-:Y:S01]  /*0f30*/  STS.U16 [R23+0x100], R6 ;  /* 0x0001000617007388 */ /* 0x000fe20000000400 */
[----:B------:R-:W-:-:S03]  /*0f40*/  LEA.HI.SX32 R0, R0, R0, 0x1b ;  /* 0x0000000000007211 */ /* 0x000fc600078fdaff */
[----:B------:R-:W-:Y:S04]  /*0f50*/  STS.U16 [R22+0x140], R9 ;  /* 0x0001400916007388 */ /* 0x000fe80000000400 */
[----:B------:R-:W-:Y:S04]  /*0f60*/  STS.U16 [R21+0x180], R8 ;  /* 0x0001800815007388 */ /* 0x000fe80000000400 */
[----:B------:R-:W-:Y:S04]  /*0f70*/  STS.U16 [R20+0x1c0], R11 ;  /* 0x0001c00b14007388 */ /* 0x000fe80000000400 */
[----:B------:R-:W-:Y:S01]  /*0f80*/  STS.U16 [R19+0x200], R10 ;  /* 0x0002000a13007388 */ /* 0x000fe20000000400 */
        /* <DEDUP_REMOVED lines=29> */
[----:B---3--:R-:W-:Y:S02]  /*1160*/  PRMT R54, RZ, 0x7610, R54 ;  /* 0x00007610ff367816 */ /* 0x008fe40000000036 */
[----:B----4-:R-:W-:Y:S02]  /*1170*/  PRMT R57, RZ, 0x7610, R57 ;  /* 0x00007610ff397816 */ /* 0x010fe40000000039 */
[----:B------:R-:W-:Y:S01]  /*1180*/  PRMT R56, RZ, 0x7610, R56 ;  /* 0x00007610ff387816 */ /* 0x000fe20000000038 */
[----:B------:R-:W2:Y:S01]  /*1190*/  @!P2 LDG.E.U16 R58, [R2.64] ;  /* 0x0000001a023aa981 */ /* 0x000ea2000c1e1500 */
[----:B------:R-:W-:-:S03]  /*11a0*/  ISETP.GE.AND P2, PT, R36, UR20, PT ;  /* 0x0000001424007c0c */ /* 0x000fc6000bf46270 */
[----:B------:R-:W3:Y:S01]  /*11b0*/  @!P1 LDG.E.U16 R53, [R2.64+0x40] ;  /* 0x0000401a02359981 */ /* 0x000ee2000c1e1500 */
        /* <DEDUP_REMOVED lines=58> */
[----:B0-----:R-:W-:Y:S01]  /*1560*/  HADD2.F32 R52, -RZ, R52.H0_H0 ;  /* 0x20000034ff347230 */ /* 0x001fe20000004100 */
[----:B------:R-:W-:-:S04]  /*1570*/  IMAD.MOV.U32 R58, RZ, RZ, c[0x0][0x16c] ;  /* 0x00005b00ff3a7624 */ /* 0x000fc800078e00ff */
[----:B-----5:R-:W-:Y:S01]  /*1580*/  FADD.FTZ R60, R52, R49 ;  /* 0x00000031343c7221 */ /* 0x020fe20000010000 */
[----:B------:R-:W-:-:S04]  /*1590*/  ISETP.GE.AND P6, PT, R58, 0x1, PT ;  /* 0x000000013a00780c */ /* 0x000fc80003fc6270 */
        /* <DEDUP_REMOVED lines=52> */
.L_x_3357:
[----:B------:R-:W-:Y:S05]  /*18e0*/  BSYNC B0 ;  /* 0x0000000000007941 */ /* 0x000fea0003800000 */
.L_x_3356:
        /* <DEDUP_REMOVED lines=36> */
.L_x_3359:
[----:B------:R-:W-:Y:S05]  /*1b30*/  BSYNC B0 ;  /* 0x0000000000007941 */ /* 0x000fea0003800000 */
.L_x_3358:
        /* <DEDUP_REMOVED lines=38> */
.L_x_3361:
[----:B------:R-:W-:Y:S05]  /*1da0*/  BSYNC B0 ;  /* 0x0000000000007941 */ /* 0x000fea0003800000 */
.L_x_3360:
        /* <DEDUP_REMOVED lines=36> */
.L_x_3363:
[----:B------:R-:W-:Y:S05]  /*1ff0*/  BSYNC B0 ;  /* 0x0000000000007941 */ /* 0x000fea0003800000 */
.L_x_3362:
        /* <DEDUP_REMOVED lines=38> */
.L_x_3365:
[----:B------:R-:W-:Y:S05]  /*2260*/  BSYNC B0 ;  /* 0x0000000000007941 */ /* 0x000fea0003800000 */
.L_x_3364:
        /* <DEDUP_REMOVED lines=36> */
.L_x_3367:
[----:B------:R-:W-:Y:S05]  /*24b0*/  BSYNC B0 ;  /* 0x0000000000007941 */ /* 0x000fea0003800000 */
.L_x_3366:
        /* <DEDUP_REMOVED lines=38> */
.L_x_3369:
[----:B------:R-:W-:Y:S05]  /*2720*/  BSYNC B0 ;  /* 0x0000000000007941 */ /* 0x000fea0003800000 */
.L_x_3368:
        /* <DEDUP_REMOVED lines=37> */
.L_x_3371:
[----:B------:R-:W-:Y:S05]  /*2980*/  BSYNC B0 ;  /* 0x0000000000007941 */ /* 0x000fea0003800000 */
.L_x_3370:
        /* <DEDUP_REMOVED lines=42> */
.L_x_3373:
[----:B------:R-:W-:Y:S05]  /*2c30*/  BSYNC B0 ;  /* 0x0000000000007941 */ /* 0x000fea0003800000 */
.L_x_3372:
        /* <DEDUP_REMOVED lines=40> */
.L_x_3375:
[----:B------:R-:W-:Y:S05]  /*2ec0*/  BSYNC B0 ;  /* 0x0000000000007941 */ /* 0x000fea0003800000 */
.L_x_3374:
        /* <DEDUP_REMOVED lines=46> */
.L_x_3377:
[----:B------:R-:W-:Y:S05]  /*31b0*/  BSYNC B0 ;  /* 0x0000000000007941 */ /* 0x000fea0003800000 */
.L_x_3376:
        /* <DEDUP_REMOVED lines=33> */
.L_x_3379:
[----:B------:R-:W-:Y:S05]  /*33d0*/  BSYNC B0 ;  /* 0x0000000000007941 */ /* 0x000fea0003800000 */
.L_x_3378:
        /* <DEDUP_REMOVED lines=33> */
.L_x_3381:
[----:B------:R-:W-:Y:S05]  /*35f0*/  BSYNC B0 ;  /* 0x0000000000007941 */ /* 0x000fea0003800000 */
.L_x_3380:
        /* <DEDUP_REMOVED lines=33> */
.L_x_3383:
[----:B------:R-:W-:Y:S05]  /*3810*/  BSYNC B0 ;  /* 0x0000000000007941 */ /* 0x000fea0003800000 */
.L_x_3382:
        /* <DEDUP_REMOVED lines=33> */
.L_x_3385:
[----:B------:R-:W-:Y:S05]  /*3a30*/  BSYNC B0 ;  /* 0x0000000000007941 */ /* 0x000fea0003800000 */
.L_x_3384:
        /* <DEDUP_REMOVED lines=33> */
.L_x_3387:
[----:B------:R-:W-:Y:S05]  /*3c50*/  BSYNC B0 ;  /* 0x0000000000007941 */ /* 0x000fea0003800000 */
.L_x_3386:
        /* <DEDUP_REMOVED lines=38> */
.L_x_3393:
        /* <DEDUP_REMOVED lines=13> */
[----:B-1----:R-:W-:Y:S01]  /*3f90*/  IMAD.U32 R2, RZ, RZ, UR22 ;  /* 0x00000016ff027e24 */ /* 0x002fe2000f8e00ff */
[----:B------:R-:W-:Y:S01]  /*3fa0*/  ISETP.GE.U32.AND P3, PT, R117, UR20, PT ;  /* 0x0000001475007c0c */ /* 0x000fe2000bf66070 */
[----:B------:R-:W-:-:S03]  /*3fb0*/  ULDC.64 UR34, c[0x0][0x1a0] ;  /* 0x0000680000227ab9 */ /* 0x000fc60000000a00 */
[----:B------:R-:W-:-:S05]  /*3fc0*/  MOV R3, UR18 ;  /* 0x0000001200037c02 */ /* 0x000fca0008000f00 */
        /* <DEDUP_REMOVED lines=8> */
[----:B------:R-:W-:Y:S01]  /*4050*/  UIMAD UR24, UR24, UR36, URZ ;  /* 0x00000024181872a4 */ /* 0x000fe2000f8e023f */
[----:B------:R-:W-:Y:S01]  /*4060*/  FSEL R118, R93, RZ, !P4 ;  /* 0x000000ff5d767208 */ /* 0x000fe20006000000 */
[----:B------:R-:W-:Y:S01]  /*4070*/  UIMAD.WIDE.U32 UR18, UR5, UR34, UR18 ;  /* 0x00000022051272a5 */ /* 0x000fe2000f8e0012 */
[----:B------:R-:W-:Y:S01]  /*4080*/  FSEL R101, R91, RZ, !P2 ;  /* 0x000000ff5b657208 */ /* 0x000fe20005000000 */
[----:B------:R-:W-:Y:S01]  /*4090*/  UIMAD UR34, UR5, UR35, UR22 ;  /* 0x00000023052272a4 */ /* 0x000fe2000f8e0216 */
[----:B------:R-:W-:Y:S01]  /*40a0*/  FSEL R104, R92, RZ, !P3 ;  /* 0x000000ff5c687208 */ /* 0x000fe20005800000 */
[----:B------:R-:W-:Y:S01]  /*40b0*/  UMOV UR23, UR15 ;  /* 0x0000000f00177c82 */ /* 0x000fe20008000000 */
[----:B------:R-:W-:Y:S01]  /*40c0*/  FSEL R120, R94, RZ, !P5 ;  /* 0x000000ff5e787208 */ /* 0x000fe20006800000 */
[----:B------:R-:W-:Y:S01]  /*40d0*/  UMOV UR22, UR28 ;  /* 0x0000001c00167c82 */ /* 0x000fe20008000000 */
[----:B------:R-:W-:Y:S01]  /*40e0*/  ISETP.GE.U32.AND P6, PT, R114, UR20, PT ;  /* 0x0000001472007c0c */ /* 0x000fe2000bfc6070 */
[----:B------:R-:W-:Y:S01]  /*40f0*/  UIMAD.WIDE.U32 UR22, UR5, UR36, UR22 ;  /* 0x00000024051672a5 */ /* 0x000fe2000f8e0016 */
[----:B------:R-:W-:Y:S01]  /*4100*/  ISETP.GE.U32.AND P1, PT, R113, UR20, PT ;  /* 0x0000001471007c0c */ /* 0x000fe2000bf26070 */
[----:B------:R-:W-:Y:S01]  /*4110*/  UIMAD UR35, UR5, UR37, UR24 ;  /* 0x00000025052372a4 */ /* 0x000fe2000f8e0218 */
[----:B------:R-:W-:Y:S01]  /*4120*/  FSEL R122, R90, RZ, !P6 ;  /* 0x000000ff5a7a7208 */ /* 0x000fe20007000000 */
[----:B------:R-:W-:Y:S01]  /*4130*/  UIADD3 UR34, UR19, UR34, URZ ;  /* 0x0000002213227290 */ /* 0x000fe2000fffe03f */
[----:B------:R-:W-:Y:S01]  /*4140*/  FSEL R124, R95, RZ, !P1 ;  /* 0x000000ff5f7c7208 */ /* 0x000fe20004800000 */
[----:B------:R-:W-:-:S02]  /*4150*/  ULDC.64 UR24, c[0x0][0x228] ;  /* 0x00008a0000187ab9 */ /* 0x000fc40000000a00 */
[----:B------:R-:W-:Y:S02]  /*4160*/  ULDC.64 UR36, c[0x0][0x230] ;  /* 0x00008c0000247ab9 */ /* 0x000fe40000000a00 */
[----:B------:R-:W-:Y:S02]  /*4170*/  ULEA UR33, UP0, UR18, UR24, 0x2 ;  /* 0x0000001812217291 */ /* 0x000fe4000f80103f */
[----:B------:R-:W-:Y:S02]  /*4180*/  ULEA UR24, UP1, UR22, UR36, 0x2 ;  /* 0x0000002416187291 */ /* 0x000fe4000f82103f */
[----:B------:R-:W-:Y:S02]  /*4190*/  UIADD3 UR19, UR23, UR35, URZ ;  /* 0x0000002317137290 */ /* 0x000fe4000fffe03f */
[----:B------:R-:W-:Y:S02]  /*41a0*/  ULEA.HI.X UR25, UR18, UR25, UR34, 0x2, UP0 ;  /* 0x0000001912197291 */ /* 0x000fe400080f1422 */
[----:B------:R-:W-:Y:S01]  /*41b0*/  ULEA.HI.X UR22, UR22, UR37, UR19, 0x2, UP1 ;  /* 0x0000002516167291 */ /* 0x000fe200088f1413 */
        /* <DEDUP_REMOVED lines=10> */
[C---:B------:R-:W-:Y:S01]  /*4260*/  FMUL.FTZ R10, R5.reuse, R53 ;  /* 0x00000035050a7220 */ /* 0x040fe20000410000 */
[----:B0-----:R-:W-:Y:S01]  /*4270*/  FSEL R102, R4, 1, !P2 ;  /* 0x3f80000004667808 */ /* 0x001fe20005000000 */
[----:B------:R-:W-:-:S05]  /*4280*/  FMUL.FTZ R4, R5, R52 ;  /* 0x0000003405047220 */ /* 0x000fca0000410000 */
[----:B------:R-:W0:Y:S01]  /*4290*/  MUFU.EX2 R7, R7 ;  /* 0x0000000700077308 */ /* 0x000e220000000800 */
[----:B------:R-:W-:-:S04]  /*42a0*/  ISETP.GE.U32.AND P2, PT, R112, UR20, PT ;  /* 0x0000001470007c0c */ /* 0x000fc8000bf46070 */
[----:B------:R-:W-:Y:S02]  /*42b0*/  FSEL R126, R89, RZ, !P2 ;  /* 0x000000ff597e7208 */ /* 0x000fe40005000000 */
[----:B-1----:R-:W-:Y:S01]  /*42c0*/  FSEL R119, R6, 1, !P3 ;  /* 0x3f80000006777808 */ /* 0x002fe20005800000 */
[----:B------:R-:W-:Y:S01]  /*42d0*/  FMUL.FTZ R6, R5, R62 ;  /* 0x0000003e05067220 */ /* 0x000fe20000410000 */
[----:B------:R-:W1:Y:S01]  /*42e0*/  MUFU.EX2 R8, R8 ;  /* 0x0000000800087308 */ /* 0x000e620000000800 */
[----:B------:R-:W-:-:S04]  /*42f0*/  ISETP.GE.U32.AND P3, PT, R111, UR20, PT ;  /* 0x000000146f007c0c */ /* 0x000fc8000bf66070 */
[----:B------:R-:W-:Y:S02]  /*4300*/  FSEL R128, R96, RZ, !P3 ;  /* 0x000000ff60807208 */ /* 0x000fe40005800000 */
[----:B0-----:R-:W-:Y:S01]  /*4310*/  FSEL R121, R7, 1, !P4 ;  /* 0x3f80000007797808 */ /* 0x001fe20006000000 */
[----:B------:R-:W0:Y:S01]  /*4320*/  MUFU.EX2 R4, R4 ;  /* 0x0000000400047308 */ /* 0x000e220000000800 */
[----:B------:R-:W-:-:S04]  /*4330*/  ISETP.GE.U32.AND P4, PT, R110, UR20, PT ;  /* 0x000000146e007c0c */ /* 0x000fc8000bf86070 */
[----:B------:R-:W-:-:S03]  /*4340*/  FSEL R130, R88, RZ, !P4 ;  /* 0x000000ff58827208 */ /* 0x000fc60006000000 */
[----:B------:R-:W2:Y:S01]  /*4350*/  MUFU.EX2 R6, R6 ;  /* 0x0000000600067308 */ /* 0x000ea20000000800 */
[----:B-1----:R-:W-:Y:S02]  /*4360*/  FSEL R123, R8, 1, !P5 ;  /* 0x3f800000087b7808 */ /* 0x002fe40006800000 */
[----:B------:R-:W-:-:S04]  /*4370*/  ISETP.GE.U32.AND P5, PT, R109, UR20, PT ;  /* 0x000000146d007c0c */ /* 0x000fc8000bfa6070 */
[----:B------:R-:W-:Y:S01]  /*4380*/  FSEL R132, R97, RZ, !P5 ;  /* 0x000000ff61847208 */ /* 0x000fe20006800000 */
[----:B------:R-:W1:Y:S01]  /*4390*/  MUFU.EX2 R2, R2 ;  /* 0x0000000200027308 */ /* 0x000e620000000800 */
[----:B0-----:R-:W-:Y:S01]  /*43a0*/  FSEL R133, R4, 1, !P4 ;  /* 0x3f80000004857808 */ /* 0x001fe20006000000 */
[----:B------:R-:W-:Y:S01]  /*43b0*/  FFMA.FTZ R4, R101, R119, R104 ;  /* 0x0000007765047223 */ /* 0x000fe20000010068 */
[----:B------:R-:W-:-:S03]  /*43c0*/  ISETP.GE.U32.AND P4, PT, R103, UR20, PT ;  /* 0x0000001467007c0c */ /* 0x000fc6000bf86070 */
[----:B------:R-:W-:Y:S01]  /*43d0*/  FFMA.FTZ R7, R121, R4, R118 ;  /* 0x0000000479077223 */ /* 0x000fe20000010076 */
[----:B------:R-:W-:Y:S01]  /*43e0*/  FSEL R139, R85, RZ, !P4 ;  /* 0x000000ff558b7208 */ /* 0x000fe20006000000 */
[----:B------:R-:W0:Y:S01]  /*43f0*/  MUFU.EX2 R3, R3 ;  /* 0x0000000300037308 */ /* 0x000e220000000800 */
[----:B--2---:R-:W-:Y:S01]  /*4400*/  FSEL R135, R6, 1, !P5 ;  /* 0x3f80000006877808 */ /* 0x004fe20006800000 */
[----:B------:R-:W-:Y:S01]  /*4410*/  FMUL.FTZ R6, R102, R119 ;  /* 0x0000007766067220 */ /* 0x000fe20000410000 */
[----:B------:R-:W-:Y:S01]  /*4420*/  ISETP.GE.U32.AND P5, PT, R44, UR20, PT ;  /* 0x000000142c007c0c */ /* 0x000fe2000bfa6070 */
[----:B------:R-:W-:Y:S02]  /*4430*/  FFMA.FTZ R7, R123, R7, R120 ;  /* 0x000000077b077223 */ /* 0x000fe40000010078 */
[----:B------:R-:W-:Y:S01]  /*4440*/  FMUL.FTZ R6, R121, R6 ;  /* 0x0000000679067220 */ /* 0x000fe20000410000 */
[----:B------:R-:W-:Y:S01]  /*4450*/  FSEL R140, R100, RZ, !P5 ;  /* 0x000000ff648c7208 */ /* 0x000fe20006800000 */
[----:B------:R-:W2:Y:S01]  /*4460*/  MUFU.EX2 R9, R9 ;  /* 0x0000000900097308 */ /* 0x000ea20000000800 */
[----:B-1----:R-:W-:Y:S01]  /*4470*/  FSEL R125, R2, 1, !P6 ;  /* 0x3f800000027d7808 */ /* 0x002fe20007000000 */
[----:B------:R-:W-:Y:S01]  /*4480*/  FMUL.FTZ R2, R5, R63 ;  /* 0x0000003f05027220 */ /* 0x000fe20000410000 */
[----:B------:R-:W-:Y:S01]  /*4490*/  ISETP.GE.U32.AND P6, PT, R108, UR20, PT ;  /* 0x000000146c007c0c */ /* 0x000fe2000bfc6070 */
[----:B------:R-:W-:-:S02]  /*44a0*/  FMUL.FTZ R8, R123, R6 ;  /* 0x000000067b087220 */ /* 0x000fc40000410000 */
[----:B------:R-:W-:Y:S01]  /*44b0*/  FFMA.FTZ R7, R125, R7, R122 ;  /* 0x000000077d077223 */ /* 0x000fe2000001007a */
[----:B------:R-:W-:Y:S01]  /*44c0*/  FSEL R134, R87, RZ, !P6 ;  /* 0x000000ff57867208 */ /* 0x000fe20007000000 */
[----:B------:R-:W1:Y:S01]  /*44d0*/  MUFU.EX2 R10, R10 ;  /* 0x0000000a000a7308 */ /* 0x000e620000000800 */
[----:B0-----:R-:W-:Y:S01]  /*44e0*/  FSEL R127, R3, 1, !P1 ;  /* 0x3f800000037f7808 */ /* 0x001fe20004800000 */
[----:B------:R-:W-:Y:S01]  /*44f0*/  FMUL.FTZ R3, R5, R64 ;  /* 0x0000004005037220 */ /* 0x000fe20000410000 */
[----:B------:R-:W-:Y:S01]  /*4500*/  ISETP.GE.U32.AND P1, PT, R107, UR20, PT ;  /* 0x000000146b007c0c */ /* 0x000fe2000bf26070 */
[----:B------:R-:W-:Y:S02]  /*4510*/  FMUL.FTZ R8, R125, R8 ;  /* 0x000000087d087220 */ /* 0x000fe40000410000 */
[----:B------:R-:W-:Y:S01]  /*4520*/  FFMA.FTZ R7, R127, R7, R124 ;  /* 0x000000077f077223 */ /* 0x000fe2000001007c */
[----:B------:R-:W-:Y:S01]  /*4530*/  FSEL R136, R98, RZ, !P1 ;  /* 0x000000ff62887208 */ /* 0x000fe20004800000 */
[----:B------:R-:W0:Y:S01]  /*4540*/  MUFU.EX2 R2, R2 ;  /* 0x0000000200027308 */ /* 0x000e220000000800 */
[----:B--2---:R-:W-:Y:S01]  /*4550*/  FSEL R129, R9, 1, !P2 ;  /* 0x3f80000009817808 */ /* 0x004fe20005000000 */
[----:B------:R-:W-:Y:S01]  /*4560*/  FMUL.FTZ R4, R5, R65 ;  /* 0x0000004105047220 */ /* 0x000fe20000410000 */
[----:B------:R-:W-:Y:S01]  /*4570*/  ISETP.GE.U32.AND P2, PT, R106, UR20, PT ;  /* 0x000000146a007c0c */ /* 0x000fe2000bf46070 */
[----:B------:R-:W-:-:S02]  /*4580*/  FMUL.FTZ R8, R127, R8 ;  /* 0x000000087f087220 */ /* 0x000fc40000410000 */
[----:B------:R-:W-:Y:S01]  /*4590*/  FFMA.FTZ R9, R129, R7, R126 ;  /* 0x0000000781097223 */ /* 0x000fe2000001007e */
[----:B------:R-:W-:Y:S01]  /*45a0*/  FSEL R137, R86, RZ, !P2 ;  /* 0x000000ff56897208 */ /* 0x000fe20005000000 */
[----:B------:R-:W2:Y:S01]  /*45b0*/  MUFU.EX2 R3, R3 ;  /* 0x0000000300037308 */ /* 0x000ea20000000800 */
[----:B-1----:R-:W-:Y:S01]  /*45c0*/  FSEL R131, R10, 1, !P3 ;  /* 0x3f8000000a837808 */ /* 0x002fe20005800000 */
[----:B------:R-:W-:Y:S01]  /*45d0*/  FMUL.FTZ R6, R5, R66 ;  /* 0x0000004205067220 */ /* 0x000fe20000410000 */
[----:B------:R-:W-:Y:S01]  /*45e0*/  ISETP.GE.U32.AND P3, PT, R105, UR20, PT ;  /* 0x0000001469007c0c */ /* 0x000fe2000bf66070 */
[----:B------:R-:W-:Y:S02]  /*45f0*/  FMUL.FTZ R8, R129, R8 ;  /* 0x0000000881087220 */ /* 0x000fe40000410000 */
[----:B------:R-:W-:Y:S01]  /*4600*/  FFMA.FTZ R9, R131, R9, R128 ;  /* 0x0000000983097223 */ /* 0x000fe20000010080 */
[----:B------:R-:W-:Y:S01]  /*4610*/  FSEL R138, R99, RZ, !P3 ;  /* 0x000000ff638a7208 */ /* 0x000fe20005800000 */
[----:B------:R-:W1:Y:S01]  /*4620*/  MUFU.EX2 R4, R4 ;  /* 0x0000000400047308 */ /* 0x000e620000000800 */
[----:B------:R-:W-:Y:S01]  /*4630*/  FMUL.FTZ R7, R5, R67 ;  /* 0x0000004305077220 */ /* 0x000fe20000410000 */
[----:B0-----:R-:W-:Y:S01]  /*4640*/  FSEL R141, R2, 1, !P6 ;  /* 0x3f800000028d7808 */ /* 0x001fe20007000000 */
[----:B------:R-:W-:-:S02]  /*4650*/  FMUL.FTZ R8, R131, R8 ;  /* 0x0000000883087220 */ /* 0x000fc40000410000 */
[----:B------:R-:W-:Y:S02]  /*4660*/  FFMA.FTZ R9, R133, R9, R130 ;  /* 0x0000000985097223 */ /* 0x000fe40000010082 */
[----:B------:R-:W-:Y:S01]  /*4670*/  FMUL.FTZ R5, R5, R68 ;  /* 0x0000004405057220 */ /* 0x000fe20000410000 */
[----:B------:R-:W0:Y:S01]  /*4680*/  MUFU.EX2 R6, R6 ;  /* 0x0000000600067308 */ /* 0x000e220000000800 */
[----:B------:R-:W-:Y:S01]  /*4690*/  FMUL.FTZ R8, R133, R8 ;  /* 0x0000000885087220 */ /* 0x000fe20000410000 */
[----:B--2---:R-:W-:Y:S01]  /*46a0*/  FSEL R143, R3, 1, !P1 ;  /* 0x3f800000038f7808 */ /* 0x004fe20004800000 */
[C---:B------:R-:W-:Y:S02]  /*46b0*/  FFMA.FTZ R9, R135.reuse, R9, R132 ;  /* 0x0000000987097223 */ /* 0x040fe40000010084 */
[----:B------:R-:W-:Y:S02]  /*46c0*/  FMUL.FTZ R8, R135, R8 ;  /* 0x0000000887087220 */ /* 0x000fe40000410000 */
[C---:B------:R-:W-:Y:S01]  /*46d0*/  FFMA.FTZ R9, R141.reuse, R9, R134 ;  /* 0x000000098d097223 */ /* 0x040fe20000010086 */
[----:B------:R-:W2:Y:S01]  /*46e0*/  MUFU.EX2 R7, R7 ;  /* 0x0000000700077308 */ /* 0x000ea20000000800 */
[----:B------:R-:W-:Y:S01]  /*46f0*/  FMUL.FTZ R8, R141, R8 ;  /* 0x000000088d087220 */ /* 0x000fe20000410000 */
[----:B-1----:R-:W-:Y:S01]  /*4700*/  FSEL R142, R4, 1, !P2 ;  /* 0x3f800000048e7808 */ /* 0x002fe20005000000 */
[----:B------:R-:W-:-:S02]  /*4710*/  FFMA.FTZ R9, R143, R9, R136 ;  /* 0x000000098f097223 */ /* 0x000fc40000010088 */
[----:B------:R-:W-:Y:S02]  /*4720*/  FMUL.FTZ R3, R143, R8 ;  /* 0x000000088f037220 */ /* 0x000fe40000410000 */
[----:B------:R-:W-:Y:S01]  /*4730*/  FFMA.FTZ R9, R142, R9, R137 ;  /* 0x000000098e097223 */ /* 0x000fe20000010089 */
[----:B------:R-:W1:Y:S01]  /*4740*/  MUFU.EX2 R5, R5 ;  /* 0x0000000500057308 */ /* 0x000e620000000800 */
[----:B0-----:R-:W-:Y:S01]  /*4750*/  FSEL R145, R6, 1, !P3 ;  /* 0x3f80000006917808 */ /* 0x001fe20005800000 */
[----:B------:R-:W-:Y:S01]  /*4760*/  FMUL.FTZ R2, R142, R3 ;  /* 0x000000038e027220 */ /* 0x000fe20000410000 */
[----:B--2---:R-:W-:-:S03]  /*4770*/  FSEL R144, R7, 1, !P4 ;  /* 0x3f80000007907808 */ /* 0x004fc60006000000 */
[C---:B------:R-:W-:Y:S01]  /*4780*/  FFMA.FTZ R9, R145.reuse, R9, R138 ;  /* 0x0000000991097223 */ /* 0x040fe2000001008a */
[C---:B------:R-:W-:Y:S01]  /*4790*/  ISETP.GE.AND P1, PT, R50.reuse, 0x1, PT ;  /* 0x000000013200780c */ /* 0x040fe20003f26270 */
[----:B------:R-:W-:Y:S01]  /*47a0*/  FMUL.FTZ R3, R145, R2 ;  /* 0x0000000291037220 */ /* 0x000fe20000410000 */
[----:B------:R-:W-:Y:S01]  /*47b0*/  ISETP.NE.AND P2, PT, R50, 0x1f, PT ;  /* 0x0000001f3200780c */ /* 0x000fe20003f45270 */
[C---:B------:R-:W-:Y:S01]  /*47c0*/  FFMA.FTZ R9, R144.reuse, R9, R139 ;  /* 0x0000000990097223 */ /* 0x040fe2000001008b */
[----:B------:R-:W-:Y:S01]  /*47d0*/  MOV R10, UR5 ;  /* 0x00000005000a7c02 */ /* 0x000fe20008000f00 */
[----:B------:R-:W-:Y:S01]  /*47e0*/  FMUL.FTZ R2, R144, R3 ;  /* 0x0000000390027220 */ /* 0x000fe20000410000 */
[----:B-1----:R-:W-:Y:S01]  /*47f0*/  FSEL R147, R5, 1, !P5 ;  /* 0x3f80000005937808 */ /* 0x002fe20006800000 */
[----:B------:R-:W-:Y:S01]  /*4800*/  IMAD.U32 R4, RZ, RZ, UR24 ;  /* 0x00000018ff047e24 */ /* 0x000fe2000f8e00ff */
[----:B------:R-:W-:Y:S01]  /*4810*/  MOV R5, UR22 ;  /* 0x0000001600057c02 */ /* 0x000fe20008000f00 */
[----:B------:R-:W-:Y:S01]  /*4820*/  IMAD.U32 R7, RZ, RZ, UR25 ;  /* 0x00000019ff077e24 */ /* 0x000fe2000f8e00ff */
[----:B------:R-:W-:Y:S01]  /*4830*/  MOV R6, UR33 ;  /* 0x0000002100067c02 */ /* 0x000fe20008000f00 */
[----:B------:R-:W-:-:S02]  /*4840*/  FFMA.FTZ R3, R147, R9, R140 ;  /* 0x0000000993037223 */ /* 0x000fc4000001008c */
[----:B------:R-:W-:Y:S01]  /*4850*/  FMUL.FTZ R2, R147, R2 ;  /* 0x0000000293027220 */ /* 0x000fe20000410000 */
[----:B------:R0:W5:Y:S04]  /*4860*/  LDG.E R146, [R4.64] ;  /* 0x0000001a04927981 */ /* 0x000168000c1e1900 */
[----:B------:R-:W1:Y:S04]  /*4870*/  SHFL.UP PT, R8, R3, 0x1, RZ ;  /* 0x0420000003087989 */ /* 0x000e6800000e00ff */
[----:B------:R-:W2:Y:S04]  /*4880*/  SHFL.UP PT, R9, R2, 0x1, RZ ;  /* 0x0420000002097989 */ /* 0x000ea800000e00ff */
[----:B------:R3:W5:Y:S01]  /*4890*/  LDG.E R149, [R6.64] ;  /* 0x0000001a06957981 */ /* 0x000762000c1e1900 */
[----:B-1----:R-:W-:-:S02]  /*48a0*/  @P1 FFMA.FTZ R3, R2, R8, R3 ;  /* 0x0000000802031223 */ /* 0x002fc40000010003 */
[----:B--2---:R-:W-:-:S03]  /*48b0*/  @P1 FMUL.FTZ R2, R2, R9 ;  /* 0x0000000902021220 */ /* 0x004fc60000410000 */
[----:B------:R-:W1:Y:S04]  /*48c0*/  SHFL.UP PT, R8, R3, 0x2, RZ ;  /* 0x0440000003087989 */ /* 0x000e6800000e00ff */
[----:B------:R-:W2:Y:S01]  /*48d0*/  SHFL.UP PT, R9, R2, 0x2, RZ ;  /* 0x0440000002097989 */ /* 0x000ea200000e00ff */
[----:B------:R-:W-:-:S13]  /*48e0*/  ISETP.GE.AND P1, PT, R50, 0x2, PT ;  /* 0x000000023200780c */ /* 0x000fda0003f26270 */
[C---:B-1----:R-:W-:Y:S02]  /*48f0*/  @P1 FFMA.FTZ R3, R2.reuse, R8, R3 ;  /* 0x0000000802031223 */ /* 0x042fe40000010003 */
[----:B--2---:R-:W-:-:S03]  /*4900*/  @P1 FMUL.FTZ R2, R2, R9 ;  /* 0x0000000902021220 */ /* 0x004fc60000410000 */
[----:B------:R-:W1:Y:S04]  /*4910*/  SHFL.UP PT, R8, R3, 0x4, RZ ;  /* 0x0480000003087989 */ /* 0x000e6800000e00ff */
[----:B0-----:R-:W0:Y:S01]  /*4920*/  SHFL.UP PT, R5, R2, 0x4, RZ ;  /* 0x0480000002057989 */ /* 0x001e2200000e00ff */
[----:B------:R-:W-:-:S13]  /*4930*/  ISETP.GE.AND P1, PT, R50, 0x4, PT ;  /* 0x000000043200780c */ /* 0x000fda0003f26270 */
[C---:B-1----:R-:W-:Y:S02]  /*4940*/  @P1 FFMA.FTZ R3, R2.reuse, R8, R3 ;  /* 0x0000000802031223 */ /* 0x042fe40000010003 */
[----:B0-----:R-:W-:-:S03]  /*4950*/  @P1 FMUL.FTZ R2, R2, R5 ;  /* 0x0000000502021220 */ /* 0x001fc60000410000 */
        /* <DEDUP_REMOVED lines=8> */
[----:B------:R-:W-:Y:S01]  /*49e0*/  HFMA2.MMA R9, -RZ, RZ, 0, 0 ;  /* 0x00000000ff097435 */ /* 0x000fe200000001ff */
[----:B------:R-:W-:-:S09]  /*49f0*/  IMAD.MOV.U32 R8, RZ, RZ, 0x3f800000 ;  /* 0x3f800000ff087424 */ /* 0x000fd200078e00ff */
[----:B------:R-:W2:Y:S02]  /*4a00*/  @!P0 LDS.64 R8, [R10.X8+0x870] ;  /* 0x000870000a088984 */ /* 0x000ea40000008a00 */
[C---:B0-----:R-:W-:Y:S02]  /*4a10*/  @P1 FFMA.FTZ R3, R2.reuse, R4, R3 ;  /* 0x0000000402031223 */ /* 0x041fe40000010003 */
[----:B-1----:R-:W-:-:S05]  /*4a20*/  @P1 FMUL.FTZ R2, R2, R5 ;  /* 0x0000000502021220 */ /* 0x002fca0000410000 */
[----:B------:R0:W-:Y:S04]  /*4a30*/  @!P2 STS.64 [R47.X8+0x850], R2 ;  /* 0x000850022f00a388 */ /* 0x0001e80000008a00 */
[----:B------:R-:W-:Y:S06]  /*4a40*/  BAR.SYNC.DEFER_BLOCKING 0x0 ;  /* 0x0000000000007b1d */ /* 0x000fec0000010000 */
[----:B------:R-:W-:Y:S04]  /*4a50*/  SHFL.UP PT, R148, R2, 0x1, RZ ;  /* 0x0420000002947989 */ /* 0x000fe800000e00ff */
[----:B---3--:R-:W1:Y:S01]  /*4a60*/  LDS.128 R4, [0x850] ;  /* 0x00085000ff047984 */ /* 0x008e620000000c00 */
[----:B0-----:R-:W-:-:S03]  /*4a70*/  SHF.R.U32.HI R47, RZ, 0x5, R61 ;  /* 0x00000005ff2f7819 */ /* 0x001fc6000001163d */
[----:B------:R-:W0:Y:S01]  /*4a80*/  SHFL.UP PT, R150, R3, 0x1, RZ ;  /* 0x0420000003967989 */ /* 0x000e2200000e00ff */
[----:B------:R-:W-:-:S04]  /*4a90*/  ISETP.NE.AND P1, PT, R47, RZ, PT ;  /* 0x000000ff2f00720c */ /* 0x000fc80003f25270 */
[C---:B------:R-:W-:Y:S01]  /*4aa0*/  ISETP.NE.AND P3, PT, R50.reuse, RZ, P1 ;  /* 0x000000ff3200720c */ /* 0x040fe20000f65270 */
[----:B------:R-:W-:Y:S08]  /*4ab0*/  BSSY B0, `(.L_x_3389) ;  /* 0x0000012000007945 */ /* 0x000ff00003800000 */
[----:B------:R-:W-:Y:S02]  /*4ac0*/  @P1 ISETP.NE.AND P2, PT, R50, RZ, PT ;  /* 0x000000ff3200120c */ /* 0x000fe40003f45270 */
[----:B--2---:R-:W-:Y:S01]  /*4ad0*/  @P1 MOV R10, R8 ;  /* 0x00000008000a1202 */ /* 0x004fe20000000f00 */
[----:B-1----:R-:W-:-:S02]  /*4ae0*/  @P1 FMUL.FTZ R11, R148, R4 ;  /* 0x00000004940b1220 */ /* 0x002fc40000410000 */
[----:B------:R-:W-:Y:S02]  /*4af0*/  FFMA.FTZ R152, R5, R6, R7 ;  /* 0x0000000605987223 */ /* 0x000fe40000010007 */
[----:B0-----:R-:W-:Y:S01]  /*4b00*/  @P3 FFMA.FTZ R5, R148, R5, R150 ;  /* 0x0000000594053223 */ /* 0x001fe20000010096 */
[----:B------:R-:W-:Y:S02]  /*4b10*/  @P1 FSEL R7, R4, R11, !P2 ;  /* 0x0000000b04071208 */ /* 0x000fe40005000000 */
[----:B------:R-:W-:Y:S02]  /*4b20*/  @P1 MOV R11, R9 ;  /* 0x00000009000b1202 */ /* 0x000fe40000000f00 */
[----:B------:R-:W-:Y:S01]  /*4b30*/  @P1 MOV R150, R5 ;  /* 0x0000000500961202 */ /* 0x000fe20000000f00 */
[----:B------:R-:W-:Y:S01]  /*4b40*/  @P1 IMAD.MOV.U32 R148, RZ, RZ, R7 ;  /* 0x000000ffff941224 */ /* 0x000fe200078e0007 */
[----:B------:R-:W-:Y:S05]  /*4b50*/  @P1 BRA `(.L_x_3390) ;  /* 0x0000007000001947 */ /* 0x000fea0003800000 */
[----:B------:R-:W-:Y:S01]  /*4b60*/  ISETP.NE.AND P1, PT, R50, RZ, PT ;  /* 0x000000ff3200720c */ /* 0x000fe20003f25270 */
[----:B------:R-:W-:-:S04]  /*4b70*/  FMUL.FTZ R11, R4, R6 ;  /* 0x00000006040b7220 */ /* 0x000fc80000410000 */
[C---:B------:R-:W-:Y:S02]  /*4b80*/  FMUL.FTZ R10, R11.reuse, R8 ;  /* 0x000000080b0a7220 */ /* 0x040fe40000410000 */
[----:B------:R-:W-:-:S06]  /*4b90*/  FFMA.FTZ R11, R11, R9, R152 ;  /* 0x000000090b0b7223 */ /* 0x000fcc0000010098 */
[----:B------:R0:W-:Y:S01]  /*4ba0*/  @!P1 STS.64 [0x868], R8 ;  /* 0x00086808ff009388 */ /* 0x0001e20000000a00 */
[----:B------:R-:W-:Y:S01]  /*4bb0*/  @!P1 MOV R148, R8 ;  /* 0x0000000800949202 */ /* 0x000fe20000000f00 */
[----:B------:R-:W-:Y:S02]  /*4bc0*/  @!P1 IMAD.MOV.U32 R150, RZ, RZ, R9 ;  /* 0x000000ffff969224 */ /* 0x000fe400078e0009 */
.L_x_3390:
[----:B------:R-:W-:Y:S05]  /*4bd0*/  BSYNC B0 ;  /* 0x0000000000007941 */ /* 0x000fea0003800000 */
.L_x_3389:
        /* <DEDUP_REMOVED lines=37> */
.L_x_3392:
[----:B------:R-:W-:Y:S05]  /*4e30*/  BSYNC B0 ;  /* 0x0000000000007941 */ /* 0x000fea0003800000 */
.L_x_3391:
        /* <DEDUP_REMOVED lines=22> */
.L_x_3388:
        /* <DEDUP_REMOVED lines=81> */
.L_x_3395:
[----:B------:R-:W-:Y:S05]  /*54b0*/  BSYNC B0 ;  /* 0x0000000000007941 */ /* 0x000fea0003800000 */
.L_x_3394:
        /* <DEDUP_REMOVED lines=55> */
.L_x_3396:
[----:B------:R-:W-:Y:S05]  /*5830*/  EXIT ;  /* 0x000000000000794d */ /* 0x000fea0003800000 */
.L_x_3398:
        /* <DEDUP_REMOVED lines=12> */
.L_x_5416:


//--------------------- .text._Z25selective_scan_fwd_kernelI32Selective_Scan_fwd_kernel_traitsILi64ELi16ELi1ELb0ELb0ELb0ELb1EN3c104HalfEfEEv13SSMParamsBase --------------------------
	.section	.text._Z25selective_scan_fwd_kernelI32Selective_Scan_fwd_kernel_traitsILi64ELi16ELi1ELb0ELb0ELb0ELb1EN3c104HalfEfEEv13SSMParamsBase,"ax",@progbits
	.sectioninfo	@"SHI_REGISTERS=165"
	.align	128
        .global         _Z25selective_scan_fwd_kernelI32Selective_Scan_fwd_kernel_traitsILi64ELi16ELi1ELb0ELb0ELb0ELb1EN3c104HalfEfEEv13SSMParamsBase
        .type           _Z25selective_scan_fwd_kernelI32Selective_Scan_fwd_kernel_traitsILi64ELi16ELi1ELb0ELb0ELb0ELb1EN3c104HalfEfEEv13SSMParamsBase,@function
        .size           _Z25selective_scan_fwd_kernelI32Selective_Scan_fwd_kernel_traitsILi64ELi16ELi1ELb0ELb0ELb0ELb1EN3c104HalfEfEEv13SSMParamsBase,(.L_x_5417 - _Z25selective_scan_fwd_kernelI32Selective_Scan_fwd_kernel_traitsILi64ELi16ELi1ELb0ELb0ELb0ELb1EN3c104HalfEfEEv13SSMParamsBase)
        .other          _Z25selective_scan_fwd_kernelI32Selective_Scan_fwd_kernel_traitsILi64ELi16ELi1ELb0ELb0ELb0ELb1EN3c104HalfEfEEv13SSMParamsBase,@"STO_CUDA_ENTRY STV_DEFAULT"
_Z25selective_scan_fwd_kernelI32Selective_Scan_fwd_kernel_traitsILi64ELi16ELi1ELb0ELb0ELb0ELb1EN3c104HalfEfEEv13SSMParamsBase:
.text._Z25selective_scan_fwd_kernelI32Selective_Scan_fwd_kernel_traitsILi64ELi16ELi1ELb0ELb0ELb0ELb1EN3c104HalfEfEEv13SSMParamsBase:
        /* <DEDUP_REMOVED lines=45> */
[----:B0-----:R-:W-:Y:S01]  /*02d0*/  ULDC.64 UR10, c[0x0][0x180] ;  /* 0x00006000000a7ab9 */ /* 0x001fe20000000a00 */
[----:B------:R-:W0:Y:S01]  /*02e0*/  S2R R81, SR_TID.X ;  /* 0x0000000000517919 */ /* 0x000e220000002100 */
[----:B------:R-:W-:Y:S02]  /*02f0*/  ULDC.64 UR12, c[0x0][0x198] ;  /* 0x00006600000c7ab9 */ /* 0x000fe40000000a00 */
[----:B------:R-:W-:Y:S01]  /*0300*/  UIMAD.WIDE.U32 UR30, UR34, UR10, URZ ;  /* 0x0000000a221e72a5 */ /* 0x000fe2000f8e003f */
[----:B------:R-:W1:Y:S01]  /*0310*/  S2R R63, SR_LANEID ;  /* 0x00000000003f7919 */ /* 0x000e620000000000 */
[----:B------:R-:W-:Y:S02]  /*0320*/  UIMAD UR8, UR35, UR10, URZ ;  /* 0x0000000a230872a4 */ /* 0x000fe4000f8e023f */
[----:B------:R-:W-:Y:S02]  /*0330*/  UIMAD UR10, UR35, UR12, URZ ;  /* 0x0000000c230a72a4 */ /* 0x000fe4000f8e023f */
[----:B------:R-:W-:-:S02]  /*0340*/  ULDC.64 UR14, c[0x0][0x240] ;  /* 0x00009000000e7ab9 */ /* 0x000fc40000000a00 */
[----:B------:R-:W-:Y:S02]  /*0350*/  UIMAD UR13, UR34, UR13, UR10 ;  /* 0x0000000d220d72a4 */ /* 0x000fe4000f8e020a */
[----:B------:R-:W-:Y:S02]  /*0360*/  UIADD3 UR16, UR5, UR16, URZ ;  /* 0x0000001005107290 */ /* 0x000fe4000fffe03f */
[----:B------:R-:W-:Y:S02]  /*0370*/  ULEA UR10, UP0, UR4, UR14, 0x1 ;  /* 0x0000000e040a7291 */ /* 0x000fe4000f80083f */
[----:B------:R-:W-:Y:S02]  /*0380*/  UMOV UR5, URZ ;  /* 0x0000003f00057c82 */ /* 0x000fe40008000000 */
[----:B------:R-:W-:Y:S02]  /*0390*/  ULEA.HI.X UR16, UR4, UR15, UR16, 0x1, UP0 ;  /* 0x0000000f04107291 */ /* 0x000fe400080f0c10 */
[----:B-----5:R2:W3:Y:S01]  /*03a0*/  @P1 R2UR UR5, R2 ;  /* 0x00000000020513c2 */ /* 0x0204e200000e0000 */
[----:B------:R-:W-:Y:S01]  /*03b0*/  UMOV UR4, URZ ;  /* 0x0000003f00047c82 */ /* 0x000fe20008000000 */
[C---:B0-----:R-:W-:Y:S01]  /*03c0*/  IMAD.SHL.U32 R57, R81.reuse, 0x10, RZ ;  /* 0x0000001051397824 */ /* 0x041fe200078e00ff */
[----:B------:R-:W-:Y:S01]  /*03d0*/  UIMAD UR11, UR34, UR11, UR8 ;  /* 0x0000000b220b72a4 */ /* 0x000fe2000f8e0208 */
[----:B------:R-:W-:Y:S01]  /*03e0*/  LOP3.LUT R64, R81, 0x1f, RZ, 0xc0, !PT ;  /* 0x0000001f51407812 */ /* 0x000fe200078ec0ff */
[----:B------:R-:W-:Y:S01]  /*03f0*/  ULDC.64 UR20, c[0x0][0x1b8] ;  /* 0x00006e0000147ab9 */ /* 0x000fe20000000a00 */
[----:B------:R-:W-:-:S02]  /*0400*/  SHF.R.U32.HI R62, RZ, 0x5, R81 ;  /* 0x00000005ff3e7819 */ /* 0x000fc40000011651 */
[----:B------:R2:W0:Y:S01]  /*0410*/  @P2 R2UR UR4, R4 ;  /* 0x00000000040423c2 */ /* 0x00042200000e0000 */
[----:B------:R-:W-:Y:S01]  /*0420*/  UIADD3 UR17, UR7, UR17, URZ ;  /* 0x0000001107117290 */ /* 0x000fe2000fffe03f */
[----:B------:R-:W-:Y:S01]  /*0430*/  LOP3.LUT R61, R64, 0xfffffe00, R57, 0xf8, !PT ;  /* 0xfffffe00403d7812 */ /* 0x000fe200078ef839 */
[----:B------:R-:W-:Y:S01]  /*0440*/  UIMAD.WIDE.U32 UR8, UR34, UR12, URZ ;  /* 0x0000000c220872a5 */ /* 0x000fe2000f8e003f */
[C---:B------:R-:W-:Y:S01]  /*0450*/  IADD3 R60, R57.reuse, 0x1, RZ ;  /* 0x00000001393c7810 */ /* 0x040fe20007ffe0ff */
[----:B------:R-:W-:Y:S01]  /*0460*/  ULDC UR7, c[0x0][0x164] ;  /* 0x0000590000077ab9 */ /* 0x000fe20000000800 */
[C---:B------:R-:W-:Y:S01]  /*0470*/  IADD3 R59, R57.reuse, 0x2, RZ ;  /* 0x00000002393b7810 */ /* 0x040fe20007ffe0ff */
[----:B------:R-:W-:Y:S01]  /*0480*/  UIMAD UR12, UR35, UR20, URZ ;  /* 0x00000014230c72a4 */ /* 0x000fe2000f8e023f */
[C---:B------:R-:W-:Y:S01]  /*0490*/  IADD3 R58, R57.reuse, 0x3, RZ ;  /* 0x00000003393a7810 */ /* 0x040fe20007ffe0ff */
[----:B------:R-:W-:Y:S01]  /*04a0*/  UIMAD UR7, UR36, UR7, UR34 ;  /* 0x00000007240772a4 */ /* 0x000fe2000f8e0222 */
[C---:B------:R-:W-:Y:S01]  /*04b0*/  IADD3 R129, R57.reuse, 0x4, RZ ;  /* 0x0000000439817810 */ /* 0x040fe20007ffe0ff */
[----:B------:R-:W-:Y:S01]  /*04c0*/  ULDC.64 UR18, c[0x0][0x248] ;  /* 0x0000920000127ab9 */ /* 0x000fe20000000a00 */
[C---:B------:R-:W-:Y:S01]  /*04d0*/  IADD3 R128, R57.reuse, 0x5, RZ ;  /* 0x0000000539807810 */ /* 0x040fe20007ffe0ff */
[----:B------:R-:W-:Y:S01]  /*04e0*/  ULDC UR15, c[0x0][0x174] ;  /* 0x00005d00000f7ab9 */ /* 0x000fe20000000800 */
[C---:B------:R-:W-:Y:S01]  /*04f0*/  IADD3 R127, R57.reuse, 0x6, RZ ;  /* 0x00000006397f7810 */ /* 0x040fe20007ffe0ff */
[----:B------:R-:W-:Y:S01]  /*0500*/  UIMAD.WIDE.U32 UR32, UR34, UR20, URZ ;  /* 0x00000014222072a5 */ /* 0x000fe2000f8e003f */
[C---:B------:R-:W-:Y:S01]  /*0510*/  IADD3 R126, R57.reuse, 0x7, RZ ;  /* 0x00000007397e7810 */ /* 0x040fe20007ffe0ff */
[----:B------:R-:W-:Y:S01]  /*0520*/  ULEA UR14, UP1, UR6, UR18, 0x1 ;  /* 0x00000012060e7291 */ /* 0x000fe2000f82083f */
[C---:B------:R-:W-:Y:S01]  /*0530*/  IADD3 R125, R57.reuse, 0x8, RZ ;  /* 0x00000008397d7810 */ /* 0x040fe20007ffe0ff */
[----:B------:R-:W-:Y:S01]  /*0540*/  UIMAD UR12, UR34, UR21, UR12 ;  /* 0x00000015220c72a4 */ /* 0x000fe2000f8e020c */
[C---:B------:R-:W-:Y:S01]  /*0550*/  IADD3 R124, R57.reuse, 0x9, RZ ;  /* 0x00000009397c7810 */ /* 0x040fe20007ffe0ff */
[----:B------:R-:W-:Y:S01]  /*0560*/  UIMAD UR7, UR7, UR15, URZ ;  /* 0x0000000f070772a4 */ /* 0x000fe2000f8e023f */
[C---:B------:R-:W-:Y:S01]  /*0570*/  IADD3 R123, R57.reuse, 0xa, RZ ;  /* 0x0000000a397b7810 */ /* 0x040fe20007ffe0ff */
[----:B------:R-:W-:Y:S01]  /*0580*/  IMAD.SHL.U32 R56, R62, 0x200, RZ ;  /* 0x000002003e387824 */ /* 0x000fe200078e00ff */
[C---:B------:R-:W-:Y:S01]  /*0590*/  IADD3 R122, R57.reuse, 0xb, RZ ;  /* 0x0000000b397a7810 */ /* 0x040fe20007ffe0ff */
[----:B------:R-:W-:Y:S01]  /*05a0*/  ULDC UR18, c[0x0][0x16c] ;  /* 0x00005b0000127ab9 */ /* 0x000fe20000000800 */
[C---:B------:R-:W-:Y:S01]  /*05b0*/  IADD3 R121, R57.reuse, 0xc, RZ ;  /* 0x0000000c39797810 */ /* 0x040fe20007ffe0ff */
[----:B------:R-:W-:Y:S01]  /*05c0*/  ULEA.HI.X UR17, UR6, UR19, UR17, 0x1, UP1 ;  /* 0x0000001306117291 */ /* 0x000fe200088f0c11 */
[C---:B------:R-:W-:Y:S01]  /*05d0*/  IADD3 R120, R57.reuse, 0xd, RZ ;  /* 0x0000000d39787810 */ /* 0x040fe20007ffe0ff */
[----:B------:R-:W-:Y:S01]  /*05e0*/  UIADD3 UR15, UR33, UR12, URZ ;  /* 0x0000000c210f7290 */ /* 0x000fe2000fffe03f */
[C---:B------:R-:W-:Y:S01]  /*05f0*/  IADD3 R119, R57.reuse, 0xe, RZ ;  /* 0x0000000e39777810 */ /* 0x040fe20007ffe0ff */
[----:B------:R-:W-:Y:S01]  /*0600*/  UMOV UR6, URZ ;  /* 0x0000003f00067c82 */ /* 0x000fe20008000000 */
[----:B------:R-:W-:Y:S01]  /*0610*/  IADD3 R57, R57, 0xf, RZ ;  /* 0x0000000f39397810 */ /* 0x000fe20007ffe0ff */
[----:B------:R-:W-:Y:S01]  /*0620*/  UIADD3 UR11, UR31, UR11, URZ ;  /* 0x0000000b1f0b7290 */ /* 0x000fe2000fffe03f */
[----:B------:R-:W-:Y:S01]  /*0630*/  SHF.R.S32.HI R55, RZ, 0x1f, R61 ;  /* 0x0000001fff377819 */ /* 0x000fe2000001143d */
[----:B------:R-:W-:Y:S01]  /*0640*/  UIADD3 UR13, UR9, UR13, URZ ;  /* 0x0000000d090d7290 */ /* 0x000fe2000fffe03f */
[C---:B------:R-:W-:Y:S01]  /*0650*/  LOP3.LUT R82, R61.reuse, 0x20, RZ, 0xfc, !PT ;  /* 0x000000203d527812 */ /* 0x040fe200078efcff */
        /* <DEDUP_REMOVED lines=14> */
[----:B0123--:R-:W-:Y:S02]  /*0740*/  LOP3.LUT R41, R61, 0x1e0, RZ, 0xfc, !PT ;  /* 0x000001e03d297812 */ /* 0x00ffe400078efcff */
.L_x_3442:
        /* <DEDUP_REMOVED lines=24> */
[----:B------:R-:W-:Y:S01]  /*08d0*/  ISETP.GE.AND P1, PT, R48, UR20, PT ;  /* 0x0000001430007c0c */ /* 0x000fe2000bf26270 */
        /* <DEDUP_REMOVED lines=38> */
[C---:B------:R-:W-:Y:S02]  /*0b40*/  IADD3 R39, R18.reuse, 0x160, RZ ;  /* 0x0000016012277810 */ /* 0x040fe40007ffe0ff */
[C---:B------:R-:W-:Y:S02]  /*0b50*/  IADD3 R31, R18.reuse, 0xc0, RZ ;  /* 0x000000c0121f7810 */ /* 0x040fe40007ffe0ff */
[-C--:B------:R-:W-:Y:S02]  /*0b60*/  LEA.HI.SX32 R21, R21, R18.reuse, 0x1b ;  /* 0x0000001215157211 */ /* 0x080fe400078fdaff */
[-C--:B------:R-:W-:Y:S02]  /*0b70*/  LEA.HI.SX32 R23, R23, R18.reuse, 0x1b ;  /* 0x0000001217177211 */ /* 0x080fe400078fdaff */
[----:B------:R-:W-:Y:S02]  /*0b80*/  IADD3 R37, R18, 0x140, RZ ;  /* 0x0000014012257810 */ /* 0x000fe40007ffe0ff */
[----:B------:R-:W-:Y:S01]  /*0b90*/  LEA.HI.SX32 R25, R25, R18, 0x1b ;  /* 0x0000001219197211 */ /* 0x000fe200078fdaff */
[----:B------:R-:W-:Y:S01]  /*0ba0*/  IMAD.SHL.U32 R40, R40, 0x2, RZ ;  /* 0x0000000228287824 */ /* 0x000fe200078e00ff */
[----:B------:R-:W-:-:S02]  /*0bb0*/  IADD3 R33, R18, 0xe0, RZ ;  /* 0x000000e012217810 */ /* 0x000fc40007ffe0ff */
[C---:B0-----:R-:W-:Y:S02]  /*0bc0*/  IADD3 R3, R18.reuse, 0x100, RZ ;  /* 0x0000010012037810 */ /* 0x041fe40007ffe0ff */
[----:B------:R-:W-:Y:S02]  /*0bd0*/  IADD3 R35, R18, 0x120, RZ ;  /* 0x0000012012237810 */ /* 0x000fe40007ffe0ff */
[-C--:B------:R-:W-:Y:S02]  /*0be0*/  LEA.HI.SX32 R27, R27, R18.reuse, 0x1b ;  /* 0x000000121b1b7211 */ /* 0x080fe400078fdaff */
[-C--:B------:R-:W-:Y:S02]  /*0bf0*/  LEA.HI.SX32 R29, R29, R18.reuse, 0x1b ;  /* 0x000000121d1d7211 */ /* 0x080fe400078fdaff */
[-C--:B------:R-:W-:Y:S01]  /*0c00*/  LEA.HI.SX32 R20, R39, R18.reuse, 0x1b ;  /* 0x0000001227147211 */ /* 0x080fe200078fdaff */
[----:B------:R-:W-:Y:S01]  /*0c10*/  IMAD.SHL.U32 R38, R23, 0x2, RZ ;  /* 0x0000000217267824 */ /* 0x000fe200078e00ff */
[----:B------:R-:W-:-:S02]  /*0c20*/  LEA.HI.SX32 R31, R31, R18, 0x1b ;  /* 0x000000121f1f7211 */ /* 0x000fc400078fdaff */
[----:B------:R-:W-:Y:S02]  /*0c30*/  SHF.L.U32 R39, R21, 0x1, RZ ;  /* 0x0000000115277819 */ /* 0x000fe400000006ff */
[-C--:B------:R-:W-:Y:S01]  /*0c40*/  LEA.HI.SX32 R30, R37, R18.reuse, 0x1b ;  /* 0x00000012251e7211 */ /* 0x080fe200078fdaff */
[----:B------:R-:W-:Y:S01]  /*0c50*/  IMAD.SHL.U32 R37, R25, 0x2, RZ ;  /* 0x0000000219257824 */ /* 0x000fe200078e00ff */
        /* <DEDUP_REMOVED lines=8> */
[----:B------:R-:W-:Y:S01]  /*0ce0*/  IADD3 R69, R18, 0x1c0, RZ ;  /* 0x000001c012457810 */ /* 0x000fe20007ffe0ff */
[----:B------:R-:W-:Y:S01]  /*0cf0*/  IMAD.SHL.U32 R32, R3, 0x2, RZ ;  /* 0x0000000203207824 */ /* 0x000fe200078e00ff */
[-C--:B------:R-:W-:Y:S02]  /*0d00*/  LEA.HI.SX32 R28, R65, R18.reuse, 0x1b ;  /* 0x00000012411c7211 */ /* 0x080fe400078fdaff */
[----:B------:R-:W-:Y:S01]  /*0d10*/  SHF.L.U32 R33, R33, 0x1, RZ ;  /* 0x0000000121217819 */ /* 0x000fe200000006ff */
[----:B------:R-:W-:Y:S01]  /*0d20*/  IMAD.SHL.U32 R31, R2, 0x2, RZ ;  /* 0x00000002021f7824 */ /* 0x000fe200078e00ff */
[-C--:B------:R-:W-:Y:S02]  /*0d30*/  LEA.HI.SX32 R67, R67, R18.reuse, 0x1b ;  /* 0x0000001243437211 */ /* 0x080fe400078fdaff */
[----:B------:R-:W-:Y:S01]  /*0d40*/  LEA.HI.SX32 R26, R69, R18, 0x1b ;  /* 0x00000012451a7211 */ /* 0x000fe200078fdaff */
[----:B------:R-:W-:Y:S01]  /*0d50*/  IMAD.SHL.U32 R29, R20, 0x2, RZ ;  /* 0x00000002141d7824 */ /* 0x000fe200078e00ff */
[----:B------:R-:W-:-:S02]  /*0d60*/  IADD3 R71, R18, 0x1e0, RZ ;  /* 0x000001e012477810 */ /* 0x000fc40007ffe0ff */
[----:B------:R-:W-:Y:S01]  /*0d70*/  SHF.L.U32 R30, R30, 0x1, RZ ;  /* 0x000000011e1e7819 */ /* 0x000fe200000006ff */
[----:B------:R-:W-:Y:S01]  /*0d80*/  IMAD.SHL.U32 R28, R28, 0x2, RZ ;  /* 0x000000021c1c7824 */ /* 0x000fe200078e00ff */
[----:B------:R-:W-:Y:S01]  /*0d90*/  SHF.L.U32 R27, R67, 0x1, RZ ;  /* 0x00000001431b7819 */ /* 0x000fe200000006ff */
[----:B------:R-:W-:Y:S01]  /*0da0*/  IMAD.SHL.U32 R26, R26, 0x2, RZ ;  /* 0x000000021a1a7824 */ /* 0x000fe200078e00ff */
[----:B------:R-:W-:-:S05]  /*0db0*/  LEA.HI.SX32 R71, R71, R18, 0x1b ;  /* 0x0000001247477211 */ /* 0x000fca00078fdaff */
        /* <DEDUP_REMOVED lines=28> */
[----:B------:R-:W-:Y:S04]  /*0f80*/  STS.U16 [R36+0x100], R9 ;  /* 0x0001000924007388 */ /* 0x000fe80000000400 */
[----:B------:R-:W-:Y:S04]  /*0f90*/  STS.U16 [R35+0x140], R6 ;  /* 0x0001400623007388 */ /* 0x000fe80000000400 */
[----:B------:R-:W-:Y:S01]  /*0fa0*/  STS.U16 [R34+0x180], R11 ;  /* 0x0001800b22007388 */ /* 0x000fe20000000400 */
[----:B0-----:R-:W-:-:S03]  /*0fb0*/  LEA R0, R63, R56, 0x4 ;  /* 0x000000383f007211 */ /* 0x001fc600078e20ff */
[----:B------:R-:W-:Y:S04]  /*0fc0*/  STS.U16 [R33+0x1c0], R8 ;  /* 0x0001c00821007388 */ /* 0x000fe80000000400 */
[----:B------:R0:W-:Y:S04]  /*0fd0*/  STS.U16 [R32+0x200], R13 ;  /* 0x0002000d20007388 */ /* 0x0001e80000000400 */
[----:B------:R-:W-:Y:S04]  /*0fe0*/  STS.U16 [R31+0x240], R10 ;  /* 0x0002400a1f007388 */ /* 0x000fe80000000400 */
[----:B------:R1:W-:Y:S04]  /*0ff0*/  STS.U16 [R30+0x280], R15 ;  /* 0x0002800f1e007388 */ /* 0x0003e80000000400 */
[----:B------:R-:W-:Y:S01]  /*1000*/  STS.U16 [R29+0x2c0], R12 ;  /* 0x0002c00c1d007388 */ /* 0x000fe20000000400 */
[----:B0-----:R-:W-:-:S03]  /*1010*/  IADD3 R13, R0, 0x6, RZ ;  /* 0x00000006000d7810 */ /* 0x001fc60007ffe0ff */
[----:B------:R-:W-:Y:S01]  /*1020*/  STS.U16 [R28+0x300], R17 ;  /* 0x000300111c007388 */ /* 0x000fe20000000400 */
[C---:B------:R-:W-:Y:S02]  /*1030*/  IADD3 R3, R0.reuse, 0x1, RZ ;  /* 0x0000000100037810 */ /* 0x040fe40007ffe0ff */
[C---:B-1----:R-:W-:Y:S01]  /*1040*/  IADD3 R15, R0.reuse, 0x7, RZ ;  /* 0x00000007000f7810 */ /* 0x042fe20007ffe0ff */
[----:B------:R-:W-:Y:S01]  /*1050*/  STS.U16 [R27+0x340], R14 ;  /* 0x0003400e1b007388 */ /* 0x000fe20000000400 */
[C---:B------:R-:W-:Y:S02]  /*1060*/  IADD3 R7, R0.reuse, 0x3, RZ ;  /* 0x0000000300077810 */ /* 0x040fe40007ffe0ff */
[C---:B------:R-:W-:Y:S01]  /*1070*/  IADD3 R9, R0.reuse, 0x4, RZ ;  /* 0x0000000400097810 */ /* 0x040fe20007ffe0ff */
[----:B------:R0:W-:Y:S01]  /*1080*/  STS.U16 [R26+0x380], R19 ;  /* 0x000380131a007388 */ /* 0x0001e20000000400 */
[C---:B------:R-:W-:Y:S02]  /*1090*/  IADD3 R11, R0.reuse, 0x5, RZ ;  /* 0x00000005000b7810 */ /* 0x040fe40007ffe0ff */
[----:B------:R-:W-:-:S02]  /*10a0*/  IADD3 R21, R0, 0xa, RZ ;  /* 0x0000000a00157810 */ /* 0x000fc40007ffe0ff */
[C---:B------:R-:W-:Y:S02]  /*10b0*/  IADD3 R67, R0.reuse, 0xc, RZ ;  /* 0x0000000c00437810 */ /* 0x040fe40007ffe0ff */
[C---:B------:R-:W-:Y:S02]  /*10c0*/  IADD3 R69, R0.reuse, 0xd, RZ ;  /* 0x0000000d00457810 */ /* 0x040fe40007ffe0ff */
[C---:B------:R-:W-:Y:S02]  /*10d0*/  IADD3 R73, R0.reuse, 0xf, RZ ;  /* 0x0000000f00497810 */ /* 0x040fe40007ffe0ff */
[C---:B0-----:R-:W-:Y:S02]  /*10e0*/  IADD3 R19, R0.reuse, 0x9, RZ ;  /* 0x0000000900137810 */ /* 0x041fe40007ffe0ff */
[C---:B------:R-:W-:Y:S02]  /*10f0*/  IADD3 R5, R0.reuse, 0x2, RZ ;  /* 0x0000000200057810 */ /* 0x040fe40007ffe0ff */
[----:B------:R-:W-:-:S02]  /*1100*/  IADD3 R17, R0, 0x8, RZ ;  /* 0x0000000800117810 */ /* 0x000fc40007ffe0ff */
[C---:B------:R-:W-:Y:S02]  /*1110*/  IADD3 R65, R0.reuse, 0xb, RZ ;  /* 0x0000000b00417810 */ /* 0x040fe40007ffe0ff */
[----:B------:R-:W-:Y:S01]  /*1120*/  IADD3 R71, R0, 0xe, RZ ;  /* 0x0000000e00477810 */ /* 0x000fe20007ffe0ff */
[----:B------:R0:W-:Y:S01]  /*1130*/  STS.U16 [R25+0x3c0], R16 ;  /* 0x0003c01019007388 */ /* 0x0001e20000000400 */
        /* <DEDUP_REMOVED lines=13> */
[-C--:B0-----:R-:W-:Y:S02]  /*1210*/  LEA.HI.SX32 R16, R17, R0.reuse, 0x1b ;  /* 0x0000000011107211 */ /* 0x081fe400078fdaff */
        /* <DEDUP_REMOVED lines=15> */
[----:B------:R-:W-:Y:S01]  /*1310*/  IADD3.X R3, R66, UR17, RZ, P0, !PT ;  /* 0x0000001142037c10 */ /* 0x000fe200087fe4ff */
[----:B------:R-:W-:Y:S01]  /*1320*/  IMAD.SHL.U32 R14, R14, 0x2, RZ ;  /* 0x000000020e0e7824 */ /* 0x000fe200078e00ff */
[----:B------:R-:W-:Y:S01]  /*1330*/  LDS.U16 R74, [R24] ;  /* 0x00000000184a7984 */ /* 0x000fe20000000400 */
[----:B------:R-:W-:Y:S02]  /*1340*/  IMAD.SHL.U32 R12, R12, 0x2, RZ ;  /* 0x000000020c0c7824 */ /* 0x000fe400078e00ff */
[----:B------:R-:W-:Y:S01]  /*1350*/  IMAD.SHL.U32 R11, R69, 0x2, RZ ;  /* 0x00000002450b7824 */ /* 0x000fe200078e00ff */
[----:B------:R-:W-:Y:S01]  /*1360*/  LDS.U16 R72, [R22+0x4] ;  /* 0x0000040016487984 */ /* 0x000fe20000000400 */
        /* <DEDUP_REMOVED lines=133> */
.L_x_3400:
[----:B------:R-:W-:Y:S05]  /*1bc0*/  BSYNC B0 ;  /* 0x0000000000007941 */ /* 0x000fea0003800000 */
.L_x_3399:
        /* <DEDUP_REMOVED lines=36> */
.L_x_3402:
[----:B------:R-:W-:Y:S05]  /*1e10*/  BSYNC B0 ;  /* 0x0000000000007941 */ /* 0x000fea0003800000 */
.L_x_3401:
        /* <DEDUP_REMOVED lines=38> */
.L_x_3404:
[----:B------:R-:W-:Y:S05]  /*2080*/  BSYNC B0 ;  /* 0x0000000000007941 */ /* 0x000fea0003800000 */
.L_x_3403:
        /* <DEDUP_REMOVED lines=36> */
.L_x_3406:
[----:B------:R-:W-:Y:S05]  /*22d0*/  BSYNC B0 ;  /* 0x0000000000007941 */ /* 0x000fea0003800000 */
.L_x_3405:
        /* <DEDUP_REMOVED lines=38> */
.L_x_3408:
[----:B------:R-:W-:Y:S05]  /*2540*/  BSYNC B0 ;  /* 0x0000000000007941 */ /* 0x000fea0003800000 */
.L_x_3407:
        /* <DEDUP_REMOVED lines=36> */
.L_x_3410:
[----:B------:R-:W-:Y:S05]  /*2790*/  BSYNC B0 ;  /* 0x0000000000007941 */ /* 0x000fea0003800000 */
.L_x_3409:
        /* <DEDUP_REMOVED lines=38> */
.L_x_3412:
[----:B------:R-:W-:Y:S05]  /*2a00*/  BSYNC B0 ;  /* 0x0000000000007941 */ /* 0x000fea0003800000 */
.L_x_3411:
        /* <DEDUP_REMOVED lines=37> */
.L_x_3414:
[----:B------:R-:W-:Y:S05]  /*2c60*/  BSYNC B0 ;  /* 0x0000000000007941 */ /* 0x000fea0003800000 */
.L_x_3413:
        /* <DEDUP_REMOVED lines=42> */
.L_x_3416:
[----:B------:R-:W-:Y:S05]  /*2f10*/  BSYNC B0 ;  /* 0x0000000000007941 */ /* 0x000fea0003800000 */
.L_x_3415:
        /* <DEDUP_REMOVED lines=40> */
.L_x_3418:
[----:B------:R-:W-:Y:S05]  /*31a0*/  BSYNC B0 ;  /* 0x0000000000007941 */ /* 0x000fea0003800000 */
.L_x_3417:
        /* <DEDUP_REMOVED lines=46> */
.L_x_3420:
[----:B------:R-:W-:Y:S05]  /*3490*/  BSYNC B0 ;  /* 0x0000000000007941 */ /* 0x000fea0003800000 */
.L_x_3419:
        /* <DEDUP_REMOVED lines=33> */
.L_x_3422:
[----:B------:R-:W-:Y:S05]  /*36b0*/  BSYNC B0 ;  /* 0x0000000000007941 */ /* 0x000fea0003800000 */
.L_x_3421:
        /* <DEDUP_REMOVED lines=33> */
.L_x_3424:
[----:B------:R-:W-:Y:S05]  /*38d0*/  BSYNC B0 ;  /* 0x0000000000007941 */ /* 0x000fea0003800000 */
.L_x_3423:
        /* <DEDUP_REMOVED lines=33> */
.L_x_3426:
[----:B------:R-:W-:Y:S05]  /*3af0*/  BSYNC B0 ;  /* 0x0000000000007941 */ /* 0x000fea0003800000 */
.L_x_3425:
        /* <DEDUP_REMOVED lines=33> */
.L_x_3428:
[----:B------:R-:W-:Y:S05]  /*3d10*/  BSYNC B0 ;  /* 0x0000000000007941 */ /* 0x000fea0003800000 */
.L_x_3427:
        /* <DEDUP_REMOVED lines=33> */
.L_x_3430:
[----:B------:R-:W-:Y:S05]  /*3f30*/  BSYNC B0 ;  /* 0x0000000000007941 */ /* 0x000fea0003800000 */
.L_x_3429:
        /* <DEDUP_REMOVED lines=38> */
.L_x_3436:
        /* <DEDUP_REMOVED lines=31> */
[----:B------:R-:W-:Y:S01]  /*4390*/  UMOV UR19, UR13 ;  /* 0x0000000d00137c82 */ /* 0x000fe20008000000 */
[----:B------:R-:W-:Y:S01]  /*43a0*/  ISETP.GE.U32.AND P5, PT, R58, UR20, PT ;  /* 0x000000143a007c0c */ /* 0x000fe2000bfa6070 */
[----:B------:R-:W-:Y:S01]  /*43b0*/  ULDC.64 UR26, c[0x0][0x230] ;  /* 0x00008c00001a7ab9 */ /* 0x000fe20000000a00 */
[----:B------:R-:W-:Y:S01]  /*43c0*/  FSEL R135, R91, RZ, !P4 ;  /* 0x000000ff5b877208 */ /* 0x000fe20006000000 */
[----:B------:R-:W-:Y:S01]  /*43d0*/  UIMAD.WIDE.U32 UR18, UR7, UR24, UR18 ;  /* 0x00000018071272a5 */ /* 0x000fe2000f8e0012 */
[----:B------:R-:W-:Y:S01]  /*43e0*/  FSEL R137, R88, RZ, !P5 ;  /* 0x000000ff58897208 */ /* 0x000fe20006800000 */
[----:B------:R-:W-:Y:S01]  /*43f0*/  UIMAD UR24, UR21, UR24, URZ ;  /* 0x00000018151872a4 */ /* 0x000fe2000f8e023f */
[----:B------:R-:W-:Y:S01]  /*4400*/  FSEL R139, R92, RZ, !P6 ;  /* 0x000000ff5c8b7208 */ /* 0x000fe20007000000 */
[----:B------:R-:W-:Y:S01]  /*4410*/  ULEA UR26, UP0, UR22, UR26, 0x2 ;  /* 0x0000001a161a7291 */ /* 0x000fe2000f80103f */
[----:B------:R-:W-:Y:S01]  /*4420*/  FSEL R141, R87, RZ, !P1 ;  /* 0x000000ff578d7208 */ /* 0x000fe20004800000 */
[----:B------:R-:W-:-:S02]  /*4430*/  UIADD3 UR21, UR23, UR38, URZ ;  /* 0x0000002617157290 */ /* 0x000fc4000fffe03f */
[----:B------:R-:W-:Y:S02]  /*4440*/  UIMAD UR24, UR7, UR25, UR24 ;  /* 0x00000019071872a4 */ /* 0x000fe4000f8e0218 */
[----:B------:R-:W-:Y:S02]  /*4450*/  ULEA.HI.X UR27, UR22, UR27, UR21, 0x2, UP0 ;  /* 0x0000001b161b7291 */ /* 0x000fe400080f1415 */
[----:B------:R-:W-:Y:S02]  /*4460*/  UIADD3 UR19, UR19, UR24, URZ ;  /* 0x0000001813137290 */ /* 0x000fe4000fffe03f */
[----:B------:R-:W-:Y:S02]  /*4470*/  ULDC.64 UR22, c[0x0][0x228] ;  /* 0x00008a0000167ab9 */ /* 0x000fe40000000a00 */
[----:B------:R-:W-:-:S04]  /*4480*/  ULEA UR21, UP0, UR18, UR22, 0x2 ;  /* 0x0000001612157291 */ /* 0x000fc8000f80103f */
[----:B------:R-:W-:Y:S01]  /*4490*/  ULEA.HI.X UR18, UR18, UR23, UR19, 0x2, UP0 ;  /* 0x0000001712127291 */ /* 0x000fe200080f1413 */
[----:B------:R-:W-:Y:S02]  /*44a0*/  IMAD.U32 R162, RZ, RZ, UR7 ;  /* 0x00000007ffa27e24 */ /* 0x000fe4000f8e00ff */
        /* <DEDUP_REMOVED lines=18> */
[----:B------:R-:W-:Y:S01]  /*45d0*/  ISETP.GE.U32.AND P3, PT, R126, UR20, PT ;  /* 0x000000147e007c0c */ /* 0x000fe2000bf66070 */
[----:B------:R-:W-:-:S03]  /*45e0*/  FMUL.FTZ R154, R4, R99 ;  /* 0x00000063049a7220 */ /* 0x000fc60000410000 */
[----:B------:R-:W-:Y:S01]  /*45f0*/  FSEL R145, R86, RZ, !P3 ;  /* 0x000000ff56917208 */ /* 0x000fe20005800000 */
[----:B------:R-:W0:Y:S01]  /*4600*/  MUFU.EX2 R2, R2 ;  /* 0x0000000200027308 */ /* 0x000e220000000800 */
[----:B-1----:R-:W-:Y:S01]  /*4610*/  FSEL R132, R5, 1, !P2 ;  /* 0x3f80000005847808 */ /* 0x002fe20005000000 */
[C---:B------:R-:W-:Y:S01]  /*4620*/  FMUL.FTZ R5, R4.reuse, R105 ;  /* 0x0000006904057220 */ /* 0x040fe20000410000 */
[----:B------:R-:W-:Y:S01]  /*4630*/  ISETP.GE.U32.AND P2, PT, R127, UR20, PT ;  /* 0x000000147f007c0c */ /* 0x000fe2000bf46070 */
[----:B------:R-:W-:-:S03]  /*4640*/  FMUL.FTZ R4, R4, R98 ;  /* 0x0000006204047220 */ /* 0x000fc60000410000 */
[----:B------:R-:W-:Y:S01]  /*4650*/  FSEL R143, R93, RZ, !P2 ;  /* 0x000000ff5d8f7208 */ /* 0x000fe20005000000 */
[----:B------:R-:W1:Y:S01]  /*4660*/  MUFU.EX2 R3, R3 ;  /* 0x0000000300037308 */ /* 0x000e620000000800 */
[----:B--2---:R-:W-:Y:S02]  /*4670*/  FSEL R136, R7, 1, !P4 ;  /* 0x3f80000007887808 */ /* 0x004fe40006000000 */
[----:B------:R-:W-:-:S04]  /*4680*/  ISETP.GE.U32.AND P4, PT, R125, UR20, PT ;  /* 0x000000147d007c0c */ /* 0x000fc8000bf86070 */
        /* <DEDUP_REMOVED lines=16> */
[C---:B------:R-:W-:Y:S01]  /*4790*/  FFMA.FTZ R2, R138.reuse, R2, R137 ;  /* 0x000000028a027223 */ /* 0x040fe20000010089 */
[----:B------:R-:W-:Y:S01]  /*47a0*/  FSEL R118, R85, RZ, !P5 ;  /* 0x000000ff55767208 */ /* 0x000fe20006800000 */
[----:B------:R-:W2:Y:S01]  /*47b0*/  MUFU.EX2 R5, R5 ;  /* 0x0000000500057308 */ /* 0x000ea20000000800 */
[----:B------:R-:W-:Y:S01]  /*47c0*/  FMUL.FTZ R3, R138, R3 ;  /* 0x000000038a037220 */ /* 0x000fe20000410000 */
[----:B0-----:R-:W-:Y:S01]  /*47d0*/  FSEL R144, R9, 1, !P2 ;  /* 0x3f80000009907808 */ /* 0x001fe20005000000 */
[C---:B------:R-:W-:Y:S01]  /*47e0*/  FFMA.FTZ R2, R140.reuse, R2, R139 ;  /* 0x000000028c027223 */ /* 0x040fe2000001008b */
[----:B------:R-:W-:Y:S01]  /*47f0*/  ISETP.GE.U32.AND P2, PT, R121, UR20, PT ;  /* 0x0000001479007c0c */ /* 0x000fe2000bf46070 */
[----:B------:R-:W-:Y:S02]  /*4800*/  FMUL.FTZ R3, R140, R3 ;  /* 0x000000038c037220 */ /* 0x000fe40000410000 */
[C---:B------:R-:W-:Y:S01]  /*4810*/  FFMA.FTZ R2, R142.reuse, R2, R141 ;  /* 0x000000028e027223 */ /* 0x040fe2000001008d */
[----:B------:R-:W0:Y:S01]  /*4820*/  MUFU.EX2 R6, R6 ;  /* 0x0000000600067308 */ /* 0x000e220000000800 */
[----:B------:R-:W-:Y:S01]  /*4830*/  FMUL.FTZ R3, R142, R3 ;  /* 0x000000038e037220 */ /* 0x000fe20000410000 */
[----:B-1----:R-:W-:Y:S01]  /*4840*/  FSEL R146, R114, 1, !P3 ;  /* 0x3f80000072927808 */ /* 0x002fe20005800000 */
[----:B------:R-:W-:Y:S01]  /*4850*/  FFMA.FTZ R2, R144, R2, R143 ;  /* 0x0000000290027223 */ /* 0x000fe2000001008f */
[----:B------:R-:W-:Y:S01]  /*4860*/  ISETP.GE.U32.AND P3, PT, R120, UR20, PT ;  /* 0x0000001478007c0c */ /* 0x000fe2000bf66070 */
[----:B------:R-:W-:Y:S01]  /*4870*/  FMUL.FTZ R3, R144, R3 ;  /* 0x0000000390037220 */ /* 0x000fe20000410000 */
[----:B------:R-:W-:Y:S01]  /*4880*/  FSEL R114, R96, RZ, !P2 ;  /* 0x000000ff60727208 */ /* 0x000fe20005000000 */
[C---:B------:R-:W-:Y:S01]  /*4890*/  FFMA.FTZ R2, R146.reuse, R2, R145 ;  /* 0x0000000292027223 */ /* 0x040fe20000010091 */
[----:B------:R-:W1:Y:S01]  /*48a0*/  MUFU.EX2 R149, R149 ;  /* 0x0000009500957308 */ /* 0x000e620000000800 */
[----:B--2---:R-:W-:Y:S01]  /*48b0*/  FSEL R130, R5, 1, !P4 ;  /* 0x3f80000005827808 */ /* 0x004fe20006000000 */
[----:B------:R-:W-:Y:S01]  /*48c0*/  FMUL.FTZ R3, R146, R3 ;  /* 0x0000000392037220 */ /* 0x000fe20000410000 */
[----:B------:R-:W-:-:S02]  /*48d0*/  ISETP.GE.U32.AND P4, PT, R119, UR20, PT ;  /* 0x0000001477007c0c */ /* 0x000fc4000bf86070 */
[----:B------:R-:W-:Y:S01]  /*48e0*/  FSEL R148, R83, RZ, !P3 ;  /* 0x000000ff53947208 */ /* 0x000fe20005800000 */
        /* <DEDUP_REMOVED lines=14> */
[----:B------:R-:W-:-:S04]  /*49d0*/  FMUL.FTZ R3, R149, R2 ;  /* 0x0000000295037220 */ /* 0x000fc80000410000 */
        /* <DEDUP_REMOVED lines=15> */
[----:B------:R-:W-:Y:S01]  /*4ad0*/  FFMA.FTZ R3, R157, R5, R152 ;  /* 0x000000059d037223 */ /* 0x000fe20000010098 */
[----:B------:R-:W-:Y:S01]  /*4ae0*/  ISETP.GE.AND P1, PT, R63, 0x1, PT ;  /* 0x000000013f00780c */ /* 0x000fe20003f26270 */
[----:B------:R-:W-:Y:S01]  /*4af0*/  FMUL.FTZ R2, R157, R2 ;  /* 0x000000029d027220 */ /* 0x000fe20000410000 */
[----:B------:R-:W-:Y:S02]  /*4b00*/  MOV R5, UR27 ;  /* 0x0000001b00057c02 */ /* 0x000fe40008000f00 */
[----:B------:R-:W0:Y:S04]  /*4b10*/  SHFL.UP PT, R8, R3, 0x1, RZ ;  /* 0x0420000003087989 */ /* 0x000e2800000e00ff */
[----:B------:R-:W1:Y:S04]  /*4b20*/  SHFL.UP PT, R9, R2, 0x1, RZ ;  /* 0x0420000002097989 */ /* 0x000e6800000e00ff */
[----:B------:R2:W5:Y:S01]  /*4b30*/  LDG.E R156, [R4.64] ;  /* 0x0000001c049c7981 */ /* 0x000562000c1e1900 */
[----:B------:R-:W-:Y:S01]  /*4b40*/  IMAD.U32 R6, RZ, RZ, UR21 ;  /* 0x00000015ff067e24 */ /* 0x000fe2000f8e00ff */
[----:B------:R-:W-:-:S02]  /*4b50*/  MOV R7, UR18 ;  /* 0x0000001200077c02 */ /* 0x000fc40008000f00 */
[----:B------:R-:W-:-:S03]  /*4b60*/  ISETP.NE.AND P2, PT, R63, 0x1f, PT ;  /* 0x0000001f3f00780c */ /* 0x000fc60003f45270 */
[----:B------:R3:W5:Y:S01]  /*4b70*/  LDG.E R159, [R6.64] ;  /* 0x0000001c069f7981 */ /* 0x000762000c1e1900 */
[----:B------:R-:W-:Y:S01]  /*4b80*/  BSSY B0, `(.L_x_3432) ;  /* 0x0000033000007945 */ /* 0x000fe20003800000 */
[C---:B0-----:R-:W-:Y:S02]  /*4b90*/  @P1 FFMA.FTZ R3, R2.reuse, R8, R3 ;  /* 0x0000000802031223 */ /* 0x041fe40000010003 */
[----:B-1----:R-:W-:-:S03]  /*4ba0*/  @P1 FMUL.FTZ R2, R2, R9 ;  /* 0x0000000902021220 */ /* 0x002fc60000410000 */
[----:B------:R-:W0:Y:S01]  /*4bb0*/  SHFL.UP PT, R8, R3, 0x2, RZ ;  /* 0x0440000003087989 */ /* 0x000e2200000e00ff */
[----:B------:R-:W-:-:S03]  /*4bc0*/  ISETP.GE.AND P1, PT, R63, 0x2, PT ;  /* 0x000000023f00780c */ /* 0x000fc60003f26270 */
[----:B------:R-:W1:Y:S10]  /*4bd0*/  SHFL.UP PT, R9, R2, 0x2, RZ ;  /* 0x0440000002097989 */ /* 0x000e7400000e00ff */
[----:B0-----:R-:W-:-:S02]  /*4be0*/  @P1 FFMA.FTZ R3, R2, R8, R3 ;  /* 0x0000000802031223 */ /* 0x001fc40000010003 */
[----:B------:R-:W-:Y:S02]  /*4bf0*/  IMAD.MOV.U32 R8, RZ, RZ, 0x3f800000 ;  /* 0x3f800000ff087424 */ /* 0x000fe400078e00ff */
[----:B-1----:R-:W-:Y:S01]  /*4c00*/  @P1 FMUL.FTZ R2, R2, R9 ;  /* 0x0000000902021220 */ /* 0x002fe20000410000 */
[----:B--2---:R-:W0:Y:S01]  /*4c10*/  SHFL.UP PT, R4, R3, 0x4, RZ ;  /* 0x0480000003047989 */ /* 0x004e2200000e00ff */
[----:B------:R-:W-:Y:S01]  /*4c20*/  ISETP.GE.AND P1, PT, R63, 0x4, PT ;  /* 0x000000043f00780c */ /* 0x000fe20003f26270 */
[----:B------:R-:W-:Y:S02]  /*4c30*/  HFMA2.MMA R9, -RZ, RZ, 0, 0 ;  /* 0x00000000ff097435 */ /* 0x000fe400000001ff */
[----:B------:R-:W1:Y:S08]  /*4c40*/  SHFL.UP PT, R5, R2, 0x4, RZ ;  /* 0x0480000002057989 */ /* 0x000e7000000e00ff */
[----:B------:R-:W-:Y:S02]  /*4c50*/  @!P0 LDS.64 R8, [R162.X8+0x870] ;  /* 0x00087000a2088984 */ /* 0x000fe40000008a00 */
        /* <DEDUP_REMOVED lines=12> */
[----:B------:R-:W-:Y:S04]  /*4d20*/  SHFL.UP PT, R160, R3, 0x1, RZ ;  /* 0x0420000003a07989 */ /* 0x000fe800000e00ff */
[----:B------:R0:W-:Y:S04]  /*4d30*/  @!P2 STS.64 [R62.X8+0x850], R2 ;  /* 0x000850023e00a388 */ /* 0x0001e80000008a00 */
[----:B------:R-:W-:Y:S06]  /*4d40*/  BAR.SYNC.DEFER_BLOCKING 0x0 ;  /* 0x0000000000007b1d */ /* 0x000fec0000010000 */
[----:B------:R1:W-:Y:S01]  /*4d50*/  SHFL.UP PT, R158, R2, 0x1, RZ ;  /* 0x04200000029e7989 */ /* 0x0003e200000e00ff */
[----:B0-----:R-:W-:-:S04]  /*4d60*/  SHF.R.U32.HI R62, RZ, 0x5, R81 ;  /* 0x00000005ff3e7819 */ /* 0x001fc80000011651 */
[----:B------:R-:W-:-:S04]  /*4d70*/  ISETP.NE.AND P1, PT, R62, RZ, PT ;  /* 0x000000ff3e00720c */ /* 0x000fc80003f25270 */
[C---:B------:R-:W-:Y:S01]  /*4d80*/  ISETP.NE.AND P3, PT, R63.reuse, RZ, P1 ;  /* 0x000000ff3f00720c */ /* 0x040fe20000f65270 */
[----:B---3--:R-:W0:Y:S08]  /*4d90*/  LDS.128 R4, [0x850] ;  /* 0x00085000ff047984 */ /* 0x008e300000000c00 */
[----:B------:R-:W-:Y:S01]  /*4da0*/  @P1 ISETP.NE.AND P2, PT, R63, RZ, PT ;  /* 0x000000ff3f00120c */ /* 0x000fe20003f45270 */
[----:B-1----:R-:W-:Y:S01]  /*4db0*/  @P1 IMAD.MOV.U32 R2, RZ, RZ, R8 ;  /* 0x000000ffff021224 */ /* 0x002fe200078e0008 */
[----:B------:R-:W-:Y:S01]  /*4dc0*/  @P1 MOV R3, R9 ;  /* 0x0000000900031202 */ /* 0x000fe20000000f00 */
[----:B0-----:R-:W-:-:S02]  /*4dd0*/  @P1 FMUL.FTZ R161, R158, R4 ;  /* 0x000000049ea11220 */ /* 0x001fc40000410000 */
[----:B------:R-:W-:Y:S02]  /*4de0*/  FFMA.FTZ R162, R5, R6, R7 ;  /* 0x0000000605a27223 */ /* 0x000fe40000010007 */
[----:B------:R-:W-:Y:S01]  /*4df0*/  @P3 FFMA.FTZ R5, R158, R5, R160 ;  /* 0x000000059e053223 */ /* 0x000fe200000100a0 */
[----:B------:R-:W-:-:S04]  /*4e00*/  @P1 FSEL R161, R4, R161, !P2 ;  /* 0x000000a104a11208 */ /* 0x000fc80005000000 */
        /* <DEDUP_REMOVED lines=10> */
.L_x_3433:
[----:B------:R-:W-:Y:S05]  /*4eb0*/  BSYNC B0 ;  /* 0x0000000000007941 */ /* 0x000fea0003800000 */
.L_x_3432:
        /* <DEDUP_REMOVED lines=37> */
.L_x_3435:
[----:B------:R-:W-:Y:S05]  /*5110*/  BSYNC B0 ;  /* 0x0000000000007941 */ /* 0x000fea0003800000 */
.L_x_3434:
        /* <DEDUP_REMOVED lines=22> */
.L_x_3431:
        /* <DEDUP_REMOVED lines=21> */
[C---:B0-----:R-:W-:Y:S01]  /*53d0*/  PRMT R8, R3.reuse, 0x7610, R8 ;  /* 0x0000761003087816 */ /* 0x041fe20000000008 */
        /* <DEDUP_REMOVED lines=8> */
[C---:B0-----:R-:W-:Y:S01]  /*5460*/  PRMT R6, R2.reuse, 0x7610, R6 ;  /* 0x0000761002067816 */ /* 0x041fe20000000006 */
[----:B------:R-:W-:Y:S01]  /*5470*/  STS.U16 [R21+0x6], R9 ;  /* 0x0000060915007388 */ /* 0x000fe20000000400 */
[----:B------:R-:W-:Y:S02]  /*5480*/  F2FP.PACK_AB R3, R65, R66 ;  /* 0x000000424103723e */ /* 0x000fe400000000ff */
[----:B-1----:R-:W-:Y:S01]  /*5490*/  PRMT R7, R2, 0x7632, R7 ;  /* 0x0000763202077816 */ /* 0x002fe20000000007 */
[----:B------:R0:W-:Y:S01]  /*54a0*/  STS.U16 [R20+0x8], R82 ;  /* 0x0000085214007388 */ /* 0x0001e20000000400 */
[----:B------:R-:W-:Y:S02]  /*54b0*/  F2FP.PACK_AB R2, R67, R68 ;  /* 0x000000444302723e */ /* 0x000fe400000000ff */
[----:B--2---:R-:W-:Y:S01]  /*54c0*/  PRMT R8, R4, 0x7632, R8 ;  /* 0x0000763204087816 */ /* 0x004fe20000000008 */
        /* <DEDUP_REMOVED lines=49> */
.L_x_3438:
[----:B------:R-:W-:Y:S05]  /*57e0*/  BSYNC B0 ;  /* 0x0000000000007941 */ /* 0x000fea0003800000 */
.L_x_3437:
        /* <DEDUP_REMOVED lines=15> */
[----:B0-----:R-:W-:Y:S01]  /*58e0*/  MOV R7, UR24 ;  /* 0x0000001800077c02 */ /* 0x001fe20008000f00 */
[----:B------:R-:W-:Y:S01]  /*58f0*/  IMAD.U32 R6, RZ, RZ, UR24 ;  /* 0x00000018ff067e24 */ /* 0x000fe2000f8e00ff */
[----:B------:R-:W-:Y:S01]  /*5900*/  ISETP.GE.AND P2, PT, R51, R8, PT ;  /* 0x000000083300720c */ /* 0x000fe20003f46270 */
        /* <DEDUP_REMOVED lines=133> */
[----:B------:R-:W3:Y:S04]  /*6160*/  LDS.U16 R6, [R19+0xa] ;  /* 0x00000a0013067984 */ /* 0x000ee80000000400 */
[----:B------:R-:W3:Y:S04]  /*6170*/  LDS.U16 R89, [R17+0xe] ;  /* 0x00000e0011597984 */ /* 0x000ee80000000400 */
[----:B------:R-:W-:Y:S04]  /*6180*/  LDS.U16 R8, [R14+0x14] ;  /* 0x000014000e087984 */ /* 0x000fe80000000400 */
        /* <DEDUP_REMOVED lines=9> */
[----:B------:R-:W-:Y:S02]  /*6220*/  LDS.U16 R93, [R12+0x18] ;  /* 0x000018000c5d7984 */ /* 0x000fe40000000400 */
[----:B------:R-:W-:-:S02]  /*6230*/  FMUL.FTZ R4, R92, -1.4426950216293334961 ;  /* 0xbfb8aa3b5c047820 */ /* 0x000fc40000410000 */
[----:B-1----:R-:W1:Y:S03]  /*6240*/  LDS.U16 R87, [R0+0x1e] ;  /* 0x00001e0000577984 */ /* 0x002e660000000400 */
[----:B------:R2:W-:Y:S08]  /*6250*/  MUFU.EX2 R96, R7 ;  /* 0x0000000700607308 */ /* 0x0005f00000000800 */
[----:B------:R3:W0:Y:S01]  /*6260*/  MUFU.EX2 R95, R4 ;  /* 0x00000004005f7308 */ /* 0x0006220000000800 */
[----:B--2---:R-:W2:Y:S04]  /*6270*/  LDS.U16 R7, [R10+0x1c] ;  /* 0x00001c000a077984 */ /* 0x004ea80000000400 */
[----:B---3--:R-:W3:Y:S01]  /*6280*/  LDS.U16 R4, [R11+0x1a] ;  /* 0x00001a000b047984 */ /* 0x008ee20000000400 */
[----:B------:R-:W-:-:S02]  /*6290*/  HADD2.F32 R85, -RZ, R85.H0_H0 ;  /* 0x20000055ff557230 */ /* 0x000fc40000004100 */
[----:B----4-:R-:W-:Y:S02]  /*62a0*/  HADD2.F32 R90, -RZ, R90.H0_H0 ;  /* 0x2000005aff5a7230 */ /* 0x010fe40000004100 */
[----:B-----5:R-:W-:Y:S01]  /*62b0*/  HADD2.F32 R94, -RZ, R94.H0_H0 ;  /* 0x2000005eff5e7230 */ /* 0x020fe20000004100 */
[----:B------:R-:W-:Y:S01]  /*62c0*/  FMUL.FTZ R98, R85, -1.4426950216293334961 ;  /* 0xbfb8aa3b55627820 */ /* 0x000fe20000410000 */
[----:B------:R-:W-:Y:S01]  /*62d0*/  HADD2.F32 R6, -RZ, R6.H0_H0 ;  /* 0x20000006ff067230 */ /* 0x000fe20000004100 */
[----:B------:R-:W-:Y:S01]  /*62e0*/  FMUL.FTZ R99, R90, -1.4426950216293334961 ;  /* 0xbfb8aa3b5a637820 */ /* 0x000fe20000410000 */
[----:B------:R-:W-:Y:S01]  /*62f0*/  HADD2.F32 R89, -RZ, R89.H0_H0 ;  /* 0x20000059ff597230 */ /* 0x000fe20000004100 */
[----:B------:R-:W-:Y:S01]  /*6300*/  FMUL.FTZ R103, R94, -1.4426950216293334961 ;  /* 0xbfb8aa3b5e677820 */ /* 0x000fe20000410000 */
[----:B0-----:R-:W-:Y:S01]  /*6310*/  HADD2.F32 R5, -RZ, R5.H0_H0 ;  /* 0x20000005ff057230 */ /* 0x001fe20000004100 */
[----:B------:R-:W0:Y:S01]  /*6320*/  MUFU.EX2 R98, R98 ;  /* 0x0000006200627308 */ /* 0x000e220000000800 */
[----:B------:R-:W-:-:S02]  /*6330*/  HADD2.F32 R8, -RZ, R8.H0_H0 ;  /* 0x20000008ff087230 */ /* 0x000fc40000004100 */
[----:B------:R-:W-:Y:S01]  /*6340*/  HADD2.F32 R9, -RZ, R9.H0_H0 ;  /* 0x20000009ff097230 */ /* 0x000fe20000004100 */
[----:B------:R-:W-:Y:S01]  /*6350*/  FADD.FTZ R95, R95, 1 ;  /* 0x3f8000005f5f7421 */ /* 0x000fe20000010000 */
[----:B------:R-:W-:Y:S01]  /*6360*/  HADD2.F32 R88, -RZ, R88.H0_H0 ;  /* 0x20000058ff587230 */ /* 0x000fe20000004100 */
[----:B------:R-:W-:Y:S01]  /*6370*/  FMUL.FTZ R100, R6, -1.4426950216293334961 ;  /* 0xbfb8aa3b06647820 */ /* 0x000fe20000410000 */
[----:B-1----:R-:W-:Y:S01]  /*6380*/  HADD2.F32 R87, -RZ, R87.H0_H0 ;  /* 0x20000057ff577230 */ /* 0x002fe20000004100 */
[----:B------:R-:W-:Y:S01]  /*6390*/  FMUL.FTZ R102, R89, -1.4426950216293334961 ;  /* 0xbfb8aa3b59667820 */ /* 0x000fe20000410000 */
[----:B------:R-:W1:Y:S01]  /*63a0*/  MUFU.EX2 R99, R99 ;  /* 0x0000006300637308 */ /* 0x000e620000000800 */
[----:B------:R-:W-:Y:S02]  /*63b0*/  FMUL.FTZ R104, R5, -1.4426950216293334961 ;  /* 0xbfb8aa3b05687820 */ /* 0x000fe40000410000 */
[----:B------:R-:W-:Y:S01]  /*63c0*/  FADD.FTZ R96, R96, 1 ;  /* 0x3f80000060607421 */ /* 0x000fe20000010000 */
[----:B------:R-:W-:Y:S01]  /*63d0*/  HADD2.F32 R93, -RZ, R93.H0_H0 ;  /* 0x2000005dff5d7230 */ /* 0x000fe20000004100 */
[----:B------:R-:W-:-:S02]  /*63e0*/  FMUL.FTZ R105, R8, -1.4426950216293334961 ;  /* 0xbfb8aa3b08697820 */ /* 0x000fc40000410000 */
[----:B------:R-:W-:Y:S01]  /*63f0*/  FMUL.FTZ R101, R9, -1.4426950216293334961 ;  /* 0xbfb8aa3b09657820 */ /* 0x000fe20000410000 */
[----:B------:R-:W4:Y:S01]  /*6400*/  MUFU.EX2 R103, R103 ;  /* 0x0000006700677308 */ /* 0x000f220000000800 */
[----:B--2---:R-:W-:Y:S01]  /*6410*/  HADD2.F32 R7, -RZ, R7.H0_H0 ;  /* 0x20000007ff077230 */ /* 0x004fe20000004100 */
[----:B------:R-:W-:Y:S02]  /*6420*/  FMUL.FTZ R110, R87, -1.4426950216293334961 ;  /* 0xbfb8aa3b576e7820 */ /* 0x000fe40000410000 */
[----:B------:R-:W-:Y:S01]  /*6430*/  FADD.FTZ R97, R97, 1 ;  /* 0x3f80000061617421 */ /* 0x000fe20000010000 */
[----:B---3--:R-:W-:-:S03]  /*6440*/  HADD2.F32 R4, -RZ, R4.H0_H0 ;  /* 0x20000004ff047230 */ /* 0x008fc60000004100 */
[----:B------:R-:W2:Y:S01]  /*6450*/  MUFU.RCP R95, R95 ;  /* 0x0000005f005f7308 */ /* 0x000ea20000001000 */
[----:B------:R-:W-:Y:S02]  /*6460*/  FMUL.FTZ R106, R88, -1.4426950216293334961 ;  /* 0xbfb8aa3b586a7820 */ /* 0x000fe40000410000 */
[----:B------:R-:W-:Y:S02]  /*6470*/  FMUL.FTZ R109, R7, -1.4426950216293334961 ;  /* 0xbfb8aa3b076d7820 */ /* 0x000fe40000410000 */
[----:B------:R-:W-:Y:S02]  /*6480*/  FMUL.FTZ R107, R93, -1.4426950216293334961 ;  /* 0xbfb8aa3b5d6b7820 */ /* 0x000fe40000410000 */
[----:B------:R-:W-:Y:S01]  /*6490*/  FMUL.FTZ R108, R4, -1.4426950216293334961 ;  /* 0xbfb8aa3b046c7820 */ /* 0x000fe20000410000 */
[----:B------:R-:W3:Y:S01]  /*64a0*/  MUFU.EX2 R100, R100 ;  /* 0x0000006400647308 */ /* 0x000ee20000000800 */
[----:B0-----:R-:W-:-:S07]  /*64b0*/  FADD.FTZ R98, R98, 1 ;  /* 0x3f80000062627421 */ /* 0x001fce0000010000 */
[----:B------:R-:W0:Y:S08]  /*64c0*/  MUFU.EX2 R102, R102 ;  /* 0x0000006600667308 */ /* 0x000e300000000800 */
[----:B------:R-:W5:Y:S08]  /*64d0*/  MUFU.EX2 R104, R104 ;  /* 0x0000006800687308 */ /* 0x000f700000000800 */
[----:B------:R-:W0:Y:S08]  /*64e0*/  MUFU.RCP R96, R96 ;  /* 0x0000006000607308 */ /* 0x000e300000001000 */
[----:B------:R-:W0:Y:S08]  /*64f0*/  MUFU.EX2 R105, R105 ;  /* 0x0000006900697308 */ /* 0x000e300000000800 */
[----:B------:R-:W0:Y:S08]  /*6500*/  MUFU.EX2 R101, R101 ;  /* 0x0000006500657308 */ /* 0x000e300000000800 */
[----:B------:R-:W0:Y:S01]  /*6510*/  MUFU.EX2 R110, R110 ;  /* 0x0000006e006e7308 */ /* 0x000e220000000800 */
[----:B-1----:R-:W-:-:S07]  /*6520*/  FADD.FTZ R99, R99, 1 ;  /* 0x3f80000063637421 */ /* 0x002fce0000010000 */
[----:B------:R-:W1:Y:S01]  /*6530*/  MUFU.RCP R97, R97 ;  /* 0x0000006100617308 */ /* 0x000e620000001000 */
[----:B----4-:R-:W-:-:S07]  /*6540*/  FADD.FTZ R103, R103, 1 ;  /* 0x3f80000067677421 */ /* 0x010fce0000010000 */
[----:B------:R-:W4:Y:S08]  /*6550*/  MUFU.EX2 R106, R106 ;  /* 0x0000006a006a7308 */ /* 0x000f300000000800 */
[----:B------:R-:W0:Y:S08]  /*6560*/  MUFU.EX2 R109, R109 ;  /* 0x0000006d006d7308 */ /* 0x000e300000000800 */
[----:B------:R-:W0:Y:S08]  /*6570*/  MUFU.EX2 R107, R107 ;  /* 0x0000006b006b7308 */ /* 0x000e300000000800 */
[----:B------:R-:W1:Y:S01]  /*6580*/  MUFU.EX2 R108, R108 ;  /* 0x0000006c006c7308 */ /* 0x000e620000000800 */
[----:B--2---:R-:W-:-:S02]  /*6590*/  FMUL.FTZ R95, R92, R95 ;  /* 0x0000005f5c5f7220 */ /* 0x004fc40000410000 */
[----:B---3--:R-:W-:-:S05]  /*65a0*/  FADD.FTZ R100, R100, 1 ;  /* 0x3f80000064647421 */ /* 0x008fca0000010000 */
[----:B------:R-:W2:Y:S01]  /*65b0*/  MUFU.RCP R98, R98 ;  /* 0x0000006200627308 */ /* 0x000ea20000001000 */
[----:B0-----:R-:W-:Y:S02]  /*65c0*/  FADD.FTZ R102, R102, 1 ;  /* 0x3f80000066667421 */ /* 0x001fe40000010000 */
[----:B-----5:R-:W-:Y:S02]  /*65d0*/  FADD.FTZ R104, R104, 1 ;  /* 0x3f80000068687421 */ /* 0x020fe40000010000 */
[----:B------:R-:W-:Y:S02]  /*65e0*/  FMUL.FTZ R92, R91, R96 ;  /* 0x000000605b5c7220 */ /* 0x000fe40000410000 */
[----:B------:R-:W-:Y:S01]  /*65f0*/  FADD.FTZ R105, R105, 1 ;  /* 0x3f80000069697421 */ /* 0x000fe20000010000 */
[----:B------:R-:W0:Y:S01]  /*6600*/  MUFU.RCP R99, R99 ;  /* 0x0000006300637308 */ /* 0x000e220000001000 */
[----:B------:R-:W-:Y:S02]  /*6610*/  FADD.FTZ R101, R101, 1 ;  /* 0x3f80000065657421 */ /* 0x000fe40000010000 */
[----:B------:R-:W-:-:S02]  /*6620*/  FADD.FTZ R110, R110, 1 ;  /* 0x3f8000006e6e7421 */ /* 0x000fc40000010000 */
[----:B------:R-:W-:-:S03]  /*6630*/  FMUL.FTZ R92, R92, R79 ;  /* 0x0000004f5c5c7220 */ /* 0x000fc60000410000 */
[----:B------:R-:W3:Y:S01]  /*6640*/  MUFU.RCP R103, R103 ;  /* 0x0000006700677308 */ /* 0x000ee20000001000 */
[----:B-1----:R-:W-:Y:S02]  /*6650*/  FMUL.FTZ R79, R86, R97 ;  /* 0x00000061564f7220 */ /* 0x002fe40000410000 */
[----:B----4-:R-:W-:Y:S02]  /*6660*/  FADD.FTZ R106, R106, 1 ;  /* 0x3f8000006a6a7421 */ /* 0x010fe40000010000 */
[----:B------:R-:W-:-:S03]  /*6670*/  FADD.FTZ R109, R109, 1 ;  /* 0x3f8000006d6d7421 */ /* 0x000fc60000010000 */
[----:B------:R-:W1:Y:S01]  /*6680*/  MUFU.RCP R111, R100 ;  /* 0x00000064006f7308 */ /* 0x000e620000001000 */
[----:B------:R-:W-:Y:S02]  /*6690*/  FADD.FTZ R107, R107, 1 ;  /* 0x3f8000006b6b7421 */ /* 0x000fe40000010000 */
[----:B------:R-:W-:Y:S02]  /*66a0*/  FADD.FTZ R108, R108, 1 ;  /* 0x3f8000006c6c7421 */ /* 0x000fe40000010000 */
[----:B------:R-:W-:-:S03]  /*66b0*/  FMUL.FTZ R79, R79, R78 ;  /* 0x0000004e4f4f7220 */ /* 0x000fc60000410000 */
[----:B------:R-:W4:Y:S01]  /*66c0*/  MUFU.RCP R112, R101 ;  /* 0x0000006500707308 */ /* 0x000f220000001000 */
[----:B------:R-:W-:-:S07]  /*66d0*/  FMUL.FTZ R95, R95, R80 ;  /* 0x000000505f5f7220 */ /* 0x000fce0000410000 */
[----:B------:R-:W5:Y:S01]  /*66e0*/  MUFU.RCP R102, R102 ;  /* 0x0000006600667308 */ /* 0x000f620000001000 */
[----:B--2---:R-:W-:-:S07]  /*66f0*/  FMUL.FTZ R80, R85, R98 ;  /* 0x0000006255507220 */ /* 0x004fce0000410000 */
[----:B------:R-:W2:Y:S08]  /*6700*/  MUFU.RCP R104, R104 ;  /* 0x0000006800687308 */ /* 0x000eb00000001000 */
[----:B------:R-:W0:Y:S08]  /*6710*/  MUFU.RCP R105, R105 ;  /* 0x0000006900697308 */ /* 0x000e300000001000 */
[----:B------:R-:W1:Y:S01]  /*6720*/  MUFU.RCP R110, R110 ;  /* 0x0000006e006e7308 */ /* 0x000e620000001000 */
[----:B------:R-:W-:-:S07]  /*6730*/  FMUL.FTZ R80, R80, R77 ;  /* 0x0000004d50507220 */ /* 0x000fce0000410000 */
[----:B------:R-:W1:Y:S01]  /*6740*/  MUFU.RCP R113, R106 ;  /* 0x0000006a00717308 */ /* 0x000e620000001000 */
[----:B0-----:R-:W-:-:S07]  /*6750*/  FMUL.FTZ R85, R90, R99 ;  /* 0x000000635a557220 */ /* 0x001fce0000410000 */
[----:B------:R-:W0:Y:S01]  /*6760*/  MUFU.RCP R78, R109 ;  /* 0x0000006d004e7308 */ /* 0x000e220000001000 */
[----:B---3--:R-:W-:-:S07]  /*6770*/  FMUL.FTZ R77, R94, R103 ;  /* 0x000000675e4d7220 */ /* 0x008fce0000410000 */
[----:B------:R-:W3:Y:S08]  /*6780*/  MUFU.RCP R100, R107 ;  /* 0x0000006b00647308 */ /* 0x000ef00000001000 */
[----:B------:R-:W0:Y:S01]  /*6790*/  MUFU.RCP R91, R108 ;  /* 0x0000006c005b7308 */ /* 0x000e220000001000 */
[----:B-1----:R-:W-:Y:S02]  /*67a0*/  FMUL.FTZ R6, R6, R111 ;  /* 0x0000006f06067220 */ /* 0x002fe40000410000 */
[----:B------:R-:W-:-:S02]  /*67b0*/  FMUL.FTZ R85, R85, R76 ;  /* 0x0000004c55557220 */ /* 0x000fc40000410000 */
[----:B------:R-:W-:Y:S02]  /*67c0*/  FMUL.FTZ R77, R77, R72 ;  /* 0x000000484d4d7220 */ /* 0x000fe40000410000 */
[----:B----4-:R-:W-:Y:S02]  /*67d0*/  FMUL.FTZ R9, R9, R112 ;  /* 0x0000007009097220 */ /* 0x010fe40000410000 */
[----:B-----5:R-:W-:Y:S02]  /*67e0*/  FMUL.FTZ R76, R89, R102 ;  /* 0x00000066594c7220 */ /* 0x020fe40000410000 */
[----:B--2---:R-:W-:Y:S02]  /*67f0*/  FMUL.FTZ R72, R5, R104 ;  /* 0x0000006805487220 */ /* 0x004fe40000410000 */
[----:B------:R-:W-:Y:S01]  /*6800*/  FMUL.FTZ R5, R8, R105 ;  /* 0x0000006908057220 */ /* 0x000fe20000410000 */
[----:B------:R-:W-:Y:S01]  /*6810*/  F2FP.PACK_AB R92, R92, R95 ;  /* 0x0000005f5c5c723e */ /* 0x000fe200000000ff */
[----:B------:R-:W-:Y:S01]  /*6820*/  BAR.SYNC.DEFER_BLOCKING 0x0 ;  /* 0x0000000000007b1d */ /* 0x000fe20000010000 */
[----:B------:R-:W-:-:S02]  /*6830*/  FMUL.FTZ R6, R6, R75 ;  /* 0x0000004b06067220 */ /* 0x000fc40000410000 */
[----:B------:R-:W-:Y:S01]  /*6840*/  FMUL.FTZ R8, R87, R110 ;  /* 0x0000006e57087220 */ /* 0x000fe20000410000 */
[----:B------:R-:W-:Y:S01]  /*6850*/  F2FP.PACK_AB R79, R80, R79 ;  /* 0x0000004f504f723e */ /* 0x000fe200000000ff */
[----:B------:R-:W-:Y:S02]  /*6860*/  FMUL.FTZ R9, R9, R74 ;  /* 0x0000004a09097220 */ /* 0x000fe40000410000 */
[----:B------:R-:W-:Y:S02]  /*6870*/  FMUL.FTZ R76, R76, R73 ;  /* 0x000000494c4c7220 */ /* 0x000fe40000410000 */
[----:B------:R-:W-:Y:S02]  /*6880*/  FMUL.FTZ R88, R88, R113 ;  /* 0x0000007158587220 */ /* 0x000fe40000410000 */
[----:B0-----:R-:W-:Y:S02]  /*6890*/  FMUL.FTZ R7, R7, R78 ;  /* 0x0000004e07077220 */ /* 0x001fe40000410000 */
[----:B---3--:R-:W-:-:S02]  /*68a0*/  FMUL.FTZ R93, R93, R100 ;  /* 0x000000645d5d7220 */ /* 0x008fc40000410000 */
[----:B------:R-:W-:Y:S01]  /*68b0*/  FMUL.FTZ R4, R4, R91 ;  /* 0x0000005b04047220 */ /* 0x000fe20000410000 */
[----:B------:R-:W-:Y:S01]  /*68c0*/  F2FP.PACK_AB R6, R6, R85 ;  /* 0x000000550606723e */ /* 0x000fe200000000ff */
[----:B------:R-:W-:Y:S02]  /*68d0*/  FMUL.FTZ R72, R72, R71 ;  /* 0x0000004748487220 */ /* 0x000fe40000410000 */
[----:B------:R-:W-:Y:S01]  /*68e0*/  FMUL.FTZ R8, R8, R65 ;  /* 0x0000004108087220 */ /* 0x000fe20000410000 */
[----:B------:R-:W-:Y:S01]  /*68f0*/  PRMT R65, R92, 0x7632, R65 ;  /* 0x000076325c417816 */ /* 0x000fe20000000041 */
[----:B------:R-:W-:Y:S01]  /*6900*/  FMUL.FTZ R5, R5, R70 ;  /* 0x0000004605057220 */ /* 0x000fe20000410000 */
[----:B------:R-:W-:Y:S01]  /*6910*/  F2FP.PACK_AB R9, R76, R9 ;  /* 0x000000094c09723e */ /* 0x000fe200000000ff */
[----:B------:R-:W-:Y:S02]  /*6920*/  FMUL.FTZ R88, R88, R69 ;  /* 0x0000004558587220 */ /* 0x000fe40000410000 */
[----:B------:R-:W-:Y:S01]  /*6930*/  FMUL.FTZ R7, R7, R66 ;  /* 0x0000004207077220 */ /* 0x000fe20000410000 */
[----:B------:R-:W-:Y:S01]  /*6940*/  PRMT R66, R79, 0x7632, R66 ;  /* 0x000076324f427816 */ /* 0x000fe20000000042 */
[----:B------:R-:W-:-:S02]  /*6950*/  FMUL.FTZ R93, R93, R68 ;  /* 0x000000445d5d7220 */ /* 0x000fc40000410000 */
[----:B------:R-:W-:Y:S01]  /*6960*/  FMUL.FTZ R4, R4, R67 ;  /* 0x0000004304047220 */ /* 0x000fe20000410000 */
[----:B------:R0:W-:Y:S01]  /*6970*/  STS.U16 [R24], R92 ;  /* 0x0000005c18007388 */ /* 0x0001e20000000400 */
[----:B------:R-:W-:Y:S02]  /*6980*/  PRMT R67, R6, 0x7632, R67 ;  /* 0x0000763206437816 */ /* 0x000fe40000000043 */
[----:B------:R-:W-:Y:S01]  /*6990*/  F2FP.PACK_AB R72, R72, R77 ;  /* 0x0000004d4848723e */ /* 0x000fe200000000ff */
[----:B------:R1:W-:Y:S01]  /*69a0*/  STS.U16 [R23+0x2], R65 ;  /* 0x0000024117007388 */ /* 0x0003e20000000400 */
[----:B------:R-:W-:Y:S02]  /*69b0*/  F2FP.PACK_AB R5, R88, R5 ;  /* 0x000000055805723e */ /* 0x000fe400000000ff */
[----:B------:R-:W-:Y:S01]  /*69c0*/  F2FP.PACK_AB R4, R4, R93 ;  /* 0x0000005d0404723e */ /* 0x000fe200000000ff */
[----:B------:R-:W-:Y:S01]  /*69d0*/  STS.U16 [R22+0x4], R79 ;  /* 0x0000044f16007388 */ /* 0x000fe20000000400 */
[----:B0-----:R-:W-:-:S03]  /*69e0*/  PRMT R24, R9, 0x7632, R24 ;  /* 0x0000763209187816 */ /* 0x001fc60000000018 */
[----:B------:R-:W-:Y:S01]  /*69f0*/  STS.U16 [R21+0x6], R66 ;  /* 0x0000064215007388 */ /* 0x000fe20000000400 */
[----:B------:R-:W-:Y:S02]  /*6a00*/  F2FP.PACK_AB R7, R8, R7 ;  /* 0x000000070807723e */ /* 0x000fe400000000ff */
[----:B-1----:R-:W-:Y:S01]  /*6a10*/  PRMT R23, R72, 0x7632, R23 ;  /* 0x0000763248177816 */ /* 0x002fe20000000017 */
[----:B------:R0:W-:Y:S01]  /*6a20*/  STS.U16 [R20+0x8], R6 ;  /* 0x0000080614007388 */ /* 0x0001e20000000400 */
[----:B------:R-:W-:-:S03]  /*6a30*/  PRMT R8, R4, 0x7610, R8 ;  /* 0x0000761004087816 */ /* 0x000fc60000000008 */
        /* <DEDUP_REMOVED lines=44> */
[----:B------:R-:W-:Y:S01]  /*6d00*/  IMAD.U32 R5, RZ, RZ, UR36 ;  /* 0x00000024ff057e24 */ /* 0x000fe2000f8e00ff */
[----:B------:R-:W-:Y:S02]  /*6d10*/  ULDC.64 UR24, c[0x0][0x218] ;  /* 0x0000860000187ab9 */ /* 0x000fe40000000a00 */
[----:B------:R-:W-:Y:S01]  /*6d20*/  UIMAD UR23, UR35, UR24, URZ ;  /* 0x00000018231772a4 */ /* 0x000fe2000f8e023f */
[----:B------:R-:W-:Y:S01]  /*6d30*/  IMAD.WIDE.U32 R2, R5, c[0x0][0x210], R2 ;  /* 0x0000840005027a25 */ /* 0x000fe200078e0002 */
[----:B------:R-:W-:Y:S02]  /*6d40*/  MOV R5, UR34 ;  /* 0x0000002200057c02 */ /* 0x000fe40008000f00 */
[----:B------:R-:W-:Y:S02]  /*6d50*/  UIMAD UR23, UR34, UR25, UR23 ;  /* 0x00000019221772a4 */ /* 0x000fe4000f8e0217 */
[----:B------:R-:W-:-:S05]  /*6d60*/  IADD3 R3, R3, UR22, RZ ;  /* 0x0000001603037c10 */ /* 0x000fca000fffe0ff */
[----:B------:R-:W-:-:S05]  /*6d70*/  IMAD.WIDE.U32 R2, R5, c[0x0][0x218], R2 ;  /* 0x0000860005027a25 */ /* 0x000fca00078e0002 */
[----:B------:R-:W-:Y:S02]  /*6d80*/  IADD3 R3, R3, UR23, RZ ;  /* 0x0000001703037c10 */ /* 0x000fe4000fffe0ff */
[----:B------:R-:W-:-:S04]  /*6d90*/  LEA R4, P0, R2, c[0x0][0x270], 0x1 ;  /* 0x00009c0002047a11 */ /* 0x000fc800078008ff */
[----:B------:R-:W-:-:S05]  /*6da0*/  LEA.HI.X R5, R2, c[0x0][0x274], R3, 0x1, P0 ;  /* 0x00009d0002057a11 */ /* 0x000fca00000f0c03 */
[----:B------:R0:W-:Y:S04]  /*6db0*/  STG.E.U16 [R4.64], R7 ;  /* 0x0000000704007986 */ /* 0x0001e8000c10151c */
.L_x_3440:
[----:B------:R-:W-:Y:S05]  /*6dc0*/  BSYNC B0 ;  /* 0x0000000000007941 */ /* 0x000fea0003800000 */
.L_x_3439:
        /* <DEDUP_REMOVED lines=53> */
.L_x_3441:
[----:B------:R-:W-:Y:S05]  /*7120*/  EXIT ;  /* 0x000000000000794d */ /* 0x000fea0003800000 */
.L_x_3443:
        /* <DEDUP_REMOVED lines=13> */
.L_x_5417:


//--------------------- .text._Z25selective_scan_fwd_kernelI32Selective_Scan_fwd_kernel_traitsILi64ELi16ELi1ELb0ELb0ELb1ELb0EN3c104HalfEfEEv13SSMParamsBase --------------------------
	.section	.text._Z25selective_scan_fwd_kernelI32Selective_Scan_fwd_kernel_traitsILi64ELi16ELi1ELb0ELb0ELb1ELb0EN3c104HalfEfEEv13SSMParamsBase,"ax",@progbits
	.sectioninfo	@"SHI_REGISTERS=168"
	.align	128
        .global         _Z25selective_scan_fwd_kernelI32Selective_Scan_fwd_kernel_traitsILi64ELi16ELi1ELb0ELb0ELb1ELb0EN3c104HalfEfEEv13SSMParamsBase
        .type           _Z25selective_scan_fwd_kernelI32Selective_Scan_fwd_kernel_traitsILi64ELi16ELi1ELb0ELb0ELb1ELb0EN3c104HalfEfEEv13SSMParamsBase,@function
        .size           _Z25selective_scan_fwd_kernelI32Selective_Scan_fwd_kernel_traitsILi64ELi16ELi1ELb0ELb0ELb1ELb0EN3c104HalfEfEEv13SSMParamsBase,(.L_x_5418 - _Z25selective_scan_fwd_kernelI32Selective_Scan_fwd_kernel_traitsILi64ELi16ELi1ELb0ELb0ELb1ELb0EN3c104HalfEfEEv13SSMParamsBase)
        .other          _Z25selective_scan_fwd_kernelI32Selective_Scan_fwd_kernel_traitsILi64ELi16ELi1ELb0ELb0ELb1ELb0EN3c104HalfEfEEv13SSMParamsBase,@"STO_CUDA_ENTRY STV_DEFAULT"
_Z25selective_scan_fwd_kernelI32Selective_Scan_fwd_kernel_traitsILi64ELi16ELi1ELb0ELb0ELb1ELb0EN3c104HalfEfEEv13SSMParamsBase:
.text._Z25selective_scan_fwd_kernelI32Selective_Scan_fwd_kernel_traitsILi64ELi16ELi1ELb0ELb0ELb1ELb0EN3c104HalfEfEEv13SSMParamsBase:
[----:B------:R-:W-:Y:S02]  /*0000*/  IMAD.MOV.U32 R1, RZ, RZ, c[0x0][0x28] ;  /* 0x00000a00ff017624 */ /* 0x000fe400078e00ff */
        /* <DEDUP_REMOVED lines=16> */
[----:B------:R-:W0:Y:S01]  /*0110*/  I2F.RP R0, R9 ;  /* 0x0000000900007306 */ /* 0x000e220000209400 */
[----:B------:R-:W-:Y:S01]  /*0120*/  ISETP.NE.AND.EX P0, PT, RZ, c[0x0][0x23c], PT, P0 ;  /* 0x00008f00ff007a0c */ /* 0x000fe20003f05300 */
[----:B------:R-:W-:Y:S01]  /*0130*/  ULDC UR25, c[0x0][0x1d8] ;  /* 0x0000760000197ab9 */ /* 0x000fe20000000800 */
[----:B------:R-:W1:Y:S01]  /*0140*/  R2UR UR22, R114 ;  /* 0x00000000721673c2 */ /* 0x000e6200000e0000 */
[----:B------:R-:W-:Y:S01]  /*0150*/  @P1 LEA R4, P3, R114, c[0x0][0x250], 0x2 ;  /* 0x0000940072041a11 */ /* 0x000fe200078610ff */
[----:B------:R-:W-:-:S02]  /*0160*/  ULDC UR27, c[0x0][0x1e4] ;  /* 0x00007900001b7ab9 */ /* 0x000fc40000000800 */
[----:B------:R-:W-:Y:S02]  /*0170*/  ULDC UR28, c[0x0][0x1e8] ;  /* 0x00007a00001c7ab9 */ /* 0x000fe40000000800 */
[----:B------:R-:W-:Y:S02]  /*0180*/  ULDC UR29, c[0x0][0x1ec] ;  /* 0x00007b00001d7ab9 */ /* 0x000fe40000000800 */
[----:B------:R-:W-:-:S03]  /*0190*/  ULDC.64 UR6, c[0x0][0x240] ;  /* 0x0000900000067ab9 */ /* 0x000fc60000000a00 */
[----:B------:R-:W-:Y:S01]  /*01a0*/  @P0 LEA R2, P2, R114, c[0x0][0x238], 0x2 ;  /* 0x00008e0072020a11 */ /* 0x000fe200078410ff */
[----:B-1----:R-:W-:-:S06]  /*01b0*/  USHF.R.S32.HI UR19, URZ, 0x1f, UR22 ;  /* 0x0000001f3f137899 */ /* 0x002fcc0008011416 */
[----:B------:R-:W-:Y:S01]  /*01c0*/  IMAD.U32 R5, RZ, RZ, UR19 ;  /* 0x00000013ff057e24 */ /* 0x000fe2000f8e00ff */
[----:B0-----:R-:W0:Y:S01]  /*01d0*/  MUFU.RCP R0, R0 ;  /* 0x0000000000007308 */ /* 0x001e220000001000 */
[----:B------:R-:W-:-:S03]  /*01e0*/  MOV R3, UR19 ;  /* 0x0000001300037c02 */ /* 0x000fc60008000f00 */
[C---:B------:R-:W-:Y:S01]  /*01f0*/  @P1 LEA.HI.X R5, R114.reuse, c[0x0][0x254], R5, 0x2, P3 ;  /* 0x0000950072051a11 */ /* 0x040fe200018f1405 */
[----:B------:R-:W1:Y:S01]  /*0200*/  S2UR UR4, SR_CTAID.X ;  /* 0x00000000000479c3 */ /* 0x000e620000002500 */
[----:B------:R-:W-:-:S03]  /*0210*/  @P0 LEA.HI.X R3, R114, c[0x0][0x23c], R3, 0x2, P2 ;  /* 0x00008f0072030a11 */ /* 0x000fc600010f1403 */
[----:B------:R2:W5:Y:S04]  /*0220*/  @P1 LDG.E R4, [R4.64] ;  /* 0x0000001004041981 */ /* 0x000568000c1e1900 */
[----:B------:R3:W5:Y:S01]  /*0230*/  @P0 LDG.E R8, [R2.64] ;  /* 0x0000001002080981 */ /* 0x000762000c1e1900 */
[----:B0-----:R-:W-:-:S04]  /*0240*/  IADD3 R6, R0, 0xffffffe, RZ ;  /* 0x0ffffffe00067810 */ /* 0x001fc80007ffe0ff */
[----:B------:R0:W4:Y:S02]  /*0250*/  F2I.FTZ.U32.TRUNC.NTZ R7, R6 ;  /* 0x0000000600077305 */ /* 0x000124000021f000 */
[----:B0-----:R-:W-:Y:S01]  /*0260*/  HFMA2.MMA R6, -RZ, RZ, 0, 0 ;  /* 0x00000000ff067435 */ /* 0x001fe200000001ff */
[----:B----4-:R-:W-:-:S04]  /*0270*/  IMAD.MOV R10, RZ, RZ, -R7 ;  /* 0x000000ffff0a7224 */ /* 0x010fc800078e0a07 */
[----:B---3--:R-:W-:Y:S01]  /*0280*/  IMAD R3, R10, R9, RZ ;  /* 0x000000090a037224 */ /* 0x008fe200078e02ff */
[----:B------:R-:W-:-:S04]  /*0290*/  IABS R2, R114 ;  /* 0x0000007200027213 */ /* 0x000fc80000000000 */
[----:B------:R-:W-:-:S06]  /*02a0*/  IMAD.HI.U32 R7, R7, R3, R6 ;  /* 0x0000000307077227 */ /* 0x000fcc00078e0006 */
[----:B------:R-:W-:-:S04]  /*02b0*/  IMAD.HI.U32 R7, R7, R2, RZ ;  /* 0x0000000207077227 */ /* 0x000fc800078e00ff */
[----:B------:R-:W-:Y:S02]  /*02c0*/  IMAD.MOV R0, RZ, RZ, -R7 ;  /* 0x000000ffff007224 */ /* 0x000fe400078e0a07 */
[----:B-1----:R-:W-:Y:S01]  /*02d0*/  IMAD.U32 R113, RZ, RZ, UR4 ;  /* 0x00000004ff717e24 */ /* 0x002fe2000f8e00ff */
[----:B------:R-:W-:Y:S01]  /*02e0*/  UIMAD UR13, UR19, UR13, URZ ;  /* 0x0000000d130d72a4 */ /* 0x000fe2000f8e023f */
[C---:B------:R-:W-:Y:S01]  /*02f0*/  IMAD R0, R9.reuse, R0, R2 ;  /* 0x0000000009007224 */ /* 0x040fe200078e0202 */
[----:B------:R-:W-:Y:S01]  /*0300*/  ULDC.64 UR4, c[0x0][0x248] ;  /* 0x0000920000047ab9 */ /* 0x000fe20000000a00 */
[----:B------:R-:W0:Y:S03]  /*0310*/  R2UR UR21, R113 ;  /* 0x00000000711573c2 */ /* 0x000e2600000e0000 */
[----:B------:R-:W-:-:S05]  /*0320*/  ISETP.GT.U32.AND P4, PT, R9, R0, PT ;  /* 0x000000000900720c */ /* 0x000fca0003f84070 */
[----:B------:R-:W1:Y:S01]  /*0330*/  R2UR UR10, R113 ;  /* 0x00000000710a73c2 */ /* 0x000e6200000e0000 */
[----:B------:R-:W-:-:S05]  /*0340*/  IMAD.MOV.U32 R2, RZ, RZ, c[0x0][0x174] ;  /* 0x00005d00ff027624 */ /* 0x000fca00078e00ff */
[----:B------:R-:W-:Y:S02]  /*0350*/  ISETP.GE.AND P6, PT, R2, 0x1, PT ;  /* 0x000000010200780c */ /* 0x000fe40003fc6270 */
[----:B------:R-:W-:-:S04]  /*0360*/  @!P4 IADD3 R0, R0, -R9, RZ ;  /* 0x800000090000c210 */ /* 0x000fc80007ffe0ff */
[----:B------:R-:W-:Y:S01]  /*0370*/  ISETP.GE.U32.AND P2, PT, R0, R9, PT ;  /* 0x000000090000720c */ /* 0x000fe20003f46070 */
[----:B0-----:R-:W-:Y:S01]  /*0380*/  USHF.R.S32.HI UR20, URZ, 0x1f, UR21 ;  /* 0x0000001f3f147899 */ /* 0x001fe20008011415 */
[----:B------:R-:W-:Y:S01]  /*0390*/  LOP3.LUT R0, R114, c[0x0][0x178], RZ, 0x3c, !PT ;  /* 0x00005e0072007a12 */ /* 0x000fe200078e3cff */
[----:B------:R-:W-:Y:S01]  /*03a0*/  UIMAD UR15, UR19, UR15, URZ ;  /* 0x0000000f130f72a4 */ /* 0x000fe2000f8e023f */
[----:B------:R-:W-:Y:S01]  /*03b0*/  @!P4 IADD3 R7, R7, 0x1, RZ ;  /* 0x000000010707c810 */ /* 0x000fe20007ffe0ff */
[----:B------:R-:W-:Y:S01]  /*03c0*/  UIMAD UR12, UR20, UR12, URZ ;  /* 0x0000000c140c72a4 */ /* 0x000fe2000f8e023f */
[----:B------:R2:W0:Y:S01]  /*03d0*/  R2UR UR23, R114 ;  /* 0x00000000721773c2 */ /* 0x00042200000e0000 */
[----:B------:R-:W-:Y:S02]  /*03e0*/  UIMAD UR14, UR20, UR14, URZ ;  /* 0x0000000e140e72a4 */ /* 0x000fe4000f8e023f */
[----:B-1----:R-:W-:Y:S02]  /*03f0*/  UIMAD.WIDE.U32 UR8, UR10, UR8, URZ ;  /* 0x000000080a0872a5 */ /* 0x002fe4000f8e003f */
[----:B------:R-:W-:-:S02]  /*0400*/  UIMAD.WIDE.U32 UR10, UR10, UR11, URZ ;  /* 0x0000000b0a0a72a5 */ /* 0x000fc4000f8e003f */
[----:B------:R-:W-:Y:S02]  /*0410*/  UIMAD UR18, UR20, UR18, URZ ;  /* 0x00000012141272a4 */ /* 0x000fe4000f8e023f */
[----:B------:R-:W-:Y:S01]  /*0420*/  UIMAD UR13, UR22, UR26, UR13 ;  /* 0x0000001a160d72a4 */ /* 0x000fe2000f8e020d */
[----:B------:R-:W-:Y:S01]  /*0430*/  ISETP.GE.AND P5, PT, R0, RZ, PT ;  /* 0x000000ff0000720c */ /* 0x000fe20003fa6270 */
[----:B------:R-:W-:Y:S01]  /*0440*/  IMAD.WIDE.U32 R2, R113, c[0x0][0x1b0], RZ ;  /* 0x00006c0071027a25 */ /* 0x000fe200078e00ff */
[----:B------:R-:W-:Y:S02]  /*0450*/  ISETP.NE.AND P3, PT, RZ, c[0x0][0x178], PT ;  /* 0x00005e00ff007a0c */ /* 0x000fe40003f65270 */
[----:B------:R-:W-:Y:S01]  /*0460*/  @P2 IADD3 R7, R7, 0x1, RZ ;  /* 0x0000000107072810 */ /* 0x000fe20007ffe0ff */
[----:B0-2---:R-:W-:Y:S10]  /*0470*/  @!P6 EXIT ;  /* 0x000000000000e94d */ /* 0x005ff40003800000 */
[----:B------:R-:W-:Y:S01]  /*0480*/  UIMAD UR12, UR21, UR24, UR12 ;  /* 0x00000018150c72a4 */ /* 0x000fe2000f8e020c */
[----:B------:R-:W0:Y:S01]  /*0490*/  S2R R115, SR_TID.X ;  /* 0x0000000000737919 */ /* 0x000e220000002100 */
[----:B------:R-:W-:Y:S01]  /*04a0*/  UIMAD UR14, UR21, UR27, UR14 ;  /* 0x0000001b150e72a4 */ /* 0x000fe2000f8e020e */
[----:B------:R-:W-:Y:S01]  /*04b0*/  IMAD.U32 R0, RZ, RZ, UR18 ;  /* 0x00000012ff007e24 */ /* 0x000fe2000f8e00ff */
[----:B------:R-:W-:Y:S01]  /*04c0*/  UIADD3 UR9, UR9, UR12, URZ ;  /* 0x0000000c09097290 */ /* 0x000fe2000fffe03f */
[----:B------:R-:W-:Y:S01]  /*04d0*/  @!P5 IADD3 R7, -R7, RZ, RZ ;  /* 0x000000ff0707d210 */ /* 0x000fe20007ffe1ff */
[----:B------:R-:W-:Y:S01]  /*04e0*/  UIADD3 UR11, UR11, UR14, URZ ;  /* 0x0000000e0b0b7290 */ /* 0x000fe2000fffe03f */
[----:B------:R-:W-:Y:S01]  /*04f0*/  @!P3 LOP3.LUT R7, RZ, c[0x0][0x178], RZ, 0x33, !PT ;  /* 0x00005e00ff07ba12 */ /* 0x000fe200078e33ff */
[----:B------:R-:W-:Y:S01]  /*0500*/  UIMAD.WIDE.U32 UR8, UR23, UR25, UR8 ;  /* 0x00000019170872a5 */ /* 0x000fe2000f8e0008 */
[----:B------:R-:W-:Y:S01]  /*0510*/  IMAD R5, R113, c[0x0][0x1b4], R0 ;  /* 0x00006d0071057a24 */ /* 0x000fe200078e0200 */
[----:B------:R-:W-:Y:S01]  /*0520*/  UIMAD UR15, UR22, UR29, UR15 ;  /* 0x0000001d160f72a4 */ /* 0x000fe2000f8e020f */
[----:B------:R-:W-:Y:S01]  /*0530*/  SHF.R.S32.HI R0, RZ, 0x1f, R7 ;  /* 0x0000001fff007819 */ /* 0x000fe20000011407 */
[----:B------:R-:W-:Y:S01]  /*0540*/  UIMAD.WIDE.U32 UR10, UR23, UR28, UR10 ;  /* 0x0000001c170a72a5 */ /* 0x000fe2000f8e000a */
[----:B------:R-:W1:Y:S01]  /*0550*/  S2R R110, SR_LANEID ;  /* 0x00000000006e7919 */ /* 0x000e620000000000 */
[----:B------:R-:W-:Y:S01]  /*0560*/  UIADD3 UR13, UR9, UR13, URZ ;  /* 0x0000000d090d7290 */ /* 0x000fe2000fffe03f */
[----:B------:R-:W-:Y:S01]  /*0570*/  IMAD.IADD R3, R3, 0x1, R5 ;  /* 0x0000000103037824 */ /* 0x000fe200078e0205 */
[----:B------:R-:W-:Y:S01]  /*0580*/  UIADD3 UR11, UR11, UR15, URZ ;  /* 0x0000000f0b0b7290 */ /* 0x000fe2000fffe03f */
[----:B------:R-:W-:Y:S01]  /*0590*/  IMAD R0, R0, c[0x0][0x1c8], RZ ;  /* 0x0000720000007a24 */ /* 0x000fe200078e02ff */
[----:B------:R-:W-:Y:S01]  /*05a0*/  ULEA UR9, UP1, UR10, UR4, 0x1 ;  /* 0x000000040a097291 */ /* 0x000fe2000f82083f */
[----:B------:R-:W-:Y:S01]  /*05b0*/  IMAD.WIDE.U32 R2, R7, c[0x0][0x1c8], R2 ;  /* 0x0000720007027a25 */ /* 0x000fe200078e0002 */
[----:B------:R-:W-:-:S02]  /*05c0*/  ULEA UR12, UP0, UR8, UR6, 0x1 ;  /* 0x00000006080c7291 */ /* 0x000fc4000f80083f */
[----:B------:R-:W-:Y:S01]  /*05d0*/  ULEA.HI.X UR11, UR10, UR5, UR11, 0x1, UP1 ;  /* 0x000000050a0b7291 */ /* 0x000fe200088f0c0b */
[----:B------:R-:W-:Y:S01]  /*05e0*/  IMAD R93, R7, c[0x0][0x1cc], R0 ;  /* 0x00007300075d7a24 */ /* 0x000fe200078e0200 */
[----:B------:R-:W-:Y:S01]  /*05f0*/  UMOV UR6, URZ ;  /* 0x0000003f00067c82 */ /* 0x000fe20008000000 */
[----:B0-----:R-:W-:Y:S01]  /*0600*/  SHF.L.U32 R111, R115, 0x4, RZ ;  /* 0x00000004736f7819 */ /* 0x001fe200000006ff */
[----:B------:R-:W-:Y:S01]  /*0610*/  UMOV UR5, URZ ;  /* 0x0000003f00057c82 */ /* 0x000fe20008000000 */
[----:B------:R-:W-:Y:S01]  /*0620*/  IMAD.IADD R93, R3, 0x1, R93 ;  /* 0x00000001035d7824 */ /* 0x000fe200078e025d */
[----:B-----5:R0:W2:Y:S01]  /*0630*/  @P0 R2UR UR6, R8 ;  /* 0x00000000080603c2 */ /* 0x0200a200000e0000 */
[C---:B------:R-:W-:Y:S01]  /*0640*/  LEA R95, P2, R2.reuse, c[0x0][0x230], 0x1 ;  /* 0x00008c00025f7a11 */ /* 0x040fe200078408ff */
[----:B------:R-:W-:Y:S01]  /*0650*/  ULEA.HI.X UR7, UR8, UR7, UR13, 0x1, UP0 ;  /* 0x0000000708077291 */ /* 0x000fe200080f0c0d */
[----:B------:R-:W-:Y:S01]  /*0660*/  LOP3.LUT R112, R115, 0x1f, RZ, 0xc0, !PT ;  /* 0x0000001f73707812 */ /* 0x000fe200078ec0ff */
[----:B------:R-:W-:Y:S01]  /*0670*/  UMOV UR4, URZ ;  /* 0x0000003f00047c82 */ /* 0x000fe20008000000 */
[----:B------:R-:W-:Y:S01]  /*0680*/  LOP3.LUT R111, R111, 0xfffffe00, RZ, 0xc0, !PT ;  /* 0xfffffe006f6f7812 */ /* 0x000fe200078ec0ff */
[----:B------:R-:W-:Y:S01]  /*0690*/  UMOV UR8, UR12 ;  /* 0x0000000c00087c82 */ /* 0x000fe20008000000 */
[----:B------:R-:W-:Y:S01]  /*06a0*/  LEA.HI.X R93, R2, c[0x0][0x234], R93, 0x1, P2 ;  /* 0x00008d00025d7a11 */ /* 0x000fe200010f0c5d */
[----:B------:R0:W3:Y:S01]  /*06b0*/  @P1 R2UR UR5, R4 ;  /* 0x00000000040513c2 */ /* 0x0000e200000e0000 */
[C---:B------:R-:W-:Y:S01]  /*06c0*/  LOP3.LUT R2, R111.reuse, R112, RZ, 0xfc, !PT ;  /* 0x000000706f027212 */ /* 0x040fe200078efcff */
        /* <DEDUP_REMOVED lines=15> */
[----:B------:R-:W-:Y:S02]  /*07c0*/  LOP3.LUT R94, R111, 0x1e0, R112, 0xfe, !PT ;  /* 0x000001e06f5e7812 */ /* 0x000fe400078efe70 */
[----:B0123--:R-:W-:Y:S02]  /*07d0*/  SHF.R.S32.HI R3, RZ, 0x1f, R2 ;  /* 0x0000001fff037819 */ /* 0x00ffe40000011402 */
.L_x_3485:
[----:B------:R-:W-:Y:S01]  /*07e0*/  BAR.SYNC.DEFER_BLOCKING 0x0 ;  /* 0x0000000000007b1d */ /* 0x000fe20000010000 */
[C---:B------:R-:W-:Y:S01]  /*07f0*/  IMAD.SHL.U32 R22, R2.reuse, 0x2, RZ ;  /* 0x0000000202167824 */ /* 0x040fe200078e00ff */
[----:B------:R-:W-:Y:S02]  /*0800*/  SHF.L.U64.HI R24, R2, 0x1, R3 ;  /* 0x0000000102187819 */ /* 0x000fe40000010203 */
[----:B------:R-:W-:Y:S02]  /*0810*/  PRMT R7, RZ, 0x7610, R7 ;  /* 0x00007610ff077816 */ /* 0x000fe40000000007 */
        /* <DEDUP_REMOVED lines=98> */
[----:B------:R-:W-:-:S04]  /*0e40*/  LEA.HI.SX32 R49, R49, R20, 0x1b ;  /* 0x0000001431317211 */ /* 0x000fc800078fdaff */
[----:B------:R-:W-:Y:S02]  /*0e50*/  SHF.L.U32 R77, R49, 0x1, RZ ;  /* 0x00000001314d7819 */ /* 0x000fe400000006ff */
[----:B------:R-:W-:Y:S02]  /*0e60*/  ISETP.GE.AND P2, PT, R2, UR15, PT ;  /* 0x0000000f02007c0c */ /* 0x000fe4000bf46270 */
[----:B------:R-:W-:Y:S02]  /*0e70*/  ISETP.GE.AND P1, PT, R109, UR15, PT ;  /* 0x0000000f6d007c0c */ /* 0x000fe4000bf26270 */
[----:B------:R-:W-:Y:S02]  /*0e80*/  IADD3 R4, P0, R22, UR9, RZ ;  /* 0x0000000916047c10 */ /* 0x000fe4000ff1e0ff */
        /* <DEDUP_REMOVED lines=91> */
[----:B------:R-:W-:Y:S01]  /*1440*/  IADD3.X R5, R24, UR11, RZ, P0, !PT ;  /* 0x0000000b18057c10 */ /* 0x000fe200087fe4ff */
[----:B------:R-:W-:Y:S01]  /*1450*/  BAR.SYNC.DEFER_BLOCKING 0x0 ;  /* 0x0000000000007b1d */ /* 0x000fe20000010000 */
        /* <DEDUP_REMOVED lines=127> */
.L_x_3445:
[----:B------:R-:W-:Y:S05]  /*1c50*/  BSYNC B0 ;  /* 0x0000000000007941 */ /* 0x000fea0003800000 */
.L_x_3444:
        /* <DEDUP_REMOVED lines=36> */
.L_x_3447:
[----:B------:R-:W-:Y:S05]  /*1ea0*/  BSYNC B0 ;  /* 0x0000000000007941 */ /* 0x000fea0003800000 */
.L_x_3446:
        /* <DEDUP_REMOVED lines=38> */
.L_x_3449:
[----:B------:R-:W-:Y:S05]  /*2110*/  BSYNC B0 ;  /* 0x0000000000007941 */ /* 0x000fea0003800000 */
.L_x_3448:
        /* <DEDUP_REMOVED lines=36> */
.L_x_3451:
[----:B------:R-:W-:Y:S05]  /*2360*/  BSYNC B0 ;  /* 0x0000000000007941 */ /* 0x000fea0003800000 */
.L_x_3450:
        /* <DEDUP_REMOVED lines=38> */
.L_x_3453:
[----:B------:R-:W-:Y:S05]  /*25d0*/  BSYNC B0 ;  /* 0x0000000000007941 */ /* 0x000fea0003800000 */
.L_x_3452:
        /* <DEDUP_REMOVED lines=36> */
.L_x_3455:
[----:B------:R-:W-:Y:S05]  /*2820*/  BSYNC B0 ;  /* 0x0000000000007941 */ /* 0x000fea0003800000 */
.L_x_3454:
        /* <DEDUP_REMOVED lines=38> */
.L_x_3457:
[----:B------:R-:W-:Y:S05]  /*2a90*/  BSYNC B0 ;  /* 0x0000000000007941 */ /* 0x000fea0003800000 */
.L_x_3456:
        /* <DEDUP_REMOVED lines=37> */
.L_x_3459:
[----:B------:R-:W-:Y:S05]  /*2cf0*/  BSYNC B0 ;  /* 0x0000000000007941 */ /* 0x000fea0003800000 */
.L_x_3458:
        /* <DEDUP_REMOVED lines=42> */
.L_x_3461:
[----:B------:R-:W-:Y:S05]  /*2fa0*/  BSYNC B0 ;  /* 0x0000000000007941 */ /* 0x000fea0003800000 */
.L_x_3460:
        /* <DEDUP_REMOVED lines=40> */
.L_x_3463:
[----:B------:R-:W-:Y:S05]  /*3230*/  BSYNC B0 ;  /* 0x0000000000007941 */ /* 0x000fea0003800000 */
.L_x_3462:
        /* <DEDUP_REMOVED lines=46> */
.L_x_3465:
[----:B------:R-:W-:Y:S05]  /*3520*/  BSYNC B0 ;  /* 0x0000000000007941 */ /* 0x000fea0003800000 */
.L_x_3464:
        /* <DEDUP_REMOVED lines=33> */
.L_x_3467:
[----:B------:R-:W-:Y:S05]  /*3740*/  BSYNC B0 ;  /* 0x0000000000007941 */ /* 0x000fea0003800000 */
.L_x_3466:
        /* <DEDUP_REMOVED lines=33> */
.L_x_3469:
[----:B------:R-:W-:Y:S05]  /*3960*/  BSYNC B0 ;  /* 0x0000000000007941 */ /* 0x000fea0003800000 */
.L_x_3468:
        /* <DEDUP_REMOVED lines=33> */
.L_x_3471:
[----:B------:R-:W-:Y:S05]  /*3b80*/  BSYNC B0 ;  /* 0x0000000000007941 */ /* 0x000fea0003800000 */
.L_x_3470:
        /* <DEDUP_REMOVED lines=33> */
.L_x_3473:
[----:B------:R-:W-:Y:S05]  /*3da0*/  BSYNC B0 ;  /* 0x0000000000007941 */ /* 0x000fea0003800000 */
.L_x_3472:
        /* <DEDUP_REMOVED lines=33> */
.L_x_3475:
[----:B------:R-:W-:Y:S05]  /*3fc0*/  BSYNC B0 ;  /* 0x0000000000007941 */ /* 0x000fea0003800000 */
.L_x_3474:
        /* <DEDUP_REMOVED lines=22> */
.L_x_3481:
[----:B------:R-:W-:Y:S01]  /*4130*/  ULDC UR12, c[0x0][0x180] ;  /* 0x00006000000c7ab9 */ /* 0x000fe20000000800 */
[----:B-1----:R-:W-:Y:S01]  /*4140*/  IMAD.WIDE.U32 R4, R114, c[0x0][0x180], RZ ;  /* 0x0000600072047a25 */ /* 0x002fe200078e00ff */
[----:B------:R-:W-:Y:S02]  /*4150*/  UIMAD UR12, UR19, UR12, URZ ;  /* 0x0000000c130c72a4 */ /* 0x000fe4000f8e023f */
[----:B------:R-:W-:Y:S01]  /*4160*/  ULDC.64 UR14, c[0x0][0x188] ;  /* 0x00006200000e7ab9 */ /* 0x000fe20000000a00 */
[----:B------:R-:W-:Y:S02]  /*4170*/  PRMT R159, RZ, 0x7610, R159 ;  /* 0x00007610ff9f7816 */ /* 0x000fe4000000009f */
        /* <DEDUP_REMOVED lines=26> */
[----:B------:R-:W-:Y:S01]  /*4320*/  FMUL.FTZ R146, R47, R58 ;  /* 0x0000003a2f927220 */ /* 0x000fe20000410000 */
[----:B------:R-:W-:Y:S01]  /*4330*/  LEA R6, P1, R4, c[0x0][0x220], 0x2 ;  /* 0x0000880004067a11 */ /* 0x000fe200078210ff */
[----:B------:R-:W-:Y:S02]  /*4340*/  FMUL.FTZ R145, R45, R56 ;  /* 0x000000382d917220 */ /* 0x000fe40000410000 */
[----:B------:R-:W-:Y:S01]  /*4350*/  FMUL.FTZ R143, R44, R61 ;  /* 0x0000003d2c8f7220 */ /* 0x000fe20000410000 */
[----:B------:R-:W-:Y:S01]  /*4360*/  LEA.HI.X R7, R4, c[0x0][0x224], R5, 0x2, P1 ;  /* 0x0000890004077a11 */ /* 0x000fe200008f1405 */
[----:B------:R-:W-:-:S02]  /*4370*/  FMUL.FTZ R141, R43, R54 ;  /* 0x000000362b8d7220 */ /* 0x000fc40000410000 */
[----:B------:R-:W-:Y:S02]  /*4380*/  FMUL.FTZ R137, R40, R57 ;  /* 0x0000003928897220 */ /* 0x000fe40000410000 */
[----:B------:R-:W-:Y:S01]  /*4390*/  FMUL.FTZ R133, R38, R55 ;  /* 0x0000003726857220 */ /* 0x000fe20000410000 */
[----:B------:R-:W2:Y:S01]  /*43a0*/  LDG.E R6, [R6.64] ;  /* 0x0000001006067981 */ /* 0x000ea2000c1e1900 */
[----:B------:R-:W-:Y:S01]  /*43b0*/  UIMAD UR13, UR12, UR14, URZ ;  /* 0x0000000e0c0d72a4 */ /* 0x000fe2000f8e023f */
[----:B------:R-:W-:Y:S01]  /*43c0*/  MOV R5, UR7 ;  /* 0x0000000700057c02 */ /* 0x000fe20008000f00 */
[----:B------:R-:W-:Y:S01]  /*43d0*/  FMUL.FTZ R129, R35, R50 ;  /* 0x0000003223817220 */ /* 0x000fe20000410000 */
[----:B------:R-:W-:Y:S02]  /*43e0*/  ULDC UR14, c[0x0][0x168] ;  /* 0x00005a00000e7ab9 */ /* 0x000fe40000000800 */
[----:B------:R-:W-:Y:S01]  /*43f0*/  UIMAD UR13, UR7, UR15, UR13 ;  /* 0x0000000f070d72a4 */ /* 0x000fe2000f8e020d */
[----:B------:R-:W-:-:S04]  /*4400*/  IMAD.WIDE.U32 R4, R5, c[0x0][0x1c0], R2 ;  /* 0x0000700005047a25 */ /* 0x000fc800078e0002 */
[----:B------:R-:W-:Y:S01]  /*4410*/  FMUL.FTZ R131, R36, R53 ;  /* 0x0000003524837220 */ /* 0x000fe20000410000 */
[----:B------:R-:W-:Y:S01]  /*4420*/  UMOV UR15, 0xfffffc00 ;  /* 0xfffffc00000f7882 */ /* 0x000fe20000000000 */
[----:B------:R-:W-:Y:S01]  /*4430*/  LEA R8, P1, R4, R95, 0x1 ;  /* 0x0000005f04087211 */ /* 0x000fe200078208ff */
[----:B------:R-:W-:Y:S01]  /*4440*/  UIMAD UR15, UR4, UR15, UR14 ;  /* 0x0000000f040f72a4 */ /* 0x000fe2000f8e020e */
[----:B------:R-:W-:Y:S01]  /*4450*/  IADD3 R5, R5, UR13, RZ ;  /* 0x0000000d05057c10 */ /* 0x000fe2000fffe0ff */
[----:B------:R-:W-:Y:S02]  /*4460*/  FMUL.FTZ R139, R42, R59 ;  /* 0x0000003b2a8b7220 */ /* 0x000fe40000410000 */
[----:B------:R-:W-:Y:S01]  /*4470*/  FMUL.FTZ R135, R39, R52 ;  /* 0x0000003427877220 */ /* 0x000fe20000410000 */
[----:B------:R-:W-:Y:S01]  /*4480*/  LEA.HI.X R9, R4, R93, R5, 0x1, P1 ;  /* 0x0000005d04097211 */ /* 0x000fe200008f0c05 */
[----:B------:R-:W-:Y:S01]  /*4490*/  FMUL.FTZ R126, R34, R51 ;  /* 0x00000033227e7220 */ /* 0x000fe20000410000 */
[----:B------:R-:W-:Y:S01]  /*44a0*/  ISETP.GE.AND P2, PT, R2, UR15, PT ;  /* 0x0000000f02007c0c */ /* 0x000fe2000bf46270 */
        /* <DEDUP_REMOVED lines=8> */
[----:B------:R-:W-:Y:S01]  /*4530*/  ULDC.64 UR22, c[0x0][0x1a0] ;  /* 0x0000680000167ab9 */ /* 0x000fe20000000a00 */
[----:B------:R-:W-:-:S03]  /*4540*/  ISETP.GE.AND P1, PT, R105, UR15, PT ;  /* 0x0000000f69007c0c */ /* 0x000fc6000bf26270 */
        /* <DEDUP_REMOVED lines=28> */
[----:B------:R-:W-:Y:S01]  /*4710*/  MOV R161, c[0x0][0x19c] ;  /* 0x0000670000a17a02 */ /* 0x000fe20000000f00 */
[----:B------:R-:W-:-:S02]  /*4720*/  UIMAD UR13, UR19, UR13, URZ ;  /* 0x0000000d130d72a4 */ /* 0x000fc4000f8e023f */
[C---:B------:R-:W-:Y:S01]  /*4730*/  IADD3 R116, R5.reuse, 0x1, RZ ;  /* 0x0000000105747810 */ /* 0x040fe20007ffe0ff */
[----:B------:R-:W-:Y:S01]  /*4740*/  UIMAD UR12, UR12, UR22, URZ ;  /* 0x000000160c0c72a4 */ /* 0x000fe2000f8e023f */
[C---:B------:R-:W-:Y:S02]  /*4750*/  ISETP.GE.U32.AND P2, PT, R5.reuse, UR15, PT ;  /* 0x0000000f05007c0c */ /* 0x040fe4000bf46070 */
[----:B------:R-:W-:Y:S01]  /*4760*/  ISETP.GE.U32.AND P3, PT, R116, UR15, PT ;  /* 0x0000000f74007c0c */ /* 0x000fe2000bf66070 */
[----:B------:R-:W-:Y:S01]  /*4770*/  IMAD R161, R114, R161, UR13 ;  /* 0x0000000d72a17e24 */ /* 0x000fe2000f8e02a1 */
[----:B------:R-:W-:Y:S01]  /*4780*/  IADD3 R116, R5, 0x4, RZ ;  /* 0x0000000405747810 */ /* 0x000fe20007ffe0ff */
[----:B------:R-:W-:Y:S01]  /*4790*/  UIMAD UR12, UR7, UR23, UR12 ;  /* 0x00000017070c72a4 */ /* 0x000fe2000f8e020c */
[----:B------:R-:W-:Y:S02]  /*47a0*/  FSEL R146, R146, RZ, !P2 ;  /* 0x000000ff92927208 */ /* 0x000fe40005000000 */
[----:B------:R-:W-:-:S02]  /*47b0*/  ISETP.GE.U32.AND P6, PT, R116, UR15, PT ;  /* 0x0000000f74007c0c */ /* 0x000fc4000bfc6070 */
[C---:B------:R-:W-:Y:S02]  /*47c0*/  IADD3 R116, R5.reuse, 0x6, RZ ;  /* 0x0000000605747810 */ /* 0x040fe40007ffe0ff */
[C---:B------:R-:W-:Y:S02]  /*47d0*/  IADD3 R118, R5.reuse, 0x2, RZ ;  /* 0x0000000205767810 */ /* 0x040fe40007ffe0ff */
[----:B-1----:R-:W-:Y:S02]  /*47e0*/  IADD3 R9, R5, 0x3, RZ ;  /* 0x0000000305097810 */ /* 0x002fe40007ffe0ff */
[----:B------:R-:W-:Y:S02]  /*47f0*/  FSEL R145, R145, RZ, !P3 ;  /* 0x000000ff91917208 */ /* 0x000fe40005800000 */
[----:B------:R-:W-:Y:S02]  /*4800*/  ISETP.GE.U32.AND P4, PT, R118, UR15, PT ;  /* 0x0000000f76007c0c */ /* 0x000fe4000bf86070 */
[----:B------:R-:W-:-:S02]  /*4810*/  ISETP.GE.U32.AND P5, PT, R9, UR15, PT ;  /* 0x0000000f09007c0c */ /* 0x000fc4000bfa6070 */
[----:B------:R-:W-:Y:S02]  /*4820*/  IADD3 R118, R5, 0x5, RZ ;  /* 0x0000000505767810 */ /* 0x000fe40007ffe0ff */
[----:B------:R-:W-:Y:S02]  /*4830*/  FSEL R143, R143, RZ, !P4 ;  /* 0x000000ff8f8f7208 */ /* 0x000fe40006000000 */
        /* <DEDUP_REMOVED lines=16> */
[----:B------:R-:W-:-:S03]  /*4940*/  FMUL.FTZ R118, R4, R41 ;  /* 0x0000002904767220 */ /* 0x000fc60000410000 */
[----:B------:R-:W2:Y:S01]  /*4950*/  MUFU.EX2 R117, R117 ;  /* 0x0000007500757308 */ /* 0x000ea20000000800 */
[----:B0-----:R-:W-:Y:S01]  /*4960*/  FSEL R147, R6, 1, !P2 ;  /* 0x3f80000006937808 */ /* 0x001fe20005000000 */
[----:B------:R-:W-:Y:S01]  /*4970*/  FMUL.FTZ R6, R4, R57 ;  /* 0x0000003904067220 */ /* 0x000fe20000410000 */
[----:B------:R-:W-:Y:S02]  /*4980*/  ISETP.GE.U32.AND P2, PT, R116, UR15, PT ;  /* 0x0000000f74007c0c */ /* 0x000fe4000bf46070 */
[----:B------:R-:W-:Y:S02]  /*4990*/  IADD3 R116, R5, 0x7, RZ ;  /* 0x0000000705747810 */ /* 0x000fe40007ffe0ff */
[----:B------:R-:W-:Y:S01]  /*49a0*/  FSEL R135, R135, RZ, !P2 ;  /* 0x000000ff87877208 */ /* 0x000fe20005000000 */
[----:B------:R-:W0:Y:S01]  /*49b0*/  MUFU.EX2 R6, R6 ;  /* 0x0000000600067308 */ /* 0x000e220000000800 */
[----:B-1----:R-:W-:Y:S01]  /*49c0*/  FSEL R144, R7, 1, !P3 ;  /* 0x3f80000007907808 */ /* 0x002fe20005800000 */
[----:B------:R-:W-:Y:S01]  /*49d0*/  FMUL.FTZ R7, R4, R52 ;  /* 0x0000003404077220 */ /* 0x000fe20000410000 */
[----:B------:R-:W-:Y:S01]  /*49e0*/  ISETP.GE.U32.AND P3, PT, R116, UR15, PT ;  /* 0x0000000f74007c0c */ /* 0x000fe2000bf66070 */
[----:B---3--:R-:W-:Y:S01]  /*49f0*/  STS.U16 [R92], R159 ;  /* 0x0000009f5c007388 */ /* 0x008fe20000000400 */
[----:B------:R-:W-:-:S02]  /*4a00*/  IADD3 R116, R5, 0x8, RZ ;  /* 0x0000000805747810 */ /* 0x000fc40007ffe0ff */
[----:B------:R-:W-:Y:S01]  /*4a10*/  FSEL R133, R133, RZ, !P3 ;  /* 0x000000ff85857208 */ /* 0x000fe20005800000 */
[----:B------:R-:W1:Y:S01]  /*4a20*/  MUFU.EX2 R8, R8 ;  /* 0x0000000800087308 */ /* 0x000e620000000800 */
[----:B--2---:R-:W-:Y:S01]  /*4a30*/  FSEL R142, R117, 1, !P4 ;  /* 0x3f800000758e7808 */ /* 0x004fe20006000000 */
[----:B----4-:R-:W-:Y:S01]  /*4a40*/  STS.U16 [R91+0x40], R154 ;  /* 0x0000409a5b007388 */ /* 0x010fe20000000400 */
[----:B------:R-:W-:Y:S01]  /*4a50*/  ISETP.GE.U32.AND P4, PT, R116, UR15, PT ;  /* 0x0000000f74007c0c */ /* 0x000fe2000bf86070 */
[----:B------:R-:W-:Y:S01]  /*4a60*/  FMUL.FTZ R116, R4, R55 ;  /* 0x0000003704747220 */ /* 0x000fe20000410000 */
[----:B------:R-:W-:Y:S01]  /*4a70*/  IADD3 R117, R5, 0x9, RZ ;  /* 0x0000000905757810 */ /* 0x000fe20007ffe0ff */
[----:B------:R-:W-:Y:S01]  /*4a80*/  STS.U16 [R90+0x80], R13 ;  /* 0x0000800d5a007388 */ /* 0x000fe20000000400 */
[----:B------:R-:W-:Y:S01]  /*4a90*/  FSEL R131, R131, RZ, !P4 ;  /* 0x000000ff83837208 */ /* 0x000fe20006000000 */
[----:B------:R-:W2:Y:S01]  /*4aa0*/  MUFU.EX2 R9, R9 ;  /* 0x0000000900097308 */ /* 0x000ea20000000800 */
[----:B0-----:R-:W-:Y:S01]  /*4ab0*/  FSEL R136, R6, 1, !P1 ;  /* 0x3f80000006887808 */ /* 0x001fe20004800000 */
[----:B------:R-:W-:Y:S01]  /*4ac0*/  FMUL.FTZ R6, R4, R50 ;  /* 0x0000003204067220 */ /* 0x000fe20000410000 */
[----:B------:R-:W-:Y:S04]  /*4ad0*/  STS.U16 [R89+0xc0], R158 ;  /* 0x0000c09e59007388 */ /* 0x000fe80000000400 */
[----:B------:R-:W-:Y:S01]  /*4ae0*/  STS.U16 [R88+0x100], R155 ;  /* 0x0001009b58007388 */ /* 0x000fe20000000400 */
[----:B------:R-:W0:Y:S01]  /*4af0*/  MUFU.EX2 R7, R7 ;  /* 0x0000000700077308 */ /* 0x000e220000000800 */
[----:B-1----:R-:W-:Y:S01]  /*4b00*/  FSEL R140, R8, 1, !P5 ;  /* 0x3f800000088c7808 */ /* 0x002fe20006800000 */
[----:B------:R-:W-:Y:S01]  /*4b10*/  FMUL.FTZ R8, R4, R53 ;  /* 0x0000003504087220 */ /* 0x000fe20000410000 */
[----:B------:R-:W-:Y:S01]  /*4b20*/  ISETP.GE.U32.AND P5, PT, R117, UR15, PT ;  /* 0x0000000f75007c0c */ /* 0x000fe2000bfa6070 */
[----:B------:R-:W-:Y:S01]  /*4b30*/  STS.U16 [R87+0x140], R150 ;  /* 0x0001409657007388 */ /* 0x000fe20000000400 */
[----:B------:R-:W-:-:S02]  /*4b40*/  IADD3 R117, R5, 0xa, RZ ;  /* 0x0000000a05757810 */ /* 0x000fc40007ffe0ff */
[----:B------:R-:W-:Y:S01]  /*4b50*/  FSEL R129, R129, RZ, !P5 ;  /* 0x000000ff81817208 */ /* 0x000fe20006800000 */
[----:B------:R-:W1:Y:S01]  /*4b60*/  MUFU.EX2 R116, R116 ;  /* 0x0000007400747308 */ /* 0x000e620000000800 */
[----:B--2---:R-:W-:Y:S01]  /*4b70*/  FSEL R138, R9, 1, !P6 ;  /* 0x3f800000098a7808 */ /* 0x004fe20007000000 */
[----:B------:R-:W-:Y:S01]  /*4b80*/  STS.U16 [R86+0x180], R153 ;  /* 0x0001809956007388 */ /* 0x000fe20000000400 */
[----:B------:R-:W-:Y:S02]  /*4b90*/  IADD3 R9, R5, 0xb, RZ ;  /* 0x0000000b05097810 */ /* 0x000fe40007ffe0ff */
[----:B------:R-:W-:Y:S01]  /*4ba0*/  ISETP.GE.U32.AND P6, PT, R117, UR15, PT ;  /* 0x0000000f75007c0c */ /* 0x000fe2000bfc6070 */
[----:B------:R-:W-:Y:S01]  /*4bb0*/  FMUL.FTZ R117, R28, R37 ;  /* 0x000000251c757220 */ /* 0x000fe20000410000 */
[----:B------:R-:W-:Y:S01]  /*4bc0*/  ISETP.GE.U32.AND P1, PT, R9, UR15, PT ;  /* 0x0000000f09007c0c */ /* 0x000fe2000bf26070 */
[----:B------:R-:W2:Y:S01]  /*4bd0*/  MUFU.EX2 R6, R6 ;  /* 0x0000000600067308 */ /* 0x000ea20000000800 */
[----:B0-----:R-:W-:Y:S01]  /*4be0*/  FSEL R134, R7, 1, !P2 ;  /* 0x3f80000007867808 */ /* 0x001fe20005000000 */
[----:B------:R-:W-:Y:S01]  /*4bf0*/  STS.U16 [R85+0x1c0], R12 ;  /* 0x0001c00c55007388 */ /* 0x000fe20000000400 */
[----:B------:R-:W-:-:S02]  /*4c00*/  IADD3 R7, R5, 0xd, RZ ;  /* 0x0000000d05077810 */ /* 0x000fc40007ffe0ff */
[----:B------:R-:W-:Y:S01]  /*4c10*/  IADD3 R9, R5, 0xc, RZ ;  /* 0x0000000c05097810 */ /* 0x000fe20007ffe0ff */
[----:B------:R-:W-:Y:S01]  /*4c20*/  STS.U16 [R84+0x200], R151 ;  /* 0x0002009754007388 */ /* 0x000fe20000000400 */
[----:B------:R-:W-:Y:S01]  /*4c30*/  FSEL R126, R126, RZ, !P6 ;  /* 0x000000ff7e7e7208 */ /* 0x000fe20007000000 */
[----:B------:R-:W0:Y:S01]  /*4c40*/  MUFU.EX2 R8, R8 ;  /* 0x0000000800087308 */ /* 0x000e220000000800 */
[----:B-1----:R-:W-:Y:S01]  /*4c50*/  FSEL R132, R116, 1, !P3 ;  /* 0x3f80000074847808 */ /* 0x002fe20005800000 */
[----:B------:R-:W-:Y:S01]  /*4c60*/  FMUL.FTZ R116, R4, R37 ;  /* 0x0000002504747220 */ /* 0x000fe20000410000 */
[----:B------:R-:W-:Y:S01]  /*4c70*/  ISETP.GE.U32.AND P3, PT, R7, UR15, PT ;  /* 0x0000000f07007c0c */ /* 0x000fe2000bf66070 */
[----:B------:R-:W-:Y:S01]  /*4c80*/  STS.U16 [R83+0x240], R148 ;  /* 0x0002409453007388 */ /* 0x000fe20000000400 */
[C---:B------:R-:W-:Y:S02]  /*4c90*/  IADD3 R7, R5.reuse, 0xe, RZ ;  /* 0x0000000e05077810 */ /* 0x040fe40007ffe0ff */
[----:B------:R-:W-:Y:S01]  /*4ca0*/  IADD3 R5, R5, 0xf, RZ ;  /* 0x0000000f05057810 */ /* 0x000fe20007ffe0ff */
[----:B------:R-:W1:Y:S01]  /*4cb0*/  MUFU.EX2 R123, R123 ;  /* 0x0000007b007b7308 */ /* 0x000e620000000800 */
[----:B--2---:R-:W-:Y:S01]  /*4cc0*/  FSEL R128, R6, 1, !P5 ;  /* 0x3f80000006807808 */ /* 0x004fe20006800000 */
[----:B------:R-:W-:Y:S01]  /*4cd0*/  STS.U16 [R82+0x280], R149 ;  /* 0x0002809552007388 */ /* 0x000fe20000000400 */
[----:B------:R-:W-:Y:S01]  /*4ce0*/  ISETP.GE.U32.AND P5, PT, R5, UR15, PT ;  /* 0x0000000f05007c0c */ /* 0x000fe2000bfa6070 */
[-C--:B------:R-:W-:Y:S01]  /*4cf0*/  FFMA.FTZ R5, R146, R144.reuse, R145 ;  /* 0x0000009092057223 */ /* 0x080fe20000010091 */
[----:B------:R-:W-:Y:S01]  /*4d00*/  ISETP.GE.U32.AND P2, PT, R9, UR15, PT ;  /* 0x0000000f09007c0c */ /* 0x000fe2000bf46070 */
[----:B------:R-:W-:Y:S01]  /*4d10*/  STS.U16 [R81+0x2c0], R152 ;  /* 0x0002c09851007388 */ /* 0x000fe20000000400 */
[----:B------:R-:W-:Y:S01]  /*4d20*/  FSEL R127, R127, RZ, !P1 ;  /* 0x000000ff7f7f7208 */ /* 0x000fe20004800000 */
[----:B------:R-:W-:Y:S01]  /*4d30*/  FFMA.FTZ R5, R142, R5, R143 ;  /* 0x000000058e057223 */ /* 0x000fe2000001008f */
[----:B0-----:R-:W-:Y:S01]  /*4d40*/  FSEL R130, R8, 1, !P4 ;  /* 0x3f80000008827808 */ /* 0x001fe20006000000 */
[----:B------:R-:W0:Y:S01]  /*4d50*/  MUFU.EX2 R122, R122 ;  /* 0x0000007a007a7308 */ /* 0x000e220000000800 */
[----:B------:R-:W-:Y:S01]  /*4d60*/  ISETP.GE.U32.AND P4, PT, R7, UR15, PT ;  /* 0x0000000f07007c0c */ /* 0x000fe2000bf86070 */
[----:B------:R-:W-:Y:S01]  /*4d70*/  FMUL.FTZ R7, R147, R144 ;  /* 0x0000009093077220 */ /* 0x000fe20000410000 */
[----:B------:R-:W-:Y:S01]  /*4d80*/  FSEL R125, R125, RZ, !P2 ;  /* 0x000000ff7d7d7208 */ /* 0x000fe20005000000 */
[----:B------:R-:W-:Y:S01]  /*4d90*/  FFMA.FTZ R5, R140, R5, R141 ;  /* 0x000000058c057223 */ /* 0x000fe2000001008d */
[----:B------:R-:W-:Y:S01]  /*4da0*/  FSEL R124, R124, RZ, !P3 ;  /* 0x000000ff7c7c7208 */ /* 0x000fe20005800000 */
[----:B------:R-:W-:Y:S01]  /*4db0*/  FMUL.FTZ R7, R142, R7 ;  /* 0x000000078e077220 */ /* 0x000fe20000410000 */
[----:B-1----:R-:W-:Y:S01]  /*4dc0*/  FSEL R123, R123, 1, !P6 ;  /* 0x3f8000007b7b7808 */ /* 0x002fe20007000000 */
[----:B------:R-:W-:Y:S01]  /*4dd0*/  FFMA.FTZ R5, R138, R5, R139 ;  /* 0x000000058a057223 */ /* 0x000fe2000001008b */
[----:B------:R-:W1:Y:S01]  /*4de0*/  MUFU.EX2 R120, R120 ;  /* 0x0000007800787308 */ /* 0x000e620000000800 */
[----:B------:R-:W-:Y:S01]  /*4df0*/  FMUL.FTZ R7, R140, R7 ;  /* 0x000000078c077220 */ /* 0x000fe20000410000 */
[----:B------:R-:W-:Y:S01]  /*4e00*/  FSEL R121, R121, RZ, !P4 ;  /* 0x000000ff79797208 */ /* 0x000fe20006000000 */
[----:B------:R-:W-:Y:S01]  /*4e10*/  FFMA.FTZ R5, R136, R5, R137 ;  /* 0x0000000588057223 */ /* 0x000fe20000010089 */
[----:B------:R-:W-:Y:S01]  /*4e20*/  FSEL R117, R117, RZ, !P5 ;  /* 0x000000ff75757208 */ /* 0x000fe20006800000 */
[----:B------:R-:W-:Y:S01]  /*4e30*/  FMUL.FTZ R7, R138, R7 ;  /* 0x000000078a077220 */ /* 0x000fe20000410000 */
[----:B------:R-:W-:Y:S01]  /*4e40*/  STS.U16 [R80+0x300], R11 ;  /* 0x0003000b50007388 */ /* 0x000fe20000000400 */
[----:B------:R-:W-:Y:S01]  /*4e50*/  FFMA.FTZ R5, R134, R5, R135 ;  /* 0x0000000586057223 */ /* 0x000fe20000010087 */
[----:B------:R-:W2:Y:S01]  /*4e60*/  MUFU.EX2 R119, R119 ;  /* 0x0000007700777308 */ /* 0x000ea20000000800 */
[----:B------:R-:W-:Y:S01]  /*4e70*/  FMUL.FTZ R7, R136, R7 ;  /* 0x0000000788077220 */ /* 0x000fe20000410000 */
[----:B0-----:R-:W-:Y:S01]  /*4e80*/  FSEL R122, R122, 1, !P1 ;  /* 0x3f8000007a7a7808 */ /* 0x001fe20004800000 */
[----:B------:R-:W-:Y:S01]  /*4e90*/  FFMA.FTZ R5, R132, R5, R133 ;  /* 0x0000000584057223 */ /* 0x000fe20000010085 */
[----:B------:R-:W-:Y:S01]  /*4ea0*/  ISETP.GE.AND P1, PT, R110, 0x1, PT ;  /* 0x000000016e00780c */ /* 0x000fe20003f26270 */
[----:B------:R-:W-:Y:S01]  /*4eb0*/  FMUL.FTZ R7, R134, R7 ;  /* 0x0000000786077220 */ /* 0x000fe20000410000 */
[----:B------:R-:W-:Y:S01]  /*4ec0*/  STS.U16 [R79+0x340], R156 ;  /* 0x0003409c4f007388 */ /* 0x000fe20000000400 */
[----:B------:R-:W-:Y:S01]  /*4ed0*/  FFMA.FTZ R5, R130, R5, R131 ;  /* 0x0000000582057223 */ /* 0x000fe20000010083 */
[----:B------:R-:W0:Y:S01]  /*4ee0*/  MUFU.EX2 R118, R118 ;  /* 0x0000007600767308 */ /* 0x000e220000000800 */
[----:B------:R-:W-:Y:S01]  /*4ef0*/  FMUL.FTZ R7, R132, R7 ;  /* 0x0000000784077220 */ /* 0x000fe20000410000 */
[----:B-1----:R-:W-:Y:S01]  /*4f00*/  FSEL R120, R120, 1, !P2 ;  /* 0x3f80000078787808 */ /* 0x002fe20005000000 */
[----:B------:R-:W-:Y:S01]  /*4f10*/  FFMA.FTZ R5, R128, R5, R129 ;  /* 0x0000000580057223 */ /* 0x000fe20000010081 */
[----:B------:R-:W-:Y:S01]  /*4f20*/  STS.U16 [R78+0x380], R157 ;  /* 0x0003809d4e007388 */ /* 0x000fe20000000400 */
[----:B------:R-:W-:-:S02]  /*4f30*/  FMUL.FTZ R7, R130, R7 ;  /* 0x0000000782077220 */ /* 0x000fc40000410000 */
[----:B------:R-:W-:Y:S01]  /*4f40*/  FFMA.FTZ R6, R123, R5, R126 ;  /* 0x000000057b067223 */ /* 0x000fe2000001007e */
[----:B------:R-:W1:Y:S01]  /*4f50*/  MUFU.EX2 R116, R116 ;  /* 0x0000007400747308 */ /* 0x000e620000000800 */
[----:B------:R-:W-:Y:S01]  /*4f60*/  FMUL.FTZ R4, R128, R7 ;  /* 0x0000000780047220 */ /* 0x000fe20000410000 */
[----:B--2---:R-:W-:Y:S01]  /*4f70*/  FSEL R119, R119, 1, !P3 ;  /* 0x3f80000077777808 */ /* 0x004fe20005800000 */
[----:B------:R-:W-:Y:S01]  /*4f80*/  FFMA.FTZ R6, R122, R6, R127 ;  /* 0x000000067a067223 */ /* 0x000fe2000001007f */
[----:B0-----:R-:W-:Y:S01]  /*4f90*/  FSEL R118, R118, 1, !P4 ;  /* 0x3f80000076767808 */ /* 0x001fe20006000000 */
[----:B------:R-:W-:Y:S01]  /*4fa0*/  FMUL.FTZ R5, R123, R4 ;  /* 0x000000047b057220 */ /* 0x000fe20000410000 */
[----:B------:R-:W-:Y:S01]  /*4fb0*/  ISETP.NE.AND P2, PT, R110, 0x1f, PT ;  /* 0x0000001f6e00780c */ /* 0x000fe20003f45270 */
[----:B------:R-:W-:Y:S01]  /*4fc0*/  FFMA.FTZ R6, R120, R6, R125 ;  /* 0x0000000678067223 */ /* 0x000fe2000001007d */
[----:B------:R0:W-:Y:S01]  /*4fd0*/  STS.U16 [R77+0x3c0], R10 ;  /* 0x0003c00a4d007388 */ /* 0x0001e20000000400 */
[----:B------:R-:W-:Y:S01]  /*4fe0*/  FMUL.FTZ R5, R122, R5 ;  /* 0x000000057a057220 */ /* 0x000fe20000410000 */
[----:B------:R-:W-:Y:S01]  /*4ff0*/  USHF.L.U32 UR18, UR7, 0x3, URZ ;  /* 0x0000000307127899 */ /* 0x000fe2000800063f */
[----:B------:R-:W-:Y:S01]  /*5000*/  FFMA.FTZ R6, R119, R6, R124 ;  /* 0x0000000677067223 */ /* 0x000fe2000001007c */
[----:B-1----:R-:W-:Y:S01]  /*5010*/  FSEL R116, R116, 1, !P5 ;  /* 0x3f80000074747808 */ /* 0x002fe20006800000 */
[----:B------:R-:W-:Y:S01]  /*5020*/  FMUL.FTZ R4, R120, R5 ;  /* 0x0000000578047220 */ /* 0x000fe20000410000 */
[----:B------:R-:W-:-:S06]  /*5030*/  NOP ;  /* 0x0000000000007918 */ /* 0x000fcc0000000000 */
[----:B------:R-:W-:Y:S01]  /*5040*/  FMUL.FTZ R5, R119, R4 ;  /* 0x0000000477057220 */ /* 0x000fe20000410000 */
[----:B0-----:R-:W-:Y:S01]  /*5050*/  HFMA2.MMA R10, -RZ, RZ, 1.875, 0 ;  /* 0x3f800000ff0a7435 */ /* 0x001fe200000001ff */
[C---:B------:R-:W-:Y:S01]  /*5060*/  FFMA.FTZ R6, R118.reuse, R6, R121 ;  /* 0x0000000676067223 */ /* 0x040fe20000010079 */
[----:B------:R-:W-:Y:S01]  /*5070*/  LDS.U16 R149, [R75+0x2] ;  /* 0x000002004b957984 */ /* 0x000fe20000000400 */
[----:B------:R-:W-:Y:S02]  /*5080*/  FMUL.FTZ R5, R118, R5 ;  /* 0x0000000576057220 */ /* 0x000fe40000410000 */
[C---:B------:R-:W-:Y:S01]  /*5090*/  FFMA.FTZ R9, R116.reuse, R6, R117 ;  /* 0x0000000674097223 */ /* 0x040fe20000010075 */
[----:B------:R-:W-:Y:S01]  /*50a0*/  LDS.U16 R150, [R76] ;  /* 0x000000004c967984 */ /* 0x000fe20000000400 */
[----:B------:R-:W-:Y:S02]  /*50b0*/  FMUL.FTZ R8, R116, R5 ;  /* 0x0000000574087220 */ /* 0x000fe40000410000 */
[----:B------:R-:W-:Y:S01]  /*50c0*/  IMAD.WIDE.U32 R4, R114, c[0x0][0x198], RZ ;  /* 0x0000660072047a25 */ /* 0x000fe200078e00ff */
[----:B------:R-:W0:Y:S03]  /*50d0*/  SHFL.UP PT, R6, R9, 0x1, RZ ;  /* 0x0420000009067989 */ /* 0x000e2600000e00ff */
[----:B------:R-:W-:Y:S01]  /*50e0*/  IMAD.IADD R5, R5, 0x1, R161 ;  /* 0x0000000105057824 */ /* 0x000fe200078e02a1 */
[----:B------:R-:W1:Y:S01]  /*50f0*/  SHFL.UP PT, R7, R8, 0x1, RZ ;  /* 0x0420000008077989 */ /* 0x000e6200000e00ff */
[----:B------:R-:W-:Y:S01]  /*5100*/  MOV R161, UR7 ;  /* 0x0000000700a17c02 */ /* 0x000fe20008000f00 */
[----:B------:R-:W-:-:S02]  /*5110*/  IMAD.MOV.U32 R11, RZ, RZ, RZ ;  /* 0x000000ffff0b7224 */ /* 0x000fc400078e00ff */
[----:B------:R-:W-:Y:S02]  /*5120*/  LDS.U16 R151, [R73+0x6] ;  /* 0x0000060049977984 */ /* 0x000fe40000000400 */
[----:B------:R-:W-:Y:S02]  /*5130*/  IMAD.WIDE.U32 R4, R161, c[0x0][0x1a0], R4 ;  /* 0x00006800a1047a25 */ /* 0x000fe400078e0004 */
[----:B------:R-:W-:Y:S03]  /*5140*/  LDS.U16 R152, [R74+0x4] ;  /* 0x000004004a987984 */ /* 0x000fe60000000400 */
[----:B------:R-:W-:Y:S01]  /*5150*/  IADD3 R5, R5, UR12, RZ ;  /* 0x0000000c05057c10 */ /* 0x000fe2000fffe0ff */
[----:B------:R-:W-:Y:S04]  /*5160*/  LDS.U16 R153, [R71+0xa] ;  /* 0x00000a0047997984 */ /* 0x000fe80000000400 */
[----:B------:R-:W-:Y:S01]  /*5170*/  LDS.U16 R154, [R72+0x8] ;  /* 0x00000800489a7984 */ /* 0x000fe20000000400 */
[----:B0-----:R-:W-:-:S03]  /*5180*/  @P1 FFMA.FTZ R9, R8, R6, R9 ;  /* 0x0000000608091223 */ /* 0x001fc60000010009 */
[----:B------:R-:W-:Y:S01]  /*5190*/  LDS.U16 R155, [R69+0xe] ;  /* 0x00000e00459b7984 */ /* 0x000fe20000000400 */
[----:B-1----:R-:W-:Y:S01]  /*51a0*/  @P1 FMUL.FTZ R8, R8, R7 ;  /* 0x0000000708081220 */ /* 0x002fe20000410000 */
[C---:B------:R-:W-:Y:S02]  /*51b0*/  LEA R6, P1, R4.reuse, c[0x0][0x228], 0x2 ;  /* 0x00008a0004067a11 */ /* 0x040fe400078210ff */
[----:B------:R-:W-:Y:S02]  /*51c0*/  LDS.U16 R156, [R70+0xc] ;  /* 0x00000c00469c7984 */ /* 0x000fe40000000400 */
[----:B------:R-:W-:Y:S02]  /*51d0*/  LEA.HI.X R7, R4, c[0x0][0x22c], R5, 0x2, P1 ;  /* 0x00008b0004077a11 */ /* 0x000fe400008f1405 */
[----:B------:R-:W-:Y:S01]  /*51e0*/  @!P0 LDS.64 R10, [UR18+0x870] ;  /* 0x00087012ff0a8984 */ /* 0x000fe20008000a00 */
[----:B------:R-:W-:-:S03]  /*51f0*/  ISETP.GE.AND P1, PT, R110, 0x2, PT ;  /* 0x000000026e00780c */ /* 0x000fc60003f26270 */
[----:B------:R-:W0:Y:S04]  /*5200*/  SHFL.UP PT, R4, R9, 0x2, RZ ;  /* 0x0440000009047989 */ /* 0x000e2800000e00ff */
[----:B------:R-:W1:Y:S04]  /*5210*/  SHFL.UP PT, R5, R8, 0x2, RZ ;  /* 0x0440000008057989 */ /* 0x000e6800000e00ff */
[----:B------:R-:W-:Y:S04]  /*5220*/  LDS.U16 R157, [R67+0x12] ;  /* 0x00001200439d7984 */ /* 0x000fe80000000400 */
[----:B------:R-:W-:Y:S04]  /*5230*/  LDS.U16 R158, [R68+0x10] ;  /* 0x00001000449e7984 */ /* 0x000fe80000000400 */
[----:B------:R-:W-:Y:S04]  /*5240*/  LDS.U16 R159, [R65+0x16] ;  /* 0x00001600419f7984 */ /* 0x000fe80000000400 */
[----:B------:R-:W-:Y:S01]  /*5250*/  LDS.U16 R160, [R66+0x14] ;  /* 0x0000140042a07984 */ /* 0x000fe20000000400 */
[----:B0-----:R-:W-:-:S03]  /*5260*/  @P1 FFMA.FTZ R9, R8, R4, R9 ;  /* 0x0000000408091223 */ /* 0x001fc60000010009 */
[----:B------:R-:W-:Y:S01]  /*5270*/  LDS.U16 R161, [R63+0x1a] ;  /* 0x00001a003fa17984 */ /* 0x000fe20000000400 */
[----:B-1----:R-:W-:-:S03]  /*5280*/  @P1 FMUL.FTZ R8, R8, R5 ;  /* 0x0000000508081220 */ /* 0x002fc60000410000 */
[----:B------:R-:W0:Y:S04]  /*5290*/  SHFL.UP PT, R4, R9, 0x4, RZ ;  /* 0x0480000009047989 */ /* 0x000e2800000e00ff */
[----:B------:R-:W1:Y:S01]  /*52a0*/  SHFL.UP PT, R5, R8, 0x4, RZ ;  /* 0x0480000008057989 */ /* 0x000e6200000e00ff */
[----:B------:R-:W-:-:S03]  /*52b0*/  ISETP.GE.AND P1, PT, R110, 0x4, PT ;  /* 0x000000046e00780c */ /* 0x000fc60003f26270 */
[----:B------:R-:W-:Y:S04]  /*52c0*/  LDS.U16 R162, [R64+0x18] ;  /* 0x0000180040a27984 */ /* 0x000fe80000000400 */
[----:B------:R-:W-:Y:S04]  /*52d0*/  LDS.U16 R163, [R60+0x1e] ;  /* 0x00001e003ca37984 */ /* 0x000fe80000000400 */
[----:B------:R-:W-:Y:S04]  /*52e0*/  LDS.U16 R164, [R62+0x1c] ;  /* 0x00001c003ea47984 */ /* 0x000fe80000000400 */
[----:B------:R2:W5:Y:S01]  /*52f0*/  LDG.E R148, [R6.64] ;  /* 0x0000001006947981 */ /* 0x000562000c1e1900 */
[----:B------:R-:W-:Y:S01]  /*5300*/  BSSY B0, `(.L_x_3477) ;  /* 0x0000028000007945 */ /* 0x000fe20003800000 */
        /* <DEDUP_REMOVED lines=10> */
[C---:B0-----:R-:W-:Y:S01]  /*53b0*/  @P1 FFMA.FTZ R9, R8.reuse, R4, R9 ;  /* 0x0000000408091223 */ /* 0x041fe20000010009 */
[----:B------:R-:W-:Y:S01]  /*53c0*/  @!P2 SHF.R.U32.HI R4, RZ, 0x2, R115 ;  /* 0x00000002ff04a819 */ /* 0x000fe20000011673 */
[----:B-1----:R-:W-:-:S03]  /*53d0*/  @P1 FMUL.FTZ R8, R8, R5 ;  /* 0x0000000508081220 */ /* 0x002fc60000410000 */
[----:B------:R-:W-:Y:S01]  /*53e0*/  @!P2 LOP3.LUT R12, R4, 0x3ffffff8, RZ, 0xc0, !PT ;  /* 0x3ffffff8040ca812 */ /* 0x000fe200078ec0ff */
[----:B------:R-:W-:Y:S01]  /*53f0*/  SHFL.UP PT, R165, R9, 0x1, RZ ;  /* 0x0420000009a57989 */ /* 0x000fe200000e00ff */
[----:B------:R-:W-:-:S03]  /*5400*/  SHF.R.U32.HI R4, RZ, 0x5, R115 ;  /* 0x00000005ff047819 */ /* 0x000fc60000011673 */
[----:B------:R0:W-:Y:S04]  /*5410*/  @!P2 STS.64 [R12+0x850], R8 ;  /* 0x000850080c00a388 */ /* 0x0001e80000000a00 */
[----:B------:R-:W-:Y:S01]  /*5420*/  BAR.SYNC.DEFER_BLOCKING 0x0 ;  /* 0x0000000000007b1d */ /* 0x000fe20000010000 */
[----:B------:R-:W-:-:S04]  /*5430*/  ISETP.NE.AND P1, PT, R4, RZ, PT ;  /* 0x000000ff0400720c */ /* 0x000fc80003f25270 */
[----:B------:R-:W-:Y:S01]  /*5440*/  ISETP.NE.AND P2, PT, R110, RZ, P1 ;  /* 0x000000ff6e00720c */ /* 0x000fe20000f45270 */
[----:B------:R-:W-:Y:S08]  /*5450*/  SHFL.UP PT, R8, R8, 0x1, RZ ;  /* 0x0420000008087989 */ /* 0x000ff000000e00ff */
[----:B------:R-:W-:Y:S01]  /*5460*/  @P1 IMAD.MOV.U32 R13, RZ, RZ, R11 ;  /* 0x000000ffff0d1224 */ /* 0x000fe200078e000b */
[----:B0-----:R-:W-:Y:S01]  /*5470*/  @P1 MOV R12, R10 ;  /* 0x0000000a000c1202 */ /* 0x001fe20000000f00 */
[----:B--2---:R-:W0:Y:S02]  /*5480*/  LDS.128 R4, [0x850] ;  /* 0x00085000ff047984 */ /* 0x004e240000000c00 */
[----:B0-----:R-:W-:-:S02]  /*5490*/  FFMA.FTZ R7, R5, R6, R7 ;  /* 0x0000000605077223 */ /* 0x001fc40000010007 */
[----:B------:R-:W-:Y:S01]  /*54a0*/  @P2 FFMA.FTZ R5, R8, R5, R165 ;  /* 0x0000000508052223 */ /* 0x000fe200000100a5 */
[----:B------:R-:W-:-:S03]  /*54b0*/  @P1 ISETP.NE.AND P2, PT, R110, RZ, PT ;  /* 0x000000ff6e00120c */ /* 0x000fc60003f45270 */
[----:B------:R-:W-:Y:S02]  /*54c0*/  @P1 IMAD.MOV.U32 R165, RZ, RZ, R5 ;  /* 0x000000ffffa51224 */ /* 0x000fe400078e0005 */
[----:B------:R-:W-:-:S05]  /*54d0*/  @P1 FMUL.FTZ R5, R8, R4 ;  /* 0x0000000408051220 */ /* 0x000fca0000410000 */
[----:B------:R-:W-:-:S04]  /*54e0*/  @P1 FSEL R5, R4, R5, !P2 ;  /* 0x0000000504051208 */ /* 0x000fc80005000000 */
[----:B------:R-:W-:Y:S01]  /*54f0*/  @P1 MOV R8, R5 ;  /* 0x0000000500081202 */ /* 0x000fe20000000f00 */
[----:B------:R-:W-:Y:S05]  /*5500*/  @P1 BRA `(.L_x_3478) ;  /* 0x0000007000001947 */ /* 0x000fea0003800000 */
[----:B------:R-:W-:Y:S01]  /*5510*/  ISETP.NE.AND P1, PT, R110, RZ, PT ;  /* 0x000000ff6e00720c */ /* 0x000fe20003f25270 */
[----:B------:R-:W-:-:S04]  /*5520*/  FMUL.FTZ R4, R4, R6 ;  /* 0x0000000604047220 */ /* 0x000fc80000410000 */
[C---:B------:R-:W-:Y:S02]  /*5530*/  FMUL.FTZ R12, R4.reuse, R10 ;  /* 0x0000000a040c7220 */ /* 0x040fe40000410000 */
[----:B------:R-:W-:-:S06]  /*5540*/  FFMA.FTZ R13, R4, R11, R7 ;  /* 0x0000000b040d7223 */ /* 0x000fcc0000010007 */
[----:B------:R0:W-:Y:S01]  /*5550*/  @!P1 STS.64 [0x868], R10 ;  /* 0x0008680aff009388 */ /* 0x0001e20000000a00 */
[----:B------:R-:W-:Y:S01]  /*5560*/  @!P1 IMAD.MOV.U32 R8, RZ, RZ, R10 ;  /* 0x000000ffff089224 */ /* 0x000fe200078e000a */
[----:B------:R-:W-:Y:S02]  /*5570*/  @!P1 MOV R165, R11 ;  /* 0x0000000b00a59202 */ /* 0x000fe40000000f00 */
.L_x_3478:
[----:B------:R-:W-:Y:S05]  /*5580*/  BSYNC B0 ;  /* 0x0000000000007941 */ /* 0x000fea0003800000 */
.L_x_3477:
        /* <DEDUP_REMOVED lines=8> */
[----:B0-----:R-:W-:Y:S02]  /*5610*/  HADD2.F32 R11, -RZ, R154.H0_H0 ;  /* 0x2000009aff0b7230 */ /* 0x001fe40000004100 */
[----:B------:R-:W-:Y:S02]  /*5620*/  HADD2.F32 R155, -RZ, R155.H0_H0 ;  /* 0x2000009bff9b7230 */ /* 0x000fe40000004100 */
[----:B------:R-:W-:Y:S02]  /*5630*/  HADD2.F32 R157, -RZ, R157.H0_H0 ;  /* 0x2000009dff9d7230 */ /* 0x000fe40000004100 */
[----:B------:R-:W-:Y:S02]  /*5640*/  HADD2.F32 R159, -RZ, R159.H0_H0 ;  /* 0x2000009fff9f7230 */ /* 0x000fe40000004100 */
[----:B------:R-:W-:-:S02]  /*5650*/  HADD2.F32 R161, -RZ, R161.H0_H0 ;  /* 0x200000a1ffa17230 */ /* 0x000fc40000004100 */
[----:B------:R-:W-:Y:S01]  /*5660*/  HADD2.F32 R163, -RZ, R163.H0_H0 ;  /* 0x200000a3ffa37230 */ /* 0x000fe20000004100 */
[----:B------:R-:W0:Y:S02]  /*5670*/  LDS R5, [0x86c] ;  /* 0x00086c00ff057984 */ /* 0x000e240000000800 */
[----:B0-----:R-:W-:Y:S01]  /*5680*/  @P1 FFMA.FTZ R165, R5, R8, R165 ;  /* 0x0000000805a51223 */ /* 0x001fe200000100a5 */
[----:B------:R-:W-:-:S03]  /*5690*/  ISETP.NE.AND P1, PT, R115, RZ, PT ;  /* 0x000000ff7300720c */ /* 0x000fc60003f25270 */
        /* <DEDUP_REMOVED lines=20> */
[----:B------:R-:W-:Y:S01]  /*57e0*/  FFMA.FTZ R117, R116, R118, R117 ;  /* 0x0000007674757223 */ /* 0x000fe20000010075 */
        /* <DEDUP_REMOVED lines=22> */
.L_x_3480:
[----:B------:R-:W-:Y:S05]  /*5950*/  BSYNC B0 ;  /* 0x0000000000007941 */ /* 0x000fea0003800000 */
.L_x_3479:
        /* <DEDUP_REMOVED lines=38> */
.L_x_3476:
[----:B------:R-:W-:Y:S01]  /*5bc0*/  BAR.SYNC.DEFER_BLOCKING 0x0 ;  /* 0x0000000000007b1d */ /* 0x000fe20000010000 */
[----:B------:R-:W-:Y:S02]  /*5bd0*/  F2FP.PACK_AB R26, R26, R29 ;  /* 0x0000001d1a1a723e */ /* 0x000fe400000000ff */
[----:B------:R-:W-:Y:S02]  /*5be0*/  F2FP.PACK_AB R24, R24, R27 ;  /* 0x0000001b1818723e */ /* 0x000fe400000000ff */
[----:B-1----:R-:W-:Y:S01]  /*5bf0*/  PRMT R4, R26, 0x7632, R4 ;  /* 0x000076321a047816 */ /* 0x002fe20000000004 */
        /* <DEDUP_REMOVED lines=8> */
[----:B------:R-:W-:Y:S02]  /*5c80*/  F2FP.PACK_AB R16, R16, R19 ;  /* 0x000000131010723e */ /* 0x000fe400000000ff */
[----:B------:R-:W-:Y:S02]  /*5c90*/  PRMT R7, R18, 0x7632, R7 ;  /* 0x0000763212077816 */ /* 0x000fe40000000007 */
[----:B------:R-:W-:Y:S02]  /*5ca0*/  F2FP.PACK_AB R14, R14, R17 ;  /* 0x000000110e0e723e */ /* 0x000fe400000000ff */
[----:B------:R-:W-:Y:S01]  /*5cb0*/  ISETP.NE.AND P0, PT, R115, RZ, PT ;  /* 0x000000ff7300720c */ /* 0x000fe20003f05270 */
[----:B------:R-:W-:Y:S01]  /*5cc0*/  STS.U16 [R76], R26 ;  /* 0x0000001a4c007388 */ /* 0x000fe20000000400 */
[----:B------:R-:W-:-:S02]  /*5cd0*/  F2FP.PACK_AB R0, R0, R15 ;  /* 0x0000000f0000723e */ /* 0x000fc400000000ff */
[----:B------:R-:W-:Y:S01]  /*5ce0*/  PRMT R8, R14, 0x7632, R8 ;  /* 0x000076320e087816 */ /* 0x000fe20000000008 */
[----:B------:R0:W-:Y:S01]  /*5cf0*/  STS.U16 [R75+0x2], R4 ;  /* 0x000002044b007388 */ /* 0x0001e20000000400 */
[----:B------:R-:W-:-:S03]  /*5d00*/  PRMT R30, R0, 0x7632, R30 ;  /* 0x00007632001e7816 */ /* 0x000fc6000000001e */
        /* <DEDUP_REMOVED lines=11> */
[----:B------:R-:W-:Y:S04]  /*5dc0*/  STS.U16 [R66+0x14], R16 ;  /* 0x0000141042007388 */ /* 0x000fe80000000400 */
[----:B------:R0:W-:Y:S04]  /*5dd0*/  STS.U16 [R65+0x16], R5 ;  /* 0x0000160541007388 */ /* 0x0001e80000000400 */
[----:B------:R-:W-:Y:S04]  /*5de0*/  STS.U16 [R64+0x18], R14 ;  /* 0x0000180e40007388 */ /* 0x000fe80000000400 */
[----:B------:R-:W-:Y:S01]  /*5df0*/  STS.U16 [R63+0x1a], R8 ;  /* 0x00001a083f007388 */ /* 0x000fe20000000400 */
[----:B0-----:R-:W-:-:S03]  /*5e00*/  IMAD.WIDE.U32 R4, R113, c[0x0][0x200], RZ ;  /* 0x0000800071047a25 */ /* 0x001fc600078e00ff */
[----:B------:R0:W-:Y:S04]  /*5e10*/  STS.U16 [R62+0x1c], R0 ;  /* 0x00001c003e007388 */ /* 0x0001e80000000400 */
[----:B------:R-:W-:Y:S01]  /*5e20*/  STS.U16 [R60+0x1e], R30 ;  /* 0x00001e1e3c007388 */ /* 0x000fe20000000400 */
[----:B------:R-:W-:-:S06]  /*5e30*/  NOP ;  /* 0x0000000000007918 */ /* 0x000fcc0000000000 */
[----:B------:R-:W-:Y:S01]  /*5e40*/  LDS.U16 R11, [R92] ;  /* 0x000000005c0b7984 */ /* 0x000fe20000000400 */
[----:B0-----:R-:W-:-:S03]  /*5e50*/  MOV R0, UR7 ;  /* 0x0000000700007c02 */ /* 0x001fc60008000f00 */
[----:B------:R-:W-:Y:S02]  /*5e60*/  LDS.U16 R91, [R91+0x40] ;  /* 0x000040005b5b7984 */ /* 0x000fe40000000400 */
[----:B------:R-:W-:Y:S02]  /*5e70*/  IMAD R9, R113, c[0x0][0x204], R0 ;  /* 0x0000810071097a24 */ /* 0x000fe400078e0200 */
[----:B------:R-:W-:Y:S02]  /*5e80*/  LDS.U16 R13, [R90+0x80] ;  /* 0x000080005a0d7984 */ /* 0x000fe40000000400 */
[----:B------:R-:W-:Y:S02]  /*5e90*/  IMAD.IADD R29, R5, 0x1, R9 ;  /* 0x00000001051d7824 */ /* 0x000fe400078e0209 */
        /* <DEDUP_REMOVED lines=33> */
.L_x_3483:
[----:B------:R-:W-:Y:S05]  /*60b0*/  BSYNC B0 ;  /* 0x0000000000007941 */ /* 0x000fea0003800000 */
.L_x_3482:
[----:B------:R-:W-:Y:S01]  /*60c0*/  ULDC UR7, c[0x0][0x208] ;  /* 0x0000820000077ab9 */ /* 0x000fe20000000800 */
[----:B------:R-:W-:Y:S01]  /*60d0*/  MOV R6, R4 ;  /* 0x0000000400067202 */ /* 0x000fe20000000f00 */
[----:B------:R-:W-:Y:S01]  /*60e0*/  UIMAD UR7, UR19, UR7, URZ ;  /* 0x00000007130772a4 */ /* 0x000fe2000f8e023f */
[----:B------:R-:W-:Y:S01]  /*60f0*/  IMAD.MOV.U32 R7, RZ, RZ, R29 ;  /* 0x000000ffff077224 */ /* 0x000fe200078e001d */
[----:B------:R-:W-:Y:S01]  /*6100*/  HFMA2.MMA R5, -RZ, RZ, 0, 1.1920928955078125e-07 ;  /* 0x00000002ff057435 */ /* 0x000fe200000001ff */
[----:B------:R-:W-:Y:S01]  /*6110*/  USHF.L.U32 UR12, UR4, 0xa, URZ ;  /* 0x0000000a040c7899 */ /* 0x000fe2000800063f */
[-C--:B------:R-:W-:Y:S01]  /*6120*/  ISETP.GE.AND P2, PT, R109, R27.reuse, PT ;  /* 0x0000001b6d00720c */ /* 0x080fe20003f46270 */
[----:B------:R-:W-:Y:S01]  /*6130*/  IMAD.WIDE.U32 R6, R114, c[0x0][0x208], R6 ;  /* 0x0000820072067a25 */ /* 0x000fe200078e0006 */
[-C--:B------:R-:W-:Y:S01]  /*6140*/  ISETP.GE.AND P3, PT, R105, R27.reuse, PT ;  /* 0x0000001b6900720c */ /* 0x080fe20003f66270 */
[----:B------:R-:W-:Y:S01]  /*6150*/  UIADD3 UR4, UR4, 0x1, URZ ;  /* 0x0000000104047890 */ /* 0x000fe2000fffe03f */
[----:B------:R-:W-:Y:S01]  /*6160*/  ISETP.GE.AND P4, PT, R104, R27, PT ;  /* 0x0000001b6800720c */ /* 0x000fe20003f86270 */
[----:B0-----:R-:W-:Y:S01]  /*6170*/  IMAD.U32 R11, RZ, RZ, UR7 ;  /* 0x00000007ff0b7e24 */ /* 0x001fe2000f8e00ff */
[----:B------:R-:W-:Y:S01]  /*6180*/  USHF.R.S32.HI UR7, URZ, 0x1f, UR12 ;  /* 0x0000001f3f077899 */ /* 0x000fe2000801140c */
[----:B------:R-:W-:Y:S01]  /*6190*/  IADD3 R9, P0, R6, UR12, RZ ;  /* 0x0000000c06097c10 */ /* 0x000fe2000ff1e0ff */
[----:B------:R-:W-:Y:S01]  /*61a0*/  IMAD.WIDE R4, R2, R5, c[0x0][0x258] ;  /* 0x0000960002047625 */ /* 0x000fe200078e0205 */
[-C--:B------:R-:W-:Y:S01]  /*61b0*/  ISETP.GE.AND P5, PT, R103, R27.reuse, PT ;  /* 0x0000001b6700720c */ /* 0x080fe20003fa6270 */
[----:B------:R-:W-:Y:S01]  /*61c0*/  UIADD3 UR9, UP1, UR9, 0x800, URZ ;  /* 0x0000080009097890 */ /* 0x000fe2000ff3e03f */
[----:B------:R-:W-:Y:S01]  /*61d0*/  ISETP.GE.AND P6, PT, R102, R27, PT ;  /* 0x0000001b6600720c */ /* 0x000fe20003fc6270 */
[----:B------:R-:W-:Y:S01]  /*61e0*/  IMAD R6, R114, c[0x0][0x20c], R11 ;  /* 0x0000830072067a24 */ /* 0x000fe200078e020b */
[----:B------:R-:W-:Y:S01]  /*61f0*/  LEA R4, P1, R9, R4, 0x1 ;  /* 0x0000000409047211 */ /* 0x000fe200078208ff */
[----:B------:R-:W-:-:S02]  /*6200*/  UIADD3 UR8, UP2, UR8, 0x800, URZ ;  /* 0x0000080008087890 */ /* 0x000fc4000ff5e03f */
        /* <DEDUP_REMOVED lines=36> */
.L_x_3484:
[----:B------:R-:W-:Y:S05]  /*6450*/  EXIT ;  /* 0x000000000000794d */ /* 0x000fea0003800000 */
.L_x_3486:
        /* <DEDUP_REMOVED lines=10> */
.L_x_5418:


//--------------------- .text._Z25selective_scan_fwd_kernelI32Selective_Scan_fwd_kernel_traitsILi64ELi16ELi1ELb0ELb0ELb1ELb1EN3c104HalfEfEEv13SSMParamsBase --------------------------
	.section	.text._Z25selective_scan_fwd_kernelI32Selective_Scan_fwd_kernel_traitsILi64ELi16ELi1ELb0ELb0ELb1ELb1EN3c104HalfEfEEv13SSMParamsBase,"ax",@progbits
	.sectioninfo	@"SHI_REGISTERS=168"
	.align	128
        .global         _Z25selective_scan_fwd_kernelI32Selective_Scan_fwd_kernel_traitsILi64ELi16ELi1ELb0ELb0ELb1ELb1EN3c104HalfEfEEv13SSMParamsBase
        .type           _Z25selective_scan_fwd_kernelI32Selective_Scan_fwd_kernel_traitsILi64ELi16ELi1ELb0ELb0ELb1ELb1EN3c104HalfEfEEv13SSMParamsBase,@function
        .size           _Z25selective_scan_fwd_kernelI32Selective_Scan_fwd_kernel_traitsILi64ELi16ELi1ELb0ELb0ELb1ELb1EN3c104HalfEfEEv13SSMParamsBase,(.L_x_5419 - _Z25selective_scan_fwd_kernelI32Selective_Scan_fwd_kernel_traitsILi64ELi16ELi1ELb0ELb0ELb1ELb1EN3c104HalfEfEEv13SSMParamsBase)
        .other          _Z25selective_scan_fwd_kernelI32Selective_Scan_fwd_kernel_traitsILi64ELi16ELi1ELb0ELb0ELb1ELb1EN3c104HalfEfEEv13SSMParamsBase,@"STO_CUDA_ENTRY STV_DEFAULT"
_Z25selective_scan_fwd_kernelI32Selective_Scan_fwd_kernel_traitsILi64ELi16ELi1ELb0ELb0ELb1ELb1EN3c104HalfEfEEv13SSMParamsBase:
.text._Z25selective_scan_fwd_kernelI32Selective_Scan_fwd_kernel_traitsILi64ELi16ELi1ELb0ELb0ELb1ELb1EN3c104HalfEfEEv13SSMParamsBase:
        /* <DEDUP_REMOVED lines=126> */
.L_x_3530:
[----:B------:R-:W-:Y:S01]  /*07e0*/  BAR.SYNC.DEFER_BLOCKING 0x0 ;  /* 0x0000000000007b1d */ /* 0x000fe20000010000 */
[C---:B------:R-:W-:Y:S01]  /*07f0*/  IMAD.SHL.U32 R22, R2.reuse, 0x2, RZ ;  /* 0x0000000202167824 */ /* 0x040fe200078e00ff */
[----:B------:R-:W-:Y:S02]  /*0800*/  SHF.L.U64.HI R24, R2, 0x1, R3 ;  /* 0x0000000102187819 */ /* 0x000fe40000010203 */
[----:B------:R-:W-:Y:S02]  /*0810*/  PRMT R7, RZ, 0x7610, R7 ;  /* 0x00007610ff077816 */ /* 0x000fe40000000007 */
[----:B------:R-:W-:Y:S01]  /*0820*/  UMOV UR7, 0xfffffc00 ;  /* 0xfffffc0000077882 */ /* 0x000fe20000000000 */
[----:B-1----:R-:W-:Y:S01]  /*0830*/  IADD3 R4, P3, R22, UR8, RZ ;  /* 0x0000000816047c10 */ /* 0x002fe2000ff7e0ff */
        /* <DEDUP_REMOVED lines=13> */
[----:B0-----:R0:W2:Y:S01]  /*0910*/  @!P2 LDG.E.U16 R7, [R4.64] ;  /* 0x000000100407a981 */ /* 0x0010a2000c1e1500 */
        /* <DEDUP_REMOVED lines=307> */
.L_x_3488:
[----:B------:R-:W-:Y:S05]  /*1c50*/  BSYNC B0 ;  /* 0x0000000000007941 */ /* 0x000fea0003800000 */
.L_x_3487:
        /* <DEDUP_REMOVED lines=36> */
.L_x_3490:
[----:B------:R-:W-:Y:S05]  /*1ea0*/  BSYNC B0 ;  /* 0x0000000000007941 */ /* 0x000fea0003800000 */
.L_x_3489:
        /* <DEDUP_REMOVED lines=38> */
.L_x_3492:
[----:B------:R-:W-:Y:S05]  /*2110*/  BSYNC B0 ;  /* 0x0000000000007941 */ /* 0x000fea0003800000 */
.L_x_3491:
        /* <DEDUP_REMOVED lines=36> */
.L_x_3494:
[----:B------:R-:W-:Y:S05]  /*2360*/  BSYNC B0 ;  /* 0x0000000000007941 */ /* 0x000fea0003800000 */
.L_x_3493:
        /* <DEDUP_REMOVED lines=38> */
.L_x_3496:
[----:B------:R-:W-:Y:S05]  /*25d0*/  BSYNC B0 ;  /* 0x0000000000007941 */ /* 0x000fea0003800000 */
.L_x_3495:
        /* <DEDUP_REMOVED lines=36> */
.L_x_3498:
[----:B------:R-:W-:Y:S05]  /*2820*/  BSYNC B0 ;  /* 0x0000000000007941 */ /* 0x000fea0003800000 */
.L_x_3497:
        /* <DEDUP_REMOVED lines=38> */
.L_x_3500:
[----:B------:R-:W-:Y:S05]  /*2a90*/  BSYNC B0 ;  /* 0x0000000000007941 */ /* 0x000fea0003800000 */
.L_x_3499:
        /* <DEDUP_REMOVED lines=37> */
.L_x_3502:
[----:B------:R-:W-:Y:S05]  /*2cf0*/  BSYNC B0 ;  /* 0x0000000000007941 */ /* 0x000fea0003800000 */
.L_x_3501:
        /* <DEDUP_REMOVED lines=42> */
.L_x_3504:
[----:B------:R-:W-:Y:S05]  /*2fa0*/  BSYNC B0 ;  /* 0x0000000000007941 */ /* 0x000fea0003800000 */
.L_x_3503:
        /* <DEDUP_REMOVED lines=40> */
.L_x_3506:
[----:B------:R-:W-:Y:S05]  /*3230*/  BSYNC B0 ;  /* 0x0000000000007941 */ /* 0x000fea0003800000 */
.L_x_3505:
        /* <DEDUP_REMOVED lines=46> */
.L_x_3508:
[----:B------:R-:W-:Y:S05]  /*3520*/  BSYNC B0 ;  /* 0x0000000000007941 */ /* 0x000fea0003800000 */
.L_x_3507:
        /* <DEDUP_REMOVED lines=33> */
.L_x_3510:
[----:B------:R-:W-:Y:S05]  /*3740*/  BSYNC B0 ;  /* 0x0000000000007941 */ /* 0x000fea0003800000 */
.L_x_3509:
        /* <DEDUP_REMOVED lines=33> */
.L_x_3512:
[----:B------:R-:W-:Y:S05]  /*3960*/  BSYNC B0 ;  /* 0x0000000000007941 */ /* 0x000fea0003800000 */
.L_x_3511:
        /* <DEDUP_REMOVED lines=33> */
.L_x_3514:
[----:B------:R-:W-:Y:S05]  /*3b80*/  BSYNC B0 ;  /* 0x0000000000007941 */ /* 0x000fea0003800000 */
.L_x_3513:
        /* <DEDUP_REMOVED lines=33> */
.L_x_3516:
[----:B------:R-:W-:Y:S05]  /*3da0*/  BSYNC B0 ;  /* 0x0000000000007941 */ /* 0x000fea0003800000 */
.L_x_3515:
        /* <DEDUP_REMOVED lines=33> */
.L_x_3518:
[----:B------:R-:W-:Y:S05]  /*3fc0*/  BSYNC B0 ;  /* 0x0000000000007941 */ /* 0x000fea0003800000 */
.L_x_3517:
        /* <DEDUP_REMOVED lines=22> */
.L_x_3524:
[----:B------:R-:W-:Y:S01]  /*4130*/  ULDC UR12, c[0x0][0x180] ;  /* 0x00006000000c7ab9 */ /* 0x000fe20000000800 */
[----:B-1----:R-:W-:Y:S01]  /*4140*/  IMAD.WIDE.U32 R4, R114, c[0x0][0x180], RZ ;  /* 0x0000600072047a25 */ /* 0x002fe200078e00ff */
[----:B------:R-:W-:Y:S02]  /*4150*/  UIMAD UR12, UR19, UR12, URZ ;  /* 0x0000000c130c72a4 */ /* 0x000fe4000f8e023f */
[----:B------:R-:W-:Y:S01]  /*4160*/  ULDC.64 UR14, c[0x0][0x188] ;  /* 0x00006200000e7ab9 */ /* 0x000fe20000000a00 */
        /* <DEDUP_REMOVED lines=16> */
[----:B------:R-:W0:Y:S01]  /*4270*/  S2R R115, SR_TID.X ;  /* 0x0000000000737919 */ /* 0x000e220000002100 */
[----:B------:R-:W-:Y:S01]  /*4280*/  MOV R7, UR12 ;  /* 0x0000000c00077c02 */ /* 0x000fe20008000f00 */
[----:B------:R-:W-:Y:S01]  /*4290*/  USHF.R.S32.HI UR12, URZ, 0x1f, UR7 ;  /* 0x0000001f3f0c7899 */ /* 0x000fe20008011407 */
[----:B------:R-:W-:Y:S01]  /*42a0*/  FMUL.FTZ R146, R47, R58 ;  /* 0x0000003a2f927220 */ /* 0x000fe20000410000 */
[----:B------:R-:W-:-:S02]  /*42b0*/  ULDC.64 UR22, c[0x0][0x1a0] ;  /* 0x0000680000167ab9 */ /* 0x000fc40000000a00 */
[----:B------:R-:W-:Y:S01]  /*42c0*/  IMAD R7, R114, c[0x0][0x184], R7 ;  /* 0x0000610072077a24 */ /* 0x000fe200078e0207 */
[----:B------:R-:W-:-:S03]  /*42d0*/  UIMAD UR13, UR12, UR14, URZ ;  /* 0x0000000e0c0d72a4 */ /* 0x000fc6000f8e023f */
[----:B------:R-:W-:Y:S01]  /*42e0*/  IMAD.IADD R5, R5, 0x1, R7 ;  /* 0x0000000105057824 */ /* 0x000fe200078e0207 */
[----:B------:R-:W-:Y:S01]  /*42f0*/  MOV R7, UR7 ;  /* 0x0000000700077c02 */ /* 0x000fe20008000f00 */
[----:B------:R-:W-:-:S03]  /*4300*/  UIMAD UR13, UR7, UR15, UR13 ;  /* 0x0000000f070d72a4 */ /* 0x000fc6000f8e020d */
[----:B------:R-:W-:Y:S01]  /*4310*/  ULDC.64 UR14, c[0x0][0x1c0] ;  /* 0x00007000000e7ab9 */ /* 0x000fe20000000a00 */
[----:B------:R-:W-:-:S05]  /*4320*/  IMAD.WIDE.U32 R4, R7, c[0x0][0x188], R4 ;  /* 0x0000620007047a25 */ /* 0x000fca00078e0004 */
[----:B------:R-:W-:Y:S02]  /*4330*/  IADD3 R5, R5, UR13, RZ ;  /* 0x0000000d05057c10 */ /* 0x000fe4000fffe0ff */
[----:B------:R-:W-:-:S04]  /*4340*/  LEA R6, P1, R4, c[0x0][0x220], 0x2 ;  /* 0x0000880004067a11 */ /* 0x000fc800078210ff */
[----:B------:R-:W-:-:S05]  /*4350*/  LEA.HI.X R7, R4, c[0x0][0x224], R5, 0x2, P1 ;  /* 0x0000890004077a11 */ /* 0x000fca00008f1405 */
[----:B------:R-:W2:Y:S01]  /*4360*/  LDG.E R6, [R6.64] ;  /* 0x0000001006067981 */ /* 0x000ea2000c1e1900 */
[----:B------:R-:W-:Y:S01]  /*4370*/  UIMAD UR13, UR12, UR14, URZ ;  /* 0x0000000e0c0d72a4 */ /* 0x000fe2000f8e023f */
[----:B------:R-:W-:Y:S02]  /*4380*/  IMAD.U32 R5, RZ, RZ, UR7 ;  /* 0x00000007ff057e24 */ /* 0x000fe4000f8e00ff */
[----:B------:R-:W-:Y:S02]  /*4390*/  ULDC UR14, c[0x0][0x168] ;  /* 0x00005a00000e7ab9 */ /* 0x000fe40000000800 */
[----:B------:R-:W-:Y:S01]  /*43a0*/  UIMAD UR13, UR7, UR15, UR13 ;  /* 0x0000000f070d72a4 */ /* 0x000fe2000f8e020d */
[----:B------:R-:W-:Y:S02]  /*43b0*/  IMAD.WIDE.U32 R4, R5, c[0x0][0x1c0], R2 ;  /* 0x0000700005047a25 */ /* 0x000fe400078e0002 */
[----:B------:R-:W-:Y:S02]  /*43c0*/  UMOV UR15, 0xfffffc00 ;  /* 0xfffffc00000f7882 */ /* 0x000fe40000000000 */
[----:B------:R-:W-:Y:S01]  /*43d0*/  UIMAD UR15, UR6, UR15, UR14 ;  /* 0x0000000f060f72a4 */ /* 0x000fe2000f8e020e */
[----:B------:R-:W-:-:S02]  /*43e0*/  LEA R8, P1, R4, R95, 0x1 ;  /* 0x0000005f04087211 */ /* 0x000fc400078208ff */
        /* <DEDUP_REMOVED lines=38> */
[----:B------:R-:W-:Y:S01]  /*4650*/  IADD3 R116, R5, 0x1, RZ ;  /* 0x0000000105747810 */ /* 0x000fe20007ffe0ff */
[----:B------:R-:W-:Y:S01]  /*4660*/  FMUL.FTZ R141, R43, R54 ;  /* 0x000000362b8d7220 */ /* 0x000fe20000410000 */
[C---:B------:R-:W-:Y:S01]  /*4670*/  ISETP.GE.U32.AND P2, PT, R5.reuse, UR15, PT ;  /* 0x0000000f05007c0c */ /* 0x040fe2000bf46070 */
        /* <DEDUP_REMOVED lines=11> */
[C---:B------:R-:W-:Y:S01]  /*4730*/  IADD3 R118, R5.reuse, 0x2, RZ ;  /* 0x0000000205767810 */ /* 0x040fe20007ffe0ff */
[----:B------:R-:W-:Y:S01]  /*4740*/  FMUL.FTZ R126, R34, R51 ;  /* 0x00000033227e7220 */ /* 0x000fe20000410000 */
[----:B-1----:R-:W-:Y:S01]  /*4750*/  IADD3 R9, R5, 0x3, RZ ;  /* 0x0000000305097810 */ /* 0x002fe20007ffe0ff */
[----:B------:R-:W-:Y:S01]  /*4760*/  FMUL.FTZ R127, R33, R48 ;  /* 0x00000030217f7220 */ /* 0x000fe20000410000 */
[----:B------:R-:W-:Y:S01]  /*4770*/  FSEL R145, R145, RZ, !P3 ;  /* 0x000000ff91917208 */ /* 0x000fe20005800000 */
[----:B------:R-:W-:Y:S01]  /*4780*/  FMUL.FTZ R125, R32, R49 ;  /* 0x00000031207d7220 */ /* 0x000fe20000410000 */
[----:B------:R-:W-:Y:S01]  /*4790*/  ISETP.GE.U32.AND P4, PT, R118, UR15, PT ;  /* 0x0000000f76007c0c */ /* 0x000fe2000bf86070 */
[----:B------:R-:W-:Y:S01]  /*47a0*/  FMUL.FTZ R124, R31, R46 ;  /* 0x0000002e1f7c7220 */ /* 0x000fe20000410000 */
[----:B------:R-:W-:Y:S01]  /*47b0*/  ISETP.GE.U32.AND P5, PT, R9, UR15, PT ;  /* 0x0000000f09007c0c */ /* 0x000fe2000bfa6070 */
[----:B------:R-:W-:Y:S01]  /*47c0*/  FMUL.FTZ R121, R30, R41 ;  /* 0x000000291e797220 */ /* 0x000fe20000410000 */
[----:B------:R-:W-:Y:S01]  /*47d0*/  IADD3 R118, R5, 0x5, RZ ;  /* 0x0000000505767810 */ /* 0x000fe20007ffe0ff */
[----:B------:R-:W-:Y:S01]  /*47e0*/  UIMAD UR13, UR19, UR13, URZ ;  /* 0x0000000d130d72a4 */ /* 0x000fe2000f8e023f */
[----:B------:R-:W-:Y:S01]  /*47f0*/  FSEL R143, R143, RZ, !P4 ;  /* 0x000000ff8f8f7208 */ /* 0x000fe20006000000 */
[----:B------:R-:W-:Y:S01]  /*4800*/  IMAD.MOV.U32 R161, RZ, RZ, c[0x0][0x19c] ;  /* 0x00006700ffa17624 */ /* 0x000fe200078e00ff */
[----:B------:R-:W-:Y:S01]  /*4810*/  ISETP.GE.U32.AND P1, PT, R118, UR15, PT ;  /* 0x0000000f76007c0c */ /* 0x000fe2000bf26070 */
[----:B------:R-:W-:Y:S01]  /*4820*/  UIMAD UR12, UR12, UR22, URZ ;  /* 0x000000160c0c72a4 */ /* 0x000fe2000f8e023f */
[----:B------:R-:W-:Y:S01]  /*4830*/  FSEL R141, R141, RZ, !P5 ;  /* 0x000000ff8d8d7208 */ /* 0x000fe20006800000 */
[----:B------:R-:W-:Y:S01]  /*4840*/  IMAD R161, R114, R161, UR13 ;  /* 0x0000000d72a17e24 */ /* 0x000fe2000f8e02a1 */
[----:B------:R-:W-:Y:S01]  /*4850*/  FSEL R137, R137, RZ, !P1 ;  /* 0x000000ff89897208 */ /* 0x000fe20004800000 */
[----:B------:R-:W-:Y:S01]  /*4860*/  UIMAD UR12, UR7, UR23, UR12 ;  /* 0x00000017070c72a4 */ /* 0x000fe2000f8e020c */
        /* <DEDUP_REMOVED lines=17> */
[----:B------:R-:W-:Y:S01]  /*4980*/  ISETP.GE.U32.AND P2, PT, R116, UR15, PT ;  /* 0x0000000f74007c0c */ /* 0x000fe2000bf46070 */
[----:B---3--:R-:W-:Y:S01]  /*4990*/  STS.U16 [R92], R159 ;  /* 0x0000009f5c007388 */ /* 0x008fe20000000400 */
[----:B------:R-:W-:Y:S02]  /*49a0*/  IADD3 R116, R5, 0x7, RZ ;  /* 0x0000000705747810 */ /* 0x000fe40007ffe0ff */
[----:B------:R-:W-:Y:S01]  /*49b0*/  FSEL R135, R135, RZ, !P2 ;  /* 0x000000ff87877208 */ /* 0x000fe20005000000 */
[----:B------:R-:W0:Y:S01]  /*49c0*/  MUFU.EX2 R6, R6 ;  /* 0x0000000600067308 */ /* 0x000e220000000800 */
[----:B-1----:R-:W-:Y:S01]  /*49d0*/  FSEL R144, R7, 1, !P3 ;  /* 0x3f80000007907808 */ /* 0x002fe20005800000 */
[----:B------:R-:W-:Y:S01]  /*49e0*/  FMUL.FTZ R7, R4, R52 ;  /* 0x0000003404077220 */ /* 0x000fe20000410000 */
[----:B------:R-:W-:Y:S01]  /*49f0*/  ISETP.GE.U32.AND P3, PT, R116, UR15, PT ;  /* 0x0000000f74007c0c */ /* 0x000fe2000bf66070 */
[----:B----4-:R-:W-:Y:S01]  /*4a00*/  STS.U16 [R91+0x40], R154 ;  /* 0x0000409a5b007388 */ /* 0x010fe20000000400 */
[----:B------:R-:W-:-:S02]  /*4a10*/  IADD3 R116, R5, 0x8, RZ ;  /* 0x0000000805747810 */ /* 0x000fc40007ffe0ff */
[----:B------:R-:W-:Y:S01]  /*4a20*/  FSEL R133, R133, RZ, !P3 ;  /* 0x000000ff85857208 */ /* 0x000fe20005800000 */
[----:B------:R-:W1:Y:S01]  /*4a30*/  MUFU.EX2 R8, R8 ;  /* 0x0000000800087308 */ /* 0x000e620000000800 */
[----:B--2---:R-:W-:Y:S01]  /*4a40*/  FSEL R142, R117, 1, !P4 ;  /* 0x3f800000758e7808 */ /* 0x004fe20006000000 */
[----:B------:R-:W-:Y:S01]  /*4a50*/  STS.U16 [R90+0x80], R13 ;  /* 0x0000800d5a007388 */ /* 0x000fe20000000400 */
        /* <DEDUP_REMOVED lines=44> */
[----:B------:R2:W-:Y:S01]  /*4d20*/  STS.U16 [R80+0x300], R11 ;  /* 0x0003000b50007388 */ /* 0x0005e20000000400 */
        /* <DEDUP_REMOVED lines=17> */
[----:B------:R-:W-:-:S03]  /*4e40*/  FMUL.FTZ R7, R138, R7 ;  /* 0x000000078a077220 */ /* 0x000fc60000410000 */
[----:B------:R-:W3:Y:S01]  /*4e50*/  MUFU.EX2 R119, R119 ;  /* 0x0000007700777308 */ /* 0x000ee20000000800 */
[----:B------:R-:W-:Y:S01]  /*4e60*/  FMUL.FTZ R7, R136, R7 ;  /* 0x0000000788077220 */ /* 0x000fe20000410000 */
[----:B0-----:R-:W-:Y:S01]  /*4e70*/  FSEL R122, R122, 1, !P1 ;  /* 0x3f8000007a7a7808 */ /* 0x001fe20004800000 */
[----:B------:R-:W-:Y:S01]  /*4e80*/  FFMA.FTZ R5, R134, R5, R135 ;  /* 0x0000000586057223 */ /* 0x000fe20000010087 */
[----:B------:R-:W-:Y:S01]  /*4e90*/  ISETP.GE.AND P1, PT, R110, 0x1, PT ;  /* 0x000000016e00780c */ /* 0x000fe20003f26270 */
[----:B------:R-:W-:-:S03]  /*4ea0*/  FMUL.FTZ R7, R134, R7 ;  /* 0x0000000786077220 */ /* 0x000fc60000410000 */
[----:B------:R-:W0:Y:S01]  /*4eb0*/  MUFU.EX2 R118, R118 ;  /* 0x0000007600767308 */ /* 0x000e220000000800 */
[----:B------:R-:W-:Y:S01]  /*4ec0*/  FFMA.FTZ R5, R132, R5, R133 ;  /* 0x0000000584057223 */ /* 0x000fe20000010085 */
[----:B-1----:R-:W-:Y:S01]  /*4ed0*/  FSEL R120, R120, 1, !P2 ;  /* 0x3f80000078787808 */ /* 0x002fe20005000000 */
[----:B------:R-:W-:-:S05]  /*4ee0*/  FMUL.FTZ R7, R132, R7 ;  /* 0x0000000784077220 */ /* 0x000fca0000410000 */
[----:B------:R-:W1:Y:S01]  /*4ef0*/  MUFU.EX2 R116, R116 ;  /* 0x0000007400747308 */ /* 0x000e620000000800 */
[C---:B------:R-:W-:Y:S01]  /*4f00*/  FFMA.FTZ R5, R130.reuse, R5, R131 ;  /* 0x0000000582057223 */ /* 0x040fe20000010083 */
[----:B---3--:R-:W-:Y:S01]  /*4f10*/  FSEL R119, R119, 1, !P3 ;  /* 0x3f80000077777808 */ /* 0x008fe20005800000 */
[----:B------:R-:W-:Y:S01]  /*4f20*/  FMUL.FTZ R7, R130, R7 ;  /* 0x0000000782077220 */ /* 0x000fe20000410000 */
[----:B--2---:R-:W-:Y:S01]  /*4f30*/  HFMA2.MMA R11, -RZ, RZ, 0, 0 ;  /* 0x00000000ff0b7435 */ /* 0x004fe200000001ff */
[C---:B------:R-:W-:Y:S01]  /*4f40*/  FFMA.FTZ R5, R128.reuse, R5, R129 ;  /* 0x0000000580057223 */ /* 0x040fe20000010081 */
[----:B------:R-:W-:Y:S01]  /*4f50*/  STS.U16 [R79+0x340], R156 ;  /* 0x0003409c4f007388 */ /* 0x000fe20000000400 */
[----:B------:R-:W-:Y:S01]  /*4f60*/  FMUL.FTZ R4, R128, R7 ;  /* 0x0000000780047220 */ /* 0x000fe20000410000 */
[----:B0-----:R-:W-:Y:S01]  /*4f70*/  FSEL R118, R118, 1, !P4 ;  /* 0x3f80000076767808 */ /* 0x001fe20006000000 */
[C---:B------:R-:W-:Y:S01]  /*4f80*/  FFMA.FTZ R6, R123.reuse, R5, R126 ;  /* 0x000000057b067223 */ /* 0x040fe2000001007e */
[----:B------:R-:W-:Y:S01]  /*4f90*/  ISETP.NE.AND P2, PT, R110, 0x1f, PT ;  /* 0x0000001f6e00780c */ /* 0x000fe20003f45270 */
[----:B------:R-:W-:Y:S01]  /*4fa0*/  FMUL.FTZ R5, R123, R4 ;  /* 0x000000047b057220 */ /* 0x000fe20000410000 */
[----:B------:R-:W-:Y:S01]  /*4fb0*/  USHF.L.U32 UR18, UR7, 0x3, URZ ;  /* 0x0000000307127899 */ /* 0x000fe2000800063f */
[C---:B------:R-:W-:Y:S01]  /*4fc0*/  FFMA.FTZ R6, R122.reuse, R6, R127 ;  /* 0x000000067a067223 */ /* 0x040fe2000001007f */
[----:B------:R-:W-:Y:S01]  /*4fd0*/  STS.U16 [R78+0x380], R157 ;  /* 0x0003809d4e007388 */ /* 0x000fe20000000400 */
[----:B------:R-:W-:Y:S01]  /*4fe0*/  FMUL.FTZ R5, R122, R5 ;  /* 0x000000057a057220 */ /* 0x000fe20000410000 */
[----:B-1----:R-:W-:Y:S01]  /*4ff0*/  FSEL R116, R116, 1, !P5 ;  /* 0x3f80000074747808 */ /* 0x002fe20006800000 */
[C---:B------:R-:W-:Y:S01]  /*5000*/  FFMA.FTZ R6, R120.reuse, R6, R125 ;  /* 0x0000000678067223 */ /* 0x040fe2000001007d */
[----:B------:R0:W-:Y:S01]  /*5010*/  STS.U16 [R77+0x3c0], R10 ;  /* 0x0003c00a4d007388 */ /* 0x0001e20000000400 */
[----:B------:R-:W-:Y:S01]  /*5020*/  FMUL.FTZ R4, R120, R5 ;  /* 0x0000000578047220 */ /* 0x000fe20000410000 */
[----:B------:R-:W-:-:S06]  /*5030*/  NOP ;  /* 0x0000000000007918 */ /* 0x000fcc0000000000 */
[C---:B------:R-:W-:Y:S01]  /*5040*/  FFMA.FTZ R6, R119.reuse, R6, R124 ;  /* 0x0000000677067223 */ /* 0x040fe2000001007c */
[----:B------:R-:W-:Y:S01]  /*5050*/  LDS.U16 R149, [R75+0x2] ;  /* 0x000002004b957984 */ /* 0x000fe20000000400 */
[----:B------:R-:W-:Y:S02]  /*5060*/  FMUL.FTZ R5, R119, R4 ;  /* 0x0000000477057220 */ /* 0x000fe40000410000 */
[C---:B------:R-:W-:Y:S01]  /*5070*/  FFMA.FTZ R6, R118.reuse, R6, R121 ;  /* 0x0000000676067223 */ /* 0x040fe20000010079 */
[----:B------:R-:W-:Y:S01]  /*5080*/  LDS.U16 R150, [R76] ;  /* 0x000000004c967984 */ /* 0x000fe20000000400 */
[----:B------:R-:W-:Y:S02]  /*5090*/  FMUL.FTZ R5, R118, R5 ;  /* 0x0000000576057220 */ /* 0x000fe40000410000 */
[C---:B------:R-:W-:Y:S01]  /*50a0*/  FFMA.FTZ R9, R116.reuse, R6, R117 ;  /* 0x0000000674097223 */ /* 0x040fe20000010075 */
[----:B------:R-:W-:Y:S01]  /*50b0*/  LDS.U16 R151, [R73+0x6] ;  /* 0x0000060049977984 */ /* 0x000fe20000000400 */
[----:B------:R-:W-:-:S02]  /*50c0*/  FMUL.FTZ R8, R116, R5 ;  /* 0x0000000574087220 */ /* 0x000fc40000410000 */
[----:B------:R-:W-:Y:S01]  /*50d0*/  IMAD.WIDE.U32 R4, R114, c[0x0][0x198], RZ ;  /* 0x0000660072047a25 */ /* 0x000fe200078e00ff */
[----:B------:R-:W1:Y:S04]  /*50e0*/  SHFL.UP PT, R6, R9, 0x1, RZ ;  /* 0x0420000009067989 */ /* 0x000e6800000e00ff */
[----:B------:R-:W2:Y:S01]  /*50f0*/  SHFL.UP PT, R7, R8, 0x1, RZ ;  /* 0x0420000008077989 */ /* 0x000ea200000e00ff */
[----:B------:R-:W-:Y:S01]  /*5100*/  IADD3 R5, R5, R161, RZ ;  /* 0x000000a105057210 */ /* 0x000fe20007ffe0ff */
[----:B------:R-:W-:Y:S02]  /*5110*/  IMAD.U32 R161, RZ, RZ, UR7 ;  /* 0x00000007ffa17e24 */ /* 0x000fe4000f8e00ff */
[----:B0-----:R-:W-:Y:S01]  /*5120*/  IMAD.MOV.U32 R10, RZ, RZ, 0x3f800000 ;  /* 0x3f800000ff0a7424 */ /* 0x001fe200078e00ff */
[----:B------:R-:W-:Y:S01]  /*5130*/  LDS.U16 R152, [R74+0x4] ;  /* 0x000004004a987984 */ /* 0x000fe20000000400 */
[----:B------:R-:W-:-:S03]  /*5140*/  IMAD.WIDE.U32 R4, R161, c[0x0][0x1a0], R4 ;  /* 0x00006800a1047a25 */ /* 0x000fc600078e0004 */
[----:B------:R-:W-:Y:S02]  /*5150*/  LDS.U16 R153, [R71+0xa] ;  /* 0x00000a0047997984 */ /* 0x000fe40000000400 */
[----:B------:R-:W-:Y:S02]  /*5160*/  IADD3 R5, R5, UR12, RZ ;  /* 0x0000000c05057c10 */ /* 0x000fe4000fffe0ff */
[----:B------:R-:W-:Y:S04]  /*5170*/  LDS.U16 R154, [R72+0x8] ;  /* 0x00000800489a7984 */ /* 0x000fe80000000400 */
[----:B------:R-:W-:Y:S01]  /*5180*/  LDS.U16 R155, [R69+0xe] ;  /* 0x00000e00459b7984 */ /* 0x000fe20000000400 */
[----:B-1----:R-:W-:-:S03]  /*5190*/  @P1 FFMA.FTZ R9, R8, R6, R9 ;  /* 0x0000000608091223 */ /* 0x002fc60000010009 */
[----:B------:R-:W-:Y:S01]  /*51a0*/  LDS.U16 R156, [R70+0xc] ;  /* 0x00000c00469c7984 */ /* 0x000fe20000000400 */
[----:B--2---:R-:W-:Y:S01]  /*51b0*/  @P1 FMUL.FTZ R8, R8, R7 ;  /* 0x0000000708081220 */ /* 0x004fe20000410000 */
[C---:B------:R-:W-:Y:S02]  /*51c0*/  LEA R6, P1, R4.reuse, c[0x0][0x228], 0x2 ;  /* 0x00008a0004067a11 */ /* 0x040fe400078210ff */
[----:B------:R-:W-:Y:S02]  /*51d0*/  @!P0 LDS.64 R10, [UR18+0x870] ;  /* 0x00087012ff0a8984 */ /* 0x000fe40008000a00 */
[----:B------:R-:W-:Y:S02]  /*51e0*/  LEA.HI.X R7, R4, c[0x0][0x22c], R5, 0x2, P1 ;  /* 0x00008b0004077a11 */ /* 0x000fe400008f1405 */
[----:B------:R-:W-:Y:S01]  /*51f0*/  LDS.U16 R157, [R67+0x12] ;  /* 0x00001200439d7984 */ /* 0x000fe20000000400 */
        /* <DEDUP_REMOVED lines=38> */
[----:B------:R-:W-:Y:S01]  /*5460*/  @P1 MOV R13, R11 ;  /* 0x0000000b000d1202 */ /* 0x000fe20000000f00 */
[----:B0-----:R-:W-:Y:S01]  /*5470*/  @P1 IMAD.MOV.U32 R12, RZ, RZ, R10 ;  /* 0x000000ffff0c1224 */ /* 0x001fe200078e000a */
[----:B--2---:R-:W0:Y:S02]  /*5480*/  LDS.128 R4, [0x850] ;  /* 0x00085000ff047984 */ /* 0x004e240000000c00 */
[----:B0-----:R-:W-:-:S02]  /*5490*/  FFMA.FTZ R7, R5, R6, R7 ;  /* 0x0000000605077223 */ /* 0x001fc40000010007 */
[----:B------:R-:W-:Y:S01]  /*54a0*/  @P2 FFMA.FTZ R5, R8, R5, R165 ;  /* 0x0000000508052223 */ /* 0x000fe200000100a5 */
[----:B------:R-:W-:-:S04]  /*54b0*/  @P1 ISETP.NE.AND P2, PT, R110, RZ, PT ;  /* 0x000000ff6e00120c */ /* 0x000fc80003f45270 */
[----:B------:R-:W-:Y:S01]  /*54c0*/  @P1 MOV R165, R5 ;  /* 0x0000000500a51202 */ /* 0x000fe20000000f00 */
[----:B------:R-:W-:-:S05]  /*54d0*/  @P1 FMUL.FTZ R5, R8, R4 ;  /* 0x0000000408051220 */ /* 0x000fca0000410000 */
[----:B------:R-:W-:-:S05]  /*54e0*/  @P1 FSEL R5, R4, R5, !P2 ;  /* 0x0000000504051208 */ /* 0x000fca0005000000 */
        /* <DEDUP_REMOVED lines=9> */
.L_x_3521:
[----:B------:R-:W-:Y:S05]  /*5580*/  BSYNC B0 ;  /* 0x0000000000007941 */ /* 0x000fea0003800000 */
.L_x_3520:
        /* <DEDUP_REMOVED lines=39> */
[----:B------:R-:W0:Y:S01]  /*5800*/  S2UR UR12, SR_CTAID.Y ;  /* 0x00000000000c79c3 */ /* 0x000e220000002600 */
[----:B------:R-:W-:Y:S01]  /*5810*/  ULDC UR14, c[0x0][0x16c] ;  /* 0x00005b00000e7ab9 */ /* 0x000fe20000000800 */
[----:B------:R1:W-:Y:S01]  /*5820*/  STS.64 [UR18+0x870], R12 ;  /* 0x0008700cff007988 */ /* 0x0003e20008000a12 */
[----:B------:R-:W-:-:S05]  /*5830*/  ULDC.64 UR22, c[0x0][0x260] ;  /* 0x0000980000167ab9 */ /* 0x000fca0000000a00 */
        /* <DEDUP_REMOVED lines=16> */
[----:B------:R1:W-:Y:S02]  /*5940*/  STG.E.64 [R4.64], R12 ;  /* 0x0000000c04007986 */ /* 0x0003e4000c101b10 */
.L_x_3523:
[----:B------:R-:W-:Y:S05]  /*5950*/  BSYNC B0 ;  /* 0x0000000000007941 */ /* 0x000fea0003800000 */
.L_x_3522:
        /* <DEDUP_REMOVED lines=38> */
.L_x_3519:
[----:B------:R-:W-:Y:S01]  /*5bc0*/  BAR.SYNC.DEFER_BLOCKING 0x0 ;  /* 0x0000000000007b1d */ /* 0x000fe20000010000 */
[----:B-1----:R-:W-:Y:S01]  /*5bd0*/  F2FP.PACK_AB R4, R26, R29 ;  /* 0x0000001d1a04723e */ /* 0x002fe200000000ff */
        /* <DEDUP_REMOVED lines=31> */
[----:B------:R-:W-:Y:S03]  /*5dd0*/  STS.U16 [R70+0xc], R35 ;  /* 0x00000c2346007388 */ /* 0x000fe60000000400 */
[----:B------:R-:W-:Y:S01]  /*5de0*/  PRMT R30, R5, 0x7632, R30 ;  /* 0x00007632051e7816 */ /* 0x000fe2000000001e */
[----:B------:R-:W-:Y:S01]  /*5df0*/  STS.U16 [R69+0xe], R6 ;  /* 0x00000e0645007388 */ /* 0x000fe20000000400 */
[----:B0-----:R-:W-:-:S03]  /*5e00*/  PRMT R8, R4, 0x7632, R8 ;  /* 0x0000763204087816 */ /* 0x001fc60000000008 */
[----:B------:R-:W-:Y:S04]  /*5e10*/  STS.U16 [R68+0x10], R34 ;  /* 0x0000102244007388 */ /* 0x000fe80000000400 */
[----:B------:R0:W-:Y:S04]  /*5e20*/  STS.U16 [R67+0x12], R9 ;  /* 0x0000120943007388 */ /* 0x0001e80000000400 */
[----:B------:R-:W-:Y:S04]  /*5e30*/  STS.U16 [R66+0x14], R33 ;  /* 0x0000142142007388 */ /* 0x000fe80000000400 */
[----:B------:R1:W-:Y:S01]  /*5e40*/  STS.U16 [R65+0x16], R7 ;  /* 0x0000160741007388 */ /* 0x0003e20000000400 */
[----:B0-----:R-:W-:-:S03]  /*5e50*/  MOV R9, UR15 ;  /* 0x0000000f00097c02 */ /* 0x001fc60008000f00 */
[----:B------:R0:W-:Y:S04]  /*5e60*/  STS.U16 [R64+0x18], R4 ;  /* 0x0000180440007388 */ /* 0x0001e80000000400 */
[----:B------:R2:W-:Y:S01]  /*5e70*/  STS.U16 [R63+0x1a], R8 ;  /* 0x00001a083f007388 */ /* 0x0005e20000000400 */
[----:B-1----:R-:W-:-:S03]  /*5e80*/  IMAD.WIDE.U32 R6, R113, c[0x0][0x200], RZ ;  /* 0x0000800071067a25 */ /* 0x002fc600078e00ff */
[----:B------:R1:W-:Y:S01]  /*5e90*/  STS.U16 [R62+0x1c], R5 ;  /* 0x00001c053e007388 */ /* 0x0003e20000000400 */
[----:B0-----:R-:W-:-:S03]  /*5ea0*/  IADD3 R4, P2, R2, UR12, RZ ;  /* 0x0000000c02047c10 */ /* 0x001fc6000ff5e0ff */
[----:B------:R-:W-:Y:S01]  /*5eb0*/  STS.U16 [R60+0x1e], R30 ;  /* 0x00001e1e3c007388 */ /* 0x000fe20000000400 */
[----:B------:R-:W-:-:S06]  /*5ec0*/  NOP ;  /* 0x0000000000007918 */ /* 0x000fcc0000000000 */
[----:B------:R-:W-:Y:S01]  /*5ed0*/  LDS.U16 R13, [R92] ;  /* 0x000000005c0d7984 */ /* 0x000fe20000000400 */
[----:B--2---:R-:W-:Y:S01]  /*5ee0*/  IMAD.U32 R8, RZ, RZ, UR7 ;  /* 0x00000007ff087e24 */ /* 0x004fe2000f8e00ff */
[----:B-1----:R-:W-:Y:S02]  /*5ef0*/  IADD3.X R5, R3, UR13, RZ, P2, !PT ;  /* 0x0000000d03057c10 */ /* 0x002fe400097fe4ff */
[----:B------:R-:W-:Y:S01]  /*5f00*/  LDS.U16 R31, [R91+0x40] ;  /* 0x000040005b1f7984 */ /* 0x000fe20000000400 */
[----:B------:R-:W-:-:S03]  /*5f10*/  IMAD R117, R113, c[0x0][0x204], R8 ;  /* 0x0000810071757a24 */ /* 0x000fc600078e0208 */
        /* <DEDUP_REMOVED lines=23> */
[----:B------:R-:W-:-:S03]  /*6090*/  IMAD.U32 R11, RZ, RZ, UR7 ;  /* 0x00000007ff0b7e24 */ /* 0x000fc6000f8e00ff */
[----:B------:R-:W-:-:S04]  /*60a0*/  IMAD.WIDE.U32 R8, R114, c[0x0][0x208], R8 ;  /* 0x0000820072087a25 */ /* 0x000fc800078e0008 */
[----:B------:R-:W-:Y:S01]  /*60b0*/  IMAD R11, R114, c[0x0][0x20c], R11 ;  /* 0x00008300720b7a24 */ /* 0x000fe200078e020b */
[----:B------:R-:W-:-:S04]  /*60c0*/  LEA R10, P1, R8, c[0x0][0x258], 0x1 ;  /* 0x00009600080a7a11 */ /* 0x000fc800078208ff */
[----:B------:R-:W-:-:S04]  /*60d0*/  IADD3 R9, R9, R11, RZ ;  /* 0x0000000b09097210 */ /* 0x000fc80007ffe0ff */
[----:B------:R-:W-:-:S05]  /*60e0*/  LEA.HI.X R11, R8, c[0x0][0x25c], R9, 0x1, P1 ;  /* 0x00009700080b7a11 */ /* 0x000fca00008f0c09 */
[----:B------:R0:W-:Y:S02]  /*60f0*/  STG.E.U16 [R10.64], R13 ;  /* 0x0000000d0a007986 */ /* 0x0001e4000c101510 */
.L_x_3526:
[----:B------:R-:W-:Y:S05]  /*6100*/  BSYNC B0 ;  /* 0x0000000000007941 */ /* 0x000fea0003800000 */
.L_x_3525:
[----:B------:R-:W-:Y:S01]  /*6110*/  ULDC UR7, c[0x0][0x208] ;  /* 0x0000820000077ab9 */ /* 0x000fe20000000800 */
[----:B------:R-:W-:Y:S01]  /*6120*/  HFMA2.MMA R9, -RZ, RZ, 0, 1.1920928955078125e-07 ;  /* 0x00000002ff097435 */ /* 0x000fe200000001ff */
[----:B------:R-:W-:Y:S01]  /*6130*/  UIMAD UR7, UR19, UR7, URZ ;  /* 0x00000007130772a4 */ /* 0x000fe2000f8e023f */
[----:B------:R-:W-:Y:S01]  /*6140*/  IMAD.IADD R7, R7, 0x1, R117 ;  /* 0x0000000107077824 */ /* 0x000fe200078e0275 */
[-C--:B------:R-:W-:Y:S02]  /*6150*/  ISETP.GE.AND P4, PT, R109, R61.reuse, PT ;  /* 0x0000003d6d00720c */ /* 0x080fe40003f86270 */
[-C--:B------:R-:W-:Y:S01]  /*6160*/  ISETP.GE.AND P5, PT, R108, R61.reuse, PT ;  /* 0x0000003d6c00720c */ /* 0x080fe20003fa6270 */
[----:B------:R-:W-:Y:S01]  /*6170*/  IMAD.WIDE.U32 R6, R114, c[0x0][0x208], R6 ;  /* 0x0000820072067a25 */ /* 0x000fe200078e0006 */
[-C--:B------:R-:W-:Y:S02]  /*6180*/  ISETP.GE.AND P6, PT, R107, R61.reuse, PT ;  /* 0x0000003d6b00720c */ /* 0x080fe40003fc6270 */
[----:B------:R-:W-:Y:S01]  /*6190*/  ISETP.GE.AND P3, PT, R104, R61, PT ;  /* 0x0000003d6800720c */ /* 0x000fe20003f66270 */
[----:B0-----:R-:W-:Y:S01]  /*61a0*/  IMAD.U32 R13, RZ, RZ, UR7 ;  /* 0x00000007ff0d7e24 */ /* 0x001fe2000f8e00ff */
[----:B------:R-:W-:Y:S01]  /*61b0*/  IADD3 R11, P1, R6, UR12, RZ ;  /* 0x0000000c060b7c10 */ /* 0x000fe2000ff3e0ff */
[----:B------:R-:W-:Y:S01]  /*61c0*/  IMAD.WIDE R8, R2, R9, c[0x0][0x258] ;  /* 0x0000960002087625 */ /* 0x000fe200078e0209 */
[----:B------:R-:W-:Y:S01]  /*61d0*/  ULDC UR7, c[0x0][0x1f0] ;  /* 0x00007c0000077ab9 */ /* 0x000fe20000000800 */
[----:B------:R-:W-:Y:S01]  /*61e0*/  LOP3.LUT R109, R111, 0x20, R112, 0xfe, !PT ;  /* 0x000000206f6d7812 */ /* 0x000fe200078efe70 */
[----:B------:R-:W-:Y:S01]  /*61f0*/  UIMAD UR7, UR20, UR7, URZ ;  /* 0x00000007140772a4 */ /* 0x000fe2000f8e023f */
[----:B------:R-:W-:Y:S01]  /*6200*/  IMAD R13, R114, c[0x0][0x20c], R13 ;  /* 0x00008300720d7a24 */ /* 0x000fe200078e020d */
[----:B------:R-:W-:-:S04]  /*6210*/  LEA R6, P2, R11, R8, 0x1 ;  /* 0x000000080b067211 */ /* 0x000fc800078408ff */
[----:B------:R-:W-:Y:S02]  /*6220*/  IADD3.X R8, R13, UR13, R7, P1, !PT ;  /* 0x0000000d0d087c10 */ /* 0x000fe40008ffe407 */
[----:B------:R-:W-:Y:S02]  /*6230*/  ISETP.GE.AND P1, PT, R106, R61, PT ;  /* 0x0000003d6a00720c */ /* 0x000fe40003f26270 */
[----:B------:R-:W-:Y:S01]  /*6240*/  LEA.HI.X R7, R11, R9, R8, 0x1, P2 ;  /* 0x000000090b077211 */ /* 0x000fe200010f0c08 */
[----:B------:R-:W-:Y:S01]  /*6250*/  IMAD.U32 R9, RZ, RZ, UR13 ;  /* 0x0000000dff097e24 */ /* 0x000fe2000f8e00ff */
[-C--:B------:R-:W-:Y:S01]  /*6260*/  ISETP.GE.AND P2, PT, R105, R61.reuse, PT ;  /* 0x0000003d6900720c */ /* 0x080fe20003f46270 */
[----:B------:R-:W-:Y:S01]  /*6270*/  IMAD.WIDE.U32 R10, R113, c[0x0][0x1f0], RZ ;  /* 0x00007c00710a7a25 */ /* 0x000fe200078e00ff */
[----:B------:R-:W-:Y:S01]  /*6280*/  MOV R12, UR7 ;  /* 0x00000007000c7c02 */ /* 0x000fe20008000f00 */
[----:B------:R-:W-:Y:S01]  /*6290*/  @!P4 STG.E.U16 [R6.64+0x40], R31 ;  /* 0x0000401f0600c986 */ /* 0x000fe2000c101510 */
[-C--:B------:R-:W-:Y:S01]  /*62a0*/  ISETP.GE.AND P4, PT, R103, R61.reuse, PT ;  /* 0x0000003d6700720c */ /* 0x080fe20003f86270 */
[----:B------:R-:W-:Y:S01]  /*62b0*/  ULDC UR7, c[0x0][0x1f8] ;  /* 0x00007e0000077ab9 */ /* 0x000fe20000000800 */
[----:B------:R-:W-:Y:S01]  /*62c0*/  MOV R8, UR12 ;  /* 0x0000000c00087c02 */ /* 0x000fe20008000f00 */
[----:B------:R0:W-:Y:S01]  /*62d0*/  @!P5 STG.E.U16 [R6.64+0x80], R33 ;  /* 0x000080210600d986 */ /* 0x0001e2000c101510 */
[-C--:B------:R-:W-:Y:S01]  /*62e0*/  ISETP.GE.AND P5, PT, R102, R61.reuse, PT ;  /* 0x0000003d6600720c */ /* 0x080fe20003fa6270 */
[----:B------:R-:W-:Y:S01]  /*62f0*/  IMAD R13, R113, c[0x0][0x1f4], R12 ;  /* 0x00007d00710d7a24 */ /* 0x000fe200078e020c */
[----:B------:R-:W-:Y:S01]  /*6300*/  UIMAD UR7, UR19, UR7, URZ ;  /* 0x00000007130772a4 */ /* 0x000fe2000f8e023f */
[----:B------:R-:W-:Y:S01]  /*6310*/  @!P6 STG.E.U16 [R6.64+0xc0], R35 ;  /* 0x0000c0230600e986 */ /* 0x000fe2000c101510 */
[----:B------:R-:W-:-:S02]  /*6320*/  ISETP.GE.AND P6, PT, R101, R61, PT ;  /* 0x0000003d6500720c */ /* 0x000fc40003fc6270 */
[----:B------:R-:W-:Y:S01]  /*6330*/  IADD3 R11, R11, R13, RZ ;  /* 0x0000000d0b0b7210 */ /* 0x000fe20007ffe0ff */
[----:B------:R-:W-:Y:S01]  /*6340*/  @!P2 STG.E.U16 [R6.64+0x140], R39 ;  /* 0x000140270600a986 */ /* 0x000fe2000c101510 */
[----:B------:R-:W-:-:S03]  /*6350*/  ISETP.GE.AND P2, PT, R100, R61, PT ;  /* 0x0000003d6400720c */ /* 0x000fc60003f46270 */
[----:B------:R-:W-:Y:S01]  /*6360*/  @!P1 STG.E.U16 [R6.64+0x100], R37 ;  /* 0x0001002506009986 */ /* 0x000fe2000c101510 */
[----:B------:R-:W-:Y:S01]  /*6370*/  ISETP.GE.AND P1, PT, R2, UR15, PT ;  /* 0x0000000f02007c0c */ /* 0x000fe2000bf26270 */
[----:B0-----:R-:W-:Y:S02]  /*6380*/  IMAD.U32 R33, RZ, RZ, UR7 ;  /* 0x00000007ff217e24 */ /* 0x001fe4000f8e00ff */
[----:B------:R-:W-:Y:S01]  /*6390*/  @!P3 STG.E.U16 [R6.64+0x180], R41 ;  /* 0x000180290600b986 */ /* 0x000fe2000c101510 */
[-C--:B------:R-:W-:Y:S01]  /*63a0*/  ISETP.GE.AND P3, PT, R96, R61.reuse, PT ;  /* 0x0000003d6000720c */ /* 0x080fe20003f66270 */
[C---:B------:R-:W-:Y:S02]  /*63b0*/  IMAD.WIDE.U32 R10, R114.reuse, c[0x0][0x1f8], R10 ;  /* 0x00007e00720a7a25 */ /* 0x040fe400078e000a */
[----:B------:R-:W-:Y:S01]  /*63c0*/  @!P4 STG.E.U16 [R6.64+0x1c0], R43 ;  /* 0x0001c02b0600c986 */ /* 0x000fe2000c101510 */
[----:B------:R-:W-:Y:S01]  /*63d0*/  ISETP.GE.AND P4, PT, R97, R61, PT ;  /* 0x0000003d6100720c */ /* 0x000fe20003f86270 */
[----:B------:R-:W-:-:S02]  /*63e0*/  IMAD R33, R114, c[0x0][0x1fc], R33 ;  /* 0x00007f0072217a24 */ /* 0x000fc400078e0221 */
[----:B------:R-:W-:Y:S01]  /*63f0*/  @!P5 STG.E.U16 [R6.64+0x200], R45 ;  /* 0x0002002d0600d986 */ /* 0x000fe2000c101510 */
[-C--:B------:R-:W-:Y:S01]  /*6400*/  ISETP.GE.AND P5, PT, R98, R61.reuse, PT ;  /* 0x0000003d6200720c */ /* 0x080fe20003fa6270 */
[----:B------:R-:W-:Y:S02]  /*6410*/  @!P1 IMAD.WIDE.U32 R8, R113, c[0x0][0x1f0], R8 ;  /* 0x00007c0071089a25 */ /* 0x000fe400078e0008 */
[----:B------:R-:W-:Y:S01]  /*6420*/  @!P6 STG.E.U16 [R6.64+0x240], R47 ;  /* 0x0002402f0600e986 */ /* 0x000fe2000c101510 */
[-C--:B------:R-:W-:Y:S01]  /*6430*/  ISETP.GE.AND P6, PT, R99, R61.reuse, PT ;  /* 0x0000003d6300720c */ /* 0x080fe20003fc6270 */
[----:B------:R-:W-:Y:S02]  /*6440*/  @!P1 IMAD.IADD R9, R13, 0x1, R9 ;  /* 0x000000010d099824 */ /* 0x000fe400078e0209 */
[----:B------:R-:W-:Y:S01]  /*6450*/  @!P2 STG.E.U16 [R6.64+0x280], R49 ;  /* 0x000280310600a986 */ /* 0x000fe2000c101510 */
[----:B------:R-:W-:Y:S01]  /*6460*/  ISETP.GE.AND P2, PT, R94, R61, PT ;  /* 0x0000003d5e00720c */ /* 0x000fe20003f46270 */
[----:B------:R-:W-:Y:S01]  /*6470*/  @!P1 IMAD.WIDE.U32 R12, R114, c[0x0][0x1f8], R8 ;  /* 0x00007e00720c9a25 */ /* 0x000fe200078e0008 */
[C---:B------:R-:W-:Y:S01]  /*6480*/  SHF.L.U32 R8, R109.reuse, 0x1, RZ ;  /* 0x000000016d087819 */ /* 0x040fe200000006ff */
[----:B------:R-:W-:Y:S01]  /*6490*/  @!P4 STG.E.U16 [R6.64+0x340], R55 ;  /* 0x000340370600c986 */ /* 0x000fe2000c101510 */
[----:B------:R-:W-:-:S03]  /*64a0*/  SHF.L.U64.HI R9, R109, 0x1, R3 ;  /* 0x000000016d097819 */ /* 0x000fc60000010203 */
[----:B------:R-:W-:Y:S04]  /*64b0*/  @!P5 STG.E.U16 [R6.64+0x300], R53 ;  /* 0x000300350600d986 */ /* 0x000fe8000c101510 */
[----:B------:R-:W-:Y:S01]  /*64c0*/  @!P6 STG.E.U16 [R6.64+0x2c0], R51 ;  /* 0x0002c0330600e986 */ /* 0x000fe2000c101510 */
[----:B------:R-:W-:-:S03]  /*64d0*/  ISETP.GE.AND P6, PT, R108, UR15, PT ;  /* 0x0000000f6c007c0c */ /* 0x000fc6000bfc6270 */
[----:B------:R-:W-:Y:S01]  /*64e0*/  @!P3 STG.E.U16 [R6.64+0x380], R57 ;  /* 0x000380390600b986 */ /* 0x000fe2000c101510 */
[----:B------:R-:W-:-:S03]  /*64f0*/  IADD3 R28, P3, R10, UR12, RZ ;  /* 0x0000000c0a1c7c10 */ /* 0x000fc6000ff7e0ff */
[----:B------:R0:W-:Y:S01]  /*6500*/  @!P2 STG.E.U16 [R6.64+0x3c0], R59 ;  /* 0x0003c03b0600a986 */ /* 0x0001e2000c101510 */
[----:B------:R-:W-:Y:S02]  /*6510*/  @!P1 IADD3 R31, P2, R2, R12, RZ ;  /* 0x0000000c021f9210 */ /* 0x000fe40007f5e0ff */
[----:B------:R-:W-:Y:S02]  /*6520*/  IADD3 R12, P4, R8, c[0x0][0x268], RZ ;  /* 0x00009a00080c7a10 */ /* 0x000fe40007f9e0ff */
[----:B------:R-:W-:Y:S02]  /*6530*/  IADD3.X R30, R33, UR13, R11, P3, !PT ;  /* 0x0000000d211e7c10 */ /* 0x000fe40009ffe40b */
[----:B------:R-:W-:Y:S02]  /*6540*/  ISETP.GE.AND P3, PT, R109, UR15, PT ;  /* 0x0000000f6d007c0c */ /* 0x000fe4000bf66270 */
[----:B------:R-:W-:Y:S02]  /*6550*/  @!P1 IADD3.X R32, R3, R13, R33, P2, !PT ;  /* 0x0000000d03209210 */ /* 0x000fe400017fe421 */
[----:B------:R-:W-:-:S02]  /*6560*/  @!P1 LEA R10, P2, R31, c[0x0][0x268], 0x1 ;  /* 0x00009a001f0a9a11 */ /* 0x000fc400078408ff */
[----:B------:R-:W-:Y:S02]  /*6570*/  ISETP.GE.AND P5, PT, R107, UR15, PT ;  /* 0x0000000f6b007c0c */ /* 0x000fe4000bfa6270 */
[----:B0-----:R-:W-:Y:S02]  /*6580*/  IADD3.X R7, R9, c[0x0][0x26c], RZ, P4, !PT ;  /* 0x00009b0009077a10 */ /* 0x001fe400027fe4ff */
[----:B------:R-:W-:Y:S02]  /*6590*/  LEA R6, P4, R28, R12, 0x1 ;  /* 0x0000000c1c067211 */ /* 0x000fe400078808ff */
[----:B------:R-:W-:Y:S02]  /*65a0*/  PRMT R13, RZ, 0x7610, R13 ;  /* 0x00007610ff0d7816 */ /* 0x000fe4000000000d */
[----:B------:R-:W-:Y:S01]  /*65b0*/  @!P1 LEA.HI.X R11, R31, c[0x0][0x26c], R32, 0x1, P2 ;  /* 0x00009b001f0b9a11 */ /* 0x000fe200010f0c20 */
[----:B------:R-:W-:Y:S01]  /*65c0*/  BAR.SYNC.DEFER_BLOCKING 0x0 ;  /* 0x0000000000007b1d */ /* 0x000fe20000010000 */
[----:B------:R-:W-:-:S02]  /*65d0*/  PRMT R12, RZ, 0x7610, R12 ;  /* 0x00007610ff0c7816 */ /* 0x000fc4000000000c */
[----:B------:R-:W-:Y:S02]  /*65e0*/  LEA.HI.X R7, R28, R7, R30, 0x1, P4 ;  /* 0x000000071c077211 */ /* 0x000fe400020f0c1e */
        /* <DEDUP_REMOVED lines=80> */
[----:B------:R2:W0:Y:S08]  /*6af0*/  MUFU.EX2 R41, R11 ;  /* 0x0000000b00297308 */ /* 0x0004300000000800 */
[----:B------:R3:W0:Y:S01]  /*6b00*/  MUFU.EX2 R42, R39 ;  /* 0x00000027002a7308 */ /* 0x0006220000000800 */
[----:B--2---:R-:W2:Y:S04]  /*6b10*/  LDS.U16 R11, [R62+0x1c] ;  /* 0x00001c003e0b7984 */ /* 0x004ea80000000400 */
[----:B---3--:R-:W3:Y:S01]  /*6b20*/  LDS.U16 R39, [R60+0x1e] ;  /* 0x00001e003c277984 */ /* 0x008ee20000000400 */
[----:B------:R-:W-:-:S02]  /*6b30*/  HADD2.F32 R32, -RZ, R32.H0_H0 ;  /* 0x20000020ff207230 */ /* 0x000fc40000004100 */
[----:B----4-:R-:W-:-:S03]  /*6b40*/  HADD2.F32 R36, -RZ, R7.H0_H0 ;  /* 0x20000007ff247230 */ /* 0x010fc60000004100 */
[----:B------:R-:W-:Y:S01]  /*6b50*/  FMUL.FTZ R7, R32, -1.4426950216293334961 ;  /* 0xbfb8aa3b20077820 */ /* 0x000fe20000410000 */
[----:B-----5:R-:W-:-:S03]  /*6b60*/  HADD2.F32 R34, -RZ, R34.H0_H0 ;  /* 0x20000022ff227230 */ /* 0x020fc60000004100 */
[----:B------:R0:W4:Y:S01]  /*6b70*/  MUFU.EX2 R43, R7 ;  /* 0x00000007002b7308 */ /* 0x0001220000000800 */
[----:B------:R-:W-:Y:S01]  /*6b80*/  HADD2.F32 R28, -RZ, R28.H0_H0 ;  /* 0x2000001cff1c7230 */ /* 0x000fe20000004100 */
[----:B------:R-:W-:Y:S01]  /*6b90*/  FMUL.FTZ R44, R36, -1.4426950216293334961 ;  /* 0xbfb8aa3b242c7820 */ /* 0x000fe20000410000 */
[----:B------:R-:W-:Y:S01]  /*6ba0*/  HADD2.F32 R13, -RZ, R13.H0_H0 ;  /* 0x2000000dff0d7230 */ /* 0x000fe20000004100 */
[----:B------:R-:W-:Y:S01]  /*6bb0*/  FMUL.FTZ R52, R34, -1.4426950216293334961 ;  /* 0xbfb8aa3b22347820 */ /* 0x000fe20000410000 */
[----:B------:R-:W-:Y:S02]  /*6bc0*/  HADD2.F32 R31, -RZ, R31.H0_H0 ;  /* 0x2000001fff1f7230 */ /* 0x000fe40000004100 */
[----:B0-----:R-:W-:Y:S02]  /*6bd0*/  HADD2.F32 R7, -RZ, R6.H0_H0 ;  /* 0x20000006ff077230 */ /* 0x001fe40000004100 */
[----:B-1----:R-:W-:Y:S01]  /*6be0*/  HADD2.F32 R6, -RZ, R10.H0_H0 ;  /* 0x2000000aff067230 */ /* 0x002fe20000004100 */
[----:B------:R-:W-:Y:S01]  /*6bf0*/  FMUL.FTZ R45, R28, -1.4426950216293334961 ;  /* 0xbfb8aa3b1c2d7820 */ /* 0x000fe20000410000 */
[----:B------:R-:W-:Y:S01]  /*6c00*/  HADD2.F32 R35, -RZ, R35.H0_H0 ;  /* 0x20000023ff237230 */ /* 0x000fe20000004100 */
[----:B------:R-:W-:Y:S01]  /*6c10*/  FMUL.FTZ R46, R13, -1.4426950216293334961 ;  /* 0xbfb8aa3b0d2e7820 */ /* 0x000fe20000410000 */
[----:B------:R-:W-:Y:S01]  /*6c20*/  HADD2.F32 R30, -RZ, R30.H0_H0 ;  /* 0x2000001eff1e7230 */ /* 0x000fe20000004100 */
[----:B------:R-:W-:Y:S01]  /*6c30*/  FMUL.FTZ R53, R6, -1.4426950216293334961 ;  /* 0xbfb8aa3b06357820 */ /* 0x000fe20000410000 */
[----:B------:R-:W0:Y:S01]  /*6c40*/  MUFU.EX2 R44, R44 ;  /* 0x0000002c002c7308 */ /* 0x000e220000000800 */
[----:B------:R-:W-:Y:S01]  /*6c50*/  FADD.FTZ R41, R41, 1 ;  /* 0x3f80000029297421 */ /* 0x000fe20000010000 */
[----:B--2---:R-:W-:Y:S01]  /*6c60*/  HADD2.F32 R11, -RZ, R11.H0_H0 ;  /* 0x2000000bff0b7230 */ /* 0x004fe20000004100 */
[----:B------:R-:W-:Y:S01]  /*6c70*/  FMUL.FTZ R47, R31, -1.4426950216293334961 ;  /* 0xbfb8aa3b1f2f7820 */ /* 0x000fe20000410000 */
[----:B------:R-:W-:Y:S01]  /*6c80*/  HADD2.F32 R12, -RZ, R12.H0_H0 ;  /* 0x2000000cff0c7230 */ /* 0x000fe20000004100 */
[----:B------:R-:W-:-:S03]  /*6c90*/  FMUL.FTZ R48, R35, -1.4426950216293334961 ;  /* 0xbfb8aa3b23307820 */ /* 0x000fc60000410000 */
[----:B------:R-:W1:Y:S01]  /*6ca0*/  MUFU.EX2 R52, R52 ;  /* 0x0000003400347308 */ /* 0x000e620000000800 */
[----:B---3--:R-:W-:Y:S01]  /*6cb0*/  HADD2.F32 R10, -RZ, R39.H0_H0 ;  /* 0x20000027ff0a7230 */ /* 0x008fe20000004100 */
[----:B------:R-:W-:Y:S02]  /*6cc0*/  FMUL.FTZ R39, R11, -1.4426950216293334961 ;  /* 0xbfb8aa3b0b277820 */ /* 0x000fe40000410000 */
[----:B------:R-:W-:-:S04]  /*6cd0*/  FADD.FTZ R40, R40, 1 ;  /* 0x3f80000028287421 */ /* 0x000fc80000010000 */
[----:B------:R-:W2:Y:S01]  /*6ce0*/  MUFU.EX2 R45, R45 ;  /* 0x0000002d002d7308 */ /* 0x000ea20000000800 */
[----:B------:R-:W-:Y:S02]  /*6cf0*/  FADD.FTZ R42, R42, 1 ;  /* 0x3f8000002a2a7421 */ /* 0x000fe40000010000 */
[----:B------:R-:W-:Y:S02]  /*6d00*/  FMUL.FTZ R49, R7, -1.4426950216293334961 ;  /* 0xbfb8aa3b07317820 */ /* 0x000fe40000410000 */
[----:B------:R-:W-:Y:S02]  /*6d10*/  FMUL.FTZ R51, R30, -1.4426950216293334961 ;  /* 0xbfb8aa3b1e337820 */ /* 0x000fe40000410000 */
[----:B------:R-:W-:Y:S01]  /*6d20*/  FMUL.FTZ R54, R10, -1.4426950216293334961 ;  /* 0xbfb8aa3b0a367820 */ /* 0x000fe20000410000 */
[----:B------:R-:W3:Y:S01]  /*6d30*/  MUFU.RCP R56, R41 ;  /* 0x0000002900387308 */ /* 0x000ee20000001000 */
[----:B------:R-:W-:Y:S02]  /*6d40*/  FMUL.FTZ R50, R12, -1.4426950216293334961 ;  /* 0xbfb8aa3b0c327820 */ /* 0x000fe40000410000 */
[----:B----4-:R-:W-:-:S05]  /*6d50*/  FADD.FTZ R43, R43, 1 ;  /* 0x3f8000002b2b7421 */ /* 0x010fca0000010000 */
[----:B------:R-:W4:Y:S08]  /*6d60*/  MUFU.EX2 R46, R46 ;  /* 0x0000002e002e7308 */ /* 0x000f300000000800 */
[----:B------:R-:W5:Y:S08]  /*6d70*/  MUFU.EX2 R53, R53 ;  /* 0x0000003500357308 */ /* 0x000f700000000800 */
[----:B------:R-:W0:Y:S08]  /*6d80*/  MUFU.RCP R55, R40 ;  /* 0x0000002800377308 */ /* 0x000e300000001000 */
[----:B------:R-:W0:Y:S08]  /*6d90*/  MUFU.EX2 R47, R47 ;  /* 0x0000002f002f7308 */ /* 0x000e300000000800 */
[----:B------:R-:W0:Y:S08]  /*6da0*/  MUFU.EX2 R48, R48 ;  /* 0x0000003000307308 */ /* 0x000e300000000800 */
[----:B------:R-:W-:Y:S08]  /*6db0*/  MUFU.EX2 R39, R39 ;  /* 0x0000002700277308 */ /* 0x000ff00000000800 */
[----:B------:R-:W1:Y:S01]  /*6dc0*/  MUFU.RCP R42, R42 ;  /* 0x0000002a002a7308 */ /* 0x000e620000001000 */
[----:B0-----:R-:W-:-:S07]  /*6dd0*/  FADD.FTZ R44, R44, 1 ;  /* 0x3f8000002c2c7421 */ /* 0x001fce0000010000 */
[----:B------:R-:W0:Y:S08]  /*6de0*/  MUFU.EX2 R49, R49 ;  /* 0x0000003100317308 */ /* 0x000e300000000800 */
[----:B------:R-:W0:Y:S08]  /*6df0*/  MUFU.EX2 R51, R51 ;  /* 0x0000003300337308 */ /* 0x000e300000000800 */
[----:B------:R-:W0:Y:S01]  /*6e00*/  MUFU.EX2 R54, R54 ;  /* 0x0000003600367308 */ /* 0x000e220000000800 */
[----:B-1----:R-:W-:-:S07]  /*6e10*/  FADD.FTZ R52, R52, 1 ;  /* 0x3f80000034347421 */ /* 0x002fce0000010000 */
[----:B------:R-:W1:Y:S08]  /*6e20*/  MUFU.EX2 R50, R50 ;  /* 0x0000003200327308 */ /* 0x000e700000000800 */
[----:B------:R-:W0:Y:S01]  /*6e30*/  MUFU.RCP R43, R43 ;  /* 0x0000002b002b7308 */ /* 0x000e220000001000 */
[----:B--2---:R-:W-:Y:S02]  /*6e40*/  FADD.FTZ R45, R45, 1 ;  /* 0x3f8000002d2d7421 */ /* 0x004fe40000010000 */
[----:B---3--:R-:W-:-:S02]  /*6e50*/  FMUL.FTZ R37, R37, R56 ;  /* 0x0000003825257220 */ /* 0x008fc40000410000 */
[----:B----4-:R-:W-:Y:S02]  /*6e60*/  FADD.FTZ R46, R46, 1 ;  /* 0x3f8000002e2e7421 */ /* 0x010fe40000010000 */
[----:B-----5:R-:W-:Y:S01]  /*6e70*/  FADD.FTZ R53, R53, 1 ;  /* 0x3f80000035357421 */ /* 0x020fe20000010000 */
[----:B------:R-:W2:Y:S01]  /*6e80*/  MUFU.RCP R57, R44 ;  /* 0x0000002c00397308 */ /* 0x000ea20000001000 */
[----:B------:R-:W-:Y:S02]  /*6e90*/  FMUL.FTZ R38, R38, R55 ;  /* 0x0000003726267220 */ /* 0x000fe40000410000 */
[----:B------:R-:W-:Y:S02]  /*6ea0*/  FADD.FTZ R47, R47, 1 ;  /* 0x3f8000002f2f7421 */ /* 0x000fe40000010000 */
[----:B------:R-:W-:Y:S02]  /*6eb0*/  FADD.FTZ R48, R48, 1 ;  /* 0x3f80000030307421 */ /* 0x000fe40000010000 */
[----:B------:R-:W-:Y:S01]  /*6ec0*/  FMUL.FTZ R37, R37, R26 ;  /* 0x0000001a25257220 */ /* 0x000fe20000410000 */
[----:B------:R-:W3:Y:S01]  /*6ed0*/  MUFU.RCP R59, R52 ;  /* 0x00000034003b7308 */ /* 0x000ee20000001000 */
[----:B------:R-:W-:-:S02]  /*6ee0*/  FMUL.FTZ R26, R33, R42 ;  /* 0x0000002a211a7220 */ /* 0x000fc40000410000 */
[----:B------:R-:W-:Y:S02]  /*6ef0*/  FADD.FTZ R39, R39, 1 ;  /* 0x3f80000027277421 */ /* 0x000fe40000010000 */
[----:B0-----:R-:W-:Y:S02]  /*6f00*/  FADD.FTZ R49, R49, 1 ;  /* 0x3f80000031317421 */ /* 0x001fe40000010000 */
[----:B------:R-:W-:Y:S01]  /*6f10*/  FADD.FTZ R51, R51, 1 ;  /* 0x3f80000033337421 */ /* 0x000fe20000010000 */
[----:B------:R-:W0:Y:S01]  /*6f20*/  MUFU.RCP R45, R45 ;  /* 0x0000002d002d7308 */ /* 0x000e220000001000 */
[----:B------:R-:W-:Y:S02]  /*6f30*/  FADD.FTZ R54, R54, 1 ;  /* 0x3f80000036367421 */ /* 0x000fe40000010000 */
[----:B------:R-:W-:Y:S02]  /*6f40*/  FMUL.FTZ R38, R38, R29 ;  /* 0x0000001d26267220 */ /* 0x000fe40000410000 */
[----:B-1----:R-:W-:-:S02]  /*6f50*/  FADD.FTZ R50, R50, 1 ;  /* 0x3f80000032327421 */ /* 0x002fc40000010000 */
[----:B------:R-:W-:Y:S01]  /*6f60*/  FMUL.FTZ R29, R32, R43 ;  /* 0x0000002b201d7220 */ /* 0x000fe20000410000 */
[----:B------:R-:W1:Y:S01]  /*6f70*/  MUFU.RCP R46, R46 ;  /* 0x0000002e002e7308 */ /* 0x000e620000001000 */
[----:B------:R-:W-:-:S07]  /*6f80*/  FMUL.FTZ R26, R26, R27 ;  /* 0x0000001b1a1a7220 */ /* 0x000fce0000410000 */
[----:B------:R-:W4:Y:S08]  /*6f90*/  MUFU.RCP R40, R47 ;  /* 0x0000002f00287308 */ /* 0x000f300000001000 */
[----:B------:R-:W5:Y:S08]  /*6fa0*/  MUFU.RCP R53, R53 ;  /* 0x0000003500357308 */ /* 0x000f700000001000 */
[----:B------:R-:W0:Y:S01]  /*6fb0*/  MUFU.RCP R32, R39 ;  /* 0x0000002700207308 */ /* 0x000e220000001000 */
[----:B--2---:R-:W-:-:S07]  /*6fc0*/  FMUL.FTZ R36, R36, R57 ;  /* 0x0000003924247220 */ /* 0x004fce0000410000 */
[----:B------:R-:W2:Y:S08]  /*6fd0*/  MUFU.RCP R48, R48 ;  /* 0x0000003000307308 */ /* 0x000eb00000001000 */
[----:B------:R-:W0:Y:S08]  /*6fe0*/  MUFU.RCP R58, R49 ;  /* 0x00000031003a7308 */ /* 0x000e300000001000 */
[----:B------:R-:W0:Y:S01]  /*6ff0*/  MUFU.RCP R27, R54 ;  /* 0x00000036001b7308 */ /* 0x000e220000001000 */
[----:B---3--:R-:W-:-:S07]  /*7000*/  FMUL.FTZ R34, R34, R59 ;  /* 0x0000003b22227220 */ /* 0x008fce0000410000 */
[----:B------:R-:W3:Y:S08]  /*7010*/  MUFU.RCP R41, R50 ;  /* 0x0000003200297308 */ /* 0x000ef00000001000 */
[----:B------:R-:W2:Y:S01]  /*7020*/  MUFU.RCP R51, R51 ;  /* 0x0000003300337308 */ /* 0x000ea20000001000 */
[----:B------:R-:W-:Y:S02]  /*7030*/  FMUL.FTZ R36, R36, R25 ;  /* 0x0000001924247220 */ /* 0x000fe40000410000 */
[----:B0-----:R-:W-:-:S02]  /*7040*/  FMUL.FTZ R25, R28, R45 ;  /* 0x0000002d1c197220 */ /* 0x001fc40000410000 */
[----:B------:R-:W-:Y:S02]  /*7050*/  FMUL.FTZ R29, R29, R24 ;  /* 0x000000181d1d7220 */ /* 0x000fe40000410000 */
[----:B------:R-:W-:Y:S02]  /*7060*/  FMUL.FTZ R34, R34, R17 ;  /* 0x0000001122227220 */ /* 0x000fe40000410000 */
[----:B-1----:R-:W-:Y:S02]  /*7070*/  FMUL.FTZ R24, R13, R46 ;  /* 0x0000002e0d187220 */ /* 0x002fe40000410000 */
[----:B----4-:R-:W-:Y:S02]  /*7080*/  FMUL.FTZ R31, R31, R40 ;  /* 0x000000281f1f7220 */ /* 0x010fe40000410000 */
[----:B-----5:R-:W-:Y:S02]  /*7090*/  FMUL.FTZ R17, R6, R53 ;  /* 0x0000003506117220 */ /* 0x020fe40000410000 */
[----:B------:R-:W-:Y:S01]  /*70a0*/  FMUL.FTZ R6, R11, R32 ;  /* 0x000000200b067220 */ /* 0x000fe20000410000 */
[----:B------:R-:W-:Y:S01]  /*70b0*/  F2FP.PACK_AB R37, R37, R38 ;  /* 0x000000262525723e */ /* 0x000fe200000000ff */
[----:B------:R-:W-:Y:S01]  /*70c0*/  BAR.SYNC.DEFER_BLOCKING 0x0 ;  /* 0x0000000000007b1d */ /* 0x000fe20000010000 */
[----:B--2---:R-:W-:-:S02]  /*70d0*/  FMUL.FTZ R28, R35, R48 ;  /* 0x00000030231c7220 */ /* 0x004fc40000410000 */
[----:B------:R-:W-:Y:S02]  /*70e0*/  FMUL.FTZ R25, R25, R22 ;  /* 0x0000001619197220 */ /* 0x000fe40000410000 */
[----:B------:R-:W-:Y:S02]  /*70f0*/  FMUL.FTZ R7, R7, R58 ;  /* 0x0000003a07077220 */ /* 0x000fe40000410000 */
[----:B------:R-:W-:Y:S01]  /*7100*/  FMUL.FTZ R11, R10, R27 ;  /* 0x0000001b0a0b7220 */ /* 0x000fe20000410000 */
[----:B------:R-:W-:Y:S01]  /*7110*/  F2FP.PACK_AB R26, R29, R26 ;  /* 0x0000001a1d1a723e */ /* 0x000fe200000000ff */
[----:B------:R-:W-:Y:S02]  /*7120*/  FMUL.FTZ R24, R24, R23 ;  /* 0x0000001718187220 */ /* 0x000fe40000410000 */
[----:B------:R-:W-:Y:S02]  /*7130*/  FMUL.FTZ R31, R31, R20 ;  /* 0x000000141f1f7220 */ /* 0x000fe40000410000 */
[----:B---3--:R-:W-:-:S02]  /*7140*/  FMUL.FTZ R12, R12, R41 ;  /* 0x000000290c0c7220 */ /* 0x008fc40000410000 */
[----:B------:R-:W-:Y:S01]  /*7150*/  FMUL.FTZ R13, R30, R51 ;  /* 0x000000331e0d7220 */ /* 0x000fe20000410000 */
[----:B------:R-:W-:Y:S01]  /*7160*/  F2FP.PACK_AB R25, R25, R36 ;  /* 0x000000241919723e */ /* 0x000fe200000000ff */
[----:B------:R-:W-:Y:S02]  /*7170*/  FMUL.FTZ R28, R28, R21 ;  /* 0x000000151c1c7220 */ /* 0x000fe40000410000 */
[----:B------:R-:W-:Y:S02]  /*7180*/  FMUL.FTZ R7, R7, R18 ;  /* 0x0000001207077220 */ /* 0x000fe40000410000 */
[----:B------:R-:W-:Y:S01]  /*7190*/  FMUL.FTZ R11, R11, R0 ;  /* 0x000000000b0b7220 */ /* 0x000fe20000410000 */
[----:B------:R-:W-:Y:S01]  /*71a0*/  PRMT R0, R37, 0x7632, R0 ;  /* 0x0000763225007816 */ /* 0x000fe20000000000 */
[----:B------:R-:W-:Y:S01]  /*71b0*/  FMUL.FTZ R12, R12, R19 ;  /* 0x000000130c0c7220 */ /* 0x000fe20000410000 */
[----:B------:R-:W-:Y:S01]  /*71c0*/  PRMT R10, R26, 0x7632, R10 ;  /* 0x000076321a0a7816 */ /* 0x000fe2000000000a */
[----:B------:R-:W-:Y:S01]  /*71d0*/  FMUL.FTZ R13, R13, R16 ;  /* 0x000000100d0d7220 */ /* 0x000fe20000410000 */
[----:B------:R-:W-:Y:S01]  /*71e0*/  F2FP.PACK_AB R24, R31, R24 ;  /* 0x000000181f18723e */ /* 0x000fe200000000ff */
        /* <DEDUP_REMOVED lines=20> */
[----:B------:R-:W-:Y:S01]  /*7330*/  STS.U16 [R68+0x10], R7 ;  /* 0x0000100744007388 */ /* 0x000fe20000000400 */
[----:B------:R-:W-:-:S03]  /*7340*/  PRMT R30, R6, 0x7632, R30 ;  /* 0x00007632061e7816 */ /* 0x000fc6000000001e */
[----:B------:R-:W-:Y:S01]  /*7350*/  STS.U16 [R67+0x12], R0 ;  /* 0x0000120043007388 */ /* 0x000fe20000000400 */
[----:B------:R-:W-:-:S03]  /*7360*/  IMAD.U32 R10, RZ, RZ, UR15 ;  /* 0x0000000fff0a7e24 */ /* 0x000fc6000f8e00ff */
        /* <DEDUP_REMOVED lines=31> */
[----:B------:R-:W-:-:S04]  /*7560*/  IMAD R11, R113, c[0x0][0x214], R0 ;  /* 0x00008500710b7a24 */ /* 0x000fc800078e0200 */
[----:B------:R-:W-:Y:S01]  /*7570*/  IMAD.IADD R31, R7, 0x1, R11 ;  /* 0x00000001071f7824 */ /* 0x000fe200078e020b */
[----:B-1----:R-:W-:-:S13]  /*7580*/  ISETP.GE.AND P0, PT, R2, R29, PT ;  /* 0x0000001d0200720c */ /* 0x002fda0003f06270 */
        /* <DEDUP_REMOVED lines=12> */
.L_x_3528:
[----:B------:R-:W-:Y:S05]  /*7650*/  BSYNC B0 ;  /* 0x0000000000007941 */ /* 0x000fea0003800000 */
.L_x_3527:
        /* <DEDUP_REMOVED lines=12> */
[----:B------:R-:W-:Y:S01]  /*7720*/  IADD3 R0, P0, R4, UR12, RZ ;  /* 0x0000000c04007c10 */ /* 0x000fe2000ff1e0ff */
[----:B------:R-:W-:Y:S01]  /*7730*/  ULDC UR7, c[0x0][0x174] ;  /* 0x00005d0000077ab9 */ /* 0x000fe20000000800 */
[-C--:B------:R-:W-:Y:S01]  /*7740*/  ISETP.GE.AND P4, PT, R104, R29.reuse, PT ;  /* 0x0000001d6800720c */ /* 0x080fe20003f86270 */
[----:B------:R-:W-:Y:S01]  /*7750*/  IMAD R7, R114, c[0x0][0x21c], R7 ;  /* 0x0000870072077a24 */ /* 0x000fe200078e0207 */
[-C--:B------:R-:W-:Y:S01]  /*7760*/  ISETP.GE.AND P5, PT, R103, R29.reuse, PT ;  /* 0x0000001d6700720c */ /* 0x080fe20003fa6270 */
[----:B------:R-:W-:Y:S01]  /*7770*/  UISETP.GE.AND UP0, UPT, UR6, UR7, UPT ;  /* 0x000000070600728c */ /* 0x000fe2000bf06270 */
[-C--:B------:R-:W-:Y:S01]  /*7780*/  ISETP.GE.AND P6, PT, R102, R29.reuse, PT ;  /* 0x0000001d6600720c */ /* 0x080fe20003fc6270 */
        /* <DEDUP_REMOVED lines=36> */
.L_x_3529:
[----:B------:R-:W-:Y:S05]  /*79d0*/  EXIT ;  /* 0x000000000000794d */ /* 0x000fea0003800000 */
.L_x_3531:
        /* <DEDUP_REMOVED lines=10> */
.L_x_5419:


//--------------------- .text._Z25selective_scan_fwd_kernelI32Selective_Scan_fwd_kernel_traitsILi64ELi16ELi1ELb0ELb1ELb0ELb0EN3c104HalfEfEEv13SSMParamsBase --------------------------
	.section	.text._Z25selective_scan_fwd_kernelI32Selective_Scan_fwd_kernel_traitsILi64ELi16ELi1ELb0ELb1ELb0ELb0EN3c104HalfEfEEv13SSMParamsBase,"ax",@progbits
	.sectioninfo	@"SHI_REGISTERS=165"
	.align	128
        .global         _Z25selective_scan_fwd_kernelI32Selective_Scan_fwd_kernel_traitsILi64ELi16ELi1ELb0ELb1ELb0ELb0EN3c104HalfEfEEv13SSMParamsBase
        .type           _Z25selective_scan_fwd_kernelI32Selective_Scan_fwd_kernel_traitsILi64ELi16ELi1ELb0ELb1ELb0ELb0EN3c104HalfEfEEv13SSMParamsBase,@function
        .size           _Z25selective_scan_fwd_kernelI32Selective_Scan_fwd_kernel_traitsILi64ELi16ELi1ELb0ELb1ELb0ELb0EN3c104HalfEfEEv13SSMParamsBase,(.L_x_5420 - _Z25selective_scan_fwd_kernelI32Selective_Scan_fwd_kernel_traitsILi64ELi16ELi1ELb0ELb1ELb0ELb0EN3c104HalfEfEEv13SSMParamsBase)
        .other          _Z25selective_scan_fwd_kernelI32Selective_Scan_fwd_kernel_traitsILi64ELi16ELi1ELb0ELb1ELb0ELb0EN3c104HalfEfEEv13SSMParamsBase,@"STO_CUDA_ENTRY STV_DEFAULT"
_Z25selective_scan_fwd_kernelI32Selective_Scan_fwd_kernel_traitsILi64ELi16ELi1ELb0ELb1ELb0ELb0EN3c104HalfEfEEv13SSMParamsBase:
.text._Z25selective_scan_fwd_kernelI32Selective_Scan_fwd_kernel_traitsILi64ELi16ELi1ELb0ELb1ELb0ELb0EN3c104HalfEfEEv13SSMParamsBase:
        /* <DEDUP_REMOVED lines=148> */
.L_x_3573:
        /* <DEDUP_REMOVED lines=73> */
[----:B0-----:R-:W-:Y:S02]  /*0dd0*/  IADD3 R5, R20, 0x120, RZ ;  /* 0x0000012014057810 */ /* 0x001fe40007ffe0ff */
[-C--:B------:R-:W-:Y:S01]  /*0de0*/  LEA.HI.SX32 R4, R41, R20.reuse, 0x1b ;  /* 0x0000001429047211 */ /* 0x080fe200078fdaff */
[----:B------:R-:W-:Y:S01]  /*0df0*/  IMAD.SHL.U32 R41, R23, 0x2, RZ ;  /* 0x0000000217297824 */ /* 0x000fe200078e00ff */
[----:B------:R-:W-:-:S02]  /*0e00*/  LEA.HI.SX32 R31, R31, R20, 0x1b ;  /* 0x000000141f1f7211 */ /* 0x000fc400078fdaff */
[-C--:B------:R-:W-:Y:S02]  /*0e10*/  LEA.HI.SX32 R33, R33, R20.reuse, 0x1b ;  /* 0x0000001421217211 */ /* 0x080fe400078fdaff */
[-C--:B------:R-:W-:Y:S02]  /*0e20*/  LEA.HI.SX32 R35, R35, R20.reuse, 0x1b ;  /* 0x0000001423237211 */ /* 0x080fe400078fdaff */
[----:B------:R-:W-:Y:S01]  /*0e30*/  LEA.HI.SX32 R32, R39, R20, 0x1b ;  /* 0x0000001427207211 */ /* 0x000fe200078fdaff */
[----:B------:R-:W-:Y:S01]  /*0e40*/  IMAD.SHL.U32 R39, R27, 0x2, RZ ;  /* 0x000000021b277824 */ /* 0x000fe200078e00ff */
[----:B------:R-:W-:Y:S01]  /*0e50*/  SHF.L.U32 R40, R25, 0x1, RZ ;  /* 0x0000000119287819 */ /* 0x000fe200000006ff */
[----:B------:R-:W-:Y:S01]  /*0e60*/  IMAD.SHL.U32 R38, R29, 0x2, RZ ;  /* 0x000000021d267824 */ /* 0x000fe200078e00ff */
[C---:B------:R-:W-:Y:S02]  /*0e70*/  IADD3 R67, R20.reuse, 0x180, RZ ;  /* 0x0000018014437810 */ /* 0x040fe40007ffe0ff */
[----:B------:R-:W-:-:S02]  /*0e80*/  IADD3 R69, R20, 0x1a0, RZ ;  /* 0x000001a014457810 */ /* 0x000fc40007ffe0ff */
[-C--:B------:R-:W-:Y:S02]  /*0e90*/  LEA.HI.SX32 R34, R37, R20.reuse, 0x1b ;  /* 0x0000001425227211 */ /* 0x080fe400078fdaff */
[-C--:B------:R-:W-:Y:S01]  /*0ea0*/  LEA.HI.SX32 R5, R5, R20.reuse, 0x1b ;  /* 0x0000001405057211 */ /* 0x080fe200078fdaff */
[----:B------:R-:W-:Y:S01]  /*0eb0*/  IMAD.SHL.U32 R36, R33, 0x2, RZ ;  /* 0x0000000221247824 */ /* 0x000fe200078e00ff */
[----:B------:R-:W-:Y:S01]  /*0ec0*/  SHF.L.U32 R37, R31, 0x1, RZ ;  /* 0x000000011f257819 */ /* 0x000fe200000006ff */
[----:B------:R-:W-:Y:S01]  /*0ed0*/  IMAD.SHL.U32 R35, R35, 0x2, RZ ;  /* 0x0000000223237824 */ /* 0x000fe200078e00ff */
[C---:B------:R-:W-:Y:S02]  /*0ee0*/  IADD3 R71, R20.reuse, 0x1c0, RZ ;  /* 0x000001c014477810 */ /* 0x040fe40007ffe0ff */
[----:B------:R-:W-:Y:S01]  /*0ef0*/  LEA.HI.SX32 R30, R67, R20, 0x1b ;  /* 0x00000014431e7211 */ /* 0x000fe200078fdaff */
[----:B------:R-:W-:Y:S01]  /*0f00*/  IMAD.SHL.U32 R33, R5, 0x2, RZ ;  /* 0x0000000205217824 */ /* 0x000fe200078e00ff */
[----:B------:R-:W-:-:S02]  /*0f10*/  IADD3 R73, R20, 0x1e0, RZ ;  /* 0x000001e014497810 */ /* 0x000fc40007ffe0ff */
[-C--:B------:R-:W-:Y:S02]  /*0f20*/  LEA.HI.SX32 R69, R69, R20.reuse, 0x1b ;  /* 0x0000001445457211 */ /* 0x080fe400078fdaff */
[----:B------:R-:W-:Y:S01]  /*0f30*/  SHF.L.U32 R34, R34, 0x1, RZ ;  /* 0x0000000122227819 */ /* 0x000fe200000006ff */
[----:B------:R-:W-:Y:S01]  /*0f40*/  IMAD.SHL.U32 R32, R32, 0x2, RZ ;  /* 0x0000000220207824 */ /* 0x000fe200078e00ff */
[-C--:B------:R-:W-:Y:S01]  /*0f50*/  LEA.HI.SX32 R28, R71, R20.reuse, 0x1b ;  /* 0x00000014471c7211 */ /* 0x080fe200078fdaff */
[----:B------:R-:W-:Y:S01]  /*0f60*/  IMAD.SHL.U32 R30, R30, 0x2, RZ ;  /* 0x000000021e1e7824 */ /* 0x000fe200078e00ff */
[----:B------:R-:W-:Y:S01]  /*0f70*/  SHF.L.U32 R31, R4, 0x1, RZ ;  /* 0x00000001041f7819 */ /* 0x000fe200000006ff */
[----:B------:R-:W-:Y:S01]  /*0f80*/  IMAD.SHL.U32 R29, R69, 0x2, RZ ;  /* 0x00000002451d7824 */ /* 0x000fe200078e00ff */
[----:B------:R-:W-:Y:S02]  /*0f90*/  LEA.HI.SX32 R73, R73, R20, 0x1b ;  /* 0x0000001449497211 */ /* 0x000fe400078fdaff */
        /* <DEDUP_REMOVED lines=21> */
[----:B--2---:R-:W-:Y:S04]  /*10f0*/  STS.U16 [R42], R7 ;  /* 0x000000072a007388 */ /* 0x004fe80000000400 */
[----:B---3--:R0:W-:Y:S04]  /*1100*/  STS.U16 [R41+0x40], R0 ;  /* 0x0000400029007388 */ /* 0x0081e80000000400 */
[----:B----4-:R-:W-:Y:S04]  /*1110*/  STS.U16 [R40+0x80], R9 ;  /* 0x0000800928007388 */ /* 0x010fe80000000400 */
[----:B-----5:R-:W-:Y:S04]  /*1120*/  STS.U16 [R39+0xc0], R6 ;  /* 0x0000c00627007388 */ /* 0x020fe80000000400 */
[----:B------:R-:W-:Y:S01]  /*1130*/  STS.U16 [R38+0x100], R11 ;  /* 0x0001000b26007388 */ /* 0x000fe20000000400 */
[----:B0-----:R-:W-:-:S03]  /*1140*/  IMAD R0, R65, 0x10, R64 ;  /* 0x0000001041007824 */ /* 0x001fc600078e0240 */
[----:B------:R-:W-:Y:S04]  /*1150*/  STS.U16 [R37+0x140], R8 ;  /* 0x0001400825007388 */ /* 0x000fe80000000400 */
[----:B------:R0:W-:Y:S04]  /*1160*/  STS.U16 [R36+0x180], R13 ;  /* 0x0001800d24007388 */ /* 0x0001e80000000400 */
[----:B------:R-:W-:Y:S04]  /*1170*/  STS.U16 [R35+0x1c0], R10 ;  /* 0x0001c00a23007388 */ /* 0x000fe80000000400 */
[----:B------:R-:W-:Y:S04]  /*1180*/  STS.U16 [R34+0x200], R15 ;  /* 0x0002000f22007388 */ /* 0x000fe80000000400 */
[----:B------:R-:W-:Y:S01]  /*1190*/  STS.U16 [R33+0x240], R12 ;  /* 0x0002400c21007388 */ /* 0x000fe20000000400 */
[----:B0-----:R-:W-:-:S03]  /*11a0*/  IADD3 R13, R0, 0x5, RZ ;  /* 0x00000005000d7810 */ /* 0x001fc60007ffe0ff */
[----:B------:R0:W-:Y:S01]  /*11b0*/  STS.U16 [R32+0x280], R17 ;  /* 0x0002801120007388 */ /* 0x0001e20000000400 */
[----:B------:R-:W-:-:S03]  /*11c0*/  IADD3 R5, R0, 0x1, RZ ;  /* 0x0000000100057810 */ /* 0x000fc60007ffe0ff */
[----:B------:R-:W-:Y:S01]  /*11d0*/  STS.U16 [R31+0x2c0], R14 ;  /* 0x0002c00e1f007388 */ /* 0x000fe20000000400 */
[----:B------:R-:W-:-:S03]  /*11e0*/  IADD3 R7, R0, 0x2, RZ ;  /* 0x0000000200077810 */ /* 0x000fc60007ffe0ff */
[----:B------:R1:W-:Y:S01]  /*11f0*/  STS.U16 [R30+0x300], R19 ;  /* 0x000300131e007388 */ /* 0x0003e20000000400 */
[C---:B------:R-:W-:Y:S02]  /*1200*/  IADD3 R11, R0.reuse, 0x4, RZ ;  /* 0x00000004000b7810 */ /* 0x040fe40007ffe0ff */
[C---:B0-----:R-:W-:Y:S01]  /*1210*/  IADD3 R17, R0.reuse, 0x7, RZ ;  /* 0x0000000700117810 */ /* 0x041fe20007ffe0ff */
[----:B------:R-:W-:Y:S01]  /*1220*/  STS.U16 [R29+0x340], R16 ;  /* 0x000340101d007388 */ /* 0x000fe20000000400 */
[C---:B------:R-:W-:Y:S02]  /*1230*/  IADD3 R15, R0.reuse, 0x6, RZ ;  /* 0x00000006000f7810 */ /* 0x040fe40007ffe0ff */
[C---:B------:R-:W-:Y:S01]  /*1240*/  IADD3 R23, R0.reuse, 0xa, RZ ;  /* 0x0000000a00177810 */ /* 0x040fe20007ffe0ff */
[----:B------:R0:W-:Y:S01]  /*1250*/  STS.U16 [R28+0x380], R21 ;  /* 0x000380151c007388 */ /* 0x0001e20000000400 */
[C---:B------:R-:W-:Y:S02]  /*1260*/  IADD3 R67, R0.reuse, 0xb, RZ ;  /* 0x0000000b00437810 */ /* 0x040fe40007ffe0ff */
[----:B-1----:R-:W-:-:S02]  /*1270*/  IADD3 R19, R0, 0x8, RZ ;  /* 0x0000000800137810 */ /* 0x002fc40007ffe0ff */
[C---:B------:R-:W-:Y:S02]  /*1280*/  IADD3 R71, R0.reuse, 0xd, RZ ;  /* 0x0000000d00477810 */ /* 0x040fe40007ffe0ff */
[C---:B------:R-:W-:Y:S02]  /*1290*/  IADD3 R73, R0.reuse, 0xe, RZ ;  /* 0x0000000e00497810 */ /* 0x040fe40007ffe0ff */
[C---:B------:R-:W-:Y:S02]  /*12a0*/  IADD3 R9, R0.reuse, 0x3, RZ ;  /* 0x0000000300097810 */ /* 0x040fe40007ffe0ff */
[C---:B0-----:R-:W-:Y:S02]  /*12b0*/  IADD3 R21, R0.reuse, 0x9, RZ ;  /* 0x0000000900157810 */ /* 0x041fe40007ffe0ff */
[C---:B------:R-:W-:Y:S02]  /*12c0*/  IADD3 R69, R0.reuse, 0xc, RZ ;  /* 0x0000000c00457810 */ /* 0x040fe40007ffe0ff */
[----:B------:R-:W-:Y:S01]  /*12d0*/  IADD3 R75, R0, 0xf, RZ ;  /* 0x0000000f004b7810 */ /* 0x000fe20007ffe0ff */
[----:B------:R0:W-:Y:S01]  /*12e0*/  STS.U16 [R27+0x3c0], R18 ;  /* 0x0003c0121b007388 */ /* 0x0001e20000000400 */
[----:B------:R-:W-:-:S02]  /*12f0*/  LEA.HI.SX32 R13, R13, R0, 0x1b ;  /* 0x000000000d0d7211 */ /* 0x000fc400078fdaff */
[-C--:B------:R-:W-:Y:S02]  /*1300*/  LEA.HI.SX32 R17, R17, R0.reuse, 0x1b ;  /* 0x0000000011117211 */ /* 0x080fe400078fdaff */
[-C--:B------:R-:W-:Y:S02]  /*1310*/  LEA.HI.SX32 R25, R5, R0.reuse, 0x1b ;  /* 0x0000000005197211 */ /* 0x080fe400078fdaff */
[-C--:B------:R-:W-:Y:S02]  /*1320*/  LEA.HI.SX32 R7, R7, R0.reuse, 0x1b ;  /* 0x0000000007077211 */ /* 0x080fe400078fdaff */
[-C--:B------:R-:W-:Y:S02]  /*1330*/  LEA.HI.SX32 R11, R11, R0.reuse, 0x1b ;  /* 0x000000000b0b7211 */ /* 0x080fe400078fdaff */
[-C--:B------:R-:W-:Y:S02]  /*1340*/  LEA.HI.SX32 R15, R15, R0.reuse, 0x1b ;  /* 0x000000000f0f7211 */ /* 0x080fe400078fdaff */
[----:B0-----:R-:W-:-:S02]  /*1350*/  LEA.HI.SX32 R18, R19, R0, 0x1b ;  /* 0x0000000013127211 */ /* 0x001fc400078fdaff */
        /* <DEDUP_REMOVED lines=67> */
[----:B------:R-:W-:-:S03]  /*1790*/  PRMT R73, RZ, 0x7610, R73 ;  /* 0x00007610ff497816 */ /* 0x000fc60000000049 */
        /* <DEDUP_REMOVED lines=29> */
[----:B------:R-:W5:Y:S04]  /*1970*/  LDS.U16 R69, [R24+0x4] ;  /* 0x0000040018457984 */ /* 0x000f680000000400 */
[----:B------:R-:W0:Y:S04]  /*1980*/  LDS.U16 R74, [R21+0xa] ;  /* 0x00000a00154a7984 */ /* 0x000e280000000400 */
[----:B------:R-:W2:Y:S04]  /*1990*/  LDS.U16 R75, [R20+0xc] ;  /* 0x00000c00144b7984 */ /* 0x000ea80000000400 */
[----:B------:R0:W3:Y:S04]  /*19a0*/  LDS.U16 R92, [R19+0xe] ;  /* 0x00000e00135c7984 */ /* 0x0000e80000000400 */
[----:B------:R0:W3:Y:S04]  /*19b0*/  LDS.U16 R93, [R18+0x10] ;  /* 0x00001000125d7984 */ /* 0x0000e80000000400 */
[----:B------:R0:W4:Y:S04]  /*19c0*/  LDS.U16 R76, [R17+0x12] ;  /* 0x00001200114c7984 */ /* 0x0001280000000400 */
[----:B------:R0:W5:Y:S04]  /*19d0*/  LDS.U16 R77, [R16+0x14] ;  /* 0x00001400104d7984 */ /* 0x0001680000000400 */
[----:B------:R0:W5:Y:S04]  /*19e0*/  LDS.U16 R78, [R15+0x16] ;  /* 0x000016000f4e7984 */ /* 0x0001680000000400 */
[----:B------:R0:W5:Y:S04]  /*19f0*/  LDS.U16 R79, [R14+0x18] ;  /* 0x000018000e4f7984 */ /* 0x0001680000000400 */
[----:B------:R0:W5:Y:S04]  /*1a00*/  LDS.U16 R91, [R13+0x1a] ;  /* 0x00001a000d5b7984 */ /* 0x0001680000000400 */
[----:B------:R2:W5:Y:S04]  /*1a10*/  LDS.U16 R5, [R12+0x1c] ;  /* 0x00001c000c057984 */ /* 0x0005680000000400 */
[----:B------:R3:W5:Y:S01]  /*1a20*/  LDS.U16 R4, [R0+0x1e] ;  /* 0x00001e0000047984 */ /* 0x0007620000000400 */
[----:B0-----:R-:W-:Y:S01]  /*1a30*/  IMAD.MOV.U32 R71, RZ, RZ, c[0x0][0x16c] ;  /* 0x00005b00ff477624 */ /* 0x001fe200078e00ff */
[----:B-1----:R-:W-:-:S04]  /*1a40*/  HADD2.F32 R68, -RZ, R68.H0_H0 ;  /* 0x20000044ff447230 */ /* 0x002fc80000004100 */
[----:B------:R-:W-:Y:S01]  /*1a50*/  ISETP.GE.AND P6, PT, R71, 0x1, PT ;  /* 0x000000014700780c */ /* 0x000fe20003fc6270 */
[----:B--2---:R-:W-:Y:S01]  /*1a60*/  HADD2.F32 R71, -RZ, R67.H0_H0 ;  /* 0x20000043ff477230 */ /* 0x004fe20000004100 */
[----:B------:R-:W-:-:S05]  /*1a70*/  FADD.FTZ R67, R68, UR4 ;  /* 0x0000000444437e21 */ /* 0x000fca0008010000 */
[----:B------:R-:W-:Y:S01]  /*1a80*/  FSETP.GTU.FTZ.AND P4, PT, R67, 20, PT ;  /* 0x41a000004300780b */ /* 0x000fe20003f9c000 */
[----:B---3--:R-:W-:-:S03]  /*1a90*/  HADD2.F32 R70, -RZ, R70.H0_H0 ;  /* 0x20000046ff467230 */ /* 0x008fc60000004100 */
[----:B------:R-:W-:Y:S01]  /*1aa0*/  ISETP.EQ.OR P4, PT, RZ, UR7, P4 ;  /* 0x00000007ff007c0c */ /* 0x000fe2000a782670 */
[----:B----4-:R-:W-:Y:S01]  /*1ab0*/  HADD2.F32 R72, -RZ, R72.H0_H0 ;  /* 0x20000048ff487230 */ /* 0x010fe20000004100 */
[----:B------:R-:W-:Y:S01]  /*1ac0*/  FADD.FTZ R68, R70, UR4 ;  /* 0x0000000446447e21 */ /* 0x000fe20008010000 */
[----:B-----5:R-:W-:Y:S02]  /*1ad0*/  HADD2.F32 R69, -RZ, R69.H0_H0 ;  /* 0x20000045ff457230 */ /* 0x020fe40000004100 */
[----:B------:R-:W-:Y:S01]  /*1ae0*/  HADD2.F32 R74, -RZ, R74.H0_H0 ;  /* 0x2000004aff4a7230 */ /* 0x000fe20000004100 */
        /* <DEDUP_REMOVED lines=44> */
.L_x_3533:
[----:B------:R-:W-:Y:S05]  /*1db0*/  BSYNC B0 ;  /* 0x0000000000007941 */ /* 0x000fea0003800000 */
.L_x_3532:
        /* <DEDUP_REMOVED lines=36> */
.L_x_3535:
[----:B------:R-:W-:Y:S05]  /*2000*/  BSYNC B0 ;  /* 0x0000000000007941 */ /* 0x000fea0003800000 */
.L_x_3534:
        /* <DEDUP_REMOVED lines=38> */
.L_x_3537:
[----:B------:R-:W-:Y:S05]  /*2270*/  BSYNC B0 ;  /* 0x0000000000007941 */ /* 0x000fea0003800000 */
.L_x_3536:
        /* <DEDUP_REMOVED lines=36> */
.L_x_3539:
[----:B------:R-:W-:Y:S05]  /*24c0*/  BSYNC B0 ;  /* 0x0000000000007941 */ /* 0x000fea0003800000 */
.L_x_3538:
        /* <DEDUP_REMOVED lines=38> */
.L_x_3541:
[----:B------:R-:W-:Y:S05]  /*2730*/  BSYNC B0 ;  /* 0x0000000000007941 */ /* 0x000fea0003800000 */
.L_x_3540:
        /* <DEDUP_REMOVED lines=36> */
.L_x_3543:
[----:B------:R-:W-:Y:S05]  /*2980*/  BSYNC B0 ;  /* 0x0000000000007941 */ /* 0x000fea0003800000 */
.L_x_3542:
        /* <DEDUP_REMOVED lines=38> */
.L_x_3545:
[----:B------:R-:W-:Y:S05]  /*2bf0*/  BSYNC B0 ;  /* 0x0000000000007941 */ /* 0x000fea0003800000 */
.L_x_3544:
[----:B------:R-:W-:Y:S01]  /*2c00*/  HADD2.F32 R91, -RZ, R91.H0_H0 ;  /* 0x2000005bff5b7230 */ /* 0x000fe20000004100 */
[----:B------:R-:W-:Y:S01]  /*2c10*/  BSSY B0, `(.L_x_3546) ;  /* 0x0000024000007945 */ /* 0x000fe20003800000 */
[----:B------:R-:W-:Y:S01]  /*2c20*/  HADD2.F32 R108, -RZ, R80.H0_H0 ;  /* 0x20000050ff6c7230 */ /* 0x000fe20000004100 */
[----:B------:R-:W-:Y:S02]  /*2c30*/  FSETP.GTU.FTZ.AND P4, PT, R79, 20, PT ;  /* 0x41a000004f00780b */ /* 0x000fe40003f9c000 */
        /* <DEDUP_REMOVED lines=33> */
.L_x_3547:
[----:B------:R-:W-:Y:S05]  /*2e50*/  BSYNC B0 ;  /* 0x0000000000007941 */ /* 0x000fea0003800000 */
.L_x_3546:
        /* <DEDUP_REMOVED lines=42> */
.L_x_3549:
[----:B------:R-:W-:Y:S05]  /*3100*/  BSYNC B0 ;  /* 0x0000000000007941 */ /* 0x000fea0003800000 */
.L_x_3548:
        /* <DEDUP_REMOVED lines=40> */
.L_x_3551:
[----:B------:R-:W-:Y:S05]  /*3390*/  BSYNC B0 ;  /* 0x0000000000007941 */ /* 0x000fea0003800000 */
.L_x_3550:
[----:B------:R-:W-:Y:S01]  /*33a0*/  ISETP.EQ.OR P1, PT, RZ, UR7, P1 ;  /* 0x00000007ff007c0c */ /* 0x000fe20008f22670 */
[----:B------:R-:W-:Y:S01]  /*33b0*/  HADD2.F32 R102, -RZ, R11.H0_H0 ;  /* 0x2000000bff667230 */ /* 0x000fe20000004100 */
[----:B------:R-:W-:Y:S01]  /*33c0*/  FSETP.GTU.FTZ.AND P2, PT, R82, 20, PT ;  /* 0x41a000005200780b */ /* 0x000fe20003f5c000 */
[----:B------:R-:W-:Y:S01]  /*33d0*/  BSSY B0, `(.L_x_3552) ;  /* 0x000002b000007945 */ /* 0x000fe20003800000 */
        /* <DEDUP_REMOVED lines=42> */
.L_x_3553:
[----:B------:R-:W-:Y:S05]  /*3680*/  BSYNC B0 ;  /* 0x0000000000007941 */ /* 0x000fea0003800000 */
.L_x_3552:
        /* <DEDUP_REMOVED lines=33> */
.L_x_3555:
[----:B------:R-:W-:Y:S05]  /*38a0*/  BSYNC B0 ;  /* 0x0000000000007941 */ /* 0x000fea0003800000 */
.L_x_3554:
        /* <DEDUP_REMOVED lines=33> */
.L_x_3557:
[----:B------:R-:W-:Y:S05]  /*3ac0*/  BSYNC B0 ;  /* 0x0000000000007941 */ /* 0x000fea0003800000 */
.L_x_3556:
        /* <DEDUP_REMOVED lines=33> */
.L_x_3559:
[----:B------:R-:W-:Y:S05]  /*3ce0*/  BSYNC B0 ;  /* 0x0000000000007941 */ /* 0x000fea0003800000 */
.L_x_3558:
        /* <DEDUP_REMOVED lines=33> */
.L_x_3561:
[----:B------:R-:W-:Y:S05]  /*3f00*/  BSYNC B0 ;  /* 0x0000000000007941 */ /* 0x000fea0003800000 */
.L_x_3560:
        /* <DEDUP_REMOVED lines=33> */
.L_x_3563:
[----:B------:R-:W-:Y:S05]  /*4120*/  BSYNC B0 ;  /* 0x0000000000007941 */ /* 0x000fea0003800000 */
.L_x_3562:
        /* <DEDUP_REMOVED lines=38> */
.L_x_3569:
[----:B------:R-:W-:Y:S01]  /*4390*/  USHF.R.S32.HI UR19, URZ, 0x1f, UR7 ;  /* 0x0000001f3f137899 */ /* 0x000fe20008011407 */
[----:B-1----:R-:W-:Y:S01]  /*43a0*/  IMAD.U32 R5, RZ, RZ, UR7 ;  /* 0x00000007ff057e24 */ /* 0x002fe2000f8e00ff */
[----:B------:R-:W-:Y:S02]  /*43b0*/  ULDC.64 UR32, c[0x0][0x188] ;  /* 0x0000620000207ab9 */ /* 0x000fe40000000a00 */
[----:B------:R-:W-:Y:S01]  /*43c0*/  UIMAD UR30, UR19, UR32, URZ ;  /* 0x00000020131e72a4 */ /* 0x000fe2000f8e023f */
[----:B------:R-:W-:Y:S01]  /*43d0*/  IMAD.WIDE.U32 R4, R5, c[0x0][0x1a0], R2 ;  /* 0x0000680005047a25 */ /* 0x000fe200078e0002 */
[----:B------:R-:W-:Y:S02]  /*43e0*/  UMOV UR22, UR8 ;  /* 0x0000000800167c82 */ /* 0x000fe40008000000 */
[----:B------:R-:W-:Y:S02]  /*43f0*/  UMOV UR23, UR13 ;  /* 0x0000000d00177c82 */ /* 0x000fe40008000000 */
[----:B------:R-:W-:Y:S01]  /*4400*/  UIMAD.WIDE.U32 UR22, UR7, UR32, UR22 ;  /* 0x00000020071672a5 */ /* 0x000fe2000f8e0016 */
[----:B------:R-:W-:Y:S01]  /*4410*/  LEA R6, P1, R4, R45, 0x1 ;  /* 0x0000002d04067211 */ /* 0x000fe200078208ff */
[----:B------:R-:W-:-:S02]  /*4420*/  UIMAD UR30, UR7, UR33, UR30 ;  /* 0x00000021071e72a4 */ /* 0x000fc4000f8e021e */
[----:B------:R-:W-:Y:S02]  /*4430*/  ULDC.64 UR20, c[0x0][0x220] ;  /* 0x0000880000147ab9 */ /* 0x000fe40000000a00 */
[----:B------:R-:W-:Y:S02]  /*4440*/  ULEA UR20, UP0, UR22, UR20, 0x2 ;  /* 0x0000001416147291 */ /* 0x000fe4000f80103f */
[----:B------:R-:W-:Y:S02]  /*4450*/  UIADD3 UR23, UR23, UR30, URZ ;  /* 0x0000001e17177290 */ /* 0x000fe4000fffe03f */
[----:B------:R-:W-:Y:S02]  /*4460*/  ULDC.64 UR32, c[0x0][0x1a0] ;  /* 0x0000680000207ab9 */ /* 0x000fe40000000a00 */
[----:B------:R-:W-:Y:S01]  /*4470*/  ULEA.HI.X UR21, UR22, UR21, UR23, 0x2, UP0 ;  /* 0x0000001516157291 */ /* 0x000fe200080f1417 */
[----:B------:R-:W-:Y:S01]  /*4480*/  MOV R8, UR20 ;  /* 0x0000001400087c02 */ /* 0x000fe20008000f00 */
[----:B------:R-:W-:-:S02]  /*4490*/  UIMAD UR31, UR19, UR32, URZ ;  /* 0x00000020131f72a4 */ /* 0x000fc4000f8e023f */
[----:B------:R-:W-:Y:S02]  /*44a0*/  UMOV UR23, 0xfffffc00 ;  /* 0xfffffc0000177882 */ /* 0x000fe40000000000 */
[----:B------:R-:W-:Y:S01]  /*44b0*/  ULDC UR20, c[0x0][0x168] ;  /* 0x00005a0000147ab9 */ /* 0x000fe20000000800 */
[----:B0-----:R-:W-:Y:S01]  /*44c0*/  PRMT R10, RZ, 0x7610, R10 ;  /* 0x00007610ff0a7816 */ /* 0x001fe2000000000a */
[----:B------:R-:W-:Y:S01]  /*44d0*/  UIMAD UR23, UR5, UR23, UR20 ;  /* 0x00000017051772a4 */ /* 0x000fe2000f8e0214 */
[----:B------:R-:W-:Y:S01]  /*44e0*/  PRMT R11, RZ, 0x7610, R11 ;  /* 0x00007610ff0b7816 */ /* 0x000fe2000000000b */
[----:B------:R-:W-:Y:S01]  /*44f0*/  UIMAD UR31, UR7, UR33, UR31 ;  /* 0x00000021071f72a4 */ /* 0x000fe2000f8e021f */
[----:B------:R-:W-:Y:S01]  /*4500*/  PRMT R116, RZ, 0x7610, R116 ;  /* 0x00007610ff747816 */ /* 0x000fe20000000074 */
[----:B------:R-:W-:Y:S02]  /*4510*/  IMAD.U32 R9, RZ, RZ, UR21 ;  /* 0x00000015ff097e24 */ /* 0x000fe4000f8e00ff */
[----:B------:R-:W-:-:S02]  /*4520*/  ISETP.GE.AND P2, PT, R2, UR23, PT ;  /* 0x0000001702007c0c */ /* 0x000fc4000bf46270 */
[----:B------:R-:W-:Y:S02]  /*4530*/  ISETP.GE.AND P3, PT, R59, UR23, PT ;  /* 0x000000173b007c0c */ /* 0x000fe4000bf66270 */
[----:B------:R-:W-:Y:S01]  /*4540*/  IADD3 R5, R5, UR31, RZ ;  /* 0x0000001f05057c10 */ /* 0x000fe2000fffe0ff */
[----:B------:R-:W-:Y:S01]  /*4550*/  ULDC.64 UR30, c[0x0][0x1c0] ;  /* 0x00007000001e7ab9 */ /* 0x000fe20000000a00 */
[----:B------:R-:W-:Y:S02]  /*4560*/  ISETP.GE.AND P4, PT, R58, UR23, PT ;  /* 0x000000173a007c0c */ /* 0x000fe4000bf86270 */
[----:B------:R-:W-:Y:S02]  /*4570*/  ISETP.GE.AND P5, PT, R57, UR23, PT ;  /* 0x0000001739007c0c */ /* 0x000fe4000bfa6270 */
[--C-:B------:R-:W-:Y:S02]  /*4580*/  LEA.HI.X R7, R4, R43, R5.reuse, 0x1, P1 ;  /* 0x0000002b04077211 */ /* 0x100fe400008f0c05 */
[----:B------:R-:W-:Y:S01]  /*4590*/  PRMT R5, RZ, 0x7610, R5 ;  /* 0x00007610ff057816 */ /* 0x000fe20000000005 */
[----:B------:R0:W2:Y:S01]  /*45a0*/  LDG.E R4, [R8.64] ;  /* 0x0000001808047981 */ /* 0x0000a2000c1e1900 */
[----:B------:R-:W-:-:S02]  /*45b0*/  ISETP.GE.AND P6, PT, R56, UR23, PT ;  /* 0x0000001738007c0c */ /* 0x000fc4000bfc6270 */
[----:B------:R-:W-:Y:S01]  /*45c0*/  ISETP.GE.AND P1, PT, R55, UR23, PT ;  /* 0x0000001737007c0c */ /* 0x000fe2000bf26270 */
[----:B------:R-:W3:Y:S01]  /*45d0*/  @!P3 LDG.E.U16 R10, [R6.64+0x40] ;  /* 0x00004018060ab981 */ /* 0x000ee2000c1e1500 */
[----:B------:R-:W-:Y:S02]  /*45e0*/  ISETP.GE.AND P3, PT, R53, UR23, PT ;  /* 0x0000001735007c0c */ /* 0x000fe4000bf66270 */
[----:B------:R-:W-:Y:S01]  /*45f0*/  PRMT R83, RZ, 0x7610, R83 ;  /* 0x00007610ff537816 */ /* 0x000fe20000000053 */
[----:B------:R-:W4:Y:S01]  /*4600*/  @!P2 LDG.E.U16 R5, [R6.64] ;  /* 0x000000180605a981 */ /* 0x000f22000c1e1500 */
[----:B------:R-:W-:Y:S02]  /*4610*/  ISETP.GE.AND P2, PT, R54, UR23, PT ;  /* 0x0000001736007c0c */ /* 0x000fe4000bf46270 */
[----:B------:R-:W-:Y:S01]  /*4620*/  PRMT R118, RZ, 0x7610, R118 ;  /* 0x00007610ff767816 */ /* 0x000fe20000000076 */
[----:B------:R-:W2:Y:S01]  /*4630*/  @!P4 LDG.E.U16 R11, [R6.64+0x80] ;  /* 0x00008018060bc981 */ /* 0x000ea2000c1e1500 */
[----:B------:R-:W-:-:S02]  /*4640*/  ISETP.GE.AND P4, PT, R52, UR23, PT ;  /* 0x0000001734007c0c */ /* 0x000fc4000bf86270 */
[----:B0-----:R-:W-:Y:S01]  /*4650*/  PRMT R9, RZ, 0x7610, R9 ;  /* 0x00007610ff097816 */ /* 0x001fe20000000009 */
[----:B------:R-:W2:Y:S01]  /*4660*/  @!P5 LDG.E.U16 R116, [R6.64+0xc0] ;  /* 0x0000c0180674d981 */ /* 0x000ea2000c1e1500 */
[----:B------:R-:W-:Y:S02]  /*4670*/  ISETP.GE.AND P5, PT, R51, UR23, PT ;  /* 0x0000001733007c0c */ /* 0x000fe4000bfa6270 */
[----:B------:R-:W-:Y:S01]  /*4680*/  PRMT R8, RZ, 0x7610, R8 ;  /* 0x00007610ff087816 */ /* 0x000fe20000000008 */
[----:B------:R-:W2:Y:S01]  /*4690*/  @!P6 LDG.E.U16 R83, [R6.64+0x100] ;  /* 0x000100180653e981 */ /* 0x000ea2000c1e1500 */
[----:B------:R-:W-:Y:S02]  /*46a0*/  PRMT R117, RZ, 0x7610, R117 ;  /* 0x00007610ff757816 */ /* 0x000fe40000000075 */
[----:B------:R-:W-:Y:S01]  /*46b0*/  PRMT R120, RZ, 0x7610, R120 ;  /* 0x00007610ff787816 */ /* 0x000fe20000000078 */
[----:B------:R-:W2:Y:S01]  /*46c0*/  @!P1 LDG.E.U16 R118, [R6.64+0x140] ;  /* 0x0001401806769981 */ /* 0x000ea2000c1e1500 */
[----:B------:R-:W-:-:S02]  /*46d0*/  ISETP.GE.AND P6, PT, R50, UR23, PT ;  /* 0x0000001732007c0c */ /* 0x000fc4000bfc6270 */
[----:B------:R-:W-:Y:S01]  /*46e0*/  ISETP.GE.AND P1, PT, R49, UR23, PT ;  /* 0x0000001731007c0c */ /* 0x000fe2000bf26270 */
[----:B------:R-:W2:Y:S01]  /*46f0*/  @!P2 LDG.E.U16 R9, [R6.64+0x180] ;  /* 0x000180180609a981 */ /* 0x000ea2000c1e1500 */
[----:B------:R-:W-:-:S03]  /*4700*/  ISETP.GE.AND P2, PT, R48, UR23, PT ;  /* 0x0000001730007c0c */ /* 0x000fc6000bf46270 */
[----:B------:R-:W2:Y:S01]  /*4710*/  @!P3 LDG.E.U16 R8, [R6.64+0x1c0] ;  /* 0x0001c0180608b981 */ /* 0x000ea2000c1e1500 */
[----:B------:R-:W-:-:S03]  /*4720*/  ISETP.GE.AND P3, PT, R47, UR23, PT ;  /* 0x000000172f007c0c */ /* 0x000fc6000bf66270 */
[----:B------:R-:W2:Y:S01]  /*4730*/  @!P4 LDG.E.U16 R117, [R6.64+0x200] ;  /* 0x000200180675c981 */ /* 0x000ea2000c1e1500 */
[----:B------:R-:W-:-:S03]  /*4740*/  ISETP.GE.AND P4, PT, R46, UR23, PT ;  /* 0x000000172e007c0c */ /* 0x000fc6000bf86270 */
[----:B------:R-:W2:Y:S01]  /*4750*/  @!P5 LDG.E.U16 R120, [R6.64+0x240] ;  /* 0x000240180678d981 */ /* 0x000ea2000c1e1500 */
[----:B------:R-:W-:Y:S02]  /*4760*/  ISETP.GE.AND P5, PT, R44, UR23, PT ;  /* 0x000000172c007c0c */ /* 0x000fe4000bfa6270 */
[----:B------:R-:W-:Y:S02]  /*4770*/  PRMT R119, RZ, 0x7610, R119 ;  /* 0x00007610ff777816 */ /* 0x000fe40000000077 */
[----:B------:R-:W-:Y:S02]  /*4780*/  PRMT R122, RZ, 0x7610, R122 ;  /* 0x00007610ff7a7816 */ /* 0x000fe4000000007a */
[----:B------:R-:W-:Y:S02]  /*4790*/  PRMT R121, RZ, 0x7610, R121 ;  /* 0x00007610ff797816 */ /* 0x000fe40000000079 */
[----:B------:R-:W-:Y:S01]  /*47a0*/  PRMT R124, RZ, 0x7610, R124 ;  /* 0x00007610ff7c7816 */ /* 0x000fe2000000007c */
[----:B------:R-:W2:Y:S01]  /*47b0*/  @!P6 LDG.E.U16 R119, [R6.64+0x280] ;  /* 0x000280180677e981 */ /* 0x000ea2000c1e1500 */
[----:B------:R-:W-:-:S02]  /*47c0*/  PRMT R123, RZ, 0x7610, R123 ;  /* 0x00007610ff7b7816 */ /* 0x000fc4000000007b */
[----:B------:R-:W-:Y:S01]  /*47d0*/  PRMT R126, RZ, 0x7610, R126 ;  /* 0x00007610ff7e7816 */ /* 0x000fe2000000007e */
[----:B------:R-:W2:Y:S04]  /*47e0*/  @!P1 LDG.E.U16 R122, [R6.64+0x2c0] ;  /* 0x0002c018067a9981 */ /* 0x000ea8000c1e1500 */
[----:B------:R-:W2:Y:S04]  /*47f0*/  @!P2 LDG.E.U16 R121, [R6.64+0x300] ;  /* 0x000300180679a981 */ /* 0x000ea8000c1e1500 */
[----:B------:R-:W2:Y:S04]  /*4800*/  @!P3 LDG.E.U16 R124, [R6.64+0x340] ;  /* 0x00034018067cb981 */ /* 0x000ea8000c1e1500 */
[----:B------:R-:W2:Y:S04]  /*4810*/  @!P4 LDG.E.U16 R123, [R6.64+0x380] ;  /* 0x00038018067bc981 */ /* 0x000ea8000c1e1500 */
[----:B------:R-:W2:Y:S01]  /*4820*/  @!P5 LDG.E.U16 R126, [R6.64+0x3c0] ;  /* 0x0003c018067ed981 */ /* 0x000ea2000c1e1500 */
[----:B------:R-:W-:-:S02]  /*4830*/  ISETP.GE.U32.AND P4, PT, R62, UR23, PT ;  /* 0x000000173e007c0c */ /* 0x000fc4000bf86070 */
[----:B------:R-:W-:Y:S02]  /*4840*/  ISETP.GE.U32.AND P3, PT, R63, UR23, PT ;  /* 0x000000173f007c0c */ /* 0x000fe4000bf66070 */
[----:B------:R-:W-:Y:S01]  /*4850*/  ISETP.GE.U32.AND P5, PT, R61, UR23, PT ;  /* 0x000000173d007c0c */ /* 0x000fe2000bfa6070 */
[----:B----4-:R-:W-:Y:S04]  /*4860*/  STS.U16 [R42], R5 ;  /* 0x000000052a007388 */ /* 0x010fe80000000400 */
[----:B---3--:R-:W-:Y:S04]  /*4870*/  STS.U16 [R41+0x40], R10 ;  /* 0x0000400a29007388 */ /* 0x008fe80000000400 */
[----:B--2---:R-:W-:Y:S04]  /*4880*/  STS.U16 [R40+0x80], R11 ;  /* 0x0000800b28007388 */ /* 0x004fe80000000400 */
[----:B------:R-:W-:Y:S04]  /*4890*/  STS.U16 [R39+0xc0], R116 ;  /* 0x0000c07427007388 */ /* 0x000fe80000000400 */
[----:B------:R0:W-:Y:S04]  /*48a0*/  STS.U16 [R38+0x100], R83 ;  /* 0x0001005326007388 */ /* 0x0001e80000000400 */
[----:B------:R1:W-:Y:S04]  /*48b0*/  STS.U16 [R37+0x140], R118 ;  /* 0x0001407625007388 */ /* 0x0003e80000000400 */
[----:B------:R2:W-:Y:S04]  /*48c0*/  STS.U16 [R36+0x180], R9 ;  /* 0x0001800924007388 */ /* 0x0005e80000000400 */
        /* <DEDUP_REMOVED lines=10> */
[----:B------:R-:W4:Y:S04]  /*4970*/  LDS.U16 R6, [R25+0x2] ;  /* 0x0000020019067984 */ /* 0x000f280000000400 */
[----:B------:R-:W4:Y:S04]  /*4980*/  LDS.U16 R5, [R26] ;  /* 0x000000001a057984 */ /* 0x000f280000000400 */
[----:B0-----:R-:W3:Y:S01]  /*4990*/  S2R R83, SR_TID.X ;  /* 0x0000000000537919 */ /* 0x001ee20000002100 */
[----:B------:R-:W-:-:S03]  /*49a0*/  FMUL.FTZ R4, R4, 1.4426950216293334961 ;  /* 0x3fb8aa3b04047820 */ /* 0x000fc60000410000 */
[----:B------:R-:W0:Y:S01]  /*49b0*/  LDS.U16 R8, [R24+0x4] ;  /* 0x0000040018087984 */ /* 0x000e220000000400 */
[C---:B------:R-:W-:Y:S02]  /*49c0*/  FMUL.FTZ R7, R4.reuse, R68 ;  /* 0x0000004404077220 */ /* 0x040fe40000410000 */
[C---:B------:R-:W-:Y:S01]  /*49d0*/  FMUL.FTZ R11, R4.reuse, R70 ;  /* 0x00000046040b7220 */ /* 0x040fe20000410000 */
[----:B------:R-:W0:Y:S01]  /*49e0*/  LDS.U16 R10, [R22+0x8] ;  /* 0x00000800160a7984 */ /* 0x000e220000000400 */
[----:B-1----:R1:W-:Y:S01]  /*49f0*/  MUFU.EX2 R118, R7 ;  /* 0x0000000700767308 */ /* 0x0023e20000000800 */
[----:B--2---:R-:W-:Y:S02]  /*4a00*/  FMUL.FTZ R9, R4, R69 ;  /* 0x0000004504097220 */ /* 0x004fe40000410000 */
[----:B-1----:R-:W1:Y:S05]  /*4a10*/  LDS.U16 R7, [R23+0x6] ;  /* 0x0000060017077984 */ /* 0x002e6a0000000400 */
[----:B------:R2:W-:Y:S01]  /*4a20*/  MUFU.EX2 R130, R11 ;  /* 0x0000000b00827308 */ /* 0x0005e20000000800 */
[----:B---3--:R-:W-:-:S04]  /*4a30*/  SHF.L.U32 R117, R83, 0x4, RZ ;  /* 0x0000000453757819 */ /* 0x008fc800000006ff */
[C---:B------:R-:W-:Y:S01]  /*4a40*/  ISETP.GE.U32.AND P6, PT, R117.reuse, UR23, PT ;  /* 0x0000001775007c0c */ /* 0x040fe2000bfc6070 */
[----:B--2---:R-:W2:Y:S01]  /*4a50*/  LDS.U16 R11, [R20+0xc] ;  /* 0x00000c00140b7984 */ /* 0x004ea20000000400 */
[C---:B------:R-:W-:Y:S02]  /*4a60*/  IADD3 R116, R117.reuse, 0x7, RZ ;  /* 0x0000000775747810 */ /* 0x040fe40007ffe0ff */
[----:B------:R-:W-:Y:S01]  /*4a70*/  IADD3 R117, R117, 0x8, RZ ;  /* 0x0000000875757810 */ /* 0x000fe20007ffe0ff */
[----:B------:R3:W-:Y:S01]  /*4a80*/  MUFU.EX2 R128, R9 ;  /* 0x0000000900807308 */ /* 0x0007e20000000800 */
[----:B------:R-:W-:Y:S02]  /*4a90*/  ISETP.GE.U32.AND P2, PT, R116, UR23, PT ;  /* 0x0000001774007c0c */ /* 0x000fe4000bf46070 */
[----:B------:R-:W-:Y:S01]  /*4aa0*/  ISETP.GE.U32.AND P1, PT, R117, UR23, PT ;  /* 0x0000001775007c0c */ /* 0x000fe2000bf26070 */
[----:B----4-:R-:W-:Y:S02]  /*4ab0*/  HADD2.F32 R117, -RZ, R6.H0_H0 ;  /* 0x20000006ff757230 */ /* 0x010fe40000004100 */
[----:B------:R-:W4:Y:S01]  /*4ac0*/  LDS.U16 R6, [R18+0x10] ;  /* 0x0000100012067984 */ /* 0x000f220000000400 */
[----:B------:R-:W-:-:S03]  /*4ad0*/  HADD2.F32 R116, -RZ, R5.H0_H0 ;  /* 0x20000005ff747230 */ /* 0x000fc60000004100 */
[----:B---3--:R-:W3:Y:S04]  /*4ae0*/  LDS.U16 R9, [R21+0xa] ;  /* 0x00000a0015097984 */ /* 0x008ee80000000400 */
[----:B------:R-:W3:Y:S01]  /*4af0*/  LDS.U16 R5, [R19+0xe] ;  /* 0x00000e0013057984 */ /* 0x000ee20000000400 */
[----:B------:R-:W-:-:S06]  /*4b00*/  FMUL.FTZ R125, R4, R67 ;  /* 0x00000043047d7220 */ /* 0x000fcc0000410000 */
[----:B------:R-:W2:Y:S01]  /*4b10*/  MUFU.EX2 R125, R125 ;  /* 0x0000007d007d7308 */ /* 0x000ea20000000800 */
[----:B0-----:R-:W-:Y:S01]  /*4b20*/  HADD2.F32 R119, -RZ, R8.H0_H0 ;  /* 0x20000008ff777230 */ /* 0x001fe20000004100 */
[----:B------:R-:W-:Y:S01]  /*4b30*/  FMUL.FTZ R116, R107, R116 ;  /* 0x000000746b747220 */ /* 0x000fe20000410000 */
[----:B------:R-:W-:Y:S02]  /*4b40*/  HADD2.F32 R10, -RZ, R10.H0_H0 ;  /* 0x2000000aff0a7230 */ /* 0x000fe40000004100 */
[----:B-1----:R-:W-:Y:S02]  /*4b50*/  HADD2.F32 R8, -RZ, R7.H0_H0 ;  /* 0x20000007ff087230 */ /* 0x002fe40000004100 */
[----:B------:R-:W0:Y:S01]  /*4b60*/  LDS.U16 R7, [R17+0x12] ;  /* 0x0000120011077984 */ /* 0x000e220000000400 */
[----:B------:R-:W-:Y:S01]  /*4b70*/  FMUL.FTZ R119, R106, R119 ;  /* 0x000000776a777220 */ /* 0x000fe20000410000 */
[----:B------:R-:W-:Y:S01]  /*4b80*/  FSEL R123, R116, RZ, !P6 ;  /* 0x000000ff747b7208 */ /* 0x000fe20007000000 */
[----:B------:R-:W-:-:S02]  /*4b90*/  FMUL.FTZ R10, R105, R10 ;  /* 0x0000000a690a7220 */ /* 0x000fc40000410000 */
[----:B------:R-:W-:Y:S01]  /*4ba0*/  FMUL.FTZ R8, R109, R8 ;  /* 0x000000086d087220 */ /* 0x000fe20000410000 */
[----:B--2---:R-:W-:Y:S01]  /*4bb0*/  HADD2.F32 R11, -RZ, R11.H0_H0 ;  /* 0x2000000bff0b7230 */ /* 0x004fe20000004100 */
[----:B------:R-:W-:Y:S01]  /*4bc0*/  FSEL R124, R125, 1, !P6 ;  /* 0x3f8000007d7c7808 */ /* 0x000fe20007000000 */
[----:B------:R-:W-:Y:S01]  /*4bd0*/  FMUL.FTZ R127, R4, R71 ;  /* 0x00000047047f7220 */ /* 0x000fe20000410000 */
[----:B------:R-:W-:Y:S01]  /*4be0*/  ISETP.GE.U32.AND P6, PT, R151, UR23, PT ;  /* 0x0000001797007c0c */ /* 0x000fe2000bfc6070 */
[----:B------:R-:W-:Y:S01]  /*4bf0*/  FMUL.FTZ R117, R108, R117 ;  /* 0x000000756c757220 */ /* 0x000fe20000410000 */
[----:B------:R-:W-:Y:S01]  /*4c00*/  FSEL R120, R119, RZ, !P4 ;  /* 0x000000ff77787208 */ /* 0x000fe20006000000 */
[----:B------:R-:W-:Y:S01]  /*4c10*/  FMUL.FTZ R11, R104, R11 ;  /* 0x0000000b680b7220 */ /* 0x000fe20000410000 */
[----:B------:R-:W-:Y:S01]  /*4c20*/  FSEL R119, R128, 1, !P4 ;  /* 0x3f80000080777808 */ /* 0x000fe20006000000 */
[----:B------:R-:W-:Y:S01]  /*4c30*/  FMUL.FTZ R126, R4, R72 ;  /* 0x00000048047e7220 */ /* 0x000fe20000410000 */
[----:B------:R-:W-:Y:S01]  /*4c40*/  FSEL R121, R118, 1, !P3 ;  /* 0x3f80000076797808 */ /* 0x000fe20005800000 */
[----:B----4-:R-:W-:Y:S01]  /*4c50*/  HADD2.F32 R6, -RZ, R6.H0_H0 ;  /* 0x20000006ff067230 */ /* 0x010fe20000004100 */
[----:B------:R-:W-:Y:S01]  /*4c60*/  ISETP.GE.U32.AND P4, PT, R149, UR23, PT ;  /* 0x0000001795007c0c */ /* 0x000fe2000bf86070 */
[----:B---3--:R-:W-:Y:S01]  /*4c70*/  HADD2.F32 R9, -RZ, R9.H0_H0 ;  /* 0x20000009ff097230 */ /* 0x008fe20000004100 */
[----:B------:R-:W-:-:S02]  /*4c80*/  FSEL R116, R10, RZ, !P6 ;  /* 0x000000ff0a747208 */ /* 0x000fc40007000000 */
[----:B------:R-:W-:Y:S01]  /*4c90*/  FSEL R118, R8, RZ, !P5 ;  /* 0x000000ff08767208 */ /* 0x000fe20006800000 */
[----:B------:R-:W1:Y:S01]  /*4ca0*/  LDS.U16 R10, [R16+0x14] ;  /* 0x00001400100a7984 */ /* 0x000e620000000400 */
[----:B------:R-:W-:Y:S01]  /*4cb0*/  HADD2.F32 R8, -RZ, R5.H0_H0 ;  /* 0x20000005ff087230 */ /* 0x000fe20000004100 */
[----:B------:R-:W2:Y:S01]  /*4cc0*/  MUFU.EX2 R127, R127 ;  /* 0x0000007f007f7308 */ /* 0x000ea20000000800 */
[----:B------:R-:W-:Y:S01]  /*4cd0*/  FSEL R122, R117, RZ, !P3 ;  /* 0x000000ff757a7208 */ /* 0x000fe20005800000 */
[----:B------:R-:W-:Y:S01]  /*4ce0*/  FMUL.FTZ R9, R110, R9 ;  /* 0x000000096e097220 */ /* 0x000fe20000410000 */
[----:B------:R-:W-:Y:S01]  /*4cf0*/  ISETP.GE.U32.AND P3, PT, R150, UR23, PT ;  /* 0x0000001796007c0c */ /* 0x000fe2000bf66070 */
[C---:B------:R-:W-:Y:S01]  /*4d00*/  FMUL.FTZ R129, R4.reuse, R73 ;  /* 0x0000004904817220 */ /* 0x040fe20000410000 */
[----:B------:R-:W-:Y:S01]  /*4d10*/  FSEL R128, R11, RZ, !P4 ;  /* 0x000000ff0b807208 */ /* 0x000fe20006000000 */
[----:B------:R-:W-:Y:S01]  /*4d20*/  FMUL.FTZ R6, R103, R6 ;  /* 0x0000000667067220 */ /* 0x000fe20000410000 */
[----:B------:R-:W3:Y:S01]  /*4d30*/  LDS.U16 R11, [R15+0x16] ;  /* 0x000016000f0b7984 */ /* 0x000ee20000000400 */
[----:B------:R-:W4:Y:S01]  /*4d40*/  MUFU.EX2 R126, R126 ;  /* 0x0000007e007e7308 */ /* 0x000f220000000800 */
[----:B------:R-:W-:Y:S01]  /*4d50*/  FMUL.FTZ R8, R111, R8 ;  /* 0x000000086f087220 */ /* 0x000fe20000410000 */
[----:B------:R-:W-:Y:S01]  /*4d60*/  FSEL R125, R9, RZ, !P3 ;  /* 0x000000ff097d7208 */ /* 0x000fe20005800000 */
[----:B------:R-:W-:Y:S01]  /*4d70*/  FMUL.FTZ R131, R4, R74 ;  /* 0x0000004a04837220 */ /* 0x000fe20000410000 */
[----:B------:R-:W1:Y:S01]  /*4d80*/  LDS.U16 R9, [R14+0x18] ;  /* 0x000018000e097984 */ /* 0x000e620000000400 */
[----:B------:R-:W-:Y:S01]  /*4d90*/  FSEL R132, R6, RZ, !P1 ;  /* 0x000000ff06847208 */ /* 0x000fe20004800000 */
[----:B------:R-:W-:Y:S01]  /*4da0*/  FMUL.FTZ R6, R124, R121 ;  /* 0x000000797c067220 */ /* 0x000fe20000410000 */
[----:B------:R-:W-:Y:S01]  /*4db0*/  FSEL R117, R130, 1, !P5 ;  /* 0x3f80000082757808 */ /* 0x000fe20006800000 */
[----:B------:R-:W0:Y:S01]  /*4dc0*/  MUFU.EX2 R129, R129 ;  /* 0x0000008100817308 */ /* 0x000e220000000800 */
[----:B------:R-:W-:Y:S01]  /*4dd0*/  FSEL R130, R8, RZ, !P2 ;  /* 0x000000ff08827208 */ /* 0x000fe20005000000 */
[----:B------:R-:W-:Y:S01]  /*4de0*/  FMUL.FTZ R133, R4, R75 ;  /* 0x0000004b04857220 */ /* 0x000fe20000410000 */
[----:B------:R-:W1:Y:S01]  /*4df0*/  LDS.U16 R8, [R13+0x1a] ;  /* 0x00001a000d087984 */ /* 0x000e620000000400 */
[----:B------:R-:W-:-:S02]  /*4e00*/  FMUL.FTZ R134, R119, R6 ;  /* 0x0000000677867220 */ /* 0x000fc40000410000 */
[----:B------:R-:W-:Y:S01]  /*4e10*/  FMUL.FTZ R135, R4, R76 ;  /* 0x0000004c04877220 */ /* 0x000fe20000410000 */
[----:B------:R-:W1:Y:S01]  /*4e20*/  LDS.U16 R6, [R12+0x1c] ;  /* 0x00001c000c067984 */ /* 0x000e620000000400 */
[----:B------:R-:W0:Y:S01]  /*4e30*/  MUFU.EX2 R131, R131 ;  /* 0x0000008300837308 */ /* 0x000e220000000800 */
[----:B--2---:R-:W-:Y:S01]  /*4e40*/  FSEL R127, R127, 1, !P6 ;  /* 0x3f8000007f7f7808 */ /* 0x004fe20007000000 */
[----:B------:R-:W-:Y:S01]  /*4e50*/  FMUL.FTZ R142, R117, R134 ;  /* 0x00000086758e7220 */ /* 0x000fe20000410000 */
[----:B------:R-:W2:Y:S01]  /*4e60*/  LDS.U16 R5, [R0+0x1e] ;  /* 0x00001e0000057984 */ /* 0x000ea20000000400 */
[----:B------:R-:W-:-:S04]  /*4e70*/  FFMA.FTZ R134, R123, R121, R122 ;  /* 0x000000797b867223 */ /* 0x000fc8000001007a */
[----:B------:R-:W3:Y:S01]  /*4e80*/  MUFU.EX2 R133, R133 ;  /* 0x0000008500857308 */ /* 0x000ee20000000800 */
[----:B----4-:R-:W-:Y:S01]  /*4e90*/  FSEL R126, R126, 1, !P3 ;  /* 0x3f8000007e7e7808 */ /* 0x010fe20005800000 */
[----:B------:R-:W-:Y:S02]  /*4ea0*/  FMUL.FTZ R153, R127, R142 ;  /* 0x0000008e7f997220 */ /* 0x000fe40000410000 */
[----:B------:R-:W-:-:S04]  /*4eb0*/  FFMA.FTZ R141, R119, R134, R120 ;  /* 0x00000086778d7223 */ /* 0x000fc80000010078 */
[----:B------:R-:W4:Y:S01]  /*4ec0*/  MUFU.EX2 R135, R135 ;  /* 0x0000008700877308 */ /* 0x000f220000000800 */
[----:B0-----:R-:W-:Y:S01]  /*4ed0*/  FSEL R129, R129, 1, !P4 ;  /* 0x3f80000081817808 */ /* 0x001fe20006000000 */
[----:B------:R-:W-:Y:S02]  /*4ee0*/  FMUL.FTZ R142, R126, R153 ;  /* 0x000000997e8e7220 */ /* 0x000fe40000410000 */
[----:B------:R-:W-:Y:S01]  /*4ef0*/  FFMA.FTZ R141, R117, R141, R118 ;  /* 0x0000008d758d7223 */ /* 0x000fe20000010076 */
[----:B------:R-:W-:Y:S01]  /*4f00*/  HADD2.F32 R7, -RZ, R7.H0_H0 ;  /* 0x20000007ff077230 */ /* 0x000fe20000004100 */
[----:B------:R-:W-:Y:S01]  /*4f10*/  FMUL.FTZ R136, R4, R77 ;  /* 0x0000004d04887220 */ /* 0x000fe20000410000 */
[----:B------:R-:W-:Y:S01]  /*4f20*/  FSEL R131, R131, 1, !P2 ;  /* 0x3f80000083837808 */ /* 0x000fe20005000000 */
[----:B------:R-:W-:Y:S02]  /*4f30*/  FMUL.FTZ R142, R129, R142 ;  /* 0x0000008e818e7220 */ /* 0x000fe40000410000 */
[----:B------:R-:W-:-:S02]  /*4f40*/  FFMA.FTZ R141, R127, R141, R116 ;  /* 0x0000008d7f8d7223 */ /* 0x000fc40000010074 */
[----:B------:R-:W-:Y:S01]  /*4f50*/  FMUL.FTZ R137, R4, R78 ;  /* 0x0000004e04897220 */ /* 0x000fe20000410000 */
[----:B------:R-:W-:Y:S01]  /*4f60*/  ISETP.GE.U32.AND P5, PT, R148, UR23, PT ;  /* 0x0000001794007c0c */ /* 0x000fe2000bfa6070 */
[----:B------:R-:W0:Y:S01]  /*4f70*/  MUFU.EX2 R136, R136 ;  /* 0x0000008800887308 */ /* 0x000e220000000800 */
[----:B---3--:R-:W-:Y:S01]  /*4f80*/  FSEL R133, R133, 1, !P1 ;  /* 0x3f80000085857808 */ /* 0x008fe20004800000 */
[----:B------:R-:W-:Y:S02]  /*4f90*/  FMUL.FTZ R7, R112, R7 ;  /* 0x0000000770077220 */ /* 0x000fe40000410000 */
[----:B------:R-:W-:Y:S02]  /*4fa0*/  FMUL.FTZ R142, R131, R142 ;  /* 0x0000008e838e7220 */ /* 0x000fe40000410000 */
[----:B------:R-:W-:Y:S02]  /*4fb0*/  FFMA.FTZ R141, R126, R141, R125 ;  /* 0x0000008d7e8d7223 */ /* 0x000fe4000001007d */
[C---:B------:R-:W-:Y:S01]  /*4fc0*/  FMUL.FTZ R138, R4.reuse, R79 ;  /* 0x0000004f048a7220 */ /* 0x040fe20000410000 */
[----:B------:R-:W3:Y:S01]  /*4fd0*/  MUFU.EX2 R137, R137 ;  /* 0x0000008900897308 */ /* 0x000ee20000000800 */
[----:B----4-:R-:W-:Y:S01]  /*4fe0*/  FSEL R135, R135, 1, !P5 ;  /* 0x3f80000087877808 */ /* 0x010fe20006800000 */
[----:B------:R-:W-:Y:S01]  /*4ff0*/  FMUL.FTZ R142, R133, R142 ;  /* 0x0000008e858e7220 */ /* 0x000fe20000410000 */
[----:B------:R-:W-:Y:S01]  /*5000*/  FSEL R134, R7, RZ, !P5 ;  /* 0x000000ff07867208 */ /* 0x000fe20006800000 */
[----:B------:R-:W-:Y:S01]  /*5010*/  FFMA.FTZ R141, R129, R141, R128 ;  /* 0x0000008d818d7223 */ /* 0x000fe20000010080 */
[----:B-1----:R-:W-:Y:S01]  /*5020*/  HADD2.F32 R7, -RZ, R10.H0_H0 ;  /* 0x2000000aff077230 */ /* 0x002fe20000004100 */
[----:B------:R-:W-:-:S02]  /*5030*/  FMUL.FTZ R139, R4, R80 ;  /* 0x00000050048b7220 */ /* 0x000fc40000410000 */
[----:B------:R-:W1:Y:S01]  /*5040*/  MUFU.EX2 R138, R138 ;  /* 0x0000008a008a7308 */ /* 0x000e620000000800 */
[----:B------:R-:W-:Y:S01]  /*5050*/  FMUL.FTZ R153, R135, R142 ;  /* 0x0000008e87997220 */ /* 0x000fe20000410000 */
[----:B------:R-:W-:Y:S01]  /*5060*/  HADD2.F32 R142, -RZ, R11.H0_H0 ;  /* 0x2000000bff8e7230 */ /* 0x000fe20000004100 */
[----:B------:R-:W-:Y:S02]  /*5070*/  FFMA.FTZ R141, R131, R141, R130 ;  /* 0x0000008d838d7223 */ /* 0x000fe40000010082 */
[C---:B------:R-:W-:Y:S01]  /*5080*/  FMUL.FTZ R140, R4.reuse, R81 ;  /* 0x00000051048c7220 */ /* 0x040fe20000410000 */
[----:B------:R-:W-:Y:S01]  /*5090*/  ISETP.GE.U32.AND P6, PT, R147, UR23, PT ;  /* 0x0000001793007c0c */ /* 0x000fe2000bfc6070 */
[----:B------:R-:W-:Y:S01]  /*50a0*/  FMUL.FTZ R4, R4, R82 ;  /* 0x0000005204047220 */ /* 0x000fe20000410000 */
[----:B------:R-:W4:Y:S01]  /*50b0*/  MUFU.EX2 R139, R139 ;  /* 0x0000008b008b7308 */ /* 0x000f220000000800 */
[----:B------:R-:W-:Y:S01]  /*50c0*/  FMUL.FTZ R7, R102, R7 ;  /* 0x0000000766077220 */ /* 0x000fe20000410000 */
[----:B------:R-:W-:Y:S01]  /*50d0*/  HADD2.F32 R152, -RZ, R9.H0_H0 ;  /* 0x20000009ff987230 */ /* 0x000fe20000004100 */
[----:B------:R-:W-:Y:S01]  /*50e0*/  FFMA.FTZ R11, R133, R141, R132 ;  /* 0x0000008d850b7223 */ /* 0x000fe20000010084 */
[----:B------:R-:W-:Y:S01]  /*50f0*/  ISETP.GE.U32.AND P3, PT, R146, UR23, PT ;  /* 0x0000001792007c0c */ /* 0x000fe2000bf66070 */
[----:B------:R-:W-:Y:S01]  /*5100*/  FMUL.FTZ R142, R113, R142 ;  /* 0x0000008e718e7220 */ /* 0x000fe20000410000 */
[----:B0-----:R-:W-:Y:S01]  /*5110*/  FSEL R136, R136, 1, !P6 ;  /* 0x3f80000088887808 */ /* 0x001fe20007000000 */
[----:B------:R-:W-:Y:S01]  /*5120*/  FFMA.FTZ R11, R135, R11, R134 ;  /* 0x0000000b870b7223 */ /* 0x000fe20000010086 */
[----:B------:R-:W0:Y:S01]  /*5130*/  MUFU.EX2 R140, R140 ;  /* 0x0000008c008c7308 */ /* 0x000e220000000800 */
[----:B------:R-:W-:Y:S01]  /*5140*/  FSEL R141, R7, RZ, !P6 ;  /* 0x000000ff078d7208 */ /* 0x000fe20007000000 */
[----:B------:R-:W-:Y:S01]  /*5150*/  HADD2.F32 R8, -RZ, R8.H0_H0 ;  /* 0x20000008ff087230 */ /* 0x000fe20000004100 */
[----:B------:R-:W-:Y:S01]  /*5160*/  FMUL.FTZ R152, R101, R152 ;  /* 0x0000009865987220 */ /* 0x000fe20000410000 */
[----:B------:R-:W-:-:S04]  /*5170*/  ISETP.GE.U32.AND P4, PT, R145, UR23, PT ;  /* 0x0000001791007c0c */ /* 0x000fc8000bf86070 */
[----:B------:R-:W0:Y:S01]  /*5180*/  MUFU.EX2 R4, R4 ;  /* 0x0000000400047308 */ /* 0x000e220000000800 */
[----:B---3--:R-:W-:Y:S01]  /*5190*/  FSEL R137, R137, 1, !P3 ;  /* 0x3f80000089897808 */ /* 0x008fe20005800000 */
[----:B------:R-:W-:Y:S01]  /*51a0*/  FFMA.FTZ R11, R136, R11, R141 ;  /* 0x0000000b880b7223 */ /* 0x000fe2000001008d */
[----:B------:R-:W-:Y:S01]  /*51b0*/  FSEL R142, R142, RZ, !P3 ;  /* 0x000000ff8e8e7208 */ /* 0x000fe20005800000 */
[----:B------:R-:W-:Y:S01]  /*51c0*/  HADD2.F32 R7, -RZ, R6.H0_H0 ;  /* 0x20000006ff077230 */ /* 0x000fe20000004100 */
[----:B------:R-:W-:Y:S01]  /*51d0*/  FMUL.FTZ R10, R136, R153 ;  /* 0x00000099880a7220 */ /* 0x000fe20000410000 */
[----:B------:R-:W-:Y:S01]  /*51e0*/  ISETP.GE.U32.AND P2, PT, R144, UR23, PT ;  /* 0x0000001790007c0c */ /* 0x000fe2000bf46070 */
[----:B------:R-:W-:Y:S01]  /*51f0*/  FMUL.FTZ R8, R115, R8 ;  /* 0x0000000873087220 */ /* 0x000fe20000410000 */
[----:B-1----:R-:W-:Y:S01]  /*5200*/  FSEL R138, R138, 1, !P4 ;  /* 0x3f8000008a8a7808 */ /* 0x002fe20006000000 */
[----:B------:R-:W-:Y:S01]  /*5210*/  FFMA.FTZ R11, R137, R11, R142 ;  /* 0x0000000b890b7223 */ /* 0x000fe2000001008e */
[----:B------:R-:W-:Y:S01]  /*5220*/  FSEL R153, R152, RZ, !P4 ;  /* 0x000000ff98997208 */ /* 0x000fe20006000000 */
[----:B--2---:R-:W-:Y:S01]  /*5230*/  HADD2.F32 R5, -RZ, R5.H0_H0 ;  /* 0x20000005ff057230 */ /* 0x004fe20000004100 */
[----:B------:R-:W-:Y:S01]  /*5240*/  FMUL.FTZ R7, R100, R7 ;  /* 0x0000000764077220 */ /* 0x000fe20000410000 */
[----:B------:R-:W-:-:S02]  /*5250*/  ISETP.GE.U32.AND P1, PT, R143, UR23, PT ;  /* 0x000000178f007c0c */ /* 0x000fc4000bf26070 */
[----:B----4-:R-:W-:Y:S01]  /*5260*/  FSEL R139, R139, 1, !P2 ;  /* 0x3f8000008b8b7808 */ /* 0x010fe20005000000 */
[----:B------:R-:W-:Y:S01]  /*5270*/  FFMA.FTZ R11, R138, R11, R153 ;  /* 0x0000000b8a0b7223 */ /* 0x000fe20000010099 */
[----:B------:R-:W-:Y:S01]  /*5280*/  FSEL R152, R8, RZ, !P2 ;  /* 0x000000ff08987208 */ /* 0x000fe20005000000 */
[----:B------:R-:W-:Y:S01]  /*5290*/  FMUL.FTZ R9, R137, R10 ;  /* 0x0000000a89097220 */ /* 0x000fe20000410000 */
[----:B------:R-:W-:Y:S01]  /*52a0*/  ISETP.GE.U32.AND P5, PT, R60, UR23, PT ;  /* 0x000000173c007c0c */ /* 0x000fe2000bfa6070 */
[----:B------:R-:W-:Y:S01]  /*52b0*/  FMUL.FTZ R5, R114, R5 ;  /* 0x0000000572057220 */ /* 0x000fe20000410000 */
[----:B0-----:R-:W-:Y:S01]  /*52c0*/  FSEL R140, R140, 1, !P1 ;  /* 0x3f8000008c8c7808 */ /* 0x001fe20004800000 */
[----:B------:R-:W-:Y:S01]  /*52d0*/  FFMA.FTZ R11, R139, R11, R152 ;  /* 0x0000000b8b0b7223 */ /* 0x000fe20000010098 */
[----:B------:R-:W-:Y:S02]  /*52e0*/  FSEL R155, R7, RZ, !P1 ;  /* 0x000000ff079b7208 */ /* 0x000fe40004800000 */
[----:B------:R-:W-:Y:S01]  /*52f0*/  FSEL R154, R4, 1, !P5 ;  /* 0x3f800000049a7808 */ /* 0x000fe20006800000 */
[----:B------:R-:W-:Y:S01]  /*5300*/  FMUL.FTZ R4, R138, R9 ;  /* 0x000000098a047220 */ /* 0x000fe20000410000 */
[----:B------:R-:W-:Y:S01]  /*5310*/  FSEL R157, R5, RZ, !P5 ;  /* 0x000000ff059d7208 */ /* 0x000fe20006800000 */
[----:B------:R-:W-:-:S02]  /*5320*/  FFMA.FTZ R11, R140, R11, R155 ;  /* 0x0000000b8c0b7223 */ /* 0x000fc4000001009b */
        /* <DEDUP_REMOVED lines=34> */
[----:B------:R-:W-:-:S11]  /*5550*/  ISETP.NE.AND P2, PT, R65, 0x1f, PT ;  /* 0x0000001f4100780c */ /* 0x000fd60003f45270 */
[C---:B0-----:R-:W-:Y:S02]  /*5560*/  @P1 FFMA.FTZ R9, R8.reuse, R4, R9 ;  /* 0x0000000408091223 */ /* 0x041fe40000010009 */
[----:B-1----:R-:W-:-:S03]  /*5570*/  @P1 FMUL.FTZ R8, R8, R5 ;  /* 0x0000000508081220 */ /* 0x002fc60000410000 */
[----:B------:R-:W0:Y:S04]  /*5580*/  SHFL.UP PT, R4, R9, 0x10, RZ ;  /* 0x0600000009047989 */ /* 0x000e2800000e00ff */
[----:B------:R-:W1:Y:S01]  /*5590*/  SHFL.UP PT, R5, R8, 0x10, RZ ;  /* 0x0600000008057989 */ /* 0x000e6200000e00ff */
[----:B------:R-:W-:Y:S01]  /*55a0*/  ISETP.GE.AND P1, PT, R65, 0x10, PT ;  /* 0x000000104100780c */ /* 0x000fe20003f26270 */
[----:B------:R-:W-:Y:S01]  /*55b0*/  HFMA2.MMA R10, -RZ, RZ, 1.875, 0 ;  /* 0x3f800000ff0a7435 */ /* 0x000fe200000001ff */
[----:B------:R-:W-:Y:S01]  /*55c0*/  USHF.L.U32 UR22, UR7, 0x3, URZ ;  /* 0x0000000307167899 */ /* 0x000fe2000800063f */
[----:B------:R-:W-:-:S08]  /*55d0*/  IMAD.MOV.U32 R11, RZ, RZ, RZ ;  /* 0x000000ffff0b7224 */ /* 0x000fd000078e00ff */
[----:B------:R-:W2:Y:S02]  /*55e0*/  @!P0 LDS.64 R10, [UR22+0x870] ;  /* 0x00087016ff0a8984 */ /* 0x000ea40008000a00 */
[C---:B0-----:R-:W-:Y:S01]  /*55f0*/  @P1 FFMA.FTZ R9, R8.reuse, R4, R9 ;  /* 0x0000000408091223 */ /* 0x041fe20000010009 */
[----:B------:R-:W-:Y:S01]  /*5600*/  @!P2 SHF.R.U32.HI R4, RZ, 0x2, R83 ;  /* 0x00000002ff04a819 */ /* 0x000fe20000011653 */
[----:B-1----:R-:W-:-:S03]  /*5610*/  @P1 FMUL.FTZ R8, R8, R5 ;  /* 0x0000000508081220 */ /* 0x002fc60000410000 */
[----:B------:R-:W-:-:S05]  /*5620*/  @!P2 LOP3.LUT R160, R4, 0x3ffffff8, RZ, 0xc0, !PT ;  /* 0x3ffffff804a0a812 */ /* 0x000fca00078ec0ff */
[----:B------:R-:W-:Y:S04]  /*5630*/  @!P2 STS.64 [R160+0x850], R8 ;  /* 0x00085008a000a388 */ /* 0x000fe80000000a00 */
[----:B------:R-:W-:Y:S06]  /*5640*/  BAR.SYNC.DEFER_BLOCKING 0x0 ;  /* 0x0000000000007b1d */ /* 0x000fec0000010000 */
[----:B------:R-:W-:Y:S04]  /*5650*/  SHFL.UP PT, R158, R8, 0x1, RZ ;  /* 0x04200000089e7989 */ /* 0x000fe800000e00ff */
[----:B------:R-:W0:Y:S01]  /*5660*/  LDS.128 R4, [0x850] ;  /* 0x00085000ff047984 */ /* 0x000e220000000c00 */
[----:B------:R-:W-:-:S03]  /*5670*/  SHF.R.U32.HI R161, RZ, 0x5, R83 ;  /* 0x00000005ffa17819 */ /* 0x000fc60000011653 */
[----:B------:R2:W1:Y:S01]  /*5680*/  SHFL.UP PT, R159, R9, 0x1, RZ ;  /* 0x04200000099f7989 */ /* 0x00046200000e00ff */
[----:B------:R-:W-:-:S04]  /*5690*/  ISETP.NE.AND P1, PT, R161, RZ, PT ;  /* 0x000000ffa100720c */ /* 0x000fc80003f25270 */
[C---:B------:R-:W-:Y:S01]  /*56a0*/  ISETP.NE.AND P3, PT, R65.reuse, RZ, P1 ;  /* 0x000000ff4100720c */ /* 0x040fe20000f65270 */
[----:B------:R-:W-:Y:S08]  /*56b0*/  BSSY B0, `(.L_x_3565) ;  /* 0x0000012000007945 */ /* 0x000ff00003800000 */
[----:B------:R-:W-:Y:S01]  /*56c0*/  @P1 ISETP.NE.AND P2, PT, R65, RZ, PT ;  /* 0x000000ff4100120c */ /* 0x000fe20003f45270 */
[----:B--2---:R-:W-:Y:S01]  /*56d0*/  @P1 IMAD.MOV.U32 R9, RZ, RZ, R11 ;  /* 0x000000ffff091224 */ /* 0x004fe200078e000b */
[----:B------:R-:W-:Y:S01]  /*56e0*/  @P1 MOV R8, R10 ;  /* 0x0000000a00081202 */ /* 0x000fe20000000f00 */
[----:B0-----:R-:W-:-:S02]  /*56f0*/  @P1 FMUL.FTZ R161, R158, R4 ;  /* 0x000000049ea11220 */ /* 0x001fc40000410000 */
[----:B------:R-:W-:Y:S02]  /*5700*/  FFMA.FTZ R162, R5, R6, R7 ;  /* 0x0000000605a27223 */ /* 0x000fe40000010007 */
[----:B-1----:R-:W-:Y:S01]  /*5710*/  @P3 FFMA.FTZ R5, R158, R5, R159 ;  /* 0x000000059e053223 */ /* 0x002fe2000001009f */
[----:B------:R-:W-:-:S03]  /*5720*/  @P1 FSEL R161, R4, R161, !P2 ;  /* 0x000000a104a11208 */ /* 0x000fc60005000000 */
[----:B------:R-:W-:Y:S01]  /*5730*/  @P1 IMAD.MOV.U32 R159, RZ, RZ, R5 ;  /* 0x000000ffff9f1224 */ /* 0x000fe200078e0005 */
        /* <DEDUP_REMOVED lines=9> */
.L_x_3566:
[----:B------:R-:W-:Y:S05]  /*57d0*/  BSYNC B0 ;  /* 0x0000000000007941 */ /* 0x000fea0003800000 */
.L_x_3565:
        /* <DEDUP_REMOVED lines=35> */
.L_x_3568:
[----:B------:R-:W-:Y:S05]  /*5a10*/  BSYNC B0 ;  /* 0x0000000000007941 */ /* 0x000fea0003800000 */
.L_x_3567:
        /* <DEDUP_REMOVED lines=22> */
.L_x_3564:
        /* <DEDUP_REMOVED lines=79> */
.L_x_3571:
[----:B------:R-:W-:Y:S05]  /*6070*/  BSYNC B0 ;  /* 0x0000000000007941 */ /* 0x000fea0003800000 */
.L_x_3570:
        /* <DEDUP_REMOVED lines=57> */
.L_x_3572:
[----:B------:R-:W-:Y:S05]  /*6410*/  EXIT ;  /* 0x000000000000794d */ /* 0x000fea0003800000 */
.L_x_3574:
        /* <DEDUP_REMOVED lines=14> */
.L_x_5420:


//--------------------- .text._Z25selective_scan_fwd_kernelI32Selective_Scan_fwd_kernel_traitsILi64ELi16ELi1ELb0ELb1ELb0ELb1EN3c104HalfEfEEv13SSMParamsBase --------------------------
	.section	.text._Z25selective_scan_fwd_kernelI32Selective_Scan_fwd_kernel_traitsILi64ELi16ELi1ELb0ELb1ELb0ELb1EN3c104HalfEfEEv13SSMParamsBase,"ax",@progbits
	.sectioninfo	@"SHI_REGISTERS=165"
	.align	128
        .global         _Z25selective_scan_fwd_kernelI32Selective_Scan_fwd_kernel_traitsILi64ELi16ELi1ELb0ELb1ELb0ELb1EN3c104HalfEfEEv13SSMParamsBase
        .type           _Z25selective_scan_fwd_kernelI32Selective_Scan_fwd_kernel_traitsILi64ELi16ELi1ELb0ELb1ELb0ELb1EN3c104HalfEfEEv13SSMParamsBase,@function
        .size           _Z25selective_scan_fwd_kernelI32Selective_Scan_fwd_kernel_traitsILi64ELi16ELi1ELb0ELb1ELb0ELb1EN3c104HalfEfEEv13SSMParamsBase,(.L_x_5421 - _Z25selective_scan_fwd_kernelI32Selective_Scan_fwd_kernel_traitsILi64ELi16ELi1ELb0ELb1ELb0ELb1EN3c104HalfEfEEv13SSMParamsBase)
        .other          _Z25selective_scan_fwd_kernelI32Selective_Scan_fwd_kernel_traitsILi64ELi16ELi1ELb0ELb1ELb0ELb1EN3c104HalfEfEEv13SSMParamsBase,@"STO_CUDA_ENTRY STV_DEFAULT"
_Z25selective_scan_fwd_kernelI32Selective_Scan_fwd_kernel_traitsILi64ELi16ELi1ELb0ELb1ELb0ELb1EN3c104HalfEfEEv13SSMParamsBase:
.text._Z25selective_scan_fwd_kernelI32Selective_Scan_fwd_kernel_traitsILi64ELi16ELi1ELb0ELb1ELb0ELb1EN3c104HalfEfEEv13SSMParamsBase:
        /* <DEDUP_REMOVED lines=67> */
[----:B--2---:R-:W-:Y:S01]  /*0430*/  ISETP.LE.AND P4, PT, RZ, UR8, PT ;  /* 0x00000008ff007c0c */ /* 0x004fe2000bf83270 */
[----:B------:R-:W0:Y:S01]  /*0440*/  S2R R82, SR_TID.X ;  /* 0x0000000000527919 */ /* 0x000e220000002100 */
[----:B------:R-:W-:Y:S01]  /*0450*/  @!P3 IADD3 R7, R7, 0x1, RZ ;  /* 0x000000010707b810 */ /* 0x000fe20007ffe0ff */
[----:B------:R-:W-:Y:S01]  /*0460*/  UIADD3 UR14, UR5, UR14, URZ ;  /* 0x0000000e050e7290 */ /* 0x000fe2000fffe03f */
[----:B------:R-:W-:Y:S01]  /*0470*/  ISETP.NE.AND P3, PT, RZ, c[0x0][0x178], PT ;  /* 0x00005e00ff007a0c */ /* 0x000fe20003f65270 */
[----:B------:R-:W-:Y:S01]  /*0480*/  IMAD.U32 R3, RZ, RZ, UR5 ;  /* 0x00000005ff037e24 */ /* 0x000fe2000f8e00ff */
[----:B------:R-:W-:Y:S01]  /*0490*/  @P2 IADD3 R7, R7, 0x1, RZ ;  /* 0x0000000107072810 */ /* 0x000fe20007ffe0ff */
[----:B------:R-:W-:Y:S01]  /*04a0*/  UMOV UR5, URZ ;  /* 0x0000003f00057c82 */ /* 0x000fe20008000000 */
[----:B------:R-:W-:Y:S01]  /*04b0*/  MOV R2, UR4 ;  /* 0x0000000400027c02 */ /* 0x000fe20008000f00 */
[----:B------:R-:W-:Y:S01]  /*04c0*/  UMOV UR4, URZ ;  /* 0x0000003f00047c82 */ /* 0x000fe20008000000 */
[----:B------:R-:W1:Y:S01]  /*04d0*/  S2R R64, SR_LANEID ;  /* 0x0000000000407919 */ /* 0x000e620000000000 */
[----:B------:R-:W-:Y:S01]  /*04e0*/  ULDC.64 UR20, c[0x0][0x180] ;  /* 0x0000600000147ab9 */ /* 0x000fe20000000a00 */
[----:B-----5:R2:W3:Y:S01]  /*04f0*/  @P0 R2UR UR5, R4 ;  /* 0x00000000040503c2 */ /* 0x0204e200000e0000 */
[----:B------:R-:W-:Y:S01]  /*0500*/  @!P4 IMAD.MOV R7, RZ, RZ, -R7 ;  /* 0x000000ffff07c224 */ /* 0x000fe200078e0a07 */
[----:B------:R-:W-:Y:S01]  /*0510*/  UIMAD UR10, UR27, UR20, URZ ;  /* 0x000000141b0a72a4 */ /* 0x000fe2000f8e023f */
[----:B------:R-:W-:Y:S01]  /*0520*/  IMAD.U32 R3, RZ, RZ, UR14 ;  /* 0x0000000eff037e24 */ /* 0x000fe2000f8e00ff */
[----:B------:R-:W-:Y:S01]  /*0530*/  UIMAD.WIDE.U32 UR8, UR26, UR20, URZ ;  /* 0x000000141a0872a5 */ /* 0x000fe2000f8e003f */
[----:B------:R-:W-:Y:S01]  /*0540*/  @!P3 LOP3.LUT R7, RZ, c[0x0][0x178], RZ, 0x33, !PT ;  /* 0x00005e00ff07ba12 */ /* 0x000fe200078e33ff */
[----:B------:R-:W-:-:S02]  /*0550*/  UIMAD UR15, UR26, UR21, UR10 ;  /* 0x000000151a0f72a4 */ /* 0x000fc4000f8e020a */
[----:B------:R2:W4:Y:S01]  /*0560*/  @P1 R2UR UR4, R8 ;  /* 0x00000000080413c2 */ /* 0x00052200000e0000 */
[----:B------:R-:W-:Y:S01]  /*0570*/  SHF.R.S32.HI R0, RZ, 0x1f, R7 ;  /* 0x0000001fff007819 */ /* 0x000fe20000011407 */
[----:B------:R-:W-:Y:S01]  /*0580*/  ULDC.64 UR20, c[0x0][0x1b8] ;  /* 0x00006e0000147ab9 */ /* 0x000fe20000000a00 */
[C---:B------:R-:W-:Y:S01]  /*0590*/  IMAD.WIDE.U32 R2, R7.reuse, c[0x0][0x1a8], R2 ;  /* 0x00006a0007027a25 */ /* 0x040fe200078e0002 */
[----:B------:R-:W-:Y:S01]  /*05a0*/  UIMAD UR16, UR27, UR20, URZ ;  /* 0x000000141b1072a4 */ /* 0x000fe2000f8e023f */
[----:B0-----:R-:W-:Y:S01]  /*05b0*/  LOP3.LUT R65, R82, 0x1f, RZ, 0xc0, !PT ;  /* 0x0000001f52417812 */ /* 0x001fe200078ec0ff */
[----:B------:R-:W-:Y:S01]  /*05c0*/  ULDC.64 UR22, c[0x0][0x248] ;  /* 0x0000920000167ab9 */ /* 0x000fe20000000a00 */
[----:B------:R-:W-:Y:S01]  /*05d0*/  IMAD R0, R0, c[0x0][0x1a8], RZ ;  /* 0x00006a0000007a24 */ /* 0x000fe200078e02ff */
[----:B------:R-:W-:Y:S01]  /*05e0*/  UIMAD UR19, UR26, UR21, UR16 ;  /* 0x000000151a1372a4 */ /* 0x000fe2000f8e0210 */
[----:B------:R-:W-:Y:S01]  /*05f0*/  LEA R45, P2, R2, c[0x0][0x228], 0x1 ;  /* 0x00008a00022d7a11 */ /* 0x000fe200078408ff */
[----:B------:R-:W-:Y:S01]  /*0600*/  UIADD3 UR17, UR7, UR17, URZ ;  /* 0x0000001107117290 */ /* 0x000fe2000fffe03f */
[----:B------:R-:W-:Y:S01]  /*0610*/  IMAD R43, R7, c[0x0][0x1ac], R0 ;  /* 0x00006b00072b7a24 */ /* 0x000fe200078e0200 */
[----:B------:R-:W-:Y:S01]  /*0620*/  UIADD3 UR18, UR13, UR18, URZ ;  /* 0x000000120d127290 */ /* 0x000fe2000fffe03f */
[----:B------:R-:W-:Y:S01]  /*0630*/  IMAD.SHL.U32 R0, R82, 0x10, RZ ;  /* 0x0000001052007824 */ /* 0x000fe200078e00ff */
[----:B------:R-:W-:-:S02]  /*0640*/  ULEA UR16, UP1, UR12, UR22, 0x1 ;  /* 0x000000160c107291 */ /* 0x000fc4000f82083f */
[----:B------:R-:W-:Y:S01]  /*0650*/  IADD3 R43, R3, R43, RZ ;  /* 0x0000002b032b7210 */ /* 0x000fe20007ffe0ff */
[----:B------:R-:W-:Y:S01]  /*0660*/  ULDC UR7, c[0x0][0x164] ;  /* 0x0000590000077ab9 */ /* 0x000fe20000000800 */
[----:B------:R-:W-:Y:S01]  /*0670*/  LOP3.LUT R63, R0, 0xfffffe00, RZ, 0xc0, !PT ;  /* 0xfffffe00003f7812 */ /* 0x000fe200078ec0ff */
[----:B------:R-:W-:Y:S01]  /*0680*/  UIMAD.WIDE.U32 UR10, UR26, UR20, URZ ;  /* 0x000000141a0a72a5 */ /* 0x000fe2000f8e003f */
[----:B------:R-:W-:Y:S01]  /*0690*/  LEA.HI.X R43, R2, c[0x0][0x22c], R43, 0x1, P2 ;  /* 0x00008b00022b7a11 */ /* 0x000fe200010f0c2b */
[----:B------:R-:W-:Y:S01]  /*06a0*/  UIMAD UR7, UR28, UR7, UR26 ;  /* 0x000000071c0772a4 */ /* 0x000fe2000f8e021a */
[----:B------:R-:W-:Y:S01]  /*06b0*/  LOP3.LUT R2, R65, 0xfffffe00, R0, 0xf8, !PT ;  /* 0xfffffe0041027812 */ /* 0x000fe200078ef800 */
[----:B------:R-:W-:Y:S01]  /*06c0*/  ULDC.64 UR20, c[0x0][0x240] ;  /* 0x0000900000147ab9 */ /* 0x000fe20000000a00 */
[C---:B------:R-:W-:Y:S01]  /*06d0*/  IADD3 R62, R0.reuse, 0x1, RZ ;  /* 0x00000001003e7810 */ /* 0x040fe20007ffe0ff */
[----:B------:R-:W-:Y:S01]  /*06e0*/  ULEA.HI.X UR18, UR12, UR23, UR18, 0x1, UP1 ;  /* 0x000000170c127291 */ /* 0x000fe200088f0c12 */
[C---:B------:R-:W-:Y:S01]  /*06f0*/  IADD3 R61, R0.reuse, 0x2, RZ ;  /* 0x00000002003d7810 */ /* 0x040fe20007ffe0ff */
[----:B------:R-:W-:Y:S01]  /*0700*/  ULEA UR14, UP0, UR6, UR20, 0x1 ;  /* 0x00000014060e7291 */ /* 0x000fe2000f80083f */
[C---:B------:R-:W-:Y:S01]  /*0710*/  IADD3 R60, R0.reuse, 0x3, RZ ;  /* 0x00000003003c7810 */ /* 0x040fe20007ffe0ff */
[----:B------:R-:W-:Y:S01]  /*0720*/  ULDC UR12, c[0x0][0x174] ;  /* 0x00005d00000c7ab9 */ /* 0x000fe20000000800 */
[C---:B------:R-:W-:Y:S01]  /*0730*/  IADD3 R125, R0.reuse, 0x4, RZ ;  /* 0x00000004007d7810 */ /* 0x040fe20007ffe0ff */
[----:B------:R-:W-:Y:S01]  /*0740*/  UIMAD UR7, UR7, UR12, URZ ;  /* 0x0000000c070772a4 */ /* 0x000fe2000f8e023f */
        /* <DEDUP_REMOVED lines=30> */
[----:B-1234-:R-:W-:-:S02]  /*0930*/  LOP3.LUT R44, R2, 0x1e0, RZ, 0xfc, !PT ;  /* 0x000001e0022c7812 */ /* 0x01efc400078efcff */
.L_x_3618:
        /* <DEDUP_REMOVED lines=264> */
[----:B------:R0:W3:Y:S04]  /*19c0*/  LDS.U16 R80, [R17+0x12] ;  /* 0x0000120011507984 */ /* 0x0000e80000000400 */
[----:B------:R0:W4:Y:S04]  /*19d0*/  LDS.U16 R79, [R16+0x14] ;  /* 0x00001400104f7984 */ /* 0x0001280000000400 */
        /* <DEDUP_REMOVED lines=10> */
[----:B------:R-:W-:-:S04]  /*1a80*/  FSETP.GTU.FTZ.AND P4, PT, R84, 20, PT ;  /* 0x41a000005400780b */ /* 0x000fc80003f9c000 */
[----:B------:R-:W-:Y:S01]  /*1a90*/  ISETP.EQ.OR P4, PT, RZ, UR7, P4 ;  /* 0x00000007ff007c0c */ /* 0x000fe2000a782670 */
[----:B---3--:R-:W-:Y:S01]  /*1aa0*/  HADD2.F32 R90, -RZ, R85.H0_H0 ;  /* 0x20000055ff5a7230 */ /* 0x008fe20000004100 */
[----:B------:R-:W-:Y:S01]  /*1ab0*/  FADD.FTZ R85, R89, UR5 ;  /* 0x0000000559557e21 */ /* 0x000fe20008010000 */
[----:B----4-:R-:W-:Y:S02]  /*1ac0*/  HADD2.F32 R92, -RZ, R86.H0_H0 ;  /* 0x20000056ff5c7230 */ /* 0x010fe40000004100 */
        /* <DEDUP_REMOVED lines=46> */
.L_x_3576:
[----:B------:R-:W-:Y:S05]  /*1db0*/  BSYNC B0 ;  /* 0x0000000000007941 */ /* 0x000fea0003800000 */
.L_x_3575:
        /* <DEDUP_REMOVED lines=36> */
.L_x_3578:
[----:B------:R-:W-:Y:S05]  /*2000*/  BSYNC B0 ;  /* 0x0000000000007941 */ /* 0x000fea0003800000 */
.L_x_3577:
        /* <DEDUP_REMOVED lines=38> */
.L_x_3580:
[----:B------:R-:W-:Y:S05]  /*2270*/  BSYNC B0 ;  /* 0x0000000000007941 */ /* 0x000fea0003800000 */
.L_x_3579:
        /* <DEDUP_REMOVED lines=36> */
.L_x_3582:
[----:B------:R-:W-:Y:S05]  /*24c0*/  BSYNC B0 ;  /* 0x0000000000007941 */ /* 0x000fea0003800000 */
.L_x_3581:
        /* <DEDUP_REMOVED lines=38> */
.L_x_3584:
[----:B------:R-:W-:Y:S05]  /*2730*/  BSYNC B0 ;  /* 0x0000000000007941 */ /* 0x000fea0003800000 */
.L_x_3583:
        /* <DEDUP_REMOVED lines=36> */
.L_x_3586:
[----:B------:R-:W-:Y:S05]  /*2980*/  BSYNC B0 ;  /* 0x0000000000007941 */ /* 0x000fea0003800000 */
.L_x_3585:
        /* <DEDUP_REMOVED lines=38> */
.L_x_3588:
[----:B------:R-:W-:Y:S05]  /*2bf0*/  BSYNC B0 ;  /* 0x0000000000007941 */ /* 0x000fea0003800000 */
.L_x_3587:
        /* <DEDUP_REMOVED lines=37> */
.L_x_3590:
[----:B------:R-:W-:Y:S05]  /*2e50*/  BSYNC B0 ;  /* 0x0000000000007941 */ /* 0x000fea0003800000 */
.L_x_3589:
        /* <DEDUP_REMOVED lines=42> */
.L_x_3592:
[----:B------:R-:W-:Y:S05]  /*3100*/  BSYNC B0 ;  /* 0x0000000000007941 */ /* 0x000fea0003800000 */
.L_x_3591:
        /* <DEDUP_REMOVED lines=40> */
.L_x_3594:
[----:B------:R-:W-:Y:S05]  /*3390*/  BSYNC B0 ;  /* 0x0000000000007941 */ /* 0x000fea0003800000 */
.L_x_3593:
        /* <DEDUP_REMOVED lines=46> */
.L_x_3596:
[----:B------:R-:W-:Y:S05]  /*3680*/  BSYNC B0 ;  /* 0x0000000000007941 */ /* 0x000fea0003800000 */
.L_x_3595:
        /* <DEDUP_REMOVED lines=33> */
.L_x_3598:
[----:B------:R-:W-:Y:S05]  /*38a0*/  BSYNC B0 ;  /* 0x0000000000007941 */ /* 0x000fea0003800000 */
.L_x_3597:
        /* <DEDUP_REMOVED lines=33> */
.L_x_3600:
[----:B------:R-:W-:Y:S05]  /*3ac0*/  BSYNC B0 ;  /* 0x0000000000007941 */ /* 0x000fea0003800000 */
.L_x_3599:
        /* <DEDUP_REMOVED lines=33> */
.L_x_3602:
[----:B------:R-:W-:Y:S05]  /*3ce0*/  BSYNC B0 ;  /* 0x0000000000007941 */ /* 0x000fea0003800000 */
.L_x_3601:
        /* <DEDUP_REMOVED lines=33> */
.L_x_3604:
[----:B------:R-:W-:Y:S05]  /*3f00*/  BSYNC B0 ;  /* 0x0000000000007941 */ /* 0x000fea0003800000 */
.L_x_3603:
        /* <DEDUP_REMOVED lines=33> */
.L_x_3606:
[----:B------:R-:W-:Y:S05]  /*4120*/  BSYNC B0 ;  /* 0x0000000000007941 */ /* 0x000fea0003800000 */
.L_x_3605:
        /* <DEDUP_REMOVED lines=38> */
.L_x_3612:
[----:B------:R-:W-:Y:S01]  /*4390*/  USHF.R.S32.HI UR30, URZ, 0x1f, UR7 ;  /* 0x0000001f3f1e7899 */ /* 0x000fe20008011407 */
[----:B-1----:R-:W-:Y:S01]  /*43a0*/  MOV R5, UR7 ;  /* 0x0000000700057c02 */ /* 0x002fe20008000f00 */
[----:B------:R-:W-:Y:S02]  /*43b0*/  ULDC.64 UR32, c[0x0][0x188] ;  /* 0x0000620000207ab9 */ /* 0x000fe40000000a00 */
[----:B------:R-:W-:Y:S02]  /*43c0*/  UIMAD UR19, UR30, UR32, URZ ;  /* 0x000000201e1372a4 */ /* 0x000fe4000f8e023f */
[----:B------:R-:W-:Y:S01]  /*43d0*/  UMOV UR22, UR8 ;  /* 0x0000000800167c82 */ /* 0x000fe20008000000 */
[----:B------:R-:W-:Y:S01]  /*43e0*/  IMAD.WIDE.U32 R4, R5, c[0x0][0x1a0], R2 ;  /* 0x0000680005047a25 */ /* 0x000fe200078e0002 */
[----:B------:R-:W-:Y:S02]  /*43f0*/  UMOV UR23, UR15 ;  /* 0x0000000f00177c82 */ /* 0x000fe40008000000 */
[----:B------:R-:W-:-:S02]  /*4400*/  UIMAD.WIDE.U32 UR22, UR7, UR32, UR22 ;  /* 0x00000020071672a5 */ /* 0x000fc4000f8e0016 */
[----:B------:R-:W-:Y:S01]  /*4410*/  UIMAD UR19, UR7, UR33, UR19 ;  /* 0x00000021071372a4 */ /* 0x000fe2000f8e0213 */
[----:B------:R-:W-:Y:S01]  /*4420*/  LEA R6, P1, R4, R45, 0x1 ;  /* 0x0000002d04067211 */ /* 0x000fe200078208ff */
[----:B------:R-:W-:Y:S02]  /*4430*/  ULDC.64 UR20, c[0x0][0x220] ;  /* 0x0000880000147ab9 */ /* 0x000fe40000000a00 */
[----:B------:R-:W-:Y:S02]  /*4440*/  ULEA UR20, UP0, UR22, UR20, 0x2 ;  /* 0x0000001416147291 */ /* 0x000fe4000f80103f */
[----:B------:R-:W-:Y:S02]  /*4450*/  UIADD3 UR19, UR23, UR19, URZ ;  /* 0x0000001317137290 */ /* 0x000fe4000fffe03f */
[----:B------:R-:W-:Y:S02]  /*4460*/  ULDC.64 UR32, c[0x0][0x1a0] ;  /* 0x0000680000207ab9 */ /* 0x000fe40000000a00 */
[----:B------:R-:W-:Y:S01]  /*4470*/  ULEA.HI.X UR21, UR22, UR21, UR19, 0x2, UP0 ;  /* 0x0000001516157291 */ /* 0x000fe200080f1413 */
[----:B------:R-:W-:Y:S01]  /*4480*/  IMAD.U32 R8, RZ, RZ, UR20 ;  /* 0x00000014ff087e24 */ /* 0x000fe2000f8e00ff */
        /* <DEDUP_REMOVED lines=8> */
[----:B------:R-:W-:Y:S01]  /*4510*/  IMAD.U32 R9, RZ, RZ, UR21 ;  /* 0x00000015ff097e24 */ /* 0x000fe2000f8e00ff */
[----:B------:R-:W-:Y:S01]  /*4520*/  PRMT R127, RZ, 0x7610, R127 ;  /* 0x00007610ff7f7816 */ /* 0x000fe2000000007f */
[----:B------:R-:W-:Y:S01]  /*4530*/  ULDC.64 UR22, c[0x0][0x1c0] ;  /* 0x0000700000167ab9 */ /* 0x000fe20000000a00 */
[----:B------:R-:W-:-:S02]  /*4540*/  ISETP.GE.AND P2, PT, R2, UR19, PT ;  /* 0x0000001302007c0c */ /* 0x000fc4000bf46270 */
[----:B------:R-:W-:Y:S02]  /*4550*/  ISETP.GE.AND P3, PT, R83, UR19, PT ;  /* 0x0000001353007c0c */ /* 0x000fe4000bf66270 */
[----:B------:R-:W-:Y:S02]  /*4560*/  IADD3 R5, R5, UR31, RZ ;  /* 0x0000001f05057c10 */ /* 0x000fe4000fffe0ff */
        /* <DEDUP_REMOVED lines=12> */
[----:B0-----:R-:W-:Y:S01]  /*4630*/  PRMT R9, RZ, 0x7610, R9 ;  /* 0x00007610ff097816 */ /* 0x001fe20000000009 */
[----:B------:R-:W2:Y:S01]  /*4640*/  @!P4 LDG.E.U16 R11, [R6.64+0x80] ;  /* 0x00008018060bc981 */ /* 0x000ea2000c1e1500 */
[----:B------:R-:W-:-:S02]  /*4650*/  ISETP.GE.AND P4, PT, R52, UR19, PT ;  /* 0x0000001334007c0c */ /* 0x000fc4000bf86270 */
[----:B------:R-:W-:Y:S01]  /*4660*/  PRMT R8, RZ, 0x7610, R8 ;  /* 0x00007610ff087816 */ /* 0x000fe20000000008 */
[----:B------:R-:W2:Y:S01]  /*4670*/  @!P5 LDG.E.U16 R82, [R6.64+0xc0] ;  /* 0x0000c0180652d981 */ /* 0x000ea2000c1e1500 */
[----:B------:R-:W-:Y:S02]  /*4680*/  ISETP.GE.AND P5, PT, R51, UR19, PT ;  /* 0x0000001333007c0c */ /* 0x000fe4000bfa6270 */
[----:B------:R-:W-:Y:S01]  /*4690*/  PRMT R129, RZ, 0x7610, R129 ;  /* 0x00007610ff817816 */ /* 0x000fe20000000081 */
[----:B------:R-:W2:Y:S01]  /*46a0*/  @!P6 LDG.E.U16 R127, [R6.64+0x100] ;  /* 0x00010018067fe981 */ /* 0x000ea2000c1e1500 */
[----:B------:R-:W-:Y:S02]  /*46b0*/  PRMT R126, RZ, 0x7610, R126 ;  /* 0x00007610ff7e7816 */ /* 0x000fe4000000007e */
        /* <DEDUP_REMOVED lines=29> */
[----:B------:R0:W-:Y:S04]  /*4890*/  STS.U16 [R39+0xc0], R82 ;  /* 0x0000c05227007388 */ /* 0x0001e80000000400 */
[----:B------:R-:W-:Y:S04]  /*48a0*/  STS.U16 [R38+0x100], R127 ;  /* 0x0001007f26007388 */ /* 0x000fe80000000400 */
[----:B------:R-:W-:Y:S04]  /*48b0*/  STS.U16 [R37+0x140], R116 ;  /* 0x0001407425007388 */ /* 0x000fe80000000400 */
[----:B------:R1:W-:Y:S04]  /*48c0*/  STS.U16 [R36+0x180], R9 ;  /* 0x0001800924007388 */ /* 0x0003e80000000400 */
[----:B------:R-:W-:Y:S04]  /*48d0*/  STS.U16 [R35+0x1c0], R8 ;  /* 0x0001c00823007388 */ /* 0x000fe80000000400 */
[----:B------:R-:W-:Y:S04]  /*48e0*/  STS.U16 [R34+0x200], R129 ;  /* 0x0002008122007388 */ /* 0x000fe80000000400 */
[----:B------:R2:W-:Y:S04]  /*48f0*/  STS.U16 [R33+0x240], R126 ;  /* 0x0002407e21007388 */ /* 0x0005e80000000400 */
[----:B------:R-:W-:Y:S04]  /*4900*/  STS.U16 [R32+0x280], R131 ;  /* 0x0002808320007388 */ /* 0x000fe80000000400 */
[----:B------:R3:W-:Y:S04]  /*4910*/  STS.U16 [R31+0x2c0], R128 ;  /* 0x0002c0801f007388 */ /* 0x0007e80000000400 */
[----:B------:R-:W-:Y:S04]  /*4920*/  STS.U16 [R30+0x300], R133 ;  /* 0x000300851e007388 */ /* 0x000fe80000000400 */
[----:B------:R-:W-:Y:S04]  /*4930*/  STS.U16 [R29+0x340], R130 ;  /* 0x000340821d007388 */ /* 0x000fe80000000400 */
[----:B------:R-:W-:Y:S04]  /*4940*/  STS.U16 [R28+0x380], R135 ;  /* 0x000380871c007388 */ /* 0x000fe80000000400 */
[----:B------:R-:W-:Y:S01]  /*4950*/  STS.U16 [R27+0x3c0], R132 ;  /* 0x0003c0841b007388 */ /* 0x000fe20000000400 */
[----:B------:R-:W-:-:S06]  /*4960*/  NOP ;  /* 0x0000000000007918 */ /* 0x000fcc0000000000 */
[----:B------:R-:W4:Y:S04]  /*4970*/  LDS.U16 R5, [R26] ;  /* 0x000000001a057984 */ /* 0x000f280000000400 */
[----:B------:R-:W4:Y:S04]  /*4980*/  LDS.U16 R6, [R25+0x2] ;  /* 0x0000020019067984 */ /* 0x000f280000000400 */
[----:B0-----:R-:W0:Y:S01]  /*4990*/  S2R R82, SR_TID.X ;  /* 0x0000000000527919 */ /* 0x001e220000002100 */
[----:B------:R-:W-:-:S03]  /*49a0*/  FMUL.FTZ R4, R4, 1.4426950216293334961 ;  /* 0x3fb8aa3b04047820 */ /* 0x000fc60000410000 */
[----:B------:R-:W4:Y:S01]  /*49b0*/  LDS.U16 R8, [R24+0x4] ;  /* 0x0000040018087984 */ /* 0x000f220000000400 */
[C---:B------:R-:W-:Y:S02]  /*49c0*/  FMUL.FTZ R7, R4.reuse, R85 ;  /* 0x0000005504077220 */ /* 0x040fe40000410000 */
[C---:B------:R-:W-:Y:S01]  /*49d0*/  FMUL.FTZ R11, R4.reuse, R87 ;  /* 0x00000057040b7220 */ /* 0x040fe20000410000 */
[----:B------:R-:W4:Y:S01]  /*49e0*/  LDS.U16 R10, [R22+0x8] ;  /* 0x00000800160a7984 */ /* 0x000f220000000400 */
[----:B------:R2:W-:Y:S01]  /*49f0*/  MUFU.EX2 R136, R7 ;  /* 0x0000000700887308 */ /* 0x0005e20000000800 */
[----:B-1----:R-:W-:Y:S02]  /*4a00*/  FMUL.FTZ R9, R4, R86 ;  /* 0x0000005604097220 */ /* 0x002fe40000410000 */
[----:B--2---:R-:W1:Y:S05]  /*4a10*/  LDS.U16 R7, [R23+0x6] ;  /* 0x0000060017077984 */ /* 0x004e6a0000000400 */
[----:B------:R2:W-:Y:S01]  /*4a20*/  MUFU.EX2 R126, R11 ;  /* 0x0000000b007e7308 */ /* 0x0005e20000000800 */
[----:B0-----:R-:W-:Y:S01]  /*4a30*/  SHF.L.U32 R127, R82, 0x4, RZ ;  /* 0x00000004527f7819 */ /* 0x001fe200000006ff */
[----:B--2---:R-:W0:Y:S03]  /*4a40*/  LDS.U16 R11, [R20+0xc] ;  /* 0x00000c00140b7984 */ /* 0x004e260000000400 */
[----:B------:R-:W-:-:S03]  /*4a50*/  IADD3 R116, R127, 0x7, RZ ;  /* 0x000000077f747810 */ /* 0x000fc60007ffe0ff */
[----:B---3--:R2:W-:Y:S01]  /*4a60*/  MUFU.EX2 R128, R9 ;  /* 0x0000000900807308 */ /* 0x0085e20000000800 */
[C---:B------:R-:W-:Y:S02]  /*4a70*/  ISETP.GE.U32.AND P6, PT, R127.reuse, UR19, PT ;  /* 0x000000137f007c0c */ /* 0x040fe4000bfc6070 */
[----:B------:R-:W-:Y:S02]  /*4a80*/  IADD3 R127, R127, 0x8, RZ ;  /* 0x000000087f7f7810 */ /* 0x000fe40007ffe0ff */
[----:B------:R-:W-:Y:S01]  /*4a90*/  ISETP.GE.U32.AND P2, PT, R116, UR19, PT ;  /* 0x0000001374007c0c */ /* 0x000fe2000bf46070 */
[----:B----4-:R-:W-:Y:S02]  /*4aa0*/  HADD2.F32 R116, -RZ, R5.H0_H0 ;  /* 0x20000005ff747230 */ /* 0x010fe40000004100 */
[----:B------:R-:W-:Y:S04]  /*4ab0*/  LDS.U16 R5, [R19+0xe] ;  /* 0x00000e0013057984 */ /* 0x000fe80000000400 */
[----:B--2---:R-:W2:Y:S01]  /*4ac0*/  LDS.U16 R9, [R21+0xa] ;  /* 0x00000a0015097984 */ /* 0x004ea20000000400 */
[----:B------:R-:W-:Y:S01]  /*4ad0*/  ISETP.GE.U32.AND P1, PT, R127, UR19, PT ;  /* 0x000000137f007c0c */ /* 0x000fe2000bf26070 */
[----:B------:R-:W-:-:S02]  /*4ae0*/  HADD2.F32 R127, -RZ, R6.H0_H0 ;  /* 0x20000006ff7f7230 */ /* 0x000fc40000004100 */
[----:B------:R-:W3:Y:S01]  /*4af0*/  LDS.U16 R6, [R18+0x10] ;  /* 0x0000100012067984 */ /* 0x000ee20000000400 */
[----:B------:R-:W-:-:S06]  /*4b00*/  FMUL.FTZ R134, R4, R84 ;  /* 0x0000005404867220 */ /* 0x000fcc0000410000 */
[----:B------:R-:W4:Y:S01]  /*4b10*/  MUFU.EX2 R134, R134 ;  /* 0x0000008600867308 */ /* 0x000f220000000800 */
[----:B------:R-:W-:Y:S01]  /*4b20*/  HADD2.F32 R129, -RZ, R8.H0_H0 ;  /* 0x20000008ff817230 */ /* 0x000fe20000004100 */
[----:B------:R-:W-:Y:S01]  /*4b30*/  FMUL.FTZ R116, R107, R116 ;  /* 0x000000746b747220 */ /* 0x000fe20000410000 */
[----:B------:R-:W-:Y:S02]  /*4b40*/  HADD2.F32 R10, -RZ, R10.H0_H0 ;  /* 0x2000000aff0a7230 */ /* 0x000fe40000004100 */
[----:B-1----:R-:W-:Y:S02]  /*4b50*/  HADD2.F32 R8, -RZ, R7.H0_H0 ;  /* 0x20000007ff087230 */ /* 0x002fe40000004100 */
[----:B------:R-:W1:Y:S01]  /*4b60*/  LDS.U16 R7, [R17+0x12] ;  /* 0x0000120011077984 */ /* 0x000e620000000400 */
[----:B------:R-:W-:Y:S01]  /*4b70*/  FMUL.FTZ R129, R106, R129 ;  /* 0x000000816a817220 */ /* 0x000fe20000410000 */
[----:B------:R-:W-:Y:S01]  /*4b80*/  FSEL R132, R116, RZ, !P6 ;  /* 0x000000ff74847208 */ /* 0x000fe20007000000 */
[----:B------:R-:W-:-:S02]  /*4b90*/  FMUL.FTZ R127, R108, R127 ;  /* 0x0000007f6c7f7220 */ /* 0x000fc40000410000 */
[----:B------:R-:W-:Y:S01]  /*4ba0*/  FMUL.FTZ R10, R105, R10 ;  /* 0x0000000a690a7220 */ /* 0x000fe20000410000 */
[----:B0-----:R-:W-:Y:S01]  /*4bb0*/  HADD2.F32 R11, -RZ, R11.H0_H0 ;  /* 0x2000000bff0b7230 */ /* 0x001fe20000004100 */
[----:B----4-:R-:W-:Y:S01]  /*4bc0*/  FSEL R133, R134, 1, !P6 ;  /* 0x3f80000086857808 */ /* 0x010fe20007000000 */
[----:B------:R-:W-:Y:S01]  /*4bd0*/  FMUL.FTZ R135, R4, R88 ;  /* 0x0000005804877220 */ /* 0x000fe20000410000 */
[----:B------:R-:W-:Y:S01]  /*4be0*/  ISETP.GE.U32.AND P6, PT, R125, UR19, PT ;  /* 0x000000137d007c0c */ /* 0x000fe2000bfc6070 */
[----:B------:R-:W-:Y:S01]  /*4bf0*/  FMUL.FTZ R8, R109, R8 ;  /* 0x000000086d087220 */ /* 0x000fe20000410000 */
[----:B------:R-:W-:Y:S01]  /*4c00*/  FSEL R129, R129, RZ, !P4 ;  /* 0x000000ff81817208 */ /* 0x000fe20006000000 */
[----:B------:R-:W-:Y:S01]  /*4c10*/  FMUL.FTZ R11, R104, R11 ;  /* 0x0000000b680b7220 */ /* 0x000fe20000410000 */
[----:B------:R-:W-:Y:S02]  /*4c20*/  FSEL R128, R128, 1, !P4 ;  /* 0x3f80000080807808 */ /* 0x000fe40006000000 */
[----:B------:R-:W-:-:S02]  /*4c30*/  FSEL R131, R127, RZ, !P3 ;  /* 0x000000ff7f837208 */ /* 0x000fc40005800000 */
[----:B------:R-:W-:Y:S01]  /*4c40*/  ISETP.GE.U32.AND P4, PT, R123, UR19, PT ;  /* 0x000000137b007c0c */ /* 0x000fe2000bf86070 */
[----:B--2---:R-:W-:Y:S01]  /*4c50*/  HADD2.F32 R9, -RZ, R9.H0_H0 ;  /* 0x20000009ff097230 */ /* 0x004fe20000004100 */
[----:B------:R-:W-:Y:S01]  /*4c60*/  FSEL R116, R10, RZ, !P6 ;  /* 0x000000ff0a747208 */ /* 0x000fe20007000000 */
[----:B------:R-:W0:Y:S01]  /*4c70*/  MUFU.EX2 R135, R135 ;  /* 0x0000008700877308 */ /* 0x000e220000000800 */
[----:B------:R-:W-:Y:S01]  /*4c80*/  FSEL R127, R8, RZ, !P5 ;  /* 0x000000ff087f7208 */ /* 0x000fe20006800000 */
[----:B------:R-:W2:Y:S01]  /*4c90*/  LDS.U16 R10, [R16+0x14] ;  /* 0x00001400100a7984 */ /* 0x000ea20000000400 */
[----:B------:R-:W-:Y:S01]  /*4ca0*/  HADD2.F32 R8, -RZ, R5.H0_H0 ;  /* 0x20000005ff087230 */ /* 0x000fe20000004100 */
[----:B------:R-:W-:Y:S01]  /*4cb0*/  FSEL R130, R136, 1, !P3 ;  /* 0x3f80000088827808 */ /* 0x000fe20005800000 */
[----:B------:R-:W-:Y:S01]  /*4cc0*/  FMUL.FTZ R9, R110, R9 ;  /* 0x000000096e097220 */ /* 0x000fe20000410000 */
[----:B------:R-:W-:Y:S02]  /*4cd0*/  ISETP.GE.U32.AND P3, PT, R124, UR19, PT ;  /* 0x000000137c007c0c */ /* 0x000fe4000bf66070 */
[----:B------:R-:W-:Y:S01]  /*4ce0*/  FSEL R136, R11, RZ, !P4 ;  /* 0x000000ff0b887208 */ /* 0x000fe20006000000 */
[----:B---3--:R-:W-:Y:S01]  /*4cf0*/  HADD2.F32 R6, -RZ, R6.H0_H0 ;  /* 0x20000006ff067230 */ /* 0x008fe20000004100 */
[----:B------:R-:W3:Y:S01]  /*4d00*/  LDS.U16 R11, [R15+0x16] ;  /* 0x000016000f0b7984 */ /* 0x000ee20000000400 */
[C---:B------:R-:W-:Y:S01]  /*4d10*/  FMUL.FTZ R137, R4.reuse, R89 ;  /* 0x0000005904897220 */ /* 0x040fe20000410000 */
[----:B------:R-:W-:Y:S01]  /*4d20*/  FSEL R134, R9, RZ, !P3 ;  /* 0x000000ff09867208 */ /* 0x000fe20005800000 */
[----:B------:R-:W-:Y:S01]  /*4d30*/  FMUL.FTZ R8, R111, R8 ;  /* 0x000000086f087220 */ /* 0x000fe20000410000 */
[----:B------:R-:W4:Y:S01]  /*4d40*/  LDS.U16 R9, [R14+0x18] ;  /* 0x000018000e097984 */ /* 0x000f220000000400 */
[----:B------:R-:W-:-:S02]  /*4d50*/  FMUL.FTZ R139, R4, R90 ;  /* 0x0000005a048b7220 */ /* 0x000fc40000410000 */
[----:B------:R-:W-:Y:S01]  /*4d60*/  FMUL.FTZ R6, R103, R6 ;  /* 0x0000000667067220 */ /* 0x000fe20000410000 */
[----:B------:R-:W-:Y:S01]  /*4d70*/  FSEL R138, R8, RZ, !P2 ;  /* 0x000000ff088a7208 */ /* 0x000fe20005000000 */
[----:B------:R-:W-:Y:S01]  /*4d80*/  FMUL.FTZ R5, R133, R130 ;  /* 0x0000008285057220 */ /* 0x000fe20000410000 */
[----:B------:R-:W1:Y:S01]  /*4d90*/  MUFU.EX2 R137, R137 ;  /* 0x0000008900897308 */ /* 0x000e620000000800 */
[----:B------:R-:W2:Y:S01]  /*4da0*/  LDS.U16 R8, [R13+0x1a] ;  /* 0x00001a000d087984 */ /* 0x000ea20000000400 */
[----:B------:R-:W-:Y:S01]  /*4db0*/  FSEL R126, R126, 1, !P5 ;  /* 0x3f8000007e7e7808 */ /* 0x000fe20006800000 */
[----:B------:R-:W-:Y:S01]  /*4dc0*/  FMUL.FTZ R141, R4, R91 ;  /* 0x0000005b048d7220 */ /* 0x000fe20000410000 */
[----:B------:R-:W-:Y:S01]  /*4dd0*/  FSEL R140, R6, RZ, !P1 ;  /* 0x000000ff068c7208 */ /* 0x000fe20004800000 */
[----:B------:R-:W-:Y:S01]  /*4de0*/  FMUL.FTZ R5, R128, R5 ;  /* 0x0000000580057220 */ /* 0x000fe20000410000 */
[----:B------:R-:W2:Y:S01]  /*4df0*/  LDS.U16 R6, [R12+0x1c] ;  /* 0x00001c000c067984 */ /* 0x000ea20000000400 */
[----:B0-----:R-:W-:Y:S01]  /*4e00*/  FSEL R135, R135, 1, !P6 ;  /* 0x3f80000087877808 */ /* 0x001fe20007000000 */
[----:B------:R-:W0:Y:S01]  /*4e10*/  MUFU.EX2 R139, R139 ;  /* 0x0000008b008b7308 */ /* 0x000e220000000800 */
[----:B------:R-:W-:-:S02]  /*4e20*/  FMUL.FTZ R143, R4, R92 ;  /* 0x0000005c048f7220 */ /* 0x000fc40000410000 */
[----:B------:R-:W-:Y:S02]  /*4e30*/  FMUL.FTZ R150, R126, R5 ;  /* 0x000000057e967220 */ /* 0x000fe40000410000 */
[----:B------:R-:W-:Y:S01]  /*4e40*/  FFMA.FTZ R142, R132, R130, R131 ;  /* 0x00000082848e7223 */ /* 0x000fe20000010083 */
[----:B------:R-:W3:Y:S02]  /*4e50*/  LDS.U16 R5, [R0+0x1e] ;  /* 0x00001e0000057984 */ /* 0x000ee40000000400 */
[----:B------:R-:W0:Y:S01]  /*4e60*/  MUFU.EX2 R141, R141 ;  /* 0x0000008d008d7308 */ /* 0x000e220000000800 */
[----:B------:R-:W-:Y:S02]  /*4e70*/  FMUL.FTZ R145, R4, R93 ;  /* 0x0000005d04917220 */ /* 0x000fe40000410000 */
[----:B------:R-:W-:Y:S02]  /*4e80*/  FMUL.FTZ R152, R135, R150 ;  /* 0x0000009687987220 */ /* 0x000fe40000410000 */
[----:B------:R-:W-:-:S03]  /*4e90*/  FFMA.FTZ R150, R128, R142, R129 ;  /* 0x0000008e80967223 */ /* 0x000fc60000010081 */
[----:B------:R-:W2:Y:S01]  /*4ea0*/  MUFU.EX2 R143, R143 ;  /* 0x0000008f008f7308 */ /* 0x000ea20000000800 */
[----:B------:R-:W-:Y:S01]  /*4eb0*/  FMUL.FTZ R144, R4, R94 ;  /* 0x0000005e04907220 */ /* 0x000fe20000410000 */
[----:B-1----:R-:W-:Y:S01]  /*4ec0*/  FSEL R137, R137, 1, !P3 ;  /* 0x3f80000089897808 */ /* 0x002fe20005800000 */
[----:B------:R-:W-:Y:S01]  /*4ed0*/  FFMA.FTZ R150, R126, R150, R127 ;  /* 0x000000967e967223 */ /* 0x000fe2000001007f */
[----:B------:R-:W-:-:S04]  /*4ee0*/  HADD2.F32 R7, -RZ, R7.H0_H0 ;  /* 0x20000007ff077230 */ /* 0x000fc80000004100 */
[----:B------:R-:W1:Y:S01]  /*4ef0*/  MUFU.EX2 R145, R145 ;  /* 0x0000009100917308 */ /* 0x000e620000000800 */
[----:B------:R-:W-:Y:S01]  /*4f00*/  FFMA.FTZ R150, R135, R150, R116 ;  /* 0x0000009687967223 */ /* 0x000fe20000010074 */
[----:B0-----:R-:W-:Y:S01]  /*4f10*/  FSEL R139, R139, 1, !P4 ;  /* 0x3f8000008b8b7808 */ /* 0x001fe20006000000 */
[----:B------:R-:W-:Y:S02]  /*4f20*/  FMUL.FTZ R146, R4, R95 ;  /* 0x0000005f04927220 */ /* 0x000fe40000410000 */
[----:B------:R-:W-:-:S03]  /*4f30*/  FMUL.FTZ R152, R137, R152 ;  /* 0x0000009889987220 */ /* 0x000fc60000410000 */
[----:B------:R-:W0:Y:S01]  /*4f40*/  MUFU.EX2 R144, R144 ;  /* 0x0000009000907308 */ /* 0x000e220000000800 */
[----:B------:R-:W-:Y:S01]  /*4f50*/  FMUL.FTZ R7, R112, R7 ;  /* 0x0000000770077220 */ /* 0x000fe20000410000 */
[----:B------:R-:W-:Y:S01]  /*4f60*/  ISETP.GE.U32.AND P5, PT, R122, UR19, PT ;  /* 0x000000137a007c0c */ /* 0x000fe2000bfa6070 */
[----:B------:R-:W-:Y:S01]  /*4f70*/  FFMA.FTZ R150, R137, R150, R134 ;  /* 0x0000009689967223 */ /* 0x000fe20000010086 */
[----:B------:R-:W-:Y:S01]  /*4f80*/  FSEL R141, R141, 1, !P2 ;  /* 0x3f8000008d8d7808 */ /* 0x000fe20005000000 */
[C---:B------:R-:W-:Y:S02]  /*4f90*/  FMUL.FTZ R147, R4.reuse, R96 ;  /* 0x0000006004937220 */ /* 0x040fe40000410000 */
[----:B------:R-:W-:Y:S01]  /*4fa0*/  FMUL.FTZ R152, R139, R152 ;  /* 0x000000988b987220 */ /* 0x000fe20000410000 */
[----:B------:R-:W0:Y:S01]  /*4fb0*/  MUFU.EX2 R146, R146 ;  /* 0x0000009200927308 */ /* 0x000e220000000800 */
[----:B------:R-:W-:Y:S01]  /*4fc0*/  FSEL R142, R7, RZ, !P5 ;  /* 0x000000ff078e7208 */ /* 0x000fe20006800000 */
[----:B------:R-:W-:Y:S01]  /*4fd0*/  FFMA.FTZ R150, R139, R150, R136 ;  /* 0x000000968b967223 */ /* 0x000fe20000010088 */
[----:B--2---:R-:W-:Y:S01]  /*4fe0*/  FSEL R143, R143, 1, !P1 ;  /* 0x3f8000008f8f7808 */ /* 0x004fe20004800000 */
[----:B------:R-:W-:Y:S01]  /*4ff0*/  FMUL.FTZ R148, R4, R97 ;  /* 0x0000006104947220 */ /* 0x000fe20000410000 */
[----:B------:R-:W-:Y:S01]  /*5000*/  HADD2.F32 R7, -RZ, R10.H0_H0 ;  /* 0x2000000aff077230 */ /* 0x000fe20000004100 */
[----:B------:R-:W-:-:S02]  /*5010*/  FMUL.FTZ R152, R141, R152 ;  /* 0x000000988d987220 */ /* 0x000fc40000410000 */
[----:B------:R-:W2:Y:S01]  /*5020*/  MUFU.EX2 R147, R147 ;  /* 0x0000009300937308 */ /* 0x000ea20000000800 */
[----:B------:R-:W-:Y:S01]  /*5030*/  FFMA.FTZ R150, R141, R150, R138 ;  /* 0x000000968d967223 */ /* 0x000fe2000001008a */
[----:B------:R-:W-:Y:S01]  /*5040*/  ISETP.GE.U32.AND P6, PT, R121, UR19, PT ;  /* 0x0000001379007c0c */ /* 0x000fe2000bfc6070 */
[----:B------:R-:W-:Y:S01]  /*5050*/  FMUL.FTZ R149, R4, R98 ;  /* 0x0000006204957220 */ /* 0x000fe20000410000 */
[----:B-1----:R-:W-:Y:S01]  /*5060*/  FSEL R145, R145, 1, !P5 ;  /* 0x3f80000091917808 */ /* 0x002fe20006800000 */
[----:B---3--:R-:W-:Y:S01]  /*5070*/  HADD2.F32 R10, -RZ, R11.H0_H0 ;  /* 0x2000000bff0a7230 */ /* 0x008fe20000004100 */
[C---:B------:R-:W-:Y:S02]  /*5080*/  FMUL.FTZ R152, R143.reuse, R152 ;  /* 0x000000988f987220 */ /* 0x040fe40000410000 */
[----:B------:R-:W-:Y:S01]  /*5090*/  FMUL.FTZ R151, R102, R7 ;  /* 0x0000000766977220 */ /* 0x000fe20000410000 */
[----:B------:R-:W1:Y:S01]  /*50a0*/  MUFU.EX2 R148, R148 ;  /* 0x0000009400947308 */ /* 0x000e620000000800 */
[----:B------:R-:W-:Y:S01]  /*50b0*/  FFMA.FTZ R11, R143, R150, R140 ;  /* 0x000000968f0b7223 */ /* 0x000fe2000001008c */
[----:B0-----:R-:W-:Y:S01]  /*50c0*/  FSEL R144, R144, 1, !P6 ;  /* 0x3f80000090907808 */ /* 0x001fe20007000000 */
[----:B------:R-:W-:Y:S01]  /*50d0*/  FMUL.FTZ R4, R4, R99 ;  /* 0x0000006304047220 */ /* 0x000fe20000410000 */
[----:B----4-:R-:W-:Y:S01]  /*50e0*/  HADD2.F32 R150, -RZ, R9.H0_H0 ;  /* 0x20000009ff967230 */ /* 0x010fe20000004100 */
[----:B------:R-:W-:Y:S01]  /*50f0*/  FMUL.FTZ R153, R145, R152 ;  /* 0x0000009891997220 */ /* 0x000fe20000410000 */
[----:B------:R-:W-:Y:S01]  /*5100*/  ISETP.GE.U32.AND P3, PT, R120, UR19, PT ;  /* 0x0000001378007c0c */ /* 0x000fe2000bf66070 */
[----:B------:R-:W-:Y:S01]  /*5110*/  FMUL.FTZ R10, R113, R10 ;  /* 0x0000000a710a7220 */ /* 0x000fe20000410000 */
[----:B------:R-:W0:Y:S01]  /*5120*/  MUFU.EX2 R149, R149 ;  /* 0x0000009500957308 */ /* 0x000e220000000800 */
[----:B------:R-:W-:Y:S01]  /*5130*/  FSEL R151, R151, RZ, !P6 ;  /* 0x000000ff97977208 */ /* 0x000fe20007000000 */
[----:B------:R-:W-:Y:S01]  /*5140*/  FFMA.FTZ R11, R145, R11, R142 ;  /* 0x0000000b910b7223 */ /* 0x000fe2000001008e */
[----:B------:R-:W-:Y:S01]  /*5150*/  HADD2.F32 R8, -RZ, R8.H0_H0 ;  /* 0x20000008ff087230 */ /* 0x000fe20000004100 */
[----:B------:R-:W-:Y:S01]  /*5160*/  FMUL.FTZ R7, R144, R153 ;  /* 0x0000009990077220 */ /* 0x000fe20000410000 */
[----:B------:R-:W-:Y:S01]  /*5170*/  ISETP.GE.U32.AND P4, PT, R119, UR19, PT ;  /* 0x0000001377007c0c */ /* 0x000fe2000bf86070 */
[----:B------:R-:W-:Y:S01]  /*5180*/  FMUL.FTZ R150, R101, R150 ;  /* 0x0000009665967220 */ /* 0x000fe20000410000 */
[----:B------:R-:W-:Y:S01]  /*5190*/  FSEL R146, R146, 1, !P3 ;  /* 0x3f80000092927808 */ /* 0x000fe20005800000 */
[----:B------:R-:W3:Y:S01]  /*51a0*/  MUFU.EX2 R4, R4 ;  /* 0x0000000400047308 */ /* 0x000ee20000000800 */
[----:B------:R-:W-:Y:S01]  /*51b0*/  FSEL R153, R10, RZ, !P3 ;  /* 0x000000ff0a997208 */ /* 0x000fe20005800000 */
[----:B------:R-:W-:Y:S01]  /*51c0*/  FFMA.FTZ R11, R144, R11, R151 ;  /* 0x0000000b900b7223 */ /* 0x000fe20000010097 */
[----:B------:R-:W-:Y:S01]  /*51d0*/  HADD2.F32 R9, -RZ, R6.H0_H0 ;  /* 0x20000006ff097230 */ /* 0x000fe20000004100 */
[----:B------:R-:W-:Y:S01]  /*51e0*/  FMUL.FTZ R8, R115, R8 ;  /* 0x0000000873087220 */ /* 0x000fe20000410000 */
[----:B------:R-:W-:Y:S01]  /*51f0*/  ISETP.GE.U32.AND P2, PT, R118, UR19, PT ;  /* 0x0000001376007c0c */ /* 0x000fe2000bf46070 */
[----:B------:R-:W-:Y:S01]  /*5200*/  FFMA.FTZ R11, R146, R11, R153 ;  /* 0x0000000b920b7223 */ /* 0x000fe20000010099 */
[----:B--2---:R-:W-:-:S02]  /*5210*/  FSEL R147, R147, 1, !P4 ;  /* 0x3f80000093937808 */ /* 0x004fc40006000000 */
[----:B------:R-:W-:Y:S01]  /*5220*/  FSEL R150, R150, RZ, !P4 ;  /* 0x000000ff96967208 */ /* 0x000fe20006000000 */
[----:B------:R-:W-:Y:S01]  /*5230*/  HADD2.F32 R5, -RZ, R5.H0_H0 ;  /* 0x20000005ff057230 */ /* 0x000fe20000004100 */
[----:B------:R-:W-:Y:S01]  /*5240*/  FMUL.FTZ R9, R100, R9 ;  /* 0x0000000964097220 */ /* 0x000fe20000410000 */
[----:B------:R-:W-:Y:S02]  /*5250*/  ISETP.GE.U32.AND P1, PT, R117, UR19, PT ;  /* 0x0000001375007c0c */ /* 0x000fe4000bf26070 */
[----:B-1----:R-:W-:Y:S01]  /*5260*/  FSEL R148, R148, 1, !P2 ;  /* 0x3f80000094947808 */ /* 0x002fe20005000000 */
[----:B------:R-:W-:Y:S01]  /*5270*/  FFMA.FTZ R11, R147, R11, R150 ;  /* 0x0000000b930b7223 */ /* 0x000fe20000010096 */
[----:B------:R-:W-:Y:S01]  /*5280*/  FSEL R155, R8, RZ, !P2 ;  /* 0x000000ff089b7208 */ /* 0x000fe20005000000 */
[----:B------:R-:W-:Y:S01]  /*5290*/  FMUL.FTZ R6, R146, R7 ;  /* 0x0000000792067220 */ /* 0x000fe20000410000 */
[----:B------:R-:W-:Y:S01]  /*52a0*/  ISETP.GE.U32.AND P5, PT, R59, UR19, PT ;  /* 0x000000133b007c0c */ /* 0x000fe2000bfa6070 */
[----:B------:R-:W-:Y:S01]  /*52b0*/  FMUL.FTZ R5, R114, R5 ;  /* 0x0000000572057220 */ /* 0x000fe20000410000 */
[----:B0-----:R-:W-:Y:S01]  /*52c0*/  FSEL R149, R149, 1, !P1 ;  /* 0x3f80000095957808 */ /* 0x001fe20004800000 */
[----:B------:R-:W-:Y:S01]  /*52d0*/  FFMA.FTZ R11, R148, R11, R155 ;  /* 0x0000000b940b7223 */ /* 0x000fe2000001009b */
[----:B------:R-:W-:Y:S01]  /*52e0*/  FSEL R152, R9, RZ, !P1 ;  /* 0x000000ff09987208 */ /* 0x000fe20004800000 */
[----:B------:R-:W-:Y:S01]  /*52f0*/  FMUL.FTZ R7, R147, R6 ;  /* 0x0000000693077220 */ /* 0x000fe20000410000 */
[----:B---3--:R-:W-:-:S02]  /*5300*/  FSEL R154, R4, 1, !P5 ;  /* 0x3f800000049a7808 */ /* 0x008fc40006800000 */
        /* <DEDUP_REMOVED lines=42> */
[----:B------:R-:W-:Y:S01]  /*55b0*/  HFMA2.MMA R11, -RZ, RZ, 0, 0 ;  /* 0x00000000ff0b7435 */ /* 0x000fe200000001ff */
[----:B------:R-:W-:Y:S01]  /*55c0*/  USHF.L.U32 UR23, UR7, 0x3, URZ ;  /* 0x0000000307177899 */ /* 0x000fe2000800063f */
[----:B------:R-:W-:-:S08]  /*55d0*/  IMAD.MOV.U32 R10, RZ, RZ, 0x3f800000 ;  /* 0x3f800000ff0a7424 */ /* 0x000fd000078e00ff */
        /* <DEDUP_REMOVED lines=15> */
[----:B--2---:R-:W-:-:S02]  /*56d0*/  @P1 IMAD.MOV.U32 R9, RZ, RZ, R11 ;  /* 0x000000ffff091224 */ /* 0x004fc400078e000b */
[----:B------:R-:W-:Y:S02]  /*56e0*/  @P1 IMAD.MOV.U32 R8, RZ, RZ, R10 ;  /* 0x000000ffff081224 */ /* 0x000fe400078e000a */
[C---:B0-----:R-:W-:Y:S02]  /*56f0*/  @P1 FMUL.FTZ R161, R158.reuse, R4 ;  /* 0x000000049ea11220 */ /* 0x041fe40000410000 */
        /* <DEDUP_REMOVED lines=13> */
.L_x_3609:
[----:B------:R-:W-:Y:S05]  /*57d0*/  BSYNC B0 ;  /* 0x0000000000007941 */ /* 0x000fea0003800000 */
.L_x_3608:
        /* <DEDUP_REMOVED lines=35> */
.L_x_3611:
[----:B------:R-:W-:Y:S05]  /*5a10*/  BSYNC B0 ;  /* 0x0000000000007941 */ /* 0x000fea0003800000 */
.L_x_3610:
        /* <DEDUP_REMOVED lines=22> */
.L_x_3607:
[----:B------:R-:W-:Y:S01]  /*5b80*/  BAR.SYNC.DEFER_BLOCKING 0x0 ;  /* 0x0000000000007b1d */ /* 0x000fe20000010000 */
[----:B-1----:R-:W-:Y:S01]  /*5b90*/  F2FP.PACK_AB R4, R80, R81 ;  /* 0x000000515004723e */ /* 0x002fe200000000ff */
[----:B------:R-:W-:Y:S01]  /*5ba0*/  USHF.L.U32 UR20, UR6, 0xa, URZ ;  /* 0x0000000a06147899 */ /* 0x000fe2000800063f */
[----:B------:R-:W-:-:S02]  /*5bb0*/  F2FP.PACK_AB R5, R78, R79 ;  /* 0x0000004f4e05723e */ /* 0x000fc400000000ff */
[C---:B------:R-:W-:Y:S01]  /*5bc0*/  PRMT R6, R4.reuse, 0x7610, R6 ;  /* 0x0000761004067816 */ /* 0x040fe20000000006 */
        /* <DEDUP_REMOVED lines=11> */
[C---:B0-----:R-:W-:Y:S01]  /*5c80*/  PRMT R11, R4.reuse, 0x7610, R11 ;  /* 0x00007610040b7816 */ /* 0x041fe2000000000b */
[----:B------:R-:W-:Y:S01]  /*5c90*/  BSSY B0, `(.L_x_3613) ;  /* 0x0000044000007945 */ /* 0x000fe20003800000 */
[----:B------:R-:W-:-:S02]  /*5ca0*/  PRMT R10, R4, 0x7632, R10 ;  /* 0x00007632040a7816 */ /* 0x000fc4000000000a */
[----:B------:R-:W-:Y:S02]  /*5cb0*/  F2FP.PACK_AB R4, R72, R73 ;  /* 0x000000494804723e */ /* 0x000fe400000000ff */
[----:B------:R-:W-:Y:S01]  /*5cc0*/  PRMT R84, R5, 0x7610, R84 ;  /* 0x0000761005547816 */ /* 0x000fe20000000054 */
[----:B------:R0:W-:Y:S01]  /*5cd0*/  STS.U16 [R26], R6 ;  /* 0x000000061a007388 */ /* 0x0001e20000000400 */
[----:B------:R-:W-:-:S03]  /*5ce0*/  ISETP.NE.AND P0, PT, R82, RZ, PT ;  /* 0x000000ff5200720c */ /* 0x000fc60003f05270 */
[----:B------:R1:W-:Y:S04]  /*5cf0*/  STS.U16 [R25+0x2], R7 ;  /* 0x0000020719007388 */ /* 0x0003e80000000400 */
[----:B------:R2:W-:Y:S01]  /*5d00*/  STS.U16 [R24+0x4], R8 ;  /* 0x0000040818007388 */ /* 0x0005e20000000400 */
[----:B0-----:R-:W-:Y:S02]  /*5d10*/  PRMT R6, R5, 0x7632, R6 ;  /* 0x0000763205067816 */ /* 0x001fe40000000006 */
[----:B------:R-:W-:Y:S01]  /*5d20*/  F2FP.PACK_AB R5, R70, R71 ;  /* 0x000000474605723e */ /* 0x000fe200000000ff */
[----:B------:R0:W-:Y:S01]  /*5d30*/  STS.U16 [R23+0x6], R9 ;  /* 0x0000060917007388 */ /* 0x0001e20000000400 */
[----:B-1----:R-:W-:-:S03]  /*5d40*/  PRMT R7, R4, 0x7610, R7 ;  /* 0x0000761004077816 */ /* 0x002fc60000000007 */
[----:B------:R-:W-:Y:S01]  /*5d50*/  STS.U16 [R22+0x8], R11 ;  /* 0x0000080b16007388 */ /* 0x000fe20000000400 */
[----:B--2---:R-:W-:Y:S02]  /*5d60*/  PRMT R8, R4, 0x7632, R8 ;  /* 0x0000763204087816 */ /* 0x004fe40000000008 */
[----:B------:R-:W-:Y:S01]  /*5d70*/  F2FP.PACK_AB R4, R68, R69 ;  /* 0x000000454404723e */ /* 0x000fe200000000ff */
[----:B------:R1:W-:Y:S01]  /*5d80*/  STS.U16 [R21+0xa], R10 ;  /* 0x00000a0a15007388 */ /* 0x0003e20000000400 */
[----:B0-----:R-:W-:-:S03]  /*5d90*/  PRMT R9, R5, 0x7610, R9 ;  /* 0x0000761005097816 */ /* 0x001fc60000000009 */
[----:B------:R0:W-:Y:S04]  /*5da0*/  STS.U16 [R20+0xc], R84 ;  /* 0x00000c5414007388 */ /* 0x0001e80000000400 */
[----:B------:R2:W-:Y:S01]  /*5db0*/  STS.U16 [R19+0xe], R6 ;  /* 0x00000e0613007388 */ /* 0x0005e20000000400 */
[----:B-1----:R-:W-:Y:S02]  /*5dc0*/  PRMT R10, R5, 0x7632, R10 ;  /* 0x00007632050a7816 */ /* 0x002fe4000000000a */
[----:B------:R-:W-:Y:S01]  /*5dd0*/  F2FP.PACK_AB R5, R66, R67 ;  /* 0x000000434205723e */ /* 0x000fe200000000ff */
[----:B------:R1:W-:Y:S01]  /*5de0*/  STS.U16 [R18+0x10], R7 ;  /* 0x0000100712007388 */ /* 0x0003e20000000400 */
[----:B0-----:R-:W-:-:S03]  /*5df0*/  PRMT R84, R4, 0x7632, R84 ;  /* 0x0000763204547816 */ /* 0x001fc60000000054 */
[----:B------:R-:W-:Y:S01]  /*5e00*/  STS.U16 [R17+0x12], R8 ;  /* 0x0000120811007388 */ /* 0x000fe20000000400 */
[----:B--2---:R-:W-:-:S03]  /*5e10*/  IMAD.U32 R6, RZ, RZ, UR19 ;  /* 0x00000013ff067e24 */ /* 0x004fc6000f8e00ff */
[----:B------:R-:W-:Y:S01]  /*5e20*/  STS.U16 [R16+0x14], R9 ;  /* 0x0000140910007388 */ /* 0x000fe20000000400 */
[----:B-1----:R-:W-:-:S03]  /*5e30*/  PRMT R7, R5, 0x7632, R7 ;  /* 0x0000763205077816 */ /* 0x002fc60000000007 */
        /* <DEDUP_REMOVED lines=41> */
.L_x_3614:
[----:B------:R-:W-:Y:S05]  /*60d0*/  BSYNC B0 ;  /* 0x0000000000007941 */ /* 0x000fea0003800000 */
.L_x_3613:
        /* <DEDUP_REMOVED lines=26> */
[----:B------:R-:W-:Y:S01]  /*6280*/  IMAD.U32 R11, RZ, RZ, UR28 ;  /* 0x0000001cff0b7e24 */ /* 0x000fe2000f8e00ff */
[----:B------:R-:W-:Y:S01]  /*6290*/  UIMAD UR21, UR28, UR23, UR21 ;  /* 0x000000171c1572a4 */ /* 0x000fe2000f8e0215 */
[----:B------:R-:W-:Y:S01]  /*62a0*/  @!P5 STG.E.U16 [R6.64+0x80], R87 ;  /* 0x000080570600d986 */ /* 0x000fe2000c101518 */
[-C--:B------:R-:W-:Y:S01]  /*62b0*/  ISETP.GE.AND P5, PT, R53, R115.reuse, PT ;  /* 0x000000733500720c */ /* 0x080fe20003fa6270 */
[----:B------:R-:W-:Y:S01]  /*62c0*/  UIMAD.WIDE.U32 UR22, UR28, UR22, URZ ;  /* 0x000000161c1672a5 */ /* 0x000fe2000f8e003f */
[----:B------:R-:W-:Y:S01]  /*62d0*/  IMAD.SHL.U32 R84, R83, 0x2, RZ ;  /* 0x0000000253547824 */ /* 0x000fe200078e00ff */
        /* <DEDUP_REMOVED lines=17> */
[----:B------:R-:W-:Y:S01]  /*63f0*/  MOV R11, UR26 ;  /* 0x0000001a000b7c02 */ /* 0x000fe20008000f00 */
[----:B------:R-:W-:Y:S01]  /*6400*/  @!P2 STG.E.U16 [R6.64+0x240], R101 ;  /* 0x000240650600a986 */ /* 0x000fe2000c101518 */
[-C--:B------:R-:W-:Y:S02]  /*6410*/  ISETP.GE.AND P2, PT, R47, R115.reuse, PT ;  /* 0x000000732f00720c */ /* 0x080fe40003f46270 */
[----:B------:R-:W-:Y:S01]  /*6420*/  @!P1 IADD3 R9, R9, UR21, RZ ;  /* 0x0000001509099c10 */ /* 0x000fe2000fffe0ff */
[----:B------:R-:W-:Y:S01]  /*6430*/  @!P3 STG.E.U16 [R6.64+0x280], R103 ;  /* 0x000280670600b986 */ /* 0x000fe2000c101518 */
[----:B------:R-:W-:Y:S01]  /*6440*/  ISETP.GE.AND P3, PT, R46, R115, PT ;  /* 0x000000732e00720c */ /* 0x000fe20003f66270 */
[----:B------:R-:W-:Y:S01]  /*6450*/  UIMAD UR21, UR27, UR30, URZ ;  /* 0x0000001e1b1572a4 */ /* 0x000fe2000f8e023f */
[----:B0-----:R-:W-:Y:S01]  /*6460*/  SHF.L.U64.HI R85, R83, 0x1, R3 ;  /* 0x0000000153557819 */ /* 0x001fe20000010203 */
[----:B------:R-:W-:Y:S01]  /*6470*/  @!P5 STG.E.U16 [R6.64+0x300], R107 ;  /* 0x0003006b0600d986 */ /* 0x000fe2000c101518 */
[----:B------:R-:W-:Y:S01]  /*6480*/  UIADD3 UR30, UP0, UR20, UR22, URZ ;  /* 0x00000016141e7290 */ /* 0x000fe2000ff1e03f */
[----:B------:R-:W-:Y:S01]  /*6490*/  @!P1 IMAD.WIDE.U32 R8, R11, c[0x0][0x1f8], R8 ;  /* 0x00007e000b089a25 */ /* 0x000fe200078e0008 */
[----:B------:R-:W-:Y:S01]  /*64a0*/  UIMAD UR21, UR26, UR31, UR21 ;  /* 0x0000001f1a1572a4 */ /* 0x000fe2000f8e0215 */
[----:B------:R-:W-:Y:S03]  /*64b0*/  @!P4 STG.E.U16 [R6.64+0x2c0], R105 ;  /* 0x0002c0690600c986 */ /* 0x000fe6000c101518 */
[----:B------:R-:W-:Y:S01]  /*64c0*/  MOV R87, UR30 ;  /* 0x0000001e00577c02 */ /* 0x000fe20008000f00 */
        /* <DEDUP_REMOVED lines=96> */
[----:B------:R-:W-:Y:S01]  /*6ad0*/  FMUL.FTZ R9, R94, -1.4426950216293334961 ;  /* 0xbfb8aa3b5e097820 */ /* 0x000fe20000410000 */
[----:B------:R0:W1:Y:S01]  /*6ae0*/  MUFU.EX2 R96, R6 ;  /* 0x0000000600607308 */ /* 0x0000620000000800 */
[----:B------:R-:W-:Y:S02]  /*6af0*/  LDS.U16 R89, [R15+0x16] ;  /* 0x000016000f597984 */ /* 0x000fe40000000400 */
[----:B------:R-:W-:-:S05]  /*6b00*/  FMUL.FTZ R88, R87, -1.4426950216293334961 ;  /* 0xbfb8aa3b57587820 */ /* 0x000fca0000410000 */
[----:B------:R2:W-:Y:S01]  /*6b10*/  MUFU.EX2 R97, R9 ;  /* 0x0000000900617308 */ /* 0x0005e20000000800 */
[----:B0-----:R-:W0:Y:S07]  /*6b20*/  LDS.U16 R6, [R13+0x1a] ;  /* 0x00001a000d067984 */ /* 0x001e2e0000000400 */
[----:B------:R1:W-:Y:S01]  /*6b30*/  MUFU.EX2 R98, R88 ;  /* 0x0000005800627308 */ /* 0x0003e20000000800 */
[----:B--2---:R-:W2:Y:S04]  /*6b40*/  LDS.U16 R9, [R12+0x1c] ;  /* 0x00001c000c097984 */ /* 0x004ea80000000400 */
[----:B-1----:R-:W1:Y:S01]  /*6b50*/  LDS.U16 R88, [R0+0x1e] ;  /* 0x00001e0000587984 */ /* 0x002e620000000400 */
[----:B---3--:R-:W-:-:S02]  /*6b60*/  HADD2.F32 R86, -RZ, R86.H0_H0 ;  /* 0x20000056ff567230 */ /* 0x008fc40000004100 */
[----:B----4-:R-:W-:Y:S02]  /*6b70*/  HADD2.F32 R93, -RZ, R93.H0_H0 ;  /* 0x2000005dff5d7230 */ /* 0x010fe40000004100 */
[----:B-----5:R-:W-:Y:S01]  /*6b80*/  HADD2.F32 R8, -RZ, R8.H0_H0 ;  /* 0x20000008ff087230 */ /* 0x020fe20000004100 */
[----:B------:R-:W-:Y:S01]  /*6b90*/  FMUL.FTZ R99, R86, -1.4426950216293334961 ;  /* 0xbfb8aa3b56637820 */ /* 0x000fe20000410000 */
[----:B------:R-:W-:Y:S01]  /*6ba0*/  HADD2.F32 R11, -RZ, R11.H0_H0 ;  /* 0x2000000bff0b7230 */ /* 0x000fe20000004100 */
[----:B------:R-:W-:Y:S01]  /*6bb0*/  FMUL.FTZ R100, R93, -1.4426950216293334961 ;  /* 0xbfb8aa3b5d647820 */ /* 0x000fe20000410000 */
[----:B------:R-:W-:Y:S01]  /*6bc0*/  HADD2.F32 R90, -RZ, R90.H0_H0 ;  /* 0x2000005aff5a7230 */ /* 0x000fe20000004100 */
[----:B------:R-:W-:Y:S02]  /*6bd0*/  FMUL.FTZ R101, R8, -1.4426950216293334961 ;  /* 0xbfb8aa3b08657820 */ /* 0x000fe40000410000 */
[----:B------:R-:W3:Y:S01]  /*6be0*/  MUFU.EX2 R99, R99 ;  /* 0x0000006300637308 */ /* 0x000ee20000000800 */
[----:B------:R-:W-:Y:S01]  /*6bf0*/  FMUL.FTZ R102, R11, -1.4426950216293334961 ;  /* 0xbfb8aa3b0b667820 */ /* 0x000fe20000410000 */
[----:B------:R-:W-:Y:S01]  /*6c00*/  HADD2.F32 R91, -RZ, R91.H0_H0 ;  /* 0x2000005bff5b7230 */ /* 0x000fe20000004100 */
[----:B------:R-:W-:-:S05]  /*6c10*/  FMUL.FTZ R103, R90, -1.4426950216293334961 ;  /* 0xbfb8aa3b5a677820 */ /* 0x000fca0000410000 */
[----:B------:R-:W4:Y:S01]  /*6c20*/  MUFU.EX2 R100, R100 ;  /* 0x0000006400647308 */ /* 0x000f220000000800 */
[----:B------:R-:W-:Y:S01]  /*6c30*/  FMUL.FTZ R108, R91, -1.4426950216293334961 ;  /* 0xbfb8aa3b5b6c7820 */ /* 0x000fe20000410000 */
[----:B0-----:R-:W-:-:S06]  /*6c40*/  HADD2.F32 R6, -RZ, R6.H0_H0 ;  /* 0x20000006ff067230 */ /* 0x001fcc0000004100 */
[----:B------:R-:W0:Y:S01]  /*6c50*/  MUFU.EX2 R101, R101 ;  /* 0x0000006500657308 */ /* 0x000e220000000800 */
[----:B------:R-:W-:Y:S02]  /*6c60*/  HADD2.F32 R92, -RZ, R92.H0_H0 ;  /* 0x2000005cff5c7230 */ /* 0x000fe40000004100 */
[----:B--2---:R-:W-:-:S05]  /*6c70*/  HADD2.F32 R9, -RZ, R9.H0_H0 ;  /* 0x20000009ff097230 */ /* 0x004fca0000004100 */
[----:B------:R-:W2:Y:S01]  /*6c80*/  MUFU.EX2 R102, R102 ;  /* 0x0000006600667308 */ /* 0x000ea20000000800 */
[----:B------:R-:W-:Y:S01]  /*6c90*/  HADD2.F32 R7, -RZ, R7.H0_H0 ;  /* 0x20000007ff077230 */ /* 0x000fe20000004100 */
[----:B------:R-:W-:Y:S01]  /*6ca0*/  FADD.FTZ R96, R96, 1 ;  /* 0x3f80000060607421 */ /* 0x000fe20000010000 */
[----:B-1----:R-:W-:-:S05]  /*6cb0*/  HADD2.F32 R88, -RZ, R88.H0_H0 ;  /* 0x20000058ff587230 */ /* 0x002fca0000004100 */
[----:B------:R-:W1:Y:S01]  /*6cc0*/  MUFU.EX2 R103, R103 ;  /* 0x0000006700677308 */ /* 0x000e620000000800 */
[----:B------:R-:W-:Y:S01]  /*6cd0*/  FMUL.FTZ R109, R6, -1.4426950216293334961 ;  /* 0xbfb8aa3b066d7820 */ /* 0x000fe20000410000 */
[----:B------:R-:W-:Y:S01]  /*6ce0*/  HADD2.F32 R10, -RZ, R10.H0_H0 ;  /* 0x2000000aff0a7230 */ /* 0x000fe20000004100 */
[----:B------:R-:W-:Y:S01]  /*6cf0*/  FMUL.FTZ R110, R9, -1.4426950216293334961 ;  /* 0xbfb8aa3b096e7820 */ /* 0x000fe20000410000 */
[----:B------:R-:W-:Y:S01]  /*6d00*/  HADD2.F32 R89, -RZ, R89.H0_H0 ;  /* 0x20000059ff597230 */ /* 0x000fe20000004100 */
[----:B------:R-:W-:-:S03]  /*6d10*/  FMUL.FTZ R111, R88, -1.4426950216293334961 ;  /* 0xbfb8aa3b586f7820 */ /* 0x000fc60000410000 */
[----:B------:R-:W5:Y:S01]  /*6d20*/  MUFU.EX2 R108, R108 ;  /* 0x0000006c006c7308 */ /* 0x000f620000000800 */
[----:B------:R-:W-:Y:S02]  /*6d30*/  FMUL.FTZ R104, R92, -1.4426950216293334961 ;  /* 0xbfb8aa3b5c687820 */ /* 0x000fe40000410000 */
[----:B------:R-:W-:Y:S02]  /*6d40*/  FMUL.FTZ R105, R7, -1.4426950216293334961 ;  /* 0xbfb8aa3b07697820 */ /* 0x000fe40000410000 */
[----:B---3--:R-:W-:Y:S02]  /*6d50*/  FADD.FTZ R99, R99, 1 ;  /* 0x3f80000063637421 */ /* 0x008fe40000010000 */
[----:B----4-:R-:W-:Y:S01]  /*6d60*/  FADD.FTZ R100, R100, 1 ;  /* 0x3f80000064647421 */ /* 0x010fe20000010000 */
[----:B------:R-:W3:Y:S01]  /*6d70*/  MUFU.RCP R96, R96 ;  /* 0x0000006000607308 */ /* 0x000ee20000001000 */
[----:B------:R-:W-:Y:S02]  /*6d80*/  FMUL.FTZ R106, R10, -1.4426950216293334961 ;  /* 0xbfb8aa3b0a6a7820 */ /* 0x000fe40000410000 */
[----:B------:R-:W-:-:S05]  /*6d90*/  FMUL.FTZ R107, R89, -1.4426950216293334961 ;  /* 0xbfb8aa3b596b7820 */ /* 0x000fca0000410000 */
[----:B------:R-:W4:Y:S01]  /*6da0*/  MUFU.EX2 R109, R109 ;  /* 0x0000006d006d7308 */ /* 0x000f220000000800 */
[----:B0-----:R-:W-:Y:S02]  /*6db0*/  FADD.FTZ R101, R101, 1 ;  /* 0x3f80000065657421 */ /* 0x001fe40000010000 */
[----:B--2---:R-:W-:-:S05]  /*6dc0*/  FADD.FTZ R102, R102, 1 ;  /* 0x3f80000066667421 */ /* 0x004fca0000010000 */
[----:B------:R-:W0:Y:S01]  /*6dd0*/  MUFU.EX2 R110, R110 ;  /* 0x0000006e006e7308 */ /* 0x000e220000000800 */
[----:B-1----:R-:W-:Y:S02]  /*6de0*/  FADD.FTZ R103, R103, 1 ;  /* 0x3f80000067677421 */ /* 0x002fe40000010000 */
[----:B------:R-:W-:-:S05]  /*6df0*/  FADD.FTZ R97, R97, 1 ;  /* 0x3f80000061617421 */ /* 0x000fca0000010000 */
[----:B------:R-:W1:Y:S01]  /*6e00*/  MUFU.EX2 R111, R111 ;  /* 0x0000006f006f7308 */ /* 0x000e620000000800 */
[----:B-----5:R-:W-:-:S07]  /*6e10*/  FADD.FTZ R108, R108, 1 ;  /* 0x3f8000006c6c7421 */ /* 0x020fce0000010000 */
[----:B------:R-:W2:Y:S08]  /*6e20*/  MUFU.EX2 R104, R104 ;  /* 0x0000006800687308 */ /* 0x000eb00000000800 */
[----:B------:R-:W5:Y:S08]  /*6e30*/  MUFU.EX2 R105, R105 ;  /* 0x0000006900697308 */ /* 0x000f700000000800 */
[----:B------:R-:W0:Y:S01]  /*6e40*/  MUFU.RCP R99, R99 ;  /* 0x0000006300637308 */ /* 0x000e220000001000 */
[----:B------:R-:W-:-:S07]  /*6e50*/  FADD.FTZ R98, R98, 1 ;  /* 0x3f80000062627421 */ /* 0x000fce0000010000 */
[----:B------:R-:W0:Y:S08]  /*6e60*/  MUFU.RCP R100, R100 ;  /* 0x0000006400647308 */ /* 0x000e300000001000 */
[----:B------:R-:W0:Y:S08]  /*6e70*/  MUFU.EX2 R106, R106 ;  /* 0x0000006a006a7308 */ /* 0x000e300000000800 */
[----:B------:R-:W0:Y:S01]  /*6e80*/  MUFU.EX2 R107, R107 ;  /* 0x0000006b006b7308 */ /* 0x000e220000000800 */
[----:B---3--:R-:W-:-:S07]  /*6e90*/  FMUL.FTZ R96, R95, R96 ;  /* 0x000000605f607220 */ /* 0x008fce0000410000 */
[----:B------:R-:W3:Y:S01]  /*6ea0*/  MUFU.RCP R101, R101 ;  /* 0x0000006500657308 */ /* 0x000ee20000001000 */
[----:B----4-:R-:W-:-:S07]  /*6eb0*/  FADD.FTZ R109, R109, 1 ;  /* 0x3f8000006d6d7421 */ /* 0x010fce0000010000 */
[----:B------:R-:W4:Y:S01]  /*6ec0*/  MUFU.RCP R102, R102 ;  /* 0x0000006600667308 */ /* 0x000f220000001000 */
[----:B0-----:R-:W-:-:S07]  /*6ed0*/  FADD.FTZ R110, R110, 1 ;  /* 0x3f8000006e6e7421 */ /* 0x001fce0000010000 */
[----:B------:R-:W0:Y:S01]  /*6ee0*/  MUFU.RCP R103, R103 ;  /* 0x0000006700677308 */ /* 0x000e220000001000 */
[----:B-1----:R-:W-:-:S07]  /*6ef0*/  FADD.FTZ R111, R111, 1 ;  /* 0x3f8000006f6f7421 */ /* 0x002fce0000010000 */
[----:B------:R-:W1:Y:S01]  /*6f00*/  MUFU.RCP R97, R97 ;  /* 0x0000006100617308 */ /* 0x000e620000001000 */
[----:B------:R-:W-:Y:S02]  /*6f10*/  FMUL.FTZ R96, R96, R81 ;  /* 0x0000005160607220 */ /* 0x000fe40000410000 */
[----:B--2---:R-:W-:Y:S02]  /*6f20*/  FADD.FTZ R104, R104, 1 ;  /* 0x3f80000068687421 */ /* 0x004fe40000010000 */
[----:B-----5:R-:W-:-:S03]  /*6f30*/  FADD.FTZ R105, R105, 1 ;  /* 0x3f80000069697421 */ /* 0x020fc60000010000 */
[----:B------:R-:W2:Y:S01]  /*6f40*/  MUFU.RCP R108, R108 ;  /* 0x0000006c006c7308 */ /* 0x000ea20000001000 */
[----:B------:R-:W-:Y:S02]  /*6f50*/  FMUL.FTZ R81, R86, R99 ;  /* 0x0000006356517220 */ /* 0x000fe40000410000 */
[----:B------:R-:W-:-:S05]  /*6f60*/  FMUL.FTZ R86, R93, R100 ;  /* 0x000000645d567220 */ /* 0x000fca0000410000 */
[----:B------:R-:W5:Y:S01]  /*6f70*/  MUFU.RCP R98, R98 ;  /* 0x0000006200627308 */ /* 0x000f620000001000 */
[----:B------:R-:W-:Y:S02]  /*6f80*/  FADD.FTZ R106, R106, 1 ;  /* 0x3f8000006a6a7421 */ /* 0x000fe40000010000 */
[----:B------:R-:W-:Y:S02]  /*6f90*/  FADD.FTZ R107, R107, 1 ;  /* 0x3f8000006b6b7421 */ /* 0x000fe40000010000 */
[----:B------:R-:W-:-:S03]  /*6fa0*/  FMUL.FTZ R86, R86, R77 ;  /* 0x0000004d56567220 */ /* 0x000fc60000410000 */
[----:B------:R-:W2:Y:S01]  /*6fb0*/  MUFU.RCP R109, R109 ;  /* 0x0000006d006d7308 */ /* 0x000ea20000001000 */
[----:B---3--:R-:W-:Y:S02]  /*6fc0*/  FMUL.FTZ R77, R8, R101 ;  /* 0x00000065084d7220 */ /* 0x008fe40000410000 */
[----:B----4-:R-:W-:-:S05]  /*6fd0*/  FMUL.FTZ R8, R11, R102 ;  /* 0x000000660b087220 */ /* 0x010fca0000410000 */
[----:B------:R-:W3:Y:S01]  /*6fe0*/  MUFU.RCP R110, R110 ;  /* 0x0000006e006e7308 */ /* 0x000ee20000001000 */
[----:B0-----:R-:W-:Y:S02]  /*6ff0*/  FMUL.FTZ R11, R90, R103 ;  /* 0x000000675a0b7220 */ /* 0x001fe40000410000 */
[----:B-1----:R-:W-:-:S05]  /*7000*/  FMUL.FTZ R95, R94, R97 ;  /* 0x000000615e5f7220 */ /* 0x002fca0000410000 */
[----:B------:R-:W0:Y:S08]  /*7010*/  MUFU.RCP R113, R104 ;  /* 0x0000006800717308 */ /* 0x000e300000001000 */
[----:B------:R-:W1:Y:S08]  /*7020*/  MUFU.RCP R112, R105 ;  /* 0x0000006900707308 */ /* 0x000e700000001000 */
[----:B------:R-:W4:Y:S01]  /*7030*/  MUFU.RCP R111, R111 ;  /* 0x0000006f006f7308 */ /* 0x000f220000001000 */
        /* <DEDUP_REMOVED lines=9> */
[----:B------:R-:W-:-:S02]  /*70d0*/  FMUL.FTZ R69, R6, R109 ;  /* 0x0000006d06457220 */ /* 0x000fc40000410000 */
[----:B---3--:R-:W-:Y:S01]  /*70e0*/  FMUL.FTZ R6, R9, R110 ;  /* 0x0000006e09067220 */ /* 0x008fe20000410000 */
[----:B------:R-:W-:Y:S01]  /*70f0*/  F2FP.PACK_AB R95, R95, R96 ;  /* 0x000000605f5f723e */ /* 0x000fe200000000ff */
[----:B------:R-:W-:Y:S01]  /*7100*/  BAR.SYNC.DEFER_BLOCKING 0x0 ;  /* 0x0000000000007b1d */ /* 0x000fe20000010000 */
[----:B0-----:R-:W-:Y:S02]  /*7110*/  FMUL.FTZ R92, R92, R113 ;  /* 0x000000715c5c7220 */ /* 0x001fe40000410000 */
[----:B------:R-:W-:Y:S02]  /*7120*/  FMUL.FTZ R77, R77, R76 ;  /* 0x0000004c4d4d7220 */ /* 0x000fe40000410000 */
[----:B-1----:R-:W-:Y:S02]  /*7130*/  FMUL.FTZ R7, R7, R112 ;  /* 0x0000007007077220 */ /* 0x002fe40000410000 */
[----:B----4-:R-:W-:Y:S01]  /*7140*/  FMUL.FTZ R9, R88, R111 ;  /* 0x0000006f58097220 */ /* 0x010fe20000410000 */
[----:B------:R-:W-:Y:S01]  /*7150*/  F2FP.PACK_AB R80, R81, R80 ;  /* 0x000000505150723e */ /* 0x000fe200000000ff */
[----:B------:R-:W-:-:S02]  /*7160*/  FMUL.FTZ R8, R8, R75 ;  /* 0x0000004b08087220 */ /* 0x000fc40000410000 */
[----:B------:R-:W-:Y:S02]  /*7170*/  FMUL.FTZ R10, R10, R115 ;  /* 0x000000730a0a7220 */ /* 0x000fe40000410000 */
[----:B------:R-:W-:Y:S01]  /*7180*/  FMUL.FTZ R89, R89, R114 ;  /* 0x0000007259597220 */ /* 0x000fe20000410000 */
[----:B------:R-:W-:Y:S01]  /*7190*/  F2FP.PACK_AB R77, R77, R86 ;  /* 0x000000564d4d723e */ /* 0x000fe200000000ff */
[----:B------:R-:W-:Y:S02]  /*71a0*/  FMUL.FTZ R92, R92, R73 ;  /* 0x000000495c5c7220 */ /* 0x000fe40000410000 */
[----:B------:R-:W-:Y:S02]  /*71b0*/  FMUL.FTZ R7, R7, R72 ;  /* 0x0000004807077220 */ /* 0x000fe40000410000 */
[----:B------:R-:W-:Y:S01]  /*71c0*/  FMUL.FTZ R9, R9, R66 ;  /* 0x0000004209097220 */ /* 0x000fe20000410000 */
[----:B------:R-:W-:Y:S01]  /*71d0*/  PRMT R66, R95, 0x7632, R66 ;  /* 0x000076325f427816 */ /* 0x000fe20000000042 */
[----:B------:R-:W-:Y:S01]  /*71e0*/  FMUL.FTZ R10, R10, R71 ;  /* 0x000000470a0a7220 */ /* 0x000fe20000410000 */
[----:B------:R-:W-:Y:S01]  /*71f0*/  F2FP.PACK_AB R8, R11, R8 ;  /* 0x000000080b08723e */ /* 0x000fe200000000ff */
[----:B------:R-:W-:-:S02]  /*7200*/  FMUL.FTZ R89, R89, R70 ;  /* 0x0000004659597220 */ /* 0x000fc40000410000 */
[----:B------:R-:W-:Y:S01]  /*7210*/  FMUL.FTZ R6, R6, R67 ;  /* 0x0000004306067220 */ /* 0x000fe20000410000 */
[----:B------:R-:W-:Y:S01]  /*7220*/  PRMT R67, R80, 0x7632, R67 ;  /* 0x0000763250437816 */ /* 0x000fe20000000043 */
[----:B------:R-:W-:Y:S01]  /*7230*/  FMUL.FTZ R69, R69, R68 ;  /* 0x0000004445457220 */ /* 0x000fe20000410000 */
[----:B------:R-:W-:Y:S01]  /*7240*/  STS.U16 [R26], R95 ;  /* 0x0000005f1a007388 */ /* 0x000fe20000000400 */
[----:B------:R-:W-:Y:S02]  /*7250*/  PRMT R68, R77, 0x7632, R68 ;  /* 0x000076324d447816 */ /* 0x000fe40000000044 */
[----:B------:R-:W-:Y:S01]  /*7260*/  F2FP.PACK_AB R7, R7, R92 ;  /* 0x0000005c0707723e */ /* 0x000fe200000000ff */
[----:B------:R0:W-:Y:S01]  /*7270*/  STS.U16 [R25+0x2], R66 ;  /* 0x0000024219007388 */ /* 0x0001e20000000400 */
[----:B------:R-:W-:Y:S02]  /*7280*/  PRMT R11, R8, 0x7632, R11 ;  /* 0x00007632080b7816 */ /* 0x000fe4000000000b */
[----:B------:R-:W-:Y:S01]  /*7290*/  F2FP.PACK_AB R10, R89, R10 ;  /* 0x0000000a590a723e */ /* 0x000fe200000000ff */
[----:B------:R-:W-:Y:S01]  /*72a0*/  STS.U16 [R24+0x4], R80 ;  /* 0x0000045018007388 */ /* 0x000fe20000000400 */
[----:B------:R-:W-:-:S03]  /*72b0*/  F2FP.PACK_AB R69, R69, R74 ;  /* 0x0000004a4545723e */ /* 0x000fc600000000ff */
[----:B------:R-:W-:Y:S01]  /*72c0*/  STS.U16 [R23+0x6], R67 ;  /* 0x0000064317007388 */ /* 0x000fe20000000400 */
[----:B------:R-:W-:Y:S02]  /*72d0*/  F2FP.PACK_AB R6, R9, R6 ;  /* 0x000000060906723e */ /* 0x000fe400000000ff */
[----:B0-----:R-:W-:Y:S01]  /*72e0*/  PRMT R25, R7, 0x7632, R25 ;  /* 0x0000763207197816 */ /* 0x001fe20000000019 */
[----:B------:R0:W-:Y:S04]  /*72f0*/  STS.U16 [R22+0x8], R77 ;  /* 0x0000084d16007388 */ /* 0x0001e80000000400 */
        /* <DEDUP_REMOVED lines=55> */
.L_x_3616:
[----:B------:R-:W-:Y:S05]  /*7670*/  BSYNC B0 ;  /* 0x0000000000007941 */ /* 0x000fea0003800000 */
.L_x_3615:
        /* <DEDUP_REMOVED lines=55> */
.L_x_3617:
[----:B------:R-:W-:Y:S05]  /*79f0*/  EXIT ;  /* 0x000000000000794d */ /* 0x000fea0003800000 */
.L_x_3619:
        /* <DEDUP_REMOVED lines=16> */
.L_x_5421:


//--------------------- .text._Z25selective_scan_fwd_kernelI32Selective_Scan_fwd_kernel_traitsILi64ELi16ELi1ELb0ELb1ELb1ELb0EN3c104HalfEfEEv13SSMParamsBase --------------------------
	.section	.text._Z25selective_scan_fwd_kernelI32Selective_Scan_fwd_kernel_traitsILi64ELi16ELi1ELb0ELb1ELb1ELb0EN3c104HalfEfEEv13SSMParamsBase,"ax",@progbits
	.sectioninfo	@"SHI_REGISTERS=168"
	.align	128
        .global         _Z25selective_scan_fwd_kernelI32Selective_Scan_fwd_kernel_traitsILi64ELi16ELi1ELb0ELb1ELb1ELb0EN3c104HalfEfEEv13SSMParamsBase
        .type           _Z25selective_scan_fwd_kernelI32Selective_Scan_fwd_kernel_traitsILi64ELi16ELi1ELb0ELb1ELb1ELb0EN3c104HalfEfEEv13SSMParamsBase,@function
        .size           _Z25selective_scan_fwd_kernelI32Selective_Scan_fwd_kernel_traitsILi64ELi16ELi1ELb0ELb1ELb1ELb0EN3c104HalfEfEEv13SSMParamsBase,(.L_x_5422 - _Z25selective_scan_fwd_kernelI32Selective_Scan_fwd_kernel_traitsILi64ELi16ELi1ELb0ELb1ELb1ELb0EN3c104HalfEfEEv13SSMParamsBase)
        .other          _Z25selective_scan_fwd_kernelI32Selective_Scan_fwd_kernel_traitsILi64ELi16ELi1ELb0ELb1ELb1ELb0EN3c104HalfEfEEv13SSMParamsBase,@"STO_CUDA_ENTRY STV_DEFAULT"
_Z25selective_scan_fwd_kernelI32Selective_Scan_fwd_kernel_traitsILi64ELi16ELi1ELb0ELb1ELb1ELb0EN3c104HalfEfEEv13SSMParamsBase:
.text._Z25selective_scan_fwd_kernelI32Selective_Scan_fwd_kernel_traitsILi64ELi16ELi1ELb0ELb1ELb1ELb0EN3c104HalfEfEEv13SSMParamsBase:
        /* <DEDUP_REMOVED lines=106> */
.L_x_3661:
        /* <DEDUP_REMOVED lines=287> */
.L_x_3621:
[----:B------:R-:W-:Y:S05]  /*1890*/  BSYNC B0 ;  /* 0x0000000000007941 */ /* 0x000fea0003800000 */
.L_x_3620:
        /* <DEDUP_REMOVED lines=36> */
.L_x_3623:
[----:B------:R-:W-:Y:S05]  /*1ae0*/  BSYNC B0 ;  /* 0x0000000000007941 */ /* 0x000fea0003800000 */
.L_x_3622:
        /* <DEDUP_REMOVED lines=38> */
.L_x_3625:
[----:B------:R-:W-:Y:S05]  /*1d50*/  BSYNC B0 ;  /* 0x0000000000007941 */ /* 0x000fea0003800000 */
.L_x_3624:
        /* <DEDUP_REMOVED lines=36> */
.L_x_3627:
[----:B------:R-:W-:Y:S05]  /*1fa0*/  BSYNC B0 ;  /* 0x0000000000007941 */ /* 0x000fea0003800000 */
.L_x_3626:
        /* <DEDUP_REMOVED lines=38> */
.L_x_3629:
[----:B------:R-:W-:Y:S05]  /*2210*/  BSYNC B0 ;  /* 0x0000000000007941 */ /* 0x000fea0003800000 */
.L_x_3628:
        /* <DEDUP_REMOVED lines=36> */
.L_x_3631:
[----:B------:R-:W-:Y:S05]  /*2460*/  BSYNC B0 ;  /* 0x0000000000007941 */ /* 0x000fea0003800000 */
.L_x_3630:
        /* <DEDUP_REMOVED lines=38> */
.L_x_3633:
[----:B------:R-:W-:Y:S05]  /*26d0*/  BSYNC B0 ;  /* 0x0000000000007941 */ /* 0x000fea0003800000 */
.L_x_3632:
        /* <DEDUP_REMOVED lines=37> */
.L_x_3635:
[----:B------:R-:W-:Y:S05]  /*2930*/  BSYNC B0 ;  /* 0x0000000000007941 */ /* 0x000fea0003800000 */
.L_x_3634:
        /* <DEDUP_REMOVED lines=42> */
.L_x_3637:
[----:B------:R-:W-:Y:S05]  /*2be0*/  BSYNC B0 ;  /* 0x0000000000007941 */ /* 0x000fea0003800000 */
.L_x_3636:
        /* <DEDUP_REMOVED lines=40> */
.L_x_3639:
[----:B------:R-:W-:Y:S05]  /*2e70*/  BSYNC B0 ;  /* 0x0000000000007941 */ /* 0x000fea0003800000 */
.L_x_3638:
        /* <DEDUP_REMOVED lines=46> */
.L_x_3641:
[----:B------:R-:W-:Y:S05]  /*3160*/  BSYNC B0 ;  /* 0x0000000000007941 */ /* 0x000fea0003800000 */
.L_x_3640:
        /* <DEDUP_REMOVED lines=33> */
.L_x_3643:
[----:B------:R-:W-:Y:S05]  /*3380*/  BSYNC B0 ;  /* 0x0000000000007941 */ /* 0x000fea0003800000 */
.L_x_3642:
        /* <DEDUP_REMOVED lines=33> */
.L_x_3645:
[----:B------:R-:W-:Y:S05]  /*35a0*/  BSYNC B0 ;  /* 0x0000000000007941 */ /* 0x000fea0003800000 */
.L_x_3644:
        /* <DEDUP_REMOVED lines=33> */
.L_x_3647:
[----:B------:R-:W-:Y:S05]  /*37c0*/  BSYNC B0 ;  /* 0x0000000000007941 */ /* 0x000fea0003800000 */
.L_x_3646:
        /* <DEDUP_REMOVED lines=33> */
.L_x_3649:
[----:B------:R-:W-:Y:S05]  /*39e0*/  BSYNC B0 ;  /* 0x0000000000007941 */ /* 0x000fea0003800000 */
.L_x_3648:
        /* <DEDUP_REMOVED lines=33> */
.L_x_3651:
[----:B------:R-:W-:Y:S05]  /*3c00*/  BSYNC B0 ;  /* 0x0000000000007941 */ /* 0x000fea0003800000 */
.L_x_3650:
        /* <DEDUP_REMOVED lines=36> */
.L_x_3657:
        /* <DEDUP_REMOVED lines=70> */
[----:B------:R-:W-:-:S05]  /*42b0*/  LEA.HI.X R9, R4, c[0x0][0x224], R5, 0x2, P0 ;  /* 0x0000890004097a11 */ /* 0x000fca00000f1405 */
[----:B------:R1:W5:Y:S01]  /*42c0*/  LDG.E R125, [R8.64] ;  /* 0x00000004087d7981 */ /* 0x000362000c1e1900 */
        /* <DEDUP_REMOVED lines=13> */
[----:B------:R-:W-:Y:S02]  /*43a0*/  PRMT R146, RZ, 0x7610, R146 ;  /* 0x00007610ff927816 */ /* 0x000fe40000000092 */
[----:B------:R-:W-:Y:S02]  /*43b0*/  PRMT R147, RZ, 0x7610, R147 ;  /* 0x00007610ff937816 */ /* 0x000fe40000000093 */
[----:B------:R-:W-:Y:S02]  /*43c0*/  PRMT R148, RZ, 0x7610, R148 ;  /* 0x00007610ff947816 */ /* 0x000fe40000000094 */
[----:B-1----:R-:W-:-:S02]  /*43d0*/  PRMT R9, RZ, 0x7610, R9 ;  /* 0x00007610ff097816 */ /* 0x002fc40000000009 */
[----:B------:R-:W-:Y:S02]  /*43e0*/  PRMT R5, RZ, 0x7610, R5 ;  /* 0x00007610ff057816 */ /* 0x000fe40000000005 */
[----:B------:R-:W-:Y:S02]  /*43f0*/  PRMT R143, RZ, 0x7610, R143 ;  /* 0x00007610ff8f7816 */ /* 0x000fe4000000008f */
        /* <DEDUP_REMOVED lines=24> */
[----:B------:R-:W1:Y:S04]  /*4580*/  LDS.U16 R66, [R60] ;  /* 0x000000003c427984 */ /* 0x000e680000000400 */
[----:B------:R2:W5:Y:S01]  /*4590*/  @!P4 LDG.E.U16 R65, [R6.64+0x80] ;  /* 0x000080040641c981 */ /* 0x000562000c1e1500 */
[----:B------:R-:W-:-:S03]  /*45a0*/  ISETP.GE.AND P4, PT, R92, R109, PT ;  /* 0x0000006d5c00720c */ /* 0x000fc60003f86270 */
[----:B------:R2:W5:Y:S01]  /*45b0*/  @!P3 LDG.E.U16 R64, [R6.64+0xc0] ;  /* 0x0000c0040640b981 */ /* 0x000562000c1e1500 */
[-C--:B------:R-:W-:Y:S02]  /*45c0*/  ISETP.GE.AND P3, PT, R91, R109.reuse, PT ;  /* 0x0000006d5b00720c */ /* 0x080fe40003f66270 */
[----:B---3--:R-:W-:Y:S01]  /*45d0*/  PRMT R63, RZ, 0x7610, R63 ;  /* 0x00007610ff3f7816 */ /* 0x008fe2000000003f */
[----:B------:R-:W2:Y:S01]  /*45e0*/  LDS.U16 R11, [R60+0x2] ;  /* 0x000002003c0b7984 */ /* 0x000ea20000000400 */
[----:B----4-:R-:W-:Y:S02]  /*45f0*/  PRMT R62, RZ, 0x7610, R62 ;  /* 0x00007610ff3e7816 */ /* 0x010fe4000000003e */
[----:B------:R-:W-:Y:S01]  /*4600*/  PRMT R61, RZ, 0x7610, R61 ;  /* 0x00007610ff3d7816 */ /* 0x000fe2000000003d */
[----:B0-----:R-:W-:Y:S01]  /*4610*/  IMAD.SHL.U32 R72, R110, 0x10, RZ ;  /* 0x000000106e487824 */ /* 0x001fe200078e00ff */
[----:B------:R2:W3:Y:S01]  /*4620*/  @!P6 LDG.E.U16 R63, [R6.64+0x100] ;  /* 0x00010004063fe981 */ /* 0x0004e2000c1e1500 */
[----:B------:R-:W-:-:S03]  /*4630*/  ISETP.GE.AND P6, PT, R90, R109, PT ;  /* 0x0000006d5a00720c */ /* 0x000fc60003fc6270 */
[----:B------:R2:W4:Y:S01]  /*4640*/  @!P5 LDG.E.U16 R62, [R6.64+0x140] ;  /* 0x00014004063ed981 */ /* 0x000522000c1e1500 */
[----:B------:R-:W-:-:S03]  /*4650*/  ISETP.GE.AND P5, PT, R88, R109, PT ;  /* 0x0000006d5800720c */ /* 0x000fc60003fa6270 */
[----:B------:R2:W3:Y:S01]  /*4660*/  @!P4 LDG.E.U16 R61, [R6.64+0x180] ;  /* 0x00018004063dc981 */ /* 0x0004e2000c1e1500 */
[----:B------:R-:W-:-:S03]  /*4670*/  ISETP.GE.AND P4, PT, R86, R109, PT ;  /* 0x0000006d5600720c */ /* 0x000fc60003f86270 */
[----:B------:R2:W3:Y:S01]  /*4680*/  @!P3 LDG.E.U16 R146, [R6.64+0x1c0] ;  /* 0x0001c0040692b981 */ /* 0x0004e2000c1e1500 */
[-C--:B------:R-:W-:Y:S02]  /*4690*/  ISETP.GE.AND P3, PT, R84, R109.reuse, PT ;  /* 0x0000006d5400720c */ /* 0x080fe40003f66270 */
[C---:B------:R-:W-:Y:S01]  /*46a0*/  IADD3 R8, R72.reuse, 0x2, RZ ;  /* 0x0000000248087810 */ /* 0x040fe20007ffe0ff */
[----:B------:R2:W3:Y:S01]  /*46b0*/  @!P6 LDG.E.U16 R147, [R6.64+0x200] ;  /* 0x000200040693e981 */ /* 0x0004e2000c1e1500 */
[----:B------:R-:W-:Y:S02]  /*46c0*/  IADD3 R10, R72, 0x3, RZ ;  /* 0x00000003480a7810 */ /* 0x000fe40007ffe0ff */
[-C--:B------:R-:W-:Y:S01]  /*46d0*/  ISETP.GE.U32.AND P1, PT, R8, R109.reuse, PT ;  /* 0x0000006d0800720c */ /* 0x080fe20003f26070 */
[----:B------:R2:W3:Y:S01]  /*46e0*/  @!P5 LDG.E.U16 R148, [R6.64+0x240] ;  /* 0x000240040694d981 */ /* 0x0004e2000c1e1500 */
[-C--:B------:R-:W-:Y:S01]  /*46f0*/  ISETP.GE.U32.AND P0, PT, R10, R109.reuse, PT ;  /* 0x0000006d0a00720c */ /* 0x080fe20003f06070 */
[----:B------:R-:W-:Y:S01]  /*4700*/  FMUL.FTZ R10, R125, 1.4426950216293334961 ;  /* 0x3fb8aa3b7d0a7820 */ /* 0x000fe20000410000 */
[----:B------:R-:W-:Y:S01]  /*4710*/  PRMT R8, RZ, 0x7610, R8 ;  /* 0x00007610ff087816 */ /* 0x000fe20000000008 */
[----:B------:R2:W3:Y:S01]  /*4720*/  @!P4 LDG.E.U16 R9, [R6.64+0x280] ;  /* 0x000280040609c981 */ /* 0x0004e2000c1e1500 */
[----:B------:R-:W-:Y:S01]  /*4730*/  ISETP.GE.AND P6, PT, R82, R109, PT ;  /* 0x0000006d5200720c */ /* 0x000fe20003fc6270 */
[----:B------:R-:W-:Y:S01]  /*4740*/  FMUL.FTZ R67, R10, R59 ;  /* 0x0000003b0a437220 */ /* 0x000fe20000410000 */
[-C--:B------:R-:W-:Y:S01]  /*4750*/  ISETP.GE.AND P5, PT, R106, R109.reuse, PT ;  /* 0x0000006d6a00720c */ /* 0x080fe20003fa6270 */
[----:B------:R-:W0:Y:S01]  /*4760*/  LDS.U16 R68, [R60+0x4] ;  /* 0x000004003c447984 */ /* 0x000e220000000400 */
[----:B------:R-:W-:-:S02]  /*4770*/  ISETP.GE.AND P4, PT, R80, R109, PT ;  /* 0x0000006d5000720c */ /* 0x000fc40003f86270 */
[----:B------:R-:W-:Y:S01]  /*4780*/  IADD3 R4, R72, 0x1, RZ ;  /* 0x0000000148047810 */ /* 0x000fe20007ffe0ff */
[----:B------:R2:W3:Y:S01]  /*4790*/  @!P3 LDG.E.U16 R8, [R6.64+0x2c0] ;  /* 0x0002c0040608b981 */ /* 0x0004e2000c1e1500 */
[-C--:B------:R-:W-:Y:S01]  /*47a0*/  ISETP.GE.AND P3, PT, R78, R109.reuse, PT ;  /* 0x0000006d4e00720c */ /* 0x080fe20003f66270 */
[----:B------:R1:W-:Y:S01]  /*47b0*/  MUFU.EX2 R142, R67 ;  /* 0x00000043008e7308 */ /* 0x0003e20000000800 */
[----:B------:R-:W-:Y:S01]  /*47c0*/  FMUL.FTZ R69, R10, R58 ;  /* 0x0000003a0a457220 */ /* 0x000fe20000410000 */
[----:B------:R-:W-:Y:S02]  /*47d0*/  ISETP.GE.U32.AND P2, PT, R4, R109, PT ;  /* 0x0000006d0400720c */ /* 0x000fe40003f46070 */
[----:B------:R-:W-:Y:S01]  /*47e0*/  PRMT R4, RZ, 0x7610, R4 ;  /* 0x00007610ff047816 */ /* 0x000fe20000000004 */
[----:B------:R-:W-:Y:S01]  /*47f0*/  FMUL.FTZ R73, R10, R57 ;  /* 0x000000390a497220 */ /* 0x000fe20000410000 */
[----:B------:R2:W3:Y:S04]  /*4800*/  @!P6 LDG.E.U16 R5, [R6.64+0x300] ;  /* 0x000300040605e981 */ /* 0x0004e8000c1e1500 */
[----:B-1----:R-:W1:Y:S01]  /*4810*/  LDS.U16 R67, [R60+0x6] ;  /* 0x000006003c437984 */ /* 0x002e620000000400 */
[----:B------:R2:W-:Y:S03]  /*4820*/  MUFU.EX2 R139, R69 ;  /* 0x00000045008b7308 */ /* 0x0005e60000000800 */
[----:B------:R0:W3:Y:S04]  /*4830*/  @!P5 LDG.E.U16 R4, [R6.64+0x340] ;  /* 0x000340040604d981 */ /* 0x0000e8000c1e1500 */
[----:B------:R0:W3:Y:S01]  /*4840*/  @!P4 LDG.E.U16 R143, [R6.64+0x380] ;  /* 0x00038004068fc981 */ /* 0x0000e2000c1e1500 */
[----:B------:R0:W-:Y:S03]  /*4850*/  MUFU.EX2 R137, R73 ;  /* 0x0000004900897308 */ /* 0x0001e60000000800 */
[----:B--2---:R-:W2:Y:S04]  /*4860*/  LDS.U16 R69, [R60+0x8] ;  /* 0x000008003c457984 */ /* 0x004ea80000000400 */
[----:B------:R0:W3:Y:S02]  /*4870*/  @!P3 LDG.E.U16 R144, [R6.64+0x3c0] ;  /* 0x0003c0040690b981 */ /* 0x0000e4000c1e1500 */
[----:B0-----:R-:W-:-:S02]  /*4880*/  HADD2.F32 R73, -RZ, R66.H0_H0 ;  /* 0x20000042ff497230 */ /* 0x001fc40000004100 */
[----:B------:R-:W0:Y:S03]  /*4890*/  LDS.U16 R66, [R60+0xa] ;  /* 0x00000a003c427984 */ /* 0x000e260000000400 */
[----:B------:R-:W-:Y:S02]  /*48a0*/  FMUL.FTZ R141, R20, R73 ;  /* 0x00000049148d7220 */ /* 0x000fe40000410000 */
[----:B------:R-:W0:Y:S01]  /*48b0*/  LDS.U16 R73, [R60+0xc] ;  /* 0x00000c003c497984 */ /* 0x000e220000000400 */
[----:B------:R-:W-:Y:S01]  /*48c0*/  HADD2.F32 R6, -RZ, R11.H0_H0 ;  /* 0x2000000bff067230 */ /* 0x000fe20000004100 */
[----:B------:R-:W-:-:S04]  /*48d0*/  IADD3 R74, R72, 0x4, RZ ;  /* 0x00000004484a7810 */ /* 0x000fc80007ffe0ff */
[----:B------:R-:W-:Y:S02]  /*48e0*/  FMUL.FTZ R140, R19, R6 ;  /* 0x00000006138c7220 */ /* 0x000fe40000410000 */
[----:B------:R-:W0:Y:S01]  /*48f0*/  LDS.U16 R6, [R60+0xe] ;  /* 0x00000e003c067984 */ /* 0x000e220000000400 */
[----:B------:R-:W-:Y:S01]  /*4900*/  ISETP.GE.U32.AND P6, PT, R74, R109, PT ;  /* 0x0000006d4a00720c */ /* 0x000fe20003fc6070 */
[----:B------:R-:W-:Y:S01]  /*4910*/  FMUL.FTZ R74, R10, R56 ;  /* 0x000000380a4a7220 */ /* 0x000fe20000410000 */
[----:B------:R-:W-:Y:S01]  /*4920*/  IADD3 R76, R72, 0x5, RZ ;  /* 0x00000005484c7810 */ /* 0x000fe20007ffe0ff */
[C---:B------:R-:W-:Y:S02]  /*4930*/  FMUL.FTZ R75, R10.reuse, R55 ;  /* 0x000000370a4b7220 */ /* 0x040fe40000410000 */
[----:B------:R-:W-:Y:S01]  /*4940*/  FMUL.FTZ R7, R10, R52 ;  /* 0x000000340a077220 */ /* 0x000fe20000410000 */
[----:B------:R-:W-:Y:S01]  /*4950*/  ISETP.GE.U32.AND P5, PT, R76, R109, PT ;  /* 0x0000006d4c00720c */ /* 0x000fe20003fa6070 */
[----:B------:R-:W0:Y:S01]  /*4960*/  MUFU.EX2 R74, R74 ;  /* 0x0000004a004a7308 */ /* 0x000e220000000800 */
[----:B------:R-:W-:Y:S01]  /*4970*/  IADD3 R76, R72, 0x6, RZ ;  /* 0x00000006484c7810 */ /* 0x000fe20007ffe0ff */
[----:B------:R-:W-:-:S03]  /*4980*/  HADD2.F32 R68, -RZ, R68.H0_H0 ;  /* 0x20000044ff447230 */ /* 0x000fc60000004100 */
[----:B------:R-:W-:Y:S01]  /*4990*/  ISETP.GE.U32.AND P4, PT, R76, R109, PT ;  /* 0x0000006d4c00720c */ /* 0x000fe20003f86070 */
[----:B------:R-:W-:Y:S02]  /*49a0*/  FMUL.FTZ R76, R10, R54 ;  /* 0x000000360a4c7220 */ /* 0x000fe40000410000 */
[----:B------:R2:W-:Y:S01]  /*49b0*/  MUFU.EX2 R127, R7 ;  /* 0x00000007007f7308 */ /* 0x0005e20000000800 */
[----:B-1----:R-:W-:Y:S01]  /*49c0*/  HADD2.F32 R67, -RZ, R67.H0_H0 ;  /* 0x20000043ff437230 */ /* 0x002fe20000004100 */
[----:B------:R-:W-:-:S06]  /*49d0*/  FMUL.FTZ R68, R21, R68 ;  /* 0x0000004415447220 */ /* 0x000fcc0000410000 */
[----:B------:R-:W1:Y:S01]  /*49e0*/  MUFU.EX2 R75, R75 ;  /* 0x0000004b004b7308 */ /* 0x000e620000000800 */
[----:B--2---:R-:W2:Y:S01]  /*49f0*/  LDS.U16 R7, [R60+0x10] ;  /* 0x000010003c077984 */ /* 0x004ea20000000400 */
[----:B------:R-:W-:Y:S01]  /*4a00*/  FMUL.FTZ R111, R10, R53 ;  /* 0x000000350a6f7220 */ /* 0x000fe20000410000 */
[----:B------:R-:W-:Y:S01]  /*4a10*/  HADD2.F32 R69, -RZ, R69.H0_H0 ;  /* 0x20000045ff457230 */ /* 0x000fe20000004100 */
[----:B------:R-:W-:Y:S01]  /*4a20*/  FMUL.FTZ R67, R18, R67 ;  /* 0x0000004312437220 */ /* 0x000fe20000410000 */
[----:B------:R-:W-:-:S03]  /*4a30*/  FSEL R138, R68, RZ, !P1 ;  /* 0x000000ff448a7208 */ /* 0x000fc60004800000 */
[----:B------:R-:W1:Y:S01]  /*4a40*/  MUFU.EX2 R76, R76 ;  /* 0x0000004c004c7308 */ /* 0x000e620000000800 */
[----:B------:R-:W-:Y:S01]  /*4a50*/  IADD3 R68, R72, 0xa, RZ ;  /* 0x0000000a48447810 */ /* 0x000fe20007ffe0ff */
[----:B------:R-:W-:Y:S01]  /*4a60*/  FMUL.FTZ R69, R22, R69 ;  /* 0x0000004516457220 */ /* 0x000fe20000410000 */
[----:B------:R-:W-:Y:S01]  /*4a70*/  FSEL R136, R67, RZ, !P0 ;  /* 0x000000ff43887208 */ /* 0x000fe20004000000 */
[----:B0-----:R-:W-:Y:S01]  /*4a80*/  HADD2.F32 R66, -RZ, R66.H0_H0 ;  /* 0x20000042ff427230 */ /* 0x001fe20000004100 */
[----:B------:R-:W-:Y:S01]  /*4a90*/  FSEL R135, R74, 1, !P0 ;  /* 0x3f8000004a877808 */ /* 0x000fe20004000000 */
[----:B------:R-:W-:Y:S01]  /*4aa0*/  LDS.U16 R67, [R60+0x14] ;  /* 0x000014003c437984 */ /* 0x000fe20000000400 */
[----:B------:R-:W-:Y:S01]  /*4ab0*/  ISETP.GE.U32.AND P0, PT, R68, R109, PT ;  /* 0x0000006d4400720c */ /* 0x000fe20003f06070 */
[----:B------:R-:W0:Y:S01]  /*4ac0*/  MUFU.EX2 R111, R111 ;  /* 0x0000006f006f7308 */ /* 0x000e220000000800 */
[----:B------:R-:W-:Y:S01]  /*4ad0*/  IADD3 R68, R72, 0xb, RZ ;  /* 0x0000000b48447810 */ /* 0x000fe20007ffe0ff */
[----:B------:R-:W-:Y:S01]  /*4ae0*/  FMUL.FTZ R132, R17, R66 ;  /* 0x0000004211847220 */ /* 0x000fe20000410000 */
[----:B------:R-:W-:Y:S01]  /*4af0*/  FSEL R134, R69, RZ, !P6 ;  /* 0x000000ff45867208 */ /* 0x000fe20007000000 */
[----:B------:R-:W-:Y:S01]  /*4b00*/  HADD2.F32 R66, -RZ, R73.H0_H0 ;  /* 0x20000049ff427230 */ /* 0x000fe20000004100 */
[----:B-1----:R-:W-:-:S02]  /*4b10*/  FSEL R133, R75, 1, !P6 ;  /* 0x3f8000004b857808 */ /* 0x002fc40007000000 */
[-C--:B------:R-:W-:Y:S02]  /*4b20*/  ISETP.GE.U32.AND P6, PT, R68, R109.reuse, PT ;  /* 0x0000006d4400720c */ /* 0x080fe40003fc6070 */
[----:B------:R-:W-:Y:S01]  /*4b30*/  IADD3 R68, R72, 0xc, RZ ;  /* 0x0000000c48447810 */ /* 0x000fe20007ffe0ff */
[----:B------:R-:W-:Y:S01]  /*4b40*/  FMUL.FTZ R66, R23, R66 ;  /* 0x0000004217427220 */ /* 0x000fe20000410000 */
[----:B------:R-:W-:Y:S02]  /*4b50*/  FSEL R132, R132, RZ, !P5 ;  /* 0x000000ff84847208 */ /* 0x000fe40006800000 */
[----:B------:R-:W-:Y:S02]  /*4b60*/  FSEL R131, R76, 1, !P5 ;  /* 0x3f8000004c837808 */ /* 0x000fe40006800000 */
[-C--:B------:R-:W-:Y:S02]  /*4b70*/  ISETP.GE.U32.AND P5, PT, R68, R109.reuse, PT ;  /* 0x0000006d4400720c */ /* 0x080fe40003fa6070 */
[C---:B------:R-:W-:Y:S01]  /*4b80*/  IADD3 R68, R72.reuse, 0xd, RZ ;  /* 0x0000000d48447810 */ /* 0x040fe20007ffe0ff */
[----:B------:R-:W-:Y:S01]  /*4b90*/  HADD2.F32 R11, -RZ, R6.H0_H0 ;  /* 0x20000006ff0b7230 */ /* 0x000fe20000004100 */
[----:B------:R-:W-:-:S02]  /*4ba0*/  ISETP.GE.U32.AND P3, PT, R72, R109, PT ;  /* 0x0000006d4800720c */ /* 0x000fc40003f66070 */
[----:B------:R-:W-:Y:S02]  /*4bb0*/  IADD3 R112, R72, 0x7, RZ ;  /* 0x0000000748707810 */ /* 0x000fe40007ffe0ff */
[----:B------:R-:W-:Y:S02]  /*4bc0*/  FSEL R130, R66, RZ, !P4 ;  /* 0x000000ff42827208 */ /* 0x000fe40006000000 */
[----:B0-----:R-:W-:Y:S02]  /*4bd0*/  FSEL R129, R111, 1, !P4 ;  /* 0x3f8000006f817808 */ /* 0x001fe40006000000 */
[----:B------:R-:W-:Y:S01]  /*4be0*/  ISETP.GE.U32.AND P4, PT, R68, R109, PT ;  /* 0x0000006d4400720c */ /* 0x000fe20003f86070 */
[----:B------:R-:W-:Y:S01]  /*4bf0*/  FMUL.FTZ R11, R16, R11 ;  /* 0x0000000b100b7220 */ /* 0x000fe20000410000 */
[----:B------:R-:W0:Y:S01]  /*4c00*/  LDS.U16 R68, [R60+0x12] ;  /* 0x000012003c447984 */ /* 0x000e220000000400 */
[----:B------:R-:W-:Y:S02]  /*4c10*/  FSEL R141, R141, RZ, !P3 ;  /* 0x000000ff8d8d7208 */ /* 0x000fe40005800000 */
[----:B------:R-:W-:-:S02]  /*4c20*/  FSEL R142, R142, 1, !P3 ;  /* 0x3f8000008e8e7808 */ /* 0x000fc40005800000 */
[-C--:B------:R-:W-:Y:S02]  /*4c30*/  ISETP.GE.U32.AND P3, PT, R112, R109.reuse, PT ;  /* 0x0000006d7000720c */ /* 0x080fe40003f66070 */
[C---:B------:R-:W-:Y:S02]  /*4c40*/  IADD3 R66, R72.reuse, 0xe, RZ ;  /* 0x0000000e48427810 */ /* 0x040fe40007ffe0ff */
[----:B------:R-:W-:Y:S02]  /*4c50*/  IADD3 R112, R72, 0x8, RZ ;  /* 0x0000000848707810 */ /* 0x000fe40007ffe0ff */
[----:B------:R-:W-:Y:S02]  /*4c60*/  FSEL R128, R11, RZ, !P3 ;  /* 0x000000ff0b807208 */ /* 0x000fe40005800000 */
[----:B------:R-:W-:Y:S02]  /*4c70*/  FSEL R127, R127, 1, !P3 ;  /* 0x3f8000007f7f7808 */ /* 0x000fe40005800000 */
[----:B------:R-:W-:-:S02]  /*4c80*/  ISETP.GE.U32.AND P3, PT, R66, R109, PT ;  /* 0x0000006d4200720c */ /* 0x000fc40003f66070 */
[----:B------:R-:W-:Y:S01]  /*4c90*/  FSEL R140, R140, RZ, !P2 ;  /* 0x000000ff8c8c7208 */ /* 0x000fe20005000000 */
[----:B------:R-:W1:Y:S01]  /*4ca0*/  LDS.U16 R66, [R60+0x16] ;  /* 0x000016003c427984 */ /* 0x000e620000000400 */
[----:B------:R-:W-:Y:S02]  /*4cb0*/  FSEL R139, R139, 1, !P2 ;  /* 0x3f8000008b8b7808 */ /* 0x000fe40005000000 */
[----:B------:R-:W-:Y:S01]  /*4cc0*/  ISETP.GE.U32.AND P2, PT, R112, R109, PT ;  /* 0x0000006d7000720c */ /* 0x000fe20003f46070 */
[----:B--2---:R-:W-:Y:S01]  /*4cd0*/  HADD2.F32 R11, -RZ, R7.H0_H0 ;  /* 0x20000007ff0b7230 */ /* 0x004fe20000004100 */
[----:B------:R-:W-:Y:S01]  /*4ce0*/  IADD3 R112, R72, 0x9, RZ ;  /* 0x0000000948707810 */ /* 0x000fe20007ffe0ff */
[----:B------:R-:W2:Y:S01]  /*4cf0*/  LDS.U16 R7, [R60+0x18] ;  /* 0x000018003c077984 */ /* 0x000ea20000000400 */
[----:B------:R-:W-:Y:S01]  /*4d00*/  FSEL R137, R137, 1, !P1 ;  /* 0x3f80000089897808 */ /* 0x000fe20004800000 */
[----:B------:R-:W-:Y:S01]  /*4d10*/  FMUL.FTZ R6, R10, R47 ;  /* 0x0000002f0a067220 */ /* 0x000fe20000410000 */
[----:B------:R-:W-:Y:S01]  /*4d20*/  ISETP.GE.U32.AND P1, PT, R112, R109, PT ;  /* 0x0000006d7000720c */ /* 0x000fe20003f26070 */
[----:B------:R-:W-:Y:S01]  /*4d30*/  FMUL.FTZ R125, R10, R51 ;  /* 0x000000330a7d7220 */ /* 0x000fe20000410000 */
[----:B------:R-:W-:Y:S01]  /*4d40*/  IADD3 R74, R72, 0xf, RZ ;  /* 0x0000000f484a7810 */ /* 0x000fe20007ffe0ff */
[----:B------:R-:W-:-:S02]  /*4d50*/  FMUL.FTZ R123, R10, R50 ;  /* 0x000000320a7b7220 */ /* 0x000fc40000410000 */
[C---:B------:R-:W-:Y:S02]  /*4d60*/  FMUL.FTZ R124, R10.reuse, R49 ;  /* 0x000000310a7c7220 */ /* 0x040fe40000410000 */
[C---:B------:R-:W-:Y:S02]  /*4d70*/  FMUL.FTZ R121, R10.reuse, R48 ;  /* 0x000000300a797220 */ /* 0x040fe40000410000 */
[C---:B------:R-:W-:Y:S02]  /*4d80*/  FMUL.FTZ R69, R10.reuse, R46 ;  /* 0x0000002e0a457220 */ /* 0x040fe40000410000 */
[C---:B------:R-:W-:Y:S02]  /*4d90*/  FMUL.FTZ R72, R10.reuse, R45 ;  /* 0x0000002d0a487220 */ /* 0x040fe40000410000 */
[----:B------:R-:W-:Y:S02]  /*4da0*/  FMUL.FTZ R112, R10, R44 ;  /* 0x0000002c0a707220 */ /* 0x000fe40000410000 */
[----:B------:R-:W1:Y:S01]  /*4db0*/  LDS.U16 R10, [R60+0x1a] ;  /* 0x00001a003c0a7984 */ /* 0x000e620000000400 */
[----:B------:R-:W-:Y:S01]  /*4dc0*/  FMUL.FTZ R11, R24, R11 ;  /* 0x0000000b180b7220 */ /* 0x000fe20000410000 */
[----:B------:R0:W-:Y:S01]  /*4dd0*/  MUFU.EX2 R122, R6 ;  /* 0x00000006007a7308 */ /* 0x0001e20000000800 */
[----:B------:R-:W-:-:S02]  /*4de0*/  FFMA.FTZ R73, R141, R139, R140 ;  /* 0x0000008b8d497223 */ /* 0x000fc4000001008c */
[----:B------:R-:W-:Y:S01]  /*4df0*/  FMUL.FTZ R76, R142, R139 ;  /* 0x0000008b8e4c7220 */ /* 0x000fe20000410000 */
[----:B------:R-:W-:Y:S02]  /*4e00*/  FSEL R126, R11, RZ, !P2 ;  /* 0x000000ff0b7e7208 */ /* 0x000fe40005000000 */
[----:B------:R-:W-:Y:S04]  /*4e10*/  LDS.U16 R11, [R60+0x1e] ;  /* 0x00001e003c0b7984 */ /* 0x000fe80000000400 */
[----:B0-----:R0:W2:Y:S01]  /*4e20*/  LDS.U16 R6, [R60+0x1c] ;  /* 0x00001c003c067984 */ /* 0x0010a20000000400 */
[C---:B------:R-:W-:Y:S02]  /*4e30*/  FFMA.FTZ R73, R137.reuse, R73, R138 ;  /* 0x0000004989497223 */ /* 0x040fe4000001008a */
[----:B------:R-:W-:Y:S01]  /*4e40*/  FMUL.FTZ R76, R137, R76 ;  /* 0x0000004c894c7220 */ /* 0x000fe20000410000 */
[----:B------:R-:W0:Y:S01]  /*4e50*/  MUFU.EX2 R125, R125 ;  /* 0x0000007d007d7308 */ /* 0x000e220000000800 */
[----:B------:R-:W-:-:S02]  /*4e60*/  FFMA.FTZ R73, R135, R73, R136 ;  /* 0x0000004987497223 */ /* 0x000fc40000010088 */
[----:B------:R-:W-:Y:S02]  /*4e70*/  FMUL.FTZ R76, R135, R76 ;  /* 0x0000004c874c7220 */ /* 0x000fe40000410000 */
[----:B------:R-:W-:-:S03]  /*4e80*/  FFMA.FTZ R73, R133, R73, R134 ;  /* 0x0000004985497223 */ /* 0x000fc60000010086 */
[----:B------:R-:W1:Y:S01]  /*4e90*/  MUFU.EX2 R123, R123 ;  /* 0x0000007b007b7308 */ /* 0x000e620000000800 */
[----:B------:R-:W-:Y:S01]  /*4ea0*/  FMUL.FTZ R76, R133, R76 ;  /* 0x0000004c854c7220 */ /* 0x000fe20000410000 */
[----:B------:R-:W-:Y:S01]  /*4eb0*/  HADD2.F32 R68, -RZ, R68.H0_H0 ;  /* 0x20000044ff447230 */ /* 0x000fe20000004100 */
[C---:B------:R-:W-:Y:S02]  /*4ec0*/  FFMA.FTZ R73, R131.reuse, R73, R132 ;  /* 0x0000004983497223 */ /* 0x040fe40000010084 */
[----:B------:R-:W-:-:S03]  /*4ed0*/  FMUL.FTZ R76, R131, R76 ;  /* 0x0000004c834c7220 */ /* 0x000fc60000410000 */
[----:B------:R-:W1:Y:S01]  /*4ee0*/  MUFU.EX2 R124, R124 ;  /* 0x0000007c007c7308 */ /* 0x000e620000000800 */
[C---:B------:R-:W-:Y:S01]  /*4ef0*/  FFMA.FTZ R73, R129.reuse, R73, R130 ;  /* 0x0000004981497223 */ /* 0x040fe20000010082 */
[----:B0-----:R-:W-:Y:S01]  /*4f00*/  HADD2.F32 R60, -RZ, R67.H0_H0 ;  /* 0x20000043ff3c7230 */ /* 0x001fe20000004100 */
[----:B------:R-:W-:-:S05]  /*4f10*/  FMUL.FTZ R76, R129, R76 ;  /* 0x0000004c814c7220 */ /* 0x000fca0000410000 */
[----:B------:R-:W0:Y:S01]  /*4f20*/  MUFU.EX2 R69, R69 ;  /* 0x0000004500457308 */ /* 0x000e220000000800 */
[----:B------:R-:W-:Y:S01]  /*4f30*/  FMUL.FTZ R68, R15, R68 ;  /* 0x000000440f447220 */ /* 0x000fe20000410000 */
[----:B------:R-:W-:Y:S01]  /*4f40*/  FSEL R125, R125, 1, !P2 ;  /* 0x3f8000007d7d7808 */ /* 0x000fe20005000000 */
[----:B------:R-:W-:-:S05]  /*4f50*/  FFMA.FTZ R73, R127, R73, R128 ;  /* 0x000000497f497223 */ /* 0x000fca0000010080 */
[----:B------:R-:W0:Y:S01]  /*4f60*/  MUFU.EX2 R121, R121 ;  /* 0x0000007900797308 */ /* 0x000e220000000800 */
[----:B------:R-:W-:Y:S01]  /*4f70*/  FMUL.FTZ R76, R127, R76 ;  /* 0x0000004c7f4c7220 */ /* 0x000fe20000410000 */
[----:B-1----:R-:W-:-:S06]  /*4f80*/  HADD2.F32 R67, -RZ, R66.H0_H0 ;  /* 0x20000042ff437230 */ /* 0x002fcc0000004100 */
[----:B------:R-:W1:Y:S01]  /*4f90*/  MUFU.EX2 R72, R72 ;  /* 0x0000004800487308 */ /* 0x000e620000000800 */
[----:B------:R-:W-:Y:S01]  /*4fa0*/  FMUL.FTZ R60, R25, R60 ;  /* 0x0000003c193c7220 */ /* 0x000fe20000410000 */
[----:B------:R-:W-:Y:S01]  /*4fb0*/  FSEL R123, R123, 1, !P1 ;  /* 0x3f8000007b7b7808 */ /* 0x000fe20004800000 */
[C---:B------:R-:W-:Y:S01]  /*4fc0*/  FFMA.FTZ R73, R125.reuse, R73, R126 ;  /* 0x000000497d497223 */ /* 0x040fe2000001007e */
[----:B------:R-:W-:Y:S01]  /*4fd0*/  FSEL R118, R68, RZ, !P1 ;  /* 0x000000ff44767208 */ /* 0x000fe20004800000 */
[----:B------:R-:W-:Y:S01]  /*4fe0*/  FMUL.FTZ R76, R125, R76 ;  /* 0x0000004c7d4c7220 */ /* 0x000fe20000410000 */
[----:B--2---:R-:W-:Y:S01]  /*4ff0*/  HADD2.F32 R7, -RZ, R7.H0_H0 ;  /* 0x20000007ff077230 */ /* 0x004fe20000004100 */
[----:B------:R-:W-:Y:S01]  /*5000*/  FMUL.FTZ R116, R14, R67 ;  /* 0x000000430e747220 */ /* 0x000fe20000410000 */
[----:B------:R-:W-:Y:S01]  /*5010*/  FSEL R124, R124, 1, !P0 ;  /* 0x3f8000007c7c7808 */ /* 0x000fe20004000000 */
[----:B------:R-:W-:Y:S01]  /*5020*/  FFMA.FTZ R73, R123, R73, R118 ;  /* 0x000000497b497223 */ /* 0x000fe20000010076 */
[----:B------:R-:W-:Y:S01]  /*5030*/  FSEL R117, R60, RZ, !P0 ;  /* 0x000000ff3c757208 */ /* 0x000fe20004000000 */
[----:B------:R-:W-:Y:S01]  /*5040*/  HADD2.F32 R67, -RZ, R10.H0_H0 ;  /* 0x2000000aff437230 */ /* 0x000fe20000004100 */
[----:B0-----:R-:W-:Y:S01]  /*5050*/  FSEL R119, R69, 1, !P4 ;  /* 0x3f80000045777808 */ /* 0x001fe20006000000 */
[----:B------:R-:W-:Y:S01]  /*5060*/  FMUL.FTZ R69, R123, R76 ;  /* 0x0000004c7b457220 */ /* 0x000fe20000410000 */
[----:B------:R-:W0:Y:S01]  /*5070*/  MUFU.EX2 R112, R112 ;  /* 0x0000007000707308 */ /* 0x000e220000000800 */
[----:B------:R-:W-:Y:S01]  /*5080*/  FMUL.FTZ R7, R26, R7 ;  /* 0x000000071a077220 */ /* 0x000fe20000410000 */
        /* <DEDUP_REMOVED lines=16> */
[----:B------:R-:W-:Y:S01]  /*5190*/  ISETP.GE.U32.AND P2, PT, R74, R109, PT ;  /* 0x0000006d4a00720c */ /* 0x000fe20003f46070 */
[----:B------:R-:W-:Y:S01]  /*51a0*/  FMUL.FTZ R11, R0, R11 ;  /* 0x0000000b000b7220 */ /* 0x000fe20000410000 */
[----:B------:R-:W-:Y:S01]  /*51b0*/  FSEL R113, R6, RZ, !P3 ;  /* 0x000000ff06717208 */ /* 0x000fe20005800000 */
        /* <DEDUP_REMOVED lines=34> */
[C---:B------:R-:W-:Y:S02]  /*53e0*/  IADD3 R153, R72.reuse, 0x180, RZ ;  /* 0x0000018048997810 */ /* 0x040fe40007ffe0ff */
[C---:B------:R-:W-:Y:S02]  /*53f0*/  IADD3 R161, R72.reuse, 0x80, RZ ;  /* 0x0000008048a17810 */ /* 0x040fe40007ffe0ff */
[----:B------:R-:W-:-:S02]  /*5400*/  IADD3 R151, R72, 0xa0, RZ ;  /* 0x000000a048977810 */ /* 0x000fc40007ffe0ff */
[----:B------:R-:W-:Y:S02]  /*5410*/  LEA.HI.SX32 R60, R153, R72, 0x1b ;  /* 0x00000048993c7211 */ /* 0x000fe400078fdaff */
[C---:B------:R-:W-:Y:S02]  /*5420*/  IADD3 R165, R72.reuse, 0x40, RZ ;  /* 0x0000004048a57810 */ /* 0x040fe40007ffe0ff */
[C---:B------:R-:W-:Y:S02]  /*5430*/  IADD3 R163, R72.reuse, 0x60, RZ ;  /* 0x0000006048a37810 */ /* 0x040fe40007ffe0ff */
[C---:B------:R-:W-:Y:S02]  /*5440*/  IADD3 R159, R72.reuse, 0xc0, RZ ;  /* 0x000000c0489f7810 */ /* 0x040fe40007ffe0ff */
[C---:B------:R-:W-:Y:S02]  /*5450*/  IADD3 R69, R72.reuse, 0xe0, RZ ;  /* 0x000000e048457810 */ /* 0x040fe40007ffe0ff */
[----:B------:R-:W-:Y:S01]  /*5460*/  IADD3 R157, R72, 0x100, RZ ;  /* 0x00000100489d7810 */ /* 0x000fe20007ffe0ff */
[----:B0-----:R-:W-:Y:S01]  /*5470*/  @P0 FFMA.FTZ R11, R10, R70, R11 ;  /* 0x000000460a0b0223 */ /* 0x001fe2000001000b */
[----:B------:R-:W-:-:S02]  /*5480*/  IADD3 R67, R72, 0x120, RZ ;  /* 0x0000012048437810 */ /* 0x000fc40007ffe0ff */
[C---:B------:R-:W-:Y:S02]  /*5490*/  IADD3 R155, R72.reuse, 0x140, RZ ;  /* 0x00000140489b7810 */ /* 0x040fe40007ffe0ff */
[C---:B------:R-:W-:Y:S02]  /*54a0*/  IADD3 R149, R72.reuse, 0x160, RZ ;  /* 0x0000016048957810 */ /* 0x040fe40007ffe0ff */
[C---:B------:R-:W-:Y:S02]  /*54b0*/  IADD3 R73, R72.reuse, 0x1a0, RZ ;  /* 0x000001a048497810 */ /* 0x040fe40007ffe0ff */
[C---:B------:R-:W-:Y:S02]  /*54c0*/  IADD3 R7, R72.reuse, 0x1c0, RZ ;  /* 0x000001c048077810 */ /* 0x040fe40007ffe0ff */
[-C--:B------:R-:W-:Y:S02]  /*54d0*/  LEA.HI.SX32 R150, R161, R72.reuse, 0x1b ;  /* 0x00000048a1967211 */ /* 0x080fe400078fdaff */
[----:B------:R-:W-:Y:S01]  /*54e0*/  IADD3 R153, R72, 0x1e0, RZ ;  /* 0x000001e048997810 */ /* 0x000fe20007ffe0ff */
[----:B-1----:R-:W-:Y:S01]  /*54f0*/  @P0 FMUL.FTZ R10, R10, R71 ;  /* 0x000000470a0a0220 */ /* 0x002fe20000410000 */
        /* <DEDUP_REMOVED lines=12> */
[----:B------:R-:W-:Y:S02]  /*55c0*/  IMAD.SHL.U32 R72, R150, 0x2, RZ ;  /* 0x0000000296487824 */ /* 0x000fe400078e00ff */
[----:B------:R-:W-:Y:S01]  /*55d0*/  IMAD.SHL.U32 R71, R151, 0x2, RZ ;  /* 0x0000000297477824 */ /* 0x000fe200078e00ff */
[----:B------:R-:W0:Y:S04]  /*55e0*/  SHFL.UP PT, R150, R11, 0x10, RZ ;  /* 0x060000000b967989 */ /* 0x000e2800000e00ff */
[----:B------:R-:W1:Y:S01]  /*55f0*/  SHFL.UP PT, R151, R10, 0x10, RZ ;  /* 0x060000000a977989 */ /* 0x000e6200000e00ff */
[----:B------:R-:W-:Y:S01]  /*5600*/  ISETP.GE.AND P0, PT, R102, 0x10, PT ;  /* 0x000000106600780c */ /* 0x000fe20003f06270 */
[----:B------:R-:W-:Y:S01]  /*5610*/  IMAD.SHL.U32 R74, R165, 0x2, RZ ;  /* 0x00000002a54a7824 */ /* 0x000fe200078e00ff */
[----:B------:R-:W-:-:S02]  /*5620*/  SHF.L.U32 R73, R163, 0x1, RZ ;  /* 0x00000001a3497819 */ /* 0x000fc400000006ff */
[----:B------:R-:W-:Y:S01]  /*5630*/  ISETP.NE.AND P1, PT, R102, 0x1f, PT ;  /* 0x0000001f6600780c */ /* 0x000fe20003f25270 */
[----:B------:R-:W-:Y:S01]  /*5640*/  IMAD.SHL.U32 R69, R69, 0x2, RZ ;  /* 0x0000000245457824 */ /* 0x000fe200078e00ff */
[----:B------:R-:W-:Y:S01]  /*5650*/  SHF.L.U32 R70, R152, 0x1, RZ ;  /* 0x0000000198467819 */ /* 0x000fe200000006ff */
[----:B------:R2:W-:Y:S01]  /*5660*/  STS.U16 [R74+0x8c0], R65 ;  /* 0x0008c0414a007388 */ /* 0x0005e20000000400 */
[----:B------:R-:W-:Y:S01]  /*5670*/  IMAD.SHL.U32 R68, R68, 0x2, RZ ;  /* 0x0000000244447824 */ /* 0x000fe200078e00ff */
[----:B------:R-:W-:Y:S02]  /*5680*/  SHF.L.U32 R67, R67, 0x1, RZ ;  /* 0x0000000143437819 */ /* 0x000fe400000006ff */
[----:B------:R-:W-:Y:S01]  /*5690*/  STS.U16 [R73+0x900], R64 ;  /* 0x0009004049007388 */ /* 0x000fe20000000400 */
[----:B------:R-:W-:-:S03]  /*56a0*/  IMAD.SHL.U32 R66, R66, 0x2, RZ ;  /* 0x0000000242427824 */ /* 0x000fc600078e00ff */
[----:B---3--:R-:W-:Y:S01]  /*56b0*/  STS.U16 [R72+0x940], R63 ;  /* 0x0009403f48007388 */ /* 0x008fe20000000400 */
[----:B0-----:R-:W-:-:S03]  /*56c0*/  @P0 FFMA.FTZ R11, R10, R150, R11 ;  /* 0x000000960a0b0223 */ /* 0x001fc6000001000b */
[----:B----4-:R0:W-:Y:S01]  /*56d0*/  STS.U16 [R71+0x980], R62 ;  /* 0x0009803e47007388 */ /* 0x0101e20000000400 */
[----:B-1----:R-:W-:Y:S01]  /*56e0*/  @P0 FMUL.FTZ R10, R10, R151 ;  /* 0x000000970a0a0220 */ /* 0x002fe20000410000 */
[----:B------:R-:W-:Y:S02]  /*56f0*/  ISETP.NE.AND P0, PT, R97, RZ, PT ;  /* 0x000000ff6100720c */ /* 0x000fe40003f05270 */
[----:B------:R1:W-:Y:S01]  /*5700*/  STS.U16 [R70+0x9c0], R61 ;  /* 0x0009c03d46007388 */ /* 0x0003e20000000400 */
[----:B--2---:R-:W-:Y:S01]  /*5710*/  IMAD.SHL.U32 R65, R149, 0x2, RZ ;  /* 0x0000000295417824 */ /* 0x004fe200078e00ff */
[----:B------:R-:W-:Y:S02]  /*5720*/  ISETP.EQ.OR P0, PT, R100, RZ, P0 ;  /* 0x000000ff6400720c */ /* 0x000fe40000702670 */
[----:B------:R-:W-:Y:S01]  /*5730*/  STS.U16 [R69+0xa00], R146 ;  /* 0x000a009245007388 */ /* 0x000fe20000000400 */
[----:B0-----:R-:W-:Y:S02]  /*5740*/  IMAD.SHL.U32 R62, R7, 0x2, RZ ;  /* 0x00000002073e7824 */ /* 0x001fe400078e00ff */
[----:B------:R-:W-:Y:S01]  /*5750*/  IMAD R7, R102, 0x10, R77 ;  /* 0x0000001066077824 */ /* 0x000fe200078e024d */
[----:B------:R-:W-:Y:S01]  /*5760*/  STS.U16 [R68+0xa40], R147 ;  /* 0x000a409344007388 */ /* 0x000fe20000000400 */
[----:B------:R-:W-:-:S03]  /*5770*/  SHF.L.U32 R64, R60, 0x1, RZ ;  /* 0x000000013c407819 */ /* 0x000fc600000006ff */
[----:B------:R-:W-:Y:S01]  /*5780*/  STS.U16 [R67+0xa80], R148 ;  /* 0x000a809443007388 */ /* 0x000fe20000000400 */
[----:B------:R-:W-:Y:S01]  /*5790*/  IMAD.SHL.U32 R63, R6, 0x2, RZ ;  /* 0x00000002063f7824 */ /* 0x000fe200078e00ff */
[----:B------:R-:W-:Y:S02]  /*57a0*/  LEA.HI.SX32 R7, R7, R7, 0x1b ;  /* 0x0000000707077211 */ /* 0x000fe400078fdaff */
[----:B------:R0:W-:Y:S01]  /*57b0*/  STS.U16 [R66+0xac0], R9 ;  /* 0x000ac00942007388 */ /* 0x0001e20000000400 */
[----:B------:R-:W-:Y:S02]  /*57c0*/  @!P1 SHF.R.U32.HI R6, RZ, 0x2, R110 ;  /* 0x00000002ff069819 */ /* 0x000fe4000001166e */
[----:B-1----:R-:W-:Y:S01]  /*57d0*/  SHF.L.U32 R61, R153, 0x1, RZ ;  /* 0x00000001993d7819 */ /* 0x002fe200000006ff */
[----:B------:R1:W-:Y:S01]  /*57e0*/  STS.U16 [R65+0xb00], R8 ;  /* 0x000b000841007388 */ /* 0x0003e20000000400 */
[----:B------:R-:W-:Y:S01]  /*57f0*/  SHF.L.U32 R60, R7, 0x1, RZ ;  /* 0x00000001073c7819 */ /* 0x000fe200000006ff */
[----:B0-----:R-:W-:-:S02]  /*5800*/  HFMA2.MMA R9, -RZ, RZ, 0, 0 ;  /* 0x00000000ff097435 */ /* 0x001fc400000001ff */
[----:B------:R-:W-:Y:S01]  /*5810*/  STS.U16 [R64+0xb40], R5 ;  /* 0x000b400540007388 */ /* 0x000fe20000000400 */
[----:B------:R-:W-:Y:S01]  /*5820*/  @!P1 LOP3.LUT R162, R6, 0x3ffffff8, RZ, 0xc0, !PT ;  /* 0x3ffffff806a29812 */ /* 0x000fe200078ec0ff */
[----:B-1----:R-:W-:Y:S02]  /*5830*/  IMAD.MOV.U32 R8, RZ, RZ, 0x3f800000 ;  /* 0x3f800000ff087424 */ /* 0x002fe400078e00ff */
        /* <DEDUP_REMOVED lines=16> */
[----:B------:R-:W0:Y:S04]  /*5940*/  @!P0 LDS.64 R8, [R13.X8+0x10a0] ;  /* 0x0010a0000d088984 */ /* 0x000e280000008a00 */
[----:B------:R-:W-:Y:S04]  /*5950*/  LDS.U16 R156, [R60+0x85a] ;  /* 0x00085a003c9c7984 */ /* 0x000fe80000000400 */
[----:B------:R-:W-:Y:S04]  /*5960*/  LDS.U16 R157, [R60+0x858] ;  /* 0x000858003c9d7984 */ /* 0x000fe80000000400 */
[----:B------:R-:W-:Y:S04]  /*5970*/  LDS.U16 R158, [R60+0x85e] ;  /* 0x00085e003c9e7984 */ /* 0x000fe80000000400 */
[----:B------:R-:W-:Y:S04]  /*5980*/  LDS.U16 R159, [R60+0x85c] ;  /* 0x00085c003c9f7984 */ /* 0x000fe80000000400 */
[----:B------:R-:W-:Y:S04]  /*5990*/  @!P1 STS.64 [R162+0x1080], R10 ;  /* 0x0010800aa2009388 */ /* 0x000fe80000000a00 */
[----:B------:R-:W-:Y:S06]  /*59a0*/  BAR.SYNC.DEFER_BLOCKING 0x0 ;  /* 0x0000000000007b1d */ /* 0x000fec0000010000 */
[----:B------:R-:W-:Y:S04]  /*59b0*/  SHFL.UP PT, R160, R10, 0x1, RZ ;  /* 0x042000000aa07989 */ /* 0x000fe800000e00ff */
[----:B------:R-:W1:Y:S01]  /*59c0*/  LDS.128 R4, [0x1080] ;  /* 0x00108000ff047984 */ /* 0x000e620000000c00 */
[----:B------:R-:W-:-:S03]  /*59d0*/  SHF.R.U32.HI R163, RZ, 0x5, R110 ;  /* 0x00000005ffa37819 */ /* 0x000fc6000001166e */
[----:B------:R0:W2:Y:S01]  /*59e0*/  SHFL.UP PT, R161, R11, 0x1, RZ ;  /* 0x042000000ba17989 */ /* 0x0000a200000e00ff */
[----:B------:R-:W-:-:S04]  /*59f0*/  ISETP.NE.AND P0, PT, R163, RZ, PT ;  /* 0x000000ffa300720c */ /* 0x000fc80003f05270 */
[C---:B------:R-:W-:Y:S01]  /*5a00*/  ISETP.NE.AND P2, PT, R102.reuse, RZ, P0 ;  /* 0x000000ff6600720c */ /* 0x040fe20000745270 */
[----:B------:R-:W-:Y:S08]  /*5a10*/  BSSY B0, `(.L_x_3653) ;  /* 0x0000012000007945 */ /* 0x000ff00003800000 */
[----:B------:R-:W-:Y:S01]  /*5a20*/  @P0 ISETP.NE.AND P1, PT, R102, RZ, PT ;  /* 0x000000ff6600020c */ /* 0x000fe20003f25270 */
[----:B0-----:R-:W-:Y:S01]  /*5a30*/  @P0 IMAD.MOV.U32 R11, RZ, RZ, R9 ;  /* 0x000000ffff0b0224 */ /* 0x001fe200078e0009 */
[----:B------:R-:W-:Y:S01]  /*5a40*/  @P0 MOV R10, R8 ;  /* 0x00000008000a0202 */ /* 0x000fe20000000f00 */
[----:B-1----:R-:W-:-:S02]  /*5a50*/  @P0 FMUL.FTZ R163, R160, R4 ;  /* 0x00000004a0a30220 */ /* 0x002fc40000410000 */
[----:B------:R-:W-:Y:S02]  /*5a60*/  FFMA.FTZ R164, R5, R6, R7 ;  /* 0x0000000605a47223 */ /* 0x000fe40000010007 */
[----:B--2---:R-:W-:Y:S01]  /*5a70*/  @P2 FFMA.FTZ R5, R160, R5, R161 ;  /* 0x00000005a0052223 */ /* 0x004fe200000100a1 */
        /* <DEDUP_REMOVED lines=11> */
.L_x_3654:
[----:B------:R-:W-:Y:S05]  /*5b30*/  BSYNC B0 ;  /* 0x0000000000007941 */ /* 0x000fea0003800000 */
.L_x_3653:
        /* <DEDUP_REMOVED lines=48> */
[----:B0-----:R-:W-:Y:S02]  /*5e40*/  SHF.R.S32.HI R9, RZ, 0x1f, R5 ;  /* 0x0000001fff097819 */ /* 0x001fe40000011405 */
[----:B------:R-:W-:-:S04]  /*5e50*/  IADD3 R5, P0, R4, R5, RZ ;  /* 0x0000000504057210 */ /* 0x000fc80007f1e0ff */
[----:B------:R-:W-:Y:S02]  /*5e60*/  LEA.HI.X.SX32 R8, R4, R9, 0x1, P0 ;  /* 0x0000000904087211 */ /* 0x000fe400000f0eff */
[----:B------:R-:W-:-:S04]  /*5e70*/  LEA R4, P0, R5, c[0x0][0x260], 0x3 ;  /* 0x0000980005047a11 */ /* 0x000fc800078018ff */
[----:B------:R-:W-:-:S05]  /*5e80*/  LEA.HI.X R5, R5, c[0x0][0x264], R8, 0x3, P0 ;  /* 0x0000990005057a11 */ /* 0x000fca00000f1c08 */
[----:B------:R2:W-:Y:S04]  /*5e90*/  STG.E.64 [R4.64], R10 ;  /* 0x0000000a04007986 */ /* 0x0005e8000c101b04 */
.L_x_3656:
[----:B------:R-:W-:Y:S05]  /*5ea0*/  BSYNC B0 ;  /* 0x0000000000007941 */ /* 0x000fea0003800000 */
.L_x_3655:
        /* <DEDUP_REMOVED lines=20> */
.L_x_3652:
        /* <DEDUP_REMOVED lines=32> */
[----:B0-----:R-:W-:-:S03]  /*61f0*/  IMAD R9, R99, c[0x0][0x204], R0 ;  /* 0x0000810063097a24 */ /* 0x001fc600078e0200 */
        /* <DEDUP_REMOVED lines=41> */
.L_x_3659:
[----:B------:R-:W-:Y:S05]  /*6490*/  BSYNC B0 ;  /* 0x0000000000007941 */ /* 0x000fea0003800000 */
.L_x_3658:
        /* <DEDUP_REMOVED lines=54> */
.L_x_3660:
[----:B------:R-:W-:Y:S05]  /*6800*/  EXIT ;  /* 0x000000000000794d */ /* 0x000fea0003800000 */
.L_x_3662:
        /* <DEDUP_REMOVED lines=15> */
.L_x_5422:


//--------------------- .text._Z25selective_scan_fwd_kernelI32Selective_Scan_fwd_kernel_traitsILi64ELi16ELi1ELb0ELb1ELb1ELb1EN3c104HalfEfEEv13SSMParamsBase --------------------------
	.section	.text._Z25selective_scan_fwd_kernelI32Selective_Scan_fwd_kernel_traitsILi64ELi16ELi1ELb0ELb1ELb1ELb1EN3c104HalfEfEEv13SSMParamsBase,"ax",@progbits
	.sectioninfo	@"SHI_REGISTERS=168"
	.align	128
        .global         _Z25selective_scan_fwd_kernelI32Selective_Scan_fwd_kernel_traitsILi64ELi16ELi1ELb0ELb1ELb1ELb1EN3c104HalfEfEEv13SSMParamsBase
        .type           _Z25selective_scan_fwd_kernelI32Selective_Scan_fwd_kernel_traitsILi64ELi16ELi1ELb0ELb1ELb1ELb1EN3c104HalfEfEEv13SSMParamsBase,@function
        .size           _Z25selective_scan_fwd_kernelI32Selective_Scan_fwd_kernel_traitsILi64ELi16ELi1ELb0ELb1ELb1ELb1EN3c104HalfEfEEv13SSMParamsBase,(.L_x_5423 - _Z25selective_scan_fwd_kernelI32Selective_Scan_fwd_kernel_traitsILi64ELi16ELi1ELb0ELb1ELb1ELb1EN3c104HalfEfEEv13SSMParamsBase)
        .other          _Z25selective_scan_fwd_kernelI32Selective_Scan_fwd_kernel_traitsILi64ELi16ELi1ELb0ELb1ELb1ELb1EN3c104HalfEfEEv13SSMParamsBase,@"STO_CUDA_ENTRY STV_DEFAULT"
_Z25selective_scan_fwd_kernelI32Selective_Scan_fwd_kernel_traitsILi64ELi16ELi1ELb0ELb1ELb1ELb1EN3c104HalfEfEEv13SSMParamsBase:
.text._Z25selective_scan_fwd_kernelI32Selective_Scan_fwd_kernel_traitsILi64ELi16ELi1ELb0ELb1ELb1ELb1EN3c104HalfEfEEv13SSMParamsBase:
        /* <DEDUP_REMOVED lines=69> */
[----:B------:R-:W-:Y:S01]  /*0450*/  IMAD R3, R103, c[0x0][0x1e8], RZ ;  /* 0x00007a0067037a24 */ /* 0x000fe200078e02ff */
[----:B------:R-:W-:Y:S01]  /*0460*/  LEA R98, P0, R2, c[0x0][0x240], 0x1 ;  /* 0x0000900002627a11 */ /* 0x000fe200078008ff */
[----:B------:R-:W-:Y:S02]  /*0470*/  IMAD.IADD R9, R9, 0x1, R15 ;  /* 0x0000000109097824 */ /* 0x000fe400078e020f */
[----:B------:R-:W-:Y:S01]  /*0480*/  IMAD R11, R10, c[0x0][0x1a8], RZ ;  /* 0x00006a000a0b7a24 */ /* 0x000fe200078e02ff */
[----:B------:R-:W-:Y:S01]  /*0490*/  LEA.HI.X R89, R2, c[0x0][0x244], R89, 0x1, P0 ;  /* 0x0000910002597a11 */ /* 0x000fe200000f0c59 */
[----:B------:R-:W-:Y:S02]  /*04a0*/  IMAD R13, R10, c[0x0][0x1c8], RZ ;  /* 0x000072000a0d7a24 */ /* 0x000fe400078e02ff */
[----:B------:R-:W-:-:S02]  /*04b0*/  IMAD R87, R104, c[0x0][0x1ec], R3 ;  /* 0x00007b0068577a24 */ /* 0x000fc400078e0203 */
[----:B------:R-:W-:-:S04]  /*04c0*/  IMAD.WIDE.U32 R2, R104, c[0x0][0x1e8], R4 ;  /* 0x00007a0068027a25 */ /* 0x000fc800078e0004 */
[----:B------:R-:W-:Y:S01]  /*04d0*/  IMAD.WIDE.U32 R4, R0, c[0x0][0x1a8], R6 ;  /* 0x00006a0000047a25 */ /* 0x000fe200078e0006 */
[----:B------:R-:W-:Y:S02]  /*04e0*/  IADD3 R87, R3, R87, RZ ;  /* 0x0000005703577210 */ /* 0x000fe40007ffe0ff */
[----:B------:R-:W-:Y:S01]  /*04f0*/  LEA R96, P0, R2, c[0x0][0x248], 0x1 ;  /* 0x0000920002607a11 */ /* 0x000fe200078008ff */
[----:B------:R-:W-:Y:S01]  /*0500*/  IMAD.WIDE.U32 R6, R0, c[0x0][0x1c8], R8 ;  /* 0x0000720000067a25 */ /* 0x000fe200078e0008 */
[----:B------:R-:W-:Y:S02]  /*0510*/  LEA R85, P1, R4, c[0x0][0x228], 0x1 ;  /* 0x00008a0004557a11 */ /* 0x000fe400078208ff */
[----:B------:R-:W-:Y:S01]  /*0520*/  LEA.HI.X R87, R2, c[0x0][0x24c], R87, 0x1, P0 ;  /* 0x0000930002577a11 */ /* 0x000fe200000f0c57 */
[----:B------:R-:W-:Y:S01]  /*0530*/  IMAD R11, R0, c[0x0][0x1ac], R11 ;  /* 0x00006b00000b7a24 */ /* 0x000fe200078e020b */
[----:B------:R-:W-:Y:S01]  /*0540*/  LEA R83, P2, R6, c[0x0][0x230], 0x1 ;  /* 0x00008c0006537a11 */ /* 0x000fe200078408ff */
[----:B------:R-:W-:-:S02]  /*0550*/  IMAD R13, R0, c[0x0][0x1cc], R13 ;  /* 0x00007300000d7a24 */ /* 0x000fc400078e020d */
[----:B0-----:R-:W-:Y:S02]  /*0560*/  IMAD.SHL.U32 R0, R95, 0x10, RZ ;  /* 0x000000105f007824 */ /* 0x001fe400078e00ff */
[----:B------:R-:W-:Y:S02]  /*0570*/  IMAD.IADD R81, R5, 0x1, R11 ;  /* 0x0000000105517824 */ /* 0x000fe400078e020b */
[----:B------:R-:W-:Y:S01]  /*0580*/  IMAD.IADD R79, R7, 0x1, R13 ;  /* 0x00000001074f7824 */ /* 0x000fe200078e020d */
[----:B------:R-:W-:Y:S02]  /*0590*/  LOP3.LUT R0, R0, 0xfffffe00, RZ, 0xc0, !PT ;  /* 0xfffffe0000007812 */ /* 0x000fe400078ec0ff */
[----:B------:R-:W-:Y:S02]  /*05a0*/  LEA.HI.X R81, R4, c[0x0][0x22c], R81, 0x1, P1 ;  /* 0x00008b0004517a11 */ /* 0x000fe400008f0c51 */
[----:B------:R-:W-:Y:S02]  /*05b0*/  LOP3.LUT R2, R0, 0x1f, R95, 0xf8, !PT ;  /* 0x0000001f00027812 */ /* 0x000fe400078ef85f */
[----:B------:R-:W-:-:S02]  /*05c0*/  LEA.HI.X R79, R6, c[0x0][0x234], R79, 0x1, P2 ;  /* 0x00008d00064f7a11 */ /* 0x000fc400010f0c4f */
[----:B------:R-:W-:Y:S02]  /*05d0*/  LOP3.LUT R95, R95, 0x1f, RZ, 0xc0, !PT ;  /* 0x0000001f5f5f7812 */ /* 0x000fe400078ec0ff */
        /* <DEDUP_REMOVED lines=10> */
[----:B-1----:R-:W-:-:S02]  /*0680*/  LOP3.LUT R78, R2, 0x1e0, RZ, 0xfc, !PT ;  /* 0x000001e0024e7812 */ /* 0x002fc400078efcff */
.L_x_3706:
        /* <DEDUP_REMOVED lines=9> */
[-C--:B------:R-:W-:Y:S02]  /*0720*/  ISETP.GE.AND P2, PT, R2, R109.reuse, PT ;  /* 0x0000006d0200720c */ /* 0x080fe40003f46270 */
        /* <DEDUP_REMOVED lines=99> */
[-C--:B------:R-:W-:Y:S02]  /*0d60*/  ISETP.GE.AND P2, PT, R2, R109.reuse, PT ;  /* 0x0000006d0200720c */ /* 0x080fe40003f46270 */
        /* <DEDUP_REMOVED lines=178> */
.L_x_3664:
[----:B------:R-:W-:Y:S05]  /*1890*/  BSYNC B0 ;  /* 0x0000000000007941 */ /* 0x000fea0003800000 */
.L_x_3663:
        /* <DEDUP_REMOVED lines=36> */
.L_x_3666:
[----:B------:R-:W-:Y:S05]  /*1ae0*/  BSYNC B0 ;  /* 0x0000000000007941 */ /* 0x000fea0003800000 */
.L_x_3665:
        /* <DEDUP_REMOVED lines=38> */
.L_x_3668:
[----:B------:R-:W-:Y:S05]  /*1d50*/  BSYNC B0 ;  /* 0x0000000000007941 */ /* 0x000fea0003800000 */
.L_x_3667:
        /* <DEDUP_REMOVED lines=36> */
.L_x_3670:
[----:B------:R-:W-:Y:S05]  /*1fa0*/  BSYNC B0 ;  /* 0x0000000000007941 */ /* 0x000fea0003800000 */
.L_x_3669:
        /* <DEDUP_REMOVED lines=38> */
.L_x_3672:
[----:B------:R-:W-:Y:S05]  /*2210*/  BSYNC B0 ;  /* 0x0000000000007941 */ /* 0x000fea0003800000 */
.L_x_3671:
        /* <DEDUP_REMOVED lines=36> */
.L_x_3674:
[----:B------:R-:W-:Y:S05]  /*2460*/  BSYNC B0 ;  /* 0x0000000000007941 */ /* 0x000fea0003800000 */
.L_x_3673:
        /* <DEDUP_REMOVED lines=38> */
.L_x_3676:
[----:B------:R-:W-:Y:S05]  /*26d0*/  BSYNC B0 ;  /* 0x0000000000007941 */ /* 0x000fea0003800000 */
.L_x_3675:
        /* <DEDUP_REMOVED lines=37> */
.L_x_3678:
[----:B------:R-:W-:Y:S05]  /*2930*/  BSYNC B0 ;  /* 0x0000000000007941 */ /* 0x000fea0003800000 */
.L_x_3677:
        /* <DEDUP_REMOVED lines=42> */
.L_x_3680:
[----:B------:R-:W-:Y:S05]  /*2be0*/  BSYNC B0 ;  /* 0x0000000000007941 */ /* 0x000fea0003800000 */
.L_x_3679:
        /* <DEDUP_REMOVED lines=40> */
.L_x_3682:
[----:B------:R-:W-:Y:S05]  /*2e70*/  BSYNC B0 ;  /* 0x0000000000007941 */ /* 0x000fea0003800000 */
.L_x_3681:
        /* <DEDUP_REMOVED lines=46> */
.L_x_3684:
[----:B------:R-:W-:Y:S05]  /*3160*/  BSYNC B0 ;  /* 0x0000000000007941 */ /* 0x000fea0003800000 */
.L_x_3683:
        /* <DEDUP_REMOVED lines=33> */
.L_x_3686:
[----:B------:R-:W-:Y:S05]  /*3380*/  BSYNC B0 ;  /* 0x0000000000007941 */ /* 0x000fea0003800000 */
.L_x_3685:
        /* <DEDUP_REMOVED lines=33> */
.L_x_3688:
[----:B------:R-:W-:Y:S05]  /*35a0*/  BSYNC B0 ;  /* 0x0000000000007941 */ /* 0x000fea0003800000 */
.L_x_3687:
        /* <DEDUP_REMOVED lines=33> */
.L_x_3690:
[----:B------:R-:W-:Y:S05]  /*37c0*/  BSYNC B0 ;  /* 0x0000000000007941 */ /* 0x000fea0003800000 */
.L_x_3689:
        /* <DEDUP_REMOVED lines=33> */
.L_x_3692:
[----:B------:R-:W-:Y:S05]  /*39e0*/  BSYNC B0 ;  /* 0x0000000000007941 */ /* 0x000fea0003800000 */
.L_x_3691:
        /* <DEDUP_REMOVED lines=33> */
.L_x_3694:
[----:B------:R-:W-:Y:S05]  /*3c00*/  BSYNC B0 ;  /* 0x0000000000007941 */ /* 0x000fea0003800000 */
.L_x_3693:
        /* <DEDUP_REMOVED lines=36> */
.L_x_3700:
        /* <DEDUP_REMOVED lines=37> */
[----:B------:R-:W-:Y:S01]  /*40a0*/  LOP3.LUT R105, R2, 0x1c0, RZ, 0xfc, !PT ;  /* 0x000001c002697812 */ /* 0x000fe200078efcff */
[----:B------:R-:W-:Y:S01]  /*40b0*/  IMAD R9, R103, c[0x0][0x180], RZ ;  /* 0x0000600067097a24 */ /* 0x000fe200078e02ff */
[-C--:B------:R-:W-:Y:S01]  /*40c0*/  ISETP.GE.AND P4, PT, R86, R109.reuse, PT ;  /* 0x0000006d5600720c */ /* 0x080fe20003f86270 */
[----:B------:R0:W5:Y:S01]  /*40d0*/  @!P5 LDG.E.U16 R114, [R6.64+0x140] ;  /* 0x000140040672d981 */ /* 0x000162000c1e1500 */
[-C--:B------:R-:W-:Y:S02]  /*40e0*/  ISETP.GE.AND P6, PT, R84, R109.reuse, PT ;  /* 0x0000006d5400720c */ /* 0x080fe40003fc6270 */
[-C--:B------:R-:W-:Y:S01]  /*40f0*/  ISETP.GE.AND P5, PT, R82, R109.reuse, PT ;  /* 0x0000006d5200720c */ /* 0x080fe20003fa6270 */
[----:B------:R0:W5:Y:S01]  /*4100*/  @!P3 LDG.E.U16 R117, [R6.64+0x180] ;  /* 0x000180040675b981 */ /* 0x000162000c1e1500 */
[-C--:B------:R-:W-:Y:S01]  /*4110*/  ISETP.GE.AND P3, PT, R80, R109.reuse, PT ;  /* 0x0000006d5000720c */ /* 0x080fe20003f66270 */
[C---:B------:R-:W-:Y:S01]  /*4120*/  IMAD.WIDE.U32 R4, R104.reuse, c[0x0][0x180], RZ ;  /* 0x0000600068047a25 */ /* 0x040fe200078e00ff */
[----:B------:R-:W-:Y:S01]  /*4130*/  PRMT R118, RZ, 0x7610, R118 ;  /* 0x00007610ff767816 */ /* 0x000fe20000000076 */
[----:B------:R0:W5:Y:S01]  /*4140*/  @!P2 LDG.E.U16 R116, [R6.64+0x1c0] ;  /* 0x0001c0040674a981 */ /* 0x000162000c1e1500 */
[----:B------:R-:W-:Y:S01]  /*4150*/  ISETP.GE.AND P2, PT, R105, R109, PT ;  /* 0x0000006d6900720c */ /* 0x000fe20003f46270 */
[----:B------:R-:W-:-:S02]  /*4160*/  IMAD R9, R104, c[0x0][0x184], R9 ;  /* 0x0000610068097a24 */ /* 0x000fc400078e0209 */
[----:B------:R0:W5:Y:S01]  /*4170*/  @!P1 LDG.E.U16 R119, [R6.64+0x200] ;  /* 0x0002000406779981 */ /* 0x000162000c1e1500 */
[----:B------:R-:W-:Y:S02]  /*4180*/  ISETP.GE.AND P1, PT, R78, R109, PT ;  /* 0x0000006d4e00720c */ /* 0x000fe40003f26270 */
[----:B------:R-:W-:Y:S01]  /*4190*/  PRMT R121, RZ, 0x7610, R121 ;  /* 0x00007610ff797816 */ /* 0x000fe20000000079 */
[----:B------:R-:W-:Y:S01]  /*41a0*/  IMAD.IADD R5, R5, 0x1, R9 ;  /* 0x0000000105057824 */ /* 0x000fe200078e0209 */
[----:B------:R-:W-:Y:S01]  /*41b0*/  PRMT R120, RZ, 0x7610, R120 ;  /* 0x00007610ff787816 */ /* 0x000fe20000000078 */
[----:B------:R-:W-:Y:S01]  /*41c0*/  IMAD R8, R110, c[0x0][0x188], RZ ;  /* 0x000062006e087a24 */ /* 0x000fe200078e02ff */
[----:B------:R-:W-:Y:S01]  /*41d0*/  PRMT R123, RZ, 0x7610, R123 ;  /* 0x00007610ff7b7816 */ /* 0x000fe2000000007b */
[----:B------:R0:W5:Y:S01]  /*41e0*/  @!P0 LDG.E.U16 R118, [R6.64+0x240] ;  /* 0x0002400406768981 */ /* 0x000162000c1e1500 */
[----:B------:R-:W-:Y:S02]  /*41f0*/  PRMT R122, RZ, 0x7610, R122 ;  /* 0x00007610ff7a7816 */ /* 0x000fe4000000007a */
[----:B------:R-:W-:Y:S01]  /*4200*/  PRMT R125, RZ, 0x7610, R125 ;  /* 0x00007610ff7d7816 */ /* 0x000fe2000000007d */
[----:B------:R0:W5:Y:S01]  /*4210*/  @!P4 LDG.E.U16 R121, [R6.64+0x280] ;  /* 0x000280040679c981 */ /* 0x000162000c1e1500 */
[----:B------:R-:W-:Y:S01]  /*4220*/  PRMT R124, RZ, 0x7610, R124 ;  /* 0x00007610ff7c7816 */ /* 0x000fe2000000007c */
[----:B------:R-:W-:-:S02]  /*4230*/  IMAD R9, R13, c[0x0][0x18c], R8 ;  /* 0x000063000d097a24 */ /* 0x000fc400078e0208 */
[----:B------:R-:W-:Y:S01]  /*4240*/  IMAD.WIDE.U32 R4, R13, c[0x0][0x188], R4 ;  /* 0x000062000d047a25 */ /* 0x000fe200078e0004 */
[----:B------:R0:W5:Y:S04]  /*4250*/  @!P6 LDG.E.U16 R120, [R6.64+0x2c0] ;  /* 0x0002c0040678e981 */ /* 0x000168000c1e1500 */
[----:B------:R0:W5:Y:S01]  /*4260*/  @!P5 LDG.E.U16 R123, [R6.64+0x300] ;  /* 0x00030004067bd981 */ /* 0x000162000c1e1500 */
[----:B------:R-:W-:Y:S01]  /*4270*/  IMAD.IADD R5, R5, 0x1, R9 ;  /* 0x0000000105057824 */ /* 0x000fe200078e0209 */
[C---:B------:R-:W-:Y:S02]  /*4280*/  LEA R8, P0, R4.reuse, c[0x0][0x220], 0x2 ;  /* 0x0000880004087a11 */ /* 0x040fe400078010ff */
[----:B------:R0:W5:Y:S04]  /*4290*/  @!P3 LDG.E.U16 R122, [R6.64+0x340] ;  /* 0x00034004067ab981 */ /* 0x000168000c1e1500 */
[----:B------:R0:W5:Y:S04]  /*42a0*/  @!P2 LDG.E.U16 R125, [R6.64+0x380] ;  /* 0x00038004067da981 */ /* 0x000168000c1e1500 */
[----:B------:R0:W5:Y:S01]  /*42b0*/  @!P1 LDG.E.U16 R124, [R6.64+0x3c0] ;  /* 0x0003c004067c9981 */ /* 0x000162000c1e1500 */
[----:B------:R-:W-:-:S05]  /*42c0*/  LEA.HI.X R9, R4, c[0x0][0x224], R5, 0x2, P0 ;  /* 0x0000890004097a11 */ /* 0x000fca00000f1405 */
[----:B------:R1:W5:Y:S01]  /*42d0*/  LDG.E R127, [R8.64] ;  /* 0x00000004087f7981 */ /* 0x000362000c1e1900 */
[----:B0-----:R-:W-:Y:S02]  /*42e0*/  IMAD R6, R110, c[0x0][0x1c0], RZ ;  /* 0x000070006e067a24 */ /* 0x001fe400078e02ff */
[----:B------:R-:W-:-:S04]  /*42f0*/  IMAD.WIDE.U32 R4, R13, c[0x0][0x1c0], R2 ;  /* 0x000070000d047a25 */ /* 0x000fc800078e0002 */
[----:B------:R-:W-:Y:S01]  /*4300*/  IMAD R7, R13, c[0x0][0x1c4], R6 ;  /* 0x000071000d077a24 */ /* 0x000fe200078e0206 */
[----:B------:R-:W-:-:S03]  /*4310*/  LEA R6, P3, R4, R83, 0x1 ;  /* 0x0000005304067211 */ /* 0x000fc600078608ff */
[----:B------:R-:W-:Y:S01]  /*4320*/  IMAD.IADD R5, R5, 0x1, R7 ;  /* 0x0000000105057824 */ /* 0x000fe200078e0207 */
[-C--:B------:R-:W-:Y:S02]  /*4330*/  ISETP.GE.AND P5, PT, R2, R109.reuse, PT ;  /* 0x0000006d0200720c */ /* 0x080fe40003fa6270 */
[----:B------:R-:W-:Y:S02]  /*4340*/  ISETP.GE.AND P4, PT, R93, R109, PT ;  /* 0x0000006d5d00720c */ /* 0x000fe40003f86270 */
[----:B------:R-:W-:Y:S02]  /*4350*/  LEA.HI.X R7, R4, R79, R5, 0x1, P3 ;  /* 0x0000004f04077211 */ /* 0x000fe400018f0c05 */
[-C--:B------:R-:W-:Y:S02]  /*4360*/  ISETP.GE.AND P3, PT, R94, R109.reuse, PT ;  /* 0x0000006d5e00720c */ /* 0x080fe40003f66270 */
[----:B------:R-:W-:Y:S02]  /*4370*/  ISETP.GE.AND P6, PT, R92, R109, PT ;  /* 0x0000006d5c00720c */ /* 0x000fe40003fc6270 */
[----:B-1----:R-:W-:-:S02]  /*4380*/  PRMT R9, RZ, 0x7610, R9 ;  /* 0x00007610ff097816 */ /* 0x002fc40000000009 */
[----:B------:R-:W-:Y:S02]  /*4390*/  PRMT R146, RZ, 0x7610, R146 ;  /* 0x00007610ff927816 */ /* 0x000fe40000000092 */
[----:B------:R-:W-:Y:S02]  /*43a0*/  PRMT R5, RZ, 0x7610, R5 ;  /* 0x00007610ff057816 */ /* 0x000fe40000000005 */
[----:B------:R-:W-:Y:S02]  /*43b0*/  PRMT R8, RZ, 0x7610, R8 ;  /* 0x00007610ff087816 */ /* 0x000fe40000000008 */
[----:B------:R-:W-:Y:S02]  /*43c0*/  PRMT R155, RZ, 0x7610, R155 ;  /* 0x00007610ff9b7816 */ /* 0x000fe4000000009b */
[----:B------:R-:W-:Y:S02]  /*43d0*/  PRMT R144, RZ, 0x7610, R144 ;  /* 0x00007610ff907816 */ /* 0x000fe40000000090 */
[----:B------:R-:W-:-:S02]  /*43e0*/  PRMT R147, RZ, 0x7610, R147 ;  /* 0x00007610ff937816 */ /* 0x000fc40000000093 */
[----:B------:R-:W-:Y:S01]  /*43f0*/  PRMT R150, RZ, 0x7610, R150 ;  /* 0x00007610ff967816 */ /* 0x000fe20000000096 */
[----:B------:R-:W0:Y:S01]  /*4400*/  S2R R111, SR_TID.X ;  /* 0x00000000006f7919 */ /* 0x000e220000002100 */
        /* <DEDUP_REMOVED lines=8> */
[----:B0-----:R-:W-:-:S04]  /*4490*/  SHF.L.U32 R110, R111, 0x4, RZ ;  /* 0x000000046f6e7819 */ /* 0x001fc800000006ff */
[C---:B------:R-:W-:Y:S02]  /*44a0*/  IADD3 R128, R110.reuse, 0x2, RZ ;  /* 0x000000026e807810 */ /* 0x040fe40007ffe0ff */
[----:B------:R-:W-:Y:S02]  /*44b0*/  IADD3 R130, R110, 0x3, RZ ;  /* 0x000000036e827810 */ /* 0x000fe40007ffe0ff */
[-C--:B------:R-:W-:Y:S02]  /*44c0*/  ISETP.GE.U32.AND P1, PT, R128, R109.reuse, PT ;  /* 0x0000006d8000720c */ /* 0x080fe40003f26070 */
[----:B------:R-:W-:Y:S02]  /*44d0*/  IADD3 R126, R110, 0x1, RZ ;  /* 0x000000016e7e7810 */ /* 0x000fe40007ffe0ff */
[-C--:B------:R-:W-:Y:S02]  /*44e0*/  ISETP.GE.U32.AND P0, PT, R130, R109.reuse, PT ;  /* 0x0000006d8200720c */ /* 0x080fe40003f06070 */
[----:B------:R-:W-:Y:S01]  /*44f0*/  ISETP.GE.U32.AND P2, PT, R126, R109, PT ;  /* 0x0000006d7e00720c */ /* 0x000fe20003f46070 */
[----:B--2---:R-:W-:Y:S04]  /*4500*/  STS.U16 [R76], R11 ;  /* 0x0000000b4c007388 */ /* 0x004fe80000000400 */
[----:B---3--:R0:W-:Y:S04]  /*4510*/  STS.U16 [R75+0x40], R10 ;  /* 0x0000400a4b007388 */ /* 0x0081e80000000400 */
[----:B----4-:R-:W-:Y:S04]  /*4520*/  STS.U16 [R74+0x80], R113 ;  /* 0x000080714a007388 */ /* 0x010fe80000000400 */
[----:B-----5:R1:W-:Y:S04]  /*4530*/  STS.U16 [R73+0xc0], R112 ;  /* 0x0000c07049007388 */ /* 0x0203e80000000400 */
[----:B------:R-:W-:Y:S04]  /*4540*/  STS.U16 [R72+0x100], R115 ;  /* 0x0001007348007388 */ /* 0x000fe80000000400 */
        /* <DEDUP_REMOVED lines=12> */
[----:B------:R4:W5:Y:S01]  /*4610*/  @!P5 LDG.E.U16 R9, [R6.64] ;  /* 0x000000040609d981 */ /* 0x000962000c1e1500 */
[----:B------:R-:W-:-:S03]  /*4620*/  ISETP.GE.AND P5, PT, R108, R109, PT ;  /* 0x0000006d6c00720c */ /* 0x000fc60003fa6270 */
[----:B------:R4:W5:Y:S01]  /*4630*/  @!P3 LDG.E.U16 R146, [R6.64+0x40] ;  /* 0x000040040692b981 */ /* 0x000962000c1e1500 */
[----:B------:R-:W-:-:S03]  /*4640*/  ISETP.GE.AND P3, PT, R107, R109, PT ;  /* 0x0000006d6b00720c */ /* 0x000fc60003f66270 */
[----:B------:R4:W5:Y:S01]  /*4650*/  @!P4 LDG.E.U16 R5, [R6.64+0x80] ;  /* 0x000080040605c981 */ /* 0x000962000c1e1500 */
[----:B------:R-:W-:-:S03]  /*4660*/  ISETP.GE.AND P4, PT, R106, R109, PT ;  /* 0x0000006d6a00720c */ /* 0x000fc60003f86270 */
[----:B------:R4:W5:Y:S01]  /*4670*/  @!P6 LDG.E.U16 R8, [R6.64+0xc0] ;  /* 0x0000c0040608e981 */ /* 0x000962000c1e1500 */
[----:B------:R-:W-:Y:S01]  /*4680*/  ISETP.GE.AND P6, PT, R91, R109, PT ;  /* 0x0000006d5b00720c */ /* 0x000fe20003fc6270 */
[----:B0-----:R-:W-:Y:S02]  /*4690*/  FMUL.FTZ R10, R127, 1.4426950216293334961 ;  /* 0x3fb8aa3b7f0a7820 */ /* 0x001fe40000410000 */
[----:B------:R-:W0:Y:S02]  /*46a0*/  LDS.U16 R76, [R60] ;  /* 0x000000003c4c7984 */ /* 0x000e240000000400 */
[----:B-1----:R-:W-:Y:S02]  /*46b0*/  FMUL.FTZ R112, R10, R59 ;  /* 0x0000003b0a707220 */ /* 0x002fe40000410000 */
[----:B------:R4:W5:Y:S01]  /*46c0*/  @!P5 LDG.E.U16 R155, [R6.64+0x100] ;  /* 0x00010004069bd981 */ /* 0x000962000c1e1500 */
[-C--:B------:R-:W-:Y:S01]  /*46d0*/  ISETP.GE.AND P5, PT, R90, R109.reuse, PT ;  /* 0x0000006d5a00720c */ /* 0x080fe20003fa6270 */
[----:B------:R1:W-:Y:S02]  /*46e0*/  MUFU.EX2 R143, R112 ;  /* 0x00000070008f7308 */ /* 0x0003e40000000800 */
[----:B------:R4:W5:Y:S01]  /*46f0*/  @!P3 LDG.E.U16 R144, [R6.64+0x140] ;  /* 0x000140040690b981 */ /* 0x000962000c1e1500 */
[----:B------:R-:W-:-:S03]  /*4700*/  ISETP.GE.AND P3, PT, R88, R109, PT ;  /* 0x0000006d5800720c */ /* 0x000fc60003f66270 */
[----:B------:R4:W5:Y:S01]  /*4710*/  @!P4 LDG.E.U16 R147, [R6.64+0x180] ;  /* 0x000180040693c981 */ /* 0x000962000c1e1500 */
[----:B------:R-:W-:-:S03]  /*4720*/  ISETP.GE.AND P4, PT, R86, R109, PT ;  /* 0x0000006d5600720c */ /* 0x000fc60003f86270 */
[----:B------:R-:W0:Y:S04]  /*4730*/  LDS.U16 R11, [R60+0x2] ;  /* 0x000002003c0b7984 */ /* 0x000e280000000400 */
[----:B------:R4:W5:Y:S01]  /*4740*/  @!P6 LDG.E.U16 R150, [R6.64+0x1c0] ;  /* 0x0001c0040696e981 */ /* 0x000962000c1e1500 */
[----:B------:R-:W-:-:S03]  /*4750*/  ISETP.GE.AND P6, PT, R84, R109, PT ;  /* 0x0000006d5400720c */ /* 0x000fc60003fc6270 */
[----:B-1----:R-:W1:Y:S04]  /*4760*/  LDS.U16 R112, [R60+0x6] ;  /* 0x000006003c707984 */ /* 0x002e680000000400 */
[----:B------:R4:W5:Y:S01]  /*4770*/  @!P5 LDG.E.U16 R153, [R6.64+0x200] ;  /* 0x000200040699d981 */ /* 0x000962000c1e1500 */
[----:B------:R-:W-:-:S03]  /*4780*/  ISETP.GE.AND P5, PT, R82, R109, PT ;  /* 0x0000006d5200720c */ /* 0x000fc60003fa6270 */
[----:B------:R4:W5:Y:S01]  /*4790*/  @!P3 LDG.E.U16 R4, [R6.64+0x240] ;  /* 0x000240040604b981 */ /* 0x000962000c1e1500 */
[----:B------:R-:W-:-:S03]  /*47a0*/  ISETP.GE.AND P3, PT, R80, R109, PT ;  /* 0x0000006d5000720c */ /* 0x000fc60003f66270 */
[----:B------:R4:W5:Y:S01]  /*47b0*/  @!P4 LDG.E.U16 R149, [R6.64+0x280] ;  /* 0x000280040695c981 */ /* 0x000962000c1e1500 */
[----:B------:R-:W-:-:S03]  /*47c0*/  ISETP.GE.AND P4, PT, R105, R109, PT ;  /* 0x0000006d6900720c */ /* 0x000fc60003f86270 */
[----:B------:R4:W5:Y:S01]  /*47d0*/  @!P6 LDG.E.U16 R154, [R6.64+0x2c0] ;  /* 0x0002c004069ae981 */ /* 0x000962000c1e1500 */
[----:B------:R-:W-:Y:S01]  /*47e0*/  ISETP.GE.AND P6, PT, R78, R109, PT ;  /* 0x0000006d4e00720c */ /* 0x000fe20003fc6270 */
[----:B--2---:R-:W-:Y:S02]  /*47f0*/  FMUL.FTZ R114, R10, R58 ;  /* 0x0000003a0a727220 */ /* 0x004fe40000410000 */
[----:B------:R4:W2:Y:S01]  /*4800*/  @!P5 LDG.E.U16 R157, [R6.64+0x300] ;  /* 0x00030004069dd981 */ /* 0x0008a2000c1e1500 */
[----:B---3--:R-:W-:-:S03]  /*4810*/  IADD3 R116, R110, 0x4, RZ ;  /* 0x000000046e747810 */ /* 0x008fc60007ffe0ff */
[----:B------:R4:W3:Y:S01]  /*4820*/  @!P3 LDG.E.U16 R152, [R6.64+0x340] ;  /* 0x000340040698b981 */ /* 0x0008e2000c1e1500 */
[----:B------:R0:W-:Y:S03]  /*4830*/  MUFU.EX2 R140, R114 ;  /* 0x00000072008c7308 */ /* 0x0001e60000000800 */
[----:B------:R4:W2:Y:S01]  /*4840*/  @!P4 LDG.E.U16 R151, [R6.64+0x380] ;  /* 0x000380040697c981 */ /* 0x0008a2000c1e1500 */
[----:B------:R-:W-:-:S03]  /*4850*/  FMUL.FTZ R115, R10, R57 ;  /* 0x000000390a737220 */ /* 0x000fc60000410000 */
[----:B------:R4:W2:Y:S04]  /*4860*/  @!P6 LDG.E.U16 R148, [R6.64+0x3c0] ;  /* 0x0003c0040694e981 */ /* 0x0008a8000c1e1500 */
[----:B------:R-:W1:Y:S01]  /*4870*/  LDS.U16 R113, [R60+0x4] ;  /* 0x000004003c717984 */ /* 0x000e620000000400 */
[----:B------:R-:W-:-:S03]  /*4880*/  ISETP.GE.U32.AND P5, PT, R116, R109, PT ;  /* 0x0000006d7400720c */ /* 0x000fc60003fa6070 */
[----:B0-----:R-:W0:Y:S01]  /*4890*/  LDS.U16 R114, [R60+0x8] ;  /* 0x000008003c727984 */ /* 0x001e220000000400 */
[----:B------:R1:W-:Y:S01]  /*48a0*/  MUFU.EX2 R138, R115 ;  /* 0x00000073008a7308 */ /* 0x0003e20000000800 */
[----:B------:R-:W-:Y:S02]  /*48b0*/  IADD3 R116, R110, 0x6, RZ ;  /* 0x000000066e747810 */ /* 0x000fe40007ffe0ff */
[----:B----4-:R-:W4:Y:S02]  /*48c0*/  LDS.U16 R7, [R60+0xe] ;  /* 0x00000e003c077984 */ /* 0x010f240000000400 */
[----:B------:R-:W-:Y:S02]  /*48d0*/  ISETP.GE.U32.AND P6, PT, R116, R109, PT ;  /* 0x0000006d7400720c */ /* 0x000fe40003fc6070 */
[----:B------:R-:W-:Y:S01]  /*48e0*/  LDS.U16 R6, [R60+0xc] ;  /* 0x00000c003c067984 */ /* 0x000fe20000000400 */
[----:B-1----:R-:W-:-:S03]  /*48f0*/  HADD2.F32 R115, -RZ, R76.H0_H0 ;  /* 0x2000004cff737230 */ /* 0x002fc60000004100 */
[----:B------:R-:W1:Y:S01]  /*4900*/  LDS.U16 R76, [R60+0xa] ;  /* 0x00000a003c4c7984 */ /* 0x000e620000000400 */
[----:B------:R-:W-:Y:S02]  /*4910*/  HADD2.F32 R116, -RZ, R11.H0_H0 ;  /* 0x2000000bff747230 */ /* 0x000fe40000004100 */
[----:B------:R-:W-:-:S05]  /*4920*/  HADD2.F32 R11, -RZ, R112.H0_H0 ;  /* 0x20000070ff0b7230 */ /* 0x000fca0000004100 */
[----:B------:R-:W-:Y:S02]  /*4930*/  FMUL.FTZ R137, R18, R11 ;  /* 0x0000000b12897220 */ /* 0x000fe40000410000 */
[----:B------:R-:W1:Y:S01]  /*4940*/  LDS.U16 R11, [R60+0x10] ;  /* 0x000010003c0b7984 */ /* 0x000e620000000400 */
[C---:B------:R-:W-:Y:S02]  /*4950*/  FMUL.FTZ R136, R10.reuse, R56 ;  /* 0x000000380a887220 */ /* 0x040fe40000410000 */
[----:B------:R-:W-:-:S04]  /*4960*/  FMUL.FTZ R134, R10, R55 ;  /* 0x000000370a867220 */ /* 0x000fc80000410000 */
[----:B------:R-:W4:Y:S01]  /*4970*/  MUFU.EX2 R136, R136 ;  /* 0x0000008800887308 */ /* 0x000f220000000800 */
[----:B------:R-:W-:Y:S02]  /*4980*/  FMUL.FTZ R132, R10, R54 ;  /* 0x000000360a847220 */ /* 0x000fe40000410000 */
[----:B------:R-:W-:-:S05]  /*4990*/  FMUL.FTZ R141, R19, R116 ;  /* 0x00000074138d7220 */ /* 0x000fca0000410000 */
[----:B------:R-:W1:Y:S01]  /*49a0*/  MUFU.EX2 R134, R134 ;  /* 0x0000008600867308 */ /* 0x000e620000000800 */
[----:B------:R-:W-:Y:S01]  /*49b0*/  HADD2.F32 R116, -RZ, R113.H0_H0 ;  /* 0x20000071ff747230 */ /* 0x000fe20000004100 */
[----:B------:R-:W-:Y:S01]  /*49c0*/  FMUL.FTZ R128, R10, R52 ;  /* 0x000000340a807220 */ /* 0x000fe20000410000 */
[----:B0-----:R-:W-:Y:S01]  /*49d0*/  HADD2.F32 R113, -RZ, R114.H0_H0 ;  /* 0x20000072ff717230 */ /* 0x001fe20000004100 */
[----:B------:R-:W-:Y:S01]  /*49e0*/  IADD3 R118, R110, 0x5, RZ ;  /* 0x000000056e767810 */ /* 0x000fe20007ffe0ff */
[----:B------:R-:W-:Y:S01]  /*49f0*/  FMUL.FTZ R130, R10, R53 ;  /* 0x000000350a827220 */ /* 0x000fe20000410000 */
[----:B------:R-:W-:Y:S01]  /*4a00*/  IADD3 R112, R110, 0xa, RZ ;  /* 0x0000000a6e707810 */ /* 0x000fe20007ffe0ff */
[----:B------:R-:W-:Y:S01]  /*4a10*/  FMUL.FTZ R115, R20, R115 ;  /* 0x0000007314737220 */ /* 0x000fe20000410000 */
[----:B------:R-:W0:Y:S01]  /*4a20*/  MUFU.EX2 R132, R132 ;  /* 0x0000008400847308 */ /* 0x000e220000000800 */
[----:B------:R-:W-:Y:S01]  /*4a30*/  ISETP.GE.U32.AND P4, PT, R110, R109, PT ;  /* 0x0000006d6e00720c */ /* 0x000fe20003f86070 */
[----:B------:R-:W-:Y:S01]  /*4a40*/  FMUL.FTZ R113, R22, R113 ;  /* 0x0000007116717220 */ /* 0x000fe20000410000 */
[----:B------:R-:W-:Y:S01]  /*4a50*/  FSEL R137, R137, RZ, !P0 ;  /* 0x000000ff89897208 */ /* 0x000fe20004000000 */
[----:B----4-:R-:W-:Y:S01]  /*4a60*/  HADD2.F32 R7, -RZ, R7.H0_H0 ;  /* 0x20000007ff077230 */ /* 0x010fe20000004100 */
[----:B------:R-:W-:Y:S01]  /*4a70*/  FSEL R136, R136, 1, !P0 ;  /* 0x3f80000088887808 */ /* 0x000fe20004000000 */
[----:B------:R-:W-:Y:S01]  /*4a80*/  FMUL.FTZ R126, R10, R51 ;  /* 0x000000330a7e7220 */ /* 0x000fe20000410000 */
[-C--:B------:R-:W-:Y:S01]  /*4a90*/  ISETP.GE.U32.AND P3, PT, R118, R109.reuse, PT ;  /* 0x0000006d7600720c */ /* 0x080fe20003f66070 */
[----:B------:R-:W4:Y:S01]  /*4aa0*/  MUFU.EX2 R128, R128 ;  /* 0x0000008000807308 */ /* 0x000f220000000800 */
[----:B------:R-:W-:Y:S01]  /*4ab0*/  ISETP.GE.U32.AND P0, PT, R112, R109, PT ;  /* 0x0000006d7000720c */ /* 0x000fe20003f06070 */
[----:B-1----:R-:W-:Y:S01]  /*4ac0*/  HADD2.F32 R76, -RZ, R76.H0_H0 ;  /* 0x2000004cff4c7230 */ /* 0x002fe20000004100 */
[C---:B------:R-:W-:Y:S01]  /*4ad0*/  IADD3 R118, R110.reuse, 0x7, RZ ;  /* 0x000000076e767810 */ /* 0x040fe20007ffe0ff */
[----:B------:R-:W-:Y:S01]  /*4ae0*/  HADD2.F32 R6, -RZ, R6.H0_H0 ;  /* 0x20000006ff067230 */ /* 0x000fe20000004100 */
[----:B------:R-:W-:Y:S01]  /*4af0*/  IADD3 R112, R110, 0xb, RZ ;  /* 0x0000000b6e707810 */ /* 0x000fe20007ffe0ff */
[----:B------:R-:W-:Y:S01]  /*4b00*/  FMUL.FTZ R7, R16, R7 ;  /* 0x0000000710077220 */ /* 0x000fe20000410000 */
[----:B------:R-:W-:Y:S01]  /*4b10*/  FSEL R142, R115, RZ, !P4 ;  /* 0x000000ff738e7208 */ /* 0x000fe20006000000 */
[----:B------:R-:W1:Y:S01]  /*4b20*/  MUFU.EX2 R130, R130 ;  /* 0x0000008200827308 */ /* 0x000e620000000800 */
[----:B------:R-:W-:Y:S01]  /*4b30*/  FSEL R143, R143, 1, !P4 ;  /* 0x3f8000008f8f7808 */ /* 0x000fe20006000000 */
[----:B------:R-:W1:Y:S01]  /*4b40*/  LDS.U16 R115, [R60+0x12] ;  /* 0x000012003c737984 */ /* 0x000e620000000400 */
[----:B------:R-:W-:Y:S01]  /*4b50*/  FSEL R135, R113, RZ, !P5 ;  /* 0x000000ff71877208 */ /* 0x000fe20006800000 */
[----:B------:R-:W-:Y:S01]  /*4b60*/  FMUL.FTZ R76, R17, R76 ;  /* 0x0000004c114c7220 */ /* 0x000fe20000410000 */
[----:B------:R-:W-:Y:S01]  /*4b70*/  FSEL R134, R134, 1, !P5 ;  /* 0x3f80000086867808 */ /* 0x000fe20006800000 */
[----:B------:R-:W1:Y:S01]  /*4b80*/  LDS.U16 R114, [R60+0x14] ;  /* 0x000014003c727984 */ /* 0x000e620000000400 */
[----:B------:R-:W-:Y:S01]  /*4b90*/  ISETP.GE.U32.AND P4, PT, R118, R109, PT ;  /* 0x0000006d7600720c */ /* 0x000fe20003f86070 */
[----:B------:R-:W1:Y:S01]  /*4ba0*/  MUFU.EX2 R126, R126 ;  /* 0x0000007e007e7308 */ /* 0x000e620000000800 */
[----:B------:R-:W-:-:S02]  /*4bb0*/  FSEL R140, R140, 1, !P2 ;  /* 0x3f8000008c8c7808 */ /* 0x000fc40005000000 */
[----:B------:R-:W-:Y:S01]  /*4bc0*/  ISETP.GE.U32.AND P5, PT, R112, R109, PT ;  /* 0x0000006d7000720c */ /* 0x000fe20003fa6070 */
[----:B------:R-:W-:Y:S01]  /*4bd0*/  FMUL.FTZ R6, R23, R6 ;  /* 0x0000000617067220 */ /* 0x000fe20000410000 */
[----:B------:R-:W-:Y:S01]  /*4be0*/  IADD3 R112, R110, 0xc, RZ ;  /* 0x0000000c6e707810 */ /* 0x000fe20007ffe0ff */
[----:B------:R-:W-:Y:S01]  /*4bf0*/  HADD2.F32 R11, -RZ, R11.H0_H0 ;  /* 0x2000000bff0b7230 */ /* 0x000fe20000004100 */
[----:B------:R-:W-:Y:S02]  /*4c00*/  FSEL R138, R138, 1, !P1 ;  /* 0x3f8000008a8a7808 */ /* 0x000fe40004800000 */
[----:B------:R-:W-:Y:S01]  /*4c10*/  FSEL R129, R7, RZ, !P4 ;  /* 0x000000ff07817208 */ /* 0x000fe20006000000 */
[----:B------:R-:W-:Y:S01]  /*4c20*/  FMUL.FTZ R7, R143, R140 ;  /* 0x0000008c8f077220 */ /* 0x000fe20000410000 */
[----:B------:R-:W-:Y:S02]  /*4c30*/  FSEL R133, R76, RZ, !P3 ;  /* 0x000000ff4c857208 */ /* 0x000fe40005800000 */
[----:B0-----:R-:W-:-:S02]  /*4c40*/  FSEL R132, R132, 1, !P3 ;  /* 0x3f80000084847808 */ /* 0x001fc40005800000 */
[----:B------:R-:W-:Y:S02]  /*4c50*/  ISETP.GE.U32.AND P3, PT, R112, R109, PT ;  /* 0x0000006d7000720c */ /* 0x000fe40003f66070 */
[----:B------:R-:W-:Y:S01]  /*4c60*/  FSEL R131, R6, RZ, !P6 ;  /* 0x000000ff06837208 */ /* 0x000fe20007000000 */
[----:B------:R-:W0:Y:S01]  /*4c70*/  LDS.U16 R112, [R60+0x16] ;  /* 0x000016003c707984 */ /* 0x000e220000000400 */
[----:B------:R-:W-:Y:S01]  /*4c80*/  IADD3 R6, R110, 0xe, RZ ;  /* 0x0000000e6e067810 */ /* 0x000fe20007ffe0ff */
[----:B------:R-:W-:Y:S01]  /*4c90*/  FMUL.FTZ R7, R138, R7 ;  /* 0x000000078a077220 */ /* 0x000fe20000410000 */
[----:B------:R-:W-:Y:S01]  /*4ca0*/  IADD3 R118, R110, 0x8, RZ ;  /* 0x000000086e767810 */ /* 0x000fe20007ffe0ff */
[----:B------:R-:W-:Y:S01]  /*4cb0*/  FMUL.FTZ R127, R24, R11 ;  /* 0x0000000b187f7220 */ /* 0x000fe20000410000 */
[----:B------:R-:W-:Y:S01]  /*4cc0*/  IADD3 R76, R110, 0xd, RZ ;  /* 0x0000000d6e4c7810 */ /* 0x000fe20007ffe0ff */
[----:B------:R-:W-:Y:S01]  /*4cd0*/  FMUL.FTZ R124, R10, R50 ;  /* 0x000000320a7c7220 */ /* 0x000fe20000410000 */
[----:B----4-:R-:W-:Y:S01]  /*4ce0*/  FSEL R128, R128, 1, !P4 ;  /* 0x3f80000080807808 */ /* 0x010fe20006000000 */
[----:B------:R-:W4:Y:S01]  /*4cf0*/  LDS.U16 R11, [R60+0x18] ;  /* 0x000018003c0b7984 */ /* 0x000f220000000400 */
[----:B------:R-:W-:Y:S01]  /*4d00*/  FSEL R141, R141, RZ, !P2 ;  /* 0x000000ff8d8d7208 */ /* 0x000fe20005000000 */
[----:B------:R-:W-:Y:S01]  /*4d10*/  FMUL.FTZ R7, R136, R7 ;  /* 0x0000000788077220 */ /* 0x000fe20000410000 */
[----:B------:R-:W-:-:S02]  /*4d20*/  ISETP.GE.U32.AND P4, PT, R6, R109, PT ;  /* 0x0000006d0600720c */ /* 0x000fc40003f86070 */
[----:B------:R-:W-:Y:S02]  /*4d30*/  ISETP.GE.U32.AND P2, PT, R118, R109, PT ;  /* 0x0000006d7600720c */ /* 0x000fe40003f46070 */
[----:B-1----:R-:W-:Y:S02]  /*4d40*/  FSEL R130, R130, 1, !P6 ;  /* 0x3f80000082827808 */ /* 0x002fe40007000000 */
[----:B------:R-:W-:Y:S01]  /*4d50*/  IADD3 R6, R110, 0xf, RZ ;  /* 0x0000000f6e067810 */ /* 0x000fe20007ffe0ff */
[----:B------:R-:W-:Y:S01]  /*4d60*/  FMUL.FTZ R125, R10, R49 ;  /* 0x000000310a7d7220 */ /* 0x000fe20000410000 */
[----:B------:R-:W-:Y:S01]  /*4d70*/  ISETP.GE.U32.AND P6, PT, R76, R109, PT ;  /* 0x0000006d4c00720c */ /* 0x000fe20003fc6070 */
[----:B------:R-:W-:Y:S01]  /*4d80*/  FMUL.FTZ R116, R21, R116 ;  /* 0x0000007415747220 */ /* 0x000fe20000410000 */
[----:B------:R-:W1:Y:S01]  /*4d90*/  LDS.U16 R76, [R60+0x1a] ;  /* 0x00001a003c4c7984 */ /* 0x000e620000000400 */
[----:B------:R-:W0:Y:S01]  /*4da0*/  MUFU.EX2 R124, R124 ;  /* 0x0000007c007c7308 */ /* 0x000e220000000800 */
[----:B------:R-:W-:Y:S01]  /*4db0*/  FSEL R127, R127, RZ, !P2 ;  /* 0x000000ff7f7f7208 */ /* 0x000fe20005000000 */
[----:B------:R-:W-:Y:S01]  /*4dc0*/  FMUL.FTZ R7, R134, R7 ;  /* 0x0000000786077220 */ /* 0x000fe20000410000 */
[----:B------:R-:W-:Y:S01]  /*4dd0*/  FSEL R126, R126, 1, !P2 ;  /* 0x3f8000007e7e7808 */ /* 0x000fe20005000000 */
[----:B------:R-:W-:Y:S01]  /*4de0*/  FMUL.FTZ R122, R10, R48 ;  /* 0x000000300a7a7220 */ /* 0x000fe20000410000 */
[----:B------:R-:W-:-:S02]  /*4df0*/  ISETP.GE.U32.AND P2, PT, R6, R109, PT ;  /* 0x0000006d0600720c */ /* 0x000fc40003f46070 */
[----:B------:R-:W1:Y:S01]  /*4e00*/  LDS.U16 R6, [R60+0x1c] ;  /* 0x00001c003c067984 */ /* 0x000e620000000400 */
[----:B------:R-:W-:Y:S01]  /*4e10*/  FSEL R139, R116, RZ, !P1 ;  /* 0x000000ff748b7208 */ /* 0x000fe20004800000 */
[----:B------:R-:W0:Y:S01]  /*4e20*/  MUFU.EX2 R125, R125 ;  /* 0x0000007d007d7308 */ /* 0x000e220000000800 */
[C---:B------:R-:W-:Y:S02]  /*4e30*/  FMUL.FTZ R123, R10.reuse, R47 ;  /* 0x0000002f0a7b7220 */ /* 0x040fe40000410000 */
[C---:B------:R-:W-:Y:S02]  /*4e40*/  FMUL.FTZ R120, R10.reuse, R46 ;  /* 0x0000002e0a787220 */ /* 0x040fe40000410000 */
[C---:B------:R-:W-:Y:S02]  /*4e50*/  FMUL.FTZ R121, R10.reuse, R45 ;  /* 0x0000002d0a797220 */ /* 0x040fe40000410000 */
[----:B------:R-:W-:Y:S02]  /*4e60*/  FMUL.FTZ R113, R10, R44 ;  /* 0x0000002c0a717220 */ /* 0x000fe40000410000 */
[----:B------:R-:W-:-:S02]  /*4e70*/  FMUL.FTZ R117, R132, R7 ;  /* 0x0000000784757220 */ /* 0x000fc40000410000 */
[----:B------:R-:W-:Y:S01]  /*4e80*/  FFMA.FTZ R10, R142, R140, R141 ;  /* 0x0000008c8e0a7223 */ /* 0x000fe2000001008d */
[----:B------:R-:W1:Y:S01]  /*4e90*/  LDS.U16 R7, [R60+0x1e] ;  /* 0x00001e003c077984 */ /* 0x000e620000000400 */
[----:B------:R-:W-:Y:S01]  /*4ea0*/  IADD3 R118, R110, 0x9, RZ ;  /* 0x000000096e767810 */ /* 0x000fe20007ffe0ff */
[----:B------:R-:W4:Y:S01]  /*4eb0*/  MUFU.EX2 R122, R122 ;  /* 0x0000007a007a7308 */ /* 0x000f220000000800 */
[----:B------:R-:W-:Y:S02]  /*4ec0*/  FMUL.FTZ R117, R130, R117 ;  /* 0x0000007582757220 */ /* 0x000fe40000410000 */
[----:B------:R-:W-:Y:S01]  /*4ed0*/  FFMA.FTZ R10, R138, R10, R139 ;  /* 0x0000000a8a0a7223 */ /* 0x000fe2000001008b */
[----:B------:R-:W-:Y:S01]  /*4ee0*/  ISETP.GE.U32.AND P1, PT, R118, R109, PT ;  /* 0x0000006d7600720c */ /* 0x000fe20003f26070 */
[----:B------:R-:W-:Y:S02]  /*4ef0*/  FMUL.FTZ R117, R128, R117 ;  /* 0x0000007580757220 */ /* 0x000fe40000410000 */
[----:B------:R-:W-:Y:S01]  /*4f00*/  FFMA.FTZ R10, R136, R10, R137 ;  /* 0x0000000a880a7223 */ /* 0x000fe20000010089 */
[----:B0-----:R-:W-:Y:S01]  /*4f10*/  FSEL R124, R124, 1, !P1 ;  /* 0x3f8000007c7c7808 */ /* 0x001fe20004800000 */
[----:B------:R-:W-:-:S02]  /*4f20*/  FMUL.FTZ R117, R126, R117 ;  /* 0x000000757e757220 */ /* 0x000fc40000410000 */
[----:B------:R-:W-:Y:S01]  /*4f30*/  FFMA.FTZ R10, R134, R10, R135 ;  /* 0x0000000a860a7223 */ /* 0x000fe20000010087 */
[----:B------:R-:W-:Y:S01]  /*4f40*/  FSEL R125, R125, 1, !P0 ;  /* 0x3f8000007d7d7808 */ /* 0x000fe20004000000 */
[----:B------:R-:W-:Y:S02]  /*4f50*/  FMUL.FTZ R118, R124, R117 ;  /* 0x000000757c767220 */ /* 0x000fe40000410000 */
[----:B------:R-:W-:Y:S01]  /*4f60*/  FFMA.FTZ R116, R132, R10, R133 ;  /* 0x0000000a84747223 */ /* 0x000fe20000010085 */
[----:B------:R-:W-:Y:S01]  /*4f70*/  HADD2.F32 R10, -RZ, R115.H0_H0 ;  /* 0x20000073ff0a7230 */ /* 0x000fe20000004100 */
[----:B----4-:R-:W-:Y:S01]  /*4f80*/  FSEL R122, R122, 1, !P5 ;  /* 0x3f8000007a7a7808 */ /* 0x010fe20006800000 */
[----:B------:R-:W-:Y:S01]  /*4f90*/  FMUL.FTZ R115, R125, R118 ;  /* 0x000000767d737220 */ /* 0x000fe20000410000 */
[----:B------:R-:W-:Y:S01]  /*4fa0*/  HADD2.F32 R114, -RZ, R114.H0_H0 ;  /* 0x20000072ff727230 */ /* 0x000fe20000004100 */
[----:B------:R-:W-:Y:S01]  /*4fb0*/  FFMA.FTZ R116, R130, R116, R131 ;  /* 0x0000007482747223 */ /* 0x000fe20000010083 */
[----:B------:R-:W0:Y:S01]  /*4fc0*/  MUFU.EX2 R123, R123 ;  /* 0x0000007b007b7308 */ /* 0x000e220000000800 */
[----:B------:R-:W-:-:S02]  /*4fd0*/  FMUL.FTZ R119, R15, R10 ;  /* 0x0000000a0f777220 */ /* 0x000fc40000410000 */
[----:B------:R-:W-:Y:S01]  /*4fe0*/  FMUL.FTZ R10, R122, R115 ;  /* 0x000000737a0a7220 */ /* 0x000fe20000410000 */
[----:B------:R-:W-:Y:S01]  /*4ff0*/  HADD2.F32 R115, -RZ, R112.H0_H0 ;  /* 0x20000070ff737230 */ /* 0x000fe20000004100 */
[----:B------:R-:W-:Y:S01]  /*5000*/  FFMA.FTZ R116, R128, R116, R129 ;  /* 0x0000007480747223 */ /* 0x000fe20000010081 */
[----:B------:R-:W-:Y:S01]  /*5010*/  FSEL R119, R119, RZ, !P1 ;  /* 0x000000ff77777208 */ /* 0x000fe20004800000 */
[----:B------:R-:W-:Y:S01]  /*5020*/  FMUL.FTZ R114, R25, R114 ;  /* 0x0000007219727220 */ /* 0x000fe20000410000 */
[----:B------:R-:W4:Y:S01]  /*5030*/  MUFU.EX2 R120, R120 ;  /* 0x0000007800787308 */ /* 0x000f220000000800 */
[----:B------:R-:W-:Y:S01]  /*5040*/  FFMA.FTZ R116, R126, R116, R127 ;  /* 0x000000747e747223 */ /* 0x000fe2000001007f */
[----:B------:R-:W-:Y:S01]  /*5050*/  HADD2.F32 R11, -RZ, R11.H0_H0 ;  /* 0x2000000bff0b7230 */ /* 0x000fe20000004100 */
[----:B------:R-:W-:Y:S01]  /*5060*/  FMUL.FTZ R117, R14, R115 ;  /* 0x000000730e757220 */ /* 0x000fe20000410000 */
[----:B------:R-:W-:Y:S01]  /*5070*/  FSEL R118, R114, RZ, !P0 ;  /* 0x000000ff72767208 */ /* 0x000fe20004000000 */
[----:B------:R-:W-:Y:S01]  /*5080*/  FFMA.FTZ R116, R124, R116, R119 ;  /* 0x000000747c747223 */ /* 0x000fe20000010077 */
[----:B-1----:R-:W-:-:S02]  /*5090*/  HADD2.F32 R115, -RZ, R76.H0_H0 ;  /* 0x2000004cff737230 */ /* 0x002fc40000004100 */
[----:B------:R-:W1:Y:S01]  /*50a0*/  MUFU.EX2 R121, R121 ;  /* 0x0000007900797308 */ /* 0x000e620000000800 */
[----:B------:R-:W-:Y:S01]  /*50b0*/  FMUL.FTZ R11, R26, R11 ;  /* 0x0000000b1a0b7220 */ /* 0x000fe20000410000 */
[----:B------:R-:W-:Y:S01]  /*50c0*/  FSEL R117, R117, RZ, !P5 ;  /* 0x000000ff75757208 */ /* 0x000fe20006800000 */
[----:B------:R-:W-:Y:S01]  /*50d0*/  FFMA.FTZ R76, R125, R116, R118 ;  /* 0x000000747d4c7223 */ /* 0x000fe20000010076 */
[----:B------:R-:W-:Y:S01]  /*50e0*/  HADD2.F32 R6, -RZ, R6.H0_H0 ;  /* 0x20000006ff067230 */ /* 0x000fe20000004100 */
[----:B------:R-:W-:-:S03]  /*50f0*/  FMUL.FTZ R115, R12, R115 ;  /* 0x000000730c737220 */ /* 0x000fc60000410000 */
[----:B------:R-:W1:Y:S01]  /*5100*/  MUFU.EX2 R113, R113 ;  /* 0x0000007100717308 */ /* 0x000e620000000800 */
[----:B0-----:R-:W-:Y:S01]  /*5110*/  FSEL R123, R123, 1, !P3 ;  /* 0x3f8000007b7b7808 */ /* 0x001fe20005800000 */
[----:B------:R-:W-:Y:S01]  /*5120*/  FFMA.FTZ R76, R122, R76, R117 ;  /* 0x0000004c7a4c7223 */ /* 0x000fe20000010075 */
[----:B------:R-:W-:Y:S01]  /*5130*/  FSEL R116, R11, RZ, !P3 ;  /* 0x000000ff0b747208 */ /* 0x000fe20005800000 */
[----:B------:R-:W-:Y:S01]  /*5140*/  HADD2.F32 R7, -RZ, R7.H0_H0 ;  /* 0x20000007ff077230 */ /* 0x000fe20000004100 */
[----:B------:R-:W-:Y:S01]  /*5150*/  FMUL.FTZ R6, R27, R6 ;  /* 0x000000061b067220 */ /* 0x000fe20000410000 */
[----:B----4-:R-:W-:Y:S02]  /*5160*/  FSEL R120, R120, 1, !P6 ;  /* 0x3f80000078787808 */ /* 0x010fe40007000000 */
[----:B------:R-:W-:Y:S01]  /*5170*/  FSEL R115, R115, RZ, !P6 ;  /* 0x000000ff73737208 */ /* 0x000fe20007000000 */
[----:B------:R-:W-:Y:S01]  /*5180*/  FFMA.FTZ R76, R123, R76, R116 ;  /* 0x0000004c7b4c7223 */ /* 0x000fe20000010074 */
[----:B-1----:R-:W-:Y:S01]  /*5190*/  FSEL R121, R121, 1, !P4 ;  /* 0x3f80000079797808 */ /* 0x002fe20006000000 */
[----:B------:R-:W-:Y:S01]  /*51a0*/  FMUL.FTZ R7, R0, R7 ;  /* 0x0000000700077220 */ /* 0x000fe20000410000 */
[----:B------:R-:W-:Y:S01]  /*51b0*/  FSEL R114, R6, RZ, !P4 ;  /* 0x000000ff06727208 */ /* 0x000fe20006000000 */
[----:B------:R-:W-:-:S02]  /*51c0*/  FMUL.FTZ R11, R123, R10 ;  /* 0x0000000a7b0b7220 */ /* 0x000fc40000410000 */
[C---:B------:R-:W-:Y:S01]  /*51d0*/  FFMA.FTZ R76, R120.reuse, R76, R115 ;  /* 0x0000004c784c7223 */ /* 0x040fe20000010073 */
[----:B------:R-:W-:Y:S01]  /*51e0*/  FSEL R113, R113, 1, !P2 ;  /* 0x3f80000071717808 */ /* 0x000fe20005000000 */
[----:B------:R-:W-:Y:S01]  /*51f0*/  FMUL.FTZ R6, R120, R11 ;  /* 0x0000000b78067220 */ /* 0x000fe20000410000 */
[----:B------:R-:W-:Y:S01]  /*5200*/  FSEL R112, R7, RZ, !P2 ;  /* 0x000000ff07707208 */ /* 0x000fe20005000000 */
[C---:B------:R-:W-:Y:S02]  /*5210*/  FFMA.FTZ R76, R121.reuse, R76, R114 ;  /* 0x0000004c794c7223 */ /* 0x040fe40000010072 */
[----:B------:R-:W-:Y:S02]  /*5220*/  FMUL.FTZ R6, R121, R6 ;  /* 0x0000000679067220 */ /* 0x000fe40000410000 */
[C---:B------:R-:W-:Y:S02]  /*5230*/  FFMA.FTZ R11, R113.reuse, R76, R112 ;  /* 0x0000004c710b7223 */ /* 0x040fe40000010070 */
[----:B------:R-:W-:-:S03]  /*5240*/  FMUL.FTZ R10, R113, R6 ;  /* 0x00000006710a7220 */ /* 0x000fc60000410000 */
[----:B------:R-:W0:Y:S01]  /*5250*/  SHFL.UP PT, R6, R11, 0x1, RZ ;  /* 0x042000000b067989 */ /* 0x000e2200000e00ff */
[----:B------:R-:W-:-:S03]  /*5260*/  ISETP.GE.AND P0, PT, R102, 0x1, PT ;  /* 0x000000016600780c */ /* 0x000fc60003f06270 */
[----:B------:R-:W1:Y:S10]  /*5270*/  SHFL.UP PT, R7, R10, 0x1, RZ ;  /* 0x042000000a077989 */ /* 0x000e7400000e00ff */
[----:B0-----:R-:W-:-:S05]  /*5280*/  @P0 FFMA.FTZ R11, R10, R6, R11 ;  /* 0x000000060a0b0223 */ /* 0x001fca000001000b */
[----:B------:R-:W0:Y:S01]  /*5290*/  SHFL.UP PT, R6, R11, 0x2, RZ ;  /* 0x044000000b067989 */ /* 0x000e2200000e00ff */
[----:B-1----:R-:W-:Y:S01]  /*52a0*/  @P0 FMUL.FTZ R10, R10, R7 ;  /* 0x000000070a0a0220 */ /* 0x002fe20000410000 */
[----:B------:R-:W-:-:S04]  /*52b0*/  ISETP.GE.AND P0, PT, R102, 0x2, PT ;  /* 0x000000026600780c */ /* 0x000fc80003f06270 */
[----:B------:R-:W1:Y:S09]  /*52c0*/  SHFL.UP PT, R7, R10, 0x2, RZ ;  /* 0x044000000a077989 */ /* 0x000e7200000e00ff */
        /* <DEDUP_REMOVED lines=10> */
[----:B0-----:R-:W-:Y:S02]  /*5370*/  @P0 FFMA.FTZ R11, R10, R6, R11 ;  /* 0x000000060a0b0223 */ /* 0x001fe4000001000b */
[----:B------:R-:W-:-:S05]  /*5380*/  IMAD.IADD R6, R77, 0x1, R102 ;  /* 0x000000014d067824 */ /* 0x000fca00078e0266 */
[----:B------:R-:W-:Y:S01]  /*5390*/  LEA.HI.SX32 R6, R6, R6, 0x1b ;  /* 0x0000000606067211 */ /* 0x000fe200078fdaff */
[----:B-1----:R-:W-:-:S03]  /*53a0*/  @P0 FMUL.FTZ R10, R10, R7 ;  /* 0x000000070a0a0220 */ /* 0x002fc60000410000 */
[----:B------:R-:W-:Y:S02]  /*53b0*/  SHF.L.U32 R76, R6, 0x1, RZ ;  /* 0x00000001064c7819 */ /* 0x000fe400000006ff */
[----:B------:R-:W0:Y:S04]  /*53c0*/  SHFL.UP PT, R6, R11, 0x10, RZ ;  /* 0x060000000b067989 */ /* 0x000e2800000e00ff */
[----:B------:R-:W1:Y:S01]  /*53d0*/  SHFL.UP PT, R7, R10, 0x10, RZ ;  /* 0x060000000a077989 */ /* 0x000e6200000e00ff */
[C---:B------:R-:W-:Y:S02]  /*53e0*/  ISETP.GE.AND P0, PT, R102.reuse, 0x10, PT ;  /* 0x000000106600780c */ /* 0x040fe40003f06270 */
[----:B------:R-:W-:Y:S01]  /*53f0*/  ISETP.NE.AND P1, PT, R102, 0x1f, PT ;  /* 0x0000001f6600780c */ /* 0x000fe20003f25270 */
[----:B-----5:R-:W-:Y:S04]  /*5400*/  STS.U16 [R76+0x840], R9 ;  /* 0x000840094c007388 */ /* 0x020fe80000000400 */
[----:B------:R-:W-:Y:S04]  /*5410*/  STS.U16 [R75+0x880], R146 ;  /* 0x000880924b007388 */ /* 0x000fe80000000400 */
[----:B------:R4:W-:Y:S02]  /*5420*/  STS.U16 [R74+0x8c0], R5 ;  /* 0x0008c0054a007388 */ /* 0x0009e40000000400 */
[----:B0-----:R-:W-:-:S02]  /*5430*/  @P0 FFMA.FTZ R11, R10, R6, R11 ;  /* 0x000000060a0b0223 */ /* 0x001fc4000001000b */
[----:B-1----:R-:W-:Y:S01]  /*5440*/  @P0 FMUL.FTZ R10, R10, R7 ;  /* 0x000000070a0a0220 */ /* 0x002fe20000410000 */
[----:B------:R-:W-:Y:S01]  /*5450*/  ISETP.NE.AND P0, PT, R95, RZ, PT ;  /* 0x000000ff5f00720c */ /* 0x000fe20003f05270 */
[----:B------:R0:W-:Y:S03]  /*5460*/  STS.U16 [R73+0x900], R8 ;  /* 0x0009000849007388 */ /* 0x0001e60000000400 */
[----:B------:R-:W-:Y:S01]  /*5470*/  ISETP.EQ.OR P0, PT, R100, RZ, P0 ;  /* 0x000000ff6400720c */ /* 0x000fe20000702670 */
[----:B------:R-:W-:Y:S04]  /*5480*/  STS.U16 [R72+0x940], R155 ;  /* 0x0009409b48007388 */ /* 0x000fe80000000400 */
[----:B------:R-:W-:Y:S01]  /*5490*/  STS.U16 [R71+0x980], R144 ;  /* 0x0009809047007388 */ /* 0x000fe20000000400 */
[----:B----4-:R-:W-:-:S03]  /*54a0*/  @!P1 SHF.R.U32.HI R5, RZ, 0x2, R111 ;  /* 0x00000002ff059819 */ /* 0x010fc6000001166f */
[----:B------:R-:W-:Y:S04]  /*54b0*/  STS.U16 [R70+0x9c0], R147 ;  /* 0x0009c09346007388 */ /* 0x000fe80000000400 */
[----:B------:R-:W-:Y:S01]  /*54c0*/  STS.U16 [R69+0xa00], R150 ;  /* 0x000a009645007388 */ /* 0x000fe20000000400 */
[----:B------:R-:W-:-:S03]  /*54d0*/  IMAD.MOV.U32 R9, RZ, RZ, RZ ;  /* 0x000000ffff097224 */ /* 0x000fc600078e00ff */
[----:B------:R-:W-:Y:S01]  /*54e0*/  STS.U16 [R68+0xa40], R153 ;  /* 0x000a409944007388 */ /* 0x000fe20000000400 */
[----:B0-----:R-:W-:-:S03]  /*54f0*/  IMAD.MOV.U32 R8, RZ, RZ, 0x3f800000 ;  /* 0x3f800000ff087424 */ /* 0x001fc600078e00ff */
[----:B------:R-:W-:Y:S01]  /*5500*/  STS.U16 [R67+0xa80], R4 ;  /* 0x000a800443007388 */ /* 0x000fe20000000400 */
[----:B------:R-:W-:-:S03]  /*5510*/  @!P1 LOP3.LUT R163, R5, 0x3ffffff8, RZ, 0xc0, !PT ;  /* 0x3ffffff805a39812 */ /* 0x000fc600078ec0ff */
[----:B------:R-:W-:Y:S04]  /*5520*/  STS.U16 [R66+0xac0], R149 ;  /* 0x000ac09542007388 */ /* 0x000fe80000000400 */
[----:B------:R-:W-:Y:S04]  /*5530*/  STS.U16 [R65+0xb00], R154 ;  /* 0x000b009a41007388 */ /* 0x000fe80000000400 */
[----:B--2---:R-:W-:Y:S04]  /*5540*/  STS.U16 [R64+0xb40], R157 ;  /* 0x000b409d40007388 */ /* 0x004fe80000000400 */
[----:B---3--:R-:W-:Y:S04]  /*5550*/  STS.U16 [R63+0xb80], R152 ;  /* 0x000b80983f007388 */ /* 0x008fe80000000400 */
        /* <DEDUP_REMOVED lines=44> */
[----:B------:R-:W-:Y:S02]  /*5820*/  @!P0 IMAD.MOV.U32 R161, RZ, RZ, R8 ;  /* 0x000000ffffa18224 */ /* 0x000fe400078e0008 */
[----:B------:R-:W-:Y:S02]  /*5830*/  @!P0 IMAD.MOV.U32 R162, RZ, RZ, R9 ;  /* 0x000000ffffa28224 */ /* 0x000fe400078e0009 */
.L_x_3697:
[----:B------:R-:W-:Y:S05]  /*5840*/  BSYNC B0 ;  /* 0x0000000000007941 */ /* 0x000fea0003800000 */
.L_x_3696:
        /* <DEDUP_REMOVED lines=14> */
[----:B------:R-:W1:Y:S01]  /*5930*/  LDS R4, [0x109c] ;  /* 0x00109c00ff047984 */ /* 0x000e620000000800 */
[----:B------:R-:W-:Y:S02]  /*5940*/  HADD2.F32 R156, -RZ, R156.H0_H0 ;  /* 0x2000009cff9c7230 */ /* 0x000fe40000004100 */
[----:B------:R-:W-:Y:S02]  /*5950*/  HADD2.F32 R157, -RZ, R157.H0_H0 ;  /* 0x2000009dff9d7230 */ /* 0x000fe40000004100 */
[----:B------:R-:W-:Y:S02]  /*5960*/  HADD2.F32 R158, -RZ, R158.H0_H0 ;  /* 0x2000009eff9e7230 */ /* 0x000fe40000004100 */
[----:B------:R-:W-:-:S02]  /*5970*/  HADD2.F32 R159, -RZ, R159.H0_H0 ;  /* 0x2000009fff9f7230 */ /* 0x000fc40000004100 */
        /* <DEDUP_REMOVED lines=35> */
.L_x_3699:
[----:B------:R-:W-:Y:S05]  /*5bb0*/  BSYNC B0 ;  /* 0x0000000000007941 */ /* 0x000fea0003800000 */
.L_x_3698:
        /* <DEDUP_REMOVED lines=20> */
.L_x_3695:
        /* <DEDUP_REMOVED lines=8> */
[----:B0-----:R-:W-:Y:S02]  /*5d80*/  PRMT R8, R4, 0x7632, R8 ;  /* 0x0000763204087816 */ /* 0x001fe40000000008 */
[----:B------:R-:W-:-:S02]  /*5d90*/  PRMT R9, R0, 0x7610, R9 ;  /* 0x0000761000097816 */ /* 0x000fc40000000009 */
[----:B------:R-:W-:Y:S02]  /*5da0*/  PRMT R10, R0, 0x7632, R10 ;  /* 0x00007632000a7816 */ /* 0x000fe4000000000a */
[----:B------:R-:W-:Y:S02]  /*5db0*/  F2FP.PACK_AB R0, R36, R37 ;  /* 0x000000252400723e */ /* 0x000fe400000000ff */
[----:B------:R-:W-:Y:S02]  /*5dc0*/  F2FP.PACK_AB R4, R34, R35 ;  /* 0x000000232204723e */ /* 0x000fe400000000ff */
[----:B------:R-:W-:Y:S01]  /*5dd0*/  ISETP.NE.AND P0, PT, R111, RZ, PT ;  /* 0x000000ff6f00720c */ /* 0x000fe20003f05270 */
[----:B------:R0:W-:Y:S01]  /*5de0*/  STS.U16 [R60+0x2], R6 ;  /* 0x000002063c007388 */ /* 0x0001e20000000400 */
[----:B------:R-:W-:Y:S02]  /*5df0*/  PRMT R11, R0, 0x7610, R11 ;  /* 0x00007610000b7816 */ /* 0x000fe4000000000b */
[C---:B------:R-:W-:Y:S01]  /*5e00*/  PRMT R12, R4.reuse, 0x7610, R12 ;  /* 0x00007610040c7816 */ /* 0x040fe2000000000c */
[----:B------:R1:W-:Y:S01]  /*5e10*/  STS.U16 [R60], R5 ;  /* 0x000000053c007388 */ /* 0x0003e20000000400 */
[----:B------:R-:W-:-:S02]  /*5e20*/  PRMT R13, R4, 0x7632, R13 ;  /* 0x00007632040d7816 */ /* 0x000fc4000000000d */
        /* <DEDUP_REMOVED lines=16> */
[----:B------:R0:W-:Y:S04]  /*5f30*/  STS.U16 [R60+0x12], R13 ;  /* 0x0000120d3c007388 */ /* 0x0001e80000000400 */
[----:B------:R1:W-:Y:S04]  /*5f40*/  STS.U16 [R60+0x14], R5 ;  /* 0x000014053c007388 */ /* 0x0003e80000000400 */
[----:B------:R2:W-:Y:S01]  /*5f50*/  STS.U16 [R60+0x16], R7 ;  /* 0x000016073c007388 */ /* 0x0005e20000000400 */
[----:B0-----:R-:W-:-:S03]  /*5f60*/  LEA R13, P3, R2, c[0x0][0x258], 0x1 ;  /* 0x00009600020d7a11 */ /* 0x001fc600078608ff */
[----:B------:R0:W-:Y:S01]  /*5f70*/  STS.U16 [R60+0x18], R0 ;  /* 0x000018003c007388 */ /* 0x0001e20000000400 */
[----:B-1----:R-:W-:Y:S01]  /*5f80*/  IMAD R5, R103, c[0x0][0x208], RZ ;  /* 0x0000820067057a24 */ /* 0x002fe200078e02ff */
[----:B------:R-:W-:Y:S02]  /*5f90*/  LEA.HI.X R12, R2, c[0x0][0x25c], R119, 0x1, P3 ;  /* 0x00009700020c7a11 */ /* 0x000fe400018f0c77 */
[----:B------:R-:W-:Y:S01]  /*5fa0*/  STS.U16 [R60+0x1a], R8 ;  /* 0x00001a083c007388 */ /* 0x000fe20000000400 */
[----:B--2---:R-:W-:-:S03]  /*5fb0*/  IMAD.WIDE.U32 R6, R97, c[0x0][0x200], RZ ;  /* 0x0000800061067a25 */ /* 0x004fc600078e00ff */
[----:B------:R1:W-:Y:S01]  /*5fc0*/  STS.U16 [R60+0x1c], R4 ;  /* 0x00001c043c007388 */ /* 0x0003e20000000400 */
[----:B0-----:R-:W-:-:S03]  /*5fd0*/  IMAD R0, R145, c[0x0][0x200], RZ ;  /* 0x0000800091007a24 */ /* 0x001fc600078e02ff */
[----:B------:R0:W-:Y:S01]  /*5fe0*/  STS.U16 [R60+0x1e], R9 ;  /* 0x00001e093c007388 */ /* 0x0001e20000000400 */
[----:B------:R-:W-:-:S06]  /*5ff0*/  NOP ;  /* 0x0000000000007918 */ /* 0x000fcc0000000000 */
[----:B------:R-:W-:Y:S01]  /*6000*/  LDS.U16 R17, [R76] ;  /* 0x000000004c117984 */ /* 0x000fe20000000400 */
[----:B------:R-:W-:Y:S01]  /*6010*/  IMAD R15, R97, c[0x0][0x204], R0 ;  /* 0x00008100610f7a24 */ /* 0x000fe200078e0200 */
[----:B-1----:R-:W-:Y:S01]  /*6020*/  SHF.L.U32 R4, R100, 0xa, RZ ;  /* 0x0000000a64047819 */ /* 0x002fe200000006ff */
[C---:B0-----:R-:W-:Y:S01]  /*6030*/  IMAD R9, R104.reuse, c[0x0][0x20c], R5 ;  /* 0x0000830068097a24 */ /* 0x041fe200078e0205 */
[----:B------:R-:W-:Y:S01]  /*6040*/  LDS.U16 R19, [R75+0x40] ;  /* 0x000040004b137984 */ /* 0x000fe20000000400 */
[----:B------:R-:W-:Y:S01]  /*6050*/  IMAD.IADD R7, R7, 0x1, R15 ;  /* 0x0000000107077824 */ /* 0x000fe200078e020f */
[----:B------:R-:W-:Y:S02]  /*6060*/  SHF.R.S32.HI R5, RZ, 0x1f, R4 ;  /* 0x0000001fff057819 */ /* 0x000fe40000011404 */
[----:B------:R-:W-:Y:S01]  /*6070*/  LDS.U16 R21, [R74+0x80] ;  /* 0x000080004a157984 */ /* 0x000fe20000000400 */
[----:B------:R-:W-:Y:S01]  /*6080*/  IMAD.WIDE.U32 R6, R104, c[0x0][0x208], R6 ;  /* 0x0000820068067a25 */ /* 0x000fe200078e0006 */
[----:B------:R-:W-:-:S02]  /*6090*/  IADD3 R8, P2, R2, R4, RZ ;  /* 0x0000000402087210 */ /* 0x000fc40007f5e0ff */
[----:B------:R-:W-:Y:S01]  /*60a0*/  LDS.U16 R23, [R73+0xc0] ;  /* 0x0000c00049177984 */ /* 0x000fe20000000400 */
[----:B------:R-:W-:Y:S01]  /*60b0*/  @!P1 IMAD.WIDE.U32 R10, R97, c[0x0][0x1f0], R4 ;  /* 0x00007c00610a9a25 */ /* 0x000fe200078e0004 */
[----:B------:R-:W-:Y:S02]  /*60c0*/  IADD3 R0, P4, R4, R6, RZ ;  /* 0x0000000604007210 */ /* 0x000fe40007f9e0ff */
[----:B------:R-:W-:Y:S01]  /*60d0*/  LDS.U16 R25, [R72+0x100] ;  /* 0x0001000048197984 */ /* 0x000fe20000000400 */
[----:B------:R-:W-:Y:S01]  /*60e0*/  IMAD R6, R145, c[0x0][0x1f0], RZ ;  /* 0x00007c0091067a24 */ /* 0x000fe200078e02ff */
[----:B------:R-:W-:Y:S01]  /*60f0*/  IADD3.X R7, R5, R9, R7, P4, !PT ;  /* 0x0000000905077210 */ /* 0x000fe200027fe407 */
[----:B------:R-:W-:Y:S01]  /*6100*/  IMAD.X R9, R119, 0x1, R5, P2 ;  /* 0x0000000177097824 */ /* 0x000fe200010e0605 */
[----:B------:R-:W-:Y:S01]  /*6110*/  LDS.U16 R27, [R71+0x140] ;  /* 0x00014000471b7984 */ /* 0x000fe20000000400 */
[----:B------:R-:W-:Y:S01]  /*6120*/  IMAD R117, R97, c[0x0][0x1f4], R6 ;  /* 0x00007d0061757a24 */ /* 0x000fe200078e0206 */
[----:B------:R-:W-:-:S02]  /*6130*/  LEA R6, P6, R0, R13, 0x1 ;  /* 0x0000000d00067211 */ /* 0x000fc400078c08ff */
[----:B------:R-:W-:Y:S01]  /*6140*/  LDS.U16 R45, [R70+0x180] ;  /* 0x00018000462d7984 */ /* 0x000fe20000000400 */
[----:B------:R-:W-:Y:S01]  /*6150*/  @!P1 IMAD.IADD R11, R117, 0x1, R11 ;  /* 0x00000001750b9824 */ /* 0x000fe200078e020b */
[----:B------:R-:W-:Y:S02]  /*6160*/  LEA.HI.X R7, R0, R12, R7, 0x1, P6 ;  /* 0x0000000c00077211 */ /* 0x000fe400030f0c07 */
        /* <DEDUP_REMOVED lines=26> */
.L_x_3702:
[----:B------:R-:W-:Y:S05]  /*6310*/  BSYNC B0 ;  /* 0x0000000000007941 */ /* 0x000fea0003800000 */
.L_x_3701:
[-C--:B------:R-:W-:Y:S01]  /*6320*/  ISETP.GE.AND P5, PT, R106, R113.reuse, PT ;  /* 0x000000716a00720c */ /* 0x080fe20003fa6270 */
[----:B------:R-:W-:Y:S01]  /*6330*/  @!P3 STG.E.U16 [R6.64+0x80], R21 ;  /* 0x000080150600b986 */ /* 0x000fe2000c101504 */
[-C--:B------:R-:W-:Y:S01]  /*6340*/  ISETP.GE.AND P6, PT, R107, R113.reuse, PT ;  /* 0x000000716b00720c */ /* 0x080fe20003fc6270 */
[----:B0-----:R-:W-:Y:S01]  /*6350*/  IMAD R15, R103, c[0x0][0x1f8], RZ ;  /* 0x00007e00670f7a24 */ /* 0x001fe200078e02ff */
        /* <DEDUP_REMOVED lines=35> */
[----:B------:R-:W-:Y:S01]  /*6590*/  LEA R10, P6, R14, R10, 0x1 ;  /* 0x0000000a0e0a7211 */ /* 0x000fe200078c08ff */
        /* <DEDUP_REMOVED lines=15> */
[----:B0-----:R-:W-:Y:S02]  /*6690*/  PRMT R6, RZ, 0x7610, R6 ;  /* 0x00007610ff067816 */ /* 0x001fe40000000006 */
[----:B------:R-:W-:Y:S01]  /*66a0*/  PRMT R7, RZ, 0x7610, R7 ;  /* 0x00007610ff077816 */ /* 0x000fe20000000007 */
[----:B------:R0:W2:Y:S01]  /*66b0*/  @!P1 LDG.E.U16 R13, [R14.64] ;  /* 0x000000040e0d9981 */ /* 0x0000a2000c1e1500 */
[----:B------:R-:W-:-:S03]  /*66c0*/  ISETP.GE.AND P1, PT, R107, R109, PT ;  /* 0x0000006d6b00720c */ /* 0x000fc60003f26270 */
[----:B------:R1:W3:Y:S01]  /*66d0*/  @!P2 LDG.E.U16 R16, [R10.64] ;  /* 0x000000040a10a981 */ /* 0x0002e2000c1e1500 */
[----:B------:R-:W-:-:S03]  /*66e0*/  ISETP.GE.AND P2, PT, R106, R109, PT ;  /* 0x0000006d6a00720c */ /* 0x000fc60003f46270 */
[----:B------:R1:W4:Y:S01]  /*66f0*/  @!P4 LDG.E.U16 R17, [R10.64+0x40] ;  /* 0x000040040a11c981 */ /* 0x000322000c1e1500 */
[-C--:B------:R-:W-:Y:S02]  /*6700*/  ISETP.GE.AND P4, PT, R91, R109.reuse, PT ;  /* 0x0000006d5b00720c */ /* 0x080fe40003f86270 */
[----:B0-----:R-:W-:Y:S01]  /*6710*/  PRMT R14, RZ, 0x7610, R14 ;  /* 0x00007610ff0e7816 */ /* 0x001fe2000000000e */
        /* <DEDUP_REMOVED lines=33> */
[C---:B-1----:R-:W-:Y:S02]  /*6930*/  IADD3 R10, R110.reuse, 0x1, RZ ;  /* 0x000000016e0a7810 */ /* 0x042fe40007ffe0ff */
[----:B------:R-:W-:-:S04]  /*6940*/  IADD3 R11, R110, 0x4, RZ ;  /* 0x000000046e0b7810 */ /* 0x000fc80007ffe0ff */
[----:B------:R-:W-:-:S04]  /*6950*/  LEA.HI.SX32 R11, R11, R110, 0x1b ;  /* 0x0000006e0b0b7211 */ /* 0x000fc800078fdaff */
[----:B------:R-:W-:Y:S01]  /*6960*/  SHF.L.U32 R11, R11, 0x1, RZ ;  /* 0x000000010b0b7819 */ /* 0x000fe200000006ff */
[----:B--2---:R-:W-:Y:S04]  /*6970*/  STS.U16 [R76], R13 ;  /* 0x0000000d4c007388 */ /* 0x004fe80000000400 */
[----:B---3--:R-:W-:Y:S04]  /*6980*/  STS.U16 [R75+0x40], R16 ;  /* 0x000040104b007388 */ /* 0x008fe80000000400 */
[----:B----4-:R-:W-:Y:S04]  /*6990*/  STS.U16 [R74+0x80], R17 ;  /* 0x000080114a007388 */ /* 0x010fe80000000400 */
[----:B-----5:R-:W-:Y:S04]  /*69a0*/  STS.U16 [R73+0xc0], R6 ;  /* 0x0000c00649007388 */ /* 0x020fe80000000400 */
[----:B------:R0:W-:Y:S04]  /*69b0*/  STS.U16 [R72+0x100], R7 ;  /* 0x0001000748007388 */ /* 0x0001e80000000400 */
[----:B------:R1:W-:Y:S01]  /*69c0*/  STS.U16 [R71+0x140], R14 ;  /* 0x0001400e47007388 */ /* 0x0003e20000000400 */
[----:B0-----:R-:W-:-:S03]  /*69d0*/  IADD3 R7, R110, 0x2, RZ ;  /* 0x000000026e077810 */ /* 0x001fc60007ffe0ff */
[----:B------:R0:W-:Y:S01]  /*69e0*/  STS.U16 [R70+0x180], R15 ;  /* 0x0001800f46007388 */ /* 0x0001e20000000400 */
[----:B------:R-:W-:-:S03]  /*69f0*/  LEA.HI.SX32 R7, R7, R110, 0x1b ;  /* 0x0000006e07077211 */ /* 0x000fc600078fdaff */
[----:B------:R-:W-:Y:S01]  /*6a00*/  STS.U16 [R69+0x1c0], R18 ;  /* 0x0001c01245007388 */ /* 0x000fe20000000400 */
[----:B------:R-:W-:-:S03]  /*6a10*/  LEA.HI.SX32 R6, R10, R110, 0x1b ;  /* 0x0000006e0a067211 */ /* 0x000fc600078fdaff */
[----:B------:R-:W-:Y:S01]  /*6a20*/  STS.U16 [R68+0x200], R19 ;  /* 0x0002001344007388 */ /* 0x000fe20000000400 */
[----:B------:R-:W-:-:S03]  /*6a30*/  IMAD.SHL.U32 R7, R7, 0x2, RZ ;  /* 0x0000000207077824 */ /* 0x000fc600078e00ff */
[----:B------:R2:W-:Y:S04]  /*6a40*/  STS.U16 [R67+0x240], R20 ;  /* 0x0002401443007388 */ /* 0x0005e80000000400 */
[----:B------:R-:W-:Y:S01]  /*6a50*/  STS.U16 [R66+0x280], R21 ;  /* 0x0002801542007388 */ /* 0x000fe20000000400 */
[----:B------:R-:W-:Y:S02]  /*6a60*/  SHF.L.U32 R6, R6, 0x1, RZ ;  /* 0x0000000106067819 */ /* 0x000fe400000006ff */
[----:B------:R-:W-:Y:S01]  /*6a70*/  IADD3 R10, R110, 0x3, RZ ;  /* 0x000000036e0a7810 */ /* 0x000fe20007ffe0ff */
[----:B------:R-:W-:Y:S04]  /*6a80*/  STS.U16 [R65+0x2c0], R22 ;  /* 0x0002c01641007388 */ /* 0x000fe80000000400 */
[----:B------:R-:W-:Y:S04]  /*6a90*/  STS.U16 [R64+0x300], R23 ;  /* 0x0003001740007388 */ /* 0x000fe80000000400 */
[----:B------:R-:W-:Y:S04]  /*6aa0*/  STS.U16 [R63+0x340], R24 ;  /* 0x000340183f007388 */ /* 0x000fe80000000400 */
[----:B------:R-:W-:Y:S04]  /*6ab0*/  STS.U16 [R62+0x380], R25 ;  /* 0x000380193e007388 */ /* 0x000fe80000000400 */
[----:B------:R-:W-:Y:S01]  /*6ac0*/  STS.U16 [R61+0x3c0], R26 ;  /* 0x0003c01a3d007388 */ /* 0x000fe20000000400 */
[----:B------:R-:W-:-:S06]  /*6ad0*/  NOP ;  /* 0x0000000000007918 */ /* 0x000fcc0000000000 */
[----:B------:R-:W3:Y:S01]  /*6ae0*/  LDS.U16 R24, [R7+0x4] ;  /* 0x0000040007187984 */ /* 0x000ee20000000400 */
[----:B------:R-:W-:-:S03]  /*6af0*/  LEA.HI.SX32 R10, R10, R110, 0x1b ;  /* 0x0000006e0a0a7211 */ /* 0x000fc600078fdaff */
[----:B------:R-:W4:Y:S02]  /*6b00*/  LDS.U16 R22, [R6+0x2] ;  /* 0x0000020006167984 */ /* 0x000f240000000400 */
[----:B------:R-:W-:Y:S02]  /*6b10*/  IMAD.SHL.U32 R10, R10, 0x2, RZ ;  /* 0x000000020a0a7824 */ /* 0x000fe400078e00ff */
[----:B------:R-:W5:Y:S04]  /*6b20*/  LDS.U16 R45, [R11+0x8] ;  /* 0x000008000b2d7984 */ /* 0x000f680000000400 */
[----:B------:R-:W5:Y:S01]  /*6b30*/  LDS.U16 R27, [R10+0x6] ;  /* 0x000006000a1b7984 */ /* 0x000f620000000400 */
[C---:B-1----:R-:W-:Y:S02]  /*6b40*/  IADD3 R14, R110.reuse, 0x6, RZ ;  /* 0x000000066e0e7810 */ /* 0x042fe40007ffe0ff */
[C---:B------:R-:W-:Y:S01]  /*6b50*/  IADD3 R16, R110.reuse, 0x8, RZ ;  /* 0x000000086e107810 */ /* 0x040fe20007ffe0ff */
[----:B------:R-:W1:Y:S01]  /*6b60*/  LDS.U16 R19, [R60] ;  /* 0x000000003c137984 */ /* 0x000e620000000400 */
[----:B------:R-:W-:-:S02]  /*6b70*/  IADD3 R13, R110, 0x5, RZ ;  /* 0x000000056e0d7810 */ /* 0x000fc40007ffe0ff */
[-C--:B------:R-:W-:Y:S02]  /*6b80*/  LEA.HI.SX32 R14, R14, R110.reuse, 0x1b ;  /* 0x0000006e0e0e7211 */ /* 0x080fe400078fdaff */
[----:B0-----:R-:W-:Y:S02]  /*6b90*/  IADD3 R15, R110, 0x7, RZ ;  /* 0x000000076e0f7810 */ /* 0x001fe40007ffe0ff */
[-C--:B------:R-:W-:Y:S02]  /*6ba0*/  LEA.HI.SX32 R16, R16, R110.reuse, 0x1b ;  /* 0x0000006e10107211 */ /* 0x080fe400078fdaff */
[----:B--2---:R-:W-:Y:S01]  /*6bb0*/  IADD3 R20, R110, 0xb, RZ ;  /* 0x0000000b6e147810 */ /* 0x004fe20007ffe0ff */
[----:B------:R-:W-:Y:S01]  /*6bc0*/  IMAD.SHL.U32 R14, R14, 0x2, RZ ;  /* 0x000000020e0e7824 */ /* 0x000fe200078e00ff */
[----:B------:R-:W-:Y:S02]  /*6bd0*/  LEA.HI.SX32 R13, R13, R110, 0x1b ;  /* 0x0000006e0d0d7211 */ /* 0x000fe400078fdaff */
[----:B------:R-:W-:Y:S01]  /*6be0*/  IADD3 R17, R110, 0x9, RZ ;  /* 0x000000096e117810 */ /* 0x000fe20007ffe0ff */
[----:B---3--:R-:W-:-:S02]  /*6bf0*/  HADD2.F32 R24, -RZ, R24.H0_H0 ;  /* 0x20000018ff187230 */ /* 0x008fc40000004100 */
[----:B----4-:R-:W-:-:S03]  /*6c00*/  HADD2.F32 R22, -RZ, R22.H0_H0 ;  /* 0x20000016ff167230 */ /* 0x010fc60000004100 */
[----:B------:R-:W-:Y:S01]  /*6c10*/  FMUL.FTZ R26, R24, -1.4426950216293334961 ;  /* 0xbfb8aa3b181a7820 */ /* 0x000fe20000410000 */
[----:B------:R-:W-:Y:S01]  /*6c20*/  IADD3 R18, R110, 0xa, RZ ;  /* 0x0000000a6e127810 */ /* 0x000fe20007ffe0ff */
[----:B------:R-:W-:Y:S01]  /*6c30*/  IMAD.SHL.U32 R16, R16, 0x2, RZ ;  /* 0x0000000210107824 */ /* 0x000fe200078e00ff */
[-C--:B------:R-:W-:Y:S01]  /*6c40*/  LEA.HI.SX32 R15, R15, R110.reuse, 0x1b ;  /* 0x0000006e0f0f7211 */ /* 0x080fe200078fdaff */
[----:B------:R-:W-:Y:S01]  /*6c50*/  FMUL.FTZ R25, R22, -1.4426950216293334961 ;  /* 0xbfb8aa3b16197820 */ /* 0x000fe20000410000 */
[----:B------:R0:W-:Y:S01]  /*6c60*/  MUFU.EX2 R58, R26 ;  /* 0x0000001a003a7308 */ /* 0x0001e20000000800 */
[----:B------:R-:W-:Y:S01]  /*6c70*/  IADD3 R23, R110, 0xd, RZ ;  /* 0x0000000d6e177810 */ /* 0x000fe20007ffe0ff */
[----:B-----5:R-:W-:Y:S01]  /*6c80*/  HADD2.F32 R45, -RZ, R45.H0_H0 ;  /* 0x2000002dff2d7230 */ /* 0x020fe20000004100 */
[-C--:B------:R-:W-:Y:S01]  /*6c90*/  LEA.HI.SX32 R20, R20, R110.reuse, 0x1b ;  /* 0x0000006e14147211 */ /* 0x080fe200078fdaff */
[----:B------:R-:W-:Y:S01]  /*6ca0*/  IMAD.SHL.U32 R13, R13, 0x2, RZ ;  /* 0x000000020d0d7824 */ /* 0x000fe200078e00ff */
[C---:B------:R-:W-:Y:S01]  /*6cb0*/  IADD3 R21, R110.reuse, 0xc, RZ ;  /* 0x0000000c6e157810 */ /* 0x040fe20007ffe0ff */
[----:B------:R-:W-:Y:S01]  /*6cc0*/  HADD2.F32 R27, -RZ, R27.H0_H0 ;  /* 0x2000001bff1b7230 */ /* 0x000fe20000004100 */
[-C--:B------:R-:W-:Y:S01]  /*6cd0*/  LEA.HI.SX32 R17, R17, R110.reuse, 0x1b ;  /* 0x0000006e11117211 */ /* 0x080fe200078fdaff */
[----:B------:R-:W2:Y:S01]  /*6ce0*/  LDS.U16 R46, [R14+0xc] ;  /* 0x00000c000e2e7984 */ /* 0x000ea20000000400 */
[----:B0-----:R-:W-:Y:S01]  /*6cf0*/  IADD3 R26, R110, 0xf, RZ ;  /* 0x0000000f6e1a7810 */ /* 0x001fe20007ffe0ff */
[----:B------:R0:W-:Y:S01]  /*6d00*/  MUFU.EX2 R57, R25 ;  /* 0x0000001900397308 */ /* 0x0001e20000000800 */
[----:B------:R-:W-:Y:S01]  /*6d10*/  SHF.L.U32 R15, R15, 0x1, RZ ;  /* 0x000000010f0f7819 */ /* 0x000fe200000006ff */
[----:B------:R-:W3:Y:S01]  /*6d20*/  LDS.U16 R56, [R16+0x10] ;  /* 0x0000100010387984 */ /* 0x000ee20000000400 */
[----:B------:R-:W-:-:S02]  /*6d30*/  LEA.HI.SX32 R18, R18, R110, 0x1b ;  /* 0x0000006e12127211 */ /* 0x000fc400078fdaff */
[-C--:B------:R-:W-:Y:S01]  /*6d40*/  LEA.HI.SX32 R26, R26, R110.reuse, 0x1b ;  /* 0x0000006e1a1a7211 */ /* 0x080fe200078fdaff */
[----:B------:R-:W-:Y:S01]  /*6d50*/  IMAD.SHL.U32 R20, R20, 0x2, RZ ;  /* 0x0000000214147824 */ /* 0x000fe200078e00ff */
[-C--:B------:R-:W-:Y:S01]  /*6d60*/  LEA.HI.SX32 R23, R23, R110.reuse, 0x1b ;  /* 0x0000006e17177211 */ /* 0x080fe200078fdaff */
[----:B------:R-:W-:Y:S01]  /*6d70*/  FMUL.FTZ R51, R45, -1.4426950216293334961 ;  /* 0xbfb8aa3b2d337820 */ /* 0x000fe20000410000 */
[----:B0-----:R-:W-:Y:S01]  /*6d80*/  IADD3 R25, R110, 0xe, RZ ;  /* 0x0000000e6e197810 */ /* 0x001fe20007ffe0ff */
[----:B------:R-:W-:Y:S01]  /*6d90*/  IMAD.SHL.U32 R17, R17, 0x2, RZ ;  /* 0x0000000211117824 */ /* 0x000fe200078e00ff */
[-C--:B------:R-:W-:Y:S01]  /*6da0*/  LEA.HI.SX32 R21, R21, R110.reuse, 0x1b ;  /* 0x0000006e15157211 */ /* 0x080fe200078fdaff */
[----:B------:R-:W0:Y:S01]  /*6db0*/  LDS.U16 R44, [R13+0xa] ;  /* 0x00000a000d2c7984 */ /* 0x000e220000000400 */
[----:B------:R-:W-:Y:S01]  /*6dc0*/  LEA.HI.SX32 R25, R25, R110, 0x1b ;  /* 0x0000006e19197211 */ /* 0x000fe200078fdaff */
[----:B------:R-:W-:Y:S01]  /*6dd0*/  FMUL.FTZ R47, R27, -1.4426950216293334961 ;  /* 0xbfb8aa3b1b2f7820 */ /* 0x000fe20000410000 */
[----:B------:R-:W-:Y:S01]  /*6de0*/  SHF.L.U32 R18, R18, 0x1, RZ ;  /* 0x0000000112127819 */ /* 0x000fe200000006ff */
[----:B------:R-:W4:Y:S01]  /*6df0*/  LDS.U16 R53, [R15+0xe] ;  /* 0x00000e000f357984 */ /* 0x000f220000000400 */
[----:B------:R-:W-:-:S02]  /*6e00*/  SHF.L.U32 R26, R26, 0x1, RZ ;  /* 0x000000011a1a7819 */ /* 0x000fc400000006ff */
[----:B------:R-:W-:Y:S01]  /*6e10*/  SHF.L.U32 R23, R23, 0x1, RZ ;  /* 0x0000000117177819 */ /* 0x000fe200000006ff */
[----:B------:R-:W-:Y:S01]  /*6e20*/  IMAD.SHL.U32 R21, R21, 0x2, RZ ;  /* 0x0000000215157824 */ /* 0x000fe200078e00ff */
[----:B------:R-:W5:Y:S01]  /*6e30*/  LDS.U16 R52, [R20+0x16] ;  /* 0x0000160014347984 */ /* 0x000f620000000400 */
[----:B------:R1:W-:Y:S01]  /*6e40*/  MUFU.EX2 R77, R51 ;  /* 0x00000033004d7308 */ /* 0x0003e20000000800 */
[----:B------:R-:W-:Y:S02]  /*6e50*/  IMAD.SHL.U32 R25, R25, 0x2, RZ ;  /* 0x0000000219197824 */ /* 0x000fe400078e00ff */
[----:B------:R-:W5:Y:S04]  /*6e60*/  LDS.U16 R48, [R17+0x12] ;  /* 0x0000120011307984 */ /* 0x000f680000000400 */
[----:B------:R-:W5:Y:S01]  /*6e70*/  LDS.U16 R50, [R18+0x14] ;  /* 0x0000140012327984 */ /* 0x000f620000000400 */
[----:B------:R2:W-:Y:S03]  /*6e80*/  MUFU.EX2 R59, R47 ;  /* 0x0000002f003b7308 */ /* 0x0005e60000000800 */
[----:B-1----:R-:W1:Y:S04]  /*6e90*/  LDS.U16 R51, [R26+0x1e] ;  /* 0x00001e001a337984 */ /* 0x002e680000000400 */
[----:B------:R-:W1:Y:S04]  /*6ea0*/  LDS.U16 R55, [R21+0x18] ;  /* 0x0000180015377984 */ /* 0x000e680000000400 */
[----:B--2---:R-:W2:Y:S04]  /*6eb0*/  LDS.U16 R47, [R23+0x1a] ;  /* 0x00001a00172f7984 */ /* 0x004ea80000000400 */
[----:B------:R-:W2:Y:S01]  /*6ec0*/  LDS.U16 R49, [R25+0x1c] ;  /* 0x00001c0019317984 */ /* 0x000ea20000000400 */
[----:B------:R-:W-:-:S05]  /*6ed0*/  HADD2.F32 R19, -RZ, R19.H0_H0 ;  /* 0x20000013ff137230 */ /* 0x000fca0000004100 */
[----:B------:R-:W-:Y:S01]  /*6ee0*/  FMUL.FTZ R54, R19, -1.4426950216293334961 ;  /* 0xbfb8aa3b13367820 */ /* 0x000fe20000410000 */
[----:B------:R-:W-:Y:S02]  /*6ef0*/  HADD2.F32 R46, -RZ, R46.H0_H0 ;  /* 0x2000002eff2e7230 */ /* 0x000fe40000004100 */
[----:B---3--:R-:W-:-:S03]  /*6f00*/  HADD2.F32 R56, -RZ, R56.H0_H0 ;  /* 0x20000038ff387230 */ /* 0x008fc60000004100 */
[----:B------:R-:W3:Y:S01]  /*6f10*/  MUFU.EX2 R54, R54 ;  /* 0x0000003600367308 */ /* 0x000ee20000000800 */
[----:B0-----:R-:W-:Y:S01]  /*6f20*/  HADD2.F32 R44, -RZ, R44.H0_H0 ;  /* 0x2000002cff2c7230 */ /* 0x001fe20000004100 */
[----:B------:R-:W-:Y:S01]  /*6f30*/  FMUL.FTZ R111, R46, -1.4426950216293334961 ;  /* 0xbfb8aa3b2e6f7820 */ /* 0x000fe20000410000 */
[----:B----4-:R-:W-:Y:S01]  /*6f40*/  HADD2.F32 R53, -RZ, R53.H0_H0 ;  /* 0x20000035ff357230 */ /* 0x010fe20000004100 */
[----:B------:R-:W-:Y:S01]  /*6f50*/  FMUL.FTZ R113, R56, -1.4426950216293334961 ;  /* 0xbfb8aa3b38717820 */ /* 0x000fe20000410000 */
[----:B-----5:R-:W-:Y:S01]  /*6f60*/  HADD2.F32 R52, -RZ, R52.H0_H0 ;  /* 0x20000034ff347230 */ /* 0x020fe20000004100 */
[----:B------:R-:W-:Y:S01]  /*6f70*/  FMUL.FTZ R110, R44, -1.4426950216293334961 ;  /* 0xbfb8aa3b2c6e7820 */ /* 0x000fe20000410000 */
[----:B------:R-:W-:Y:S01]  /*6f80*/  HADD2.F32 R48, -RZ, R48.H0_H0 ;  /* 0x20000030ff307230 */ /* 0x000fe20000004100 */
[----:B------:R-:W-:Y:S01]  /*6f90*/  FMUL.FTZ R112, R53, -1.4426950216293334961 ;  /* 0xbfb8aa3b35707820 */ /* 0x000fe20000410000 */
[----:B------:R-:W-:Y:S01]  /*6fa0*/  HADD2.F32 R50, -RZ, R50.H0_H0 ;  /* 0x20000032ff327230 */ /* 0x000fe20000004100 */
[----:B------:R-:W0:Y:S01]  /*6fb0*/  MUFU.EX2 R111, R111 ;  /* 0x0000006f006f7308 */ /* 0x000e220000000800 */
[----:B-1----:R-:W-:Y:S01]  /*6fc0*/  HADD2.F32 R51, -RZ, R51.H0_H0 ;  /* 0x20000033ff337230 */ /* 0x002fe20000004100 */
[----:B------:R-:W-:-:S02]  /*6fd0*/  FMUL.FTZ R116, R52, -1.4426950216293334961 ;  /* 0xbfb8aa3b34747820 */ /* 0x000fc40000410000 */
[----:B------:R-:W-:Y:S01]  /*6fe0*/  FMUL.FTZ R114, R48, -1.4426950216293334961 ;  /* 0xbfb8aa3b30727820 */ /* 0x000fe20000410000 */
[----:B------:R-:W-:-:S03]  /*6ff0*/  HADD2.F32 R55, -RZ, R55.H0_H0 ;  /* 0x20000037ff377230 */ /* 0x000fc60000004100 */
[----:B------:R-:W1:Y:S01]  /*7000*/  MUFU.EX2 R113, R113 ;  /* 0x0000007100717308 */ /* 0x000e620000000800 */
[----:B--2---:R-:W-:Y:S01]  /*7010*/  HADD2.F32 R47, -RZ, R47.H0_H0 ;  /* 0x2000002fff2f7230 */ /* 0x004fe20000004100 */
[----:B------:R-:W-:Y:S02]  /*7020*/  FMUL.FTZ R115, R50, -1.4426950216293334961 ;  /* 0xbfb8aa3b32737820 */ /* 0x000fe40000410000 */
[----:B------:R-:W-:Y:S01]  /*7030*/  FMUL.FTZ R120, R51, -1.4426950216293334961 ;  /* 0xbfb8aa3b33787820 */ /* 0x000fe20000410000 */
[----:B------:R-:W-:-:S03]  /*7040*/  HADD2.F32 R49, -RZ, R49.H0_H0 ;  /* 0x20000031ff317230 */ /* 0x000fc60000004100 */
[----:B------:R-:W2:Y:S01]  /*7050*/  MUFU.EX2 R110, R110 ;  /* 0x0000006e006e7308 */ /* 0x000ea20000000800 */
[----:B------:R-:W-:Y:S02]  /*7060*/  FMUL.FTZ R118, R47, -1.4426950216293334961 ;  /* 0xbfb8aa3b2f767820 */ /* 0x000fe40000410000 */
[----:B---3--:R-:W-:Y:S02]  /*7070*/  FADD.FTZ R54, R54, 1 ;  /* 0x3f80000036367421 */ /* 0x008fe40000010000 */
[----:B------:R-:W-:-:S03]  /*7080*/  FADD.FTZ R57, R57, 1 ;  /* 0x3f80000039397421 */ /* 0x000fc60000010000 */
[----:B------:R-:W3:Y:S01]  /*7090*/  MUFU.EX2 R112, R112 ;  /* 0x0000007000707308 */ /* 0x000ee20000000800 */
[----:B------:R-:W-:Y:S02]  /*70a0*/  FMUL.FTZ R117, R55, -1.4426950216293334961 ;  /* 0xbfb8aa3b37757820 */ /* 0x000fe40000410000 */
[----:B------:R-:W-:-:S05]  /*70b0*/  FMUL.FTZ R119, R49, -1.4426950216293334961 ;  /* 0xbfb8aa3b31777820 */ /* 0x000fca0000410000 */
[----:B------:R-:W4:Y:S01]  /*70c0*/  MUFU.EX2 R116, R116 ;  /* 0x0000007400747308 */ /* 0x000f220000000800 */
[----:B------:R-:W-:-:S07]  /*70d0*/  FADD.FTZ R77, R77, 1 ;  /* 0x3f8000004d4d7421 */ /* 0x000fce0000010000 */
[----:B------:R-:W5:Y:S08]  /*70e0*/  MUFU.EX2 R114, R114 ;  /* 0x0000007200727308 */ /* 0x000f700000000800 */
[----:B------:R-:W1:Y:S08]  /*70f0*/  MUFU.EX2 R115, R115 ;  /* 0x0000007300737308 */ /* 0x000e700000000800 */
[----:B------:R-:W2:Y:S01]  /*7100*/  MUFU.EX2 R120, R120 ;  /* 0x0000007800787308 */ /* 0x000ea20000000800 */
[----:B0-----:R-:W-:-:S07]  /*7110*/  FADD.FTZ R111, R111, 1 ;  /* 0x3f8000006f6f7421 */ /* 0x001fce0000010000 */
[----:B------:R-:W0:Y:S01]  /*7120*/  MUFU.EX2 R118, R118 ;  /* 0x0000007600767308 */ /* 0x000e220000000800 */
[----:B-1----:R-:W-:-:S07]  /*7130*/  FADD.FTZ R113, R113, 1 ;  /* 0x3f80000071717421 */ /* 0x002fce0000010000 */
[----:B------:R-:W1:Y:S01]  /*7140*/  MUFU.RCP R54, R54 ;  /* 0x0000003600367308 */ /* 0x000e620000001000 */
[----:B------:R-:W-:-:S07]  /*7150*/  FADD.FTZ R58, R58, 1 ;  /* 0x3f8000003a3a7421 */ /* 0x000fce0000010000 */
[----:B------:R-:W0:Y:S01]  /*7160*/  MUFU.RCP R57, R57 ;  /* 0x0000003900397308 */ /* 0x000e220000001000 */
[----:B------:R-:W-:-:S07]  /*7170*/  FADD.FTZ R59, R59, 1 ;  /* 0x3f8000003b3b7421 */ /* 0x000fce0000010000 */
[----:B------:R-:W0:Y:S08]  /*7180*/  MUFU.EX2 R117, R117 ;  /* 0x0000007500757308 */ /* 0x000e300000000800 */
[----:B------:R-:W0:Y:S01]  /*7190*/  MUFU.EX2 R119, R119 ;  /* 0x0000007700777308 */ /* 0x000e220000000800 */
[----:B--2---:R-:W-:Y:S02]  /*71a0*/  FADD.FTZ R110, R110, 1 ;  /* 0x3f8000006e6e7421 */ /* 0x004fe40000010000 */
[----:B---3--:R-:W-:-:S05]  /*71b0*/  FADD.FTZ R112, R112, 1 ;  /* 0x3f80000070707421 */ /* 0x008fca0000010000 */
[----:B------:R-:W2:Y:S01]  /*71c0*/  MUFU.RCP R124, R77 ;  /* 0x0000004d007c7308 */ /* 0x000ea20000001000 */
[----:B----4-:R-:W-:Y:S02]  /*71d0*/  FADD.FTZ R116, R116, 1 ;  /* 0x3f80000074747421 */ /* 0x010fe40000010000 */
[----:B-----5:R-:W-:Y:S02]  /*71e0*/  FADD.FTZ R114, R114, 1 ;  /* 0x3f80000072727421 */ /* 0x020fe40000010000 */
[----:B------:R-:W-:-:S03]  /*71f0*/  FADD.FTZ R115, R115, 1 ;  /* 0x3f80000073737421 */ /* 0x000fc60000010000 */
[----:B------:R-:W3:Y:S01]  /*7200*/  MUFU.RCP R121, R58 ;  /* 0x0000003a00797308 */ /* 0x000ee20000001000 */
[----:B------:R-:W-:Y:S02]  /*7210*/  FADD.FTZ R120, R120, 1 ;  /* 0x3f80000078787421 */ /* 0x000fe40000010000 */
[----:B0-----:R-:W-:-:S05]  /*7220*/  FADD.FTZ R118, R118, 1 ;  /* 0x3f80000076767421 */ /* 0x001fca0000010000 */
[----:B------:R-:W0:Y:S01]  /*7230*/  MUFU.RCP R122, R59 ;  /* 0x0000003b007a7308 */ /* 0x000e220000001000 */
[----:B-1----:R-:W-:Y:S02]  /*7240*/  FMUL.FTZ R54, R19, R54 ;  /* 0x0000003613367220 */ /* 0x002fe40000410000 */
[----:B------:R-:W-:-:S05]  /*7250*/  FMUL.FTZ R19, R22, R57 ;  /* 0x0000003916137220 */ /* 0x000fca0000410000 */
[----:B------:R-:W1:Y:S01]  /*7260*/  MUFU.RCP R111, R111 ;  /* 0x0000006f006f7308 */ /* 0x000e620000001000 */
[----:B------:R-:W-:Y:S02]  /*7270*/  FADD.FTZ R117, R117, 1 ;  /* 0x3f80000075757421 */ /* 0x000fe40000010000 */
[----:B------:R-:W-:-:S05]  /*7280*/  FADD.FTZ R119, R119, 1 ;  /* 0x3f80000077777421 */ /* 0x000fca0000010000 */
[----:B------:R-:W4:Y:S01]  /*7290*/  MUFU.RCP R113, R113 ;  /* 0x0000007100717308 */ /* 0x000f220000001000 */
[----:B------:R-:W-:-:S07]  /*72a0*/  FMUL.FTZ R19, R19, R42 ;  /* 0x0000002a13137220 */ /* 0x000fce0000410000 */
[----:B------:R-:W5:Y:S08]  /*72b0*/  MUFU.RCP R123, R110 ;  /* 0x0000006e007b7308 */ /* 0x000f700000001000 */
[----:B------:R-:W0:Y:S08]  /*72c0*/  MUFU.RCP R112, R112 ;  /* 0x0000007000707308 */ /* 0x000e300000001000 */
[----:B------:R-:W0:Y:S01]  /*72d0*/  MUFU.RCP R77, R116 ;  /* 0x00000074004d7308 */ /* 0x000e220000001000 */
[----:B--2---:R-:W-:-:S07]  /*72e0*/  FMUL.FTZ R22, R45, R124 ;  /* 0x0000007c2d167220 */ /* 0x004fce0000410000 */
[----:B------:R-:W2:Y:S08]  /*72f0*/  MUFU.RCP R59, R114 ;  /* 0x00000072003b7308 */ /* 0x000eb00000001000 */
[----:B------:R-:W0:Y:S08]  /*7300*/  MUFU.RCP R115, R115 ;  /* 0x0000007300737308 */ /* 0x000e300000001000 */
[----:B------:R-:W1:Y:S01]  /*7310*/  MUFU.RCP R120, R120 ;  /* 0x0000007800787308 */ /* 0x000e620000001000 */
[----:B---3--:R-:W-:-:S07]  /*7320*/  FMUL.FTZ R24, R24, R121 ;  /* 0x0000007918187220 */ /* 0x008fce0000410000 */
[----:B------:R-:W3:Y:S01]  /*7330*/  MUFU.RCP R58, R117 ;  /* 0x00000075003a7308 */ /* 0x000ee20000001000 */
[----:B0-----:R-:W-:-:S07]  /*7340*/  FMUL.FTZ R27, R27, R122 ;  /* 0x0000007a1b1b7220 */ /* 0x001fce0000410000 */
[----:B------:R-:W0:Y:S01]  /*7350*/  MUFU.RCP R118, R118 ;  /* 0x0000007600767308 */ /* 0x000e220000001000 */
[----:B-1----:R-:W-:-:S07]  /*7360*/  FMUL.FTZ R46, R46, R111 ;  /* 0x0000006f2e2e7220 */ /* 0x002fce0000410000 */
[----:B------:R-:W1:Y:S01]  /*7370*/  MUFU.RCP R42, R119 ;  /* 0x00000077002a7308 */ /* 0x000e620000001000 */
[----:B------:R-:W-:Y:S02]  /*7380*/  FMUL.FTZ R22, R22, R39 ;  /* 0x0000002716167220 */ /* 0x000fe40000410000 */
[----:B----4-:R-:W-:Y:S02]  /*7390*/  FMUL.FTZ R56, R56, R113 ;  /* 0x0000007138387220 */ /* 0x010fe40000410000 */
[----:B------:R-:W-:Y:S02]  /*73a0*/  FMUL.FTZ R54, R54, R43 ;  /* 0x0000002b36367220 */ /* 0x000fe40000410000 */
[----:B-----5:R-:W-:Y:S02]  /*73b0*/  FMUL.FTZ R39, R44, R123 ;  /* 0x0000007b2c277220 */ /* 0x020fe40000410000 */
        /* <DEDUP_REMOVED lines=8> */
[----:B------:R-:W-:Y:S02]  /*7440*/  FMUL.FTZ R39, R39, R38 ;  /* 0x0000002627277220 */ /* 0x000fe40000410000 */
[----:B--2---:R-:W-:Y:S01]  /*7450*/  FMUL.FTZ R35, R48, R59 ;  /* 0x0000003b30237220 */ /* 0x004fe20000410000 */
[----:B------:R-:W-:Y:S01]  /*7460*/  F2FP.PACK_AB R24, R27, R24 ;  /* 0x000000181b18723e */ /* 0x000fe200000000ff */
[----:B------:R-:W-:-:S02]  /*7470*/  FMUL.FTZ R53, R53, R36 ;  /* 0x0000002435357220 */ /* 0x000fc40000410000 */
[----:B------:R-:W-:Y:S02]  /*7480*/  FMUL.FTZ R50, R50, R115 ;  /* 0x0000007332327220 */ /* 0x000fe40000410000 */
[----:B------:R-:W-:Y:S02]  /*7490*/  FMUL.FTZ R51, R51, R120 ;  /* 0x0000007833337220 */ /* 0x000fe40000410000 */
[----:B------:R-:W-:Y:S01]  /*74a0*/  FMUL.FTZ R37, R37, R32 ;  /* 0x0000002025257220 */ /* 0x000fe20000410000 */
[----:B------:R-:W-:Y:S01]  /*74b0*/  PRMT R27, R19, 0x7632, R27 ;  /* 0x00007632131b7816 */ /* 0x000fe2000000001b */
[----:B---3--:R-:W-:Y:S01]  /*74c0*/  FMUL.FTZ R36, R55, R58 ;  /* 0x0000003a37247220 */ /* 0x008fe20000410000 */
[----:B------:R-:W-:Y:S01]  /*74d0*/  F2FP.PACK_AB R22, R39, R22 ;  /* 0x000000162716723e */ /* 0x000fe200000000ff */
[----:B------:R-:W-:Y:S02]  /*74e0*/  FMUL.FTZ R35, R35, R34 ;  /* 0x0000002223237220 */ /* 0x000fe40000410000 */
[----:B0-----:R-:W-:-:S02]  /*74f0*/  FMUL.FTZ R47, R47, R118 ;  /* 0x000000762f2f7220 */ /* 0x001fc40000410000 */
[----:B-1----:R-:W-:Y:S01]  /*7500*/  FMUL.FTZ R32, R49, R42 ;  /* 0x0000002a31207220 */ /* 0x002fe20000410000 */
[----:B------:R-:W-:Y:S01]  /*7510*/  F2FP.PACK_AB R46, R53, R46 ;  /* 0x0000002e352e723e */ /* 0x000fe200000000ff */
[----:B------:R-:W-:Y:S02]  /*7520*/  FMUL.FTZ R50, R50, R33 ;  /* 0x0000002132327220 */ /* 0x000fe40000410000 */
[----:B------:R-:W-:Y:S01]  /*7530*/  FMUL.FTZ R51, R51, R28 ;  /* 0x0000001c33337220 */ /* 0x000fe20000410000 */
[----:B------:R-:W-:Y:S01]  /*7540*/  PRMT R28, R24, 0x7632, R28 ;  /* 0x00007632181c7816 */ /* 0x000fe2000000001c */
[----:B------:R-:W-:Y:S01]  /*7550*/  FMUL.FTZ R36, R36, R31 ;  /* 0x0000001f24247220 */ /* 0x000fe20000410000 */
[----:B------:R0:W-:Y:S01]  /*7560*/  STS.U16 [R60], R19 ;  /* 0x000000133c007388 */ /* 0x0001e20000000400 */
[----:B------:R-:W-:Y:S01]  /*7570*/  FMUL.FTZ R47, R47, R30 ;  /* 0x0000001e2f2f7220 */ /* 0x000fe20000410000 */
[----:B------:R-:W-:Y:S01]  /*7580*/  F2FP.PACK_AB R35, R35, R56 ;  /* 0x000000382323723e */ /* 0x000fe200000000ff */
[----:B------:R-:W-:Y:S01]  /*7590*/  FMUL.FTZ R32, R32, R29 ;  /* 0x0000001d20207220 */ /* 0x000fe20000410000 */
[----:B------:R-:W-:Y:S01]  /*75a0*/  PRMT R29, R22, 0x7632, R29 ;  /* 0x00007632161d7816 */ /* 0x000fe2000000001d */
[----:B------:R1:W-:Y:S01]  /*75b0*/  STS.U16 [R6+0x2], R27 ;  /* 0x0000021b06007388 */ /* 0x0003e20000000400 */
[----:B------:R-:W-:-:S03]  /*75c0*/  F2FP.PACK_AB R37, R37, R50 ;  /* 0x000000322525723e */ /* 0x000fc600000000ff */
[----:B------:R-:W-:Y:S01]  /*75d0*/  STS.U16 [R7+0x4], R24 ;  /* 0x0000041807007388 */ /* 0x000fe20000000400 */
[----:B0-----:R-:W-:Y:S02]  /*75e0*/  PRMT R19, R46, 0x7632, R19 ;  /* 0x000076322e137816 */ /* 0x001fe40000000013 */
[----:B------:R-:W-:Y:S01]  /*75f0*/  F2FP.PACK_AB R36, R47, R36 ;  /* 0x000000242f24723e */ /* 0x000fe200000000ff */
[----:B------:R0:W-:Y:S01]  /*7600*/  STS.U16 [R10+0x6], R28 ;  /* 0x0000061c0a007388 */ /* 0x0001e20000000400 */
[----:B-1----:R-:W-:-:S03]  /*7610*/  PRMT R6, R35, 0x7632, R6 ;  /* 0x0000763223067816 */ /* 0x002fc60000000006 */
[----:B------:R1:W-:Y:S01]  /*7620*/  STS.U16 [R11+0x8], R22 ;  /* 0x000008160b007388 */ /* 0x0003e20000000400 */
[----:B------:R-:W-:-:S03]  /*7630*/  F2FP.PACK_AB R32, R51, R32 ;  /* 0x000000203320723e */ /* 0x000fc600000000ff */
[----:B------:R-:W-:Y:S01]  /*7640*/  STS.U16 [R13+0xa], R29 ;  /* 0x00000a1d0d007388 */ /* 0x000fe20000000400 */
[----:B0-----:R-:W-:-:S03]  /*7650*/  PRMT R10, R37, 0x7632, R10 ;  /* 0x00007632250a7816 */ /* 0x001fc6000000000a */
[----:B------:R-:W-:Y:S01]  /*7660*/  STS.U16 [R14+0xc], R46 ;  /* 0x00000c2e0e007388 */ /* 0x000fe20000000400 */
[----:B------:R-:W-:-:S03]  /*7670*/  PRMT R7, R36, 0x7632, R7 ;  /* 0x0000763224077816 */ /* 0x000fc60000000007 */
[----:B------:R-:W-:Y:S01]  /*7680*/  STS.U16 [R15+0xe], R19 ;  /* 0x00000e130f007388 */ /* 0x000fe20000000400 */
[----:B-1----:R-:W-:-:S03]  /*7690*/  PRMT R11, R32, 0x7632, R11 ;  /* 0x00007632200b7816 */ /* 0x002fc6000000000b */
[----:B------:R-:W-:Y:S04]  /*76a0*/  STS.U16 [R16+0x10], R35 ;  /* 0x0000102310007388 */ /* 0x000fe80000000400 */
[----:B------:R-:W-:Y:S04]  /*76b0*/  STS.U16 [R17+0x12], R6 ;  /* 0x0000120611007388 */ /* 0x000fe80000000400 */
[----:B------:R-:W-:Y:S04]  /*76c0*/  STS.U16 [R18+0x14], R37 ;  /* 0x0000142512007388 */ /* 0x000fe80000000400 */
        /* <DEDUP_REMOVED lines=24> */
[----:B------:R-:W3:Y:S01]  /*7850*/  LDS R29, [0x840] ;  /* 0x00084000ff1d7984 */ /* 0x000ee20000000800 */
[----:B0-----:R-:W-:Y:S01]  /*7860*/  IMAD R10, R145, c[0x0][0x210], RZ ;  /* 0x00008400910a7a24 */ /* 0x001fe200078e02ff */
[----:B------:R-:W-:Y:S01]  /*7870*/  BSSY B0, `(.L_x_3703) ;  /* 0x000000f000007945 */ /* 0x000fe20003800000 */
[----:B-1----:R-:W-:-:S04]  /*7880*/  IMAD.WIDE.U32 R6, R97, c[0x0][0x210], RZ ;  /* 0x0000840061067a25 */ /* 0x002fc800078e00ff */
[----:B--2---:R-:W-:-:S04]  /*7890*/  IMAD R11, R97, c[0x0][0x214], R10 ;  /* 0x00008500610b7a24 */ /* 0x004fc800078e020a */
[----:B------:R-:W-:Y:S01]  /*78a0*/  IMAD.IADD R31, R7, 0x1, R11 ;  /* 0x00000001071f7824 */ /* 0x000fe200078e020b */
[----:B---3--:R-:W-:-:S13]  /*78b0*/  ISETP.GE.AND P0, PT, R2, R29, PT ;  /* 0x0000001d0200720c */ /* 0x008fda0003f06270 */
        /* <DEDUP_REMOVED lines=10> */
.L_x_3704:
[----:B------:R-:W-:Y:S05]  /*7960*/  BSYNC B0 ;  /* 0x0000000000007941 */ /* 0x000fea0003800000 */
.L_x_3703:
        /* <DEDUP_REMOVED lines=11> */
[C---:B------:R-:W-:Y:S02]  /*7a20*/  LEA R4, P4, R9.reuse, R0, 0x1 ;  /* 0x0000000009047211 */ /* 0x040fe400078808ff */
        /* <DEDUP_REMOVED lines=40> */
.L_x_3705:
[----:B------:R-:W-:Y:S05]  /*7cb0*/  EXIT ;  /* 0x000000000000794d */ /* 0x000fea0003800000 */
.L_x_3707:
        /* <DEDUP_REMOVED lines=12> */
.L_x_5423:


//--------------------- .text._Z25selective_scan_fwd_kernelI32Selective_Scan_fwd_kernel_traitsILi64ELi16ELi1ELb1ELb0ELb0ELb0EN3c104HalfEfEEv13SSMParamsBase --------------------------
	.section	.text._Z25selective_scan_fwd_kernelI32Selective_Scan_fwd_kernel_traitsILi64ELi16ELi1ELb1ELb0ELb0ELb0EN3c104HalfEfEEv13SSMParamsBase,"ax",@progbits
	.sectioninfo	@"SHI_REGISTERS=109"
	.align	128
        .global         _Z25selective_scan_fwd_kernelI32Selective_Scan_fwd_kernel_traitsILi64ELi16ELi1ELb1ELb0ELb0ELb0EN3c104HalfEfEEv13SSMParamsBase
        .type           _Z25selective_scan_fwd_kernelI32Selective_Scan_fwd_kernel_traitsILi64ELi16ELi1ELb1ELb0ELb0ELb0EN3c104HalfEfEEv13SSMParamsBase,@function
        .size           _Z25selective_scan_fwd_kernelI32Selective_Scan_fwd_kernel_traitsILi64ELi16ELi1ELb1ELb0ELb0ELb0EN3c104HalfEfEEv13SSMParamsBase,(.L_x_5424 - _Z25selective_scan_fwd_kernelI32Selective_Scan_fwd_kernel_traitsILi64ELi16ELi1ELb1ELb0ELb0ELb0EN3c104HalfEfEEv13SSMParamsBase)
        .other          _Z25selective_scan_fwd_kernelI32Selective_Scan_fwd_kernel_traitsILi64ELi16ELi1ELb1ELb0ELb0ELb0EN3c104HalfEfEEv13SSMParamsBase,@"STO_CUDA_ENTRY STV_DEFAULT"
_Z25selective_scan_fwd_kernelI32Selective_Scan_fwd_kernel_traitsILi64ELi16ELi1ELb1ELb0ELb0ELb0EN3c104HalfEfEEv13SSMParamsBase:
.text._Z25selective_scan_fwd_kernelI32Selective_Scan_fwd_kernel_traitsILi64ELi16ELi1ELb1ELb0ELb0ELb0EN3c104HalfEfEEv13SSMParamsBase:
        /* <DEDUP_REMOVED lines=14> */
[C---:B------:R-:W-:Y:S02]  /*00e0*/  @P0 LEA.HI.X R7, R0.reuse, c[0x0][0x23c], R25, 0x2, P2 ;  /* 0x00008f0000070a11 */ /* 0x040fe400010f1419 */
        /* <DEDUP_REMOVED lines=27> */
[C---:B------:R-:W-:Y:S01]  /*02a0*/  IMAD R7, R25.reuse, c[0x0][0x198], RZ ;  /* 0x0000660019077a24 */ /* 0x040fe200078e02ff */
[----:B------:R-:W-:Y:S01]  /*02b0*/  LEA R32, P0, R2, c[0x0][0x240], 0x1 ;  /* 0x0000900002207a11 */ /* 0x000fe200078008ff */
[----:B------:R-:W-:Y:S01]  /*02c0*/  IMAD R9, R25, c[0x0][0x1b8], RZ ;  /* 0x00006e0019097a24 */ /* 0x000fe200078e02ff */
[----:B------:R-:W-:Y:S01]  /*02d0*/  LEA.HI.X R41, R4, c[0x0][0x24c], R41, 0x1, P1 ;  /* 0x0000930004297a11 */ /* 0x000fe200008f0c29 */
[----:B------:R-:W-:Y:S01]  /*02e0*/  IMAD R33, R0, c[0x0][0x184], R5 ;  /* 0x0000610000217a24 */ /* 0x000fe200078e0205 */
[----:B------:R-:W-:Y:S01]  /*02f0*/  LEA.HI.X R39, R2, c[0x0][0x244], R39, 0x1, P0 ;  /* 0x0000910002277a11 */ /* 0x000fe200000f0c27 */
[----:B------:R-:W-:-:S02]  /*0300*/  IMAD R4, R27, c[0x0][0x164], R0 ;  /* 0x000059001b047a24 */ /* 0x000fc400078e0200 */
[----:B------:R-:W-:-:S04]  /*0310*/  IMAD.WIDE.U32 R22, R0, c[0x0][0x180], RZ ;  /* 0x0000600000167a25 */ /* 0x000fc800078e00ff */
[C---:B------:R-:W-:Y:S01]  /*0320*/  IMAD.WIDE.U32 R20, R0.reuse, c[0x0][0x198], RZ ;  /* 0x0000660000147a25 */ /* 0x040fe200078e00ff */
[C---:B0-----:R-:W-:Y:S02]  /*0330*/  SHF.L.U32 R5, R29.reuse, 0x1, RZ ;  /* 0x000000011d057819 */ /* 0x041fe400000006ff */
[----:B------:R-:W-:Y:S01]  /*0340*/  LOP3.LUT R80, R29, 0x1f, RZ, 0xc0, !PT ;  /* 0x0000001f1d507812 */ /* 0x000fe200078ec0ff */
[C---:B------:R-:W-:Y:S01]  /*0350*/  IMAD.WIDE.U32 R2, R0.reuse, c[0x0][0x1b8], RZ ;  /* 0x00006e0000027a25 */ /* 0x040fe200078e00ff */
[----:B------:R-:W-:Y:S02]  /*0360*/  LOP3.LUT R5, R5, 0xffffffc0, RZ, 0xc0, !PT ;  /* 0xffffffc005057812 */ /* 0x000fe400078ec0ff */
[----:B------:R-:W-:Y:S01]  /*0370*/  IADD3 R33, R23, R33, RZ ;  /* 0x0000002117217210 */ /* 0x000fe20007ffe0ff */
[C---:B------:R-:W-:Y:S01]  /*0380*/  IMAD R7, R0.reuse, c[0x0][0x19c], R7 ;  /* 0x0000670000077a24 */ /* 0x040fe200078e0207 */
[C---:B------:R-:W-:Y:S01]  /*0390*/  LOP3.LUT R36, R5.reuse, 0x1f, R29, 0xf8, !PT ;  /* 0x0000001f05247812 */ /* 0x040fe200078ef81d */
[----:B------:R-:W-:Y:S01]  /*03a0*/  IMAD R9, R0, c[0x0][0x1bc], R9 ;  /* 0x00006f0000097a24 */ /* 0x000fe200078e0209 */
[----:B-1----:R-:W-:Y:S01]  /*03b0*/  IADD3 R45, R5, R30, RZ ;  /* 0x0000001e052d7210 */ /* 0x002fe20007ffe0ff */
[----:B------:R-:W-:Y:S01]  /*03c0*/  IMAD R4, R4, c[0x0][0x174], RZ ;  /* 0x00005d0004047a24 */ /* 0x000fe200078e02ff */
[----:B------:R-:W-:-:S02]  /*03d0*/  IADD3 R35, R21, R7, RZ ;  /* 0x0000000715237210 */ /* 0x000fc40007ffe0ff */
[----:B------:R-:W-:Y:S01]  /*03e0*/  IADD3 R37, R3, R9, RZ ;  /* 0x0000000903257210 */ /* 0x000fe20007ffe0ff */
[----:B------:R-:W-:Y:S02]  /*03f0*/  IMAD R31, R4, c[0x0][0x16c], RZ ;  /* 0x00005b00041f7a24 */ /* 0x000fe400078e02ff */
.L_x_3747:
[----:B------:R-:W-:Y:S01]  /*0400*/  BAR.SYNC.DEFER_BLOCKING 0x0 ;  /* 0x0000000000007b1d */ /* 0x000fe20000010000 */
[----:B0-----:R-:W-:Y:S02]  /*0410*/  MOV R4, R32 ;  /* 0x0000002000047202 */ /* 0x001fe40000000f00 */
[----:B------:R-:W-:-:S05]  /*0420*/  MOV R5, R39 ;  /* 0x0000002700057202 */ /* 0x000fca0000000f00 */
[----:B------:R-:W-:-:S05]  /*0430*/  IMAD.WIDE R4, R36, 0x10, R4 ;  /* 0x0000001024047825 */ /* 0x000fca00078e0204 */
[----:B------:R-:W2:Y:S04]  /*0440*/  LDG.E.128 R8, [R4.64] ;  /* 0x0000000404087981 */ /* 0x000ea8000c1e1d00 */
[----:B------:R-:W3:Y:S01]  /*0450*/  LDG.E.128 R48, [R4.64+0x200] ;  /* 0x0002000404307981 */ /* 0x000ee2000c1e1d00 */
[----:B------:R-:W-:Y:S02]  /*0460*/  IADD3 R44, R45, R30, RZ ;  /* 0x0000001e2d2c7210 */ /* 0x000fe40007ffe0ff */
        /* <DEDUP_REMOVED lines=73> */
.L_x_3709:
[----:B--2---:R-:W-:Y:S05]  /*0900*/  BSYNC B0 ;  /* 0x0000000000007941 */ /* 0x004fea0003800000 */
.L_x_3708:
        /* <DEDUP_REMOVED lines=36> */
.L_x_3711:
[----:B------:R-:W-:Y:S05]  /*0b50*/  BSYNC B0 ;  /* 0x0000000000007941 */ /* 0x000fea0003800000 */
.L_x_3710:
        /* <DEDUP_REMOVED lines=38> */
.L_x_3713:
[----:B------:R-:W-:Y:S05]  /*0dc0*/  BSYNC B0 ;  /* 0x0000000000007941 */ /* 0x000fea0003800000 */
.L_x_3712:
        /* <DEDUP_REMOVED lines=36> */
.L_x_3715:
[----:B------:R-:W-:Y:S05]  /*1010*/  BSYNC B0 ;  /* 0x0000000000007941 */ /* 0x000fea0003800000 */
.L_x_3714:
        /* <DEDUP_REMOVED lines=42> */
.L_x_3717:
[----:B------:R-:W-:Y:S05]  /*12c0*/  BSYNC B0 ;  /* 0x0000000000007941 */ /* 0x000fea0003800000 */
.L_x_3716:
        /* <DEDUP_REMOVED lines=40> */
.L_x_3719:
[----:B------:R-:W-:Y:S05]  /*1550*/  BSYNC B0 ;  /* 0x0000000000007941 */ /* 0x000fea0003800000 */
.L_x_3718:
        /* <DEDUP_REMOVED lines=42> */
.L_x_3721:
[----:B------:R-:W-:Y:S05]  /*1800*/  BSYNC B0 ;  /* 0x0000000000007941 */ /* 0x000fea0003800000 */
.L_x_3720:
        /* <DEDUP_REMOVED lines=40> */
.L_x_3723:
[----:B------:R-:W-:Y:S05]  /*1a90*/  BSYNC B0 ;  /* 0x0000000000007941 */ /* 0x000fea0003800000 */
.L_x_3722:
        /* <DEDUP_REMOVED lines=42> */
.L_x_3725:
[----:B------:R-:W-:Y:S05]  /*1d40*/  BSYNC B0 ;  /* 0x0000000000007941 */ /* 0x000fea0003800000 */
.L_x_3724:
        /* <DEDUP_REMOVED lines=40> */
.L_x_3727:
[----:B------:R-:W-:Y:S05]  /*1fd0*/  BSYNC B0 ;  /* 0x0000000000007941 */ /* 0x000fea0003800000 */
.L_x_3726:
        /* <DEDUP_REMOVED lines=46> */
.L_x_3729:
[----:B------:R-:W-:Y:S05]  /*22c0*/  BSYNC B0 ;  /* 0x0000000000007941 */ /* 0x000fea0003800000 */
.L_x_3728:
        /* <DEDUP_REMOVED lines=33> */
.L_x_3731:
[----:B------:R-:W-:Y:S05]  /*24e0*/  BSYNC B0 ;  /* 0x0000000000007941 */ /* 0x000fea0003800000 */
.L_x_3730:
        /* <DEDUP_REMOVED lines=33> */
.L_x_3733:
[----:B------:R-:W-:Y:S05]  /*2700*/  BSYNC B0 ;  /* 0x0000000000007941 */ /* 0x000fea0003800000 */
.L_x_3732:
        /* <DEDUP_REMOVED lines=33> */
.L_x_3735:
[----:B------:R-:W-:Y:S05]  /*2920*/  BSYNC B0 ;  /* 0x0000000000007941 */ /* 0x000fea0003800000 */
.L_x_3734:
        /* <DEDUP_REMOVED lines=33> */
.L_x_3737:
[----:B------:R-:W-:Y:S05]  /*2b40*/  BSYNC B0 ;  /* 0x0000000000007941 */ /* 0x000fea0003800000 */
.L_x_3736:
        /* <DEDUP_REMOVED lines=33> */
.L_x_3739:
[----:B------:R-:W-:Y:S05]  /*2d60*/  BSYNC B0 ;  /* 0x0000000000007941 */ /* 0x000fea0003800000 */
.L_x_3738:
        /* <DEDUP_REMOVED lines=23> */
.L_x_3745:
        /* <DEDUP_REMOVED lines=10> */
[C---:B------:R-:W-:Y:S02]  /*2f80*/  IMAD R12, R8.reuse, c[0x0][0x1a0], RZ ;  /* 0x00006800080c7a24 */ /* 0x040fe400078e02ff */
[----:B------:R-:W-:Y:S02]  /*2f90*/  IMAD R102, R8, c[0x0][0x1c0], RZ ;  /* 0x0000700008667a24 */ /* 0x000fe400078e02ff */
[C---:B------:R-:W-:Y:S02]  /*2fa0*/  IMAD R11, R85.reuse, c[0x0][0x1a4], R12 ;  /* 0x00006900550b7a24 */ /* 0x040fe400078e020c */
[----:B------:R-:W-:Y:S02]  /*2fb0*/  IMAD R13, R85, c[0x0][0x1c4], R102 ;  /* 0x00007100550d7a24 */ /* 0x000fe400078e0266 */
        /* <DEDUP_REMOVED lines=20> */
[----:B-1----:R-:W-:Y:S02]  /*3100*/  FMUL.FTZ R7, R84, R87 ;  /* 0x0000005754077220 */ /* 0x002fe40000410000 */
[C---:B------:R-:W-:Y:S02]  /*3110*/  FMUL.FTZ R100, R5.reuse, R66 ;  /* 0x0000004205647220 */ /* 0x040fe40000410000 */
[----:B------:R-:W-:Y:S01]  /*3120*/  FMUL.FTZ R99, R5, R63 ;  /* 0x0000003f05637220 */ /* 0x000fe20000410000 */
[----:B------:R-:W-:-:S02]  /*3130*/  MOV R5, R35 ;  /* 0x0000002300057202 */ /* 0x000fc40000000f00 */
        /* <DEDUP_REMOVED lines=26> */
[----:B------:R-:W-:Y:S01]  /*32e0*/  FMUL.FTZ R4, R94, R7 ;  /* 0x000000075e047220 */ /* 0x000fe20000410000 */
[----:B------:R-:W-:-:S04]  /*32f0*/  MOV R7, R37 ;  /* 0x0000002500077202 */ /* 0x000fc80000000f00 */
[----:B------:R-:W1:Y:S01]  /*3300*/  MUFU.EX2 R98, R98 ;  /* 0x0000006200627308 */ /* 0x000e620000000800 */
[C---:B--2---:R-:W-:Y:S02]  /*3310*/  FFMA.FTZ R6, R97.reuse, R6, R78 ;  /* 0x0000000661067223 */ /* 0x044fe4000001004e */
[----:B------:R-:W-:Y:S01]  /*3320*/  FMUL.FTZ R9, R97, R4 ;  /* 0x0000000461097220 */ /* 0x000fe20000410000 */
[----:B------:R-:W-:-:S04]  /*3330*/  MOV R4, R20 ;  /* 0x0000001400047202 */ /* 0x000fc80000000f00 */
[----:B------:R-:W2:Y:S01]  /*3340*/  MUFU.EX2 R100, R100 ;  /* 0x0000006400647308 */ /* 0x000ea20000000800 */
[C---:B0-----:R-:W-:Y:S01]  /*3350*/  FFMA.FTZ R10, R96.reuse, R6, R79 ;  /* 0x00000006600a7223 */ /* 0x041fe2000001004f */
[----:B------:R-:W-:Y:S01]  /*3360*/  MOV R6, R2 ;  /* 0x0000000200067202 */ /* 0x000fe20000000f00 */
[----:B------:R-:W-:Y:S02]  /*3370*/  FMUL.FTZ R9, R96, R9 ;  /* 0x0000000960097220 */ /* 0x000fe40000410000 */
[----:B------:R-:W-:-:S03]  /*3380*/  IMAD.WIDE.U32 R4, R85, c[0x0][0x1a0], R4 ;  /* 0x0000680055047a25 */ /* 0x000fc600078e0004 */
[----:B------:R-:W0:Y:S01]  /*3390*/  MUFU.EX2 R99, R99 ;  /* 0x0000006300637308 */ /* 0x000e220000000800 */
[C---:B-1----:R-:W-:Y:S01]  /*33a0*/  FFMA.FTZ R10, R98.reuse, R10, R83 ;  /* 0x0000000a620a7223 */ /* 0x042fe20000010053 */
[----:B------:R-:W-:Y:S01]  /*33b0*/  IADD3 R11, R5, R11, RZ ;  /* 0x0000000b050b7210 */ /* 0x000fe20007ffe0ff */
[----:B------:R-:W-:Y:S02]  /*33c0*/  FMUL.FTZ R9, R98, R9 ;  /* 0x0000000962097220 */ /* 0x000fe40000410000 */
[----:B------:R-:W-:-:S04]  /*33d0*/  IMAD.WIDE.U32 R6, R85, c[0x0][0x1c0], R6 ;  /* 0x0000700055067a25 */ /* 0x000fc800078e0006 */
[----:B--2---:R-:W-:Y:S01]  /*33e0*/  FFMA.FTZ R10, R100, R10, R81 ;  /* 0x0000000a640a7223 */ /* 0x004fe20000010051 */
[----:B------:R-:W-:Y:S01]  /*33f0*/  LEA R12, P2, R6, c[0x0][0x230], 0x2 ;  /* 0x00008c00060c7a11 */ /* 0x000fe200078410ff */
[----:B------:R-:W-:Y:S01]  /*3400*/  FMUL.FTZ R8, R100, R9 ;  /* 0x0000000964087220 */ /* 0x000fe20000410000 */
[----:B------:R-:W-:Y:S01]  /*3410*/  IADD3 R7, R7, R13, RZ ;  /* 0x0000000d07077210 */ /* 0x000fe20007ffe0ff */
[C---:B0-----:R-:W-:Y:S01]  /*3420*/  FFMA.FTZ R9, R99.reuse, R10, R82 ;  /* 0x0000000a63097223 */ /* 0x041fe20000010052 */
[----:B------:R-:W-:Y:S01]  /*3430*/  LEA R10, P1, R4, c[0x0][0x228], 0x2 ;  /* 0x00008a00040a7a11 */ /* 0x000fe200078210ff */
[----:B------:R-:W-:Y:S01]  /*3440*/  FMUL.FTZ R8, R99, R8 ;  /* 0x0000000863087220 */ /* 0x000fe20000410000 */
[----:B------:R-:W-:Y:S02]  /*3450*/  LEA.HI.X R13, R6, c[0x0][0x234], R7, 0x2, P2 ;  /* 0x00008d00060d7a11 */ /* 0x000fe400010f1407 */
[----:B------:R-:W0:Y:S01]  /*3460*/  SHFL.UP PT, R103, R9, 0x1, RZ ;  /* 0x0420000009677989 */ /* 0x000e2200000e00ff */
[----:B------:R-:W-:-:S03]  /*3470*/  LEA.HI.X R11, R4, c[0x0][0x22c], R11, 0x2, P1 ;  /* 0x00008b00040b7a11 */ /* 0x000fc600008f140b */
[----:B------:R-:W1:Y:S01]  /*3480*/  SHFL.UP PT, R5, R8, 0x1, RZ ;  /* 0x0420000008057989 */ /* 0x000e6200000e00ff */
[C---:B------:R-:W-:Y:S02]  /*3490*/  ISETP.GE.AND P1, PT, R30.reuse, 0x1, PT ;  /* 0x000000011e00780c */ /* 0x040fe40003f26270 */
[----:B------:R-:W-:Y:S01]  /*34a0*/  ISETP.NE.AND P2, PT, R30, 0x1f, PT ;  /* 0x0000001f1e00780c */ /* 0x000fe20003f45270 */
[----:B------:R2:W5:Y:S04]  /*34b0*/  LDG.E R101, [R10.64] ;  /* 0x000000040a657981 */ /* 0x000568000c1e1900 */
[----:B------:R3:W5:Y:S01]  /*34c0*/  LDG.E R102, [R12.64] ;  /* 0x000000040c667981 */ /* 0x000762000c1e1900 */
[----:B------:R-:W-:Y:S01]  /*34d0*/  BSSY B0, `(.L_x_3741) ;  /* 0x0000035000007945 */ /* 0x000fe20003800000 */
[----:B--2---:R-:W-:-:S02]  /*34e0*/  MOV R11, RZ ;  /* 0x000000ff000b7202 */ /* 0x004fc40000000f00 */
[----:B------:R-:W-:Y:S02]  /*34f0*/  MOV R10, 0x3f800000 ;  /* 0x3f800000000a7802 */ /* 0x000fe40000000f00 */
[----:B---3--:R-:W-:Y:S01]  /*3500*/  SHF.R.U32.HI R13, RZ, 0x5, R29 ;  /* 0x00000005ff0d7819 */ /* 0x008fe2000001161d */
[----:B0-----:R-:W-:-:S03]  /*3510*/  @P1 FFMA.FTZ R9, R8, R103, R9 ;  /* 0x0000006708091223 */ /* 0x001fc60000010009 */
[----:B------:R-:W-:Y:S01]  /*3520*/  @!P0 LDS.64 R10, [R85.X8+0x870] ;  /* 0x00087000550a8984 */ /* 0x000fe20000008a00 */
[----:B-1----:R-:W-:Y:S01]  /*3530*/  @P1 FMUL.FTZ R8, R8, R5 ;  /* 0x0000000508081220 */ /* 0x002fe20000410000 */
[----:B------:R-:W-:Y:S02]  /*3540*/  ISETP.GE.AND P1, PT, R30, 0x2, PT ;  /* 0x000000021e00780c */ /* 0x000fe40003f26270 */
[----:B------:R-:W0:Y:S04]  /*3550*/  SHFL.UP PT, R4, R9, 0x2, RZ ;  /* 0x0440000009047989 */ /* 0x000e2800000e00ff */
[----:B------:R-:W1:Y:S07]  /*3560*/  SHFL.UP PT, R5, R8, 0x2, RZ ;  /* 0x0440000008057989 */ /* 0x000e6e00000e00ff */
        /* <DEDUP_REMOVED lines=20> */
[----:B------:R-:W-:-:S03]  /*36b0*/  ISETP.NE.AND P1, PT, R13, RZ, PT ;  /* 0x000000ff0d00720c */ /* 0x000fc60003f25270 */
[----:B------:R0:W-:Y:S04]  /*36c0*/  @!P2 STS.64 [R12+0x850], R8 ;  /* 0x000850080c00a388 */ /* 0x0001e80000000a00 */
[----:B------:R-:W-:Y:S01]  /*36d0*/  BAR.SYNC.DEFER_BLOCKING 0x0 ;  /* 0x0000000000007b1d */ /* 0x000fe20000010000 */
[----:B------:R-:W-:-:S05]  /*36e0*/  ISETP.NE.AND P3, PT, R30, RZ, P1 ;  /* 0x000000ff1e00720c */ /* 0x000fca0000f65270 */
[----:B------:R-:W-:Y:S01]  /*36f0*/  SHFL.UP PT, R103, R8, 0x1, RZ ;  /* 0x0420000008677989 */ /* 0x000fe200000e00ff */
[----:B------:R-:W-:Y:S02]  /*3700*/  @P1 ISETP.NE.AND P2, PT, R30, RZ, PT ;  /* 0x000000ff1e00120c */ /* 0x000fe40003f45270 */
[----:B0-----:R-:W-:Y:S01]  /*3710*/  @P1 MOV R12, R10 ;  /* 0x0000000a000c1202 */ /* 0x001fe20000000f00 */
[----:B------:R-:W0:Y:S02]  /*3720*/  LDS.128 R4, [0x850] ;  /* 0x00085000ff047984 */ /* 0x000e240000000c00 */
[----:B0-----:R-:W-:Y:S02]  /*3730*/  @P1 FMUL.FTZ R13, R103, R4 ;  /* 0x00000004670d1220 */ /* 0x001fe40000410000 */
[----:B------:R-:W-:Y:S02]  /*3740*/  FFMA.FTZ R106, R5, R6, R7 ;  /* 0x00000006056a7223 */ /* 0x000fe40000010007 */
[----:B------:R-:W-:Y:S01]  /*3750*/  @P3 FFMA.FTZ R5, R103, R5, R104 ;  /* 0x0000000567053223 */ /* 0x000fe20000010068 */
[----:B------:R-:W-:-:S02]  /*3760*/  @P1 FSEL R7, R4, R13, !P2 ;  /* 0x0000000d04071208 */ /* 0x000fc40005000000 */
[----:B------:R-:W-:Y:S02]  /*3770*/  @P1 MOV R13, R11 ;  /* 0x0000000b000d1202 */ /* 0x000fe40000000f00 */
[----:B------:R-:W-:Y:S02]  /*3780*/  @P1 MOV R104, R5 ;  /* 0x0000000500681202 */ /* 0x000fe40000000f00 */
[----:B------:R-:W-:Y:S01]  /*3790*/  @P1 MOV R103, R7 ;  /* 0x0000000700671202 */ /* 0x000fe20000000f00 */
[----:B------:R-:W-:Y:S05]  /*37a0*/  @P1 BRA `(.L_x_3742) ;  /* 0x0000007000001947 */ /* 0x000fea0003800000 */
[----:B------:R-:W-:Y:S01]  /*37b0*/  ISETP.NE.AND P1, PT, R30, RZ, PT ;  /* 0x000000ff1e00720c */ /* 0x000fe20003f25270 */
[----:B------:R-:W-:-:S04]  /*37c0*/  FMUL.FTZ R13, R4, R6 ;  /* 0x00000006040d7220 */ /* 0x000fc80000410000 */
[C---:B------:R-:W-:Y:S02]  /*37d0*/  FMUL.FTZ R12, R13.reuse, R10 ;  /* 0x0000000a0d0c7220 */ /* 0x040fe40000410000 */
[----:B------:R-:W-:-:S06]  /*37e0*/  FFMA.FTZ R13, R13, R11, R106 ;  /* 0x0000000b0d0d7223 */ /* 0x000fcc000001006a */
[----:B------:R0:W-:Y:S01]  /*37f0*/  @!P1 STS.64 [0x868], R10 ;  /* 0x0008680aff009388 */ /* 0x0001e20000000a00 */
[----:B------:R-:W-:Y:S02]  /*3800*/  @!P1 MOV R103, R10 ;  /* 0x0000000a00679202 */ /* 0x000fe40000000f00 */
[----:B------:R-:W-:Y:S02]  /*3810*/  @!P1 MOV R104, R11 ;  /* 0x0000000b00689202 */ /* 0x000fe40000000f00 */
.L_x_3742:
[----:B------:R-:W-:Y:S05]  /*3820*/  BSYNC B0 ;  /* 0x0000000000007941 */ /* 0x000fea0003800000 */
.L_x_3741:
        /* <DEDUP_REMOVED lines=22> */
[----:B0-----:R-:W-:Y:S01]  /*3990*/  FFMA.FTZ R10, R99, R100, R82 ;  /* 0x00000064630a7223 */ /* 0x001fe20000010052 */
        /* <DEDUP_REMOVED lines=9> */
.L_x_3744:
[----:B------:R-:W-:Y:S05]  /*3a30*/  BSYNC B0 ;  /* 0x0000000000007941 */ /* 0x000fea0003800000 */
.L_x_3743:
[----:B0-----:R-:W-:Y:S01]  /*3a40*/  IADD3 R85, R85, 0x1, RZ ;  /* 0x0000000155557810 */ /* 0x001fe20007ffe0ff */
[C---:B------:R-:W-:Y:S02]  /*3a50*/  FFMA.FTZ R57, R101.reuse, R84, R57 ;  /* 0x0000005465397223 */ /* 0x040fe40000010039 */
[----:B------:R-:W-:Y:S01]  /*3a60*/  FFMA.FTZ R56, R101, R87, R56 ;  /* 0x0000005765387223 */ /* 0x000fe20000010038 */
        /* <DEDUP_REMOVED lines=16> */
.L_x_3740:
        /* <DEDUP_REMOVED lines=20> */
[----:B------:R-:W1:Y:S01]  /*3cb0*/  LDS.128 R12, [R46] ;  /* 0x000000002e0c7984 */ /* 0x000e620000000c00 */
[--C-:B------:R-:W-:Y:S02]  /*3cc0*/  SHF.R.S32.HI R43, RZ, 0x1f, R42.reuse ;  /* 0x0000001fff2b7819 */ /* 0x100fe4000001142a */
[----:B------:R-:W-:Y:S01]  /*3cd0*/  IADD3 R38, R38, 0x1, RZ ;  /* 0x0000000126267810 */ /* 0x000fe20007ffe0ff */
[----:B------:R-:W2:Y:S01]  /*3ce0*/  LDS.128 R16, [R46+0x200] ;  /* 0x000200002e107984 */ /* 0x000ea20000000c00 */
[----:B0-----:R-:W-:Y:S01]  /*3cf0*/  IMAD R7, R25, c[0x0][0x208], RZ ;  /* 0x0000820019077a24 */ /* 0x001fe200078e02ff */
        /* <DEDUP_REMOVED lines=17> */
.L_x_3746:
[----:B------:R-:W-:Y:S05]  /*3e10*/  EXIT ;  /* 0x000000000000794d */ /* 0x000fea0003800000 */
.L_x_3748:
        /* <DEDUP_REMOVED lines=14> */
.L_x_5424:


//--------------------- .text._Z25selective_scan_fwd_kernelI32Selective_Scan_fwd_kernel_traitsILi64ELi16ELi1ELb1ELb0ELb0ELb1EN3c104HalfEfEEv13SSMParamsBase --------------------------
	.section	.text._Z25selective_scan_fwd_kernelI32Selective_Scan_fwd_kernel_traitsILi64ELi16ELi1ELb1ELb0ELb0ELb1EN3c104HalfEfEEv13SSMParamsBase,"ax",@progbits
	.sectioninfo	@"SHI_REGISTERS=109"
	.align	128
        .global         _Z25selective_scan_fwd_kernelI32Selective_Scan_fwd_kernel_traitsILi64ELi16ELi1ELb1ELb0ELb0ELb1EN3c104HalfEfEEv13SSMParamsBase
        .type           _Z25selective_scan_fwd_kernelI32Selective_Scan_fwd_kernel_traitsILi64ELi16ELi1ELb1ELb0ELb0ELb1EN3c104HalfEfEEv13SSMParamsBase,@function
        .size           _Z25selective_scan_fwd_kernelI32Selective_Scan_fwd_kernel_traitsILi64ELi16ELi1ELb1ELb0ELb0ELb1EN3c104HalfEfEEv13SSMParamsBase,(.L_x_5425 - _Z25selective_scan_fwd_kernelI32Selective_Scan_fwd_kernel_traitsILi64ELi16ELi1ELb1ELb0ELb0ELb1EN3c104HalfEfEEv13SSMParamsBase)
        .other          _Z25selective_scan_fwd_kernelI32Selective_Scan_fwd_kernel_traitsILi64ELi16ELi1ELb1ELb0ELb0ELb1EN3c104HalfEfEEv13SSMParamsBase,@"STO_CUDA_ENTRY STV_DEFAULT"
_Z25selective_scan_fwd_kernelI32Selective_Scan_fwd_kernel_traitsILi64ELi16ELi1ELb1ELb0ELb0ELb1EN3c104HalfEfEEv13SSMParamsBase:
.text._Z25selective_scan_fwd_kernelI32Selective_Scan_fwd_kernel_traitsILi64ELi16ELi1ELb1ELb0ELb0ELb1EN3c104HalfEfEEv13SSMParamsBase:
        /* <DEDUP_REMOVED lines=64> */
.L_x_3788:
        /* <DEDUP_REMOVED lines=77> */
.L_x_3750:
[----:B--2---:R-:W-:Y:S05]  /*08d0*/  BSYNC B0 ;  /* 0x0000000000007941 */ /* 0x004fea0003800000 */
.L_x_3749:
        /* <DEDUP_REMOVED lines=36> */
.L_x_3752:
[----:B------:R-:W-:Y:S05]  /*0b20*/  BSYNC B0 ;  /* 0x0000000000007941 */ /* 0x000fea0003800000 */
.L_x_3751:
        /* <DEDUP_REMOVED lines=38> */
.L_x_3754:
[----:B------:R-:W-:Y:S05]  /*0d90*/  BSYNC B0 ;  /* 0x0000000000007941 */ /* 0x000fea0003800000 */
.L_x_3753:
        /* <DEDUP_REMOVED lines=36> */
.L_x_3756:
[----:B------:R-:W-:Y:S05]  /*0fe0*/  BSYNC B0 ;  /* 0x0000000000007941 */ /* 0x000fea0003800000 */
.L_x_3755:
        /* <DEDUP_REMOVED lines=42> */
.L_x_3758:
[----:B------:R-:W-:Y:S05]  /*1290*/  BSYNC B0 ;  /* 0x0000000000007941 */ /* 0x000fea0003800000 */
.L_x_3757:
        /* <DEDUP_REMOVED lines=40> */
.L_x_3760:
[----:B------:R-:W-:Y:S05]  /*1520*/  BSYNC B0 ;  /* 0x0000000000007941 */ /* 0x000fea0003800000 */
.L_x_3759:
        /* <DEDUP_REMOVED lines=42> */
.L_x_3762:
[----:B------:R-:W-:Y:S05]  /*17d0*/  BSYNC B0 ;  /* 0x0000000000007941 */ /* 0x000fea0003800000 */
.L_x_3761:
        /* <DEDUP_REMOVED lines=40> */
.L_x_3764:
[----:B------:R-:W-:Y:S05]  /*1a60*/  BSYNC B0 ;  /* 0x0000000000007941 */ /* 0x000fea0003800000 */
.L_x_3763:
        /* <DEDUP_REMOVED lines=42> */
.L_x_3766:
[----:B------:R-:W-:Y:S05]  /*1d10*/  BSYNC B0 ;  /* 0x0000000000007941 */ /* 0x000fea0003800000 */
.L_x_3765:
        /* <DEDUP_REMOVED lines=40> */
.L_x_3768:
[----:B------:R-:W-:Y:S05]  /*1fa0*/  BSYNC B0 ;  /* 0x0000000000007941 */ /* 0x000fea0003800000 */
.L_x_3767:
        /* <DEDUP_REMOVED lines=46> */
.L_x_3770:
[----:B------:R-:W-:Y:S05]  /*2290*/  BSYNC B0 ;  /* 0x0000000000007941 */ /* 0x000fea0003800000 */
.L_x_3769:
        /* <DEDUP_REMOVED lines=33> */
.L_x_3772:
[----:B------:R-:W-:Y:S05]  /*24b0*/  BSYNC B0 ;  /* 0x0000000000007941 */ /* 0x000fea0003800000 */
.L_x_3771:
        /* <DEDUP_REMOVED lines=33> */
.L_x_3774:
[----:B------:R-:W-:Y:S05]  /*26d0*/  BSYNC B0 ;  /* 0x0000000000007941 */ /* 0x000fea0003800000 */
.L_x_3773:
        /* <DEDUP_REMOVED lines=33> */
.L_x_3776:
[----:B------:R-:W-:Y:S05]  /*28f0*/  BSYNC B0 ;  /* 0x0000000000007941 */ /* 0x000fea0003800000 */
.L_x_3775:
        /* <DEDUP_REMOVED lines=33> */
.L_x_3778:
[----:B------:R-:W-:Y:S05]  /*2b10*/  BSYNC B0 ;  /* 0x0000000000007941 */ /* 0x000fea0003800000 */
.L_x_3777:
        /* <DEDUP_REMOVED lines=33> */
.L_x_3780:
[----:B------:R-:W-:Y:S05]  /*2d30*/  BSYNC B0 ;  /* 0x0000000000007941 */ /* 0x000fea0003800000 */
.L_x_3779:
[----:B------:R-:W-:Y:S01]  /*2d40*/  BAR.SYNC.DEFER_BLOCKING 0x0 ;  /* 0x0000000000007b1d */ /* 0x000fe20000010000 */
[----:B------:R-:W-:Y:S02]  /*2d50*/  FMUL.FTZ R78, R79, R20 ;  /* 0x000000144f4e7220 */ /* 0x000fe40000410000 */
[----:B------:R-:W-:Y:S02]  /*2d60*/  FMUL.FTZ R80, R81, R22 ;  /* 0x0000001651507220 */ /* 0x000fe40000410000 */
[-C--:B------:R-:W-:Y:S02]  /*2d70*/  FMUL.FTZ R46, R4, R42.reuse ;  /* 0x0000002a042e7220 */ /* 0x080fe40000410000 */
        /* <DEDUP_REMOVED lines=19> */
.L_x_3786:
        /* <DEDUP_REMOVED lines=10> */
[----:B------:R-:W-:-:S04]  /*2f50*/  IMAD R16, R12, c[0x0][0x1c0], RZ ;  /* 0x000070000c107a24 */ /* 0x000fc800078e02ff */
[----:B------:R-:W-:Y:S02]  /*2f60*/  IMAD R103, R85, c[0x0][0x1c4], R16 ;  /* 0x0000710055677a24 */ /* 0x000fe400078e0210 */
        /* <DEDUP_REMOVED lines=60> */
[----:B------:R-:W-:Y:S02]  /*3330*/  IMAD R14, R12, c[0x0][0x1a0], RZ ;  /* 0x000068000c0e7a24 */ /* 0x000fe400078e02ff */
[----:B------:R-:W-:Y:S01]  /*3340*/  IMAD.WIDE.U32 R4, R85, c[0x0][0x1a0], R4 ;  /* 0x0000680055047a25 */ /* 0x000fe200078e0004 */
[----:B------:R-:W0:Y:S03]  /*3350*/  MUFU.EX2 R101, R101 ;  /* 0x0000006500657308 */ /* 0x000e260000000800 */
[----:B-1----:R-:W-:-:S02]  /*3360*/  FFMA.FTZ R15, R96, R15, R83 ;  /* 0x0000000f600f7223 */ /* 0x002fc40000010053 */
[----:B------:R-:W-:Y:S02]  /*3370*/  FMUL.FTZ R13, R96, R13 ;  /* 0x0000000d600d7220 */ /* 0x000fe40000410000 */
[C---:B------:R-:W-:Y:S01]  /*3380*/  IMAD R17, R85.reuse, c[0x0][0x1a4], R14 ;  /* 0x0000690055117a24 */ /* 0x040fe200078e020e */
[----:B------:R-:W-:Y:S01]  /*3390*/  LEA R14, P1, R4, c[0x0][0x228], 0x2 ;  /* 0x00008a00040e7a11 */ /* 0x000fe200078210ff */
[C---:B--2---:R-:W-:Y:S02]  /*33a0*/  FFMA.FTZ R15, R98.reuse, R15, R81 ;  /* 0x0000000f620f7223 */ /* 0x044fe40000010051 */
[----:B------:R-:W-:Y:S02]  /*33b0*/  FMUL.FTZ R12, R98, R13 ;  /* 0x0000000d620c7220 */ /* 0x000fe40000410000 */
[----:B------:R-:W-:-:S04]  /*33c0*/  IMAD.WIDE.U32 R6, R85, c[0x0][0x1c0], R6 ;  /* 0x0000700055067a25 */ /* 0x000fc800078e0006 */
[----:B0-----:R-:W-:Y:S01]  /*33d0*/  FFMA.FTZ R13, R101, R15, R82 ;  /* 0x0000000f650d7223 */ /* 0x001fe20000010052 */
[----:B------:R-:W-:Y:S01]  /*33e0*/  IADD3 R15, R5, R17, RZ ;  /* 0x00000011050f7210 */ /* 0x000fe20007ffe0ff */
[----:B------:R-:W-:Y:S01]  /*33f0*/  FMUL.FTZ R12, R101, R12 ;  /* 0x0000000c650c7220 */ /* 0x000fe20000410000 */
[----:B------:R-:W-:Y:S02]  /*3400*/  LEA R16, P2, R6, c[0x0][0x230], 0x2 ;  /* 0x00008c0006107a11 */ /* 0x000fe400078410ff */
[----:B------:R-:W0:Y:S01]  /*3410*/  SHFL.UP PT, R102, R13, 0x1, RZ ;  /* 0x042000000d667989 */ /* 0x000e2200000e00ff */
[----:B------:R-:W-:Y:S02]  /*3420*/  LEA.HI.X R15, R4, c[0x0][0x22c], R15, 0x2, P1 ;  /* 0x00008b00040f7a11 */ /* 0x000fe400008f140f */
[----:B------:R-:W-:Y:S01]  /*3430*/  IADD3 R7, R7, R103, RZ ;  /* 0x0000006707077210 */ /* 0x000fe20007ffe0ff */
[----:B------:R-:W1:Y:S01]  /*3440*/  SHFL.UP PT, R5, R12, 0x1, RZ ;  /* 0x042000000c057989 */ /* 0x000e6200000e00ff */
[----:B------:R-:W-:-:S02]  /*3450*/  ISETP.GE.AND P1, PT, R36, 0x1, PT ;  /* 0x000000012400780c */ /* 0x000fc40003f26270 */
[----:B------:R-:W-:Y:S01]  /*3460*/  LEA.HI.X R17, R6, c[0x0][0x234], R7, 0x2, P2 ;  /* 0x00008d0006117a11 */ /* 0x000fe200010f1407 */
[----:B------:R2:W5:Y:S10]  /*3470*/  LDG.E R100, [R14.64] ;  /* 0x000000040e647981 */ /* 0x000574000c1e1900 */
[----:B0-----:R-:W-:Y:S01]  /*3480*/  @P1 FFMA.FTZ R13, R12, R102, R13 ;  /* 0x000000660c0d1223 */ /* 0x001fe2000001000d */
[----:B------:R-:W-:Y:S01]  /*3490*/  ISETP.NE.AND P2, PT, R36, 0x1f, PT ;  /* 0x0000001f2400780c */ /* 0x000fe20003f45270 */
[----:B------:R0:W5:Y:S01]  /*34a0*/  LDG.E R103, [R16.64] ;  /* 0x0000000410677981 */ /* 0x000162000c1e1900 */
[----:B--2---:R-:W-:Y:S01]  /*34b0*/  MOV R15, RZ ;  /* 0x000000ff000f7202 */ /* 0x004fe20000000f00 */
[----:B-1----:R-:W-:Y:S01]  /*34c0*/  @P1 FMUL.FTZ R12, R12, R5 ;  /* 0x000000050c0c1220 */ /* 0x002fe20000410000 */
[----:B------:R-:W-:Y:S01]  /*34d0*/  ISETP.GE.AND P1, PT, R36, 0x2, PT ;  /* 0x000000022400780c */ /* 0x000fe20003f26270 */
[----:B------:R-:W1:Y:S01]  /*34e0*/  SHFL.UP PT, R4, R13, 0x2, RZ ;  /* 0x044000000d047989 */ /* 0x000e6200000e00ff */
[----:B------:R-:W-:Y:S01]  /*34f0*/  MOV R14, 0x3f800000 ;  /* 0x3f800000000e7802 */ /* 0x000fe20000000f00 */
[----:B------:R-:W-:Y:S02]  /*3500*/  BSSY B0, `(.L_x_3782) ;  /* 0x000002f000007945 */ /* 0x000fe40003800000 */
[----:B------:R-:W2:Y:S01]  /*3510*/  SHFL.UP PT, R5, R12, 0x2, RZ ;  /* 0x044000000c057989 */ /* 0x000ea200000e00ff */
[----:B0-----:R-:W-:-:S03]  /*3520*/  SHF.R.U32.HI R17, RZ, 0x5, R38 ;  /* 0x00000005ff117819 */ /* 0x001fc60000011626 */
[----:B------:R-:W-:Y:S04]  /*3530*/  @!P0 LDS.64 R14, [R85.X8+0x870] ;  /* 0x00087000550e8984 */ /* 0x000fe80000008a00 */
[C---:B-1----:R-:W-:Y:S02]  /*3540*/  @P1 FFMA.FTZ R13, R12.reuse, R4, R13 ;  /* 0x000000040c0d1223 */ /* 0x042fe4000001000d */
[----:B--2---:R-:W-:-:S03]  /*3550*/  @P1 FMUL.FTZ R12, R12, R5 ;  /* 0x000000050c0c1220 */ /* 0x004fc60000410000 */
        /* <DEDUP_REMOVED lines=26> */
[C---:B0-----:R-:W-:Y:S02]  /*3700*/  @P1 FMUL.FTZ R17, R102.reuse, R4 ;  /* 0x0000000466111220 */ /* 0x041fe40000410000 */
        /* <DEDUP_REMOVED lines=14> */
.L_x_3783:
[----:B------:R-:W-:Y:S05]  /*37f0*/  BSYNC B0 ;  /* 0x0000000000007941 */ /* 0x000fea0003800000 */
.L_x_3782:
        /* <DEDUP_REMOVED lines=32> */
.L_x_3785:
[----:B------:R-:W-:Y:S05]  /*3a00*/  BSYNC B0 ;  /* 0x0000000000007941 */ /* 0x000fea0003800000 */
.L_x_3784:
        /* <DEDUP_REMOVED lines=19> */
.L_x_3781:
        /* <DEDUP_REMOVED lines=13> */
[----:B0-----:R-:W-:Y:S02]  /*3c10*/  F2FP.PACK_AB R15, R45, R46 ;  /* 0x0000002e2d0f723e */ /* 0x001fe400000000ff */
        /* <DEDUP_REMOVED lines=8> */
[----:B------:R-:W2:Y:S01]  /*3ca0*/  LDS.128 R16, [R66] ;  /* 0x0000000042107984 */ /* 0x000ea20000000c00 */
[----:B------:R-:W-:-:S03]  /*3cb0*/  SHF.R.S32.HI R65, RZ, 0x1f, R64 ;  /* 0x0000001fff417819 */ /* 0x000fc60000011440 */
[----:B------:R-:W3:Y:S02]  /*3cc0*/  LDS.128 R20, [R66+0x200] ;  /* 0x0002000042147984 */ /* 0x000ee40000000c00 */
[----:B0-----:R-:W-:-:S04]  /*3cd0*/  IMAD.WIDE.U32 R4, R40, c[0x0][0x200], R64 ;  /* 0x0000800028047a25 */ /* 0x001fc800078e0040 */
[----:B-1----:R-:W-:Y:S01]  /*3ce0*/  IMAD R13, R43, c[0x0][0x208], RZ ;  /* 0x000082002b0d7a24 */ /* 0x002fe200078e02ff */
        /* <DEDUP_REMOVED lines=174> */
.L_x_3787:
[----:B------:R-:W-:Y:S05]  /*47d0*/  EXIT ;  /* 0x000000000000794d */ /* 0x000fea0003800000 */
.L_x_3789:
        /* <DEDUP_REMOVED lines=10> */
.L_x_5425:


//--------------------- .text._Z25selective_scan_fwd_kernelI32Selective_Scan_fwd_kernel_traitsILi64ELi16ELi1ELb1ELb0ELb1ELb0EN3c104HalfEfEEv13SSMParamsBase --------------------------
	.section	.text._Z25selective_scan_fwd_kernelI32Selective_Scan_fwd_kernel_traitsILi64ELi16ELi1ELb1ELb0ELb1ELb0EN3c104HalfEfEEv13SSMParamsBase,"ax",@progbits
	.sectioninfo	@"SHI_REGISTERS=126"
	.align	128
        .global         _Z25selective_scan_fwd_kernelI32Selective_Scan_fwd_kernel_traitsILi64ELi16ELi1ELb1ELb0ELb1ELb0EN3c104HalfEfEEv13SSMParamsBase
        .type           _Z25selective_scan_fwd_kernelI32Selective_Scan_fwd_kernel_traitsILi64ELi16ELi1ELb1ELb0ELb1ELb0EN3c104HalfEfEEv13SSMParamsBase,@function
        .size           _Z25selective_scan_fwd_kernelI32Selective_Scan_fwd_kernel_traitsILi64ELi16ELi1ELb1ELb0ELb1ELb0EN3c104HalfEfEEv13SSMParamsBase,(.L_x_5426 - _Z25selective_scan_fwd_kernelI32Selective_Scan_fwd_kernel_traitsILi64ELi16ELi1ELb1ELb0ELb1ELb0EN3c104HalfEfEEv13SSMParamsBase)
        .other          _Z25selective_scan_fwd_kernelI32Selective_Scan_fwd_kernel_traitsILi64ELi16ELi1ELb1ELb0ELb1ELb0EN3c104HalfEfEEv13SSMParamsBase,@"STO_CUDA_ENTRY STV_DEFAULT"
_Z25selective_scan_fwd_kernelI32Selective_Scan_fwd_kernel_traitsILi64ELi16ELi1ELb1ELb0ELb1ELb0EN3c104HalfEfEEv13SSMParamsBase:
.text._Z25selective_scan_fwd_kernelI32Selective_Scan_fwd_kernel_traitsILi64ELi16ELi1ELb1ELb0ELb1ELb0EN3c104HalfEfEEv13SSMParamsBase:
        /* <DEDUP_REMOVED lines=83> */
.L_x_3829:
        /* <DEDUP_REMOVED lines=85> */
.L_x_3791:
[----:B-12---:R-:W-:Y:S05]  /*0a80*/  BSYNC B0 ;  /* 0x0000000000007941 */ /* 0x006fea0003800000 */
.L_x_3790:
        /* <DEDUP_REMOVED lines=36> */
.L_x_3793:
[----:B------:R-:W-:Y:S05]  /*0cd0*/  BSYNC B0 ;  /* 0x0000000000007941 */ /* 0x000fea0003800000 */
.L_x_3792:
        /* <DEDUP_REMOVED lines=38> */
.L_x_3795:
[----:B------:R-:W-:Y:S05]  /*0f40*/  BSYNC B0 ;  /* 0x0000000000007941 */ /* 0x000fea0003800000 */
.L_x_3794:
        /* <DEDUP_REMOVED lines=36> */
.L_x_3797:
[----:B------:R-:W-:Y:S05]  /*1190*/  BSYNC B0 ;  /* 0x0000000000007941 */ /* 0x000fea0003800000 */
.L_x_3796:
        /* <DEDUP_REMOVED lines=42> */
.L_x_3799:
[----:B------:R-:W-:Y:S05]  /*1440*/  BSYNC B0 ;  /* 0x0000000000007941 */ /* 0x000fea0003800000 */
.L_x_3798:
        /* <DEDUP_REMOVED lines=40> */
.L_x_3801:
[----:B------:R-:W-:Y:S05]  /*16d0*/  BSYNC B0 ;  /* 0x0000000000007941 */ /* 0x000fea0003800000 */
.L_x_3800:
        /* <DEDUP_REMOVED lines=42> */
.L_x_3803:
[----:B------:R-:W-:Y:S05]  /*1980*/  BSYNC B0 ;  /* 0x0000000000007941 */ /* 0x000fea0003800000 */
.L_x_3802:
        /* <DEDUP_REMOVED lines=40> */
.L_x_3805:
[----:B------:R-:W-:Y:S05]  /*1c10*/  BSYNC B0 ;  /* 0x0000000000007941 */ /* 0x000fea0003800000 */
.L_x_3804:
        /* <DEDUP_REMOVED lines=42> */
.L_x_3807:
[----:B------:R-:W-:Y:S05]  /*1ec0*/  BSYNC B0 ;  /* 0x0000000000007941 */ /* 0x000fea0003800000 */
.L_x_3806:
        /* <DEDUP_REMOVED lines=40> */
.L_x_3809:
[----:B------:R-:W-:Y:S05]  /*2150*/  BSYNC B0 ;  /* 0x0000000000007941 */ /* 0x000fea0003800000 */
.L_x_3808:
        /* <DEDUP_REMOVED lines=46> */
.L_x_3811:
[----:B------:R-:W-:Y:S05]  /*2440*/  BSYNC B0 ;  /* 0x0000000000007941 */ /* 0x000fea0003800000 */
.L_x_3810:
        /* <DEDUP_REMOVED lines=33> */
.L_x_3813:
[----:B------:R-:W-:Y:S05]  /*2660*/  BSYNC B0 ;  /* 0x0000000000007941 */ /* 0x000fea0003800000 */
.L_x_3812:
        /* <DEDUP_REMOVED lines=33> */
.L_x_3815:
[----:B------:R-:W-:Y:S05]  /*2880*/  BSYNC B0 ;  /* 0x0000000000007941 */ /* 0x000fea0003800000 */
.L_x_3814:
        /* <DEDUP_REMOVED lines=33> */
.L_x_3817:
[----:B------:R-:W-:Y:S05]  /*2aa0*/  BSYNC B0 ;  /* 0x0000000000007941 */ /* 0x000fea0003800000 */
.L_x_3816:
        /* <DEDUP_REMOVED lines=33> */
.L_x_3819:
[----:B------:R-:W-:Y:S05]  /*2cc0*/  BSYNC B0 ;  /* 0x0000000000007941 */ /* 0x000fea0003800000 */
.L_x_3818:
        /* <DEDUP_REMOVED lines=33> */
.L_x_3821:
[----:B------:R-:W-:Y:S05]  /*2ee0*/  BSYNC B0 ;  /* 0x0000000000007941 */ /* 0x000fea0003800000 */
.L_x_3820:
        /* <DEDUP_REMOVED lines=21> */
.L_x_3827:
        /* <DEDUP_REMOVED lines=21> */
[----:B------:R-:W-:-:S04]  /*3190*/  IMAD R16, R34, c[0x0][0x198], RZ ;  /* 0x0000660022107a24 */ /* 0x000fc800078e02ff */
[----:B------:R-:W-:Y:S02]  /*31a0*/  IMAD R17, R35, c[0x0][0x19c], R16 ;  /* 0x0000670023117a24 */ /* 0x000fe400078e0210 */
[----:B------:R-:W-:Y:S01]  /*31b0*/  IMAD R16, R14, c[0x0][0x1a0], RZ ;  /* 0x000068000e107a24 */ /* 0x000fe200078e02ff */
[C---:B------:R-:W-:Y:S02]  /*31c0*/  ISETP.NE.AND P2, PT, R31.reuse, 0x1f, PT ;  /* 0x0000001f1f00780c */ /* 0x040fe40003f45270 */
[----:B------:R-:W-:Y:S01]  /*31d0*/  ISETP.GE.AND P1, PT, R31, 0x10, PT ;  /* 0x000000101f00780c */ /* 0x000fe20003f26270 */
        /* <DEDUP_REMOVED lines=58> */
[----:B------:R-:W-:-:S03]  /*3580*/  IMAD.WIDE.U32 R2, R35, c[0x0][0x198], RZ ;  /* 0x0000660023027a25 */ /* 0x000fc600078e00ff */
[----:B------:R-:W0:Y:S01]  /*3590*/  MUFU.EX2 R89, R89 ;  /* 0x0000005900597308 */ /* 0x000e220000000800 */
[----:B--2---:R-:W-:Y:S01]  /*35a0*/  FFMA.FTZ R15, R91, R15, R70 ;  /* 0x0000000f5b0f7223 */ /* 0x004fe20000010046 */
[----:B------:R-:W-:Y:S01]  /*35b0*/  IADD3 R3, R3, R17, RZ ;  /* 0x0000001103037210 */ /* 0x000fe20007ffe0ff */
[----:B------:R-:W-:Y:S02]  /*35c0*/  FMUL.FTZ R13, R91, R12 ;  /* 0x0000000c5b0d7220 */ /* 0x000fe40000410000 */
[----:B------:R-:W-:-:S03]  /*35d0*/  IMAD R17, R67, c[0x0][0x1a4], R16 ;  /* 0x0000690043117a24 */ /* 0x000fc600078e0210 */
[----:B------:R-:W2:Y:S01]  /*35e0*/  MUFU.EX2 R101, R101 ;  /* 0x0000006500657308 */ /* 0x000ea20000000800 */
[C---:B-1----:R-:W-:Y:S02]  /*35f0*/  FFMA.FTZ R15, R88.reuse, R15, R69 ;  /* 0x0000000f580f7223 */ /* 0x042fe40000010045 */
[----:B------:R-:W-:Y:S02]  /*3600*/  FMUL.FTZ R12, R88, R13 ;  /* 0x0000000d580c7220 */ /* 0x000fe40000410000 */
[C---:B0-----:R-:W-:Y:S02]  /*3610*/  FFMA.FTZ R15, R89.reuse, R15, R68 ;  /* 0x0000000f590f7223 */ /* 0x041fe40000010044 */
[----:B------:R-:W-:Y:S02]  /*3620*/  FMUL.FTZ R14, R89, R12 ;  /* 0x0000000c590e7220 */ /* 0x000fe40000410000 */
[----:B------:R-:W-:-:S04]  /*3630*/  IMAD.WIDE.U32 R12, R67, c[0x0][0x1a0], R2 ;  /* 0x00006800430c7a25 */ /* 0x000fc800078e0002 */
[----:B--2---:R-:W-:Y:S01]  /*3640*/  FFMA.FTZ R3, R101, R15, R66 ;  /* 0x0000000f65037223 */ /* 0x004fe20000010042 */
[----:B------:R-:W-:Y:S01]  /*3650*/  IADD3 R15, R13, R17, RZ ;  /* 0x000000110d0f7210 */ /* 0x000fe20007ffe0ff */
[----:B------:R-:W-:Y:S01]  /*3660*/  FMUL.FTZ R2, R101, R14 ;  /* 0x0000000e65027220 */ /* 0x000fe20000410000 */
[C---:B------:R-:W-:Y:S02]  /*3670*/  LEA R14, P0, R12.reuse, c[0x0][0x228], 0x2 ;  /* 0x00008a000c0e7a11 */ /* 0x040fe400078010ff */
[----:B------:R-:W0:Y:S02]  /*3680*/  SHFL.UP PT, R16, R3, 0x1, RZ ;  /* 0x0420000003107989 */ /* 0x000e2400000e00ff */
[----:B------:R-:W-:Y:S02]  /*3690*/  LEA.HI.X R15, R12, c[0x0][0x22c], R15, 0x2, P0 ;  /* 0x00008b000c0f7a11 */ /* 0x000fe400000f140f */
[----:B------:R-:W1:Y:S01]  /*36a0*/  SHFL.UP PT, R13, R2, 0x1, RZ ;  /* 0x04200000020d7989 */ /* 0x000e6200000e00ff */
[----:B------:R-:W-:-:S02]  /*36b0*/  ISETP.GE.AND P0, PT, R31, 0x1, PT ;  /* 0x000000011f00780c */ /* 0x000fc40003f06270 */
[----:B------:R-:W-:Y:S01]  /*36c0*/  MOV R17, RZ ;  /* 0x000000ff00117202 */ /* 0x000fe20000000f00 */
[----:B------:R2:W5:Y:S01]  /*36d0*/  LDG.E R98, [R14.64] ;  /* 0x000000040e627981 */ /* 0x000562000c1e1900 */
[----:B------:R-:W-:Y:S01]  /*36e0*/  @!P2 LOP3.LUT R18, R6, 0x3ffffff8, RZ, 0xc0, !PT ;  /* 0x3ffffff80612a812 */ /* 0x000fe200078ec0ff */
[----:B------:R-:W-:Y:S01]  /*36f0*/  BSSY B0, `(.L_x_3823) ;  /* 0x0000034000007945 */ /* 0x000fe20003800000 */
[----:B------:R-:W-:-:S07]  /*3700*/  SHF.R.U32.HI R19, RZ, 0x5, R37 ;  /* 0x00000005ff137819 */ /* 0x000fce0000011625 */
[C---:B0-----:R-:W-:Y:S01]  /*3710*/  @P0 FFMA.FTZ R3, R2.reuse, R16, R3 ;  /* 0x0000001002030223 */ /* 0x041fe20000010003 */
[----:B------:R-:W-:Y:S01]  /*3720*/  MOV R16, 0x3f800000 ;  /* 0x3f80000000107802 */ /* 0x000fe20000000f00 */
        /* <DEDUP_REMOVED lines=20> */
[----:B------:R-:W3:Y:S01]  /*3870*/  @!P0 LDS.64 R16, [R67.X8+0x870] ;  /* 0x0008700043108984 */ /* 0x000ee20000008a00 */
[----:B------:R-:W-:Y:S01]  /*3880*/  ISETP.NE.AND P0, PT, R19, RZ, PT ;  /* 0x000000ff1300720c */ /* 0x000fe20003f05270 */
[C---:B0-----:R-:W-:Y:S02]  /*3890*/  @P1 FFMA.FTZ R3, R2.reuse, R4, R3 ;  /* 0x0000000402031223 */ /* 0x041fe40000010003 */
[----:B-1----:R-:W-:-:S03]  /*38a0*/  @P1 FMUL.FTZ R2, R2, R5 ;  /* 0x0000000502021220 */ /* 0x002fc60000410000 */
[----:B------:R-:W-:Y:S07]  /*38b0*/  SHFL.UP PT, R106, R3, 0x1, RZ ;  /* 0x04200000036a7989 */ /* 0x000fee00000e00ff */
[C---:B------:R-:W-:Y:S01]  /*38c0*/  @P0 ISETP.NE.AND P1, PT, R31.reuse, RZ, PT ;  /* 0x000000ff1f00020c */ /* 0x040fe20003f25270 */
[----:B------:R-:W-:Y:S04]  /*38d0*/  LDS.128 R4, [R36.X16] ;  /* 0x0000000024047984 */ /* 0x000fe8000000cc00 */
[----:B------:R3:W-:Y:S04]  /*38e0*/  @!P2 STS.64 [R18+0x850], R2 ;  /* 0x000850021200a388 */ /* 0x0007e80000000a00 */
[----:B------:R-:W-:Y:S01]  /*38f0*/  BAR.SYNC.DEFER_BLOCKING 0x0 ;  /* 0x0000000000007b1d */ /* 0x000fe20000010000 */
[----:B------:R-:W-:-:S05]  /*3900*/  ISETP.NE.AND P2, PT, R31, RZ, P0 ;  /* 0x000000ff1f00720c */ /* 0x000fca0000745270 */
[----:B------:R-:W-:Y:S01]  /*3910*/  SHFL.UP PT, R104, R2, 0x1, RZ ;  /* 0x0420000002687989 */ /* 0x000fe200000e00ff */
[----:B---3--:R-:W-:-:S03]  /*3920*/  @P0 MOV R18, R16 ;  /* 0x0000001000120202 */ /* 0x008fc60000000f00 */
[----:B--2---:R-:W0:Y:S02]  /*3930*/  LDS.128 R12, [0x850] ;  /* 0x00085000ff0c7984 */ /* 0x004e240000000c00 */
[C---:B0-----:R-:W-:Y:S02]  /*3940*/  @P0 FMUL.FTZ R19, R104.reuse, R12 ;  /* 0x0000000c68130220 */ /* 0x041fe40000410000 */
[----:B------:R-:W-:Y:S02]  /*3950*/  FFMA.FTZ R108, R13, R14, R15 ;  /* 0x0000000e0d6c7223 */ /* 0x000fe4000001000f */
[----:B------:R-:W-:Y:S01]  /*3960*/  @P2 FFMA.FTZ R13, R104, R13, R106 ;  /* 0x0000000d680d2223 */ /* 0x000fe2000001006a */
[----:B------:R-:W-:Y:S02]  /*3970*/  @P0 FSEL R15, R12, R19, !P1 ;  /* 0x000000130c0f0208 */ /* 0x000fe40004800000 */
[----:B------:R-:W-:Y:S02]  /*3980*/  @P0 MOV R19, R17 ;  /* 0x0000001100130202 */ /* 0x000fe40000000f00 */
[----:B------:R-:W-:-:S02]  /*3990*/  @P0 MOV R106, R13 ;  /* 0x0000000d006a0202 */ /* 0x000fc40000000f00 */
        /* <DEDUP_REMOVED lines=9> */
.L_x_3824:
[----:B------:R-:W-:Y:S05]  /*3a30*/  BSYNC B0 ;  /* 0x0000000000007941 */ /* 0x000fea0003800000 */
.L_x_3823:
[----:B------:R-:W-:Y:S01]  /*3a40*/  BAR.SYNC.DEFER_BLOCKING 0x0 ;  /* 0x0000000000007b1d */ /* 0x000fe20000010000 */
[----:B------:R-:W-:Y:S01]  /*3a50*/  ISETP.NE.AND P0, PT, R37, RZ, PT ;  /* 0x000000ff2500720c */ /* 0x000fe20003f05270 */
[--C-:B------:R-:W-:Y:S02]  /*3a60*/  HADD2.F32 R113, -RZ, R4.reuse.H0_H0 ;  /* 0x20000004ff717230 */ /* 0x100fe40000004100 */
[----:B------:R-:W-:Y:S02]  /*3a70*/  HADD2.F32 R115, -RZ, R4.H1_H1 ;  /* 0x30000004ff737230 */ /* 0x000fe40000004100 */
[--C-:B------:R-:W-:Y:S01]  /*3a80*/  HADD2.F32 R117, -RZ, R5.reuse.H0_H0 ;  /* 0x20000005ff757230 */ /* 0x100fe20000004100 */
[----:B------:R-:W-:Y:S01]  /*3a90*/  BSSY B0, `(.L_x_3825) ;  /* 0x0000031000007945 */ /* 0x000fe20003800000 */
[----:B------:R-:W-:-:S02]  /*3aa0*/  HADD2.F32 R119, -RZ, R5.H1_H1 ;  /* 0x30000005ff777230 */ /* 0x000fc40000004100 */
[----:B------:R-:W-:Y:S02]  /*3ab0*/  HADD2.F32 R121, -RZ, R6.H1_H1 ;  /* 0x30000006ff797230 */ /* 0x000fe40000004100 */
[--C-:B------:R-:W-:Y:S02]  /*3ac0*/  HADD2.F32 R107, -RZ, R9.reuse.H0_H0 ;  /* 0x20000009ff6b7230 */ /* 0x100fe40000004100 */
[----:B------:R-:W-:Y:S02]  /*3ad0*/  HADD2.F32 R109, -RZ, R9.H1_H1 ;  /* 0x30000009ff6d7230 */ /* 0x000fe40000004100 */
[--C-:B------:R-:W-:Y:S02]  /*3ae0*/  HADD2.F32 R9, -RZ, R10.reuse.H0_H0 ;  /* 0x2000000aff097230 */ /* 0x100fe40000004100 */
[----:B------:R-:W-:Y:S01]  /*3af0*/  HADD2.F32 R111, -RZ, R10.H1_H1 ;  /* 0x3000000aff6f7230 */ /* 0x000fe20000004100 */
[----:B------:R-:W1:Y:S02]  /*3b00*/  LDS R3, [0x86c] ;  /* 0x00086c00ff037984 */ /* 0x000e640000000800 */
[----:B-1----:R-:W-:Y:S01]  /*3b10*/  @P0 FFMA.FTZ R106, R3, R104, R106 ;  /* 0x00000068036a0223 */ /* 0x002fe2000001006a */
[----:B------:R-:W-:-:S03]  /*3b20*/  ISETP.NE.AND P0, PT, R37, RZ, PT ;  /* 0x000000ff2500720c */ /* 0x000fc60003f05270 */
[----:B------:R-:W-:-:S04]  /*3b30*/  FFMA.FTZ R13, R100, R106, R83 ;  /* 0x0000006a640d7223 */ /* 0x000fc80000010053 */
[----:B------:R-:W-:Y:S01]  /*3b40*/  FFMA.FTZ R12, R103, R13, R82 ;  /* 0x0000000d670c7223 */ /* 0x000fe20000010052 */
[----:B------:R-:W-:-:S03]  /*3b50*/  HADD2.F32 R103, -RZ, R7.H1_H1 ;  /* 0x30000007ff677230 */ /* 0x000fc60000004100 */
[----:B------:R-:W-:-:S04]  /*3b60*/  FFMA.FTZ R15, R102, R12, R81 ;  /* 0x0000000c660f7223 */ /* 0x000fc80000010051 */
[----:B------:R-:W-:Y:S01]  /*3b70*/  FFMA.FTZ R14, R105, R15, R80 ;  /* 0x0000000f690e7223 */ /* 0x000fe20000010050 */
[----:B------:R-:W-:-:S03]  /*3b80*/  HADD2.F32 R105, -RZ, R8.H1_H1 ;  /* 0x30000008ff697230 */ /* 0x000fc60000004100 */
[----:B0-----:R-:W-:-:S04]  /*3b90*/  FFMA.FTZ R17, R96, R14, R79 ;  /* 0x0000000e60117223 */ /* 0x001fc8000001004f */
[----:B------:R-:W-:-:S04]  /*3ba0*/  FFMA.FTZ R16, R99, R17, R78 ;  /* 0x0000001163107223 */ /* 0x000fc8000001004e */
[----:B------:R-:W-:-:S04]  /*3bb0*/  FFMA.FTZ R99, R94, R16, R77 ;  /* 0x000000105e637223 */ /* 0x000fc8000001004d */
[----:B------:R-:W-:Y:S01]  /*3bc0*/  FFMA.FTZ R94, R97, R99, R76 ;  /* 0x00000063615e7223 */ /* 0x000fe2000001004c */
[----:B------:R-:W-:-:S03]  /*3bd0*/  HADD2.F32 R97, -RZ, R7.H0_H0 ;  /* 0x20000007ff617230 */ /* 0x000fc60000004100 */
        /* <DEDUP_REMOVED lines=9> */
[--C-:B------:R-:W-:Y:S02]  /*3c70*/  HADD2.F32 R89, -RZ, R11.reuse.H0_H0 ;  /* 0x2000000bff597230 */ /* 0x100fe40000004100 */
[----:B------:R-:W-:Y:S01]  /*3c80*/  HADD2.F32 R11, -RZ, R11.H1_H1 ;  /* 0x3000000bff0b7230 */ /* 0x000fe20000004100 */
        /* <DEDUP_REMOVED lines=17> */
.L_x_3826:
[----:B------:R-:W-:Y:S05]  /*3da0*/  BSYNC B0 ;  /* 0x0000000000007941 */ /* 0x000fea0003800000 */
.L_x_3825:
        /* <DEDUP_REMOVED lines=36> */
.L_x_3822:
[----:B------:R-:W-:-:S02]  /*3ff0*/  NOP ;  /* 0x0000000000007918 */ /* 0x000fc40000000000 */
        /* <DEDUP_REMOVED lines=40> */
.L_x_3828:
[----:B------:R-:W-:Y:S05]  /*4280*/  EXIT ;  /* 0x000000000000794d */ /* 0x000fea0003800000 */
.L_x_3830:
        /* <DEDUP_REMOVED lines=15> */
.L_x_5426:


//--------------------- .text._Z25selective_scan_fwd_kernelI32Selective_Scan_fwd_kernel_traitsILi64ELi16ELi1ELb1ELb0ELb1ELb1EN3c104HalfEfEEv13SSMParamsBase --------------------------
	.section	.text._Z25selective_scan_fwd_kernelI32Selective_Scan_fwd_kernel_traitsILi64ELi16ELi1ELb1ELb0ELb1ELb1EN3c104HalfEfEEv13SSMParamsBase,"ax",@progbits
	.sectioninfo	@"SHI_REGISTERS=126"
	.align	128
        .global         _Z25selective_scan_fwd_kernelI32Selective_Scan_fwd_kernel_traitsILi64ELi16ELi1ELb1ELb0ELb1ELb1EN3c104HalfEfEEv13SSMParamsBase
        .type           _Z25selective_scan_fwd_kernelI32Selective_Scan_fwd_kernel_traitsILi64ELi16ELi1ELb1ELb0ELb1ELb1EN3c104HalfEfEEv13SSMParamsBase,@function
        .size           _Z25selective_scan_fwd_kernelI32Selective_Scan_fwd_kernel_traitsILi64ELi16ELi1ELb1ELb0ELb1ELb1EN3c104HalfEfEEv13SSMParamsBase,(.L_x_5427 - _Z25selective_scan_fwd_kernelI32Selective_Scan_fwd_kernel_traitsILi64ELi16ELi1ELb1ELb0ELb1ELb1EN3c104HalfEfEEv13SSMParamsBase)
        .other          _Z25selective_scan_fwd_kernelI32Selective_Scan_fwd_kernel_traitsILi64ELi16ELi1ELb1ELb0ELb1ELb1EN3c104HalfEfEEv13SSMParamsBase,@"STO_CUDA_ENTRY STV_DEFAULT"
_Z25selective_scan_fwd_kernelI32Selective_Scan_fwd_kernel_traitsILi64ELi16ELi1ELb1ELb0ELb1ELb1EN3c104HalfEfEEv13SSMParamsBase:
.text._Z25selective_scan_fwd_kernelI32Selective_Scan_fwd_kernel_traitsILi64ELi16ELi1ELb1ELb0ELb1ELb1EN3c104HalfEfEEv13SSMParamsBase:
        /* <DEDUP_REMOVED lines=34> */
[----:B------:R-:W-:Y:S02]  /*0220*/  IMAD R14, R59, c[0x0][0x1b0], RZ ;  /* 0x00006c003b0e7a24 */ /* 0x000fe400078e02ff */
[----:B------:R-:W-:Y:S01]  /*0230*/  IMAD R4, R11, R5, R4 ;  /* 0x000000050b047224 */ /* 0x000fe200078e0204 */
[----:B------:R-:W-:Y:S01]  /*0240*/  MOV R5, c[0x0][0x174] ;  /* 0x00005d0000057a02 */ /* 0x000fe20000000f00 */
[C---:B------:R-:W-:Y:S02]  /*0250*/  IMAD R10, R59.reuse, c[0x0][0x1d0], RZ ;  /* 0x000074003b0a7a24 */ /* 0x040fe400078e02ff */
[----:B------:R-:W-:Y:S01]  /*0260*/  IMAD R12, R59, c[0x0][0x1e0], RZ ;  /* 0x000078003b0c7a24 */ /* 0x000fe200078e02ff */
[----:B------:R-:W-:Y:S01]  /*0270*/  ISETP.GT.U32.AND P2, PT, R11, R4, PT ;  /* 0x000000040b00720c */ /* 0x000fe20003f44070 */
[----:B------:R-:W-:Y:S01]  /*0280*/  IMAD R7, R29, c[0x0][0x1b4], R14 ;  /* 0x00006d001d077a24 */ /* 0x000fe200078e020e */
[----:B------:R-:W-:-:S11]  /*0290*/  ISETP.GE.AND P4, PT, R5, 0x1, PT ;  /* 0x000000010500780c */ /* 0x000fd60003f86270 */
[-C--:B------:R-:W-:Y:S02]  /*02a0*/  @!P2 IADD3 R4, R4, -R11.reuse, RZ ;  /* 0x8000000b0404a210 */ /* 0x080fe40007ffe0ff */
[----:B------:R-:W-:Y:S02]  /*02b0*/  @!P2 IADD3 R6, R6, 0x1, RZ ;  /* 0x000000010606a810 */ /* 0x000fe40007ffe0ff */
[----:B------:R-:W-:Y:S02]  /*02c0*/  ISETP.GE.U32.AND P0, PT, R4, R11, PT ;  /* 0x0000000b0400720c */ /* 0x000fe40003f06070 */
[----:B------:R-:W-:-:S04]  /*02d0*/  LOP3.LUT R4, R0, c[0x0][0x178], RZ, 0x3c, !PT ;  /* 0x00005e0000047a12 */ /* 0x000fc800078e3cff */
[----:B------:R-:W-:Y:S01]  /*02e0*/  ISETP.GE.AND P3, PT, R4, RZ, PT ;  /* 0x000000ff0400720c */ /* 0x000fe20003f66270 */
[----:B------:R-:W-:-:S06]  /*02f0*/  IMAD.WIDE.U32 R4, R29, c[0x0][0x1d0], RZ ;  /* 0x000074001d047a25 */ /* 0x000fcc00078e00ff */
[----:B------:R-:W-:Y:S01]  /*0300*/  @P0 IADD3 R6, R6, 0x1, RZ ;  /* 0x0000000106060810 */ /* 0x000fe20007ffe0ff */
[----:B------:R-:W-:Y:S06]  /*0310*/  @!P4 EXIT ;  /* 0x000000000000c94d */ /* 0x000fec0003800000 */
[----:B------:R-:W0:Y:S01]  /*0320*/  S2R R30, SR_TID.X ;  /* 0x00000000001e7919 */ /* 0x000e220000002100 */
[----:B------:R-:W-:Y:S01]  /*0330*/  MOV R11, R6 ;  /* 0x00000006000b7202 */ /* 0x000fe20000000f00 */
[----:B------:R-:W-:Y:S01]  /*0340*/  IMAD R13, R29, c[0x0][0x1d4], R10 ;  /* 0x000075001d0d7a24 */ /* 0x000fe200078e020a */
[----:B------:R-:W-:Y:S01]  /*0350*/  IADD3 R9, R9, R7, RZ ;  /* 0x0000000709097210 */ /* 0x000fe20007ffe0ff */
[----:B------:R-:W1:Y:S01]  /*0360*/  S2R R31, SR_LANEID ;  /* 0x00000000001f7919 */ /* 0x000e620000000000 */
[----:B------:R-:W-:Y:S01]  /*0370*/  @!P3 IADD3 R11, -R11, RZ, RZ ;  /* 0x000000ff0b0bb210 */ /* 0x000fe20007ffe1ff */
[----:B------:R-:W-:Y:S01]  /*0380*/  IMAD.WIDE.U32 R6, R29, c[0x0][0x1e0], RZ ;  /* 0x000078001d067a25 */ /* 0x000fe200078e00ff */
        /* <DEDUP_REMOVED lines=10> */
[C---:B------:R-:W-:Y:S02]  /*0430*/  IMAD R13, R0.reuse, c[0x0][0x1ec], R13 ;  /* 0x00007b00000d7a24 */ /* 0x040fe400078e020d */
[----:B------:R-:W-:Y:S01]  /*0440*/  IMAD.WIDE.U32 R4, R0, c[0x0][0x1d8], R4 ;  /* 0x0000760000047a25 */ /* 0x000fe200078e0004 */
[----:B0-----:R-:W-:-:S03]  /*0450*/  SHF.L.U32 R32, R30, 0x1, RZ ;  /* 0x000000011e207819 */ /* 0x001fc600000006ff */
[----:B------:R-:W-:Y:S01]  /*0460*/  IMAD.WIDE.U32 R6, R0, c[0x0][0x1e8], R6 ;  /* 0x00007a0000067a25 */ /* 0x000fe200078e0006 */
[----:B------:R-:W-:Y:S02]  /*0470*/  IADD3 R39, R5, R15, RZ ;  /* 0x0000000f05277210 */ /* 0x000fe40007ffe0ff */
[----:B------:R-:W-:Y:S01]  /*0480*/  LEA R38, P0, R4, c[0x0][0x240], 0x1 ;  /* 0x0000900004267a11 */ /* 0x000fe200078008ff */
[----:B------:R-:W-:Y:S01]  /*0490*/  IMAD.WIDE.U32 R8, R11, c[0x0][0x1c8], R8 ;  /* 0x000072000b087a25 */ /* 0x000fe200078e0008 */
[----:B------:R-:W-:Y:S02]  /*04a0*/  IADD3 R41, R7, R13, RZ ;  /* 0x0000000d07297210 */ /* 0x000fe40007ffe0ff */
[----:B------:R-:W-:Y:S01]  /*04b0*/  LEA R40, P1, R6, c[0x0][0x248], 0x1 ;  /* 0x0000920006287a11 */ /* 0x000fe200078208ff */
[----:B------:R-:W-:Y:S01]  /*04c0*/  IMAD R37, R11, c[0x0][0x1cc], R10 ;  /* 0x000073000b257a24 */ /* 0x000fe200078e020a */
[----:B------:R-:W-:Y:S02]  /*04d0*/  LEA R35, P2, R8, c[0x0][0x230], 0x1 ;  /* 0x00008c0008237a11 */ /* 0x000fe400078408ff */
[----:B------:R-:W-:-:S02]  /*04e0*/  LOP3.LUT R32, R32, 0xffffffc0, RZ, 0xc0, !PT ;  /* 0xffffffc020207812 */ /* 0x000fc400078ec0ff */
[----:B------:R-:W-:Y:S02]  /*04f0*/  IADD3 R37, R9, R37, RZ ;  /* 0x0000002509257210 */ /* 0x000fe40007ffe0ff */
[----:B------:R-:W-:Y:S02]  /*0500*/  LEA.HI.X R39, R4, c[0x0][0x244], R39, 0x1, P0 ;  /* 0x0000910004277a11 */ /* 0x000fe400000f0c27 */
[----:B------:R-:W-:Y:S02]  /*0510*/  LEA.HI.X R41, R6, c[0x0][0x24c], R41, 0x1, P1 ;  /* 0x0000930006297a11 */ /* 0x000fe400008f0c29 */
[----:B------:R-:W-:Y:S02]  /*0520*/  LEA.HI.X R37, R8, c[0x0][0x234], R37, 0x1, P2 ;  /* 0x00008d0008257a11 */ /* 0x000fe400010f0c25 */
[----:B------:R-:W-:Y:S02]  /*0530*/  LOP3.LUT R60, R30, 0x1f, RZ, 0xc0, !PT ;  /* 0x0000001f1e3c7812 */ /* 0x000fe400078ec0ff */
[----:B------:R-:W-:-:S02]  /*0540*/  LOP3.LUT R34, R32, 0x1f, R30, 0xf8, !PT ;  /* 0x0000001f20227812 */ /* 0x000fc400078ef81e */
[----:B-1----:R-:W-:Y:S02]  /*0550*/  IADD3 R36, R32, R31, RZ ;  /* 0x0000001f20247210 */ /* 0x002fe40007ffe0ff */
.L_x_3870:
[----:B------:R-:W-:Y:S01]  /*0560*/  BAR.SYNC.DEFER_BLOCKING 0x0 ;  /* 0x0000000000007b1d */ /* 0x000fe20000010000 */
[----:B-1----:R-:W-:-:S05]  /*0570*/  IMAD.WIDE R4, R34, 0x10, R38 ;  /* 0x0000001022047825 */ /* 0x002fca00078e0226 */
        /* <DEDUP_REMOVED lines=75> */
.L_x_3832:
[----:B-12---:R-:W-:Y:S05]  /*0a30*/  BSYNC B0 ;  /* 0x0000000000007941 */ /* 0x006fea0003800000 */
.L_x_3831:
        /* <DEDUP_REMOVED lines=36> */
.L_x_3834:
[----:B------:R-:W-:Y:S05]  /*0c80*/  BSYNC B0 ;  /* 0x0000000000007941 */ /* 0x000fea0003800000 */
.L_x_3833:
        /* <DEDUP_REMOVED lines=38> */
.L_x_3836:
[----:B------:R-:W-:Y:S05]  /*0ef0*/  BSYNC B0 ;  /* 0x0000000000007941 */ /* 0x000fea0003800000 */
.L_x_3835:
        /* <DEDUP_REMOVED lines=36> */
.L_x_3838:
[----:B------:R-:W-:Y:S05]  /*1140*/  BSYNC B0 ;  /* 0x0000000000007941 */ /* 0x000fea0003800000 */
.L_x_3837:
        /* <DEDUP_REMOVED lines=42> */
.L_x_3840:
[----:B------:R-:W-:Y:S05]  /*13f0*/  BSYNC B0 ;  /* 0x0000000000007941 */ /* 0x000fea0003800000 */
.L_x_3839:
        /* <DEDUP_REMOVED lines=40> */
.L_x_3842:
[----:B------:R-:W-:Y:S05]  /*1680*/  BSYNC B0 ;  /* 0x0000000000007941 */ /* 0x000fea0003800000 */
.L_x_3841:
        /* <DEDUP_REMOVED lines=42> */
.L_x_3844:
[----:B------:R-:W-:Y:S05]  /*1930*/  BSYNC B0 ;  /* 0x0000000000007941 */ /* 0x000fea0003800000 */
.L_x_3843:
        /* <DEDUP_REMOVED lines=40> */
.L_x_3846:
[----:B------:R-:W-:Y:S05]  /*1bc0*/  BSYNC B0 ;  /* 0x0000000000007941 */ /* 0x000fea0003800000 */
.L_x_3845:
        /* <DEDUP_REMOVED lines=42> */
.L_x_3848:
[----:B------:R-:W-:Y:S05]  /*1e70*/  BSYNC B0 ;  /* 0x0000000000007941 */ /* 0x000fea0003800000 */
.L_x_3847:
        /* <DEDUP_REMOVED lines=40> */
.L_x_3850:
[----:B------:R-:W-:Y:S05]  /*2100*/  BSYNC B0 ;  /* 0x0000000000007941 */ /* 0x000fea0003800000 */
.L_x_3849:
        /* <DEDUP_REMOVED lines=46> */
.L_x_3852:
[----:B------:R-:W-:Y:S05]  /*23f0*/  BSYNC B0 ;  /* 0x0000000000007941 */ /* 0x000fea0003800000 */
.L_x_3851:
        /* <DEDUP_REMOVED lines=33> */
.L_x_3854:
[----:B------:R-:W-:Y:S05]  /*2610*/  BSYNC B0 ;  /* 0x0000000000007941 */ /* 0x000fea0003800000 */
.L_x_3853:
        /* <DEDUP_REMOVED lines=33> */
.L_x_3856:
[----:B------:R-:W-:Y:S05]  /*2830*/  BSYNC B0 ;  /* 0x0000000000007941 */ /* 0x000fea0003800000 */
.L_x_3855:
        /* <DEDUP_REMOVED lines=33> */
.L_x_3858:
[----:B------:R-:W-:Y:S05]  /*2a50*/  BSYNC B0 ;  /* 0x0000000000007941 */ /* 0x000fea0003800000 */
.L_x_3857:
        /* <DEDUP_REMOVED lines=33> */
.L_x_3860:
[----:B------:R-:W-:Y:S05]  /*2c70*/  BSYNC B0 ;  /* 0x0000000000007941 */ /* 0x000fea0003800000 */
.L_x_3859:
        /* <DEDUP_REMOVED lines=33> */
.L_x_3862:
[----:B------:R-:W-:Y:S05]  /*2e90*/  BSYNC B0 ;  /* 0x0000000000007941 */ /* 0x000fea0003800000 */
.L_x_3861:
        /* <DEDUP_REMOVED lines=21> */
.L_x_3868:
        /* <DEDUP_REMOVED lines=22> */
[----:B------:R-:W-:Y:S01]  /*3150*/  IMAD R19, R0, c[0x0][0x19c], R19 ;  /* 0x0000670000137a24 */ /* 0x000fe200078e0213 */
        /* <DEDUP_REMOVED lines=62> */
[C---:B--2---:R-:W-:Y:S01]  /*3540*/  FFMA.FTZ R17, R90.reuse, R17, R73 ;  /* 0x000000115a117223 */ /* 0x044fe20000010049 */
[----:B------:R-:W-:Y:S01]  /*3550*/  IADD3 R13, R13, R19, RZ ;  /* 0x000000130d0d7210 */ /* 0x000fe20007ffe0ff */
[----:B------:R-:W-:-:S04]  /*3560*/  FMUL.FTZ R14, R90, R15 ;  /* 0x0000000f5a0e7220 */ /* 0x000fc80000410000 */
[----:B------:R-:W-:Y:S01]  /*3570*/  IMAD.WIDE.U32 R12, R69, c[0x0][0x1a0], R12 ;  /* 0x00006800450c7a25 */ /* 0x000fe200078e000c */
[----:B------:R-:W2:Y:S03]  /*3580*/  MUFU.EX2 R99, R99 ;  /* 0x0000006300637308 */ /* 0x000ea60000000800 */
[C---:B-1----:R-:W-:Y:S02]  /*3590*/  FFMA.FTZ R17, R89.reuse, R17, R72 ;  /* 0x0000001159117223 */ /* 0x042fe40000010048 */
[----:B------:R-:W-:Y:S02]  /*35a0*/  FMUL.FTZ R15, R89, R14 ;  /* 0x0000000e590f7220 */ /* 0x000fe40000410000 */
[----:B------:R-:W-:Y:S02]  /*35b0*/  IMAD R14, R16, c[0x0][0x1a0], RZ ;  /* 0x00006800100e7a24 */ /* 0x000fe400078e02ff */
[----:B0-----:R-:W-:-:S02]  /*35c0*/  FFMA.FTZ R17, R88, R17, R71 ;  /* 0x0000001158117223 */ /* 0x001fc40000010047 */
[----:B------:R-:W-:Y:S02]  /*35d0*/  FMUL.FTZ R16, R88, R15 ;  /* 0x0000000f58107220 */ /* 0x000fe40000410000 */
[----:B------:R-:W-:Y:S01]  /*35e0*/  IMAD R15, R69, c[0x0][0x1a4], R14 ;  /* 0x00006900450f7a24 */ /* 0x000fe200078e020e */
[C---:B------:R-:W-:Y:S01]  /*35f0*/  LEA R14, P0, R12.reuse, c[0x0][0x228], 0x2 ;  /* 0x00008a000c0e7a11 */ /* 0x040fe200078010ff */
[C---:B--2---:R-:W-:Y:S02]  /*3600*/  FFMA.FTZ R17, R99.reuse, R17, R70 ;  /* 0x0000001163117223 */ /* 0x044fe40000010046 */
[----:B------:R-:W-:Y:S01]  /*3610*/  FMUL.FTZ R16, R99, R16 ;  /* 0x0000001063107220 */ /* 0x000fe20000410000 */
[----:B------:R-:W-:Y:S02]  /*3620*/  IADD3 R15, R13, R15, RZ ;  /* 0x0000000f0d0f7210 */ /* 0x000fe40007ffe0ff */
[----:B------:R-:W0:Y:S02]  /*3630*/  SHFL.UP PT, R18, R17, 0x1, RZ ;  /* 0x0420000011127989 */ /* 0x000e2400000e00ff */
[----:B------:R-:W-:-:S02]  /*3640*/  LEA.HI.X R15, R12, c[0x0][0x22c], R15, 0x2, P0 ;  /* 0x00008b000c0f7a11 */ /* 0x000fc400000f140f */
[----:B------:R-:W1:Y:S01]  /*3650*/  SHFL.UP PT, R13, R16, 0x1, RZ ;  /* 0x04200000100d7989 */ /* 0x000e6200000e00ff */
[----:B------:R-:W-:Y:S02]  /*3660*/  ISETP.GE.AND P0, PT, R31, 0x1, PT ;  /* 0x000000011f00780c */ /* 0x000fe40003f06270 */
        /* <DEDUP_REMOVED lines=40> */
[----:B0-----:R-:W-:Y:S02]  /*38f0*/  @P0 FMUL.FTZ R21, R105, R12 ;  /* 0x0000000c69150220 */ /* 0x001fe40000410000 */
        /* <DEDUP_REMOVED lines=14> */
.L_x_3865:
[----:B------:R-:W-:Y:S05]  /*39e0*/  BSYNC B0 ;  /* 0x0000000000007941 */ /* 0x000fea0003800000 */
.L_x_3864:
[----:B------:R-:W-:Y:S01]  /*39f0*/  BAR.SYNC.DEFER_BLOCKING 0x0 ;  /* 0x0000000000007b1d */ /* 0x000fe20000010000 */
[----:B------:R-:W-:Y:S01]  /*3a00*/  ISETP.NE.AND P0, PT, R30, RZ, PT ;  /* 0x000000ff1e00720c */ /* 0x000fe20003f05270 */
[--C-:B------:R-:W-:Y:S02]  /*3a10*/  HADD2.F32 R107, -RZ, R9.reuse.H0_H0 ;  /* 0x20000009ff6b7230 */ /* 0x100fe40000004100 */
[----:B------:R-:W-:Y:S02]  /*3a20*/  HADD2.F32 R109, -RZ, R9.H1_H1 ;  /* 0x30000009ff6d7230 */ /* 0x000fe40000004100 */
[----:B------:R-:W-:Y:S01]  /*3a30*/  BSSY B0, `(.L_x_3866) ;  /* 0x0000032000007945 */ /* 0x000fe20003800000 */
[----:B0-----:R-:W-:-:S02]  /*3a40*/  HADD2.F32 R19, -RZ, R7.H0_H0 ;  /* 0x20000007ff137230 */ /* 0x001fc40000004100 */
[----:B------:R-:W-:Y:S02]  /*3a50*/  HADD2.F32 R9, -RZ, R11.H0_H0 ;  /* 0x2000000bff097230 */ /* 0x000fe40000004100 */
[--C-:B------:R-:W-:Y:S02]  /*3a60*/  HADD2.F32 R113, -RZ, R4.reuse.H0_H0 ;  /* 0x20000004ff717230 */ /* 0x100fe40000004100 */
[----:B------:R-:W-:Y:S02]  /*3a70*/  HADD2.F32 R115, -RZ, R4.H1_H1 ;  /* 0x30000004ff737230 */ /* 0x000fe40000004100 */
[--C-:B------:R-:W-:Y:S02]  /*3a80*/  HADD2.F32 R117, -RZ, R5.reuse.H0_H0 ;  /* 0x20000005ff757230 */ /* 0x100fe40000004100 */
[----:B------:R-:W-:Y:S02]  /*3a90*/  HADD2.F32 R119, -RZ, R5.H1_H1 ;  /* 0x30000005ff777230 */ /* 0x000fe40000004100 */
[----:B------:R-:W-:-:S02]  /*3aa0*/  HADD2.F32 R17, -RZ, R6.H0_H0 ;  /* 0x20000006ff117230 */ /* 0x000fc40000004100 */
[----:B------:R-:W-:Y:S02]  /*3ab0*/  HADD2.F32 R121, -RZ, R6.H1_H1 ;  /* 0x30000006ff797230 */ /* 0x000fe40000004100 */
[----:B------:R-:W-:Y:S01]  /*3ac0*/  HADD2.F32 R111, -RZ, R10.H1_H1 ;  /* 0x3000000aff6f7230 */ /* 0x000fe20000004100 */
[----:B------:R-:W0:Y:S01]  /*3ad0*/  LDS R12, [0x86c] ;  /* 0x00086c00ff0c7984 */ /* 0x000e220000000800 */
[----:B------:R-:W-:Y:S01]  /*3ae0*/  HADD2.F32 R11, -RZ, R11.H1_H1 ;  /* 0x3000000bff0b7230 */ /* 0x000fe20000004100 */
[----:B0-----:R-:W-:Y:S01]  /*3af0*/  @P0 FFMA.FTZ R106, R12, R105, R106 ;  /* 0x000000690c6a0223 */ /* 0x001fe2000001006a */
[----:B------:R-:W-:Y:S01]  /*3b00*/  ISETP.NE.AND P0, PT, R30, RZ, PT ;  /* 0x000000ff1e00720c */ /* 0x000fe20003f05270 */
[----:B------:R-:W-:Y:S02]  /*3b10*/  HADD2.F32 R105, -RZ, R8.H1_H1 ;  /* 0x30000008ff697230 */ /* 0x000fe40000004100 */
[----:B------:R-:W-:-:S04]  /*3b20*/  FFMA.FTZ R12, R102, R106, R85 ;  /* 0x0000006a660c7223 */ /* 0x000fc80000010055 */
[----:B------:R-:W-:Y:S01]  /*3b30*/  FFMA.FTZ R13, R101, R12, R84 ;  /* 0x0000000c650d7223 */ /* 0x000fe20000010054 */
[----:B------:R-:W-:Y:S02]  /*3b40*/  HADD2.F32 R101, -RZ, R7.H1_H1 ;  /* 0x30000007ff657230 */ /* 0x000fe40000004100 */
[----:B------:R-:W-:Y:S01]  /*3b50*/  HADD2.F32 R7, -RZ, R10.H0_H0 ;  /* 0x2000000aff077230 */ /* 0x000fe20000004100 */
[----:B------:R-:W-:-:S04]  /*3b60*/  FFMA.FTZ R14, R104, R13, R83 ;  /* 0x0000000d680e7223 */ /* 0x000fc80000010053 */
[----:B------:R-:W-:Y:S01]  /*3b70*/  FFMA.FTZ R15, R103, R14, R82 ;  /* 0x0000000e670f7223 */ /* 0x000fe20000010052 */
[----:B------:R-:W-:-:S03]  /*3b80*/  HADD2.F32 R103, -RZ, R8.H0_H0 ;  /* 0x20000008ff677230 */ /* 0x000fc60000004100 */
        /* <DEDUP_REMOVED lines=28> */
.L_x_3867:
[----:B------:R-:W-:Y:S05]  /*3d50*/  BSYNC B0 ;  /* 0x0000000000007941 */ /* 0x000fea0003800000 */
.L_x_3866:
        /* <DEDUP_REMOVED lines=36> */
.L_x_3863:
        /* <DEDUP_REMOVED lines=176> */
[----:B------:R-:W-:-:S05]  /*4aa0*/  IMAD R17, R29, c[0x0][0x214], R16 ;  /* 0x000085001d117a24 */ /* 0x000fca00078e0210 */
[----:B------:R-:W-:Y:S01]  /*4ab0*/  IADD3 R63, R63, R17, RZ ;  /* 0x000000113f3f7210 */ /* 0x000fe20007ffe0ff */
[----:B------:R-:W-:Y:S02]  /*4ac0*/  IMAD R17, R3, c[0x0][0x218], RZ ;  /* 0x0000860003117a24 */ /* 0x000fe400078e02ff */
[----:B0-----:R-:W-:Y:S01]  /*4ad0*/  FMUL.FTZ R27, R27, R70 ;  /* 0x000000461b1b7220 */ /* 0x001fe20000410000 */
[----:B------:R0:W-:Y:S01]  /*4ae0*/  STS.128 [R61.X16], R4 ;  /* 0x000000043d007388 */ /* 0x0001e2000000cc00 */
[----:B------:R-:W-:Y:S02]  /*4af0*/  IMAD R17, R0, c[0x0][0x21c], R17 ;  /* 0x0000870000117a24 */ /* 0x000fe400078e0211 */
[----:B------:R-:W-:-:S05]  /*4b00*/  FMUL.FTZ R27, R27, R58 ;  /* 0x0000003a1b1b7220 */ /* 0x000fca0000410000 */
[----:B------:R-:W-:-:S05]  /*4b10*/  F2FP.PACK_AB R27, R27, R12 ;  /* 0x0000000c1b1b723e */ /* 0x000fca00000000ff */
[----:B------:R-:W-:Y:S01]  /*4b20*/  STS.128 [R61.X16+0x10], R24 ;  /* 0x000010183d007388 */ /* 0x000fe2000000cc00 */
[----:B------:R-:W-:-:S06]  /*4b30*/  NOP ;  /* 0x0000000000007918 */ /* 0x000fcc0000000000 */
[----:B------:R-:W1:Y:S01]  /*4b40*/  LDS.128 R12, [R36.X16] ;  /* 0x00000000240c7984 */ /* 0x000e62000000cc00 */
[----:B0-----:R-:W-:-:S03]  /*4b50*/  IMAD.WIDE.U32 R4, R0, c[0x0][0x218], R62 ;  /* 0x0000860000047a25 */ /* 0x001fc600078e003e */
[----:B------:R-:W0:Y:S02]  /*4b60*/  LDS.128 R8, [R36.X16+0x200] ;  /* 0x0002000024087984 */ /* 0x000e24000000cc00 */
        /* <DEDUP_REMOVED lines=9> */
.L_x_3869:
[----:B------:R-:W-:Y:S05]  /*4c00*/  EXIT ;  /* 0x000000000000794d */ /* 0x000fea0003800000 */
.L_x_3871:
        /* <DEDUP_REMOVED lines=15> */
.L_x_5427:


//--------------------- .text._Z25selective_scan_fwd_kernelI32Selective_Scan_fwd_kernel_traitsILi64ELi16ELi1ELb1ELb1ELb0ELb0EN3c104HalfEfEEv13SSMParamsBase --------------------------
	.section	.text._Z25selective_scan_fwd_kernelI32Selective_Scan_fwd_kernel_traitsILi64ELi16ELi1ELb1ELb1ELb0ELb0EN3c104HalfEfEEv13SSMParamsBase,"ax",@progbits
	.sectioninfo	@"SHI_REGISTERS=119"
	.align	128
        .global         _Z25selective_scan_fwd_kernelI32Selective_Scan_fwd_kernel_traitsILi64ELi16ELi1ELb1ELb1ELb0ELb0EN3c104HalfEfEEv13SSMParamsBase
        .type           _Z25selective_scan_fwd_kernelI32Selective_Scan_fwd_kernel_traitsILi64ELi16ELi1ELb1ELb1ELb0ELb0EN3c104HalfEfEEv13SSMParamsBase,@function
        .size           _Z25selective_scan_fwd_kernelI32Selective_Scan_fwd_kernel_traitsILi64ELi16ELi1ELb1ELb1ELb0ELb0EN3c104HalfEfEEv13SSMParamsBase,(.L_x_5428 - _Z25selective_scan_fwd_kernelI32Selective_Scan_fwd_kernel_traitsILi64ELi16ELi1ELb1ELb1ELb0ELb0EN3c104HalfEfEEv13SSMParamsBase)
        .other          _Z25selective_scan_fwd_kernelI32Selective_Scan_fwd_kernel_traitsILi64ELi16ELi1ELb1ELb1ELb0ELb0EN3c104HalfEfEEv13SSMParamsBase,@"STO_CUDA_ENTRY STV_DEFAULT"
_Z25selective_scan_fwd_kernelI32Selective_Scan_fwd_kernel_traitsILi64ELi16ELi1ELb1ELb1ELb0ELb0EN3c104HalfEfEEv13SSMParamsBase:
.text._Z25selective_scan_fwd_kernelI32Selective_Scan_fwd_kernel_traitsILi64ELi16ELi1ELb1ELb1ELb0ELb0EN3c104HalfEfEEv13SSMParamsBase:
        /* <DEDUP_REMOVED lines=83> */
.L_x_3911:
        /* <DEDUP_REMOVED lines=85> */
.L_x_3873:
[----:B-12---:R-:W-:Y:S05]  /*0a80*/  BSYNC B0 ;  /* 0x0000000000007941 */ /* 0x006fea0003800000 */
.L_x_3872:
        /* <DEDUP_REMOVED lines=36> */
.L_x_3875:
[----:B------:R-:W-:Y:S05]  /*0cd0*/  BSYNC B0 ;  /* 0x0000000000007941 */ /* 0x000fea0003800000 */
.L_x_3874:
        /* <DEDUP_REMOVED lines=38> */
.L_x_3877:
[----:B------:R-:W-:Y:S05]  /*0f40*/  BSYNC B0 ;  /* 0x0000000000007941 */ /* 0x000fea0003800000 */
.L_x_3876:
        /* <DEDUP_REMOVED lines=36> */
.L_x_3879:
[----:B------:R-:W-:Y:S05]  /*1190*/  BSYNC B0 ;  /* 0x0000000000007941 */ /* 0x000fea0003800000 */
.L_x_3878:
        /* <DEDUP_REMOVED lines=38> */
.L_x_3881:
[----:B------:R-:W-:Y:S05]  /*1400*/  BSYNC B0 ;  /* 0x0000000000007941 */ /* 0x000fea0003800000 */
.L_x_3880:
        /* <DEDUP_REMOVED lines=36> */
.L_x_3883:
[----:B------:R-:W-:Y:S05]  /*1650*/  BSYNC B0 ;  /* 0x0000000000007941 */ /* 0x000fea0003800000 */
.L_x_3882:
        /* <DEDUP_REMOVED lines=38> */
.L_x_3885:
[----:B------:R-:W-:Y:S05]  /*18c0*/  BSYNC B0 ;  /* 0x0000000000007941 */ /* 0x000fea0003800000 */
.L_x_3884:
        /* <DEDUP_REMOVED lines=37> */
.L_x_3887:
[----:B------:R-:W-:Y:S05]  /*1b20*/  BSYNC B0 ;  /* 0x0000000000007941 */ /* 0x000fea0003800000 */
.L_x_3886:
        /* <DEDUP_REMOVED lines=42> */
.L_x_3889:
[----:B------:R-:W-:Y:S05]  /*1dd0*/  BSYNC B0 ;  /* 0x0000000000007941 */ /* 0x000fea0003800000 */
.L_x_3888:
        /* <DEDUP_REMOVED lines=40> */
.L_x_3891:
[----:B------:R-:W-:Y:S05]  /*2060*/  BSYNC B0 ;  /* 0x0000000000007941 */ /* 0x000fea0003800000 */
.L_x_3890:
        /* <DEDUP_REMOVED lines=46> */
.L_x_3893:
[----:B------:R-:W-:Y:S05]  /*2350*/  BSYNC B0 ;  /* 0x0000000000007941 */ /* 0x000fea0003800000 */
.L_x_3892:
        /* <DEDUP_REMOVED lines=33> */
.L_x_3895:
[----:B------:R-:W-:Y:S05]  /*2570*/  BSYNC B0 ;  /* 0x0000000000007941 */ /* 0x000fea0003800000 */
.L_x_3894:
        /* <DEDUP_REMOVED lines=33> */
.L_x_3897:
[----:B------:R-:W-:Y:S05]  /*2790*/  BSYNC B0 ;  /* 0x0000000000007941 */ /* 0x000fea0003800000 */
.L_x_3896:
        /* <DEDUP_REMOVED lines=33> */
.L_x_3899:
[----:B------:R-:W-:Y:S05]  /*29b0*/  BSYNC B0 ;  /* 0x0000000000007941 */ /* 0x000fea0003800000 */
.L_x_3898:
        /* <DEDUP_REMOVED lines=33> */
.L_x_3901:
[----:B------:R-:W-:Y:S05]  /*2bd0*/  BSYNC B0 ;  /* 0x0000000000007941 */ /* 0x000fea0003800000 */
.L_x_3900:
        /* <DEDUP_REMOVED lines=33> */
.L_x_3903:
[----:B------:R-:W-:Y:S05]  /*2df0*/  BSYNC B0 ;  /* 0x0000000000007941 */ /* 0x000fea0003800000 */
.L_x_3902:
        /* <DEDUP_REMOVED lines=36> */
.L_x_3909:
[----:B------:R-:W-:Y:S01]  /*3040*/  IMAD R4, R34, c[0x0][0x180], RZ ;  /* 0x0000600022047a24 */ /* 0x000fe200078e02ff */
[----:B------:R-:W-:Y:S01]  /*3050*/  SHF.R.S32.HI R84, RZ, 0x1f, R65 ;  /* 0x0000001fff547819 */ /* 0x000fe20000011441 */
[----:B------:R-:W-:-:S04]  /*3060*/  IMAD.WIDE.U32 R2, R35, c[0x0][0x180], RZ ;  /* 0x0000600023027a25 */ /* 0x000fc800078e00ff */
[----:B------:R-:W-:Y:S02]  /*3070*/  IMAD R5, R35, c[0x0][0x184], R4 ;  /* 0x0000610023057a24 */ /* 0x000fe400078e0204 */
[C---:B------:R-:W-:Y:S02]  /*3080*/  IMAD R4, R84.reuse, c[0x0][0x188], RZ ;  /* 0x0000620054047a24 */ /* 0x040fe400078e02ff */
[----:B0-----:R-:W-:Y:S01]  /*3090*/  IMAD R8, R84, c[0x0][0x1a0], RZ ;  /* 0x0000680054087a24 */ /* 0x001fe200078e02ff */
[----:B------:R-:W-:Y:S01]  /*30a0*/  IADD3 R3, R3, R5, RZ ;  /* 0x0000000503037210 */ /* 0x000fe20007ffe0ff */
[----:B------:R-:W-:-:S04]  /*30b0*/  IMAD R5, R65, c[0x0][0x18c], R4 ;  /* 0x0000630041057a24 */ /* 0x000fc800078e0204 */
[----:B------:R-:W-:-:S05]  /*30c0*/  IMAD.WIDE.U32 R6, R65, c[0x0][0x188], R2 ;  /* 0x0000620041067a25 */ /* 0x000fca00078e0002 */
[----:B------:R-:W-:Y:S01]  /*30d0*/  IADD3 R3, R7, R5, RZ ;  /* 0x0000000507037210 */ /* 0x000fe20007ffe0ff */
[----:B------:R-:W-:Y:S01]  /*30e0*/  IMAD.WIDE.U32 R4, R65, c[0x0][0x1a0], RZ ;  /* 0x0000680041047a25 */ /* 0x000fe200078e00ff */
[----:B------:R-:W-:-:S03]  /*30f0*/  LEA R2, P0, R6, c[0x0][0x220], 0x2 ;  /* 0x0000880006027a11 */ /* 0x000fc600078010ff */
[----:B------:R-:W-:Y:S01]  /*3100*/  IMAD R7, R65, c[0x0][0x1a4], R8 ;  /* 0x0000690041077a24 */ /* 0x000fe200078e0208 */
[----:B------:R-:W-:Y:S02]  /*3110*/  LEA.HI.X R3, R6, c[0x0][0x224], R3, 0x2, P0 ;  /* 0x0000890006037a11 */ /* 0x000fe400000f1403 */
[C---:B------:R-:W-:Y:S02]  /*3120*/  LEA R6, P0, R4.reuse, R22, 0x1 ;  /* 0x0000001604067211 */ /* 0x040fe400078008ff */
[----:B------:R-:W-:Y:S01]  /*3130*/  IADD3 R5, R5, R7, RZ ;  /* 0x0000000705057210 */ /* 0x000fe20007ffe0ff */
[----:B------:R-:W2:Y:S03]  /*3140*/  LDG.E R2, [R2.64] ;  /* 0x0000000402027981 */ /* 0x000ea6000c1e1900 */
[----:B------:R-:W-:-:S05]  /*3150*/  LEA.HI.X R7, R4, R21, R5, 0x1, P0 ;  /* 0x0000001504077211 */ /* 0x000fca00000f0c05 */
[----:B------:R-:W-:-:S05]  /*3160*/  IMAD.WIDE R12, R28, 0x10, R6 ;  /* 0x000000101c0c7825 */ /* 0x000fca00078e0206 */
        /* <DEDUP_REMOVED lines=9> */
[----:B------:R-:W-:Y:S01]  /*3200*/  MUFU.EX2 R85, R85 ;  /* 0x0000005500557308 */ /* 0x000fe20000000800 */
[C---:B------:R-:W-:Y:S01]  /*3210*/  FMUL.FTZ R88, R107.reuse, R38 ;  /* 0x000000266b587220 */ /* 0x040fe20000410000 */
[----:B---3--:R-:W-:Y:S01]  /*3220*/  STS.128 [R0.X16], R4 ;  /* 0x0000000400007388 */ /* 0x008fe2000000cc00 */
[C---:B------:R-:W-:Y:S02]  /*3230*/  FMUL.FTZ R89, R107.reuse, R18 ;  /* 0x000000126b597220 */ /* 0x040fe40000410000 */
[----:B------:R-:W-:Y:S01]  /*3240*/  FMUL.FTZ R90, R107, R17 ;  /* 0x000000116b5a7220 */ /* 0x000fe20000410000 */
[----:B----4-:R0:W-:Y:S01]  /*3250*/  STS.128 [R0.X16+0x200], R8 ;  /* 0x0002000800007388 */ /* 0x0101e2000000cc00 */
[----:B------:R-:W-:-:S06]  /*3260*/  NOP ;  /* 0x0000000000007918 */ /* 0x000fcc0000000000 */
[----:B------:R-:W1:Y:S01]  /*3270*/  LDS.128 R12, [R36.X16] ;  /* 0x00000000240c7984 */ /* 0x000e62000000cc00 */
[----:B------:R-:W-:Y:S01]  /*3280*/  MUFU.EX2 R87, R87 ;  /* 0x0000005700577308 */ /* 0x000fe20000000800 */
[C---:B------:R-:W-:Y:S02]  /*3290*/  FMUL.FTZ R91, R107.reuse, R16 ;  /* 0x000000106b5b7220 */ /* 0x040fe40000410000 */
[----:B------:R-:W2:Y:S01]  /*32a0*/  LDS.128 R4, [R36.X16+0x10] ;  /* 0x0000100024047984 */ /* 0x000ea2000000cc00 */
[C---:B------:R-:W-:Y:S02]  /*32b0*/  FMUL.FTZ R92, R107.reuse, R42 ;  /* 0x0000002a6b5c7220 */ /* 0x040fe40000410000 */
[C---:B------:R-:W-:Y:S02]  /*32c0*/  FMUL.FTZ R93, R107.reuse, R19 ;  /* 0x000000136b5d7220 */ /* 0x040fe40000410000 */
[----:B------:R-:W3:Y:S01]  /*32d0*/  MUFU.EX2 R86, R86 ;  /* 0x0000005600567308 */ /* 0x000ee20000000800 */
[----:B0-----:R-:W-:-:S02]  /*32e0*/  FMUL.FTZ R9, R107, R46 ;  /* 0x0000002e6b097220 */ /* 0x001fc40000410000 */
[C---:B------:R-:W-:Y:S02]  /*32f0*/  FMUL.FTZ R94, R107.reuse, R44 ;  /* 0x0000002c6b5e7220 */ /* 0x040fe40000410000 */
[C---:B------:R-:W-:Y:S02]  /*3300*/  FMUL.FTZ R95, R107.reuse, R43 ;  /* 0x0000002b6b5f7220 */ /* 0x040fe40000410000 */
[C---:B------:R-:W-:Y:S01]  /*3310*/  FMUL.FTZ R100, R107.reuse, R47 ;  /* 0x0000002f6b647220 */ /* 0x040fe20000410000 */
[----:B------:R-:W0:Y:S01]  /*3320*/  MUFU.EX2 R88, R88 ;  /* 0x0000005800587308 */ /* 0x000e220000000800 */
[----:B------:R-:W-:-:S07]  /*3330*/  FMUL.FTZ R101, R107, R48 ;  /* 0x000000306b657220 */ /* 0x000fce0000410000 */
[----:B------:R-:W4:Y:S01]  /*3340*/  MUFU.EX2 R89, R89 ;  /* 0x0000005900597308 */ /* 0x000f220000000800 */
[----:B---3--:R-:W-:-:S04]  /*3350*/  FMUL.FTZ R10, R86, R85 ;  /* 0x00000055560a7220 */ /* 0x008fc80000410000 */
[----:B------:R-:W-:-:S03]  /*3360*/  FMUL.FTZ R11, R87, R10 ;  /* 0x0000000a570b7220 */ /* 0x000fc60000410000 */
[----:B------:R-:W3:Y:S01]  /*3370*/  MUFU.EX2 R90, R90 ;  /* 0x0000005a005a7308 */ /* 0x000ee20000000800 */
[----:B-1----:R-:W-:-:S07]  /*3380*/  HADD2.F32 R97, -RZ, R12.H0_H0 ;  /* 0x2000000cff617230 */ /* 0x002fce0000004100 */
[----:B------:R-:W1:Y:S01]  /*3390*/  MUFU.EX2 R91, R91 ;  /* 0x0000005b005b7308 */ /* 0x000e620000000800 */
[----:B------:R-:W-:Y:S02]  /*33a0*/  HADD2.F32 R96, -RZ, R12.H1_H1 ;  /* 0x3000000cff607230 */ /* 0x000fe40000004100 */
[--C-:B------:R-:W-:Y:S01]  /*33b0*/  HADD2.F32 R2, -RZ, R13.reuse.H0_H0 ;  /* 0x2000000dff027230 */ /* 0x100fe20000004100 */
[----:B------:R-:W-:Y:S01]  /*33c0*/  FMUL.FTZ R97, R74, R97 ;  /* 0x000000614a617220 */ /* 0x000fe20000410000 */
[--C-:B------:R-:W-:Y:S01]  /*33d0*/  HADD2.F32 R3, -RZ, R14.reuse.H0_H0 ;  /* 0x2000000eff037230 */ /* 0x100fe20000004100 */
[----:B------:R-:W-:Y:S01]  /*33e0*/  FMUL.FTZ R96, R73, R96 ;  /* 0x0000006049607220 */ /* 0x000fe20000410000 */
[----:B------:R-:W-:Y:S01]  /*33f0*/  HADD2.F32 R8, -RZ, R14.H1_H1 ;  /* 0x3000000eff087230 */ /* 0x000fe20000004100 */
[----:B------:R-:W-:Y:S01]  /*3400*/  FMUL.FTZ R14, R75, R2 ;  /* 0x000000024b0e7220 */ /* 0x000fe20000410000 */
[----:B------:R-:W-:Y:S01]  /*3410*/  HADD2.F32 R13, -RZ, R13.H1_H1 ;  /* 0x3000000dff0d7230 */ /* 0x000fe20000004100 */
[----:B------:R-:W-:Y:S01]  /*3420*/  FFMA.FTZ R2, R97, R85, R96 ;  /* 0x0000005561027223 */ /* 0x000fe20000010060 */
[----:B------:R-:W1:Y:S01]  /*3430*/  MUFU.EX2 R92, R92 ;  /* 0x0000005c005c7308 */ /* 0x000e620000000800 */
[----:B------:R-:W-:Y:S01]  /*3440*/  FMUL.FTZ R102, R76, R3 ;  /* 0x000000034c667220 */ /* 0x000fe20000410000 */
[--C-:B------:R-:W-:Y:S01]  /*3450*/  HADD2.F32 R98, -RZ, R15.reuse.H0_H0 ;  /* 0x2000000fff627230 */ /* 0x100fe20000004100 */
[----:B------:R-:W-:Y:S01]  /*3460*/  FMUL.FTZ R13, R72, R13 ;  /* 0x0000000d480d7220 */ /* 0x000fe20000410000 */
[----:B--2---:R-:W-:Y:S01]  /*3470*/  HADD2.F32 R105, -RZ, R4.H1_H1 ;  /* 0x30000004ff697230 */ /* 0x004fe20000004100 */
[----:B------:R-:W-:Y:S01]  /*3480*/  FFMA.FTZ R2, R87, R2, R14 ;  /* 0x0000000257027223 */ /* 0x000fe2000001000e */
[----:B------:R-:W-:Y:S01]  /*3490*/  HADD2.F32 R103, -RZ, R15.H1_H1 ;  /* 0x3000000fff677230 */ /* 0x000fe20000004100 */
[----:B------:R-:W-:Y:S01]  /*34a0*/  FMUL.FTZ R99, R71, R8 ;  /* 0x0000000847637220 */ /* 0x000fe20000410000 */
[----:B------:R2:W-:Y:S01]  /*34b0*/  MUFU.EX2 R12, R9 ;  /* 0x00000009000c7308 */ /* 0x0005e20000000800 */
[C---:B0-----:R-:W-:Y:S01]  /*34c0*/  FFMA.FTZ R3, R88.reuse, R2, R13 ;  /* 0x0000000258037223 */ /* 0x041fe2000001000d */
[----:B------:R-:W-:Y:S01]  /*34d0*/  HADD2.F32 R106, -RZ, R5.H0_H0 ;  /* 0x20000005ff6a7230 */ /* 0x000fe20000004100 */
[----:B------:R-:W-:Y:S01]  /*34e0*/  FMUL.FTZ R2, R88, R11 ;  /* 0x0000000b58027220 */ /* 0x000fe20000410000 */
[----:B------:R-:W-:Y:S01]  /*34f0*/  HADD2.F32 R111, -RZ, R6.H1_H1 ;  /* 0x30000006ff6f7230 */ /* 0x000fe20000004100 */
[----:B------:R-:W-:Y:S01]  /*3500*/  FMUL.FTZ R98, R77, R98 ;  /* 0x000000624d627220 */ /* 0x000fe20000410000 */
[--C-:B------:R-:W-:Y:S01]  /*3510*/  HADD2.F32 R110, -RZ, R7.reuse.H0_H0 ;  /* 0x20000007ff6e7230 */ /* 0x100fe20000004100 */
[----:B------:R-:W-:Y:S01]  /*3520*/  FMUL.FTZ R103, R70, R103 ;  /* 0x0000006746677220 */ /* 0x000fe20000410000 */
[----:B------:R-:W0:Y:S01]  /*3530*/  MUFU.EX2 R93, R93 ;  /* 0x0000005d005d7308 */ /* 0x000e220000000800 */
[----:B--2---:R-:W-:Y:S01]  /*3540*/  HADD2.F32 R9, -RZ, R4.H0_H0 ;  /* 0x20000004ff097230 */ /* 0x004fe20000004100 */
[C---:B----4-:R-:W-:Y:S01]  /*3550*/  FFMA.FTZ R4, R89.reuse, R3, R102 ;  /* 0x0000000359047223 */ /* 0x050fe20000010066 */
[----:B------:R-:W-:Y:S01]  /*3560*/  HADD2.F32 R7, -RZ, R7.H1_H1 ;  /* 0x30000007ff077230 */ /* 0x000fe20000004100 */
[----:B------:R-:W-:Y:S01]  /*3570*/  FMUL.FTZ R3, R89, R2 ;  /* 0x0000000259037220 */ /* 0x000fe20000410000 */
[----:B------:R-:W-:Y:S01]  /*3580*/  HADD2.F32 R2, -RZ, R5.H1_H1 ;  /* 0x30000005ff027230 */ /* 0x000fe20000004100 */
[----:B---3--:R-:W-:-:S02]  /*3590*/  FFMA.FTZ R8, R90, R4, R99 ;  /* 0x000000045a087223 */ /* 0x008fc40000010063 */
[----:B------:R-:W2:Y:S01]  /*35a0*/  MUFU.EX2 R94, R94 ;  /* 0x0000005e005e7308 */ /* 0x000ea20000000800 */
[----:B------:R-:W-:Y:S01]  /*35b0*/  FMUL.FTZ R4, R90, R3 ;  /* 0x000000035a047220 */ /* 0x000fe20000410000 */
[----:B------:R-:W-:Y:S01]  /*35c0*/  HADD2.F32 R3, -RZ, R6.H0_H0 ;  /* 0x20000006ff037230 */ /* 0x000fe20000004100 */
[----:B-1----:R-:W-:Y:S02]  /*35d0*/  FFMA.FTZ R8, R91, R8, R98 ;  /* 0x000000085b087223 */ /* 0x002fe40000010062 */
[----:B------:R-:W-:Y:S02]  /*35e0*/  FMUL.FTZ R15, R107, R45 ;  /* 0x0000002d6b0f7220 */ /* 0x000fe40000410000 */
[----:B------:R-:W-:Y:S01]  /*35f0*/  FMUL.FTZ R104, R78, R9 ;  /* 0x000000094e687220 */ /* 0x000fe20000410000 */
[----:B------:R-:W1:Y:S01]  /*3600*/  MUFU.EX2 R95, R95 ;  /* 0x0000005f005f7308 */ /* 0x000e620000000800 */
[----:B------:R-:W-:Y:S02]  /*3610*/  FFMA.FTZ R8, R92, R8, R103 ;  /* 0x000000085c087223 */ /* 0x000fe40000010067 */
[----:B------:R-:W-:-:S02]  /*3620*/  FMUL.FTZ R5, R91, R4 ;  /* 0x000000045b057220 */ /* 0x000fc40000410000 */
[----:B------:R-:W-:Y:S02]  /*3630*/  FMUL.FTZ R105, R68, R105 ;  /* 0x0000006944697220 */ /* 0x000fe40000410000 */
[----:B0-----:R-:W-:Y:S01]  /*3640*/  FFMA.FTZ R8, R93, R8, R104 ;  /* 0x000000085d087223 */ /* 0x001fe20000010068 */
[----:B------:R-:W0:Y:S01]  /*3650*/  MUFU.EX2 R15, R15 ;  /* 0x0000000f000f7308 */ /* 0x000e220000000800 */
[----:B------:R-:W-:Y:S02]  /*3660*/  FMUL.FTZ R4, R92, R5 ;  /* 0x000000055c047220 */ /* 0x000fe40000410000 */
[----:B------:R-:W-:Y:S02]  /*3670*/  FMUL.FTZ R106, R79, R106 ;  /* 0x0000006a4f6a7220 */ /* 0x000fe40000410000 */
[----:B--2---:R-:W-:Y:S02]  /*3680*/  FFMA.FTZ R8, R94, R8, R105 ;  /* 0x000000085e087223 */ /* 0x004fe40000010069 */
[----:B------:R-:W-:Y:S01]  /*3690*/  FMUL.FTZ R5, R93, R4 ;  /* 0x000000045d057220 */ /* 0x000fe20000410000 */
[----:B------:R-:W2:Y:S01]  /*36a0*/  MUFU.EX2 R100, R100 ;  /* 0x0000006400647308 */ /* 0x000ea20000000800 */
[----:B------:R-:W-:-:S02]  /*36b0*/  FMUL.FTZ R107, R107, R57 ;  /* 0x000000396b6b7220 */ /* 0x000fc40000410000 */
[----:B------:R-:W-:Y:S02]  /*36c0*/  FMUL.FTZ R109, R67, R2 ;  /* 0x00000002436d7220 */ /* 0x000fe40000410000 */
[C---:B-1----:R-:W-:Y:S02]  /*36d0*/  FFMA.FTZ R8, R95.reuse, R8, R106 ;  /* 0x000000085f087223 */ /* 0x042fe4000001006a */
[----:B------:R-:W-:Y:S01]  /*36e0*/  FMUL.FTZ R4, R94, R5 ;  /* 0x000000055e047220 */ /* 0x000fe20000410000 */
[----:B------:R-:W1:Y:S01]  /*36f0*/  MUFU.EX2 R101, R101 ;  /* 0x0000006500657308 */ /* 0x000e620000000800 */
[----:B------:R-:W-:Y:S02]  /*3700*/  FMUL.FTZ R108, R80, R3 ;  /* 0x00000003506c7220 */ /* 0x000fe40000410000 */
[----:B------:R-:W-:Y:S02]  /*3710*/  FFMA.FTZ R8, R12, R8, R109 ;  /* 0x000000080c087223 */ /* 0x000fe4000001006d */
[----:B------:R-:W-:-:S02]  /*3720*/  FMUL.FTZ R5, R95, R4 ;  /* 0x000000045f057220 */ /* 0x000fc40000410000 */
[----:B------:R-:W-:Y:S01]  /*3730*/  FMUL.FTZ R111, R66, R111 ;  /* 0x0000006f426f7220 */ /* 0x000fe20000410000 */
[----:B------:R-:W3:Y:S01]  /*3740*/  MUFU.EX2 R107, R107 ;  /* 0x0000006b006b7308 */ /* 0x000ee20000000800 */
[----:B0-----:R-:W-:Y:S02]  /*3750*/  FFMA.FTZ R8, R15, R8, R108 ;  /* 0x000000080f087223 */ /* 0x001fe4000001006c */
[----:B------:R-:W-:Y:S02]  /*3760*/  FMUL.FTZ R2, R12, R5 ;  /* 0x000000050c027220 */ /* 0x000fe40000410000 */
[----:B------:R-:W-:Y:S02]  /*3770*/  FMUL.FTZ R110, R81, R110 ;  /* 0x0000006e516e7220 */ /* 0x000fe40000410000 */
[----:B--2---:R-:W-:Y:S02]  /*3780*/  FFMA.FTZ R8, R100, R8, R111 ;  /* 0x0000000864087223 */ /* 0x004fe4000001006f */
[----:B------:R-:W-:-:S02]  /*3790*/  FMUL.FTZ R3, R15, R2 ;  /* 0x000000020f037220 */ /* 0x000fc40000410000 */
[----:B------:R-:W-:Y:S02]  /*37a0*/  FMUL.FTZ R112, R64, R7 ;  /* 0x0000000740707220 */ /* 0x000fe40000410000 */
[----:B-1----:R-:W-:Y:S02]  /*37b0*/  FFMA.FTZ R8, R101, R8, R110 ;  /* 0x0000000865087223 */ /* 0x002fe4000001006e */
[----:B------:R-:W-:Y:S02]  /*37c0*/  FMUL.FTZ R2, R100, R3 ;  /* 0x0000000364027220 */ /* 0x000fe40000410000 */
[----:B---3--:R-:W-:Y:S02]  /*37d0*/  FFMA.FTZ R3, R107, R8, R112 ;  /* 0x000000086b037223 */ /* 0x008fe40000010070 */
[----:B------:R-:W-:Y:S02]  /*37e0*/  FMUL.FTZ R2, R101, R2 ;  /* 0x0000000265027220 */ /* 0x000fe40000410000 */
[----:B------:R-:W-:Y:S01]  /*37f0*/  IMAD R6, R34, c[0x0][0x1b8], RZ ;  /* 0x00006e0022067a24 */ /* 0x000fe200078e02ff */
[----:B------:R-:W0:Y:S01]  /*3800*/  SHFL.UP PT, R8, R3, 0x1, RZ ;  /* 0x0420000003087989 */ /* 0x000e2200000e00ff */
[----:B------:R-:W-:-:S02]  /*3810*/  FMUL.FTZ R2, R107, R2 ;  /* 0x000000026b027220 */ /* 0x000fc40000410000 */
[----:B------:R-:W-:-:S03]  /*3820*/  IMAD.WIDE.U32 R4, R35, c[0x0][0x1b8], RZ ;  /* 0x00006e0023047a25 */ /* 0x000fc600078e00ff */
[----:B------:R-:W1:Y:S01]  /*3830*/  SHFL.UP PT, R9, R2, 0x1, RZ ;  /* 0x0420000002097989 */ /* 0x000e6200000e00ff */
[----:B------:R-:W-:-:S05]  /*3840*/  IMAD R7, R35, c[0x0][0x1bc], R6 ;  /* 0x00006f0023077a24 */ /* 0x000fca00078e0206 */
[----:B------:R-:W-:Y:S01]  /*3850*/  IADD3 R5, R5, R7, RZ ;  /* 0x0000000705057210 */ /* 0x000fe20007ffe0ff */
[----:B------:R-:W-:-:S04]  /*3860*/  IMAD R7, R65, c[0x0][0x1c4], R84 ;  /* 0x0000710041077a24 */ /* 0x000fc800078e0254 */
[----:B------:R-:W-:-:S05]  /*3870*/  IMAD.WIDE.U32 R4, R65, c[0x0][0x1c0], R4 ;  /* 0x0000700041047a25 */ /* 0x000fca00078e0004 */
[----:B------:R-:W-:Y:S02]  /*3880*/  IADD3 R5, R5, R7, RZ ;  /* 0x0000000705057210 */ /* 0x000fe40007ffe0ff */
[----:B------:R-:W-:Y:S01]  /*3890*/  LEA R6, P1, R4, c[0x0][0x230], 0x2 ;  /* 0x00008c0004067a11 */ /* 0x000fe200078210ff */
[----:B0-----:R-:W-:-:S03]  /*38a0*/  @P0 FFMA.FTZ R3, R2, R8, R3 ;  /* 0x0000000802030223 */ /* 0x001fc60000010003 */
[----:B------:R-:W-:Y:S01]  /*38b0*/  LEA.HI.X R7, R4, c[0x0][0x234], R5, 0x2, P1 ;  /* 0x00008d0004077a11 */ /* 0x000fe200008f1405 */
[----:B-1----:R-:W-:Y:S01]  /*38c0*/  @P0 FMUL.FTZ R2, R2, R9 ;  /* 0x0000000902020220 */ /* 0x002fe20000410000 */
        /* <DEDUP_REMOVED lines=27> */
[C---:B0-----:R-:W-:Y:S01]  /*3a80*/  @P1 FFMA.FTZ R3, R2.reuse, R4, R3 ;  /* 0x0000000402031223 */ /* 0x041fe20000010003 */
[----:B------:R-:W-:Y:S01]  /*3a90*/  @!P2 SHF.R.U32.HI R4, RZ, 0x2, R37 ;  /* 0x00000002ff04a819 */ /* 0x000fe20000011625 */
[----:B-1----:R-:W-:-:S03]  /*3aa0*/  @P1 FMUL.FTZ R2, R2, R5 ;  /* 0x0000000502021220 */ /* 0x002fc60000410000 */
[----:B------:R-:W-:Y:S01]  /*3ab0*/  @!P2 LOP3.LUT R10, R4, 0x3ffffff8, RZ, 0xc0, !PT ;  /* 0x3ffffff8040aa812 */ /* 0x000fe200078ec0ff */
[----:B------:R-:W-:Y:S06]  /*3ac0*/  SHFL.UP PT, R114, R3, 0x1, RZ ;  /* 0x0420000003727989 */ /* 0x000fec00000e00ff */
[C---:B------:R-:W-:Y:S01]  /*3ad0*/  @P0 ISETP.NE.AND P1, PT, R31.reuse, RZ, PT ;  /* 0x000000ff1f00020c */ /* 0x040fe20003f25270 */
        /* <DEDUP_REMOVED lines=21> */
.L_x_3906:
[----:B------:R-:W-:Y:S05]  /*3c30*/  BSYNC B0 ;  /* 0x0000000000007941 */ /* 0x000fea0003800000 */
.L_x_3905:
        /* <DEDUP_REMOVED lines=38> */
.L_x_3908:
[----:B------:R-:W-:Y:S05]  /*3ea0*/  BSYNC B0 ;  /* 0x0000000000007941 */ /* 0x000fea0003800000 */
.L_x_3907:
        /* <DEDUP_REMOVED lines=20> */
.L_x_3904:
        /* <DEDUP_REMOVED lines=40> */
.L_x_3910:
[----:B------:R-:W-:Y:S05]  /*4270*/  EXIT ;  /* 0x000000000000794d */ /* 0x000fea0003800000 */
.L_x_3912:
        /* <DEDUP_REMOVED lines=16> */
.L_x_5428:


//--------------------- .text._Z25selective_scan_fwd_kernelI32Selective_Scan_fwd_kernel_traitsILi64ELi16ELi1ELb1ELb1ELb0ELb1EN3c104HalfEfEEv13SSMParamsBase --------------------------
	.section	.text._Z25selective_scan_fwd_kernelI32Selective_Scan_fwd_kernel_traitsILi64ELi16ELi1ELb1ELb1ELb0ELb1EN3c104HalfEfEEv13SSMParamsBase,"ax",@progbits
	.sectioninfo	@"SHI_REGISTERS=119"
	.align	128
        .global         _Z25selective_scan_fwd_kernelI32Selective_Scan_fwd_kernel_traitsILi64ELi16ELi1ELb1ELb1ELb0ELb1EN3c104HalfEfEEv13SSMParamsBase
        .type           _Z25selective_scan_fwd_kernelI32Selective_Scan_fwd_kernel_traitsILi64ELi16ELi1ELb1ELb1ELb0ELb1EN3c104HalfEfEEv13SSMParamsBase,@function
        .size           _Z25selective_scan_fwd_kernelI32Selective_Scan_fwd_kernel_traitsILi64ELi16ELi1ELb1ELb1ELb0ELb1EN3c104HalfEfEEv13SSMParamsBase,(.L_x_5429 - _Z25selective_scan_fwd_kernelI32Selective_Scan_fwd_kernel_traitsILi64ELi16ELi1ELb1ELb1ELb0ELb1EN3c104HalfEfEEv13SSMParamsBase)
        .other          _Z25selective_scan_fwd_kernelI32Selective_Scan_fwd_kernel_traitsILi64ELi16ELi1ELb1ELb1ELb0ELb1EN3c104HalfEfEEv13SSMParamsBase,@"STO_CUDA_ENTRY STV_DEFAULT"
_Z25selective_scan_fwd_kernelI32Selective_Scan_fwd_kernel_traitsILi64ELi16ELi1ELb1ELb1ELb0ELb1EN3c104HalfEfEEv13SSMParamsBase:
.text._Z25selective_scan_fwd_kernelI32Selective_Scan_fwd_kernel_traitsILi64ELi16ELi1ELb1ELb1ELb0ELb1EN3c104HalfEfEEv13SSMParamsBase:
        /* <DEDUP_REMOVED lines=86> */
.L_x_3952:
        /* <DEDUP_REMOVED lines=77> */
.L_x_3914:
[----:B-12---:R-:W-:Y:S05]  /*0a30*/  BSYNC B0 ;  /* 0x0000000000007941 */ /* 0x006fea0003800000 */
.L_x_3913:
        /* <DEDUP_REMOVED lines=36> */
.L_x_3916:
[----:B------:R-:W-:Y:S05]  /*0c80*/  BSYNC B0 ;  /* 0x0000000000007941 */ /* 0x000fea0003800000 */
.L_x_3915:
        /* <DEDUP_REMOVED lines=38> */
.L_x_3918:
[----:B------:R-:W-:Y:S05]  /*0ef0*/  BSYNC B0 ;  /* 0x0000000000007941 */ /* 0x000fea0003800000 */
.L_x_3917:
        /* <DEDUP_REMOVED lines=36> */
.L_x_3920:
[----:B------:R-:W-:Y:S05]  /*1140*/  BSYNC B0 ;  /* 0x0000000000007941 */ /* 0x000fea0003800000 */
.L_x_3919:
        /* <DEDUP_REMOVED lines=38> */
.L_x_3922:
[----:B------:R-:W-:Y:S05]  /*13b0*/  BSYNC B0 ;  /* 0x0000000000007941 */ /* 0x000fea0003800000 */
.L_x_3921:
        /* <DEDUP_REMOVED lines=36> */
.L_x_3924:
[----:B------:R-:W-:Y:S05]  /*1600*/  BSYNC B0 ;  /* 0x0000000000007941 */ /* 0x000fea0003800000 */
.L_x_3923:
        /* <DEDUP_REMOVED lines=38> */
.L_x_3926:
[----:B------:R-:W-:Y:S05]  /*1870*/  BSYNC B0 ;  /* 0x0000000000007941 */ /* 0x000fea0003800000 */
.L_x_3925:
        /* <DEDUP_REMOVED lines=37> */
.L_x_3928:
[----:B------:R-:W-:Y:S05]  /*1ad0*/  BSYNC B0 ;  /* 0x0000000000007941 */ /* 0x000fea0003800000 */
.L_x_3927:
        /* <DEDUP_REMOVED lines=42> */
.L_x_3930:
[----:B------:R-:W-:Y:S05]  /*1d80*/  BSYNC B0 ;  /* 0x0000000000007941 */ /* 0x000fea0003800000 */
.L_x_3929:
        /* <DEDUP_REMOVED lines=40> */
.L_x_3932:
[----:B------:R-:W-:Y:S05]  /*2010*/  BSYNC B0 ;  /* 0x0000000000007941 */ /* 0x000fea0003800000 */
.L_x_3931:
        /* <DEDUP_REMOVED lines=46> */
.L_x_3934:
[----:B------:R-:W-:Y:S05]  /*2300*/  BSYNC B0 ;  /* 0x0000000000007941 */ /* 0x000fea0003800000 */
.L_x_3933:
        /* <DEDUP_REMOVED lines=33> */
.L_x_3936:
[----:B------:R-:W-:Y:S05]  /*2520*/  BSYNC B0 ;  /* 0x0000000000007941 */ /* 0x000fea0003800000 */
.L_x_3935:
        /* <DEDUP_REMOVED lines=33> */
.L_x_3938:
[----:B------:R-:W-:Y:S05]  /*2740*/  BSYNC B0 ;  /* 0x0000000000007941 */ /* 0x000fea0003800000 */
.L_x_3937:
        /* <DEDUP_REMOVED lines=33> */
.L_x_3940:
[----:B------:R-:W-:Y:S05]  /*2960*/  BSYNC B0 ;  /* 0x0000000000007941 */ /* 0x000fea0003800000 */
.L_x_3939:
        /* <DEDUP_REMOVED lines=33> */
.L_x_3942:
[----:B------:R-:W-:Y:S05]  /*2b80*/  BSYNC B0 ;  /* 0x0000000000007941 */ /* 0x000fea0003800000 */
.L_x_3941:
        /* <DEDUP_REMOVED lines=33> */
.L_x_3944:
[----:B------:R-:W-:Y:S05]  /*2da0*/  BSYNC B0 ;  /* 0x0000000000007941 */ /* 0x000fea0003800000 */
.L_x_3943:
        /* <DEDUP_REMOVED lines=36> */
.L_x_3950:
        /* <DEDUP_REMOVED lines=18> */
[----:B------:R-:W-:-:S05]  /*3110*/  IMAD.WIDE R14, R34, 0x10, R6 ;  /* 0x00000010220e7825 */ /* 0x000fca00078e0206 */
[----:B------:R-:W3:Y:S04]  /*3120*/  LDG.E.128 R4, [R14.64] ;  /* 0x000000040e047981 */ /* 0x000ee8000c1e1d00 */
[----:B0-----:R-:W4:Y:S01]  /*3130*/  LDG.E.128 R8, [R14.64+0x200] ;  /* 0x000200040e087981 */ /* 0x001f22000c1e1d00 */
        /* <DEDUP_REMOVED lines=8> */
[C---:B------:R-:W-:Y:S02]  /*31c0*/  FMUL.FTZ R86, R107.reuse, R23 ;  /* 0x000000176b567220 */ /* 0x040fe40000410000 */
[C---:B------:R-:W-:Y:S01]  /*31d0*/  FMUL.FTZ R87, R107.reuse, R22 ;  /* 0x000000166b577220 */ /* 0x040fe20000410000 */
[----:B---3--:R-:W-:Y:S01]  /*31e0*/  STS.128 [R36.X16], R4 ;  /* 0x0000000424007388 */ /* 0x008fe2000000cc00 */
[----:B------:R-:W-:-:S03]  /*31f0*/  FMUL.FTZ R88, R107, R21 ;  /* 0x000000156b587220 */ /* 0x000fc60000410000 */
[----:B------:R-:W0:Y:S01]  /*3200*/  MUFU.EX2 R84, R84 ;  /* 0x0000005400547308 */ /* 0x000e220000000800 */
[----:B----4-:R1:W-:Y:S01]  /*3210*/  STS.128 [R36.X16+0x200], R8 ;  /* 0x0002000824007388 */ /* 0x0103e2000000cc00 */
        /* <DEDUP_REMOVED lines=8> */
[----:B-1----:R-:W-:-:S02]  /*32a0*/  FMUL.FTZ R10, R107, R65 ;  /* 0x000000416b0a7220 */ /* 0x002fc40000410000 */
[C---:B------:R-:W-:Y:S02]  /*32b0*/  FMUL.FTZ R92, R107.reuse, R63 ;  /* 0x0000003f6b5c7220 */ /* 0x040fe40000410000 */
[C---:B------:R-:W-:Y:S02]  /*32c0*/  FMUL.FTZ R93, R107.reuse, R62 ;  /* 0x0000003e6b5d7220 */ /* 0x040fe40000410000 */
[C---:B------:R-:W-:Y:S01]  /*32d0*/  FMUL.FTZ R95, R107.reuse, R64 ;  /* 0x000000406b5f7220 */ /* 0x040fe20000410000 */
[----:B------:R-:W1:Y:S01]  /*32e0*/  MUFU.EX2 R87, R87 ;  /* 0x0000005700577308 */ /* 0x000e620000000800 */
[C---:B------:R-:W-:Y:S02]  /*32f0*/  FMUL.FTZ R100, R107.reuse, R66 ;  /* 0x000000426b647220 */ /* 0x040fe40000410000 */
[C---:B------:R-:W-:Y:S02]  /*3300*/  FMUL.FTZ R101, R107.reuse, R16 ;  /* 0x000000106b657220 */ /* 0x040fe40000410000 */
[----:B------:R-:W-:-:S03]  /*3310*/  FMUL.FTZ R107, R107, R17 ;  /* 0x000000116b6b7220 */ /* 0x000fc60000410000 */
[----:B------:R-:W0:Y:S08]  /*3320*/  MUFU.EX2 R88, R88 ;  /* 0x0000005800587308 */ /* 0x000e300000000800 */
[----:B------:R-:W1:Y:S01]  /*3330*/  MUFU.EX2 R89, R89 ;  /* 0x0000005900597308 */ /* 0x000e620000000800 */
[----:B--2---:R-:W-:-:S07]  /*3340*/  HADD2.F32 R97, -RZ, R12.H0_H0 ;  /* 0x2000000cff617230 */ /* 0x004fce0000004100 */
[----:B------:R-:W2:Y:S01]  /*3350*/  MUFU.EX2 R90, R90 ;  /* 0x0000005a005a7308 */ /* 0x000ea20000000800 */
[----:B------:R-:W-:Y:S01]  /*3360*/  HADD2.F32 R96, -RZ, R12.H1_H1 ;  /* 0x3000000cff607230 */ /* 0x000fe20000004100 */
[----:B0-----:R-:W-:Y:S01]  /*3370*/  FMUL.FTZ R12, R84, R83 ;  /* 0x00000053540c7220 */ /* 0x001fe20000410000 */
[--C-:B------:R-:W-:Y:S01]  /*3380*/  HADD2.F32 R94, -RZ, R13.reuse.H0_H0 ;  /* 0x2000000dff5e7230 */ /* 0x100fe20000004100 */
[----:B------:R-:W-:Y:S01]  /*3390*/  FMUL.FTZ R97, R74, R97 ;  /* 0x000000614a617220 */ /* 0x000fe20000410000 */
[--C-:B------:R-:W-:Y:S01]  /*33a0*/  HADD2.F32 R9, -RZ, R14.reuse.H0_H0 ;  /* 0x2000000eff097230 */ /* 0x100fe20000004100 */
[----:B------:R-:W-:Y:S01]  /*33b0*/  FMUL.FTZ R96, R73, R96 ;  /* 0x0000006049607220 */ /* 0x000fe20000410000 */
[----:B------:R-:W-:Y:S01]  /*33c0*/  HADD2.F32 R8, -RZ, R14.H1_H1 ;  /* 0x3000000eff087230 */ /* 0x000fe20000004100 */
[----:B------:R-:W-:Y:S01]  /*33d0*/  FMUL.FTZ R94, R75, R94 ;  /* 0x0000005e4b5e7220 */ /* 0x000fe20000410000 */
[----:B------:R-:W-:Y:S01]  /*33e0*/  HADD2.F32 R13, -RZ, R13.H1_H1 ;  /* 0x3000000dff0d7230 */ /* 0x000fe20000004100 */
[----:B------:R0:W-:Y:S01]  /*33f0*/  MUFU.EX2 R14, R10 ;  /* 0x0000000a000e7308 */ /* 0x0001e20000000800 */
[--C-:B------:R-:W-:Y:S01]  /*3400*/  HADD2.F32 R98, -RZ, R15.reuse.H0_H0 ;  /* 0x2000000fff627230 */ /* 0x100fe20000004100 */
[----:B------:R-:W-:Y:S01]  /*3410*/  FMUL.FTZ R102, R76, R9 ;  /* 0x000000094c667220 */ /* 0x000fe20000410000 */
[----:B------:R-:W-:Y:S01]  /*3420*/  HADD2.F32 R103, -RZ, R15.H1_H1 ;  /* 0x3000000fff677230 */ /* 0x000fe20000004100 */
[----:B------:R-:W-:Y:S01]  /*3430*/  FMUL.FTZ R15, R72, R13 ;  /* 0x0000000d480f7220 */ /* 0x000fe20000410000 */
[--C-:B----4-:R-:W-:Y:S01]  /*3440*/  HADD2.F32 R11, -RZ, R4.reuse.H0_H0 ;  /* 0x20000004ff0b7230 */ /* 0x110fe20000004100 */
[----:B---3--:R-:W-:Y:S01]  /*3450*/  FMUL.FTZ R13, R85, R12 ;  /* 0x0000000c550d7220 */ /* 0x008fe20000410000 */
[----:B------:R-:W-:Y:S01]  /*3460*/  HADD2.F32 R4, -RZ, R4.H1_H1 ;  /* 0x30000004ff047230 */ /* 0x000fe20000004100 */
[----:B------:R-:W-:Y:S01]  /*3470*/  FMUL.FTZ R99, R71, R8 ;  /* 0x0000000847637220 */ /* 0x000fe20000410000 */
[----:B------:R-:W3:Y:S01]  /*3480*/  MUFU.EX2 R91, R91 ;  /* 0x0000005b005b7308 */ /* 0x000ee20000000800 */
[----:B0-----:R-:W-:Y:S01]  /*3490*/  FFMA.FTZ R10, R97, R83, R96 ;  /* 0x00000053610a7223 */ /* 0x001fe20000010060 */
[--C-:B------:R-:W-:Y:S01]  /*34a0*/  HADD2.F32 R106, -RZ, R5.reuse.H0_H0 ;  /* 0x20000005ff6a7230 */ /* 0x100fe20000004100 */
[----:B------:R-:W-:Y:S01]  /*34b0*/  FMUL.FTZ R98, R77, R98 ;  /* 0x000000624d627220 */ /* 0x000fe20000410000 */
[----:B------:R-:W-:Y:S01]  /*34c0*/  HADD2.F32 R109, -RZ, R5.H1_H1 ;  /* 0x30000005ff6d7230 */ /* 0x000fe20000004100 */
[----:B------:R-:W-:Y:S01]  /*34d0*/  FFMA.FTZ R10, R85, R10, R94 ;  /* 0x0000000a550a7223 */ /* 0x000fe2000001005e */
[--C-:B------:R-:W-:Y:S01]  /*34e0*/  HADD2.F32 R5, -RZ, R6.reuse.H0_H0 ;  /* 0x20000006ff057230 */ /* 0x100fe20000004100 */
[----:B------:R-:W-:Y:S01]  /*34f0*/  FMUL.FTZ R103, R70, R103 ;  /* 0x0000006746677220 */ /* 0x000fe20000410000 */
[----:B------:R-:W0:Y:S01]  /*3500*/  MUFU.EX2 R92, R92 ;  /* 0x0000005c005c7308 */ /* 0x000e220000000800 */
[C---:B------:R-:W-:Y:S01]  /*3510*/  FFMA.FTZ R9, R86.reuse, R10, R15 ;  /* 0x0000000a56097223 */ /* 0x040fe2000001000f */
[----:B------:R-:W-:Y:S01]  /*3520*/  HADD2.F32 R6, -RZ, R6.H1_H1 ;  /* 0x30000006ff067230 */ /* 0x000fe20000004100 */
[----:B------:R-:W-:Y:S01]  /*3530*/  FMUL.FTZ R10, R86, R13 ;  /* 0x0000000d560a7220 */ /* 0x000fe20000410000 */
[--C-:B------:R-:W-:Y:S01]  /*3540*/  HADD2.F32 R110, -RZ, R7.reuse.H0_H0 ;  /* 0x20000007ff6e7230 */ /* 0x100fe20000004100 */
[C---:B-1----:R-:W-:Y:S01]  /*3550*/  FFMA.FTZ R8, R87.reuse, R9, R102 ;  /* 0x0000000957087223 */ /* 0x042fe20000010066 */
[----:B------:R-:W-:Y:S01]  /*3560*/  HADD2.F32 R7, -RZ, R7.H1_H1 ;  /* 0x30000007ff077230 */ /* 0x000fe20000004100 */
[----:B------:R-:W-:Y:S01]  /*3570*/  FMUL.FTZ R9, R87, R10 ;  /* 0x0000000a57097220 */ /* 0x000fe20000410000 */
[----:B------:R-:W1:Y:S01]  /*3580*/  MUFU.EX2 R93, R93 ;  /* 0x0000005d005d7308 */ /* 0x000e620000000800 */
[----:B------:R-:W-:-:S02]  /*3590*/  FFMA.FTZ R10, R88, R8, R99 ;  /* 0x00000008580a7223 */ /* 0x000fc40000010063 */
[----:B------:R-:W-:Y:S02]  /*35a0*/  FMUL.FTZ R8, R88, R9 ;  /* 0x0000000958087220 */ /* 0x000fe40000410000 */
[C---:B------:R-:W-:Y:S02]  /*35b0*/  FFMA.FTZ R10, R89.reuse, R10, R98 ;  /* 0x0000000a590a7223 */ /* 0x040fe40000010062 */
[----:B------:R-:W-:Y:S01]  /*35c0*/  FMUL.FTZ R104, R78, R11 ;  /* 0x0000000b4e687220 */ /* 0x000fe20000410000 */
[----:B------:R-:W4:Y:S01]  /*35d0*/  MUFU.EX2 R95, R95 ;  /* 0x0000005f005f7308 */ /* 0x000f220000000800 */
[----:B--2---:R-:W-:Y:S02]  /*35e0*/  FFMA.FTZ R10, R90, R10, R103 ;  /* 0x0000000a5a0a7223 */ /* 0x004fe40000010067 */
[----:B------:R-:W-:Y:S02]  /*35f0*/  FMUL.FTZ R9, R89, R8 ;  /* 0x0000000859097220 */ /* 0x000fe40000410000 */
[----:B------:R-:W-:-:S02]  /*3600*/  FMUL.FTZ R105, R69, R4 ;  /* 0x0000000445697220 */ /* 0x000fc40000410000 */
[----:B---3--:R-:W-:Y:S01]  /*3610*/  FFMA.FTZ R10, R91, R10, R104 ;  /* 0x0000000a5b0a7223 */ /* 0x008fe20000010068 */
[----:B------:R-:W2:Y:S01]  /*3620*/  MUFU.EX2 R100, R100 ;  /* 0x0000006400647308 */ /* 0x000ea20000000800 */
[----:B------:R-:W-:Y:S02]  /*3630*/  FMUL.FTZ R8, R90, R9 ;  /* 0x000000095a087220 */ /* 0x000fe40000410000 */
[----:B------:R-:W-:Y:S02]  /*3640*/  FMUL.FTZ R106, R79, R106 ;  /* 0x0000006a4f6a7220 */ /* 0x000fe40000410000 */
[----:B0-----:R-:W-:Y:S02]  /*3650*/  FFMA.FTZ R10, R92, R10, R105 ;  /* 0x0000000a5c0a7223 */ /* 0x001fe40000010069 */
[----:B------:R-:W-:Y:S01]  /*3660*/  FMUL.FTZ R9, R91, R8 ;  /* 0x000000085b097220 */ /* 0x000fe20000410000 */
[----:B------:R-:W0:Y:S01]  /*3670*/  MUFU.EX2 R101, R101 ;  /* 0x0000006500657308 */ /* 0x000e220000000800 */
[----:B------:R-:W-:-:S02]  /*3680*/  FMUL.FTZ R109, R68, R109 ;  /* 0x0000006d446d7220 */ /* 0x000fc40000410000 */
[C---:B-1----:R-:W-:Y:S02]  /*3690*/  FFMA.FTZ R10, R93.reuse, R10, R106 ;  /* 0x0000000a5d0a7223 */ /* 0x042fe4000001006a */
[----:B------:R-:W-:Y:S02]  /*36a0*/  FMUL.FTZ R4, R92, R9 ;  /* 0x000000095c047220 */ /* 0x000fe40000410000 */
[----:B------:R-:W-:Y:S01]  /*36b0*/  FMUL.FTZ R108, R80, R5 ;  /* 0x00000005506c7220 */ /* 0x000fe20000410000 */
[----:B------:R-:W1:Y:S01]  /*36c0*/  MUFU.EX2 R107, R107 ;  /* 0x0000006b006b7308 */ /* 0x000e620000000800 */
[----:B------:R-:W-:Y:S02]  /*36d0*/  FFMA.FTZ R10, R14, R10, R109 ;  /* 0x0000000a0e0a7223 */ /* 0x000fe4000001006d */
[----:B------:R-:W-:Y:S02]  /*36e0*/  FMUL.FTZ R9, R93, R4 ;  /* 0x000000045d097220 */ /* 0x000fe40000410000 */
[----:B------:R-:W-:-:S02]  /*36f0*/  FMUL.FTZ R111, R67, R6 ;  /* 0x00000006436f7220 */ /* 0x000fc40000410000 */
[----:B----4-:R-:W-:Y:S02]  /*3700*/  FFMA.FTZ R10, R95, R10, R108 ;  /* 0x0000000a5f0a7223 */ /* 0x010fe4000001006c */
[----:B------:R-:W-:Y:S02]  /*3710*/  FMUL.FTZ R4, R14, R9 ;  /* 0x000000090e047220 */ /* 0x000fe40000410000 */
[----:B------:R-:W-:Y:S02]  /*3720*/  FMUL.FTZ R110, R81, R110 ;  /* 0x0000006e516e7220 */ /* 0x000fe40000410000 */
[----:B--2---:R-:W-:Y:S02]  /*3730*/  FFMA.FTZ R10, R100, R10, R111 ;  /* 0x0000000a640a7223 */ /* 0x004fe4000001006f */
[----:B------:R-:W-:Y:S02]  /*3740*/  FMUL.FTZ R9, R95, R4 ;  /* 0x000000045f097220 */ /* 0x000fe40000410000 */
[----:B------:R-:W-:-:S02]  /*3750*/  FMUL.FTZ R112, R18, R7 ;  /* 0x0000000712707220 */ /* 0x000fc40000410000 */
[----:B0-----:R-:W-:Y:S02]  /*3760*/  FFMA.FTZ R10, R101, R10, R110 ;  /* 0x0000000a650a7223 */ /* 0x001fe4000001006e */
[----:B------:R-:W-:Y:S02]  /*3770*/  FMUL.FTZ R6, R100, R9 ;  /* 0x0000000964067220 */ /* 0x000fe40000410000 */
[----:B------:R-:W-:Y:S02]  /*3780*/  IMAD R11, R3, c[0x0][0x1b8], RZ ;  /* 0x00006e00030b7a24 */ /* 0x000fe400078e02ff */
[----:B-1----:R-:W-:Y:S02]  /*3790*/  FFMA.FTZ R9, R107, R10, R112 ;  /* 0x0000000a6b097223 */ /* 0x002fe40000010070 */
[----:B------:R-:W-:Y:S02]  /*37a0*/  FMUL.FTZ R6, R101, R6 ;  /* 0x0000000665067220 */ /* 0x000fe40000410000 */
[C---:B------:R-:W-:Y:S01]  /*37b0*/  IMAD.WIDE.U32 R4, R0.reuse, c[0x0][0x1b8], RZ ;  /* 0x00006e0000047a25 */ /* 0x040fe200078e00ff */
[----:B------:R-:W0:Y:S03]  /*37c0*/  SHFL.UP PT, R10, R9, 0x1, RZ ;  /* 0x04200000090a7989 */ /* 0x000e2600000e00ff */
[----:B------:R-:W-:-:S02]  /*37d0*/  IMAD R11, R0, c[0x0][0x1bc], R11 ;  /* 0x00006f00000b7a24 */ /* 0x000fc400078e020b */
[----:B------:R-:W-:Y:S02]  /*37e0*/  FMUL.FTZ R8, R107, R6 ;  /* 0x000000066b087220 */ /* 0x000fe40000410000 */
[----:B------:R-:W-:Y:S01]  /*37f0*/  IMAD R7, R19, c[0x0][0x1c4], R82 ;  /* 0x0000710013077a24 */ /* 0x000fe200078e0252 */
[----:B------:R-:W-:Y:S02]  /*3800*/  IADD3 R5, R5, R11, RZ ;  /* 0x0000000b05057210 */ /* 0x000fe40007ffe0ff */
[----:B------:R-:W1:Y:S03]  /*3810*/  SHFL.UP PT, R11, R8, 0x1, RZ ;  /* 0x04200000080b7989 */ /* 0x000e6600000e00ff */
[----:B------:R-:W-:-:S05]  /*3820*/  IMAD.WIDE.U32 R4, R19, c[0x0][0x1c0], R4 ;  /* 0x0000700013047a25 */ /* 0x000fca00078e0004 */
[----:B------:R-:W-:Y:S02]  /*3830*/  IADD3 R5, R5, R7, RZ ;  /* 0x0000000705057210 */ /* 0x000fe40007ffe0ff */
[----:B------:R-:W-:Y:S01]  /*3840*/  LEA R6, P1, R4, c[0x0][0x230], 0x2 ;  /* 0x00008c0004067a11 */ /* 0x000fe200078210ff */
[----:B0-----:R-:W-:-:S03]  /*3850*/  @P0 FFMA.FTZ R9, R8, R10, R9 ;  /* 0x0000000a08090223 */ /* 0x001fc60000010009 */
[----:B------:R-:W-:Y:S02]  /*3860*/  LEA.HI.X R7, R4, c[0x0][0x234], R5, 0x2, P1 ;  /* 0x00008d0004077a11 */ /* 0x000fe400008f1405 */
[----:B------:R-:W0:Y:S01]  /*3870*/  SHFL.UP PT, R4, R9, 0x2, RZ ;  /* 0x0440000009047989 */ /* 0x000e2200000e00ff */
[----:B-1----:R-:W-:Y:S01]  /*3880*/  @P0 FMUL.FTZ R8, R8, R11 ;  /* 0x0000000b08080220 */ /* 0x002fe20000410000 */
[C---:B------:R-:W-:Y:S02]  /*3890*/  ISETP.GE.AND P1, PT, R31.reuse, 0x10, PT ;  /* 0x000000101f00780c */ /* 0x040fe40003f26270 */
[----:B------:R1:W5:Y:S01]  /*38a0*/  LDG.E R82, [R6.64] ;  /* 0x0000000406527981 */ /* 0x000362000c1e1900 */
[----:B------:R-:W-:Y:S01]  /*38b0*/  ISETP.GE.AND P0, PT, R31, 0x2, PT ;  /* 0x000000021f00780c */ /* 0x000fe20003f06270 */
[----:B------:R-:W-:Y:S01]  /*38c0*/  BSSY B0, `(.L_x_3946) ;  /* 0x0000032000007945 */ /* 0x000fe20003800000 */
[----:B------:R-:W-:Y:S01]  /*38d0*/  MOV R11, RZ ;  /* 0x000000ff000b7202 */ /* 0x000fe20000000f00 */
[----:B------:R-:W2:Y:S01]  /*38e0*/  SHFL.UP PT, R5, R8, 0x2, RZ ;  /* 0x0440000008057989 */ /* 0x000ea200000e00ff */
[----:B------:R-:W-:-:S02]  /*38f0*/  MOV R10, 0x3f800000 ;  /* 0x3f800000000a7802 */ /* 0x000fc40000000f00 */
[----:B------:R-:W-:-:S07]  /*3900*/  SHF.R.U32.HI R13, RZ, 0x5, R30 ;  /* 0x00000005ff0d7819 */ /* 0x000fce000001161e */
[----:B0-----:R-:W-:-:S05]  /*3910*/  @P0 FFMA.FTZ R9, R8, R4, R9 ;  /* 0x0000000408090223 */ /* 0x001fca0000010009 */
[----:B------:R-:W0:Y:S01]  /*3920*/  SHFL.UP PT, R4, R9, 0x4, RZ ;  /* 0x0480000009047989 */ /* 0x000e2200000e00ff */
[----:B--2---:R-:W-:Y:S01]  /*3930*/  @P0 FMUL.FTZ R8, R8, R5 ;  /* 0x0000000508080220 */ /* 0x004fe20000410000 */
[----:B------:R-:W-:-:S04]  /*3940*/  ISETP.GE.AND P0, PT, R31, 0x4, PT ;  /* 0x000000041f00780c */ /* 0x000fc80003f06270 */
[----:B------:R-:W2:Y:S09]  /*3950*/  SHFL.UP PT, R5, R8, 0x4, RZ ;  /* 0x0480000008057989 */ /* 0x000eb200000e00ff */
        /* <DEDUP_REMOVED lines=8> */
[----:B------:R-:W-:-:S04]  /*39e0*/  ISETP.NE.AND P0, PT, R60, RZ, PT ;  /* 0x000000ff3c00720c */ /* 0x000fc80003f05270 */
[----:B------:R-:W2:Y:S01]  /*39f0*/  SHFL.UP PT, R5, R8, 0x10, RZ ;  /* 0x0600000008057989 */ /* 0x000ea200000e00ff */
[----:B------:R-:W-:Y:S01]  /*3a00*/  ISETP.EQ.OR P0, PT, R33, RZ, P0 ;  /* 0x000000ff2100720c */ /* 0x000fe20000702670 */
[----:B0-----:R-:W-:Y:S01]  /*3a10*/  @P1 FFMA.FTZ R9, R8, R4, R9 ;  /* 0x0000000408091223 */ /* 0x001fe20000010009 */
[----:B------:R-:W-:-:S11]  /*3a20*/  @!P2 SHF.R.U32.HI R4, RZ, 0x2, R30 ;  /* 0x00000002ff04a819 */ /* 0x000fd6000001161e */
[----:B------:R-:W0:Y:S01]  /*3a30*/  @!P0 LDS.64 R10, [R19.X8+0x870] ;  /* 0x00087000130a8984 */ /* 0x000e220000008a00 */
[----:B------:R-:W-:Y:S02]  /*3a40*/  ISETP.NE.AND P0, PT, R13, RZ, PT ;  /* 0x000000ff0d00720c */ /* 0x000fe40003f05270 */
[----:B------:R-:W-:Y:S01]  /*3a50*/  @!P2 LOP3.LUT R12, R4, 0x3ffffff8, RZ, 0xc0, !PT ;  /* 0x3ffffff8040ca812 */ /* 0x000fe200078ec0ff */
[----:B------:R-:W-:Y:S01]  /*3a60*/  SHFL.UP PT, R114, R9, 0x1, RZ ;  /* 0x0420000009727989 */ /* 0x000fe200000e00ff */
[----:B--2---:R-:W-:-:S05]  /*3a70*/  @P1 FMUL.FTZ R8, R8, R5 ;  /* 0x0000000508081220 */ /* 0x004fca0000410000 */
[----:B------:R0:W-:Y:S04]  /*3a80*/  @!P2 STS.64 [R12+0x850], R8 ;  /* 0x000850080c00a388 */ /* 0x0001e80000000a00 */
[----:B------:R-:W-:Y:S01]  /*3a90*/  BAR.SYNC.DEFER_BLOCKING 0x0 ;  /* 0x0000000000007b1d */ /* 0x000fe20000010000 */
[C---:B------:R-:W-:Y:S02]  /*3aa0*/  ISETP.NE.AND P2, PT, R31.reuse, RZ, P0 ;  /* 0x000000ff1f00720c */ /* 0x040fe40000745270 */
[----:B------:R-:W-:-:S03]  /*3ab0*/  @P0 ISETP.NE.AND P1, PT, R31, RZ, PT ;  /* 0x000000ff1f00020c */ /* 0x000fc60003f25270 */
[----:B------:R-:W-:Y:S01]  /*3ac0*/  SHFL.UP PT, R113, R8, 0x1, RZ ;  /* 0x0420000008717989 */ /* 0x000fe200000e00ff */
[----:B0-----:R-:W-:-:S03]  /*3ad0*/  @P0 MOV R12, R10 ;  /* 0x0000000a000c0202 */ /* 0x001fc60000000f00 */
[----:B-1----:R-:W0:Y:S02]  /*3ae0*/  LDS.128 R4, [0x850] ;  /* 0x00085000ff047984 */ /* 0x002e240000000c00 */
        /* <DEDUP_REMOVED lines=15> */
.L_x_3947:
[----:B------:R-:W-:Y:S05]  /*3be0*/  BSYNC B0 ;  /* 0x0000000000007941 */ /* 0x000fea0003800000 */
.L_x_3946:
        /* <DEDUP_REMOVED lines=38> */
.L_x_3949:
[----:B------:R-:W-:Y:S05]  /*3e50*/  BSYNC B0 ;  /* 0x0000000000007941 */ /* 0x000fea0003800000 */
.L_x_3948:
        /* <DEDUP_REMOVED lines=20> */
.L_x_3945:
        /* <DEDUP_REMOVED lines=10> */
[----:B0-----:R-:W-:Y:S02]  /*4040*/  F2FP.PACK_AB R11, R58, R57 ;  /* 0x000000393a0b723e */ /* 0x001fe400000000ff */
        /* <DEDUP_REMOVED lines=187> */
.L_x_3951:
[----:B------:R-:W-:Y:S05]  /*4c00*/  EXIT ;  /* 0x000000000000794d */ /* 0x000fea0003800000 */
.L_x_3953:
        /* <DEDUP_REMOVED lines=15> */
.L_x_5429:


//--------------------- .text._Z25selective_scan_fwd_kernelI32Selective_Scan_fwd_kernel_traitsILi64ELi16ELi1ELb1ELb1ELb1ELb0EN3c104HalfEfEEv13SSMParamsBase --------------------------
	.section	.text._Z25selective_scan_fwd_kernelI32Selective_Scan_fwd_kernel_traitsILi64ELi16ELi1ELb1ELb1ELb1ELb0EN3c104HalfEfEEv13SSMParamsBase,"ax",@progbits
	.sectioninfo	@"SHI_REGISTERS=127"
	.align	128
        .global         _Z25selective_scan_fwd_kernelI32Selective_Scan_fwd_kernel_traitsILi64ELi16ELi1ELb1ELb1ELb1ELb0EN3c104HalfEfEEv13SSMParamsBase
        .type           _Z25selective_scan_fwd_kernelI32Selective_Scan_fwd_kernel_traitsILi64ELi16ELi1ELb1ELb1ELb1ELb0EN3c104HalfEfEEv13SSMParamsBase,@function
        .size           _Z25selective_scan_fwd_kernelI32Selective_Scan_fwd_kernel_traitsILi64ELi16ELi1ELb1ELb1ELb1ELb0EN3c104HalfEfEEv13SSMParamsBase,(.L_x_5430 - _Z25selective_scan_fwd_kernelI32Selective_Scan_fwd_kernel_traitsILi64ELi16ELi1ELb1ELb1ELb1ELb0EN3c104HalfEfEEv13SSMParamsBase)
        .other          _Z25selective_scan_fwd_kernelI32Selective_Scan_fwd_kernel_traitsILi64ELi16ELi1ELb1ELb1ELb1ELb0EN3c104HalfEfEEv13SSMParamsBase,@"STO_CUDA_ENTRY STV_DEFAULT"
_Z25selective_scan_fwd_kernelI32Selective_Scan_fwd_kernel_traitsILi64ELi16ELi1ELb1ELb1ELb1ELb0EN3c104HalfEfEEv13SSMParamsBase:
.text._Z25selective_scan_fwd_kernelI32Selective_Scan_fwd_kernel_traitsILi64ELi16ELi1ELb1ELb1ELb1ELb0EN3c104HalfEfEEv13SSMParamsBase:
        /* <DEDUP_REMOVED lines=99> */
.L_x_3993:
        /* <DEDUP_REMOVED lines=85> */
.L_x_3955:
[----:B-12---:R-:W-:Y:S05]  /*0b80*/  BSYNC B0 ;  /* 0x0000000000007941 */ /* 0x006fea0003800000 */
.L_x_3954:
        /* <DEDUP_REMOVED lines=36> */
.L_x_3957:
[----:B------:R-:W-:Y:S05]  /*0dd0*/  BSYNC B0 ;  /* 0x0000000000007941 */ /* 0x000fea0003800000 */
.L_x_3956:
        /* <DEDUP_REMOVED lines=38> */
.L_x_3959:
[----:B------:R-:W-:Y:S05]  /*1040*/  BSYNC B0 ;  /* 0x0000000000007941 */ /* 0x000fea0003800000 */
.L_x_3958:
        /* <DEDUP_REMOVED lines=36> */
.L_x_3961:
[----:B------:R-:W-:Y:S05]  /*1290*/  BSYNC B0 ;  /* 0x0000000000007941 */ /* 0x000fea0003800000 */
.L_x_3960:
        /* <DEDUP_REMOVED lines=38> */
.L_x_3963:
[----:B------:R-:W-:Y:S05]  /*1500*/  BSYNC B0 ;  /* 0x0000000000007941 */ /* 0x000fea0003800000 */
.L_x_3962:
        /* <DEDUP_REMOVED lines=36> */
.L_x_3965:
[----:B------:R-:W-:Y:S05]  /*1750*/  BSYNC B0 ;  /* 0x0000000000007941 */ /* 0x000fea0003800000 */
.L_x_3964:
        /* <DEDUP_REMOVED lines=38> */
.L_x_3967:
[----:B------:R-:W-:Y:S05]  /*19c0*/  BSYNC B0 ;  /* 0x0000000000007941 */ /* 0x000fea0003800000 */
.L_x_3966:
        /* <DEDUP_REMOVED lines=37> */
.L_x_3969:
[----:B------:R-:W-:Y:S05]  /*1c20*/  BSYNC B0 ;  /* 0x0000000000007941 */ /* 0x000fea0003800000 */
.L_x_3968:
        /* <DEDUP_REMOVED lines=42> */
.L_x_3971:
[----:B------:R-:W-:Y:S05]  /*1ed0*/  BSYNC B0 ;  /* 0x0000000000007941 */ /* 0x000fea0003800000 */
.L_x_3970:
        /* <DEDUP_REMOVED lines=40> */
.L_x_3973:
[----:B------:R-:W-:Y:S05]  /*2160*/  BSYNC B0 ;  /* 0x0000000000007941 */ /* 0x000fea0003800000 */
.L_x_3972:
        /* <DEDUP_REMOVED lines=46> */
.L_x_3975:
[----:B------:R-:W-:Y:S05]  /*2450*/  BSYNC B0 ;  /* 0x0000000000007941 */ /* 0x000fea0003800000 */
.L_x_3974:
        /* <DEDUP_REMOVED lines=33> */
.L_x_3977:
[----:B------:R-:W-:Y:S05]  /*2670*/  BSYNC B0 ;  /* 0x0000000000007941 */ /* 0x000fea0003800000 */
.L_x_3976:
        /* <DEDUP_REMOVED lines=33> */
.L_x_3979:
[----:B------:R-:W-:Y:S05]  /*2890*/  BSYNC B0 ;  /* 0x0000000000007941 */ /* 0x000fea0003800000 */
.L_x_3978:
        /* <DEDUP_REMOVED lines=33> */
.L_x_3981:
[----:B------:R-:W-:Y:S05]  /*2ab0*/  BSYNC B0 ;  /* 0x0000000000007941 */ /* 0x000fea0003800000 */
.L_x_3980:
        /* <DEDUP_REMOVED lines=33> */
.L_x_3983:
[----:B------:R-:W-:Y:S05]  /*2cd0*/  BSYNC B0 ;  /* 0x0000000000007941 */ /* 0x000fea0003800000 */
.L_x_3982:
        /* <DEDUP_REMOVED lines=33> */
.L_x_3985:
[----:B------:R-:W-:Y:S05]  /*2ef0*/  BSYNC B0 ;  /* 0x0000000000007941 */ /* 0x000fea0003800000 */
.L_x_3984:
        /* <DEDUP_REMOVED lines=36> */
.L_x_3991:
        /* <DEDUP_REMOVED lines=76> */
[----:B------:R-:W-:Y:S01]  /*3600*/  SHF.R.U32.HI R73, RZ, 0x5, R22 ;  /* 0x00000005ff497819 */ /* 0x000fe20000011616 */
        /* <DEDUP_REMOVED lines=28> */
[----:B-1----:R-:W-:-:S02]  /*37d0*/  FFMA.FTZ R72, R92, R72, R109 ;  /* 0x000000485c487223 */ /* 0x002fc4000001006d */
[----:B------:R-:W-:Y:S02]  /*37e0*/  FMUL.FTZ R38, R92, R39 ;  /* 0x000000275c267220 */ /* 0x000fe40000410000 */
[----:B------:R-:W-:Y:S02]  /*37f0*/  FMUL.FTZ R120, R74, R41 ;  /* 0x000000294a787220 */ /* 0x000fe40000410000 */
[----:B------:R-:W-:Y:S01]  /*3800*/  FMUL.FTZ R118, R86, R37 ;  /* 0x0000002556767220 */ /* 0x000fe20000410000 */
[----:B------:R-:W1:Y:S01]  /*3810*/  MUFU.EX2 R100, R100 ;  /* 0x0000006400647308 */ /* 0x000e620000000800 */
[C---:B0-----:R-:W-:Y:S02]  /*3820*/  FFMA.FTZ R72, R91.reuse, R72, R114 ;  /* 0x000000485b487223 */ /* 0x041fe40000010072 */
[----:B------:R-:W-:Y:S02]  /*3830*/  FMUL.FTZ R39, R91, R38 ;  /* 0x000000265b277220 */ /* 0x000fe40000410000 */
[----:B------:R-:W-:Y:S01]  /*3840*/  FMUL.FTZ R117, R71, R42 ;  /* 0x0000002a47757220 */ /* 0x000fe20000410000 */
[----:B------:R-:W-:Y:S01]  /*3850*/  MOV R42, 0x3f800000 ;  /* 0x3f800000002a7802 */ /* 0x000fe20000000f00 */
        /* <DEDUP_REMOVED lines=10> */
[----:B------:R-:W-:Y:S01]  /*3900*/  HADD2.F32 R38, -RZ, R43.H1_H1 ;  /* 0x3000002bff267230 */ /* 0x000fe20000004100 */
[----:B------:R-:W-:-:S03]  /*3910*/  MOV R43, RZ ;  /* 0x000000ff002b7202 */ /* 0x000fc60000000f00 */
        /* <DEDUP_REMOVED lines=37> */
[----:B------:R-:W2:Y:S01]  /*3b70*/  @!P0 LDS.64 R42, [R70.X8+0x10a0] ;  /* 0x0010a000462a8984 */ /* 0x000ea20000008a00 */
[----:B------:R-:W-:-:S03]  /*3b80*/  ISETP.NE.AND P0, PT, R73, RZ, PT ;  /* 0x000000ff4900720c */ /* 0x000fc60003f05270 */
[----:B------:R-:W-:Y:S01]  /*3b90*/  LDS.128 R28, [R21.X16+0x840] ;  /* 0x00084000151c7984 */ /* 0x000fe2000000cc00 */
[C---:B0-----:R-:W-:Y:S01]  /*3ba0*/  @P1 FFMA.FTZ R41, R40.reuse, R36, R41 ;  /* 0x0000002428291223 */ /* 0x041fe20000010029 */
[----:B------:R-:W-:Y:S02]  /*3bb0*/  @!P2 SHF.R.U32.HI R36, RZ, 0x2, R22 ;  /* 0x00000002ff24a819 */ /* 0x000fe40000011616 */
[----:B------:R-:W-:Y:S01]  /*3bc0*/  LDS.128 R32, [R21.X16+0x850] ;  /* 0x0008500015207984 */ /* 0x000fe2000000cc00 */
[----:B-1----:R-:W-:Y:S01]  /*3bd0*/  @P1 FMUL.FTZ R40, R40, R37 ;  /* 0x0000002528281220 */ /* 0x002fe20000410000 */
[----:B------:R-:W-:Y:S02]  /*3be0*/  @!P2 LOP3.LUT R72, R36, 0x3ffffff8, RZ, 0xc0, !PT ;  /* 0x3ffffff82448a812 */ /* 0x000fe400078ec0ff */
[----:B------:R-:W-:Y:S02]  /*3bf0*/  SHFL.UP PT, R123, R41, 0x1, RZ ;  /* 0x04200000297b7989 */ /* 0x000fe400000e00ff */
[----:B------:R-:W-:-:S02]  /*3c00*/  @P0 ISETP.NE.AND P1, PT, R15, RZ, PT ;  /* 0x000000ff0f00020c */ /* 0x000fc40003f25270 */
[----:B------:R2:W-:Y:S04]  /*3c10*/  @!P2 STS.64 [R72+0x1080], R40 ;  /* 0x001080284800a388 */ /* 0x0005e80000000a00 */
[----:B------:R-:W-:Y:S01]  /*3c20*/  BAR.SYNC.DEFER_BLOCKING 0x0 ;  /* 0x0000000000007b1d */ /* 0x000fe20000010000 */
[----:B------:R-:W-:-:S05]  /*3c30*/  ISETP.NE.AND P2, PT, R15, RZ, P0 ;  /* 0x000000ff0f00720c */ /* 0x000fca0000745270 */
[----:B------:R-:W-:Y:S01]  /*3c40*/  SHFL.UP PT, R122, R40, 0x1, RZ ;  /* 0x04200000287a7989 */ /* 0x000fe200000e00ff */
[----:B--2---:R-:W-:-:S03]  /*3c50*/  @P0 MOV R72, R42 ;  /* 0x0000002a00480202 */ /* 0x004fc60000000f00 */
[----:B------:R-:W0:Y:S02]  /*3c60*/  LDS.128 R36, [0x1080] ;  /* 0x00108000ff247984 */ /* 0x000e240000000c00 */
        /* <DEDUP_REMOVED lines=15> */
.L_x_3988:
[----:B------:R-:W-:Y:S05]  /*3d60*/  BSYNC B0 ;  /* 0x0000000000007941 */ /* 0x000fea0003800000 */
.L_x_3987:
[----:B------:R-:W-:Y:S01]  /*3d70*/  BAR.SYNC.DEFER_BLOCKING 0x0 ;  /* 0x0000000000007b1d */ /* 0x000fe20000010000 */
[----:B------:R-:W-:Y:S01]  /*3d80*/  ISETP.NE.AND P0, PT, R22, RZ, PT ;  /* 0x000000ff1600720c */ /* 0x000fe20003f05270 */
[----:B------:R-:W-:Y:S02]  /*3d90*/  HADD2.F32 R40, -RZ, R30.H0_H0 ;  /* 0x2000001eff287230 */ /* 0x000fe40000004100 */
[----:B------:R-:W-:Y:S02]  /*3da0*/  HADD2.F32 R41, -RZ, R31.H0_H0 ;  /* 0x2000001fff297230 */ /* 0x000fe40000004100 */
[----:B------:R-:W-:Y:S01]  /*3db0*/  BSSY B0, `(.L_x_3989) ;  /* 0x0000032000007945 */ /* 0x000fe20003800000 */
[----:B0-----:R-:W-:-:S02]  /*3dc0*/  HADD2.F32 R42, -RZ, R32.H0_H0 ;  /* 0x20000020ff2a7230 */ /* 0x001fc40000004100 */
[----:B------:R-:W-:Y:S02]  /*3dd0*/  HADD2.F32 R43, -RZ, R33.H0_H0 ;  /* 0x20000021ff2b7230 */ /* 0x000fe40000004100 */
[----:B------:R-:W-:Y:S02]  /*3de0*/  HADD2.F32 R36, -RZ, R28.H0_H0 ;  /* 0x2000001cff247230 */ /* 0x000fe40000004100 */
[--C-:B------:R-:W-:Y:S02]  /*3df0*/  HADD2.F32 R38, -RZ, R29.reuse.H0_H0 ;  /* 0x2000001dff267230 */ /* 0x100fe40000004100 */
[----:B------:R-:W-:Y:S02]  /*3e00*/  HADD2.F32 R39, -RZ, R29.H1_H1 ;  /* 0x3000001dff277230 */ /* 0x000fe40000004100 */
[----:B------:R-:W-:Y:S02]  /*3e10*/  HADD2.F32 R30, -RZ, R30.H1_H1 ;  /* 0x3000001eff1e7230 */ /* 0x000fe40000004100 */
[----:B------:R-:W-:-:S02]  /*3e20*/  HADD2.F32 R31, -RZ, R31.H1_H1 ;  /* 0x3000001fff1f7230 */ /* 0x000fc40000004100 */
[----:B------:R-:W-:Y:S02]  /*3e30*/  HADD2.F32 R32, -RZ, R32.H1_H1 ;  /* 0x30000020ff207230 */ /* 0x000fe40000004100 */
[----:B------:R-:W-:Y:S01]  /*3e40*/  HADD2.F32 R33, -RZ, R33.H1_H1 ;  /* 0x30000021ff217230 */ /* 0x000fe20000004100 */
[----:B------:R-:W0:Y:S02]  /*3e50*/  LDS R37, [0x109c] ;  /* 0x00109c00ff257984 */ /* 0x000e240000000800 */
[----:B0-----:R-:W-:Y:S01]  /*3e60*/  @P0 FFMA.FTZ R123, R37, R122, R123 ;  /* 0x0000007a257b0223 */ /* 0x001fe2000001007b */
[----:B------:R-:W-:Y:S01]  /*3e70*/  ISETP.NE.AND P0, PT, R22, RZ, PT ;  /* 0x000000ff1600720c */ /* 0x000fe20003f05270 */
[----:B------:R-:W-:Y:S02]  /*3e80*/  HADD2.F32 R37, -RZ, R28.H1_H1 ;  /* 0x3000001cff257230 */ /* 0x000fe40000004100 */
        /* <DEDUP_REMOVED lines=9> */
[--C-:B------:R-:W-:Y:S02]  /*3f20*/  HADD2.F32 R92, -RZ, R34.reuse.H0_H0 ;  /* 0x20000022ff5c7230 */ /* 0x100fe40000004100 */
[----:B------:R-:W-:Y:S01]  /*3f30*/  HADD2.F32 R34, -RZ, R34.H1_H1 ;  /* 0x30000022ff227230 */ /* 0x000fe20000004100 */
        /* <DEDUP_REMOVED lines=25> */
.L_x_3990:
[----:B------:R-:W-:Y:S05]  /*40d0*/  BSYNC B0 ;  /* 0x0000000000007941 */ /* 0x000fea0003800000 */
.L_x_3989:
        /* <DEDUP_REMOVED lines=20> */
.L_x_3986:
        /* <DEDUP_REMOVED lines=42> */
.L_x_3992:
[----:B------:R-:W-:Y:S05]  /*44c0*/  EXIT ;  /* 0x000000000000794d */ /* 0x000fea0003800000 */
.L_x_3994:
        /* <DEDUP_REMOVED lines=11> */
.L_x_5430:


//--------------------- .text._Z25selective_scan_fwd_kernelI32Selective_Scan_fwd_kernel_traitsILi64ELi16ELi1ELb1ELb1ELb1ELb1EN3c104HalfEfEEv13SSMParamsBase --------------------------
	.section	.text._Z25selective_scan_fwd_kernelI32Selective_Scan_fwd_kernel_traitsILi64ELi16ELi1ELb1ELb1ELb1ELb1EN3c104HalfEfEEv13SSMParamsBase,"ax",@progbits
	.sectioninfo	@"SHI_REGISTERS=127"
	.align	128
        .global         _Z25selective_scan_fwd_kernelI32Selective_Scan_fwd_kernel_traitsILi64ELi16ELi1ELb1ELb1ELb1ELb1EN3c104HalfEfEEv13SSMParamsBase
        .type           _Z25selective_scan_fwd_kernelI32Selective_Scan_fwd_kernel_traitsILi64ELi16ELi1ELb1ELb1ELb1ELb1EN3c104HalfEfEEv13SSMParamsBase,@function
        .size           _Z25selective_scan_fwd_kernelI32Selective_Scan_fwd_kernel_traitsILi64ELi16ELi1ELb1ELb1ELb1ELb1EN3c104HalfEfEEv13SSMParamsBase,(.L_x_5431 - _Z25selective_scan_fwd_kernelI32Selective_Scan_fwd_kernel_traitsILi64ELi16ELi1ELb1ELb1ELb1ELb1EN3c104HalfEfEEv13SSMParamsBase)
        .other          _Z25selective_scan_fwd_kernelI32Selective_Scan_fwd_kernel_traitsILi64ELi16ELi1ELb1ELb1ELb1ELb1EN3c104HalfEfEEv13SSMParamsBase,@"STO_CUDA_ENTRY STV_DEFAULT"
_Z25selective_scan_fwd_kernelI32Selective_Scan_fwd_kernel_traitsILi64ELi16ELi1ELb1ELb1ELb1ELb1EN3c104HalfEfEEv13SSMParamsBase:
.text._Z25selective_scan_fwd_kernelI32Selective_Scan_fwd_kernel_traitsILi64ELi16ELi1ELb1ELb1ELb1ELb1EN3c104HalfEfEEv13SSMParamsBase:
        /* <DEDUP_REMOVED lines=99> */
.L_x_4034:
        /* <DEDUP_REMOVED lines=81> */
.L_x_3996:
[----:B-12---:R-:W-:Y:S05]  /*0b40*/  BSYNC B0 ;  /* 0x0000000000007941 */ /* 0x006fea0003800000 */
.L_x_3995:
        /* <DEDUP_REMOVED lines=36> */
.L_x_3998:
[----:B------:R-:W-:Y:S05]  /*0d90*/  BSYNC B0 ;  /* 0x0000000000007941 */ /* 0x000fea0003800000 */
.L_x_3997:
        /* <DEDUP_REMOVED lines=38> */
.L_x_4000:
[----:B------:R-:W-:Y:S05]  /*1000*/  BSYNC B0 ;  /* 0x0000000000007941 */ /* 0x000fea0003800000 */
.L_x_3999:
        /* <DEDUP_REMOVED lines=36> */
.L_x_4002:
[----:B------:R-:W-:Y:S05]  /*1250*/  BSYNC B0 ;  /* 0x0000000000007941 */ /* 0x000fea0003800000 */
.L_x_4001:
        /* <DEDUP_REMOVED lines=38> */
.L_x_4004:
[----:B------:R-:W-:Y:S05]  /*14c0*/  BSYNC B0 ;  /* 0x0000000000007941 */ /* 0x000fea0003800000 */
.L_x_4003:
        /* <DEDUP_REMOVED lines=36> */
.L_x_4006:
[----:B------:R-:W-:Y:S05]  /*1710*/  BSYNC B0 ;  /* 0x0000000000007941 */ /* 0x000fea0003800000 */
.L_x_4005:
        /* <DEDUP_REMOVED lines=38> */
.L_x_4008:
[----:B------:R-:W-:Y:S05]  /*1980*/  BSYNC B0 ;  /* 0x0000000000007941 */ /* 0x000fea0003800000 */
.L_x_4007:
        /* <DEDUP_REMOVED lines=37> */
.L_x_4010:
[----:B------:R-:W-:Y:S05]  /*1be0*/  BSYNC B0 ;  /* 0x0000000000007941 */ /* 0x000fea0003800000 */
.L_x_4009:
        /* <DEDUP_REMOVED lines=42> */
.L_x_4012:
[----:B------:R-:W-:Y:S05]  /*1e90*/  BSYNC B0 ;  /* 0x0000000000007941 */ /* 0x000fea0003800000 */
.L_x_4011:
        /* <DEDUP_REMOVED lines=40> */
.L_x_4014:
[----:B------:R-:W-:Y:S05]  /*2120*/  BSYNC B0 ;  /* 0x0000000000007941 */ /* 0x000fea0003800000 */
.L_x_4013:
        /* <DEDUP_REMOVED lines=46> */
.L_x_4016:
[----:B------:R-:W-:Y:S05]  /*2410*/  BSYNC B0 ;  /* 0x0000000000007941 */ /* 0x000fea0003800000 */
.L_x_4015:
        /* <DEDUP_REMOVED lines=33> */
.L_x_4018:
[----:B------:R-:W-:Y:S05]  /*2630*/  BSYNC B0 ;  /* 0x0000000000007941 */ /* 0x000fea0003800000 */
.L_x_4017:
        /* <DEDUP_REMOVED lines=33> */
.L_x_4020:
[----:B------:R-:W-:Y:S05]  /*2850*/  BSYNC B0 ;  /* 0x0000000000007941 */ /* 0x000fea0003800000 */
.L_x_4019:
        /* <DEDUP_REMOVED lines=33> */
.L_x_4022:
[----:B------:R-:W-:Y:S05]  /*2a70*/  BSYNC B0 ;  /* 0x0000000000007941 */ /* 0x000fea0003800000 */
.L_x_4021:
        /* <DEDUP_REMOVED lines=33> */
.L_x_4024:
[----:B------:R-:W-:Y:S05]  /*2c90*/  BSYNC B0 ;  /* 0x0000000000007941 */ /* 0x000fea0003800000 */
.L_x_4023:
        /* <DEDUP_REMOVED lines=33> */
.L_x_4026:
[----:B------:R-:W-:Y:S05]  /*2eb0*/  BSYNC B0 ;  /* 0x0000000000007941 */ /* 0x000fea0003800000 */
.L_x_4025:
        /* <DEDUP_REMOVED lines=36> */
.L_x_4032:
        /* <DEDUP_REMOVED lines=77> */
[----:B------:R-:W-:Y:S01]  /*35d0*/  SHF.R.U32.HI R73, RZ, 0x5, R49 ;  /* 0x00000005ff497819 */ /* 0x000fe20000011631 */
        /* <DEDUP_REMOVED lines=28> */
[----:B------:R-:W-:Y:S01]  /*37a0*/  FMUL.FTZ R38, R92, R39 ;  /* 0x000000275c267220 */ /* 0x000fe20000410000 */
[----:B------:R-:W-:Y:S01]  /*37b0*/  MOV R43, RZ ;  /* 0x000000ff002b7202 */ /* 0x000fe20000000f00 */
[----:B------:R-:W-:-:S02]  /*37c0*/  FMUL.FTZ R116, R116, R70 ;  /* 0x0000004674747220 */ /* 0x000fc40000410000 */
[----:B------:R-:W-:Y:S01]  /*37d0*/  FMUL.FTZ R120, R76, R41 ;  /* 0x000000294c787220 */ /* 0x000fe20000410000 */
[----:B------:R-:W1:Y:S01]  /*37e0*/  MUFU.EX2 R100, R100 ;  /* 0x0000006400647308 */ /* 0x000e620000000800 */
[C---:B0-----:R-:W-:Y:S02]  /*37f0*/  FFMA.FTZ R72, R91.reuse, R72, R114 ;  /* 0x000000485b487223 */ /* 0x041fe40000010072 */
[----:B------:R-:W-:Y:S02]  /*3800*/  FMUL.FTZ R39, R91, R38 ;  /* 0x000000265b277220 */ /* 0x000fe40000410000 */
[----:B------:R-:W-:Y:S02]  /*3810*/  FMUL.FTZ R118, R88, R37 ;  /* 0x0000002558767220 */ /* 0x000fe40000410000 */
[----:B------:R-:W-:Y:S01]  /*3820*/  FMUL.FTZ R117, R75, R42 ;  /* 0x0000002a4b757220 */ /* 0x000fe20000410000 */
[----:B------:R-:W0:Y:S01]  /*3830*/  MUFU.EX2 R107, R107 ;  /* 0x0000006b006b7308 */ /* 0x000e220000000800 */
[C---:B----4-:R-:W-:Y:S01]  /*3840*/  FFMA.FTZ R72, R90.reuse, R72, R115 ;  /* 0x000000485a487223 */ /* 0x050fe20000010073 */
[----:B------:R-:W-:Y:S01]  /*3850*/  MOV R42, 0x3f800000 ;  /* 0x3f800000002a7802 */ /* 0x000fe20000000f00 */
[----:B------:R-:W-:-:S02]  /*3860*/  FMUL.FTZ R39, R90, R39 ;  /* 0x000000275a277220 */ /* 0x000fc40000410000 */
        /* <DEDUP_REMOVED lines=75> */
.L_x_4029:
[----:B------:R-:W-:Y:S05]  /*3d20*/  BSYNC B0 ;  /* 0x0000000000007941 */ /* 0x000fea0003800000 */
.L_x_4028:
        /* <DEDUP_REMOVED lines=29> */
[----:B------:R-:W-:Y:S02]  /*3f00*/  HADD2.F32 R90, -RZ, R34.H0_H0 ;  /* 0x20000022ff5a7230 */ /* 0x000fe40000004100 */
[--C-:B------:R-:W-:Y:S01]  /*3f10*/  HADD2.F32 R34, -RZ, R35.reuse.H0_H0 ;  /* 0x20000023ff227230 */ /* 0x100fe20000004100 */
        /* <DEDUP_REMOVED lines=23> */
.L_x_4031:
[----:B------:R-:W-:Y:S05]  /*4090*/  BSYNC B0 ;  /* 0x0000000000007941 */ /* 0x000fea0003800000 */
.L_x_4030:
        /* <DEDUP_REMOVED lines=20> */
.L_x_4027:
[----:B------:R-:W-:Y:S01]  /*41e0*/  BAR.SYNC.DEFER_BLOCKING 0x0 ;  /* 0x0000000000007b1d */ /* 0x000fe20000010000 */
[----:B------:R-:W-:Y:S01]  /*41f0*/  LEA R61, R13, R48, 0x1 ;  /* 0x000000300d3d7211 */ /* 0x000fe200078e08ff */
        /* <DEDUP_REMOVED lines=146> */
[----:B------:R-:W-:Y:S01]  /*4b20*/  F2FP.PACK_AB R53, R53, R32 ;  /* 0x000000203535723e */ /* 0x000fe200000000ff */
[----:B------:R-:W-:Y:S02]  /*4b30*/  IMAD R32, R14, c[0x0][0x210], RZ ;  /* 0x000084000e207a24 */ /* 0x000fe400078e02ff */
        /* <DEDUP_REMOVED lines=12> */
[----:B------:R-:W-:Y:S01]  /*4c00*/  FMUL.FTZ R37, R37, R26 ;  /* 0x0000001a25257220 */ /* 0x000fe20000410000 */
[----:B------:R-:W-:Y:S01]  /*4c10*/  BAR.SYNC.DEFER_BLOCKING 0x0 ;  /* 0x0000000000007b1d */ /* 0x000fe20000010000 */
[----:B--2---:R-:W-:-:S03]  /*4c20*/  FMUL.FTZ R30, R30, R77 ;  /* 0x0000004d1e1e7220 */ /* 0x004fc60000410000 */
[----:B------:R-:W-:Y:S02]  /*4c30*/  F2FP.PACK_AB R52, R37, R28 ;  /* 0x0000001c2534723e */ /* 0x000fe400000000ff */
[----:B------:R-:W1:Y:S01]  /*4c40*/  MUFU.RCP R48, R69 ;  /* 0x0000004500307308 */ /* 0x000e620000001000 */
[----:B------:R-:W-:Y:S01]  /*4c50*/  FMUL.FTZ R30, R30, R23 ;  /* 0x000000171e1e7220 */ /* 0x000fe20000410000 */
[----:B------:R-:W-:Y:S01]  /*4c60*/  F2FP.PACK_AB R23, R51, R40 ;  /* 0x000000283317723e */ /* 0x000fe200000000ff */
[----:B0-----:R-:W-:-:S05]  /*4c70*/  FMUL.FTZ R29, R54, R67 ;  /* 0x00000043361d7220 */ /* 0x001fca0000410000 */
[----:B------:R-:W0:Y:S01]  /*4c80*/  MUFU.RCP R70, R70 ;  /* 0x0000004600467308 */ /* 0x000e220000001000 */
[----:B------:R-:W-:Y:S01]  /*4c90*/  FMUL.FTZ R29, R29, R22 ;  /* 0x000000161d1d7220 */ /* 0x000fe20000410000 */
[----:B------:R-:W-:-:S04]  /*4ca0*/  F2FP.PACK_AB R22, R35, R34 ;  /* 0x000000222316723e */ /* 0x000fc800000000ff */
[----:B------:R-:W-:Y:S01]  /*4cb0*/  F2FP.PACK_AB R54, R29, R30 ;  /* 0x0000001e1d36723e */ /* 0x000fe200000000ff */
[----:B-1----:R-:W-:-:S04]  /*4cc0*/  FMUL.FTZ R36, R31, R48 ;  /* 0x000000301f247220 */ /* 0x002fc80000410000 */
[----:B------:R-:W-:Y:S01]  /*4cd0*/  FMUL.FTZ R36, R36, R21 ;  /* 0x0000001524247220 */ /* 0x000fe20000410000 */
[----:B------:R-:W-:Y:S01]  /*4ce0*/  F2FP.PACK_AB R21, R49, R38 ;  /* 0x000000263115723e */ /* 0x000fe200000000ff */
[----:B0-----:R-:W-:-:S04]  /*4cf0*/  FMUL.FTZ R55, R55, R70 ;  /* 0x0000004637377220 */ /* 0x001fc80000410000 */
[----:B------:R-:W-:Y:S01]  /*4d00*/  FMUL.FTZ R55, R55, R20 ;  /* 0x0000001437377220 */ /* 0x000fe20000410000 */
[----:B------:R-:W-:Y:S01]  /*4d10*/  F2FP.PACK_AB R20, R33, R68 ;  /* 0x000000442114723e */ /* 0x000fe200000000ff */
[----:B------:R-:W-:Y:S02]  /*4d20*/  IMAD R33, R15, c[0x0][0x214], R32 ;  /* 0x000085000f217a24 */ /* 0x000fe400078e0220 */
[----:B------:R-:W-:Y:S01]  /*4d30*/  IMAD R32, R18, c[0x0][0x218], RZ ;  /* 0x0000860012207a24 */ /* 0x000fe200078e02ff */
[----:B------:R-:W-:Y:S01]  /*4d40*/  F2FP.PACK_AB R55, R55, R36 ;  /* 0x000000243737723e */ /* 0x000fe200000000ff */
[----:B------:R0:W-:Y:S01]  /*4d50*/  STS.128 [R61.X16], R20 ;  /* 0x000000143d007388 */ /* 0x0001e2000000cc00 */
[----:B------:R-:W-:-:S03]  /*4d60*/  IADD3 R63, R63, R33, RZ ;  /* 0x000000213f3f7210 */ /* 0x000fc60007ffe0ff */
[----:B------:R-:W-:Y:S01]  /*4d70*/  STS.128 [R61.X16+0x10], R52 ;  /* 0x000010343d007388 */ /* 0x000fe2000000cc00 */
[----:B------:R-:W-:-:S06]  /*4d80*/  NOP ;  /* 0x0000000000007918 */ /* 0x000fcc0000000000 */
[----:B------:R-:W1:Y:S04]  /*4d90*/  LDS.128 R24, [R0.X16] ;  /* 0x0000000000187984 */ /* 0x000e68000000cc00 */
[----:B------:R-:W2:Y:S01]  /*4da0*/  LDS.128 R28, [R0.X16+0x200] ;  /* 0x00020000001c7984 */ /* 0x000ea2000000cc00 */
[C---:B0-----:R-:W-:Y:S02]  /*4db0*/  IMAD R23, R19.reuse, c[0x0][0x21c], R32 ;  /* 0x0000870013177a24 */ /* 0x041fe400078e0220 */
        /* <DEDUP_REMOVED lines=10> */
.L_x_4033:
[----:B------:R-:W-:Y:S05]  /*4e60*/  EXIT ;  /* 0x000000000000794d */ /* 0x000fea0003800000 */
.L_x_4035:
        /* <DEDUP_REMOVED lines=9> */
.L_x_5431:


//--------------------- .text._Z25selective_scan_fwd_kernelI32Selective_Scan_fwd_kernel_traitsILi32ELi16ELi1ELb0ELb0ELb0ELb0EN3c104HalfEfEEv13SSMParamsBase --------------------------
	.section	.text._Z25selective_scan_fwd_kernelI32Selective_Scan_fwd_kernel_traitsILi32ELi16ELi1ELb0ELb0ELb0ELb0EN3c104HalfEfEEv13SSMParamsBase,"ax",@progbits
	.sectioninfo	@"SHI_REGISTERS=168"
	.align	128
        .global         _Z25selective_scan_fwd_kernelI32Selective_Scan_fwd_kernel_traitsILi32ELi16ELi1ELb0ELb0ELb0ELb0EN3c104HalfEfEEv13SSMParamsBase
        .type           _Z25selective_scan_fwd_kernelI32Selective_Scan_fwd_kernel_traitsILi32ELi16ELi1ELb0ELb0ELb0ELb0EN3c104HalfEfEEv13SSMParamsBase,@function
        .size           _Z25selective_scan_fwd_kernelI32Selective_Scan_fwd_kernel_traitsILi32ELi16ELi1ELb0ELb0ELb0ELb0EN3c104HalfEfEEv13SSMParamsBase,(.L_x_5432 - _Z25selective_scan_fwd_kernelI32Selective_Scan_fwd_kernel_traitsILi32ELi16ELi1ELb0ELb0ELb0ELb0EN3c104HalfEfEEv13SSMParamsBase)
        .other          _Z25selective_scan_fwd_kernelI32Selective_Scan_fwd_kernel_traitsILi32ELi16ELi1ELb0ELb0ELb0ELb0EN3c104HalfEfEEv13SSMParamsBase,@"STO_CUDA_ENTRY STV_DEFAULT"
_Z25selective_scan_fwd_kernelI32Selective_Scan_fwd_kernel_traitsILi32ELi16ELi1ELb0ELb0ELb0ELb0EN3c104HalfEfEEv13SSMParamsBase:
.text._Z25selective_scan_fwd_kernelI32Selective_Scan_fwd_kernel_traitsILi32ELi16ELi1ELb0ELb0ELb0ELb0EN3c104HalfEfEEv13SSMParamsBase:
[----:B------:R-:W-:Y:S02]  /*0000*/  MOV R1, c[0x0][0x28] ;  /* 0x00000a0000017a02 */ /* 0x000fe40000000f00 */
[----:B------:R-:W0:Y:S01]  /*0010*/  S2R R0, SR_CTAID.Y ;  /* 0x0000000000007919 */ /* 0x000e220000002600 */
[----:B------:R-:W-:Y:S01]  /*0020*/  ISETP.NE.U32.AND P1, PT, RZ, c[0x0][0x250], PT ;  /* 0x00009400ff007a0c */ /* 0x000fe20003f25070 */
[----:B------:R-:W-:Y:S01]  /*0030*/  IMAD.MOV.U32 R20, RZ, RZ, RZ ;  /* 0x000000ffff147224 */ /* 0x000fe200078e00ff */
[----:B------:R-:W-:Y:S01]  /*0040*/  ULDC.64 UR4, c[0x0][0x118] ;  /* 0x0000460000047ab9 */ /* 0x000fe20000000a00 */
[----:B------:R-:W-:Y:S01]  /*0050*/  ISETP.NE.U32.AND P0, PT, RZ, c[0x0][0x238], PT ;  /* 0x00008e00ff007a0c */ /* 0x000fe20003f05070 */
[----:B------:R-:W-:Y:S01]  /*0060*/  HFMA2.MMA R18, -RZ, RZ, 0, 0 ;  /* 0x00000000ff127435 */ /* 0x000fe200000001ff */
[----:B------:R-:W-:Y:S02]  /*0070*/  ISETP.NE.AND.EX P1, PT, RZ, c[0x0][0x254], PT, P1 ;  /* 0x00009500ff007a0c */ /* 0x000fe40003f25310 */
[----:B------:R-:W-:Y:S02]  /*0080*/  ISETP.NE.AND.EX P0, PT, RZ, c[0x0][0x23c], PT, P0 ;  /* 0x00008f00ff007a0c */ /* 0x000fe40003f05300 */
[----:B0-----:R-:W-:-:S09]  /*0090*/  SHF.R.S32.HI R19, RZ, 0x1f, R0 ;  /* 0x0000001fff137819 */ /* 0x001fd20000011400 */
        /* <DEDUP_REMOVED lines=16> */
[C---:B------:R-:W-:Y:S02]  /*01a0*/  IMAD R7, R0.reuse, c[0x0][0x1dc], R7 ;  /* 0x0000770000077a24 */ /* 0x040fe400078e0207 */
[----:B------:R-:W-:-:S03]  /*01b0*/  IMAD.WIDE.U32 R4, R0, c[0x0][0x1e8], RZ ;  /* 0x00007a0000047a25 */ /* 0x000fc600078e00ff */
[----:B------:R-:W-:Y:S01]  /*01c0*/  IADD3 R3, R3, R7, RZ ;  /* 0x0000000703037210 */ /* 0x000fe20007ffe0ff */
[C---:B------:R-:W-:Y:S02]  /*01d0*/  IMAD R9, R0.reuse, c[0x0][0x1ec], R9 ;  /* 0x00007b0000097a24 */ /* 0x040fe400078e0209 */
[----:B------:R-:W-:Y:S02]  /*01e0*/  IMAD R15, R19, c[0x0][0x198], RZ ;  /* 0x00006600130f7a24 */ /* 0x000fe400078e02ff */
[----:B------:R-:W-:Y:S02]  /*01f0*/  IMAD.IADD R5, R5, 0x1, R9 ;  /* 0x0000000105057824 */ /* 0x000fe400078e0209 */
[----:B------:R-:W-:Y:S02]  /*0200*/  IMAD R17, R19, c[0x0][0x1b8], RZ ;  /* 0x00006e0013117a24 */ /* 0x000fe400078e02ff */
[----:B------:R-:W-:Y:S01]  /*0210*/  IMAD R15, R0, c[0x0][0x19c], R15 ;  /* 0x00006700000f7a24 */ /* 0x000fe200078e020f */
        /* <DEDUP_REMOVED lines=12> */
[C---:B------:R-:W-:Y:S01]  /*02e0*/  IADD3 R6, P0, R23.reuse, R2, RZ ;  /* 0x0000000217067210 */ /* 0x040fe20007f1e0ff */
[C---:B------:R-:W-:Y:S01]  /*02f0*/  IMAD R17, R0.reuse, c[0x0][0x1bc], R17 ;  /* 0x00006f0000117a24 */ /* 0x040fe200078e0211 */
[----:B------:R-:W-:Y:S01]  /*0300*/  IADD3 R85, P1, R23, R4, RZ ;  /* 0x0000000417557210 */ /* 0x000fe20007f3e0ff */
[----:B------:R-:W-:Y:S01]  /*0310*/  IMAD.WIDE.U32 R10, R0, c[0x0][0x180], RZ ;  /* 0x00006000000a7a25 */ /* 0x000fe200078e00ff */
[----:B------:R-:W-:-:S02]  /*0320*/  IADD3.X R3, R24, R3, R7, P0, !PT ;  /* 0x0000000318037210 */ /* 0x000fc400007fe407 */
[----:B------:R-:W-:Y:S01]  /*0330*/  IADD3.X R2, R24, R5, R9, P1, !PT ;  /* 0x0000000518027210 */ /* 0x000fe20000ffe409 */
[----:B------:R-:W-:Y:S01]  /*0340*/  IMAD.WIDE.U32 R8, R0, c[0x0][0x198], RZ ;  /* 0x0000660000087a25 */ /* 0x000fe200078e00ff */
[C---:B------:R-:W-:Y:S02]  /*0350*/  LEA R4, P0, R6.reuse, c[0x0][0x240], 0x1 ;  /* 0x0000900006047a11 */ /* 0x040fe400078008ff */
[----:B------:R-:W-:Y:S02]  /*0360*/  LEA R84, P1, R85, c[0x0][0x248], 0x1 ;  /* 0x0000920055547a11 */ /* 0x000fe400078208ff */
[----:B------:R-:W-:Y:S01]  /*0370*/  LEA.HI.X R5, R6, c[0x0][0x244], R3, 0x1, P0 ;  /* 0x0000910006057a11 */ /* 0x000fe200000f0c03 */
[----:B------:R-:W-:Y:S01]  /*0380*/  IMAD R3, R19, c[0x0][0x180], RZ ;  /* 0x0000600013037a24 */ /* 0x000fe200078e02ff */
[----:B------:R-:W-:Y:S01]  /*0390*/  LEA.HI.X R85, R85, c[0x0][0x24c], R2, 0x1, P1 ;  /* 0x0000930055557a11 */ /* 0x000fe200008f0c02 */
[----:B------:R-:W-:Y:S01]  /*03a0*/  IMAD R2, R21, c[0x0][0x164], R0 ;  /* 0x0000590015027a24 */ /* 0x000fe200078e0200 */
[----:B------:R-:W-:Y:S01]  /*03b0*/  IADD3 R29, R9, R15, RZ ;  /* 0x0000000f091d7210 */ /* 0x000fe20007ffe0ff */
[----:B------:R-:W-:Y:S01]  /*03c0*/  IMAD.WIDE.U32 R6, R0, c[0x0][0x1b8], RZ ;  /* 0x00006e0000067a25 */ /* 0x000fe200078e00ff */
[----:B------:R-:W-:-:S02]  /*03d0*/  IADD3 R30, R13, 0x2, RZ ;  /* 0x000000020d1e7810 */ /* 0x000fc40007ffe0ff */
[----:B------:R-:W-:Y:S01]  /*03e0*/  IADD3 R32, R13, 0x3, RZ ;  /* 0x000000030d207810 */ /* 0x000fe20007ffe0ff */
[----:B------:R-:W-:Y:S01]  /*03f0*/  IMAD R3, R0, c[0x0][0x184], R3 ;  /* 0x0000610000037a24 */ /* 0x000fe200078e0203 */
[----:B------:R-:W-:Y:S01]  /*0400*/  IADD3 R31, R7, R17, RZ ;  /* 0x00000011071f7210 */ /* 0x000fe20007ffe0ff */
[----:B------:R-:W-:Y:S01]  /*0410*/  IMAD R2, R2, c[0x0][0x174], RZ ;  /* 0x00005d0002027a24 */ /* 0x000fe200078e02ff */
[----:B------:R-:W-:Y:S01]  /*0420*/  IADD3 R33, R13, 0x4, RZ ;  /* 0x000000040d217810 */ /* 0x000fe20007ffe0ff */
[----:B------:R-:W-:Y:S01]  /*0430*/  IMAD.IADD R27, R11, 0x1, R3 ;  /* 0x000000010b1b7824 */ /* 0x000fe200078e0203 */
[C---:B------:R-:W-:Y:S01]  /*0440*/  IADD3 R34, R13.reuse, 0x5, RZ ;  /* 0x000000050d227810 */ /* 0x040fe20007ffe0ff */
[----:B------:R-:W-:Y:S01]  /*0450*/  IMAD R45, R2, c[0x0][0x16c], RZ ;  /* 0x00005b00022d7a24 */ /* 0x000fe200078e02ff */
        /* <DEDUP_REMOVED lines=24> */
[----:B--2---:R-:W-:Y:S02]  /*05e0*/  LOP3.LUT R60, R23, 0x1e0, RZ, 0xfc, !PT ;  /* 0x000001e0173c7812 */ /* 0x004fe400078efcff */
.L_x_4075:
[----:B------:R-:W-:Y:S01]  /*05f0*/  BAR.SYNC.DEFER_BLOCKING 0x0 ;  /* 0x0000000000007b1d */ /* 0x000fe20000010000 */
[----:B------:R-:W-:Y:S01]  /*0600*/  IMAD.MOV.U32 R61, RZ, RZ, -0x200 ;  /* 0xfffffe00ff3d7424 */ /* 0x000fe200078e00ff */
[----:B------:R-:W-:-:S03]  /*0610*/  PRMT R2, RZ, 0x7610, R2 ;  /* 0x00007610ff027816 */ /* 0x000fc60000000002 */
[----:B------:R-:W-:-:S05]  /*0620*/  IMAD R61, R26, R61, c[0x0][0x168] ;  /* 0x00005a001a3d7624 */ /* 0x000fca00078e023d */
[-C--:B------:R-:W-:Y:S02]  /*0630*/  ISETP.GE.AND P0, PT, R23, R61.reuse, PT ;  /* 0x0000003d1700720c */ /* 0x080fe40003f06270 */
[-C--:B------:R-:W-:Y:S02]  /*0640*/  ISETP.GE.AND P1, PT, R47, R61.reuse, PT ;  /* 0x0000003d2f00720c */ /* 0x080fe40003f26270 */
[-C--:B------:R-:W-:Y:S02]  /*0650*/  ISETP.GE.AND P2, PT, R48, R61.reuse, PT ;  /* 0x0000003d3000720c */ /* 0x080fe40003f46270 */
[----:B------:R-:W-:-:S07]  /*0660*/  ISETP.GE.AND P3, PT, R49, R61, PT ;  /* 0x0000003d3100720c */ /* 0x000fce0003f66270 */
[----:B------:R-:W2:Y:S01]  /*0670*/  @!P0 LDG.E.U16 R2, [R4.64] ;  /* 0x0000000404028981 */ /* 0x000ea2000c1e1500 */
[-C--:B------:R-:W-:Y:S02]  /*0680*/  ISETP.GE.AND P0, PT, R46, R61.reuse, PT ;  /* 0x0000003d2e00720c */ /* 0x080fe40003f06270 */
[----:B------:R-:W-:Y:S02]  /*0690*/  PRMT R3, RZ, 0x7610, R3 ;  /* 0x00007610ff037816 */ /* 0x000fe40000000003 */
[----:B------:R-:W-:Y:S02]  /*06a0*/  ISETP.GE.AND P4, PT, R50, R61, PT ;  /* 0x0000003d3200720c */ /* 0x000fe40003f86270 */
[----:B-1----:R-:W-:Y:S02]  /*06b0*/  PRMT R12, RZ, 0x7610, R12 ;  /* 0x00007610ff0c7816 */ /* 0x002fe4000000000c */
[----:B------:R-:W-:Y:S02]  /*06c0*/  PRMT R13, RZ, 0x7610, R13 ;  /* 0x00007610ff0d7816 */ /* 0x000fe4000000000d */
[----:B------:R-:W-:-:S02]  /*06d0*/  PRMT R14, RZ, 0x7610, R14 ;  /* 0x00007610ff0e7816 */ /* 0x000fc4000000000e */
[----:B------:R-:W-:Y:S01]  /*06e0*/  PRMT R15, RZ, 0x7610, R15 ;  /* 0x00007610ff0f7816 */ /* 0x000fe2000000000f */
[----:B------:R-:W3:Y:S01]  /*06f0*/  @!P0 LDG.E.U16 R3, [R4.64+0x40] ;  /* 0x0000400404038981 */ /* 0x000ee2000c1e1500 */
[----:B------:R-:W-:-:S03]  /*0700*/  ISETP.GE.AND P0, PT, R51, R61, PT ;  /* 0x0000003d3300720c */ /* 0x000fc60003f06270 */
[----:B------:R-:W4:Y:S01]  /*0710*/  @!P1 LDG.E.U16 R12, [R4.64+0x80] ;  /* 0x00008004040c9981 */ /* 0x000f22000c1e1500 */
[----:B------:R-:W-:-:S03]  /*0720*/  ISETP.GE.AND P1, PT, R52, R61, PT ;  /* 0x0000003d3400720c */ /* 0x000fc60003f26270 */
[----:B------:R-:W4:Y:S01]  /*0730*/  @!P2 LDG.E.U16 R13, [R4.64+0xc0] ;  /* 0x0000c004040da981 */ /* 0x000f22000c1e1500 */
[-C--:B------:R-:W-:Y:S02]  /*0740*/  ISETP.GE.AND P2, PT, R53, R61.reuse, PT ;  /* 0x0000003d3500720c */ /* 0x080fe40003f46270 */
[----:B------:R-:W-:Y:S01]  /*0750*/  PRMT R16, RZ, 0x7610, R16 ;  /* 0x00007610ff107816 */ /* 0x000fe20000000010 */
[----:B------:R-:W4:Y:S01]  /*0760*/  @!P3 LDG.E.U16 R14, [R4.64+0x100] ;  /* 0x00010004040eb981 */ /* 0x000f22000c1e1500 */
[----:B------:R-:W-:-:S03]  /*0770*/  ISETP.GE.AND P3, PT, R54, R61, PT ;  /* 0x0000003d3600720c */ /* 0x000fc60003f66270 */
[----:B------:R-:W4:Y:S01]  /*0780*/  @!P4 LDG.E.U16 R15, [R4.64+0x140] ;  /* 0x00014004040fc981 */ /* 0x000f22000c1e1500 */
[-C--:B------:R-:W-:Y:S02]  /*0790*/  ISETP.GE.AND P4, PT, R55, R61.reuse, PT ;  /* 0x0000003d3700720c */ /* 0x080fe40003f86270 */
[----:B------:R-:W-:Y:S01]  /*07a0*/  PRMT R17, RZ, 0x7610, R17 ;  /* 0x00007610ff117816 */ /* 0x000fe20000000011 */
[----:B------:R-:W4:Y:S01]  /*07b0*/  @!P0 LDG.E.U16 R16, [R4.64+0x180] ;  /* 0x0001800404108981 */ /* 0x000f22000c1e1500 */
[----:B------:R-:W-:Y:S02]  /*07c0*/  PRMT R72, RZ, 0x7610, R72 ;  /* 0x00007610ff487816 */ /* 0x000fe40000000048 */
[----:B------:R-:W-:Y:S02]  /*07d0*/  PRMT R73, RZ, 0x7610, R73 ;  /* 0x00007610ff497816 */ /* 0x000fe40000000049 */
[----:B------:R-:W-:Y:S01]  /*07e0*/  ISETP.GE.AND P0, PT, R56, R61, PT ;  /* 0x0000003d3800720c */ /* 0x000fe20003f06270 */
[----:B------:R-:W4:Y:S01]  /*07f0*/  @!P1 LDG.E.U16 R17, [R4.64+0x1c0] ;  /* 0x0001c00404119981 */ /* 0x000f22000c1e1500 */
[----:B------:R-:W-:-:S02]  /*0800*/  PRMT R74, RZ, 0x7610, R74 ;  /* 0x00007610ff4a7816 */ /* 0x000fc4000000004a */
[-C--:B------:R-:W-:Y:S01]  /*0810*/  ISETP.GE.AND P1, PT, R57, R61.reuse, PT ;  /* 0x0000003d3900720c */ /* 0x080fe20003f26270 */
[----:B------:R-:W4:Y:S01]  /*0820*/  @!P2 LDG.E.U16 R72, [R4.64+0x200] ;  /* 0x000200040448a981 */ /* 0x000f22000c1e1500 */
[-C--:B------:R-:W-:Y:S02]  /*0830*/  ISETP.GE.AND P2, PT, R58, R61.reuse, PT ;  /* 0x0000003d3a00720c */ /* 0x080fe40003f46270 */
[----:B------:R-:W-:Y:S01]  /*0840*/  PRMT R77, RZ, 0x7610, R77 ;  /* 0x00007610ff4d7816 */ /* 0x000fe2000000004d */
[----:B------:R-:W4:Y:S01]  /*0850*/  @!P3 LDG.E.U16 R73, [R4.64+0x240] ;  /* 0x000240040449b981 */ /* 0x000f22000c1e1500 */
[----:B------:R-:W-:-:S03]  /*0860*/  ISETP.GE.AND P3, PT, R59, R61, PT ;  /* 0x0000003d3b00720c */ /* 0x000fc60003f66270 */
[----:B------:R-:W4:Y:S01]  /*0870*/  @!P4 LDG.E.U16 R74, [R4.64+0x280] ;  /* 0x00028004044ac981 */ /* 0x000f22000c1e1500 */
[----:B------:R-:W-:Y:S02]  /*0880*/  ISETP.GE.AND P4, PT, R60, R61, PT ;  /* 0x0000003d3c00720c */ /* 0x000fe40003f86270 */
[----:B------:R-:W-:Y:S01]  /*0890*/  PRMT R78, RZ, 0x7610, R78 ;  /* 0x00007610ff4e7816 */ /* 0x000fe2000000004e */
[----:B------:R-:W4:Y:S01]  /*08a0*/  @!P0 LDG.E.U16 R77, [R4.64+0x2c0] ;  /* 0x0002c004044d8981 */ /* 0x000f22000c1e1500 */
[----:B------:R-:W-:Y:S02]  /*08b0*/  PRMT R79, RZ, 0x7610, R79 ;  /* 0x00007610ff4f7816 */ /* 0x000fe4000000004f */
[----:B------:R-:W-:Y:S02]  /*08c0*/  PRMT R80, RZ, 0x7610, R80 ;  /* 0x00007610ff507816 */ /* 0x000fe40000000050 */
[----:B------:R-:W-:Y:S01]  /*08d0*/  PRMT R81, RZ, 0x7610, R81 ;  /* 0x00007610ff517816 */ /* 0x000fe20000000051 */
[----:B------:R-:W4:Y:S04]  /*08e0*/  @!P1 LDG.E.U16 R78, [R4.64+0x300] ;  /* 0x00030004044e9981 */ /* 0x000f28000c1e1500 */
[----:B------:R-:W4:Y:S04]  /*08f0*/  @!P2 LDG.E.U16 R79, [R4.64+0x340] ;  /* 0x00034004044fa981 */ /* 0x000f28000c1e1500 */
[----:B------:R-:W4:Y:S04]  /*0900*/  @!P3 LDG.E.U16 R80, [R4.64+0x380] ;  /* 0x000380040450b981 */ /* 0x000f28000c1e1500 */
[----:B------:R-:W4:Y:S01]  /*0910*/  @!P4 LDG.E.U16 R81, [R4.64+0x3c0] ;  /* 0x0003c0040451c981 */ /* 0x000f22000c1e1500 */
[----:B------:R-:W-:-:S02]  /*0920*/  LEA.HI.SX32 R62, R25, R25, 0x1b ;  /* 0x00000019193e7211 */ /* 0x000fc400078fdaff */
[C---:B------:R-:W-:Y:S02]  /*0930*/  IADD3 R64, R25.reuse, 0x40, RZ ;  /* 0x0000004019407810 */ /* 0x040fe40007ffe0ff */
[----:B------:R-:W-:Y:S02]  /*0940*/  SHF.L.U32 R83, R62, 0x1, RZ ;  /* 0x000000013e537819 */ /* 0x000fe400000006ff */
[C---:B------:R-:W-:Y:S02]  /*0950*/  IADD3 R62, R25.reuse, 0x20, RZ ;  /* 0x00000020193e7810 */ /* 0x040fe40007ffe0ff */
[C---:B------:R-:W-:Y:S02]  /*0960*/  IADD3 R66, R25.reuse, 0x60, RZ ;  /* 0x0000006019427810 */ /* 0x040fe40007ffe0ff */
[C---:B------:R-:W-:Y:S02]  /*0970*/  IADD3 R68, R25.reuse, 0x80, RZ ;  /* 0x0000008019447810 */ /* 0x040fe40007ffe0ff */
[----:B------:R-:W-:-:S02]  /*0980*/  IADD3 R70, R25, 0xa0, RZ ;  /* 0x000000a019467810 */ /* 0x000fc40007ffe0ff */
[-C--:B------:R-:W-:Y:S02]  /*0990*/  LEA.HI.SX32 R62, R62, R25.reuse, 0x1b ;  /* 0x000000193e3e7211 */ /* 0x080fe400078fdaff */
[-C--:B------:R-:W-:Y:S02]  /*09a0*/  LEA.HI.SX32 R63, R64, R25.reuse, 0x1b ;  /* 0x00000019403f7211 */ /* 0x080fe400078fdaff */
[-C--:B------:R-:W-:Y:S02]  /*09b0*/  LEA.HI.SX32 R64, R66, R25.reuse, 0x1b ;  /* 0x0000001942407211 */ /* 0x080fe400078fdaff */
[-C--:B------:R-:W-:Y:S02]  /*09c0*/  LEA.HI.SX32 R65, R68, R25.reuse, 0x1b ;  /* 0x0000001944417211 */ /* 0x080fe400078fdaff */
[----:B------:R-:W-:Y:S02]  /*09d0*/  LEA.HI.SX32 R66, R70, R25, 0x1b ;  /* 0x0000001946427211 */ /* 0x000fe400078fdaff */
[----:B------:R-:W-:-:S02]  /*09e0*/  IADD3 R68, R25, 0xe0, RZ ;  /* 0x000000e019447810 */ /* 0x000fc40007ffe0ff */
[----:B------:R-:W-:Y:S01]  /*09f0*/  IADD3 R70, R25, 0x100, RZ ;  /* 0x0000010019467810 */ /* 0x000fe20007ffe0ff */
[----:B------:R-:W-:Y:S01]  /*0a00*/  IMAD.SHL.U32 R63, R63, 0x2, RZ ;  /* 0x000000023f3f7824 */ /* 0x000fe200078e00ff */
[----:B------:R-:W-:Y:S02]  /*0a10*/  SHF.L.U32 R62, R62, 0x1, RZ ;  /* 0x000000013e3e7819 */ /* 0x000fe400000006ff */
[----:B------:R-:W-:Y:S02]  /*0a20*/  IADD3 R76, R25, 0x120, RZ ;  /* 0x00000120194c7810 */ /* 0x000fe40007ffe0ff */
[----:B------:R-:W-:Y:S02]  /*0a30*/  SHF.L.U32 R64, R64, 0x1, RZ ;  /* 0x0000000140407819 */ /* 0x000fe400000006ff */
[-C--:B------:R-:W-:Y:S02]  /*0a40*/  LEA.HI.SX32 R68, R68, R25.reuse, 0x1b ;  /* 0x0000001944447211 */ /* 0x080fe400078fdaff */
[----:B------:R-:W-:Y:S01]  /*0a50*/  LEA.HI.SX32 R69, R70, R25, 0x1b ;  /* 0x0000001946457211 */ /* 0x000fe200078fdaff */
[----:B------:R-:W-:Y:S01]  /*0a60*/  IMAD.SHL.U32 R66, R66, 0x2, RZ ;  /* 0x0000000242427824 */ /* 0x000fe200078e00ff */
[----:B------:R-:W-:-:S02]  /*0a70*/  SHF.L.U32 R65, R65, 0x1, RZ ;  /* 0x0000000141417819 */ /* 0x000fc400000006ff */
[----:B------:R-:W-:Y:S02]  /*0a80*/  IADD3 R82, R25, 0x140, RZ ;  /* 0x0000014019527810 */ /* 0x000fe40007ffe0ff */
[-C--:B------:R-:W-:Y:S01]  /*0a90*/  LEA.HI.SX32 R70, R76, R25.reuse, 0x1b ;  /* 0x000000194c467211 */ /* 0x080fe200078fdaff */
[----:B------:R-:W-:Y:S01]  /*0aa0*/  IMAD.SHL.U32 R69, R69, 0x2, RZ ;  /* 0x0000000245457824 */ /* 0x000fe200078e00ff */
[----:B------:R-:W-:Y:S02]  /*0ab0*/  SHF.L.U32 R68, R68, 0x1, RZ ;  /* 0x0000000144447819 */ /* 0x000fe400000006ff */
[----:B------:R-:W-:Y:S02]  /*0ac0*/  LEA.HI.SX32 R71, R82, R25, 0x1b ;  /* 0x0000001952477211 */ /* 0x000fe400078fdaff */
[----:B------:R-:W-:Y:S02]  /*0ad0*/  SHF.L.U32 R70, R70, 0x1, RZ ;  /* 0x0000000146467819 */ /* 0x000fe400000006ff */
[----:B------:R-:W-:-:S02]  /*0ae0*/  IADD3 R76, R25, 0x1c0, RZ ;  /* 0x000001c0194c7810 */ /* 0x000fc40007ffe0ff */
[----:B------:R-:W-:Y:S02]  /*0af0*/  SHF.L.U32 R71, R71, 0x1, RZ ;  /* 0x0000000147477819 */ /* 0x000fe400000006ff */
[----:B------:R-:W-:Y:S02]  /*0b00*/  IADD3 R82, R25, 0x1e0, RZ ;  /* 0x000001e019527810 */ /* 0x000fe40007ffe0ff */
[-C--:B------:R-:W-:Y:S02]  /*0b10*/  LEA.HI.SX32 R75, R76, R25.reuse, 0x1b ;  /* 0x000000194c4b7211 */ /* 0x080fe400078fdaff */
[----:B------:R-:W-:-:S03]  /*0b20*/  LEA.HI.SX32 R76, R82, R25, 0x1b ;  /* 0x00000019524c7211 */ /* 0x000fc600078fdaff */
[----:B------:R-:W-:Y:S01]  /*0b30*/  IMAD.SHL.U32 R75, R75, 0x2, RZ ;  /* 0x000000024b4b7824 */ /* 0x000fe200078e00ff */
[----:B------:R-:W-:Y:S02]  /*0b40*/  SHF.L.U32 R76, R76, 0x1, RZ ;  /* 0x000000014c4c7819 */ /* 0x000fe400000006ff */
[-C--:B------:R-:W-:Y:S02]  /*0b50*/  ISETP.GE.AND P2, PT, R23, R61.reuse, PT ;  /* 0x0000003d1700720c */ /* 0x080fe40003f46270 */
[-C--:B------:R-:W-:Y:S02]  /*0b60*/  ISETP.GE.AND P1, PT, R46, R61.reuse, PT ;  /* 0x0000003d2e00720c */ /* 0x080fe40003f26270 */
[----:B------:R-:W-:Y:S02]  /*0b70*/  PRMT R82, RZ, 0x7610, R82 ;  /* 0x00007610ff527816 */ /* 0x000fe40000000052 */
        /* <DEDUP_REMOVED lines=14> */
[----:B--2---:R0:W-:Y:S02]  /*0c60*/  STS.U16 [R83], R2 ;  /* 0x0000000253007388 */ /* 0x0041e40000000400 */
[----:B0-----:R-:W-:-:S04]  /*0c70*/  IADD3 R2, R25, 0xc0, RZ ;  /* 0x000000c019027810 */ /* 0x001fc80007ffe0ff */
[----:B------:R-:W-:Y:S01]  /*0c80*/  LEA.HI.SX32 R2, R2, R25, 0x1b ;  /* 0x0000001902027211 */ /* 0x000fe200078fdaff */
[----:B---3--:R-:W-:Y:S03]  /*0c90*/  STS.U16 [R62+0x40], R3 ;  /* 0x000040033e007388 */ /* 0x008fe60000000400 */
[----:B------:R-:W-:Y:S01]  /*0ca0*/  SHF.L.U32 R67, R2, 0x1, RZ ;  /* 0x0000000102437819 */ /* 0x000fe200000006ff */
[----:B----4-:R0:W-:Y:S01]  /*0cb0*/  STS.U16 [R63+0x80], R12 ;  /* 0x0000800c3f007388 */ /* 0x0101e20000000400 */
[----:B------:R-:W-:-:S03]  /*0cc0*/  IADD3 R2, R25, 0x160, RZ ;  /* 0x0000016019027810 */ /* 0x000fc60007ffe0ff */
[----:B------:R-:W-:Y:S01]  /*0cd0*/  STS.U16 [R64+0xc0], R13 ;  /* 0x0000c00d40007388 */ /* 0x000fe20000000400 */
[----:B------:R-:W-:-:S03]  /*0ce0*/  LEA.HI.SX32 R2, R2, R25, 0x1b ;  /* 0x0000001902027211 */ /* 0x000fc600078fdaff */
[----:B------:R1:W-:Y:S01]  /*0cf0*/  STS.U16 [R65+0x100], R14 ;  /* 0x0001000e41007388 */ /* 0x0003e20000000400 */
[----:B0-----:R-:W-:-:S03]  /*0d00*/  IADD3 R12, R25, 0x180, RZ ;  /* 0x00000180190c7810 */ /* 0x001fc60007ffe0ff */
[----:B------:R-:W-:Y:S01]  /*0d10*/  STS.U16 [R66+0x140], R15 ;  /* 0x0001400f42007388 */ /* 0x000fe20000000400 */
[----:B------:R-:W-:-:S03]  /*0d20*/  LEA.HI.SX32 R12, R12, R25, 0x1b ;  /* 0x000000190c0c7211 */ /* 0x000fc600078fdaff */
[----:B------:R-:W-:Y:S01]  /*0d30*/  STS.U16 [R67+0x180], R16 ;  /* 0x0001801043007388 */ /* 0x000fe20000000400 */
[----:B-1----:R-:W-:-:S03]  /*0d40*/  IADD3 R14, R25, 0x1a0, RZ ;  /* 0x000001a0190e7810 */ /* 0x002fc60007ffe0ff */
[----:B------:R-:W-:Y:S01]  /*0d50*/  STS.U16 [R68+0x1c0], R17 ;  /* 0x0001c01144007388 */ /* 0x000fe20000000400 */
[----:B------:R-:W-:-:S03]  /*0d60*/  LEA.HI.SX32 R14, R14, R25, 0x1b ;  /* 0x000000190e0e7211 */ /* 0x000fc600078fdaff */
[----:B------:R0:W-:Y:S04]  /*0d70*/  STS.U16 [R69+0x200], R72 ;  /* 0x0002004845007388 */ /* 0x0001e80000000400 */
[----:B------:R1:W-:Y:S01]  /*0d80*/  STS.U16 [R70+0x240], R73 ;  /* 0x0002404946007388 */ /* 0x0003e20000000400 */
[----:B0-----:R-:W-:-:S03]  /*0d90*/  IMAD.SHL.U32 R72, R2, 0x2, RZ ;  /* 0x0000000202487824 */ /* 0x001fc600078e00ff */
[----:B------:R0:W-:Y:S01]  /*0da0*/  STS.U16 [R71+0x280], R74 ;  /* 0x0002804a47007388 */ /* 0x0001e20000000400 */
[----:B-1----:R-:W-:Y:S02]  /*0db0*/  SHF.L.U32 R73, R12, 0x1, RZ ;  /* 0x000000010c497819 */ /* 0x002fe400000006ff */
[----:B------:R-:W-:Y:S01]  /*0dc0*/  SHF.L.U32 R12, R25, 0x4, RZ ;  /* 0x00000004190c7819 */ /* 0x000fe200000006ff */
[----:B------:R1:W-:Y:S01]  /*0dd0*/  STS.U16 [R72+0x2c0], R77 ;  /* 0x0002c04d48007388 */ /* 0x0003e20000000400 */
[----:B0-----:R-:W-:-:S03]  /*0de0*/  SHF.L.U32 R74, R14, 0x1, RZ ;  /* 0x000000010e4a7819 */ /* 0x001fc600000006ff */
[----:B------:R0:W-:Y:S01]  /*0df0*/  STS.U16 [R73+0x300], R78 ;  /* 0x0003004e49007388 */ /* 0x0001e20000000400 */
[----:B-1----:R-:W-:-:S03]  /*0e00*/  LEA.HI.SX32 R77, R12, R12, 0x1b ;  /* 0x0000000c0c4d7211 */ /* 0x002fc600078fdaff */
[----:B------:R1:W-:Y:S01]  /*0e10*/  STS.U16 [R74+0x340], R79 ;  /* 0x0003404f4a007388 */ /* 0x0003e20000000400 */
[----:B------:R-:W-:-:S03]  /*0e20*/  SHF.L.U32 R77, R77, 0x1, RZ ;  /* 0x000000014d4d7819 */ /* 0x000fc600000006ff */
        /* <DEDUP_REMOVED lines=19> */
[----:B------:R-:W-:Y:S01]  /*0f60*/  IMAD.MOV.U32 R3, RZ, RZ, R85 ;  /* 0x000000ffff037224 */ /* 0x000fe200078e0055 */
[----:B------:R-:W-:-:S02]  /*0f70*/  MOV R2, R84 ;  /* 0x0000005400027202 */ /* 0x000fc40000000f00 */
[----:B------:R-:W-:Y:S01]  /*0f80*/  BAR.SYNC.DEFER_BLOCKING 0x0 ;  /* 0x0000000000007b1d */ /* 0x000fe20000010000 */
[----:B------:R-:W-:Y:S02]  /*0f90*/  PRMT R85, RZ, 0x7610, R85 ;  /* 0x00007610ff557816 */ /* 0x000fe40000000055 */
[----:B------:R-:W-:Y:S02]  /*0fa0*/  PRMT R84, RZ, 0x7610, R84 ;  /* 0x00007610ff547816 */ /* 0x000fe40000000054 */
[----:B0-----:R-:W-:Y:S02]  /*0fb0*/  PRMT R78, RZ, 0x7610, R78 ;  /* 0x00007610ff4e7816 */ /* 0x001fe4000000004e */
[----:B-1----:R-:W-:Y:S02]  /*0fc0*/  PRMT R79, RZ, 0x7610, R79 ;  /* 0x00007610ff4f7816 */ /* 0x002fe4000000004f */
[----:B--2---:R-:W-:Y:S01]  /*0fd0*/  PRMT R80, RZ, 0x7610, R80 ;  /* 0x00007610ff507816 */ /* 0x004fe20000000050 */
[----:B------:R-:W2:Y:S01]  /*0fe0*/  @!P2 LDG.E.U16 R82, [R2.64] ;  /* 0x000000040252a981 */ /* 0x000ea2000c1e1500 */
        /* <DEDUP_REMOVED lines=16> */
[----:B------:R-:W-:Y:S02]  /*10f0*/  ISETP.GE.AND P1, PT, R60, R61, PT ;  /* 0x0000003d3c00720c */ /* 0x000fe40003f26270 */
[----:B---3--:R-:W-:Y:S01]  /*1100*/  PRMT R81, RZ, 0x7610, R81 ;  /* 0x00007610ff517816 */ /* 0x008fe20000000051 */
        /* <DEDUP_REMOVED lines=8> */
[----:B------:R-:W-:Y:S01]  /*1190*/  IMAD.MOV.U32 R104, RZ, RZ, c[0x0][0x16c] ;  /* 0x00005b00ff687624 */ /* 0x000fe200078e00ff */
[----:B------:R-:W-:Y:S04]  /*11a0*/  BSSY B0, `(.L_x_4036) ;  /* 0x0000059000007945 */ /* 0x000fe80003800000 */
[----:B------:R-:W-:Y:S01]  /*11b0*/  ISETP.GE.AND P6, PT, R104, 0x1, PT ;  /* 0x000000016800780c */ /* 0x000fe20003fc6270 */
[----:B--2---:R-:W-:Y:S04]  /*11c0*/  STS.U16 [R83], R82 ;  /* 0x0000005253007388 */ /* 0x004fe80000000400 */
        /* <DEDUP_REMOVED lines=86> */
.L_x_4037:
[----:B------:R-:W-:Y:S05]  /*1730*/  BSYNC B0 ;  /* 0x0000000000007941 */ /* 0x000fea0003800000 */
.L_x_4036:
        /* <DEDUP_REMOVED lines=36> */
.L_x_4039:
[----:B------:R-:W-:Y:S05]  /*1980*/  BSYNC B0 ;  /* 0x0000000000007941 */ /* 0x000fea0003800000 */
.L_x_4038:
        /* <DEDUP_REMOVED lines=38> */
.L_x_4041:
[----:B------:R-:W-:Y:S05]  /*1bf0*/  BSYNC B0 ;  /* 0x0000000000007941 */ /* 0x000fea0003800000 */
.L_x_4040:
        /* <DEDUP_REMOVED lines=36> */
.L_x_4043:
[----:B------:R-:W-:Y:S05]  /*1e40*/  BSYNC B0 ;  /* 0x0000000000007941 */ /* 0x000fea0003800000 */
.L_x_4042:
        /* <DEDUP_REMOVED lines=38> */
.L_x_4045:
[----:B------:R-:W-:Y:S05]  /*20b0*/  BSYNC B0 ;  /* 0x0000000000007941 */ /* 0x000fea0003800000 */
.L_x_4044:
        /* <DEDUP_REMOVED lines=36> */
.L_x_4047:
[----:B------:R-:W-:Y:S05]  /*2300*/  BSYNC B0 ;  /* 0x0000000000007941 */ /* 0x000fea0003800000 */
.L_x_4046:
        /* <DEDUP_REMOVED lines=38> */
.L_x_4049:
[----:B------:R-:W-:Y:S05]  /*2570*/  BSYNC B0 ;  /* 0x0000000000007941 */ /* 0x000fea0003800000 */
.L_x_4048:
        /* <DEDUP_REMOVED lines=37> */
.L_x_4051:
[----:B------:R-:W-:Y:S05]  /*27d0*/  BSYNC B0 ;  /* 0x0000000000007941 */ /* 0x000fea0003800000 */
.L_x_4050:
        /* <DEDUP_REMOVED lines=42> */
.L_x_4053:
[----:B------:R-:W-:Y:S05]  /*2a80*/  BSYNC B0 ;  /* 0x0000000000007941 */ /* 0x000fea0003800000 */
.L_x_4052:
        /* <DEDUP_REMOVED lines=40> */
.L_x_4055:
[----:B------:R-:W-:Y:S05]  /*2d10*/  BSYNC B0 ;  /* 0x0000000000007941 */ /* 0x000fea0003800000 */
.L_x_4054:
        /* <DEDUP_REMOVED lines=46> */
.L_x_4057:
[----:B------:R-:W-:Y:S05]  /*3000*/  BSYNC B0 ;  /* 0x0000000000007941 */ /* 0x000fea0003800000 */
.L_x_4056:
        /* <DEDUP_REMOVED lines=33> */
.L_x_4059:
[----:B------:R-:W-:Y:S05]  /*3220*/  BSYNC B0 ;  /* 0x0000000000007941 */ /* 0x000fea0003800000 */
.L_x_4058:
        /* <DEDUP_REMOVED lines=33> */
.L_x_4061:
[----:B------:R-:W-:Y:S05]  /*3440*/  BSYNC B0 ;  /* 0x0000000000007941 */ /* 0x000fea0003800000 */
.L_x_4060:
        /* <DEDUP_REMOVED lines=33> */
.L_x_4063:
[----:B------:R-:W-:Y:S05]  /*3660*/  BSYNC B0 ;  /* 0x0000000000007941 */ /* 0x000fea0003800000 */
.L_x_4062:
        /* <DEDUP_REMOVED lines=33> */
.L_x_4065:
[----:B------:R-:W-:Y:S05]  /*3880*/  BSYNC B0 ;  /* 0x0000000000007941 */ /* 0x000fea0003800000 */
.L_x_4064:
        /* <DEDUP_REMOVED lines=33> */
.L_x_4067:
[----:B------:R-:W-:Y:S05]  /*3aa0*/  BSYNC B0 ;  /* 0x0000000000007941 */ /* 0x000fea0003800000 */
.L_x_4066:
        /* <DEDUP_REMOVED lines=21> */
[----:B------:R-:W-:Y:S01]  /*3c00*/  HFMA2.MMA R127, -RZ, RZ, 0, 0 ;  /* 0x00000000ff7f7435 */ /* 0x000fe200000001ff */
[----:B------:R-:W-:Y:S01]  /*3c10*/  FMUL.FTZ R121, R122, R85 ;  /* 0x000000557a797220 */ /* 0x000fe20000410000 */
[----:B------:R-:W-:Y:S01]  /*3c20*/  ISETP.EQ.OR P0, PT, R26, RZ, P0 ;  /* 0x000000ff1a00720c */ /* 0x000fe20000702670 */
        /* <DEDUP_REMOVED lines=14> */
.L_x_4071:
[----:B------:R-:W-:Y:S02]  /*3d10*/  SHF.R.S32.HI R17, RZ, 0x1f, R127 ;  /* 0x0000001fff117819 */ /* 0x000fe4000001147f */
[----:B------:R-:W-:Y:S02]  /*3d20*/  MOV R12, R10 ;  /* 0x0000000a000c7202 */ /* 0x000fe40000000f00 */
[----:B------:R-:W-:Y:S01]  /*3d30*/  MOV R13, R27 ;  /* 0x0000001b000d7202 */ /* 0x000fe20000000f00 */
[----:B------:R-:W-:-:S04]  /*3d40*/  IMAD R14, R17, c[0x0][0x188], RZ ;  /* 0x00006200110e7a24 */ /* 0x000fc800078e02ff */
[----:B------:R-:W-:-:S04]  /*3d50*/  IMAD.WIDE.U32 R12, R127, c[0x0][0x188], R12 ;  /* 0x000062007f0c7a25 */ /* 0x000fc800078e000c */
[----:B------:R-:W-:Y:S01]  /*3d60*/  IMAD R15, R127, c[0x0][0x18c], R14 ;  /* 0x000063007f0f7a24 */ /* 0x000fe200078e020e */
[----:B------:R-:W-:-:S03]  /*3d70*/  LEA R14, P1, R12, c[0x0][0x220], 0x2 ;  /* 0x000088000c0e7a11 */ /* 0x000fc600078210ff */
[----:B------:R-:W-:-:S05]  /*3d80*/  IMAD.IADD R13, R13, 0x1, R15 ;  /* 0x000000010d0d7824 */ /* 0x000fca00078e020f */
[----:B------:R-:W-:-:S05]  /*3d90*/  LEA.HI.X R15, R12, c[0x0][0x224], R13, 0x2, P1 ;  /* 0x000089000c0f7a11 */ /* 0x000fca00008f140d */
[----:B------:R0:W2:Y:S01]  /*3da0*/  LDG.E R14, [R14.64] ;  /* 0x000000040e0e7981 */ /* 0x0000a2000c1e1900 */
[----:B------:R-:W-:Y:S01]  /*3db0*/  MOV R13, R29 ;  /* 0x0000001d000d7202 */ /* 0x000fe20000000f00 */
[----:B------:R-:W-:Y:S02]  /*3dc0*/  IMAD R130, R17, c[0x0][0x1a0], RZ ;  /* 0x0000680011827a24 */ /* 0x000fe400078e02ff */
[----:B------:R-:W1:Y:S02]  /*3dd0*/  S2R R126, SR_TID.X ;  /* 0x00000000007e7919 */ /* 0x000e640000002100 */
[----:B------:R-:W-:Y:S02]  /*3de0*/  IMAD R131, R127, c[0x0][0x1a4], R130 ;  /* 0x000069007f837a24 */ /* 0x000fe400078e0282 */
[----:B------:R-:W-:Y:S02]  /*3df0*/  IMAD R130, R17, c[0x0][0x1c0], RZ ;  /* 0x0000700011827a24 */ /* 0x000fe400078e02ff */
[----:B0-----:R-:W-:Y:S01]  /*3e00*/  IMAD.MOV.U32 R15, RZ, RZ, R31 ;  /* 0x000000ffff0f7224 */ /* 0x001fe200078e001f */
[----:B------:R-:W-:-:S02]  /*3e10*/  ISETP.GE.U32.AND P3, PT, R28, R61, PT ;  /* 0x0000003d1c00720c */ /* 0x000fc40003f66070 */
[----:B------:R-:W-:Y:S02]  /*3e20*/  ISETP.GE.U32.AND P4, PT, R30, R61, PT ;  /* 0x0000003d1e00720c */ /* 0x000fe40003f86070 */
[----:B------:R-:W-:Y:S02]  /*3e30*/  FSEL R159, R118, RZ, !P3 ;  /* 0x000000ff769f7208 */ /* 0x000fe40005800000 */
[----:B-1----:R-:W-:-:S04]  /*3e40*/  SHF.L.U32 R132, R126, 0x4, RZ ;  /* 0x000000047e847819 */ /* 0x002fc800000006ff */
[----:B------:R-:W-:-:S04]  /*3e50*/  ISETP.GE.U32.AND P2, PT, R132, R61, PT ;  /* 0x0000003d8400720c */ /* 0x000fc80003f46070 */
[----:B------:R-:W-:Y:S02]  /*3e60*/  FSEL R160, R117, RZ, !P2 ;  /* 0x000000ff75a07208 */ /* 0x000fe40005000000 */
[-C--:B------:R-:W-:Y:S02]  /*3e70*/  ISETP.GE.U32.AND P5, PT, R32, R61.reuse, PT ;  /* 0x0000003d2000720c */ /* 0x080fe40003fa6070 */
[----:B------:R-:W-:Y:S02]  /*3e80*/  FSEL R156, R116, RZ, !P4 ;  /* 0x000000ff749c7208 */ /* 0x000fe40006000000 */
[----:B------:R-:W-:Y:S02]  /*3e90*/  ISETP.GE.U32.AND P6, PT, R33, R61, PT ;  /* 0x0000003d2100720c */ /* 0x000fe40003fc6070 */
[----:B------:R-:W-:Y:S02]  /*3ea0*/  FSEL R140, R119, RZ, !P5 ;  /* 0x000000ff778c7208 */ /* 0x000fe40006800000 */
[----:B------:R-:W-:Y:S01]  /*3eb0*/  FSEL R142, R115, RZ, !P6 ;  /* 0x000000ff738e7208 */ /* 0x000fe20007000000 */
[----:B--2---:R-:W-:Y:S01]  /*3ec0*/  FMUL.FTZ R128, R14, 1.4426950216293334961 ;  /* 0x3fb8aa3b0e807820 */ /* 0x004fe20000410000 */
[----:B------:R-:W-:-:S03]  /*3ed0*/  MOV R14, R6 ;  /* 0x00000006000e7202 */ /* 0x000fc60000000f00 */
[C---:B------:R-:W-:Y:S02]  /*3ee0*/  FMUL.FTZ R12, R128.reuse, R78 ;  /* 0x0000004e800c7220 */ /* 0x040fe40000410000 */
[----:B------:R-:W-:Y:S02]  /*3ef0*/  FMUL.FTZ R16, R128, R79 ;  /* 0x0000004f80107220 */ /* 0x000fe40000410000 */
[----:B------:R0:W-:Y:S01]  /*3f00*/  MUFU.EX2 R163, R12 ;  /* 0x0000000c00a37308 */ /* 0x0001e20000000800 */
[----:B------:R-:W-:-:S04]  /*3f10*/  IMAD.WIDE.U32 R14, R127, c[0x0][0x1c0], R14 ;  /* 0x000070007f0e7a25 */ /* 0x000fc800078e000e */
[C---:B------:R-:W-:Y:S02]  /*3f20*/  FMUL.FTZ R157, R128.reuse, R80 ;  /* 0x00000050809d7220 */ /* 0x040fe40000410000 */
[C---:B------:R-:W-:Y:S01]  /*3f30*/  FMUL.FTZ R141, R128.reuse, R81 ;  /* 0x00000051808d7220 */ /* 0x040fe20000410000 */
[----:B------:R1:W2:Y:S01]  /*3f40*/  MUFU.EX2 R158, R16 ;  /* 0x00000010009e7308 */ /* 0x0002a20000000800 */
[----:B0-----:R-:W-:Y:S01]  /*3f50*/  MOV R12, R8 ;  /* 0x00000008000c7202 */ /* 0x001fe20000000f00 */
[----:B------:R-:W-:-:S04]  /*3f60*/  FMUL.FTZ R129, R128, R82 ;  /* 0x0000005280817220 */ /* 0x000fc80000410000 */
[----:B------:R-:W-:Y:S02]  /*3f70*/  IMAD.WIDE.U32 R12, R127, c[0x0][0x1a0], R12 ;  /* 0x000068007f0c7a25 */ /* 0x000fe400078e000c */
[----:B------:R-:W0:Y:S03]  /*3f80*/  MUFU.EX2 R157, R157 ;  /* 0x0000009d009d7308 */ /* 0x000e260000000800 */
[----:B------:R-:W-:Y:S01]  /*3f90*/  IADD3 R13, R13, R131, RZ ;  /* 0x000000830d0d7210 */ /* 0x000fe20007ffe0ff */
[----:B------:R-:W-:Y:S01]  /*3fa0*/  IMAD R131, R127, c[0x0][0x1c4], R130 ;  /* 0x000071007f837a24 */ /* 0x000fe200078e0282 */
[----:B-1----:R-:W-:Y:S01]  /*3fb0*/  LEA R16, P1, R12, c[0x0][0x228], 0x2 ;  /* 0x00008a000c107a11 */ /* 0x002fe200078210ff */
[----:B------:R-:W-:Y:S02]  /*3fc0*/  FMUL.FTZ R130, R128, R83 ;  /* 0x0000005380827220 */ /* 0x000fe40000410000 */
[----:B------:R-:W1:Y:S01]  /*3fd0*/  MUFU.EX2 R141, R141 ;  /* 0x0000008d008d7308 */ /* 0x000e620000000800 */
[----:B------:R-:W-:-:S02]  /*3fe0*/  LEA.HI.X R17, R12, c[0x0][0x22c], R13, 0x2, P1 ;  /* 0x00008b000c117a11 */ /* 0x000fc400008f140d */
[----:B------:R-:W-:Y:S02]  /*3ff0*/  LEA R12, P1, R14, c[0x0][0x230], 0x2 ;  /* 0x00008c000e0c7a11 */ /* 0x000fe400078210ff */
[----:B------:R-:W-:Y:S01]  /*4000*/  IADD3 R13, R15, R131, RZ ;  /* 0x000000830f0d7210 */ /* 0x000fe20007ffe0ff */
[----:B------:R-:W-:Y:S01]  /*4010*/  FMUL.FTZ R15, R128, R84 ;  /* 0x00000054800f7220 */ /* 0x000fe20000410000 */
[----:B--2---:R-:W-:Y:S01]  /*4020*/  FSEL R158, R158, 1, !P3 ;  /* 0x3f8000009e9e7808 */ /* 0x004fe20005800000 */
[----:B------:R-:W-:Y:S01]  /*4030*/  MUFU.EX2 R129, R129 ;  /* 0x0000008100817308 */ /* 0x000fe20000000800 */
[----:B------:R-:W-:Y:S01]  /*4040*/  LEA.HI.X R13, R14, c[0x0][0x234], R13, 0x2, P1 ;  /* 0x00008d000e0d7a11 */ /* 0x000fe200008f140d */
[C---:B------:R-:W-:Y:S01]  /*4050*/  FMUL.FTZ R14, R128.reuse, R85 ;  /* 0x00000055800e7220 */ /* 0x040fe20000410000 */
[----:B------:R-:W-:Y:S01]  /*4060*/  FSEL R163, R163, 1, !P2 ;  /* 0x3f800000a3a37808 */ /* 0x000fe20005000000 */
[----:B------:R-:W-:Y:S01]  /*4070*/  FMUL.FTZ R155, R128, R87 ;  /* 0x00000057809b7220 */ /* 0x000fe20000410000 */
[----:B------:R-:W-:Y:S01]  /*4080*/  ISETP.GE.U32.AND P3, PT, R36, R61, PT ;  /* 0x0000003d2400720c */ /* 0x000fe20003f66070 */
[----:B------:R2:W3:Y:S02]  /*4090*/  LDG.E R139, [R12.64] ;  /* 0x000000040c8b7981 */ /* 0x0004e4000c1e1900 */
[----:B------:R-:W4:Y:S01]  /*40a0*/  MUFU.EX2 R14, R14 ;  /* 0x0000000e000e7308 */ /* 0x000f220000000800 */
[----:B0-----:R-:W-:Y:S01]  /*40b0*/  FSEL R157, R157, 1, !P4 ;  /* 0x3f8000009d9d7808 */ /* 0x001fe20006000000 */
[----:B------:R-:W-:-:S06]  /*40c0*/  FMUL.FTZ R131, R128, R86 ;  /* 0x0000005680837220 */ /* 0x000fcc0000410000 */
[----:B------:R-:W0:Y:S01]  /*40d0*/  MUFU.EX2 R130, R130 ;  /* 0x0000008200827308 */ /* 0x000e220000000800 */
[----:B--2---:R-:W-:Y:S01]  /*40e0*/  FFMA.FTZ R12, R160, R158, R159 ;  /* 0x0000009ea00c7223 */ /* 0x004fe2000001009f */
[----:B-1----:R-:W-:Y:S01]  /*40f0*/  FSEL R141, R141, 1, !P5 ;  /* 0x3f8000008d8d7808 */ /* 0x002fe20006800000 */
[----:B------:R-:W-:Y:S01]  /*4100*/  FMUL.FTZ R161, R128, R88 ;  /* 0x0000005880a17220 */ /* 0x000fe20000410000 */
[----:B------:R1:W3:Y:S04]  /*4110*/  LDG.E R138, [R16.64] ;  /* 0x00000004108a7981 */ /* 0x0002e8000c1e1900 */
[----:B------:R-:W2:Y:S01]  /*4120*/  MUFU.EX2 R15, R15 ;  /* 0x0000000f000f7308 */ /* 0x000ea20000000800 */
[----:B----4-:R-:W-:Y:S01]  /*4130*/  FSEL R151, R14, 1, !P3 ;  /* 0x3f8000000e977808 */ /* 0x010fe20005800000 */
[----:B------:R-:W-:-:S02]  /*4140*/  FMUL.FTZ R14, R163, R158 ;  /* 0x0000009ea30e7220 */ /* 0x000fc40000410000 */
[C---:B------:R-:W-:Y:S02]  /*4150*/  FFMA.FTZ R12, R157.reuse, R12, R156 ;  /* 0x0000000c9d0c7223 */ /* 0x040fe4000001009c */
[----:B------:R-:W-:Y:S01]  /*4160*/  FMUL.FTZ R14, R157, R14 ;  /* 0x0000000e9d0e7220 */ /* 0x000fe20000410000 */
[-C--:B------:R-:W-:Y:S01]  /*4170*/  ISETP.GE.U32.AND P1, PT, R34, R61.reuse, PT ;  /* 0x0000003d2200720c */ /* 0x080fe20003f26070 */
[----:B------:R-:W4:Y:S01]  /*4180*/  MUFU.EX2 R131, R131 ;  /* 0x0000008300837308 */ /* 0x000f220000000800 */
[----:B------:R-:W-:Y:S01]  /*4190*/  FSEL R145, R129, 1, !P6 ;  /* 0x3f80000081917808 */ /* 0x000fe20007000000 */
[C---:B------:R-:W-:Y:S02]  /*41a0*/  FFMA.FTZ R12, R141.reuse, R12, R140 ;  /* 0x0000000c8d0c7223 */ /* 0x040fe4000001008c */
[----:B------:R-:W-:Y:S01]  /*41b0*/  FMUL.FTZ R14, R141, R14 ;  /* 0x0000000e8d0e7220 */ /* 0x000fe20000410000 */
[----:B------:R-:W-:Y:S01]  /*41c0*/  ISETP.GE.U32.AND P2, PT, R35, R61, PT ;  /* 0x0000003d2300720c */ /* 0x000fe20003f46070 */
[----:B------:R-:W-:Y:S01]  /*41d0*/  FFMA.FTZ R12, R145, R12, R142 ;  /* 0x0000000c910c7223 */ /* 0x000fe2000001008e */
[----:B------:R-:W-:Y:S01]  /*41e0*/  FSEL R144, R120, RZ, !P1 ;  /* 0x000000ff78907208 */ /* 0x000fe20004800000 */
[----:B------:R-:W5:Y:S01]  /*41f0*/  MUFU.EX2 R155, R155 ;  /* 0x0000009b009b7308 */ /* 0x000f620000000800 */
[----:B0-----:R-:W-:Y:S01]  /*4200*/  FSEL R147, R130, 1, !P1 ;  /* 0x3f80000082937808 */ /* 0x001fe20004800000 */
[----:B------:R-:W-:-:S02]  /*4210*/  FMUL.FTZ R136, R128, R89 ;  /* 0x0000005980887220 */ /* 0x000fc40000410000 */
[----:B------:R-:W-:Y:S01]  /*4220*/  FMUL.FTZ R14, R145, R14 ;  /* 0x0000000e910e7220 */ /* 0x000fe20000410000 */
[----:B------:R-:W-:Y:S01]  /*4230*/  FSEL R146, R114, RZ, !P2 ;  /* 0x000000ff72927208 */ /* 0x000fe20005000000 */
[----:B------:R-:W-:Y:S01]  /*4240*/  FFMA.FTZ R12, R147, R12, R144 ;  /* 0x0000000c930c7223 */ /* 0x000fe20000010090 */
[----:B--2---:R-:W-:Y:S01]  /*4250*/  FSEL R149, R15, 1, !P2 ;  /* 0x3f8000000f957808 */ /* 0x004fe20005000000 */
[----:B------:R-:W0:Y:S01]  /*4260*/  MUFU.EX2 R161, R161 ;  /* 0x000000a100a17308 */ /* 0x000e220000000800 */
[----:B------:R-:W-:Y:S02]  /*4270*/  FMUL.FTZ R134, R128, R90 ;  /* 0x0000005a80867220 */ /* 0x000fe40000410000 */
[----:B------:R-:W-:Y:S01]  /*4280*/  FMUL.FTZ R14, R147, R14 ;  /* 0x0000000e930e7220 */ /* 0x000fe20000410000 */
[----:B------:R-:W-:Y:S01]  /*4290*/  ISETP.GE.U32.AND P4, PT, R37, R61, PT ;  /* 0x0000003d2500720c */ /* 0x000fe20003f86070 */
[----:B------:R-:W-:Y:S01]  /*42a0*/  FFMA.FTZ R12, R149, R12, R146 ;  /* 0x0000000c950c7223 */ /* 0x000fe20000010092 */
[----:B------:R-:W-:-:S02]  /*42b0*/  FSEL R148, R121, RZ, !P3 ;  /* 0x000000ff79947208 */ /* 0x000fc40005800000 */
[----:B------:R-:W2:Y:S01]  /*42c0*/  MUFU.EX2 R136, R136 ;  /* 0x0000008800887308 */ /* 0x000ea20000000800 */
[----:B------:R-:W-:Y:S02]  /*42d0*/  FMUL.FTZ R132, R128, R91 ;  /* 0x0000005b80847220 */ /* 0x000fe40000410000 */
[----:B------:R-:W-:Y:S01]  /*42e0*/  FMUL.FTZ R14, R149, R14 ;  /* 0x0000000e950e7220 */ /* 0x000fe20000410000 */
[----:B------:R-:W-:Y:S01]  /*42f0*/  ISETP.GE.U32.AND P5, PT, R38, R61, PT ;  /* 0x0000003d2600720c */ /* 0x000fe20003fa6070 */
[----:B------:R-:W-:Y:S01]  /*4300*/  FFMA.FTZ R12, R151, R12, R148 ;  /* 0x0000000c970c7223 */ /* 0x000fe20000010094 */
[----:B------:R-:W-:Y:S02]  /*4310*/  FSEL R150, R113, RZ, !P4 ;  /* 0x000000ff71967208 */ /* 0x000fe40006000000 */
[----:B------:R-:W0:Y:S01]  /*4320*/  MUFU.EX2 R134, R134 ;  /* 0x0000008600867308 */ /* 0x000e220000000800 */
[----:B----4-:R-:W-:Y:S01]  /*4330*/  FSEL R153, R131, 1, !P4 ;  /* 0x3f80000083997808 */ /* 0x010fe20006000000 */
[----:B------:R-:W-:-:S02]  /*4340*/  FMUL.FTZ R130, R128, R92 ;  /* 0x0000005c80827220 */ /* 0x000fc40000410000 */
[----:B------:R-:W-:Y:S01]  /*4350*/  FMUL.FTZ R14, R151, R14 ;  /* 0x0000000e970e7220 */ /* 0x000fe20000410000 */
[----:B------:R-:W-:Y:S01]  /*4360*/  ISETP.GE.U32.AND P6, PT, R39, R61, PT ;  /* 0x0000003d2700720c */ /* 0x000fe20003fc6070 */
[----:B------:R-:W-:Y:S01]  /*4370*/  FFMA.FTZ R12, R153, R12, R150 ;  /* 0x0000000c990c7223 */ /* 0x000fe20000010096 */
[----:B------:R-:W-:Y:S01]  /*4380*/  FSEL R152, R122, RZ, !P5 ;  /* 0x000000ff7a987208 */ /* 0x000fe20006800000 */
[----:B------:R-:W4:Y:S01]  /*4390*/  MUFU.EX2 R132, R132 ;  /* 0x0000008400847308 */ /* 0x000f220000000800 */
[----:B-----5:R-:W-:Y:S01]  /*43a0*/  FSEL R155, R155, 1, !P5 ;  /* 0x3f8000009b9b7808 */ /* 0x020fe20006800000 */
[----:B------:R-:W-:Y:S02]  /*43b0*/  FMUL.FTZ R14, R153, R14 ;  /* 0x0000000e990e7220 */ /* 0x000fe40000410000 */
[----:B------:R-:W-:Y:S01]  /*43c0*/  FMUL.FTZ R128, R128, R93 ;  /* 0x0000005d80807220 */ /* 0x000fe20000410000 */
[-C--:B------:R-:W-:Y:S01]  /*43d0*/  ISETP.GE.U32.AND P1, PT, R40, R61.reuse, PT ;  /* 0x0000003d2800720c */ /* 0x080fe20003f26070 */
[----:B------:R-:W-:Y:S01]  /*43e0*/  FFMA.FTZ R12, R155, R12, R152 ;  /* 0x0000000c9b0c7223 */ /* 0x000fe20000010098 */
[----:B------:R-:W-:Y:S01]  /*43f0*/  FSEL R154, R112, RZ, !P6 ;  /* 0x000000ff709a7208 */ /* 0x000fe20007000000 */
[----:B------:R-:W5:Y:S01]  /*4400*/  MUFU.EX2 R130, R130 ;  /* 0x0000008200827308 */ /* 0x000f620000000800 */
[----:B0-----:R-:W-:Y:S01]  /*4410*/  FSEL R161, R161, 1, !P6 ;  /* 0x3f800000a1a17808 */ /* 0x001fe20007000000 */
[----:B------:R-:W-:Y:S01]  /*4420*/  FMUL.FTZ R14, R155, R14 ;  /* 0x0000000e9b0e7220 */ /* 0x000fe20000410000 */
[----:B------:R-:W-:-:S02]  /*4430*/  ISETP.GE.U32.AND P2, PT, R41, R61, PT ;  /* 0x0000003d2900720c */ /* 0x000fc40003f46070 */
[----:B------:R-:W-:Y:S01]  /*4440*/  FSEL R137, R123, RZ, !P1 ;  /* 0x000000ff7b897208 */ /* 0x000fe20004800000 */
[C---:B------:R-:W-:Y:S01]  /*4450*/  FFMA.FTZ R12, R161.reuse, R12, R154 ;  /* 0x0000000ca10c7223 */ /* 0x040fe2000001009a */
[----:B--2---:R-:W-:Y:S01]  /*4460*/  FSEL R136, R136, 1, !P1 ;  /* 0x3f80000088887808 */ /* 0x004fe20004800000 */
[----:B------:R-:W0:Y:S01]  /*4470*/  MUFU.EX2 R128, R128 ;  /* 0x0000008000807308 */ /* 0x000e220000000800 */
[----:B------:R-:W-:Y:S01]  /*4480*/  FMUL.FTZ R13, R161, R14 ;  /* 0x0000000ea10d7220 */ /* 0x000fe20000410000 */
[----:B------:R-:W-:Y:S02]  /*4490*/  ISETP.GE.U32.AND P3, PT, R42, R61, PT ;  /* 0x0000003d2a00720c */ /* 0x000fe40003f66070 */
[----:B------:R-:W-:Y:S01]  /*44a0*/  FSEL R135, R111, RZ, !P2 ;  /* 0x000000ff6f877208 */ /* 0x000fe20005000000 */
[----:B------:R-:W-:Y:S01]  /*44b0*/  FFMA.FTZ R12, R136, R12, R137 ;  /* 0x0000000c880c7223 */ /* 0x000fe20000010089 */
[----:B------:R-:W-:Y:S01]  /*44c0*/  FSEL R134, R134, 1, !P2 ;  /* 0x3f80000086867808 */ /* 0x000fe20005000000 */
[----:B------:R-:W-:Y:S01]  /*44d0*/  FMUL.FTZ R13, R136, R13 ;  /* 0x0000000d880d7220 */ /* 0x000fe20000410000 */
[----:B------:R-:W-:-:S02]  /*44e0*/  ISETP.GE.U32.AND P4, PT, R43, R61, PT ;  /* 0x0000003d2b00720c */ /* 0x000fc40003f86070 */
[----:B------:R-:W-:Y:S01]  /*44f0*/  FSEL R133, R124, RZ, !P3 ;  /* 0x000000ff7c857208 */ /* 0x000fe20005800000 */
[----:B------:R-:W-:Y:S01]  /*4500*/  FFMA.FTZ R12, R134, R12, R135 ;  /* 0x0000000c860c7223 */ /* 0x000fe20000010087 */
[----:B----4-:R-:W-:Y:S01]  /*4510*/  FSEL R132, R132, 1, !P3 ;  /* 0x3f80000084847808 */ /* 0x010fe20005800000 */
[----:B------:R-:W-:Y:S01]  /*4520*/  FMUL.FTZ R13, R134, R13 ;  /* 0x0000000d860d7220 */ /* 0x000fe20000410000 */
[----:B------:R-:W-:Y:S02]  /*4530*/  ISETP.GE.U32.AND P5, PT, R44, R61, PT ;  /* 0x0000003d2c00720c */ /* 0x000fe40003fa6070 */
[----:B------:R-:W-:Y:S01]  /*4540*/  FSEL R131, R110, RZ, !P4 ;  /* 0x000000ff6e837208 */ /* 0x000fe20006000000 */
[----:B------:R-:W-:Y:S01]  /*4550*/  FFMA.FTZ R12, R132, R12, R133 ;  /* 0x0000000c840c7223 */ /* 0x000fe20000010085 */
[----:B-----5:R-:W-:Y:S01]  /*4560*/  FSEL R130, R130, 1, !P4 ;  /* 0x3f80000082827808 */ /* 0x020fe20006000000 */
[----:B------:R-:W-:Y:S01]  /*4570*/  FMUL.FTZ R13, R132, R13 ;  /* 0x0000000d840d7220 */ /* 0x000fe20000410000 */
[----:B------:R-:W-:-:S02]  /*4580*/  FSEL R129, R125, RZ, !P5 ;  /* 0x000000ff7d817208 */ /* 0x000fc40006800000 */
[----:B0-----:R-:W-:Y:S01]  /*4590*/  FSEL R128, R128, 1, !P5 ;  /* 0x3f80000080807808 */ /* 0x001fe20006800000 */
[C---:B------:R-:W-:Y:S02]  /*45a0*/  FFMA.FTZ R12, R130.reuse, R12, R131 ;  /* 0x0000000c820c7223 */ /* 0x040fe40000010083 */
[----:B------:R-:W-:Y:S02]  /*45b0*/  FMUL.FTZ R15, R130, R13 ;  /* 0x0000000d820f7220 */ /* 0x000fe40000410000 */
[C---:B------:R-:W-:Y:S02]  /*45c0*/  FFMA.FTZ R13, R128.reuse, R12, R129 ;  /* 0x0000000c800d7223 */ /* 0x040fe40000010081 */
[----:B------:R-:W-:-:S03]  /*45d0*/  FMUL.FTZ R12, R128, R15 ;  /* 0x0000000f800c7220 */ /* 0x000fc60000410000 */
[----:B------:R-:W0:Y:S04]  /*45e0*/  SHFL.UP PT, R14, R13, 0x1, RZ ;  /* 0x042000000d0e7989 */ /* 0x000e2800000e00ff */
[----:B------:R-:W2:Y:S01]  /*45f0*/  SHFL.UP PT, R15, R12, 0x1, RZ ;  /* 0x042000000c0f7989 */ /* 0x000ea200000e00ff */
[----:B------:R-:W-:-:S13]  /*4600*/  ISETP.GE.AND P1, PT, R25, 0x1, PT ;  /* 0x000000011900780c */ /* 0x000fda0003f26270 */
[C---:B0-----:R-:W-:Y:S02]  /*4610*/  @P1 FFMA.FTZ R13, R12.reuse, R14, R13 ;  /* 0x0000000e0c0d1223 */ /* 0x041fe4000001000d */
[----:B--2---:R-:W-:-:S03]  /*4620*/  @P1 FMUL.FTZ R12, R12, R15 ;  /* 0x0000000f0c0c1220 */ /* 0x004fc60000410000 */
        /* <DEDUP_REMOVED lines=10> */
[----:B-1----:R-:W0:Y:S04]  /*46d0*/  SHFL.UP PT, R16, R13, 0x8, RZ ;  /* 0x050000000d107989 */ /* 0x002e2800000e00ff */
[----:B------:R-:W1:Y:S01]  /*46e0*/  SHFL.UP PT, R17, R12, 0x8, RZ ;  /* 0x050000000c117989 */ /* 0x000e6200000e00ff */
[C---:B------:R-:W-:Y:S01]  /*46f0*/  ISETP.GE.AND P1, PT, R25.reuse, 0x8, PT ;  /* 0x000000081900780c */ /* 0x040fe20003f26270 */
[----:B------:R-:W-:Y:S01]  /*4700*/  IMAD.MOV.U32 R15, RZ, RZ, RZ ;  /* 0x000000ffff0f7224 */ /* 0x000fe200078e00ff */
[----:B------:R-:W-:Y:S02]  /*4710*/  MOV R14, 0x3f800000 ;  /* 0x3f800000000e7802 */ /* 0x000fe40000000f00 */
[----:B------:R-:W-:-:S04]  /*4720*/  ISETP.NE.AND P2, PT, R25, 0x1f, PT ;  /* 0x0000001f1900780c */ /* 0x000fc80003f45270 */
[----:B------:R-:W-:Y:S05]  /*4730*/  @!P0 LDS.64 R14, [R127.X8+0x450] ;  /* 0x000450007f0e8984 */ /* 0x000fea0000008a00 */
[C---:B0-----:R-:W-:Y:S02]  /*4740*/  @P1 FFMA.FTZ R13, R12.reuse, R16, R13 ;  /* 0x000000100c0d1223 */ /* 0x041fe4000001000d */
[----:B-1----:R-:W-:-:S03]  /*4750*/  @P1 FMUL.FTZ R12, R12, R17 ;  /* 0x000000110c0c1220 */ /* 0x002fc60000410000 */
[----:B------:R-:W0:Y:S04]  /*4760*/  SHFL.UP PT, R16, R13, 0x10, RZ ;  /* 0x060000000d107989 */ /* 0x000e2800000e00ff */
[----:B------:R-:W1:Y:S01]  /*4770*/  SHFL.UP PT, R17, R12, 0x10, RZ ;  /* 0x060000000c117989 */ /* 0x000e6200000e00ff */
[----:B------:R-:W-:-:S13]  /*4780*/  ISETP.GE.AND P1, PT, R25, 0x10, PT ;  /* 0x000000101900780c */ /* 0x000fda0003f26270 */
[C---:B0-----:R-:W-:Y:S02]  /*4790*/  @P1 FFMA.FTZ R13, R12.reuse, R16, R13 ;  /* 0x000000100c0d1223 */ /* 0x041fe4000001000d */
[----:B-1----:R-:W-:-:S05]  /*47a0*/  @P1 FMUL.FTZ R12, R12, R17 ;  /* 0x000000110c0c1220 */ /* 0x002fca0000410000 */
[----:B------:R-:W-:Y:S04]  /*47b0*/  @!P2 STS.64 [0x430], R12 ;  /* 0x0004300cff00a388 */ /* 0x000fe80000000a00 */
[----:B------:R-:W-:Y:S01]  /*47c0*/  BAR.SYNC.DEFER_BLOCKING 0x0 ;  /* 0x0000000000007b1d */ /* 0x000fe20000010000 */
[----:B------:R-:W-:-:S13]  /*47d0*/  ISETP.NE.AND P3, PT, R25, RZ, PT ;  /* 0x000000ff1900720c */ /* 0x000fda0003f65270 */
[----:B------:R-:W-:Y:S04]  /*47e0*/  @!P3 STS.64 [0x440], R14 ;  /* 0x0004400eff00b388 */ /* 0x000fe80000000a00 */
[----:B------:R-:W-:Y:S04]  /*47f0*/  LDS.64 R16, [0x430] ;  /* 0x00043000ff107984 */ /* 0x000fe80000000a00 */
[----:B------:R-:W-:Y:S06]  /*4800*/  BAR.SYNC.DEFER_BLOCKING 0x0 ;  /* 0x0000000000007b1d */ /* 0x000fec0000010000 */
[----:B------:R-:W0:Y:S04]  /*4810*/  SHFL.UP PT, R164, R13, 0x1, RZ ;  /* 0x042000000da47989 */ /* 0x000e2800000e00ff */
[----:B------:R-:W1:Y:S04]  /*4820*/  SHFL.UP PT, R162, R12, 0x1, RZ ;  /* 0x042000000ca27989 */ /* 0x000e6800000e00ff */
[----:B------:R-:W2:Y:S01]  /*4830*/  LDS R165, [0x444] ;  /* 0x00044400ffa57984 */ /* 0x000ea20000000800 */
[----:B------:R-:W-:-:S02]  /*4840*/  ISETP.NE.AND P1, PT, R126, RZ, PT ;  /* 0x000000ff7e00720c */ /* 0x000fc40003f25270 */
[----:B0-----:R-:W-:Y:S02]  /*4850*/  @!P3 MOV R164, R15 ;  /* 0x0000000f00a4b202 */ /* 0x001fe40000000f00 */
[----:B-1----:R-:W-:-:S09]  /*4860*/  @!P3 MOV R162, R14 ;  /* 0x0000000e00a2b202 */ /* 0x002fd20000000f00 */
[----:B--2---:R-:W-:-:S04]  /*4870*/  @P1 FFMA.FTZ R164, R165, R162, R164 ;  /* 0x000000a2a5a41223 */ /* 0x004fc800000100a4 */
[----:B------:R-:W-:-:S04]  /*4880*/  FFMA.FTZ R163, R163, R164, R160 ;  /* 0x000000a4a3a37223 */ /* 0x000fc800000100a0 */
[----:B------:R-:W-:-:S04]  /*4890*/  FFMA.FTZ R158, R158, R163, R159 ;  /* 0x000000a39e9e7223 */ /* 0x000fc8000001009f */
[----:B------:R-:W-:-:S04]  /*48a0*/  FFMA.FTZ R157, R157, R158, R156 ;  /* 0x0000009e9d9d7223 */ /* 0x000fc8000001009c */
[----:B------:R-:W-:-:S04]  /*48b0*/  FFMA.FTZ R140, R141, R157, R140 ;  /* 0x0000009d8d8c7223 */ /* 0x000fc8000001008c */
[----:B------:R-:W-:-:S04]  /*48c0*/  FFMA.FTZ R145, R145, R140, R142 ;  /* 0x0000008c91917223 */ /* 0x000fc8000001008e */
[----:B------:R-:W-:Y:S01]  /*48d0*/  FFMA.FTZ R144, R147, R145, R144 ;  /* 0x0000009193907223 */ /* 0x000fe20000010090 */
[----:B------:R-:W-:-:S03]  /*48e0*/  ISETP.NE.AND P1, PT, R126, RZ, PT ;  /* 0x000000ff7e00720c */ /* 0x000fc60003f25270 */
[----:B------:R-:W-:-:S04]  /*48f0*/  FFMA.FTZ R149, R149, R144, R146 ;  /* 0x0000009095957223 */ /* 0x000fc80000010092 */
[----:B------:R-:W-:-:S04]  /*4900*/  FFMA.FTZ R148, R151, R149, R148 ;  /* 0x0000009597947223 */ /* 0x000fc80000010094 */
[----:B------:R-:W-:Y:S01]  /*4910*/  FFMA.FTZ R153, R153, R148, R150 ;  /* 0x0000009499997223 */ /* 0x000fe20000010096 */
[----:B------:R-:W-:Y:S03]  /*4920*/  BSSY B0, `(.L_x_4069) ;  /* 0x000000f000007945 */ /* 0x000fe60003800000 */
[----:B------:R-:W-:Y:S02]  /*4930*/  FFMA.FTZ R152, R155, R153, R152 ;  /* 0x000000999b987223 */ /* 0x000fe40000010098 */
[----:B------:R-:W-:Y:S02]  /*4940*/  FFMA.FTZ R17, R16, R15, R17 ;  /* 0x0000000f10117223 */ /* 0x000fe40000010011 */
[----:B---3--:R-:W-:Y:S02]  /*4950*/  FMUL.FTZ R138, R139, R138 ;  /* 0x0000008a8b8a7220 */ /* 0x008fe40000410000 */
[----:B------:R-:W-:-:S02]  /*4960*/  FFMA.FTZ R161, R161, R152, R154 ;  /* 0x00000098a1a17223 */ /* 0x000fc4000001009a */
[----:B------:R-:W-:Y:S01]  /*4970*/  FMUL.FTZ R16, R16, R14 ;  /* 0x0000000e10107220 */ /* 0x000fe20000410000 */
        /* <DEDUP_REMOVED lines=9> */
.L_x_4070:
[----:B------:R-:W-:Y:S05]  /*4a10*/  BSYNC B0 ;  /* 0x0000000000007941 */ /* 0x000fea0003800000 */
.L_x_4069:
[----:B------:R-:W-:Y:S01]  /*4a20*/  FFMA.FTZ R136, R136, R161, R137 ;  /* 0x000000a188887223 */ /* 0x000fe20000010089 */
[----:B0-----:R-:W-:Y:S01]  /*4a30*/  IADD3 R127, R127, 0x1, RZ ;  /* 0x000000017f7f7810 */ /* 0x001fe20007ffe0ff */
[----:B------:R-:W-:Y:S02]  /*4a40*/  FFMA.FTZ R94, R138, R163, R94 ;  /* 0x000000a38a5e7223 */ /* 0x000fe4000001005e */
[----:B------:R-:W-:Y:S01]  /*4a50*/  FFMA.FTZ R135, R134, R136, R135 ;  /* 0x0000008886877223 */ /* 0x000fe20000010087 */
[----:B------:R-:W-:Y:S01]  /*4a60*/  ISETP.GE.AND P1, PT, R127, c[0x0][0x16c], PT ;  /* 0x00005b007f007a0c */ /* 0x000fe20003f26270 */
[----:B------:R-:W-:Y:S02]  /*4a70*/  FFMA.FTZ R95, R138, R158, R95 ;  /* 0x0000009e8a5f7223 */ /* 0x000fe4000001005f */
[----:B------:R-:W-:Y:S02]  /*4a80*/  FFMA.FTZ R132, R132, R135, R133 ;  /* 0x0000008784847223 */ /* 0x000fe40000010085 */
[----:B------:R-:W-:-:S02]  /*4a90*/  FFMA.FTZ R96, R138, R157, R96 ;  /* 0x0000009d8a607223 */ /* 0x000fc40000010060 */
[----:B------:R-:W-:Y:S02]  /*4aa0*/  FFMA.FTZ R131, R130, R132, R131 ;  /* 0x0000008482837223 */ /* 0x000fe40000010083 */
[----:B------:R-:W-:Y:S02]  /*4ab0*/  FFMA.FTZ R97, R138, R140, R97 ;  /* 0x0000008c8a617223 */ /* 0x000fe40000010061 */
[----:B------:R-:W-:Y:S02]  /*4ac0*/  FFMA.FTZ R128, R128, R131, R129 ;  /* 0x0000008380807223 */ /* 0x000fe40000010081 */
        /* <DEDUP_REMOVED lines=11> */
[----:B------:R-:W-:Y:S01]  /*4b80*/  FFMA.FTZ R109, R138, R128, R109 ;  /* 0x000000808a6d7223 */ /* 0x000fe2000001006d */
[----:B------:R-:W-:Y:S05]  /*4b90*/  @!P1 BRA `(.L_x_4071) ;  /* 0xfffff17000009947 */ /* 0x000fea000383ffff */
.L_x_4068:
[----:B------:R-:W-:Y:S01]  /*4ba0*/  BAR.SYNC.DEFER_BLOCKING 0x0 ;  /* 0x0000000000007b1d */ /* 0x000fe20000010000 */
[----:B------:R-:W-:Y:S02]  /*4bb0*/  ISETP.NE.AND P0, PT, R126, RZ, PT ;  /* 0x000000ff7e00720c */ /* 0x000fe40003f05270 */
[----:B------:R-:W-:Y:S02]  /*4bc0*/  F2FP.PACK_AB R94, R95, R94 ;  /* 0x0000005e5f5e723e */ /* 0x000fe400000000ff */
[----:B------:R-:W-:Y:S01]  /*4bd0*/  F2FP.PACK_AB R96, R97, R96 ;  /* 0x000000606160723e */ /* 0x000fe200000000ff */
[----:B------:R-:W-:Y:S01]  /*4be0*/  BSSY B0, `(.L_x_4072) ;  /* 0x0000049000007945 */ /* 0x000fe20003800000 */
[----:B------:R-:W-:-:S02]  /*4bf0*/  F2FP.PACK_AB R98, R99, R98 ;  /* 0x000000626362723e */ /* 0x000fc400000000ff */
[----:B------:R-:W-:Y:S02]  /*4c00*/  PRMT R12, R94, 0x7632, R12 ;  /* 0x000076325e0c7816 */ /* 0x000fe4000000000c */
[----:B------:R-:W-:Y:S02]  /*4c10*/  PRMT R13, R96, 0x7632, R13 ;  /* 0x00007632600d7816 */ /* 0x000fe4000000000d */
[----:B------:R-:W-:Y:S02]  /*4c20*/  F2FP.PACK_AB R100, R101, R100 ;  /* 0x000000646564723e */ /* 0x000fe400000000ff */
[----:B------:R-:W-:Y:S02]  /*4c30*/  PRMT R14, R98, 0x7632, R14 ;  /* 0x00007632620e7816 */ /* 0x000fe4000000000e */
[----:B------:R-:W-:Y:S02]  /*4c40*/  F2FP.PACK_AB R102, R103, R102 ;  /* 0x000000666766723e */ /* 0x000fe400000000ff */
[----:B------:R-:W-:-:S02]  /*4c50*/  F2FP.PACK_AB R104, R105, R104 ;  /* 0x000000686968723e */ /* 0x000fc400000000ff */
[----:B------:R-:W-:Y:S02]  /*4c60*/  F2FP.PACK_AB R106, R107, R106 ;  /* 0x0000006a6b6a723e */ /* 0x000fe400000000ff */
[----:B------:R-:W-:Y:S01]  /*4c70*/  F2FP.PACK_AB R108, R109, R108 ;  /* 0x0000006c6d6c723e */ /* 0x000fe200000000ff */
[----:B------:R0:W-:Y:S01]  /*4c80*/  STS.U16 [R77+0x2], R12 ;  /* 0x0000020c4d007388 */ /* 0x0001e20000000400 */
[----:B------:R-:W-:Y:S02]  /*4c90*/  PRMT R15, R100, 0x7632, R15 ;  /* 0x00007632640f7816 */ /* 0x000fe4000000000f */
[----:B------:R-:W-:Y:S01]  /*4ca0*/  PRMT R16, R102, 0x7632, R16 ;  /* 0x0000763266107816 */ /* 0x000fe20000000010 */
[----:B------:R1:W-:Y:S01]  /*4cb0*/  STS.U16 [R77+0x6], R13 ;  /* 0x0000060d4d007388 */ /* 0x0003e20000000400 */
[----:B------:R-:W-:Y:S02]  /*4cc0*/  PRMT R17, R106, 0x7632, R17 ;  /* 0x000076326a117816 */ /* 0x000fe40000000011 */
[----:B------:R-:W-:Y:S01]  /*4cd0*/  PRMT R78, R108, 0x7632, R78 ;  /* 0x000076326c4e7816 */ /* 0x000fe2000000004e */
[----:B------:R2:W-:Y:S01]  /*4ce0*/  STS.U16 [R77+0xa], R14 ;  /* 0x00000a0e4d007388 */ /* 0x0005e20000000400 */
[----:B0-----:R-:W-:-:S03]  /*4cf0*/  LEA.HI.SX32 R12, R25, R25, 0x1b ;  /* 0x00000019190c7211 */ /* 0x001fc600078fdaff */
[----:B------:R0:W-:Y:S01]  /*4d00*/  STS.U16 [R77+0xe], R15 ;  /* 0x00000e0f4d007388 */ /* 0x0001e20000000400 */
[----:B-1----:R-:W-:Y:S01]  /*4d10*/  @!P0 IMAD.MOV.U32 R13, RZ, RZ, -0x200 ;  /* 0xfffffe00ff0d8424 */ /* 0x002fe200078e00ff */
[----:B------:R-:W-:Y:S02]  /*4d20*/  SHF.L.U32 R61, R12, 0x1, RZ ;  /* 0x000000010c3d7819 */ /* 0x000fe400000006ff */
[----:B------:R-:W-:Y:S01]  /*4d30*/  STS.U16 [R77], R94 ;  /* 0x0000005e4d007388 */ /* 0x000fe20000000400 */
[----:B--2---:R-:W-:-:S03]  /*4d40*/  PRMT R14, R104, 0x7632, R14 ;  /* 0x00007632680e7816 */ /* 0x004fc6000000000e */
[----:B------:R-:W-:Y:S01]  /*4d50*/  STS.U16 [R77+0x4], R96 ;  /* 0x000004604d007388 */ /* 0x000fe20000000400 */
[----:B0-----:R-:W-:-:S03]  /*4d60*/  @!P0 IMAD R15, R26, R13, c[0x0][0x168] ;  /* 0x00005a001a0f8624 */ /* 0x001fc600078e020d */
[----:B------:R-:W-:Y:S01]  /*4d70*/  STS.U16 [R77+0x8], R98 ;  /* 0x000008624d007388 */ /* 0x000fe20000000400 */
[----:B------:R-:W-:-:S03]  /*4d80*/  IMAD.WIDE.U32 R12, R21, c[0x0][0x200], RZ ;  /* 0x00008000150c7a25 */ /* 0x000fc600078e00ff */
[----:B------:R-:W-:Y:S04]  /*4d90*/  STS.U16 [R77+0xc], R100 ;  /* 0x00000c644d007388 */ /* 0x000fe80000000400 */
[----:B------:R-:W-:Y:S04]  /*4da0*/  STS.U16 [R77+0x10], R102 ;  /* 0x000010664d007388 */ /* 0x000fe80000000400 */
[----:B------:R-:W-:Y:S04]  /*4db0*/  STS.U16 [R77+0x12], R16 ;  /* 0x000012104d007388 */ /* 0x000fe80000000400 */
[----:B------:R-:W-:Y:S04]  /*4dc0*/  STS.U16 [R77+0x14], R104 ;  /* 0x000014684d007388 */ /* 0x000fe80000000400 */
[----:B------:R0:W-:Y:S04]  /*4dd0*/  STS.U16 [R77+0x16], R14 ;  /* 0x0000160e4d007388 */ /* 0x0001e80000000400 */
[----:B------:R-:W-:Y:S04]  /*4de0*/  STS.U16 [R77+0x18], R106 ;  /* 0x0000186a4d007388 */ /* 0x000fe80000000400 */
[----:B------:R1:W-:Y:S01]  /*4df0*/  STS.U16 [R77+0x1a], R17 ;  /* 0x00001a114d007388 */ /* 0x0003e20000000400 */
[----:B0-----:R-:W-:-:S03]  /*4e00*/  IMAD R14, R143, c[0x0][0x200], RZ ;  /* 0x000080008f0e7a24 */ /* 0x001fc600078e02ff */
[----:B------:R-:W-:Y:S04]  /*4e10*/  STS.U16 [R77+0x1c], R108 ;  /* 0x00001c6c4d007388 */ /* 0x000fe80000000400 */
[----:B------:R-:W-:Y:S01]  /*4e20*/  STS.U16 [R77+0x1e], R78 ;  /* 0x00001e4e4d007388 */ /* 0x000fe20000000400 */
[----:B------:R-:W-:-:S06]  /*4e30*/  NOP ;  /* 0x0000000000007918 */ /* 0x000fcc0000000000 */
[----:B------:R-:W-:Y:S01]  /*4e40*/  LDS.U16 R79, [R62+0x40] ;  /* 0x000040003e4f7984 */ /* 0x000fe20000000400 */
[----:B-1----:R-:W-:-:S03]  /*4e50*/  IMAD R17, R21, c[0x0][0x204], R14 ;  /* 0x0000810015117a24 */ /* 0x002fc600078e020e */
        /* <DEDUP_REMOVED lines=33> */
.L_x_4073:
[----:B------:R-:W-:Y:S05]  /*5070*/  BSYNC B0 ;  /* 0x0000000000007941 */ /* 0x000fea0003800000 */
.L_x_4072:
[----:B------:R-:W-:Y:S01]  /*5080*/  MOV R14, R12 ;  /* 0x0000000c000e7202 */ /* 0x000fe20000000f00 */
[----:B------:R-:W-:Y:S01]  /*5090*/  HFMA2.MMA R12, -RZ, RZ, 0, 1.1920928955078125e-07 ;  /* 0x00000002ff0c7435 */ /* 0x000fe200000001ff */
[----:B------:R-:W-:Y:S01]  /*50a0*/  MOV R15, R93 ;  /* 0x0000005d000f7202 */ /* 0x000fe20000000f00 */
[----:B0-----:R-:W-:Y:S01]  /*50b0*/  IMAD.SHL.U32 R17, R26, 0x200, RZ ;  /* 0x000002001a117824 */ /* 0x001fe200078e00ff */
[-C--:B------:R-:W-:Y:S01]  /*50c0*/  ISETP.GE.AND P3, PT, R50, R62.reuse, PT ;  /* 0x0000003e3200720c */ /* 0x080fe20003f66270 */
[----:B------:R-:W-:Y:S01]  /*50d0*/  IMAD R13, R19, c[0x0][0x208], RZ ;  /* 0x00008200130d7a24 */ /* 0x000fe200078e02ff */
[-C--:B------:R-:W-:Y:S01]  /*50e0*/  ISETP.GE.AND P4, PT, R51, R62.reuse, PT ;  /* 0x0000003e3300720c */ /* 0x080fe20003f86270 */
[----:B------:R-:W-:Y:S01]  /*50f0*/  IMAD.WIDE.U32 R14, R0, c[0x0][0x208], R14 ;  /* 0x00008200000e7a25 */ /* 0x000fe200078e000e */
[----:B------:R-:W-:Y:S02]  /*5100*/  SHF.R.S32.HI R61, RZ, 0x1f, R17 ;  /* 0x0000001fff3d7819 */ /* 0x000fe40000011411 */
[----:B------:R-:W-:Y:S01]  /*5110*/  ISETP.GE.AND P5, PT, R52, R62, PT ;  /* 0x0000003e3400720c */ /* 0x000fe20003fa6270 */
[----:B------:R-:W-:Y:S01]  /*5120*/  IMAD R16, R0, c[0x0][0x20c], R13 ;  /* 0x0000830000107a24 */ /* 0x000fe200078e020d */
[----:B------:R-:W-:Y:S01]  /*5130*/  IADD3 R17, P0, R17, R14, RZ ;  /* 0x0000000e11117210 */ /* 0x000fe20007f1e0ff */
[----:B------:R-:W-:Y:S01]  /*5140*/  IMAD.WIDE R12, R23, R12, c[0x0][0x258] ;  /* 0x00009600170c7625 */ /* 0x000fe200078e020c */
[----:B------:R-:W-:-:S02]  /*5150*/  ISETP.GE.AND P6, PT, R53, R62, PT ;  /* 0x0000003e3500720c */ /* 0x000fc40003fc6270 */
[----:B------:R-:W-:Y:S02]  /*5160*/  IADD3.X R14, R61, R16, R15, P0, !PT ;  /* 0x000000103d0e7210 */ /* 0x000fe400007fe40f */
[C---:B------:R-:W-:Y:S02]  /*5170*/  LEA R12, P0, R17.reuse, R12, 0x1 ;  /* 0x0000000c110c7211 */ /* 0x040fe400078008ff */
[-C--:B------:R-:W-:Y:S02]  /*5180*/  ISETP.GE.AND P2, PT, R46, R62.reuse, PT ;  /* 0x0000003e2e00720c */ /* 0x080fe40003f46270 */
[----:B------:R-:W-:Y:S02]  /*5190*/  LEA.HI.X R13, R17, R13, R14, 0x1, P0 ;  /* 0x0000000d110d7211 */ /* 0x000fe400000f0c0e */
[-C--:B------:R-:W-:Y:S02]  /*51a0*/  ISETP.GE.AND P0, PT, R48, R62.reuse, PT ;  /* 0x0000003e3000720c */ /* 0x080fe40003f06270 */
[-C--:B------:R-:W-:Y:S01]  /*51b0*/  ISETP.GE.AND P1, PT, R47, R62.reuse, PT ;  /* 0x0000003e2f00720c */ /* 0x080fe20003f26270 */
[----:B------:R-:W-:Y:S01]  /*51c0*/  @!P3 STG.E.U16 [R12.64+0x140], R83 ;  /* 0x000140530c00b986 */ /* 0x000fe2000c101504 */
[----:B------:R-:W-:-:S02]  /*51d0*/  ISETP.GE.AND P3, PT, R57, R62, PT ;  /* 0x0000003e3900720c */ /* 0x000fc40003f66270 */
[----:B------:R-:W-:Y:S01]  /*51e0*/  IADD3 R26, R26, 0x1, RZ ;  /* 0x000000011a1a7810 */ /* 0x000fe20007ffe0ff */
[----:B------:R-:W-:Y:S01]  /*51f0*/  @!P4 STG.E.U16 [R12.64+0x180], R67 ;  /* 0x000180430c00c986 */ /* 0x000fe2000c101504 */
        /* <DEDUP_REMOVED lines=23> */
[----:B0-----:R-:W-:Y:S02]  /*5370*/  IADD3.X R85, RZ, R3, RZ, P1, !PT ;  /* 0x00000003ff557210 */ /* 0x001fe40000ffe4ff */
[----:B------:R-:W-:Y:S01]  /*5380*/  IADD3.X R5, RZ, R5, RZ, P2, !PT ;  /* 0x00000005ff057210 */ /* 0x000fe200017fe4ff */
[----:B------:R-:W-:Y:S01]  /*5390*/  @P0 CALL.REL.NOINC `(.L_x_4074) ;  /* 0x0000001000000944 */ /* 0x000fe20003c00000 */
[----:B------:R-:W-:Y:S05]  /*53a0*/  BRA `(.L_x_4075) ;  /* 0xffffb24000007947 */ /* 0x000fea000383ffff */
.L_x_4074:
[----:B------:R-:W-:Y:S05]  /*53b0*/  EXIT ;  /* 0x000000000000794d */ /* 0x000fea0003800000 */
.L_x_4076:
        /* <DEDUP_REMOVED lines=12> */
.L_x_5432:


//--------------------- .text._Z25selective_scan_fwd_kernelI32Selective_Scan_fwd_kernel_traitsILi32ELi16ELi1ELb0ELb0ELb0ELb1EN3c104HalfEfEEv13SSMParamsBase --------------------------
	.section	.text._Z25selective_scan_fwd_kernelI32Selective_Scan_fwd_kernel_traitsILi32ELi16ELi1ELb0ELb0ELb0ELb1EN3c104HalfEfEEv13SSMParamsBase,"ax",@progbits
	.sectioninfo	@"SHI_REGISTERS=168"
	.align	128
        .global         _Z25selective_scan_fwd_kernelI32Selective_Scan_fwd_kernel_traitsILi32ELi16ELi1ELb0ELb0ELb0ELb1EN3c104HalfEfEEv13SSMParamsBase
        .type           _Z25selective_scan_fwd_kernelI32Selective_Scan_fwd_kernel_traitsILi32ELi16ELi1ELb0ELb0ELb0ELb1EN3c104HalfEfEEv13SSMParamsBase,@function
        .size           _Z25selective_scan_fwd_kernelI32Selective_Scan_fwd_kernel_traitsILi32ELi16ELi1ELb0ELb0ELb0ELb1EN3c104HalfEfEEv13SSMParamsBase,(.L_x_5433 - _Z25selective_scan_fwd_kernelI32Selective_Scan_fwd_kernel_traitsILi32ELi16ELi1ELb0ELb0ELb0ELb1EN3c104HalfEfEEv13SSMParamsBase)
        .other          _Z25selective_scan_fwd_kernelI32Selective_Scan_fwd_kernel_traitsILi32ELi16ELi1ELb0ELb0ELb0ELb1EN3c104HalfEfEEv13SSMParamsBase,@"STO_CUDA_ENTRY STV_DEFAULT"
_Z25selective_scan_fwd_kernelI32Selective_Scan_fwd_kernel_traitsILi32ELi16ELi1ELb0ELb0ELb0ELb1EN3c104HalfEfEEv13SSMParamsBase:
.text._Z25selective_scan_fwd_kernelI32Selective_Scan_fwd_kernel_traitsILi32ELi16ELi1ELb0ELb0ELb0ELb1EN3c104HalfEfEEv13SSMParamsBase:
[----:B------:R-:W-:Y:S02]  /*0000*/  MOV R1, c[0x0][0x28] ;  /* 0x00000a0000017a02 */ /* 0x000fe40000000f00 */
[----:B------:R-:W0:Y:S01]  /*0010*/  S2R R81, SR_CTAID.Y ;  /* 0x0000000000517919 */ /* 0x000e220000002600 */
[----:B------:R-:W-:Y:S01]  /*0020*/  ISETP.NE.U32.AND P1, PT, RZ, c[0x0][0x250], PT ;  /* 0x00009400ff007a0c */ /* 0x000fe20003f25070 */
[----:B------:R-:W-:Y:S01]  /*0030*/  HFMA2.MMA R74, -RZ, RZ, 0, 0 ;  /* 0x00000000ff4a7435 */ /* 0x000fe200000001ff */
[----:B------:R-:W-:Y:S01]  /*0040*/  ULDC.64 UR4, c[0x0][0x118] ;  /* 0x0000460000047ab9 */ /* 0x000fe20000000a00 */
[----:B------:R-:W-:Y:S01]  /*0050*/  ISETP.NE.U32.AND P0, PT, RZ, c[0x0][0x238], PT ;  /* 0x00008e00ff007a0c */ /* 0x000fe20003f05070 */
[----:B------:R-:W-:Y:S01]  /*0060*/  IMAD.MOV.U32 R76, RZ, RZ, RZ ;  /* 0x000000ffff4c7224 */ /* 0x000fe200078e00ff */
[----:B------:R-:W-:Y:S02]  /*0070*/  ISETP.NE.AND.EX P1, PT, RZ, c[0x0][0x254], PT, P1 ;  /* 0x00009500ff007a0c */ /* 0x000fe40003f25310 */
[----:B------:R-:W-:Y:S02]  /*0080*/  ISETP.NE.AND.EX P0, PT, RZ, c[0x0][0x23c], PT, P0 ;  /* 0x00008f00ff007a0c */ /* 0x000fe40003f05300 */
[----:B0-----:R-:W-:-:S09]  /*0090*/  SHF.R.S32.HI R78, RZ, 0x1f, R81 ;  /* 0x0000001fff4e7819 */ /* 0x001fd20000011451 */
[C---:B------:R-:W-:Y:S02]  /*00a0*/  @P1 LEA R4, P3, R81.reuse, c[0x0][0x250], 0x2 ;  /* 0x0000940051041a11 */ /* 0x040fe400078610ff */
[C---:B------:R-:W-:Y:S02]  /*00b0*/  @P0 LEA R2, P2, R81.reuse, c[0x0][0x238], 0x2 ;  /* 0x00008e0051020a11 */ /* 0x040fe400078410ff */
[C-C-:B------:R-:W-:Y:S01]  /*00c0*/  @P1 LEA.HI.X R5, R81.reuse, c[0x0][0x254], R78.reuse, 0x2, P3 ;  /* 0x0000950051051a11 */ /* 0x140fe200018f144e */
[----:B------:R-:W-:Y:S01]  /*00d0*/  IMAD.MOV.U32 R0, RZ, RZ, c[0x0][0x174] ;  /* 0x00005d00ff007624 */ /* 0x000fe200078e00ff */
[----:B------:R-:W-:-:S03]  /*00e0*/  @P0 LEA.HI.X R3, R81, c[0x0][0x23c], R78, 0x2, P2 ;  /* 0x00008f0051030a11 */ /* 0x000fc600010f144e */
[----:B------:R0:W5:Y:S04]  /*00f0*/  @P1 LDG.E R74, [R4.64] ;  /* 0x00000004044a1981 */ /* 0x000168000c1e1900 */
[----:B------:R0:W5:Y:S01]  /*0100*/  @P0 LDG.E R76, [R2.64] ;  /* 0x00000004024c0981 */ /* 0x000162000c1e1900 */
[----:B------:R-:W-:-:S13]  /*0110*/  ISETP.GE.AND P0, PT, R0, 0x1, PT ;  /* 0x000000010000780c */ /* 0x000fda0003f06270 */
[----:B------:R-:W-:Y:S05]  /*0120*/  @!P0 EXIT ;  /* 0x000000000000894d */ /* 0x000fea0003800000 */
[----:B0-----:R-:W0:Y:S01]  /*0130*/  S2R R79, SR_CTAID.X ;  /* 0x00000000004f7919 */ /* 0x001e220000002500 */
[C---:B------:R-:W-:Y:S02]  /*0140*/  IMAD R0, R78.reuse, c[0x0][0x1d8], RZ ;  /* 0x000076004e007a24 */ /* 0x040fe400078e02ff */
[C---:B------:R-:W-:Y:S01]  /*0150*/  IMAD.WIDE.U32 R2, R81.reuse, c[0x0][0x1d8], RZ ;  /* 0x0000760051027a25 */ /* 0x040fe200078e00ff */
[----:B------:R-:W1:Y:S03]  /*0160*/  S2R R96, SR_TID.X ;  /* 0x0000000000607919 */ /* 0x000e660000002100 */
[C---:B------:R-:W-:Y:S01]  /*0170*/  IMAD R7, R81.reuse, c[0x0][0x1dc], R0 ;  /* 0x0000770051077a24 */ /* 0x040fe200078e0200 */
[----:B------:R-:W2:Y:S01]  /*0180*/  S2R R70, SR_LANEID ;  /* 0x0000000000467919 */ /* 0x000ea20000000000 */
[----:B------:R-:W-:Y:S02]  /*0190*/  IMAD R6, R78, c[0x0][0x1e8], RZ ;  /* 0x00007a004e067a24 */ /* 0x000fe400078e02ff */
[----:B------:R-:W-:Y:S01]  /*01a0*/  IMAD.WIDE.U32 R4, R81, c[0x0][0x1e8], RZ ;  /* 0x00007a0051047a25 */ /* 0x000fe200078e00ff */
[----:B------:R-:W-:-:S03]  /*01b0*/  IADD3 R3, R3, R7, RZ ;  /* 0x0000000703037210 */ /* 0x000fc60007ffe0ff */
[----:B------:R-:W-:Y:S02]  /*01c0*/  IMAD R9, R81, c[0x0][0x1ec], R6 ;  /* 0x00007b0051097a24 */ /* 0x000fe400078e0206 */
[C---:B------:R-:W-:Y:S02]  /*01d0*/  IMAD R12, R78.reuse, c[0x0][0x1b8], RZ ;  /* 0x00006e004e0c7a24 */ /* 0x040fe400078e02ff */
        /* <DEDUP_REMOVED lines=15> */
[----:B------:R-:W-:Y:S01]  /*02d0*/  IADD3 R9, P0, R77, R2, RZ ;  /* 0x000000024d097210 */ /* 0x000fe20007f1e0ff */
[----:B------:R-:W-:Y:S01]  /*02e0*/  IMAD R71, R81, c[0x0][0x19c], R10 ;  /* 0x0000670051477a24 */ /* 0x000fe200078e020a */
[----:B------:R-:W-:Y:S01]  /*02f0*/  IADD3 R87, P1, R77, R4, RZ ;  /* 0x000000044d577210 */ /* 0x000fe20007f3e0ff */
[----:B------:R-:W-:Y:S01]  /*0300*/  IMAD.MOV.U32 R68, RZ, RZ, RZ ;  /* 0x000000ffff447224 */ /* 0x000fe200078e00ff */
[C---:B------:R-:W-:Y:S01]  /*0310*/  IADD3.X R2, R75.reuse, R3, R0, P0, !PT ;  /* 0x000000034b027210 */ /* 0x040fe200007fe400 */
[----:B------:R-:W-:Y:S01]  /*0320*/  IMAD R0, R78, c[0x0][0x180], RZ ;  /* 0x000060004e007a24 */ /* 0x000fe200078e02ff */
[----:B------:R-:W-:Y:S01]  /*0330*/  IADD3.X R4, R75, R5, R6, P1, !PT ;  /* 0x000000054b047210 */ /* 0x000fe20000ffe406 */
[----:B------:R-:W-:Y:S01]  /*0340*/  IMAD.WIDE.U32 R6, R81, c[0x0][0x180], RZ ;  /* 0x0000600051067a25 */ /* 0x000fe200078e00ff */
[----:B------:R-:W-:-:S02]  /*0350*/  LEA R8, P0, R9, c[0x0][0x240], 0x1 ;  /* 0x0000900009087a11 */ /* 0x000fc400078008ff */
[----:B------:R-:W-:Y:S01]  /*0360*/  LEA R84, P1, R87, c[0x0][0x248], 0x1 ;  /* 0x0000920057547a11 */ /* 0x000fe200078208ff */
[----:B------:R-:W-:Y:S01]  /*0370*/  IMAD R73, R81, c[0x0][0x184], R0 ;  /* 0x0000610051497a24 */ /* 0x000fe200078e0200 */
[----:B------:R-:W-:Y:S01]  /*0380*/  LEA.HI.X R9, R9, c[0x0][0x244], R2, 0x1, P0 ;  /* 0x0000910009097a11 */ /* 0x000fe200000f0c02 */
[----:B------:R-:W-:Y:S01]  /*0390*/  IMAD R0, R79, c[0x0][0x164], R81 ;  /* 0x000059004f007a24 */ /* 0x000fe200078e0251 */
[----:B------:R-:W-:Y:S01]  /*03a0*/  LEA.HI.X R87, R87, c[0x0][0x24c], R4, 0x1, P1 ;  /* 0x0000930057577a11 */ /* 0x000fe200008f0c04 */
[----:B------:R-:W-:Y:S01]  /*03b0*/  IMAD.WIDE.U32 R2, R81, c[0x0][0x1b8], RZ ;  /* 0x00006e0051027a25 */ /* 0x000fe200078e00ff */
[C---:B------:R-:W-:Y:S02]  /*03c0*/  IADD3 R66, R53.reuse, 0x2, RZ ;  /* 0x0000000235427810 */ /* 0x040fe40007ffe0ff */
[----:B------:R-:W-:Y:S01]  /*03d0*/  IADD3 R65, R53, 0x3, RZ ;  /* 0x0000000335417810 */ /* 0x000fe20007ffe0ff */
[----:B------:R-:W-:Y:S01]  /*03e0*/  IMAD.WIDE.U32 R4, R81, c[0x0][0x198], RZ ;  /* 0x0000660051047a25 */ /* 0x000fe200078e00ff */
[----:B------:R-:W-:-:S02]  /*03f0*/  IADD3 R64, R53, 0x4, RZ ;  /* 0x0000000435407810 */ /* 0x000fc40007ffe0ff */
[C---:B------:R-:W-:Y:S01]  /*0400*/  IADD3 R63, R53.reuse, 0x5, RZ ;  /* 0x00000005353f7810 */ /* 0x040fe20007ffe0ff */
[----:B------:R-:W-:Y:S01]  /*0410*/  IMAD R0, R0, c[0x0][0x174], RZ ;  /* 0x00005d0000007a24 */ /* 0x000fe200078e02ff */
[----:B------:R-:W-:Y:S01]  /*0420*/  IADD3 R62, R53, 0x6, RZ ;  /* 0x00000006353e7810 */ /* 0x000fe20007ffe0ff */
[----:B------:R-:W-:Y:S01]  /*0430*/  IMAD.IADD R71, R5, 0x1, R71 ;  /* 0x0000000105477824 */ /* 0x000fe200078e0247 */
[C---:B------:R-:W-:Y:S01]  /*0440*/  IADD3 R61, R53.reuse, 0x7, RZ ;  /* 0x00000007353d7810 */ /* 0x040fe20007ffe0ff */
[----:B------:R-:W-:Y:S01]  /*0450*/  IMAD R52, R0, c[0x0][0x16c], RZ ;  /* 0x00005b0000347a24 */ /* 0x000fe200078e02ff */
[C---:B------:R-:W-:Y:S02]  /*0460*/  IADD3 R60, R53.reuse, 0x8, RZ ;  /* 0x00000008353c7810 */ /* 0x040fe40007ffe0ff */
[C---:B------:R-:W-:Y:S02]  /*0470*/  IADD3 R59, R53.reuse, 0x9, RZ ;  /* 0x00000009353b7810 */ /* 0x040fe40007ffe0ff */
[----:B------:R-:W-:-:S02]  /*0480*/  IADD3 R58, R53, 0xa, RZ ;  /* 0x0000000a353a7810 */ /* 0x000fc40007ffe0ff */
[C---:B------:R-:W-:Y:S02]  /*0490*/  IADD3 R57, R53.reuse, 0xb, RZ ;  /* 0x0000000b35397810 */ /* 0x040fe40007ffe0ff */
[C---:B------:R-:W-:Y:S02]  /*04a0*/  IADD3 R56, R53.reuse, 0xc, RZ ;  /* 0x0000000c35387810 */ /* 0x040fe40007ffe0ff */
[C---:B------:R-:W-:Y:S02]  /*04b0*/  IADD3 R55, R53.reuse, 0xd, RZ ;  /* 0x0000000d35377810 */ /* 0x040fe40007ffe0ff */
[----:B------:R-:W-:Y:S02]  /*04c0*/  IADD3 R54, R53, 0xe, RZ ;  /* 0x0000000e35367810 */ /* 0x000fe40007ffe0ff */
[----:B------:R-:W-:Y:S02]  /*04d0*/  IADD3 R73, R7, R73, RZ ;  /* 0x0000004907497210 */ /* 0x000fe40007ffe0ff */
[----:B------:R-:W-:-:S02]  /*04e0*/  IADD3 R69, R3, R69, RZ ;  /* 0x0000004503457210 */ /* 0x000fc40007ffe0ff */
[----:B------:R-:W-:Y:S02]  /*04f0*/  IADD3 R53, R53, 0xf, RZ ;  /* 0x0000000f35357810 */ /* 0x000fe40007ffe0ff */
        /* <DEDUP_REMOVED lines=14> */
[----:B--2---:R-:W-:Y:S02]  /*05e0*/  LOP3.LUT R38, R77, 0x1e0, RZ, 0xfc, !PT ;  /* 0x000001e04d267812 */ /* 0x004fe400078efcff */
.L_x_4118:
[----:B------:R-:W-:Y:S01]  /*05f0*/  BAR.SYNC.DEFER_BLOCKING 0x0 ;  /* 0x0000000000007b1d */ /* 0x000fe20000010000 */
[----:B------:R-:W-:Y:S01]  /*0600*/  IMAD.MOV.U32 R11, RZ, RZ, -0x200 ;  /* 0xfffffe00ff0b7424 */ /* 0x000fe200078e00ff */
[----:B------:R-:W-:-:S03]  /*0610*/  PRMT R0, RZ, 0x7610, R0 ;  /* 0x00007610ff007816 */ /* 0x000fc60000000000 */
[----:B------:R-:W-:-:S05]  /*0620*/  IMAD R18, R68, R11, c[0x0][0x168] ;  /* 0x00005a0044127624 */ /* 0x000fca00078e020b */
[-C--:B------:R-:W-:Y:S02]  /*0630*/  ISETP.GE.AND P0, PT, R77, R18.reuse, PT ;  /* 0x000000124d00720c */ /* 0x080fe40003f06270 */
[-C--:B------:R-:W-:Y:S02]  /*0640*/  ISETP.GE.AND P1, PT, R51, R18.reuse, PT ;  /* 0x000000123300720c */ /* 0x080fe40003f26270 */
[-C--:B------:R-:W-:Y:S02]  /*0650*/  ISETP.GE.AND P2, PT, R50, R18.reuse, PT ;  /* 0x000000123200720c */ /* 0x080fe40003f46270 */
[-C--:B------:R-:W-:Y:S02]  /*0660*/  ISETP.GE.AND P3, PT, R49, R18.reuse, PT ;  /* 0x000000123100720c */ /* 0x080fe40003f66270 */
[----:B------:R-:W-:-:S05]  /*0670*/  ISETP.GE.AND P4, PT, R48, R18, PT ;  /* 0x000000123000720c */ /* 0x000fca0003f86270 */
[----:B------:R-:W2:Y:S01]  /*0680*/  @!P0 LDG.E.U16 R0, [R8.64] ;  /* 0x0000000408008981 */ /* 0x000ea2000c1e1500 */
[-C--:B------:R-:W-:Y:S02]  /*0690*/  ISETP.GE.AND P0, PT, R99, R18.reuse, PT ;  /* 0x000000126300720c */ /* 0x080fe40003f06270 */
[----:B------:R-:W-:Y:S02]  /*06a0*/  PRMT R11, RZ, 0x7610, R11 ;  /* 0x00007610ff0b7816 */ /* 0x000fe4000000000b */
[----:B------:R-:W-:Y:S02]  /*06b0*/  PRMT R10, RZ, 0x7610, R10 ;  /* 0x00007610ff0a7816 */ /* 0x000fe4000000000a */
[----:B-1----:R-:W-:Y:S02]  /*06c0*/  PRMT R13, RZ, 0x7610, R13 ;  /* 0x00007610ff0d7816 */ /* 0x002fe4000000000d */
[----:B------:R-:W-:Y:S02]  /*06d0*/  PRMT R12, RZ, 0x7610, R12 ;  /* 0x00007610ff0c7816 */ /* 0x000fe4000000000c */
[----:B------:R-:W-:Y:S01]  /*06e0*/  PRMT R15, RZ, 0x7610, R15 ;  /* 0x00007610ff0f7816 */ /* 0x000fe2000000000f */
[----:B------:R-:W3:Y:S01]  /*06f0*/  @!P1 LDG.E.U16 R10, [R8.64+0x80] ;  /* 0x00008004080a9981 */ /* 0x000ee2000c1e1500 */
[----:B------:R-:W-:-:S03]  /*0700*/  ISETP.GE.AND P1, PT, R46, R18, PT ;  /* 0x000000122e00720c */ /* 0x000fc60003f26270 */
[----:B------:R-:W4:Y:S01]  /*0710*/  @!P0 LDG.E.U16 R11, [R8.64+0x40] ;  /* 0x00004004080b8981 */ /* 0x000f22000c1e1500 */
[----:B------:R-:W-:-:S03]  /*0720*/  ISETP.GE.AND P0, PT, R47, R18, PT ;  /* 0x000000122f00720c */ /* 0x000fc60003f06270 */
[----:B------:R-:W3:Y:S01]  /*0730*/  @!P2 LDG.E.U16 R13, [R8.64+0xc0] ;  /* 0x0000c004080da981 */ /* 0x000ee2000c1e1500 */
[----:B------:R-:W-:-:S03]  /*0740*/  ISETP.GE.AND P2, PT, R45, R18, PT ;  /* 0x000000122d00720c */ /* 0x000fc60003f46270 */
[----:B------:R-:W3:Y:S01]  /*0750*/  @!P3 LDG.E.U16 R12, [R8.64+0x100] ;  /* 0x00010004080cb981 */ /* 0x000ee2000c1e1500 */
[----:B------:R-:W-:-:S03]  /*0760*/  ISETP.GE.AND P3, PT, R44, R18, PT ;  /* 0x000000122c00720c */ /* 0x000fc60003f66270 */
[----:B------:R-:W3:Y:S01]  /*0770*/  @!P4 LDG.E.U16 R15, [R8.64+0x140] ;  /* 0x00014004080fc981 */ /* 0x000ee2000c1e1500 */
[----:B------:R-:W-:Y:S02]  /*0780*/  ISETP.GE.AND P4, PT, R43, R18, PT ;  /* 0x000000122b00720c */ /* 0x000fe40003f86270 */
[----:B------:R-:W-:Y:S02]  /*0790*/  PRMT R14, RZ, 0x7610, R14 ;  /* 0x00007610ff0e7816 */ /* 0x000fe4000000000e */
[----:B------:R-:W-:Y:S02]  /*07a0*/  PRMT R17, RZ, 0x7610, R17 ;  /* 0x00007610ff117816 */ /* 0x000fe40000000011 */
[----:B------:R-:W-:Y:S02]  /*07b0*/  PRMT R16, RZ, 0x7610, R16 ;  /* 0x00007610ff107816 */ /* 0x000fe40000000010 */
[----:B------:R-:W-:Y:S01]  /*07c0*/  PRMT R19, RZ, 0x7610, R19 ;  /* 0x00007610ff137816 */ /* 0x000fe20000000013 */
[----:B------:R-:W3:Y:S01]  /*07d0*/  @!P0 LDG.E.U16 R14, [R8.64+0x180] ;  /* 0x00018004080e8981 */ /* 0x000ee2000c1e1500 */
[----:B------:R-:W-:-:S02]  /*07e0*/  PRMT R20, RZ, 0x7610, R20 ;  /* 0x00007610ff147816 */ /* 0x000fc40000000014 */
[-C--:B------:R-:W-:Y:S01]  /*07f0*/  ISETP.GE.AND P0, PT, R42, R18.reuse, PT ;  /* 0x000000122a00720c */ /* 0x080fe20003f06270 */
[----:B------:R-:W3:Y:S01]  /*0800*/  @!P1 LDG.E.U16 R17, [R8.64+0x1c0] ;  /* 0x0001c00408119981 */ /* 0x000ee2000c1e1500 */
        /* <DEDUP_REMOVED lines=16> */
[----:B------:R-:W3:Y:S01]  /*0910*/  @!P4 LDG.E.U16 R85, [R8.64+0x3c0] ;  /* 0x0003c0040855c981 */ /* 0x000ee2000c1e1500 */
[----:B------:R-:W-:-:S02]  /*0920*/  IADD3 R23, R70, 0x20, RZ ;  /* 0x0000002046177810 */ /* 0x000fc40007ffe0ff */
[C---:B------:R-:W-:Y:S02]  /*0930*/  IADD3 R25, R70.reuse, 0x40, RZ ;  /* 0x0000004046197810 */ /* 0x040fe40007ffe0ff */
[C---:B------:R-:W-:Y:S02]  /*0940*/  IADD3 R27, R70.reuse, 0x60, RZ ;  /* 0x00000060461b7810 */ /* 0x040fe40007ffe0ff */
[C---:B------:R-:W-:Y:S02]  /*0950*/  IADD3 R31, R70.reuse, 0xa0, RZ ;  /* 0x000000a0461f7810 */ /* 0x040fe40007ffe0ff */
[CC--:B------:R-:W-:Y:S02]  /*0960*/  LEA.HI.SX32 R37, R70.reuse, R70.reuse, 0x1b ;  /* 0x0000004646257211 */ /* 0x0c0fe400078fdaff */
[----:B------:R-:W-:Y:S02]  /*0970*/  IADD3 R29, R70, 0x80, RZ ;  /* 0x00000080461d7810 */ /* 0x000fe40007ffe0ff */
[----:B------:R-:W-:-:S02]  /*0980*/  LEA.HI.SX32 R23, R23, R70, 0x1b ;  /* 0x0000004617177211 */ /* 0x000fc400078fdaff */
[-C--:B------:R-:W-:Y:S02]  /*0990*/  LEA.HI.SX32 R25, R25, R70.reuse, 0x1b ;  /* 0x0000004619197211 */ /* 0x080fe400078fdaff */
[-C--:B------:R-:W-:Y:S02]  /*09a0*/  LEA.HI.SX32 R27, R27, R70.reuse, 0x1b ;  /* 0x000000461b1b7211 */ /* 0x080fe400078fdaff */
[-C--:B------:R-:W-:Y:S01]  /*09b0*/  LEA.HI.SX32 R31, R31, R70.reuse, 0x1b ;  /* 0x000000461f1f7211 */ /* 0x080fe200078fdaff */
[----:B------:R-:W-:Y:S01]  /*09c0*/  IMAD.SHL.U32 R36, R23, 0x2, RZ ;  /* 0x0000000217247824 */ /* 0x000fe200078e00ff */
[----:B------:R-:W-:Y:S02]  /*09d0*/  SHF.L.U32 R37, R37, 0x1, RZ ;  /* 0x0000000125257819 */ /* 0x000fe400000006ff */
[----:B------:R-:W-:Y:S01]  /*09e0*/  LEA.HI.SX32 R29, R29, R70, 0x1b ;  /* 0x000000461d1d7211 */ /* 0x000fe200078fdaff */
[----:B------:R-:W-:Y:S01]  /*09f0*/  IMAD.SHL.U32 R34, R27, 0x2, RZ ;  /* 0x000000021b227824 */ /* 0x000fe200078e00ff */
[----:B------:R-:W-:-:S02]  /*0a00*/  SHF.L.U32 R35, R25, 0x1, RZ ;  /* 0x0000000119237819 */ /* 0x000fc400000006ff */
[C---:B------:R-:W-:Y:S01]  /*0a10*/  IADD3 R23, R70.reuse, 0xc0, RZ ;  /* 0x000000c046177810 */ /* 0x040fe20007ffe0ff */
[----:B------:R-:W-:Y:S01]  /*0a20*/  IMAD.SHL.U32 R32, R31, 0x2, RZ ;  /* 0x000000021f207824 */ /* 0x000fe200078e00ff */
[----:B------:R-:W-:Y:S02]  /*0a30*/  SHF.L.U32 R33, R29, 0x1, RZ ;  /* 0x000000011d217819 */ /* 0x000fe400000006ff */
[C---:B------:R-:W-:Y:S02]  /*0a40*/  IADD3 R25, R70.reuse, 0xe0, RZ ;  /* 0x000000e046197810 */ /* 0x040fe40007ffe0ff */
[C---:B------:R-:W-:Y:S02]  /*0a50*/  IADD3 R27, R70.reuse, 0x100, RZ ;  /* 0x00000100461b7810 */ /* 0x040fe40007ffe0ff */
[----:B------:R-:W-:Y:S02]  /*0a60*/  IADD3 R31, R70, 0x140, RZ ;  /* 0x00000140461f7810 */ /* 0x000fe40007ffe0ff */
[----:B------:R-:W-:-:S02]  /*0a70*/  LEA.HI.SX32 R23, R23, R70, 0x1b ;  /* 0x0000004617177211 */ /* 0x000fc400078fdaff */
        /* <DEDUP_REMOVED lines=8> */
[----:B------:R-:W-:-:S04]  /*0b00*/  LEA.HI.SX32 R22, R25, R70, 0x1b ;  /* 0x0000004619167211 */ /* 0x000fc800078fdaff */
        /* <DEDUP_REMOVED lines=21> */
[----:B--2---:R0:W-:Y:S02]  /*0c60*/  STS.U16 [R37], R0 ;  /* 0x0000000025007388 */ /* 0x0041e40000000400 */
[----:B0-----:R-:W-:Y:S02]  /*0c70*/  LEA.HI.SX32 R0, R31, R70, 0x1b ;  /* 0x000000461f007211 */ /* 0x001fe400078fdaff */
[----:B------:R-:W-:Y:S01]  /*0c80*/  SHF.L.U32 R31, R23, 0x1, RZ ;  /* 0x00000001171f7819 */ /* 0x000fe200000006ff */
[----:B----4-:R0:W-:Y:S04]  /*0c90*/  STS.U16 [R36+0x40], R11 ;  /* 0x0000400b24007388 */ /* 0x0101e80000000400 */
[----:B---3--:R-:W-:Y:S01]  /*0ca0*/  STS.U16 [R35+0x80], R10 ;  /* 0x0000800a23007388 */ /* 0x008fe20000000400 */
[----:B------:R-:W-:-:S03]  /*0cb0*/  IADD3 R23, R70, 0x1c0, RZ ;  /* 0x000001c046177810 */ /* 0x000fc60007ffe0ff */
[----:B------:R1:W-:Y:S01]  /*0cc0*/  STS.U16 [R34+0xc0], R13 ;  /* 0x0000c00d22007388 */ /* 0x0003e20000000400 */
[----:B0-----:R-:W-:-:S03]  /*0cd0*/  IADD3 R11, R70, 0x160, RZ ;  /* 0x00000160460b7810 */ /* 0x001fc60007ffe0ff */
[----:B------:R-:W-:Y:S01]  /*0ce0*/  STS.U16 [R33+0x100], R12 ;  /* 0x0001000c21007388 */ /* 0x000fe20000000400 */
[----:B------:R-:W-:-:S03]  /*0cf0*/  LEA.HI.SX32 R11, R11, R70, 0x1b ;  /* 0x000000460b0b7211 */ /* 0x000fc600078fdaff */
[----:B------:R0:W-:Y:S01]  /*0d00*/  STS.U16 [R32+0x140], R15 ;  /* 0x0001400f20007388 */ /* 0x0001e20000000400 */
[----:B-1----:R-:W-:Y:S02]  /*0d10*/  IADD3 R13, R70, 0x180, RZ ;  /* 0x00000180460d7810 */ /* 0x002fe40007ffe0ff */
[----:B------:R-:W-:Y:S02]  /*0d20*/  SHF.L.U32 R27, R0, 0x1, RZ ;  /* 0x00000001001b7819 */ /* 0x000fe400000006ff */
[-C--:B------:R-:W-:Y:S02]  /*0d30*/  LEA.HI.SX32 R13, R13, R70.reuse, 0x1b ;  /* 0x000000460d0d7211 */ /* 0x080fe400078fdaff */
[----:B0-----:R-:W-:Y:S02]  /*0d40*/  IADD3 R15, R70, 0x1a0, RZ ;  /* 0x000001a0460f7810 */ /* 0x001fe40007ffe0ff */
[-C--:B------:R-:W-:Y:S02]  /*0d50*/  LEA.HI.SX32 R23, R23, R70.reuse, 0x1b ;  /* 0x0000004617177211 */ /* 0x080fe400078fdaff */
[----:B------:R-:W-:-:S02]  /*0d60*/  LEA.HI.SX32 R15, R15, R70, 0x1b ;  /* 0x000000460f0f7211 */ /* 0x000fc400078fdaff */
[----:B------:R-:W-:Y:S01]  /*0d70*/  SHF.L.U32 R0, R70, 0x4, RZ ;  /* 0x0000000446007819 */ /* 0x000fe200000006ff */
[----:B------:R-:W-:Y:S01]  /*0d80*/  STS.U16 [R31+0x180], R14 ;  /* 0x0001800e1f007388 */ /* 0x000fe20000000400 */
[----:B------:R-:W-:Y:S01]  /*0d90*/  IMAD.SHL.U32 R26, R11, 0x2, RZ ;  /* 0x000000020b1a7824 */ /* 0x000fe200078e00ff */
[----:B------:R-:W-:Y:S02]  /*0da0*/  SHF.L.U32 R25, R13, 0x1, RZ ;  /* 0x000000010d197819 */ /* 0x000fe400000006ff */
[----:B------:R-:W-:Y:S01]  /*0db0*/  STS.U16 [R30+0x1c0], R17 ;  /* 0x0001c0111e007388 */ /* 0x000fe20000000400 */
[----:B------:R-:W-:Y:S01]  /*0dc0*/  SHF.L.U32 R24, R15, 0x1, RZ ;  /* 0x000000010f187819 */ /* 0x000fe200000006ff */
[----:B------:R-:W-:Y:S01]  /*0dd0*/  IMAD.SHL.U32 R23, R23, 0x2, RZ ;  /* 0x0000000217177824 */ /* 0x000fe200078e00ff */
[----:B------:R-:W-:Y:S01]  /*0de0*/  LEA.HI.SX32 R0, R0, R0, 0x1b ;  /* 0x0000000000007211 */ /* 0x000fe200078fdaff */
[----:B------:R-:W-:Y:S04]  /*0df0*/  STS.U16 [R29+0x200], R16 ;  /* 0x000200101d007388 */ /* 0x000fe80000000400 */
[----:B------:R0:W-:Y:S01]  /*0e00*/  STS.U16 [R28+0x240], R19 ;  /* 0x000240131c007388 */ /* 0x0001e20000000400 */
[----:B------:R-:W-:-:S03]  /*0e10*/  SHF.L.U32 R0, R0, 0x1, RZ ;  /* 0x0000000100007819 */ /* 0x000fc600000006ff */
[----:B------:R1:W-:Y:S04]  /*0e20*/  STS.U16 [R27+0x280], R20 ;  /* 0x000280141b007388 */ /* 0x0003e80000000400 */
[----:B------:R2:W-:Y:S04]  /*0e30*/  STS.U16 [R26+0x2c0], R21 ;  /* 0x0002c0151a007388 */ /* 0x0005e80000000400 */
[----:B------:R-:W-:Y:S01]  /*0e40*/  STS.U16 [R25+0x300], R80 ;  /* 0x0003005019007388 */ /* 0x000fe20000000400 */
[----:B------:R-:W-:-:S03]  /*0e50*/  MOV R10, R84 ;  /* 0x00000054000a7202 */ /* 0x000fc60000000f00 */
[----:B------:R-:W-:Y:S01]  /*0e60*/  STS.U16 [R24+0x340], R83 ;  /* 0x0003405318007388 */ /* 0x000fe20000000400 */
[----:B------:R-:W-:-:S03]  /*0e70*/  IMAD.MOV.U32 R11, RZ, RZ, R87 ;  /* 0x000000ffff0b7224 */ /* 0x000fc600078e0057 */
        /* <DEDUP_REMOVED lines=23> */
[----:B------:R-:W2:Y:S01]  /*0ff0*/  @!P2 LDG.E.U16 R19, [R10.64+0x40] ;  /* 0x000040040a13a981 */ /* 0x000ea2000c1e1500 */
[----:B------:R-:W-:-:S03]  /*1000*/  ISETP.GE.AND P2, PT, R46, R18, PT ;  /* 0x000000122e00720c */ /* 0x000fc60003f46270 */
[----:B------:R-:W3:Y:S01]  /*1010*/  @!P1 LDG.E.U16 R20, [R10.64] ;  /* 0x000000040a149981 */ /* 0x000ee2000c1e1500 */
        /* <DEDUP_REMOVED lines=113> */
.L_x_4078:
[----:B------:R-:W-:Y:S05]  /*1730*/  BSYNC B0 ;  /* 0x0000000000007941 */ /* 0x000fea0003800000 */
.L_x_4077:
        /* <DEDUP_REMOVED lines=36> */
.L_x_4080:
[----:B------:R-:W-:Y:S05]  /*1980*/  BSYNC B0 ;  /* 0x0000000000007941 */ /* 0x000fea0003800000 */
.L_x_4079:
        /* <DEDUP_REMOVED lines=38> */
.L_x_4082:
[----:B------:R-:W-:Y:S05]  /*1bf0*/  BSYNC B0 ;  /* 0x0000000000007941 */ /* 0x000fea0003800000 */
.L_x_4081:
        /* <DEDUP_REMOVED lines=36> */
.L_x_4084:
[----:B------:R-:W-:Y:S05]  /*1e40*/  BSYNC B0 ;  /* 0x0000000000007941 */ /* 0x000fea0003800000 */
.L_x_4083:
        /* <DEDUP_REMOVED lines=38> */
.L_x_4086:
[----:B------:R-:W-:Y:S05]  /*20b0*/  BSYNC B0 ;  /* 0x0000000000007941 */ /* 0x000fea0003800000 */
.L_x_4085:
        /* <DEDUP_REMOVED lines=36> */
.L_x_4088:
[----:B------:R-:W-:Y:S05]  /*2300*/  BSYNC B0 ;  /* 0x0000000000007941 */ /* 0x000fea0003800000 */
.L_x_4087:
        /* <DEDUP_REMOVED lines=38> */
.L_x_4090:
[----:B------:R-:W-:Y:S05]  /*2570*/  BSYNC B0 ;  /* 0x0000000000007941 */ /* 0x000fea0003800000 */
.L_x_4089:
        /* <DEDUP_REMOVED lines=37> */
.L_x_4092:
[----:B------:R-:W-:Y:S05]  /*27d0*/  BSYNC B0 ;  /* 0x0000000000007941 */ /* 0x000fea0003800000 */
.L_x_4091:
        /* <DEDUP_REMOVED lines=42> */
.L_x_4094:
[----:B------:R-:W-:Y:S05]  /*2a80*/  BSYNC B0 ;  /* 0x0000000000007941 */ /* 0x000fea0003800000 */
.L_x_4093:
        /* <DEDUP_REMOVED lines=40> */
.L_x_4096:
[----:B------:R-:W-:Y:S05]  /*2d10*/  BSYNC B0 ;  /* 0x0000000000007941 */ /* 0x000fea0003800000 */
.L_x_4095:
        /* <DEDUP_REMOVED lines=46> */
.L_x_4098:
[----:B------:R-:W-:Y:S05]  /*3000*/  BSYNC B0 ;  /* 0x0000000000007941 */ /* 0x000fea0003800000 */
.L_x_4097:
        /* <DEDUP_REMOVED lines=33> */
.L_x_4100:
[----:B------:R-:W-:Y:S05]  /*3220*/  BSYNC B0 ;  /* 0x0000000000007941 */ /* 0x000fea0003800000 */
.L_x_4099:
        /* <DEDUP_REMOVED lines=33> */
.L_x_4102:
[----:B------:R-:W-:Y:S05]  /*3440*/  BSYNC B0 ;  /* 0x0000000000007941 */ /* 0x000fea0003800000 */
.L_x_4101:
        /* <DEDUP_REMOVED lines=33> */
.L_x_4104:
[----:B------:R-:W-:Y:S05]  /*3660*/  BSYNC B0 ;  /* 0x0000000000007941 */ /* 0x000fea0003800000 */
.L_x_4103:
        /* <DEDUP_REMOVED lines=33> */
.L_x_4106:
[----:B------:R-:W-:Y:S05]  /*3880*/  BSYNC B0 ;  /* 0x0000000000007941 */ /* 0x000fea0003800000 */
.L_x_4105:
        /* <DEDUP_REMOVED lines=33> */
.L_x_4108:
[----:B------:R-:W-:Y:S05]  /*3aa0*/  BSYNC B0 ;  /* 0x0000000000007941 */ /* 0x000fea0003800000 */
.L_x_4107:
        /* <DEDUP_REMOVED lines=20> */
[----:B------:R-:W-:-:S02]  /*3bf0*/  FMUL.FTZ R120, R121, R20 ;  /* 0x0000001479787220 */ /* 0x000fc40000410000 */
[----:B------:R-:W-:Y:S01]  /*3c00*/  FMUL.FTZ R121, R123, R98 ;  /* 0x000000627b797220 */ /* 0x000fe20000410000 */
[----:B------:R-:W-:Y:S01]  /*3c10*/  ISETP.EQ.OR P0, PT, R68, RZ, P0 ;  /* 0x000000ff4400720c */ /* 0x000fe20000702670 */
[----:B------:R-:W-:Y:S02]  /*3c20*/  FMUL.FTZ R122, R125, R100 ;  /* 0x000000647d7a7220 */ /* 0x000fe40000410000 */
[----:B------:R-:W-:Y:S02]  /*3c30*/  FMUL.FTZ R123, R127, R102 ;  /* 0x000000667f7b7220 */ /* 0x000fe40000410000 */
[----:B------:R-:W-:Y:S01]  /*3c40*/  FMUL.FTZ R124, R129, R104 ;  /* 0x00000068817c7220 */ /* 0x000fe20000410000 */
[----:B------:R-:W-:Y:S01]  /*3c50*/  MOV R129, RZ ;  /* 0x000000ff00817202 */ /* 0x000fe20000000f00 */
        /* <DEDUP_REMOVED lines=11> */
.L_x_4112:
[----:B------:R-:W-:Y:S01]  /*3d10*/  SHF.R.S32.HI R17, RZ, 0x1f, R129 ;  /* 0x0000001fff117819 */ /* 0x000fe20000011481 */
[----:B------:R-:W-:Y:S01]  /*3d20*/  IMAD.MOV.U32 R12, RZ, RZ, R6 ;  /* 0x000000ffff0c7224 */ /* 0x000fe200078e0006 */
[----:B------:R-:W-:-:S03]  /*3d30*/  MOV R13, R73 ;  /* 0x00000049000d7202 */ /* 0x000fc60000000f00 */
[----:B------:R-:W-:Y:S02]  /*3d40*/  IMAD R14, R17, c[0x0][0x188], RZ ;  /* 0x00006200110e7a24 */ /* 0x000fe400078e02ff */
[----:B------:R-:W-:-:S04]  /*3d50*/  IMAD.WIDE.U32 R12, R129, c[0x0][0x188], R12 ;  /* 0x00006200810c7a25 */ /* 0x000fc800078e000c */
[----:B------:R-:W-:Y:S01]  /*3d60*/  IMAD R15, R129, c[0x0][0x18c], R14 ;  /* 0x00006300810f7a24 */ /* 0x000fe200078e020e */
[----:B------:R-:W-:-:S04]  /*3d70*/  LEA R14, P1, R12, c[0x0][0x220], 0x2 ;  /* 0x000088000c0e7a11 */ /* 0x000fc800078210ff */
[----:B------:R-:W-:-:S04]  /*3d80*/  IADD3 R13, R13, R15, RZ ;  /* 0x0000000f0d0d7210 */ /* 0x000fc80007ffe0ff */
[----:B------:R-:W-:-:S05]  /*3d90*/  LEA.HI.X R15, R12, c[0x0][0x224], R13, 0x2, P1 ;  /* 0x000089000c0f7a11 */ /* 0x000fca00008f140d */
[----:B------:R0:W2:Y:S01]  /*3da0*/  LDG.E R14, [R14.64] ;  /* 0x000000040e0e7981 */ /* 0x0000a2000c1e1900 */
[----:B------:R-:W-:Y:S01]  /*3db0*/  MOV R13, R71 ;  /* 0x00000047000d7202 */ /* 0x000fe20000000f00 */
[----:B------:R-:W-:Y:S02]  /*3dc0*/  IMAD R132, R17, c[0x0][0x1a0], RZ ;  /* 0x0000680011847a24 */ /* 0x000fe400078e02ff */
[----:B------:R-:W1:Y:S02]  /*3dd0*/  S2R R96, SR_TID.X ;  /* 0x0000000000607919 */ /* 0x000e640000002100 */
[----:B------:R-:W-:Y:S02]  /*3de0*/  IMAD R131, R129, c[0x0][0x1a4], R132 ;  /* 0x0000690081837a24 */ /* 0x000fe400078e0284 */
[----:B------:R-:W-:Y:S02]  /*3df0*/  IMAD R132, R17, c[0x0][0x1c0], RZ ;  /* 0x0000700011847a24 */ /* 0x000fe400078e02ff */
[----:B0-----:R-:W-:-:S02]  /*3e00*/  IMAD.MOV.U32 R15, RZ, RZ, R69 ;  /* 0x000000ffff0f7224 */ /* 0x001fc400078e0045 */
[----:B------:R-:W-:Y:S01]  /*3e10*/  IMAD R133, R129, c[0x0][0x1c4], R132 ;  /* 0x0000710081857a24 */ /* 0x000fe200078e0284 */
[-C--:B------:R-:W-:Y:S02]  /*3e20*/  ISETP.GE.U32.AND P3, PT, R67, R18.reuse, PT ;  /* 0x000000124300720c */ /* 0x080fe40003f66070 */
[-C--:B------:R-:W-:Y:S02]  /*3e30*/  ISETP.GE.U32.AND P4, PT, R66, R18.reuse, PT ;  /* 0x000000124200720c */ /* 0x080fe40003f86070 */
[----:B------:R-:W-:Y:S02]  /*3e40*/  FSEL R159, R120, RZ, !P3 ;  /* 0x000000ff789f7208 */ /* 0x000fe40005800000 */
[-C--:B------:R-:W-:Y:S02]  /*3e50*/  ISETP.GE.U32.AND P5, PT, R65, R18.reuse, PT ;  /* 0x000000124100720c */ /* 0x080fe40003fa6070 */
[----:B------:R-:W-:Y:S02]  /*3e60*/  FSEL R156, R118, RZ, !P4 ;  /* 0x000000ff769c7208 */ /* 0x000fe40006000000 */
[----:B------:R-:W-:-:S02]  /*3e70*/  ISETP.GE.U32.AND P6, PT, R64, R18, PT ;  /* 0x000000124000720c */ /* 0x000fc40003fc6070 */
        /* <DEDUP_REMOVED lines=10> */
[----:B------:R2:W3:Y:S01]  /*3f20*/  MUFU.EX2 R158, R16 ;  /* 0x00000010009e7308 */ /* 0x0004e20000000800 */
[----:B0-----:R-:W-:Y:S02]  /*3f30*/  IMAD.MOV.U32 R12, RZ, RZ, R4 ;  /* 0x000000ffff0c7224 */ /* 0x001fe400078e0004 */
[----:B------:R-:W-:Y:S02]  /*3f40*/  FMUL.FTZ R130, R128, R99 ;  /* 0x0000006380827220 */ /* 0x000fe40000410000 */
[----:B------:R-:W-:-:S03]  /*3f50*/  IMAD.WIDE.U32 R12, R129, c[0x0][0x1a0], R12 ;  /* 0x00006800810c7a25 */ /* 0x000fc600078e000c */
[----:B------:R-:W0:Y:S02]  /*3f60*/  MUFU.EX2 R157, R157 ;  /* 0x0000009d009d7308 */ /* 0x000e240000000800 */
[----:B--2---:R-:W-:Y:S02]  /*3f70*/  LEA R16, P1, R12, c[0x0][0x228], 0x2 ;  /* 0x00008a000c107a11 */ /* 0x004fe400078210ff */
[----:B------:R-:W-:Y:S01]  /*3f80*/  IADD3 R13, R13, R131, RZ ;  /* 0x000000830d0d7210 */ /* 0x000fe20007ffe0ff */
[----:B------:R-:W-:-:S03]  /*3f90*/  FMUL.FTZ R131, R128, R100 ;  /* 0x0000006480837220 */ /* 0x000fc60000410000 */
[----:B------:R-:W-:Y:S01]  /*3fa0*/  LEA.HI.X R17, R12, c[0x0][0x22c], R13, 0x2, P1 ;  /* 0x00008b000c117a11 */ /* 0x000fe200008f140d */
[----:B------:R-:W2:Y:S01]  /*3fb0*/  MUFU.EX2 R143, R143 ;  /* 0x0000008f008f7308 */ /* 0x000ea20000000800 */
[----:B------:R-:W-:Y:S02]  /*3fc0*/  LEA R12, P1, R14, c[0x0][0x230], 0x2 ;  /* 0x00008c000e0c7a11 */ /* 0x000fe400078210ff */
[----:B------:R-:W-:Y:S01]  /*3fd0*/  IADD3 R13, R15, R133, RZ ;  /* 0x000000850f0d7210 */ /* 0x000fe20007ffe0ff */
[----:B-1----:R-:W-:Y:S01]  /*3fe0*/  IMAD.SHL.U32 R133, R96, 0x10, RZ ;  /* 0x0000001060857824 */ /* 0x002fe200078e00ff */
[----:B---3--:R-:W-:Y:S01]  /*3ff0*/  FSEL R158, R158, 1, !P3 ;  /* 0x3f8000009e9e7808 */ /* 0x008fe20005800000 */
[----:B------:R-:W-:Y:S01]  /*4000*/  FMUL.FTZ R15, R128, R101 ;  /* 0x00000065800f7220 */ /* 0x000fe20000410000 */
[----:B------:R-:W-:Y:S01]  /*4010*/  LEA.HI.X R13, R14, c[0x0][0x234], R13, 0x2, P1 ;  /* 0x00008d000e0d7a11 */ /* 0x000fe200008f140d */
[C---:B------:R-:W-:Y:S01]  /*4020*/  FMUL.FTZ R14, R128.reuse, R102 ;  /* 0x00000066800e7220 */ /* 0x040fe20000410000 */
[----:B------:R-:W-:Y:S01]  /*4030*/  MUFU.EX2 R130, R130 ;  /* 0x0000008200827308 */ /* 0x000fe20000000800 */
[-C--:B------:R-:W-:Y:S01]  /*4040*/  ISETP.GE.U32.AND P2, PT, R133, R18.reuse, PT ;  /* 0x000000128500720c */ /* 0x080fe20003f46070 */
[C---:B------:R-:W-:Y:S01]  /*4050*/  FMUL.FTZ R132, R128.reuse, R103 ;  /* 0x0000006780847220 */ /* 0x040fe20000410000 */
[----:B------:R-:W-:Y:S01]  /*4060*/  ISETP.GE.U32.AND P3, PT, R61, R18, PT ;  /* 0x000000123d00720c */ /* 0x000fe20003f66070 */
[----:B------:R1:W3:Y:S04]  /*4070*/  LDG.E R141, [R12.64] ;  /* 0x000000040c8d7981 */ /* 0x0002e8000c1e1900 */
[----:B------:R-:W4:Y:S01]  /*4080*/  MUFU.EX2 R14, R14 ;  /* 0x0000000e000e7308 */ /* 0x000f220000000800 */
[----:B------:R-:W-:Y:S01]  /*4090*/  FSEL R160, R119, RZ, !P2 ;  /* 0x000000ff77a07208 */ /* 0x000fe20005000000 */
[C---:B------:R-:W-:Y:S01]  /*40a0*/  FMUL.FTZ R155, R128.reuse, R104 ;  /* 0x00000068809b7220 */ /* 0x040fe20000410000 */
[----:B------:R-:W-:Y:S01]  /*40b0*/  FSEL R163, R163, 1, !P2 ;  /* 0x3f800000a3a37808 */ /* 0x000fe20005000000 */
[----:B------:R-:W-:Y:S01]  /*40c0*/  FMUL.FTZ R161, R128, R105 ;  /* 0x0000006980a17220 */ /* 0x000fe20000410000 */
[----:B0-----:R-:W-:-:S03]  /*40d0*/  FSEL R157, R157, 1, !P4 ;  /* 0x3f8000009d9d7808 */ /* 0x001fc60006000000 */
[----:B------:R-:W0:Y:S01]  /*40e0*/  MUFU.EX2 R131, R131 ;  /* 0x0000008300837308 */ /* 0x000e220000000800 */
[----:B-1----:R-:W-:Y:S01]  /*40f0*/  FFMA.FTZ R12, R160, R158, R159 ;  /* 0x0000009ea00c7223 */ /* 0x002fe2000001009f */
[----:B--2---:R-:W-:Y:S01]  /*4100*/  FSEL R143, R143, 1, !P5 ;  /* 0x3f8000008f8f7808 */ /* 0x004fe20006800000 */
[----:B------:R-:W-:Y:S01]  /*4110*/  FMUL.FTZ R136, R128, R106 ;  /* 0x0000006a80887220 */ /* 0x000fe20000410000 */
[----:B------:R1:W3:Y:S04]  /*4120*/  LDG.E R138, [R16.64] ;  /* 0x00000004108a7981 */ /* 0x0002e8000c1e1900 */
[----:B------:R-:W2:Y:S01]  /*4130*/  MUFU.EX2 R15, R15 ;  /* 0x0000000f000f7308 */ /* 0x000ea20000000800 */
[----:B----4-:R-:W-:Y:S01]  /*4140*/  FSEL R151, R14, 1, !P3 ;  /* 0x3f8000000e977808 */ /* 0x010fe20005800000 */
[----:B------:R-:W-:-:S02]  /*4150*/  FMUL.FTZ R14, R163, R158 ;  /* 0x0000009ea30e7220 */ /* 0x000fc40000410000 */
[C---:B------:R-:W-:Y:S02]  /*4160*/  FFMA.FTZ R12, R157.reuse, R12, R156 ;  /* 0x0000000c9d0c7223 */ /* 0x040fe4000001009c */
[----:B------:R-:W-:Y:S02]  /*4170*/  FMUL.FTZ R14, R157, R14 ;  /* 0x0000000e9d0e7220 */ /* 0x000fe40000410000 */
[----:B------:R-:W4:Y:S01]  /*4180*/  MUFU.EX2 R132, R132 ;  /* 0x0000008400847308 */ /* 0x000f220000000800 */
[----:B------:R-:W-:Y:S01]  /*4190*/  ISETP.GE.U32.AND P1, PT, R63, R18, PT ;  /* 0x000000123f00720c */ /* 0x000fe20003f26070 */
[C---:B------:R-:W-:Y:S01]  /*41a0*/  FFMA.FTZ R12, R143.reuse, R12, R140 ;  /* 0x0000000c8f0c7223 */ /* 0x040fe2000001008c */
[----:B------:R-:W-:Y:S01]  /*41b0*/  FSEL R145, R130, 1, !P6 ;  /* 0x3f80000082917808 */ /* 0x000fe20007000000 */
[----:B------:R-:W-:Y:S01]  /*41c0*/  FMUL.FTZ R14, R143, R14 ;  /* 0x0000000e8f0e7220 */ /* 0x000fe20000410000 */
[----:B------:R-:W-:Y:S02]  /*41d0*/  ISETP.GE.U32.AND P2, PT, R62, R18, PT ;  /* 0x000000123e00720c */ /* 0x000fe40003f46070 */
[----:B------:R-:W-:Y:S01]  /*41e0*/  FSEL R144, R122, RZ, !P1 ;  /* 0x000000ff7a907208 */ /* 0x000fe20004800000 */
[----:B------:R-:W5:Y:S01]  /*41f0*/  MUFU.EX2 R155, R155 ;  /* 0x0000009b009b7308 */ /* 0x000f620000000800 */
[----:B0-----:R-:W-:Y:S01]  /*4200*/  FSEL R147, R131, 1, !P1 ;  /* 0x3f80000083937808 */ /* 0x001fe20004800000 */
[----:B------:R-:W-:-:S02]  /*4210*/  FFMA.FTZ R12, R145, R12, R142 ;  /* 0x0000000c910c7223 */ /* 0x000fc4000001008e */
[----:B------:R-:W-:Y:S01]  /*4220*/  FMUL.FTZ R14, R145, R14 ;  /* 0x0000000e910e7220 */ /* 0x000fe20000410000 */
[----:B------:R-:W-:Y:S01]  /*4230*/  FSEL R146, R116, RZ, !P2 ;  /* 0x000000ff74927208 */ /* 0x000fe20005000000 */
[----:B------:R-:W-:Y:S01]  /*4240*/  FFMA.FTZ R12, R147, R12, R144 ;  /* 0x0000000c930c7223 */ /* 0x000fe20000010090 */
[----:B--2---:R-:W-:Y:S01]  /*4250*/  FSEL R149, R15, 1, !P2 ;  /* 0x3f8000000f957808 */ /* 0x004fe20005000000 */
[----:B------:R-:W0:Y:S01]  /*4260*/  MUFU.EX2 R161, R161 ;  /* 0x000000a100a17308 */ /* 0x000e220000000800 */
[----:B------:R-:W-:Y:S01]  /*4270*/  ISETP.GE.U32.AND P4, PT, R60, R18, PT ;  /* 0x000000123c00720c */ /* 0x000fe20003f86070 */
[----:B------:R-:W-:Y:S02]  /*4280*/  FMUL.FTZ R134, R128, R108 ;  /* 0x0000006c80867220 */ /* 0x000fe40000410000 */
[----:B------:R-:W-:Y:S01]  /*4290*/  FMUL.FTZ R14, R147, R14 ;  /* 0x0000000e930e7220 */ /* 0x000fe20000410000 */
[----:B------:R-:W-:Y:S01]  /*42a0*/  FSEL R148, R123, RZ, !P3 ;  /* 0x000000ff7b947208 */ /* 0x000fe20005800000 */
[----:B------:R-:W-:Y:S01]  /*42b0*/  FFMA.FTZ R12, R149, R12, R146 ;  /* 0x0000000c950c7223 */ /* 0x000fe20000010092 */
[----:B----4-:R-:W-:Y:S01]  /*42c0*/  FSEL R153, R132, 1, !P4 ;  /* 0x3f80000084997808 */ /* 0x010fe20006000000 */
[----:B------:R-:W2:Y:S01]  /*42d0*/  MUFU.EX2 R136, R136 ;  /* 0x0000008800887308 */ /* 0x000ea20000000800 */
[----:B------:R-:W-:-:S02]  /*42e0*/  FMUL.FTZ R132, R128, R109 ;  /* 0x0000006d80847220 */ /* 0x000fc40000410000 */
[----:B------:R-:W-:Y:S01]  /*42f0*/  FMUL.FTZ R14, R149, R14 ;  /* 0x0000000e950e7220 */ /* 0x000fe20000410000 */
[----:B------:R-:W-:Y:S01]  /*4300*/  ISETP.GE.U32.AND P5, PT, R59, R18, PT ;  /* 0x000000123b00720c */ /* 0x000fe20003fa6070 */
[----:B------:R-:W-:Y:S01]  /*4310*/  FFMA.FTZ R12, R151, R12, R148 ;  /* 0x0000000c970c7223 */ /* 0x000fe20000010094 */
[----:B------:R-:W-:Y:S02]  /*4320*/  FSEL R150, R115, RZ, !P4 ;  /* 0x000000ff73967208 */ /* 0x000fe40006000000 */
[----:B------:R-:W4:Y:S01]  /*4330*/  MUFU.EX2 R134, R134 ;  /* 0x0000008600867308 */ /* 0x000f220000000800 */
[----:B------:R-:W-:Y:S02]  /*4340*/  FMUL.FTZ R130, R128, R110 ;  /* 0x0000006e80827220 */ /* 0x000fe40000410000 */
[----:B------:R-:W-:Y:S01]  /*4350*/  FMUL.FTZ R14, R151, R14 ;  /* 0x0000000e970e7220 */ /* 0x000fe20000410000 */
[----:B------:R-:W-:Y:S01]  /*4360*/  ISETP.GE.U32.AND P6, PT, R58, R18, PT ;  /* 0x000000123a00720c */ /* 0x000fe20003fc6070 */
[----:B------:R-:W-:Y:S01]  /*4370*/  FFMA.FTZ R12, R153, R12, R150 ;  /* 0x0000000c990c7223 */ /* 0x000fe20000010096 */
[----:B------:R-:W-:-:S02]  /*4380*/  FSEL R152, R124, RZ, !P5 ;  /* 0x000000ff7c987208 */ /* 0x000fc40006800000 */
[----:B------:R-:W1:Y:S01]  /*4390*/  MUFU.EX2 R132, R132 ;  /* 0x0000008400847308 */ /* 0x000e620000000800 */
[----:B-----5:R-:W-:Y:S01]  /*43a0*/  FSEL R155, R155, 1, !P5 ;  /* 0x3f8000009b9b7808 */ /* 0x020fe20006800000 */
[----:B------:R-:W-:Y:S02]  /*43b0*/  FMUL.FTZ R14, R153, R14 ;  /* 0x0000000e990e7220 */ /* 0x000fe40000410000 */
[----:B------:R-:W-:Y:S01]  /*43c0*/  FMUL.FTZ R128, R128, R111 ;  /* 0x0000006f80807220 */ /* 0x000fe20000410000 */
[----:B------:R-:W-:Y:S01]  /*43d0*/  ISETP.GE.U32.AND P1, PT, R57, R18, PT ;  /* 0x000000123900720c */ /* 0x000fe20003f26070 */
        /* <DEDUP_REMOVED lines=14> */
[----:B----4-:R-:W-:Y:S01]  /*44c0*/  FSEL R134, R134, 1, !P2 ;  /* 0x3f80000086867808 */ /* 0x010fe20005000000 */
[----:B------:R-:W-:Y:S01]  /*44d0*/  FMUL.FTZ R13, R136, R13 ;  /* 0x0000000d880d7220 */ /* 0x000fe20000410000 */
[----:B------:R-:W-:-:S02]  /*44e0*/  ISETP.GE.U32.AND P4, PT, R54, R18, PT ;  /* 0x000000123600720c */ /* 0x000fc40003f86070 */
[----:B------:R-:W-:Y:S01]  /*44f0*/  FSEL R135, R126, RZ, !P3 ;  /* 0x000000ff7e877208 */ /* 0x000fe20005800000 */
[----:B------:R-:W-:Y:S01]  /*4500*/  FFMA.FTZ R12, R134, R12, R137 ;  /* 0x0000000c860c7223 */ /* 0x000fe20000010089 */
[----:B-1----:R-:W-:Y:S01]  /*4510*/  FSEL R132, R132, 1, !P3 ;  /* 0x3f80000084847808 */ /* 0x002fe20005800000 */
        /* <DEDUP_REMOVED lines=29> */
[C---:B------:R-:W-:Y:S01]  /*46f0*/  ISETP.GE.AND P1, PT, R70.reuse, 0x8, PT ;  /* 0x000000084600780c */ /* 0x040fe20003f26270 */
[----:B------:R-:W-:Y:S01]  /*4700*/  HFMA2.MMA R15, -RZ, RZ, 0, 0 ;  /* 0x00000000ff0f7435 */ /* 0x000fe200000001ff */
[----:B------:R-:W-:Y:S02]  /*4710*/  MOV R14, 0x3f800000 ;  /* 0x3f800000000e7802 */ /* 0x000fe40000000f00 */
[----:B------:R-:W-:-:S07]  /*4720*/  ISETP.NE.AND P2, PT, R70, 0x1f, PT ;  /* 0x0000001f4600780c */ /* 0x000fce0003f45270 */
[----:B------:R-:W-:Y:S02]  /*4730*/  @!P0 LDS.64 R14, [R129.X8+0x450] ;  /* 0x00045000810e8984 */ /* 0x000fe40000008a00 */
        /* <DEDUP_REMOVED lines=17> */
[----:B0-----:R-:W-:Y:S01]  /*4850*/  @!P3 MOV R162, R14 ;  /* 0x0000000e00a2b202 */ /* 0x001fe20000000f00 */
[----:B-1----:R-:W-:-:S10]  /*4860*/  @!P3 IMAD.MOV.U32 R164, RZ, RZ, R15 ;  /* 0x000000ffffa4b224 */ /* 0x002fd400078e000f */
        /* <DEDUP_REMOVED lines=26> */
.L_x_4111:
[----:B------:R-:W-:Y:S05]  /*4a10*/  BSYNC B0 ;  /* 0x0000000000007941 */ /* 0x000fea0003800000 */
.L_x_4110:
        /* <DEDUP_REMOVED lines=24> */
.L_x_4109:
[----:B------:R-:W-:Y:S01]  /*4ba0*/  BAR.SYNC.DEFER_BLOCKING 0x0 ;  /* 0x0000000000007b1d */ /* 0x000fe20000010000 */
[----:B------:R-:W-:Y:S02]  /*4bb0*/  F2FP.PACK_AB R12, R83, R80 ;  /* 0x00000050530c723e */ /* 0x000fe400000000ff */
[----:B------:R-:W-:Y:S02]  /*4bc0*/  F2FP.PACK_AB R13, R85, R82 ;  /* 0x00000052550d723e */ /* 0x000fe400000000ff */
[C---:B------:R-:W-:Y:S01]  /*4bd0*/  PRMT R14, R12.reuse, 0x7610, R14 ;  /* 0x000076100c0e7816 */ /* 0x040fe2000000000e */
[----:B------:R-:W-:Y:S01]  /*4be0*/  BSSY B0, `(.L_x_4113) ;  /* 0x0000060000007945 */ /* 0x000fe20003800000 */
[----:B------:R-:W-:-:S02]  /*4bf0*/  PRMT R15, R12, 0x7632, R15 ;  /* 0x000076320c0f7816 */ /* 0x000fc4000000000f */
[----:B------:R-:W-:Y:S02]  /*4c00*/  F2FP.PACK_AB R12, R87, R84 ;  /* 0x00000054570c723e */ /* 0x000fe400000000ff */
[C---:B------:R-:W-:Y:S02]  /*4c10*/  PRMT R16, R13.reuse, 0x7610, R16 ;  /* 0x000076100d107816 */ /* 0x040fe40000000010 */
[----:B------:R-:W-:Y:S02]  /*4c20*/  PRMT R17, R13, 0x7632, R17 ;  /* 0x000076320d117816 */ /* 0x000fe40000000011 */
[----:B------:R-:W-:Y:S02]  /*4c30*/  F2FP.PACK_AB R13, R89, R86 ;  /* 0x00000056590d723e */ /* 0x000fe400000000ff */
[----:B------:R-:W-:Y:S02]  /*4c40*/  ISETP.NE.AND P0, PT, R96, RZ, PT ;  /* 0x000000ff6000720c */ /* 0x000fe40003f05270 */
[----:B------:R-:W-:-:S02]  /*4c50*/  PRMT R18, R12, 0x7610, R18 ;  /* 0x000076100c127816 */ /* 0x000fc40000000012 */
[----:B------:R-:W-:Y:S02]  /*4c60*/  PRMT R20, R13, 0x7610, R20 ;  /* 0x000076100d147816 */ /* 0x000fe40000000014 */
[----:B------:R-:W-:Y:S01]  /*4c70*/  PRMT R19, R12, 0x7632, R19 ;  /* 0x000076320c137816 */ /* 0x000fe20000000013 */
[----:B------:R0:W-:Y:S01]  /*4c80*/  STS.U16 [R0], R14 ;  /* 0x0000000e00007388 */ /* 0x0001e20000000400 */
[----:B------:R-:W-:Y:S02]  /*4c90*/  F2FP.PACK_AB R12, R91, R88 ;  /* 0x000000585b0c723e */ /* 0x000fe400000000ff */
[----:B------:R-:W-:Y:S01]  /*4ca0*/  LOP3.LUT R99, R77, 0x20, RZ, 0xfc, !PT ;  /* 0x000000204d637812 */ /* 0x000fe200078efcff */
[----:B------:R1:W-:Y:S01]  /*4cb0*/  STS.U16 [R0+0x6], R17 ;  /* 0x0000061100007388 */ /* 0x0003e20000000400 */
[----:B------:R-:W-:Y:S02]  /*4cc0*/  MOV R135, 0xfffffe00 ;  /* 0xfffffe0000877802 */ /* 0x000fe40000000f00 */
[C---:B------:R-:W-:Y:S01]  /*4cd0*/  SHF.L.U64.HI R100, R99.reuse, 0x1, R75 ;  /* 0x0000000163647819 */ /* 0x040fe2000001024b */
[----:B------:R2:W-:Y:S01]  /*4ce0*/  STS.U16 [R0+0x8], R18 ;  /* 0x0000081200007388 */ /* 0x0005e20000000400 */
[----:B------:R-:W-:Y:S01]  /*4cf0*/  IMAD.SHL.U32 R98, R99, 0x2, RZ ;  /* 0x0000000263627824 */ /* 0x000fe200078e00ff */
[----:B0-----:R-:W-:Y:S01]  /*4d00*/  PRMT R14, R13, 0x7632, R14 ;  /* 0x000076320d0e7816 */ /* 0x001fe2000000000e */
[----:B------:R-:W-:Y:S01]  /*4d10*/  IMAD R102, R68, R135, c[0x0][0x168] ;  /* 0x00005a0044667624 */ /* 0x000fe200078e0287 */
[----:B------:R-:W-:Y:S01]  /*4d20*/  F2FP.PACK_AB R13, R93, R90 ;  /* 0x0000005a5d0d723e */ /* 0x000fe200000000ff */
[----:B------:R0:W-:Y:S03]  /*4d30*/  STS.U16 [R0+0x2], R15 ;  /* 0x0000020f00007388 */ /* 0x0001e60000000400 */
[C---:B-1----:R-:W-:Y:S01]  /*4d40*/  PRMT R17, R13.reuse, 0x7610, R17 ;  /* 0x000076100d117816 */ /* 0x042fe20000000011 */
[----:B------:R1:W-:Y:S01]  /*4d50*/  STS.U16 [R0+0x4], R16 ;  /* 0x0000041000007388 */ /* 0x0003e20000000400 */
[----:B--2---:R-:W-:-:S02]  /*4d60*/  PRMT R18, R13, 0x7632, R18 ;  /* 0x000076320d127816 */ /* 0x004fc40000000012 */
[----:B------:R-:W-:Y:S01]  /*4d70*/  F2FP.PACK_AB R13, R97, R94 ;  /* 0x0000005e610d723e */ /* 0x000fe200000000ff */
[----:B------:R2:W-:Y:S01]  /*4d80*/  STS.U16 [R0+0xa], R19 ;  /* 0x00000a1300007388 */ /* 0x0005e20000000400 */
[----:B------:R-:W-:Y:S02]  /*4d90*/  ISETP.GE.AND P2, PT, R77, R102, PT ;  /* 0x000000664d00720c */ /* 0x000fe40003f46270 */
[C---:B0-----:R-:W-:Y:S01]  /*4da0*/  PRMT R15, R12.reuse, 0x7610, R15 ;  /* 0x000076100c0f7816 */ /* 0x041fe2000000000f */
[----:B------:R0:W-:Y:S01]  /*4db0*/  STS.U16 [R0+0xc], R20 ;  /* 0x00000c1400007388 */ /* 0x0001e20000000400 */
[----:B-1----:R-:W-:Y:S02]  /*4dc0*/  PRMT R16, R12, 0x7632, R16 ;  /* 0x000076320c107816 */ /* 0x002fe40000000010 */
[----:B------:R-:W-:Y:S01]  /*4dd0*/  F2FP.PACK_AB R12, R95, R92 ;  /* 0x0000005c5f0c723e */ /* 0x000fe200000000ff */
[----:B------:R1:W-:Y:S01]  /*4de0*/  STS.U16 [R0+0xe], R14 ;  /* 0x00000e0e00007388 */ /* 0x0003e20000000400 */
[----:B--2---:R-:W-:-:S03]  /*4df0*/  PRMT R19, R13, 0x7610, R19 ;  /* 0x000076100d137816 */ /* 0x004fc60000000013 */
[----:B------:R2:W-:Y:S01]  /*4e00*/  STS.U16 [R0+0x12], R16 ;  /* 0x0000121000007388 */ /* 0x0005e20000000400 */
[----:B0-----:R-:W-:Y:S02]  /*4e10*/  PRMT R20, R13, 0x7632, R20 ;  /* 0x000076320d147816 */ /* 0x001fe40000000014 */
[----:B------:R-:W-:Y:S01]  /*4e20*/  @!P0 MOV R13, 0xfffffe00 ;  /* 0xfffffe00000d8802 */ /* 0x000fe20000000f00 */
[----:B------:R-:W-:Y:S01]  /*4e30*/  STS.U16 [R0+0x10], R15 ;  /* 0x0000100f00007388 */ /* 0x000fe20000000400 */
[----:B-1----:R-:W-:-:S03]  /*4e40*/  PRMT R14, R12, 0x7632, R14 ;  /* 0x000076320c0e7816 */ /* 0x002fc6000000000e */
[----:B------:R-:W-:Y:S01]  /*4e50*/  STS.U16 [R0+0x14], R17 ;  /* 0x0000141100007388 */ /* 0x000fe20000000400 */
[----:B--2---:R-:W-:-:S03]  /*4e60*/  @!P0 IMAD R16, R68, R13, c[0x0][0x168] ;  /* 0x00005a0044108624 */ /* 0x004fc600078e020d */
[----:B------:R0:W-:Y:S04]  /*4e70*/  STS.U16 [R0+0x16], R18 ;  /* 0x0000161200007388 */ /* 0x0001e80000000400 */
[----:B------:R1:W-:Y:S04]  /*4e80*/  STS.U16 [R0+0x18], R12 ;  /* 0x0000180c00007388 */ /* 0x0003e80000000400 */
[----:B------:R2:W-:Y:S01]  /*4e90*/  STS.U16 [R0+0x1a], R14 ;  /* 0x00001a0e00007388 */ /* 0x0005e20000000400 */
[----:B0-----:R-:W-:-:S03]  /*4ea0*/  IMAD R18, R78, c[0x0][0x208], RZ ;  /* 0x000082004e127a24 */ /* 0x001fc600078e02ff */
[----:B------:R0:W-:Y:S01]  /*4eb0*/  STS.U16 [R0+0x1c], R19 ;  /* 0x00001c1300007388 */ /* 0x0001e20000000400 */
[----:B-1----:R-:W-:-:S03]  /*4ec0*/  IMAD R12, R107, c[0x0][0x200], RZ ;  /* 0x000080006b0c7a24 */ /* 0x002fc600078e02ff */
[----:B------:R-:W-:Y:S01]  /*4ed0*/  STS.U16 [R0+0x1e], R20 ;  /* 0x00001e1400007388 */ /* 0x000fe20000000400 */
[----:B------:R-:W-:-:S06]  /*4ee0*/  NOP ;  /* 0x0000000000007918 */ /* 0x000fcc0000000000 */
[----:B------:R-:W-:Y:S01]  /*4ef0*/  LDS.U16 R111, [R37] ;  /* 0x00000000256f7984 */ /* 0x000fe20000000400 */
[----:B--2---:R-:W-:-:S03]  /*4f00*/  IMAD.WIDE.U32 R14, R79, c[0x0][0x200], RZ ;  /* 0x000080004f0e7a25 */ /* 0x004fc600078e00ff */
[----:B------:R-:W-:Y:S01]  /*4f10*/  LDS.U16 R113, [R36+0x40] ;  /* 0x0000400024717984 */ /* 0x000fe20000000400 */
[----:B------:R-:W-:Y:S01]  /*4f20*/  IMAD R21, R79, c[0x0][0x204], R12 ;  /* 0x000081004f157a24 */ /* 0x000fe200078e020c */
[----:B------:R-:W-:Y:S01]  /*4f30*/  SHF.L.U32 R12, R68, 0x9, RZ ;  /* 0x00000009440c7819 */ /* 0x000fe200000006ff */
[----:B0-----:R-:W-:Y:S01]  /*4f40*/  IMAD R19, R81, c[0x0][0x20c], R18 ;  /* 0x0000830051137a24 */ /* 0x001fe200078e0212 */
[----:B------:R-:W-:Y:S01]  /*4f50*/  LDS.U16 R115, [R35+0x80] ;  /* 0x0000800023737984 */ /* 0x000fe20000000400 */
[----:B------:R-:W-:Y:S01]  /*4f60*/  IMAD.IADD R15, R15, 0x1, R21 ;  /* 0x000000010f0f7824 */ /* 0x000fe200078e0215 */
[----:B------:R-:W-:Y:S02]  /*4f70*/  SHF.R.S32.HI R13, RZ, 0x1f, R12 ;  /* 0x0000001fff0d7819 */ /* 0x000fe4000001140c */
[----:B------:R-:W-:Y:S01]  /*4f80*/  LDS.U16 R117, [R34+0xc0] ;  /* 0x0000c00022757984 */ /* 0x000fe20000000400 */
[----:B------:R-:W-:-:S03]  /*4f90*/  IMAD.WIDE.U32 R14, R81, c[0x0][0x208], R14 ;  /* 0x00008200510e7a25 */ /* 0x000fc600078e000e */
[----:B------:R-:W-:Y:S02]  /*4fa0*/  LDS.U16 R119, [R33+0x100] ;  /* 0x0001000021777984 */ /* 0x000fe40000000400 */
[----:B------:R-:W-:Y:S02]  /*4fb0*/  IADD3 R17, P1, R12, R14, RZ ;  /* 0x0000000e0c117210 */ /* 0x000fe40007f3e0ff */
[----:B------:R-:W-:Y:S01]  /*4fc0*/  LDS.U16 R121, [R32+0x140] ;  /* 0x0001400020797984 */ /* 0x000fe20000000400 */
[----:B------:R-:W-:Y:S02]  /*4fd0*/  IADD3 R14, P5, R98, c[0x0][0x258], RZ ;  /* 0x00009600620e7a10 */ /* 0x000fe40007fbe0ff */
[----:B------:R-:W-:Y:S01]  /*4fe0*/  IADD3.X R18, R13, R19, R15, P1, !PT ;  /* 0x000000130d127210 */ /* 0x000fe20000ffe40f */
[----:B------:R-:W-:Y:S01]  /*4ff0*/  LDS.U16 R123, [R31+0x180] ;  /* 0x000180001f7b7984 */ /* 0x000fe20000000400 */
[----:B------:R-:W-:Y:S02]  /*5000*/  IADD3.X R15, R100, c[0x0][0x25c], RZ, P5, !PT ;  /* 0x00009700640f7a10 */ /* 0x000fe40002ffe4ff */
[C---:B------:R-:W-:Y:S01]  /*5010*/  LEA R14, P6, R17.reuse, R14, 0x1 ;  /* 0x0000000e110e7211 */ /* 0x040fe200078c08ff */
[----:B------:R-:W-:Y:S03]  /*5020*/  LDS.U16 R125, [R30+0x1c0] ;  /* 0x0001c0001e7d7984 */ /* 0x000fe60000000400 */
        /* <DEDUP_REMOVED lines=11> */
[----:B0-----:R-:W-:-:S04]  /*50e0*/  IADD3 R16, P5, R77, R12, RZ ;  /* 0x0000000c4d107210 */ /* 0x001fc80007fbe0ff */
[----:B------:R-:W-:Y:S01]  /*50f0*/  IADD3.X R17, R75, R13, RZ, P5, !PT ;  /* 0x0000000d4b117210 */ /* 0x000fe20002ffe4ff */
[----:B------:R-:W0:Y:S02]  /*5100*/  LDS R104, [0x420] ;  /* 0x00042000ff687984 */ /* 0x000e240000000800 */
[-C--:B0-----:R-:W-:Y:S02]  /*5110*/  ISETP.GE.AND P4, PT, R77, R104.reuse, PT ;  /* 0x000000684d00720c */ /* 0x081fe40003f86270 */
[-C--:B------:R-:W-:Y:S02]  /*5120*/  ISETP.GE.AND P3, PT, R51, R104.reuse, PT ;  /* 0x000000683300720c */ /* 0x080fe40003f66270 */
[----:B------:R-:W-:-:S09]  /*5130*/  ISETP.GE.AND P1, PT, R99, R104, PT ;  /* 0x000000686300720c */ /* 0x000fd20003f26270 */
        /* <DEDUP_REMOVED lines=10> */
.L_x_4114:
[----:B------:R-:W-:Y:S05]  /*51e0*/  BSYNC B0 ;  /* 0x0000000000007941 */ /* 0x000fea0003800000 */
.L_x_4113:
[-C--:B------:R-:W-:Y:S01]  /*51f0*/  ISETP.GE.AND P5, PT, R50, R104.reuse, PT ;  /* 0x000000683200720c */ /* 0x080fe20003fa6270 */
[----:B0-----:R-:W-:Y:S01]  /*5200*/  IMAD R20, R107, c[0x0][0x1f0], RZ ;  /* 0x00007c006b147a24 */ /* 0x001fe200078e02ff */
[----:B------:R-:W-:Y:S01]  /*5210*/  @!P3 STG.E.U16 [R14.64+0x40], R115 ;  /* 0x000040730e00b986 */ /* 0x000fe2000c101504 */
[-C--:B------:R-:W-:Y:S01]  /*5220*/  ISETP.GE.AND P4, PT, R49, R104.reuse, PT ;  /* 0x000000683100720c */ /* 0x080fe20003f86270 */
[----:B------:R-:W-:Y:S01]  /*5230*/  IMAD.WIDE.U32 R18, R79, c[0x0][0x1f0], RZ ;  /* 0x00007c004f127a25 */ /* 0x000fe200078e00ff */
[-C--:B------:R-:W-:Y:S01]  /*5240*/  ISETP.GE.AND P3, PT, R48, R104.reuse, PT ;  /* 0x000000683000720c */ /* 0x080fe20003f66270 */
[----:B------:R0:W-:Y:S01]  /*5250*/  @!P1 STG.E.U16 [R14.64], R113 ;  /* 0x000000710e009986 */ /* 0x0001e2000c101504 */
[-C--:B------:R-:W-:Y:S01]  /*5260*/  ISETP.GE.AND P1, PT, R47, R104.reuse, PT ;  /* 0x000000682f00720c */ /* 0x080fe20003f26270 */
[C---:B------:R-:W-:Y:S01]  /*5270*/  IMAD R111, R79.reuse, c[0x0][0x1f4], R20 ;  /* 0x00007d004f6f7a24 */ /* 0x040fe200078e0214 */
[----:B------:R-:W-:Y:S01]  /*5280*/  ISETP.GE.AND P6, PT, R46, R104, PT ;  /* 0x000000682e00720c */ /* 0x000fe20003fc6270 */
[----:B------:R-:W-:-:S03]  /*5290*/  @!P2 IMAD.WIDE.U32 R20, R79, c[0x0][0x1f0], R12 ;  /* 0x00007c004f14aa25 */ /* 0x000fc600078e000c */
[----:B------:R-:W-:Y:S01]  /*52a0*/  @!P5 STG.E.U16 [R14.64+0x80], R117 ;  /* 0x000080750e00d986 */ /* 0x000fe2000c101504 */
[-C--:B------:R-:W-:Y:S01]  /*52b0*/  ISETP.GE.AND P5, PT, R45, R104.reuse, PT ;  /* 0x000000682d00720c */ /* 0x080fe20003fa6270 */
[----:B------:R-:W-:Y:S01]  /*52c0*/  IMAD R106, R78, c[0x0][0x1f8], RZ ;  /* 0x00007e004e6a7a24 */ /* 0x000fe200078e02ff */
[----:B------:R-:W-:Y:S01]  /*52d0*/  @!P2 IADD3 R21, R111, R21, RZ ;  /* 0x000000156f15a210 */ /* 0x000fe20007ffe0ff */
[----:B------:R-:W-:Y:S01]  /*52e0*/  @!P4 STG.E.U16 [R14.64+0xc0], R119 ;  /* 0x0000c0770e00c986 */ /* 0x000fe2000c101504 */
[----:B------:R-:W-:Y:S01]  /*52f0*/  IADD3 R19, R19, R111, RZ ;  /* 0x0000006f13137210 */ /* 0x000fe20007ffe0ff */
[----:B0-----:R-:W-:Y:S01]  /*5300*/  IMAD R113, R81, c[0x0][0x1fc], R106 ;  /* 0x00007f0051717a24 */ /* 0x001fe200078e026a */
[-C--:B------:R-:W-:Y:S01]  /*5310*/  ISETP.GE.AND P4, PT, R43, R104.reuse, PT ;  /* 0x000000682b00720c */ /* 0x080fe20003f86270 */
[----:B------:R-:W-:Y:S01]  /*5320*/  @!P2 IMAD.WIDE.U32 R20, R81, c[0x0][0x1f8], R20 ;  /* 0x00007e005114aa25 */ /* 0x000fe200078e0014 */
[----:B------:R-:W-:Y:S01]  /*5330*/  @!P3 STG.E.U16 [R14.64+0x100], R121 ;  /* 0x000100790e00b986 */ /* 0x000fe2000c101504 */
[----:B------:R-:W-:-:S02]  /*5340*/  ISETP.GE.AND P3, PT, R42, R104, PT ;  /* 0x000000682a00720c */ /* 0x000fc40003f66270 */
[----:B------:R-:W-:Y:S01]  /*5350*/  IMAD.WIDE.U32 R18, R81, c[0x0][0x1f8], R18 ;  /* 0x00007e0051127a25 */ /* 0x000fe200078e0012 */
[----:B------:R-:W-:Y:S01]  /*5360*/  @!P1 STG.E.U16 [R14.64+0x140], R123 ;  /* 0x0001407b0e009986 */ /* 0x000fe2000c101504 */
[----:B------:R-:W-:-:S03]  /*5370*/  ISETP.GE.AND P1, PT, R44, R104, PT ;  /* 0x000000682c00720c */ /* 0x000fc60003f26270 */
[----:B------:R-:W-:Y:S01]  /*5380*/  @!P6 STG.E.U16 [R14.64+0x180], R125 ;  /* 0x0001807d0e00e986 */ /* 0x000fe2000c101504 */
[----:B------:R-:W-:-:S03]  /*5390*/  @!P2 IADD3 R106, P6, R77, R20, RZ ;  /* 0x000000144d6aa210 */ /* 0x000fc60007fde0ff */
[----:B------:R-:W-:Y:S01]  /*53a0*/  @!P5 STG.E.U16 [R14.64+0x1c0], R127 ;  /* 0x0001c07f0e00d986 */ /* 0x000fe2000c101504 */
[----:B------:R-:W-:Y:S02]  /*53b0*/  @!P2 IADD3.X R111, R75, R21, R113, P6, !PT ;  /* 0x000000154b6fa210 */ /* 0x000fe400037fe471 */
[----:B------:R-:W-:Y:S01]  /*53c0*/  IADD3 R20, P6, R12, R18, RZ ;  /* 0x000000120c147210 */ /* 0x000fe20007fde0ff */
[----:B------:R-:W-:Y:S01]  /*53d0*/  @!P4 STG.E.U16 [R14.64+0x240], R131 ;  /* 0x000240830e00c986 */ /* 0x000fe2000c101504 */
[----:B------:R-:W-:Y:S02]  /*53e0*/  IADD3 R18, P5, R98, c[0x0][0x268], RZ ;  /* 0x00009a0062127a10 */ /* 0x000fe40007fbe0ff */
[----:B------:R-:W-:Y:S01]  /*53f0*/  IADD3.X R21, R13, R113, R19, P6, !PT ;  /* 0x000000710d157210 */ /* 0x000fe200037fe413 */
[----:B------:R-:W-:Y:S01]  /*5400*/  @!P1 STG.E.U16 [R14.64+0x200], R129 ;  /* 0x000200810e009986 */ /* 0x000fe2000c101504 */
[----:B------:R-:W-:Y:S02]  /*5410*/  IADD3.X R19, R100, c[0x0][0x26c], RZ, P5, !PT ;  /* 0x00009b0064137a10 */ /* 0x000fe40002ffe4ff */
[-C--:B------:R-:W-:Y:S01]  /*5420*/  ISETP.GE.AND P4, PT, R41, R104.reuse, PT ;  /* 0x000000682900720c */ /* 0x080fe20003f86270 */
[----:B------:R-:W-:Y:S01]  /*5430*/  @!P3 STG.E.U16 [R14.64+0x280], R133 ;  /* 0x000280850e00b986 */ /* 0x000fe2000c101504 */
[----:B------:R-:W-:-:S02]  /*5440*/  ISETP.GE.AND P3, PT, R40, R104, PT ;  /* 0x000000682800720c */ /* 0x000fc40003f66270 */
[-C--:B------:R-:W-:Y:S02]  /*5450*/  ISETP.GE.AND P1, PT, R39, R104.reuse, PT ;  /* 0x000000682700720c */ /* 0x080fe40003f26270 */
[----:B------:R-:W-:Y:S02]  /*5460*/  ISETP.GE.AND P5, PT, R38, R104, PT ;  /* 0x000000682600720c */ /* 0x000fe40003fa6270 */
[C---:B------:R-:W-:Y:S02]  /*5470*/  LEA R18, P6, R20.reuse, R18, 0x1 ;  /* 0x0000001214127211 */ /* 0x040fe400078c08ff */
[----:B------:R-:W-:Y:S02]  /*5480*/  PRMT R104, RZ, 0x7610, R104 ;  /* 0x00007610ff687816 */ /* 0x000fe40000000068 */
[----:B------:R-:W-:Y:S01]  /*5490*/  LEA.HI.X R19, R20, R19, R21, 0x1, P6 ;  /* 0x0000001314137211 */ /* 0x000fe200030f0c15 */
[----:B------:R0:W-:Y:S01]  /*54a0*/  @!P4 STG.E.U16 [R14.64+0x2c0], R103 ;  /* 0x0002c0670e00c986 */ /* 0x0001e2000c101504 */
[----:B------:R-:W-:-:S03]  /*54b0*/  @!P2 LEA R20, P6, R106, c[0x0][0x268], 0x1 ;  /* 0x00009a006a14aa11 */ /* 0x000fc600078c08ff */
[----:B------:R-:W-:Y:S01]  /*54c0*/  @!P3 STG.E.U16 [R14.64+0x300], R105 ;  /* 0x000300690e00b986 */ /* 0x000fe2000c101504 */
[----:B------:R-:W-:Y:S02]  /*54d0*/  @!P2 LEA.HI.X R21, R106, c[0x0][0x26c], R111, 0x1, P6 ;  /* 0x00009b006a15aa11 */ /* 0x000fe400030f0c6f */
[-C--:B------:R-:W-:Y:S01]  /*54e0*/  ISETP.GE.AND P3, PT, R99, R102.reuse, PT ;  /* 0x000000666300720c */ /* 0x080fe20003f66270 */
[----:B------:R-:W-:Y:S04]  /*54f0*/  @!P1 STG.E.U16 [R14.64+0x340], R109 ;  /* 0x0003406d0e009986 */ /* 0x000fe8000c101504 */
[----:B------:R1:W-:Y:S04]  /*5500*/  @!P5 STG.E.U16 [R14.64+0x380], R101 ;  /* 0x000380650e00d986 */ /* 0x0003e8000c101504 */
[----:B------:R-:W-:Y:S01]  /*5510*/  BAR.SYNC.DEFER_BLOCKING 0x0 ;  /* 0x0000000000007b1d */ /* 0x000fe20000010000 */
[----:B------:R-:W-:-:S02]  /*5520*/  ISETP.GE.AND P1, PT, R49, R102, PT ;  /* 0x000000663100720c */ /* 0x000fc40003f26270 */
[-C--:B------:R-:W-:Y:S02]  /*5530*/  ISETP.GE.AND P5, PT, R48, R102.reuse, PT ;  /* 0x000000663000720c */ /* 0x080fe40003fa6270 */
[----:B------:R-:W-:Y:S02]  /*5540*/  PRMT R111, RZ, 0x7610, R111 ;  /* 0x00007610ff6f7816 */ /* 0x000fe4000000006f */
[----:B0-----:R-:W-:Y:S02]  /*5550*/  PRMT R103, RZ, 0x7610, R103 ;  /* 0x00007610ff677816 */ /* 0x001fe40000000067 */
[----:B-1----:R-:W-:Y:S02]  /*5560*/  PRMT R14, RZ, 0x7610, R14 ;  /* 0x00007610ff0e7816 */ /* 0x002fe4000000000e */
        /* <DEDUP_REMOVED lines=15> */
[----:B0-----:R-:W-:Y:S01]  /*5660*/  PRMT R21, RZ, 0x7610, R21 ;  /* 0x00007610ff157816 */ /* 0x001fe20000000015 */
[----:B------:R-:W4:Y:S01]  /*5670*/  @!P4 LDG.E.U16 R108, [R18.64+0x140] ;  /* 0x00014004126cc981 */ /* 0x000f22000c1e1500 */
[----:B------:R-:W-:Y:S02]  /*5680*/  PRMT R20, RZ, 0x7610, R20 ;  /* 0x00007610ff147816 */ /* 0x000fe40000000014 */
        /* <DEDUP_REMOVED lines=51> */
[----:B-1----:R-:W-:-:S03]  /*59c0*/  HADD2.F32 R19, -RZ, R19.H0_H0 ;  /* 0x20000013ff137230 */ /* 0x002fc60000004100 */
[----:B------:R-:W-:Y:S01]  /*59d0*/  LDS.U16 R110, [R0+0x18] ;  /* 0x00001800006e7984 */ /* 0x000fe20000000400 */
[----:B--2---:R-:W-:Y:S01]  /*59e0*/  HADD2.F32 R18, -RZ, R18.H0_H0 ;  /* 0x20000012ff127230 */ /* 0x004fe20000004100 */
[----:B------:R-:W-:Y:S02]  /*59f0*/  FMUL.FTZ R104, R101, -1.4426950216293334961 ;  /* 0xbfb8aa3b65687820 */ /* 0x000fe40000410000 */
[----:B------:R-:W0:Y:S01]  /*5a00*/  LDS.U16 R14, [R0+0x12] ;  /* 0x00001200000e7984 */ /* 0x000e220000000400 */
[----:B------:R-:W-:Y:S02]  /*5a10*/  FMUL.FTZ R109, R19, -1.4426950216293334961 ;  /* 0xbfb8aa3b136d7820 */ /* 0x000fe40000410000 */
[----:B------:R-:W-:Y:S01]  /*5a20*/  FMUL.FTZ R112, R18, -1.4426950216293334961 ;  /* 0xbfb8aa3b12707820 */ /* 0x000fe20000410000 */
[----:B------:R1:W2:Y:S08]  /*5a30*/  MUFU.EX2 R114, R104 ;  /* 0x0000006800727308 */ /* 0x0002b00000000800 */
[----:B------:R2:W0:Y:S01]  /*5a40*/  MUFU.EX2 R115, R109 ;  /* 0x0000006d00737308 */ /* 0x0004220000000800 */
[----:B-1----:R-:W1:Y:S07]  /*5a50*/  LDS.U16 R104, [R0+0x1a] ;  /* 0x00001a0000687984 */ /* 0x002e6e0000000400 */
[----:B------:R3:W0:Y:S01]  /*5a60*/  MUFU.EX2 R116, R112 ;  /* 0x0000007000747308 */ /* 0x0006220000000800 */
[----:B--2---:R-:W2:Y:S04]  /*5a70*/  LDS.U16 R109, [R0+0x1c] ;  /* 0x00001c00006d7984 */ /* 0x004ea80000000400 */
[----:B---3--:R-:W3:Y:S01]  /*5a80*/  LDS.U16 R112, [R0+0x1e] ;  /* 0x00001e0000707984 */ /* 0x008ee20000000400 */
[----:B------:R-:W-:-:S02]  /*5a90*/  HADD2.F32 R103, -RZ, R103.H0_H0 ;  /* 0x20000067ff677230 */ /* 0x000fc40000004100 */
[----:B----4-:R-:W-:-:S03]  /*5aa0*/  HADD2.F32 R106, -RZ, R106.H0_H0 ;  /* 0x2000006aff6a7230 */ /* 0x010fc60000004100 */
[----:B------:R-:W-:Y:S01]  /*5ab0*/  FMUL.FTZ R113, R103, -1.4426950216293334961 ;  /* 0xbfb8aa3b67717820 */ /* 0x000fe20000410000 */
[----:B-----5:R-:W-:Y:S02]  /*5ac0*/  HADD2.F32 R108, -RZ, R108.H0_H0 ;  /* 0x2000006cff6c7230 */ /* 0x020fe40000004100 */
[----:B------:R-:W-:Y:S01]  /*5ad0*/  HADD2.F32 R15, -RZ, R15.H0_H0 ;  /* 0x2000000fff0f7230 */ /* 0x000fe20000004100 */
[----:B------:R4:W5:Y:S01]  /*5ae0*/  MUFU.EX2 R117, R113 ;  /* 0x0000007100757308 */ /* 0x0009620000000800 */
[----:B------:R-:W-:Y:S02]  /*5af0*/  HADD2.F32 R21, -RZ, R21.H0_H0 ;  /* 0x20000015ff157230 */ /* 0x000fe40000004100 */
[----:B------:R-:W-:Y:S02]  /*5b00*/  HADD2.F32 R111, -RZ, R111.H0_H0 ;  /* 0x2000006fff6f7230 */ /* 0x000fe40000004100 */
[----:B0-----:R-:W-:Y:S02]  /*5b10*/  HADD2.F32 R14, -RZ, R14.H0_H0 ;  /* 0x2000000eff0e7230 */ /* 0x001fe40000004100 */
[----:B------:R-:W-:Y:S01]  /*5b20*/  HADD2.F32 R20, -RZ, R20.H0_H0 ;  /* 0x20000014ff147230 */ /* 0x000fe20000004100 */
[----:B----4-:R-:W-:Y:S01]  /*5b30*/  FMUL.FTZ R113, R106, -1.4426950216293334961 ;  /* 0xbfb8aa3b6a717820 */ /* 0x010fe20000410000 */
[----:B------:R-:W-:-:S02]  /*5b40*/  HADD2.F32 R105, -RZ, R105.H0_H0 ;  /* 0x20000069ff697230 */ /* 0x000fc40000004100 */
[----:B------:R-:W-:Y:S02]  /*5b50*/  HADD2.F32 R110, -RZ, R110.H0_H0 ;  /* 0x2000006eff6e7230 */ /* 0x000fe40000004100 */
[----:B-1----:R-:W-:Y:S01]  /*5b60*/  HADD2.F32 R104, -RZ, R104.H0_H0 ;  /* 0x20000068ff687230 */ /* 0x002fe20000004100 */
[----:B------:R0:W-:Y:S01]  /*5b70*/  MUFU.EX2 R121, R113 ;  /* 0x0000007100797308 */ /* 0x0001e20000000800 */
[----:B------:R-:W-:Y:S01]  /*5b80*/  FMUL.FTZ R118, R108, -1.4426950216293334961 ;  /* 0xbfb8aa3b6c767820 */ /* 0x000fe20000410000 */
[----:B--2---:R-:W-:Y:S01]  /*5b90*/  HADD2.F32 R109, -RZ, R109.H0_H0 ;  /* 0x2000006dff6d7230 */ /* 0x004fe20000004100 */
[----:B------:R-:W-:Y:S02]  /*5ba0*/  FMUL.FTZ R119, R15, -1.4426950216293334961 ;  /* 0xbfb8aa3b0f777820 */ /* 0x000fe40000410000 */
[----:B------:R-:W-:Y:S01]  /*5bb0*/  FMUL.FTZ R120, R21, -1.4426950216293334961 ;  /* 0xbfb8aa3b15787820 */ /* 0x000fe20000410000 */
[----:B---3--:R-:W-:Y:S01]  /*5bc0*/  HADD2.F32 R112, -RZ, R112.H0_H0 ;  /* 0x20000070ff707230 */ /* 0x008fe20000004100 */
[----:B------:R-:W-:-:S02]  /*5bd0*/  FMUL.FTZ R122, R111, -1.4426950216293334961 ;  /* 0xbfb8aa3b6f7a7820 */ /* 0x000fc40000410000 */
[----:B------:R-:W-:Y:S02]  /*5be0*/  FMUL.FTZ R123, R14, -1.4426950216293334961 ;  /* 0xbfb8aa3b0e7b7820 */ /* 0x000fe40000410000 */
[----:B------:R-:W-:Y:S02]  /*5bf0*/  FMUL.FTZ R127, R104, -1.4426950216293334961 ;  /* 0xbfb8aa3b687f7820 */ /* 0x000fe40000410000 */
[----:B------:R-:W-:Y:S02]  /*5c00*/  FMUL.FTZ R128, R109, -1.4426950216293334961 ;  /* 0xbfb8aa3b6d807820 */ /* 0x000fe40000410000 */
[----:B0-----:R-:W-:Y:S02]  /*5c10*/  FMUL.FTZ R113, R112, -1.4426950216293334961 ;  /* 0xbfb8aa3b70717820 */ /* 0x001fe40000410000 */
[----:B------:R-:W-:Y:S02]  /*5c20*/  FMUL.FTZ R124, R20, -1.4426950216293334961 ;  /* 0xbfb8aa3b147c7820 */ /* 0x000fe40000410000 */
[----:B------:R-:W-:-:S02]  /*5c30*/  FMUL.FTZ R125, R105, -1.4426950216293334961 ;  /* 0xbfb8aa3b697d7820 */ /* 0x000fc40000410000 */
[----:B------:R-:W-:Y:S01]  /*5c40*/  FMUL.FTZ R126, R110, -1.4426950216293334961 ;  /* 0xbfb8aa3b6e7e7820 */ /* 0x000fe20000410000 */
[----:B------:R-:W0:Y:S01]  /*5c50*/  MUFU.EX2 R118, R118 ;  /* 0x0000007600767308 */ /* 0x000e220000000800 */
[----:B------:R-:W-:-:S07]  /*5c60*/  FADD.FTZ R114, R114, 1 ;  /* 0x3f80000072727421 */ /* 0x000fce0000010000 */
[----:B------:R-:W1:Y:S08]  /*5c70*/  MUFU.EX2 R119, R119 ;  /* 0x0000007700777308 */ /* 0x000e700000000800 */
[----:B------:R-:W2:Y:S08]  /*5c80*/  MUFU.EX2 R120, R120 ;  /* 0x0000007800787308 */ /* 0x000eb00000000800 */
[----:B------:R-:W3:Y:S08]  /*5c90*/  MUFU.EX2 R122, R122 ;  /* 0x0000007a007a7308 */ /* 0x000ef00000000800 */
[----:B------:R-:W4:Y:S08]  /*5ca0*/  MUFU.EX2 R123, R123 ;  /* 0x0000007b007b7308 */ /* 0x000f300000000800 */
[----:B------:R-:W0:Y:S08]  /*5cb0*/  MUFU.EX2 R127, R127 ;  /* 0x0000007f007f7308 */ /* 0x000e300000000800 */
[----:B------:R-:W0:Y:S08]  /*5cc0*/  MUFU.EX2 R128, R128 ;  /* 0x0000008000807308 */ /* 0x000e300000000800 */
[----:B------:R-:W0:Y:S08]  /*5cd0*/  MUFU.EX2 R113, R113 ;  /* 0x0000007100717308 */ /* 0x000e300000000800 */
[----:B------:R-:W0:Y:S08]  /*5ce0*/  MUFU.EX2 R124, R124 ;  /* 0x0000007c007c7308 */ /* 0x000e300000000800 */
[----:B------:R-:W0:Y:S08]  /*5cf0*/  MUFU.EX2 R125, R125 ;  /* 0x0000007d007d7308 */ /* 0x000e300000000800 */
[----:B------:R-:W3:Y:S01]  /*5d00*/  MUFU.EX2 R126, R126 ;  /* 0x0000007e007e7308 */ /* 0x000ee20000000800 */
[----:B------:R-:W-:-:S02]  /*5d10*/  FADD.FTZ R115, R115, 1 ;  /* 0x3f80000073737421 */ /* 0x000fc40000010000 */
[----:B------:R-:W-:Y:S02]  /*5d20*/  FADD.FTZ R116, R116, 1 ;  /* 0x3f80000074747421 */ /* 0x000fe40000010000 */
[----:B-----5:R-:W-:-:S03]  /*5d30*/  FADD.FTZ R117, R117, 1 ;  /* 0x3f80000075757421 */ /* 0x020fc60000010000 */
[----:B------:R-:W5:Y:S01]  /*5d40*/  MUFU.RCP R114, R114 ;  /* 0x0000007200727308 */ /* 0x000f620000001000 */
[----:B0-----:R-:W-:Y:S02]  /*5d50*/  FADD.FTZ R118, R118, 1 ;  /* 0x3f80000076767421 */ /* 0x001fe40000010000 */
[----:B-1----:R-:W-:Y:S02]  /*5d60*/  FADD.FTZ R119, R119, 1 ;  /* 0x3f80000077777421 */ /* 0x002fe40000010000 */
[----:B--2---:R-:W-:-:S03]  /*5d70*/  FADD.FTZ R120, R120, 1 ;  /* 0x3f80000078787421 */ /* 0x004fc60000010000 */
[----:B------:R-:W0:Y:S01]  /*5d80*/  MUFU.RCP R130, R115 ;  /* 0x0000007300827308 */ /* 0x000e220000001000 */
[----:B------:R-:W-:Y:S02]  /*5d90*/  FADD.FTZ R121, R121, 1 ;  /* 0x3f80000079797421 */ /* 0x000fe40000010000 */
[----:B---3--:R-:W-:Y:S02]  /*5da0*/  FADD.FTZ R122, R122, 1 ;  /* 0x3f8000007a7a7421 */ /* 0x008fe40000010000 */
[----:B----4-:R-:W-:Y:S02]  /*5db0*/  FADD.FTZ R123, R123, 1 ;  /* 0x3f8000007b7b7421 */ /* 0x010fe40000010000 */
[----:B------:R-:W-:Y:S01]  /*5dc0*/  FADD.FTZ R127, R127, 1 ;  /* 0x3f8000007f7f7421 */ /* 0x000fe20000010000 */
[----:B------:R-:W1:Y:S01]  /*5dd0*/  MUFU.RCP R129, R116 ;  /* 0x0000007400817308 */ /* 0x000e620000001000 */
[----:B------:R-:W-:Y:S02]  /*5de0*/  FADD.FTZ R128, R128, 1 ;  /* 0x3f80000080807421 */ /* 0x000fe40000010000 */
[----:B------:R-:W-:-:S02]  /*5df0*/  FADD.FTZ R113, R113, 1 ;  /* 0x3f80000071717421 */ /* 0x000fc40000010000 */
[----:B------:R-:W-:-:S03]  /*5e00*/  FADD.FTZ R124, R124, 1 ;  /* 0x3f8000007c7c7421 */ /* 0x000fc60000010000 */
[----:B------:R-:W2:Y:S01]  /*5e10*/  MUFU.RCP R132, R117 ;  /* 0x0000007500847308 */ /* 0x000ea20000001000 */
[----:B------:R-:W-:Y:S02]  /*5e20*/  FADD.FTZ R125, R125, 1 ;  /* 0x3f8000007d7d7421 */ /* 0x000fe40000010000 */
[----:B------:R-:W-:-:S05]  /*5e30*/  FADD.FTZ R126, R126, 1 ;  /* 0x3f8000007e7e7421 */ /* 0x000fca0000010000 */
[----:B------:R-:W3:Y:S08]  /*5e40*/  MUFU.RCP R131, R118 ;  /* 0x0000007600837308 */ /* 0x000ef00000001000 */
[----:B------:R-:W4:Y:S08]  /*5e50*/  MUFU.RCP R134, R119 ;  /* 0x0000007700867308 */ /* 0x000f300000001000 */
[----:B------:R-:W0:Y:S01]  /*5e60*/  MUFU.RCP R115, R124 ;  /* 0x0000007c00737308 */ /* 0x000e220000001000 */
[----:B-----5:R-:W-:-:S07]  /*5e70*/  FMUL.FTZ R101, R101, R114 ;  /* 0x0000007265657220 */ /* 0x020fce0000410000 */
[----:B------:R-:W5:Y:S08]  /*5e80*/  MUFU.RCP R120, R120 ;  /* 0x0000007800787308 */ /* 0x000f700000001000 */
[----:B------:R-:W0:Y:S08]  /*5e90*/  MUFU.RCP R121, R121 ;  /* 0x0000007900797308 */ /* 0x000e300000001000 */
[----:B------:R-:W0:Y:S08]  /*5ea0*/  MUFU.RCP R122, R122 ;  /* 0x0000007a007a7308 */ /* 0x000e300000001000 */
[----:B------:R-:W0:Y:S08]  /*5eb0*/  MUFU.RCP R123, R123 ;  /* 0x0000007b007b7308 */ /* 0x000e300000001000 */
[----:B------:R-:W0:Y:S08]  /*5ec0*/  MUFU.RCP R116, R125 ;  /* 0x0000007d00747308 */ /* 0x000e300000001000 */
[----:B------:R-:W0:Y:S08]  /*5ed0*/  MUFU.RCP R117, R126 ;  /* 0x0000007e00757308 */ /* 0x000e300000001000 */
[----:B------:R-:W0:Y:S08]  /*5ee0*/  MUFU.RCP R127, R127 ;  /* 0x0000007f007f7308 */ /* 0x000e300000001000 */
[----:B------:R-:W3:Y:S08]  /*5ef0*/  MUFU.RCP R128, R128 ;  /* 0x0000008000807308 */ /* 0x000ef00000001000 */
[----:B------:R-:W4:Y:S01]  /*5f00*/  MUFU.RCP R113, R113 ;  /* 0x0000007100717308 */ /* 0x000f220000001000 */
[----:B0-----:R-:W-:-:S02]  /*5f10*/  FMUL.FTZ R114, R19, R130 ;  /* 0x0000008213727220 */ /* 0x001fc40000410000 */
[----:B-1----:R-:W-:Y:S02]  /*5f20*/  FMUL.FTZ R19, R18, R129 ;  /* 0x0000008112137220 */ /* 0x002fe40000410000 */
[----:B--2---:R-:W-:Y:S02]  /*5f30*/  FMUL.FTZ R18, R103, R132 ;  /* 0x0000008467127220 */ /* 0x004fe40000410000 */
[----:B------:R-:W-:Y:S02]  /*5f40*/  FMUL.FTZ R101, R101, R80 ;  /* 0x0000005065657220 */ /* 0x000fe40000410000 */
[----:B------:R-:W-:Y:S02]  /*5f50*/  FMUL.FTZ R114, R114, R83 ;  /* 0x0000005372727220 */ /* 0x000fe40000410000 */
[----:B---3--:R-:W-:Y:S02]  /*5f60*/  FMUL.FTZ R83, R108, R131 ;  /* 0x000000836c537220 */ /* 0x008fe40000410000 */
[----:B------:R-:W-:-:S02]  /*5f70*/  FMUL.FTZ R19, R19, R82 ;  /* 0x0000005213137220 */ /* 0x000fc40000410000 */
        /* <DEDUP_REMOVED lines=39> */
[----:B------:R-:W-:-:S03]  /*61f0*/  PRMT R84, R109, 0x7632, R84 ;  /* 0x000076326d547816 */ /* 0x000fc60000000054 */
[----:B------:R2:W-:Y:S01]  /*6200*/  STS.U16 [R0+0x6], R82 ;  /* 0x0000065200007388 */ /* 0x0005e20000000400 */
[----:B0-----:R-:W-:-:S03]  /*6210*/  PRMT R19, R21, 0x7632, R19 ;  /* 0x0000763215137816 */ /* 0x001fc60000000013 */
[----:B------:R0:W-:Y:S01]  /*6220*/  STS.U16 [R0+0x8], R80 ;  /* 0x0000085000007388 */ /* 0x0001e20000000400 */
[----:B-1----:R-:W-:Y:S02]  /*6230*/  PRMT R18, R15, 0x7632, R18 ;  /* 0x000076320f127816 */ /* 0x002fe40000000012 */
[C---:B--2---:R-:W-:Y:S02]  /*6240*/  PRMT R82, R85.reuse, 0x7632, R82 ;  /* 0x0000763255527816 */ /* 0x044fe40000000052 */
[----:B0-----:R-:W-:Y:S01]  /*6250*/  PRMT R80, R85, 0x7610, R80 ;  /* 0x0000761055507816 */ /* 0x001fe20000000050 */
[----:B------:R-:W-:Y:S04]  /*6260*/  STS.U16 [R0], R101 ;  /* 0x0000006500007388 */ /* 0x000fe80000000400 */
        /* <DEDUP_REMOVED lines=31> */
[----:B0-----:R-:W-:Y:S01]  /*6460*/  IMAD R18, R107, c[0x0][0x210], RZ ;  /* 0x000084006b127a24 */ /* 0x001fe200078e02ff */
[----:B------:R-:W-:Y:S01]  /*6470*/  BSSY B0, `(.L_x_4115) ;  /* 0x000000f000007945 */ /* 0x000fe20003800000 */
[----:B------:R-:W-:-:S04]  /*6480*/  IMAD.WIDE.U32 R14, R79, c[0x0][0x210], RZ ;  /* 0x000084004f0e7a25 */ /* 0x000fc800078e00ff */
[----:B------:R-:W-:-:S04]  /*6490*/  IMAD R19, R79, c[0x0][0x214], R18 ;  /* 0x000085004f137a24 */ /* 0x000fc800078e0212 */
[----:B------:R-:W-:Y:S01]  /*64a0*/  IMAD.IADD R97, R15, 0x1, R19 ;  /* 0x000000010f617824 */ /* 0x000fe200078e0213 */
        /* <DEDUP_REMOVED lines=11> */
.L_x_4116:
[----:B------:R-:W-:Y:S05]  /*6560*/  BSYNC B0 ;  /* 0x0000000000007941 */ /* 0x000fea0003800000 */
.L_x_4115:
[----:B------:R-:W-:Y:S01]  /*6570*/  IMAD.MOV.U32 R15, RZ, RZ, R97 ;  /* 0x000000ffff0f7224 */ /* 0x000fe200078e0061 */
[----:B------:R-:W-:Y:S01]  /*6580*/  IADD3 R98, P1, R98, c[0x0][0x270], RZ ;  /* 0x00009c0062627a10 */ /* 0x000fe20007f3e0ff */
[----:B------:R-:W-:Y:S01]  /*6590*/  IMAD R16, R78, c[0x0][0x218], RZ ;  /* 0x000086004e107a24 */ /* 0x000fe200078e02ff */
[-C--:B------:R-:W-:Y:S01]  /*65a0*/  ISETP.GE.AND P3, PT, R48, R0.reuse, PT ;  /* 0x000000003000720c */ /* 0x080fe20003f66270 */
[----:B------:R-:W-:Y:S01]  /*65b0*/  IMAD.WIDE.U32 R14, R81, c[0x0][0x218], R14 ;  /* 0x00008600510e7a25 */ /* 0x000fe200078e000e */
[----:B------:R-:W-:Y:S02]  /*65c0*/  IADD3.X R100, R100, c[0x0][0x274], RZ, P1, !PT ;  /* 0x00009d0064647a10 */ /* 0x000fe40000ffe4ff */
[----:B------:R-:W-:Y:S01]  /*65d0*/  ISETP.GE.AND P4, PT, R47, R0, PT ;  /* 0x000000002f00720c */ /* 0x000fe20003f86270 */
[----:B0-----:R-:W-:Y:S01]  /*65e0*/  IMAD R19, R81, c[0x0][0x21c], R16 ;  /* 0x0000870051137a24 */ /* 0x001fe200078e0210 */
[----:B------:R-:W-:Y:S02]  /*65f0*/  IADD3 R17, P0, R12, R14, RZ ;  /* 0x0000000e0c117210 */ /* 0x000fe40007f1e0ff */
[----:B------:R-:W-:-:S02]  /*6600*/  ISETP.GE.AND P5, PT, R46, R0, PT ;  /* 0x000000002e00720c */ /* 0x000fc40003fa6270 */
[----:B------:R-:W-:Y:S02]  /*6610*/  IADD3.X R13, R13, R19, R15, P0, !PT ;  /* 0x000000130d0d7210 */ /* 0x000fe400007fe40f */
[----:B------:R-:W-:Y:S02]  /*6620*/  LEA R12, P0, R17, R98, 0x1 ;  /* 0x00000062110c7211 */ /* 0x000fe400078008ff */
[-C--:B------:R-:W-:Y:S02]  /*6630*/  ISETP.GE.AND P6, PT, R45, R0.reuse, PT ;  /* 0x000000002d00720c */ /* 0x080fe40003fc6270 */
[----:B------:R-:W-:Y:S02]  /*6640*/  ISETP.GE.AND P2, PT, R99, R0, PT ;  /* 0x000000006300720c */ /* 0x000fe40003f46270 */
[----:B------:R-:W-:Y:S02]  /*6650*/  LEA.HI.X R13, R17, R100, R13, 0x1, P0 ;  /* 0x00000064110d7211 */ /* 0x000fe400000f0c0d */
[----:B------:R-:W-:-:S02]  /*6660*/  ISETP.GE.AND P0, PT, R50, R0, PT ;  /* 0x000000003200720c */ /* 0x000fc40003f06270 */
[-C--:B------:R-:W-:Y:S01]  /*6670*/  ISETP.GE.AND P1, PT, R51, R0.reuse, PT ;  /* 0x000000003300720c */ /* 0x080fe20003f26270 */
[----:B------:R-:W-:Y:S01]  /*6680*/  @!P3 STG.E.U16 [R12.64+0x100], R85 ;  /* 0x000100550c00b986 */ /* 0x000fe2000c101504 */
[-C--:B------:R-:W-:Y:S02]  /*6690*/  ISETP.GE.AND P3, PT, R41, R0.reuse, PT ;  /* 0x000000002900720c */ /* 0x080fe40003f66270 */
[----:B------:R-:W-:Y:S01]  /*66a0*/  IADD3 R68, R68, 0x1, RZ ;  /* 0x0000000144447810 */ /* 0x000fe20007ffe0ff */
[----:B------:R-:W-:Y:S01]  /*66b0*/  @!P4 STG.E.U16 [R12.64+0x140], R31 ;  /* 0x0001401f0c00c986 */ /* 0x000fe2000c101504 */
[----:B------:R-:W-:-:S03]  /*66c0*/  ISETP.GE.AND P4, PT, R40, R0, PT ;  /* 0x000000002800720c */ /* 0x000fc60003f86270 */
        /* <DEDUP_REMOVED lines=26> */
.L_x_4117:
[----:B------:R-:W-:Y:S05]  /*6870*/  EXIT ;  /* 0x000000000000794d */ /* 0x000fea0003800000 */
.L_x_4119:
        /* <DEDUP_REMOVED lines=16> */
.L_x_5433:


//--------------------- .text._Z25selective_scan_fwd_kernelI32Selective_Scan_fwd_kernel_traitsILi32ELi16ELi1ELb0ELb0ELb1ELb0EN3c104HalfEfEEv13SSMParamsBase --------------------------
	.section	.text._Z25selective_scan_fwd_kernelI32Selective_Scan_fwd_kernel_traitsILi32ELi16ELi1ELb0ELb0ELb1ELb0EN3c104HalfEfEEv13SSMParamsBase,"ax",@progbits
	.sectioninfo	@"SHI_REGISTERS=168"
	.align	128
        .global         _Z25selective_scan_fwd_kernelI32Selective_Scan_fwd_kernel_traitsILi32ELi16ELi1ELb0ELb0ELb1ELb0EN3c104HalfEfEEv13SSMParamsBase
        .type           _Z25selective_scan_fwd_kernelI32Selective_Scan_fwd_kernel_traitsILi32ELi16ELi1ELb0ELb0ELb1ELb0EN3c104HalfEfEEv13SSMParamsBase,@function
        .size           _Z25selective_scan_fwd_kernelI32Selective_Scan_fwd_kernel_traitsILi32ELi16ELi1ELb0ELb0ELb1ELb0EN3c104HalfEfEEv13SSMParamsBase,(.L_x_5434 - _Z25selective_scan_fwd_kernelI32Selective_Scan_fwd_kernel_traitsILi32ELi16ELi1ELb0ELb0ELb1ELb0EN3c104HalfEfEEv13SSMParamsBase)
        .other          _Z25selective_scan_fwd_kernelI32Selective_Scan_fwd_kernel_traitsILi32ELi16ELi1ELb0ELb0ELb1ELb0EN3c104HalfEfEEv13SSMParamsBase,@"STO_CUDA_ENTRY STV_DEFAULT"
_Z25selective_scan_fwd_kernelI32Selective_Scan_fwd_kernel_traitsILi32ELi16ELi1ELb0ELb0ELb1ELb0EN3c104HalfEfEEv13SSMParamsBase:
.text._Z25selective_scan_fwd_kernelI32Selective_Scan_fwd_kernel_traitsILi32ELi16ELi1ELb0ELb0ELb1ELb0EN3c104HalfEfEEv13SSMParamsBase:
[----:B------:R-:W-:Y:S02]  /*0000*/  MOV R1, c[0x0][0x28] ;  /* 0x00000a0000017a02 */ /* 0x000fe40000000f00 */
[----:B------:R-:W-:Y:S01]  /*0010*/  IABS R9, c[0x0][0x178] ;  /* 0x00005e0000097a13 */ /* 0x000fe20000000000 */
[----:B------:R-:W0:Y:S01]  /*0020*/  S2R R0, SR_CTAID.Y ;  /* 0x0000000000007919 */ /* 0x000e220000002600 */
[----:B------:R-:W-:Y:S01]  /*0030*/  ISETP.NE.U32.AND P0, PT, RZ, c[0x0][0x238], PT ;  /* 0x00008e00ff007a0c */ /* 0x000fe20003f05070 */
[----:B------:R-:W-:Y:S01]  /*0040*/  IMAD.MOV.U32 R14, RZ, RZ, RZ ;  /* 0x000000ffff0e7224 */ /* 0x000fe200078e00ff */
[----:B------:R-:W1:Y:S01]  /*0050*/  I2F.RP R8, R9 ;  /* 0x0000000900087306 */ /* 0x000e620000209400 */
[----:B------:R-:W-:Y:S01]  /*0060*/  ULDC.64 UR4, c[0x0][0x118] ;  /* 0x0000460000047ab9 */ /* 0x000fe20000000a00 */
[----:B------:R-:W-:Y:S01]  /*0070*/  ISETP.NE.AND.EX P0, PT, RZ, c[0x0][0x23c], PT, P0 ;  /* 0x00008f00ff007a0c */ /* 0x000fe20003f05300 */
[----:B------:R-:W-:Y:S01]  /*0080*/  HFMA2.MMA R16, -RZ, RZ, 0, 0 ;  /* 0x00000000ff107435 */ /* 0x000fe200000001ff */
[----:B------:R-:W-:Y:S01]  /*0090*/  ISETP.NE.U32.AND P1, PT, RZ, c[0x0][0x250], PT ;  /* 0x00009400ff007a0c */ /* 0x000fe20003f25070 */
[----:B------:R-:W2:Y:S03]  /*00a0*/  S2R R17, SR_CTAID.X ;  /* 0x0000000000117919 */ /* 0x000ea60000002500 */
[----:B------:R-:W-:Y:S01]  /*00b0*/  ISETP.NE.AND.EX P1, PT, RZ, c[0x0][0x254], PT, P1 ;  /* 0x00009500ff007a0c */ /* 0x000fe20003f25310 */
[----:B-1----:R-:W1:Y:S01]  /*00c0*/  MUFU.RCP R8, R8 ;  /* 0x0000000800087308 */ /* 0x002e620000001000 */
[----:B0-----:R-:W-:-:S05]  /*00d0*/  SHF.R.S32.HI R15, RZ, 0x1f, R0 ;  /* 0x0000001fff0f7819 */ /* 0x001fca0000011400 */
[----:B------:R-:W-:-:S06]  /*00e0*/  @P0 LEA R2, P2, R0, c[0x0][0x238], 0x2 ;  /* 0x00008e0000020a11 */ /* 0x000fcc00078410ff */
[C---:B------:R-:W-:Y:S02]  /*00f0*/  @P1 LEA R4, P3, R0.reuse, c[0x0][0x250], 0x2 ;  /* 0x0000940000041a11 */ /* 0x040fe400078610ff */
[C-C-:B------:R-:W-:Y:S02]  /*0100*/  @P0 LEA.HI.X R3, R0.reuse, c[0x0][0x23c], R15.reuse, 0x2, P2 ;  /* 0x00008f0000030a11 */ /* 0x140fe400010f140f */
[----:B------:R-:W-:Y:S02]  /*0110*/  @P1 LEA.HI.X R5, R0, c[0x0][0x254], R15, 0x2, P3 ;  /* 0x0000950000051a11 */ /* 0x000fe400018f140f */
[----:B-1----:R-:W-:Y:S01]  /*0120*/  IADD3 R6, R8, 0xffffffe, RZ ;  /* 0x0ffffffe08067810 */ /* 0x002fe20007ffe0ff */
[----:B------:R0:W5:Y:S03]  /*0130*/  @P0 LDG.E R14, [R2.64] ;  /* 0x00000004020e0981 */ /* 0x000166000c1e1900 */
[----:B------:R1:W3:Y:S01]  /*0140*/  F2I.FTZ.U32.TRUNC.NTZ R7, R6 ;  /* 0x0000000600077305 */ /* 0x0002e2000021f000 */
[----:B------:R4:W5:Y:S01]  /*0150*/  @P1 LDG.E R16, [R4.64] ;  /* 0x0000000404101981 */ /* 0x000962000c1e1900 */
[----:B0-----:R-:W-:Y:S01]  /*0160*/  IABS R2, R0 ;  /* 0x0000000000027213 */ /* 0x001fe20000000000 */
[----:B-1----:R-:W-:Y:S01]  /*0170*/  HFMA2.MMA R6, -RZ, RZ, 0, 0 ;  /* 0x00000000ff067435 */ /* 0x002fe200000001ff */
[----:B---3--:R-:W-:-:S04]  /*0180*/  IMAD.MOV R10, RZ, RZ, -R7 ;  /* 0x000000ffff0a7224 */ /* 0x008fc800078e0a07 */
[----:B------:R-:W-:-:S05]  /*0190*/  IMAD R11, R10, R9, RZ ;  /* 0x000000090a0b7224 */ /* 0x000fca00078e02ff */
[----:B------:R-:W-:-:S06]  /*01a0*/  IMAD.HI.U32 R7, R7, R11, R6 ;  /* 0x0000000b07077227 */ /* 0x000fcc00078e0006 */
[----:B------:R-:W-:-:S04]  /*01b0*/  IMAD.HI.U32 R7, R7, R2, RZ ;  /* 0x0000000207077227 */ /* 0x000fc800078e00ff */
[----:B------:R-:W-:-:S04]  /*01c0*/  IMAD.MOV R3, RZ, RZ, -R7 ;  /* 0x000000ffff037224 */ /* 0x000fc800078e0a07 */
[----:B------:R-:W-:Y:S01]  /*01d0*/  IMAD R2, R9, R3, R2 ;  /* 0x0000000309027224 */ /* 0x000fe200078e0202 */
[----:B------:R-:W-:-:S04]  /*01e0*/  MOV R3, c[0x0][0x174] ;  /* 0x00005d0000037a02 */ /* 0x000fc80000000f00 */
[----:B------:R-:W-:Y:S02]  /*01f0*/  ISETP.GE.AND P0, PT, R3, 0x1, PT ;  /* 0x000000010300780c */ /* 0x000fe40003f06270 */
[----:B------:R-:W-:Y:S02]  /*0200*/  ISETP.GT.U32.AND P1, PT, R9, R2, PT ;  /* 0x000000020900720c */ /* 0x000fe40003f24070 */
[----:B------:R-:W-:-:S09]  /*0210*/  LOP3.LUT R3, R0, c[0x0][0x178], RZ, 0x3c, !PT ;  /* 0x00005e0000037a12 */ /* 0x000fd200078e3cff */
[----:B------:R-:W-:Y:S05]  /*0220*/  @!P0 EXIT ;  /* 0x000000000000894d */ /* 0x000fea0003800000 */
[----:B--2-4-:R-:W-:Y:S01]  /*0230*/  @!P1 IMAD.IADD R2, R2, 0x1, -R9 ;  /* 0x0000000102029824 */ /* 0x014fe200078e0a09 */
[----:B------:R-:W0:Y:S01]  /*0240*/  S2R R100, SR_TID.X ;  /* 0x0000000000647919 */ /* 0x000e220000002100 */
[----:B------:R-:W-:Y:S01]  /*0250*/  IMAD R5, R15, c[0x0][0x1d8], RZ ;  /* 0x000076000f057a24 */ /* 0x000fe200078e02ff */
[----:B------:R-:W-:Y:S01]  /*0260*/  SHF.R.S32.HI R141, RZ, 0x1f, R17 ;  /* 0x0000001fff8d7819 */ /* 0x000fe20000011411 */
[----:B------:R-:W-:Y:S01]  /*0270*/  IMAD.MOV.U32 R20, RZ, RZ, RZ ;  /* 0x000000ffff147224 */ /* 0x000fe200078e00ff */
[----:B------:R-:W-:Y:S01]  /*0280*/  ISETP.GE.U32.AND P0, PT, R2, R9, PT ;  /* 0x000000090200720c */ /* 0x000fe20003f06070 */
[C---:B------:R-:W-:Y:S01]  /*0290*/  IMAD R11, R0.reuse, c[0x0][0x1dc], R5 ;  /* 0x00007700000b7a24 */ /* 0x040fe200078e0205 */
[----:B------:R-:W-:Y:S01]  /*02a0*/  ISETP.GE.AND P2, PT, R3, RZ, PT ;  /* 0x000000ff0300720c */ /* 0x000fe20003f46270 */
[----:B------:R-:W-:Y:S01]  /*02b0*/  IMAD.WIDE.U32 R2, R0, c[0x0][0x1d8], RZ ;  /* 0x0000760000027a25 */ /* 0x000fe200078e00ff */
[----:B------:R-:W-:Y:S02]  /*02c0*/  @!P1 IADD3 R7, R7, 0x1, RZ ;  /* 0x0000000107079810 */ /* 0x000fe40007ffe0ff */
[----:B------:R-:W-:Y:S01]  /*02d0*/  ISETP.NE.AND P1, PT, RZ, c[0x0][0x178], PT ;  /* 0x00005e00ff007a0c */ /* 0x000fe20003f25270 */
[----:B------:R-:W-:Y:S01]  /*02e0*/  IMAD R9, R15, c[0x0][0x1e8], RZ ;  /* 0x00007a000f097a24 */ /* 0x000fe200078e02ff */
[----:B------:R-:W-:Y:S01]  /*02f0*/  IADD3 R3, R3, R11, RZ ;  /* 0x0000000b03037210 */ /* 0x000fe20007ffe0ff */
[----:B------:R-:W-:-:S02]  /*0300*/  IMAD R6, R141, c[0x0][0x1b0], RZ ;  /* 0x00006c008d067a24 */ /* 0x000fc400078e02ff */
[----:B------:R-:W-:Y:S02]  /*0310*/  IMAD R13, R0, c[0x0][0x1ec], R9 ;  /* 0x00007b00000d7a24 */ /* 0x000fe400078e0209 */
[----:B------:R-:W-:Y:S01]  /*0320*/  IMAD.WIDE.U32 R8, R17, c[0x0][0x1b0], RZ ;  /* 0x00006c0011087a25 */ /* 0x000fe200078e00ff */
[----:B------:R-:W-:-:S03]  /*0330*/  @P0 IADD3 R7, R7, 0x1, RZ ;  /* 0x0000000107070810 */ /* 0x000fc60007ffe0ff */
[----:B------:R-:W-:Y:S02]  /*0340*/  IMAD R11, R17, c[0x0][0x1b4], R6 ;  /* 0x00006d00110b7a24 */ /* 0x000fe400078e0206 */
[----:B------:R-:W-:Y:S01]  /*0350*/  IMAD.WIDE.U32 R4, R0, c[0x0][0x1e8], RZ ;  /* 0x00007a0000047a25 */ /* 0x000fe200078e00ff */
[C---:B0-----:R-:W-:Y:S02]  /*0360*/  LOP3.LUT R18, R100.reuse, 0x1f, RZ, 0xc0, !PT ;  /* 0x0000001f64127812 */ /* 0x041fe400078ec0ff */
[----:B------:R-:W-:Y:S01]  /*0370*/  IADD3 R9, R9, R11, RZ ;  /* 0x0000000b09097210 */ /* 0x000fe20007ffe0ff */
[----:B------:R-:W-:Y:S01]  /*0380*/  IMAD.MOV.U32 R11, RZ, RZ, R7 ;  /* 0x000000ffff0b7224 */ /* 0x000fe200078e0007 */
[----:B------:R-:W-:Y:S01]  /*0390*/  SHF.L.U32 R7, R100, 0x4, RZ ;  /* 0x0000000464077819 */ /* 0x000fe200000006ff */
[----:B------:R-:W-:Y:S02]  /*03a0*/  IMAD R10, R141, c[0x0][0x1e0], RZ ;  /* 0x000078008d0a7a24 */ /* 0x000fe400078e02ff */
[----:B------:R-:W-:Y:S01]  /*03b0*/  @!P2 IMAD.MOV R11, RZ, RZ, -R11 ;  /* 0x000000ffff0ba224 */ /* 0x000fe200078e0a0b */
[----:B------:R-:W-:Y:S01]  /*03c0*/  @!P1 LOP3.LUT R11, RZ, c[0x0][0x178], RZ, 0x33, !PT ;  /* 0x00005e00ff0b9a12 */ /* 0x000fe200078e33ff */
[----:B------:R-:W-:-:S02]  /*03d0*/  IMAD.IADD R5, R5, 0x1, R13 ;  /* 0x0000000105057824 */ /* 0x000fc400078e020d */
[----:B------:R-:W-:Y:S02]  /*03e0*/  IMAD R6, R141, c[0x0][0x1d0], RZ ;  /* 0x000074008d067a24 */ /* 0x000fe400078e02ff */
[C---:B------:R-:W-:Y:S01]  /*03f0*/  IMAD R13, R17.reuse, c[0x0][0x1e4], R10 ;  /* 0x00007900110d7a24 */ /* 0x040fe200078e020a */
[----:B------:R-:W-:Y:S01]  /*0400*/  SHF.R.S32.HI R10, RZ, 0x1f, R11 ;  /* 0x0000001fff0a7819 */ /* 0x000fe2000001140b */
[C---:B------:R-:W-:Y:S01]  /*0410*/  IMAD R19, R17.reuse, c[0x0][0x1d4], R6 ;  /* 0x0000750011137a24 */ /* 0x040fe200078e0206 */
[----:B------:R-:W-:Y:S01]  /*0420*/  LOP3.LUT R6, R18, 0xfffffe00, R7, 0xf8, !PT ;  /* 0xfffffe0012067812 */ /* 0x000fe200078ef807 */
[----:B------:R-:W-:-:S03]  /*0430*/  IMAD.WIDE.U32 R2, R17, c[0x0][0x1d0], R2 ;  /* 0x0000740011027a25 */ /* 0x000fc600078e0002 */
[----:B------:R-:W-:Y:S01]  /*0440*/  SHF.R.S32.HI R7, RZ, 0x1f, R6 ;  /* 0x0000001fff077819 */ /* 0x000fe20000011406 */
[C---:B------:R-:W-:Y:S01]  /*0450*/  IMAD.WIDE.U32 R4, R17.reuse, c[0x0][0x1e0], R4 ;  /* 0x0000780011047a25 */ /* 0x040fe200078e0004 */
[C---:B------:R-:W-:Y:S02]  /*0460*/  IADD3 R12, P0, R6.reuse, R2, RZ ;  /* 0x00000002060c7210 */ /* 0x040fe40007f1e0ff */
[----:B------:R-:W-:Y:S01]  /*0470*/  LOP3.LUT R22, R6, 0x20, RZ, 0xfc, !PT ;  /* 0x0000002006167812 */ /* 0x000fe200078efcff */
[----:B------:R-:W-:Y:S01]  /*0480*/  IMAD R10, R10, c[0x0][0x1c8], RZ ;  /* 0x000072000a0a7a24 */ /* 0x000fe200078e02ff */
[----:B------:R-:W-:Y:S01]  /*0490*/  IADD3 R62, P1, R6, R4, RZ ;  /* 0x00000004063e7210 */ /* 0x000fe20007f3e0ff */
[----:B------:R-:W-:Y:S01]  /*04a0*/  IMAD R4, R17, c[0x0][0x164], R0 ;  /* 0x0000590011047a24 */ /* 0x000fe200078e0200 */
[----:B------:R-:W-:Y:S01]  /*04b0*/  IADD3.X R19, R7, R3, R19, P0, !PT ;  /* 0x0000000307137210 */ /* 0x000fe200007fe413 */
[----:B------:R-:W-:Y:S01]  /*04c0*/  IMAD R39, R11, c[0x0][0x1cc], R10 ;  /* 0x000073000b277a24 */ /* 0x000fe200078e020a */
[----:B------:R-:W-:Y:S01]  /*04d0*/  IADD3.X R13, R7, R5, R13, P1, !PT ;  /* 0x00000005070d7210 */ /* 0x000fe20000ffe40d */
[----:B------:R-:W-:Y:S01]  /*04e0*/  IMAD.WIDE.U32 R2, R11, c[0x0][0x1c8], R8 ;  /* 0x000072000b027a25 */ /* 0x000fe200078e0008 */
[----:B------:R-:W-:-:S02]  /*04f0*/  LEA R10, P1, R12, c[0x0][0x240], 0x1 ;  /* 0x000090000c0a7a11 */ /* 0x000fc400078208ff */
[----:B------:R-:W-:Y:S01]  /*0500*/  LEA R61, P2, R62, c[0x0][0x248], 0x1 ;  /* 0x000092003e3d7a11 */ /* 0x000fe200078408ff */
[----:B------:R-:W-:Y:S01]  /*0510*/  IMAD R4, R4, c[0x0][0x174], RZ ;  /* 0x00005d0004047a24 */ /* 0x000fe200078e02ff */
[----:B------:R-:W-:Y:S02]  /*0520*/  LEA.HI.X R5, R12, c[0x0][0x244], R19, 0x1, P1 ;  /* 0x000091000c057a11 */ /* 0x000fe400008f0c13 */
[----:B------:R-:W0:Y:S01]  /*0530*/  S2R R19, SR_LANEID ;  /* 0x0000000000137919 */ /* 0x000e220000000000 */
[----:B------:R-:W-:Y:S01]  /*0540*/  LEA R37, P0, R2, c[0x0][0x230], 0x1 ;  /* 0x00008c0002257a11 */ /* 0x000fe200078008ff */
[----:B------:R-:W-:Y:S01]  /*0550*/  IMAD R21, R4, c[0x0][0x16c], RZ ;  /* 0x00005b0004157a24 */ /* 0x000fe200078e02ff */
[----:B------:R-:W-:Y:S02]  /*0560*/  IADD3 R39, R3, R39, RZ ;  /* 0x0000002703277210 */ /* 0x000fe40007ffe0ff */
[----:B------:R-:W-:Y:S02]  /*0570*/  LEA.HI.X R62, R62, c[0x0][0x24c], R13, 0x1, P2 ;  /* 0x000093003e3e7a11 */ /* 0x000fe400010f0c0d */
[----:B------:R-:W-:-:S02]  /*0580*/  LEA.HI.X R39, R2, c[0x0][0x234], R39, 0x1, P0 ;  /* 0x00008d0002277a11 */ /* 0x000fc400000f0c27 */
        /* <DEDUP_REMOVED lines=13> */
[----:B0-----:R-:W-:Y:S02]  /*0660*/  LOP3.LUT R36, R6, 0x1e0, RZ, 0xfc, !PT ;  /* 0x000001e006247812 */ /* 0x001fe400078efcff */
.L_x_4159:
[----:B------:R-:W-:Y:S01]  /*0670*/  BAR.SYNC.DEFER_BLOCKING 0x0 ;  /* 0x0000000000007b1d */ /* 0x000fe20000010000 */
[----:B------:R-:W-:Y:S01]  /*0680*/  MOV R111, 0xfffffe00 ;  /* 0xfffffe00006f7802 */ /* 0x000fe20000000f00 */
[----:B------:R-:W-:Y:S01]  /*0690*/  IMAD.MOV.U32 R4, RZ, RZ, R10 ;  /* 0x000000ffff047224 */ /* 0x000fe200078e000a */
[----:B------:R-:W-:-:S03]  /*06a0*/  PRMT R3, RZ, 0x7610, R3 ;  /* 0x00007610ff037816 */ /* 0x000fc60000000003 */
[----:B------:R-:W-:-:S05]  /*06b0*/  IMAD R111, R20, R111, c[0x0][0x168] ;  /* 0x00005a00146f7624 */ /* 0x000fca00078e026f */
[-C--:B------:R-:W-:Y:S02]  /*06c0*/  ISETP.GE.AND P0, PT, R6, R111.reuse, PT ;  /* 0x0000006f0600720c */ /* 0x080fe40003f06270 */
[-C--:B------:R-:W-:Y:S02]  /*06d0*/  ISETP.GE.AND P1, PT, R23, R111.reuse, PT ;  /* 0x0000006f1700720c */ /* 0x080fe40003f26270 */
[----:B------:R-:W-:-:S09]  /*06e0*/  ISETP.GE.AND P2, PT, R24, R111, PT ;  /* 0x0000006f1800720c */ /* 0x000fd20003f46270 */
[----:B------:R-:W2:Y:S01]  /*06f0*/  @!P0 LDG.E.U16 R3, [R4.64] ;  /* 0x0000000404038981 */ /* 0x000ea2000c1e1500 */
[-C--:B------:R-:W-:Y:S02]  /*0700*/  ISETP.GE.AND P0, PT, R22, R111.reuse, PT ;  /* 0x0000006f1600720c */ /* 0x080fe40003f06270 */
[----:B-1----:R-:W-:Y:S02]  /*0710*/  PRMT R9, RZ, 0x7610, R9 ;  /* 0x00007610ff097816 */ /* 0x002fe40000000009 */
[-C--:B------:R-:W-:Y:S02]  /*0720*/  ISETP.GE.AND P3, PT, R25, R111.reuse, PT ;  /* 0x0000006f1900720c */ /* 0x080fe40003f66270 */
[----:B------:R-:W-:Y:S02]  /*0730*/  ISETP.GE.AND P4, PT, R26, R111, PT ;  /* 0x0000006f1a00720c */ /* 0x000fe40003f86270 */
[----:B------:R-:W-:Y:S02]  /*0740*/  PRMT R2, RZ, 0x7610, R2 ;  /* 0x00007610ff027816 */ /* 0x000fe40000000002 */
[----:B------:R-:W-:-:S02]  /*0750*/  PRMT R11, RZ, 0x7610, R11 ;  /* 0x00007610ff0b7816 */ /* 0x000fc4000000000b */
[----:B------:R-:W-:Y:S01]  /*0760*/  PRMT R8, RZ, 0x7610, R8 ;  /* 0x00007610ff087816 */ /* 0x000fe20000000008 */
[----:B------:R-:W3:Y:S01]  /*0770*/  @!P0 LDG.E.U16 R9, [R4.64+0x40] ;  /* 0x0000400404098981 */ /* 0x000ee2000c1e1500 */
[-C--:B------:R-:W-:Y:S02]  /*0780*/  ISETP.GE.AND P0, PT, R27, R111.reuse, PT ;  /* 0x0000006f1b00720c */ /* 0x080fe40003f06270 */
[----:B------:R-:W-:Y:S01]  /*0790*/  PRMT R13, RZ, 0x7610, R13 ;  /* 0x00007610ff0d7816 */ /* 0x000fe2000000000d */
[----:B------:R-:W4:Y:S01]  /*07a0*/  @!P1 LDG.E.U16 R2, [R4.64+0x80] ;  /* 0x0000800404029981 */ /* 0x000f22000c1e1500 */
[-C--:B------:R-:W-:Y:S02]  /*07b0*/  ISETP.GE.AND P1, PT, R28, R111.reuse, PT ;  /* 0x0000006f1c00720c */ /* 0x080fe40003f26270 */
[----:B------:R-:W-:Y:S01]  /*07c0*/  PRMT R10, RZ, 0x7610, R10 ;  /* 0x00007610ff0a7816 */ /* 0x000fe2000000000a */
[----:B------:R-:W4:Y:S01]  /*07d0*/  @!P2 LDG.E.U16 R11, [R4.64+0xc0] ;  /* 0x0000c004040ba981 */ /* 0x000f22000c1e1500 */
[----:B------:R-:W-:-:S03]  /*07e0*/  ISETP.GE.AND P2, PT, R29, R111, PT ;  /* 0x0000006f1d00720c */ /* 0x000fc60003f46270 */
[----:B------:R-:W4:Y:S01]  /*07f0*/  @!P3 LDG.E.U16 R8, [R4.64+0x100] ;  /* 0x000100040408b981 */ /* 0x000f22000c1e1500 */
[----:B------:R-:W-:-:S03]  /*0800*/  ISETP.GE.AND P3, PT, R30, R111, PT ;  /* 0x0000006f1e00720c */ /* 0x000fc60003f66270 */
[----:B------:R-:W4:Y:S01]  /*0810*/  @!P4 LDG.E.U16 R13, [R4.64+0x140] ;  /* 0x00014004040dc981 */ /* 0x000f22000c1e1500 */
[-C--:B------:R-:W-:Y:S02]  /*0820*/  ISETP.GE.AND P4, PT, R31, R111.reuse, PT ;  /* 0x0000006f1f00720c */ /* 0x080fe40003f86270 */
[----:B------:R-:W-:Y:S01]  /*0830*/  PRMT R51, RZ, 0x7610, R51 ;  /* 0x00007610ff337816 */ /* 0x000fe20000000033 */
[----:B------:R-:W4:Y:S01]  /*0840*/  @!P0 LDG.E.U16 R10, [R4.64+0x180] ;  /* 0x00018004040a8981 */ /* 0x000f22000c1e1500 */
[----:B------:R-:W-:Y:S02]  /*0850*/  PRMT R12, RZ, 0x7610, R12 ;  /* 0x00007610ff0c7816 */ /* 0x000fe4000000000c */
[----:B------:R-:W-:Y:S02]  /*0860*/  ISETP.GE.AND P0, PT, R32, R111, PT ;  /* 0x0000006f2000720c */ /* 0x000fe40003f06270 */
[----:B------:R-:W-:Y:S01]  /*0870*/  PRMT R53, RZ, 0x7610, R53 ;  /* 0x00007610ff357816 */ /* 0x000fe20000000035 */
        /* <DEDUP_REMOVED lines=22> */
[CC--:B------:R-:W-:Y:S02]  /*09e0*/  LEA.HI.SX32 R38, R19.reuse, R19.reuse, 0x1b ;  /* 0x0000001313267211 */ /* 0x0c0fe400078fdaff */
[----:B------:R-:W-:Y:S02]  /*09f0*/  IADD3 R46, R19, 0x80, RZ ;  /* 0x00000080132e7810 */ /* 0x000fe40007ffe0ff */
[-C--:B------:R-:W-:Y:S02]  /*0a00*/  LEA.HI.SX32 R40, R40, R19.reuse, 0x1b ;  /* 0x0000001328287211 */ /* 0x080fe400078fdaff */
[----:B------:R-:W-:-:S02]  /*0a10*/  LEA.HI.SX32 R41, R42, R19, 0x1b ;  /* 0x000000132a297211 */ /* 0x000fc400078fdaff */
[----:B------:R-:W-:Y:S02]  /*0a20*/  IADD3 R48, R19, 0xa0, RZ ;  /* 0x000000a013307810 */ /* 0x000fe40007ffe0ff */
[-C--:B------:R-:W-:Y:S01]  /*0a30*/  LEA.HI.SX32 R42, R44, R19.reuse, 0x1b ;  /* 0x000000132c2a7211 */ /* 0x080fe200078fdaff */
[----:B------:R-:W-:Y:S01]  /*0a40*/  IMAD.SHL.U32 R40, R40, 0x2, RZ ;  /* 0x0000000228287824 */ /* 0x000fe200078e00ff */
[----:B------:R-:W-:Y:S02]  /*0a50*/  SHF.L.U32 R38, R38, 0x1, RZ ;  /* 0x0000000126267819 */ /* 0x000fe400000006ff */
[-C--:B------:R-:W-:Y:S01]  /*0a60*/  LEA.HI.SX32 R43, R46, R19.reuse, 0x1b ;  /* 0x000000132e2b7211 */ /* 0x080fe200078fdaff */
[----:B------:R-:W-:Y:S01]  /*0a70*/  IMAD.SHL.U32 R42, R42, 0x2, RZ ;  /* 0x000000022a2a7824 */ /* 0x000fe200078e00ff */
[----:B------:R-:W-:Y:S02]  /*0a80*/  LEA.HI.SX32 R44, R48, R19, 0x1b ;  /* 0x00000013302c7211 */ /* 0x000fe400078fdaff */
[----:B------:R-:W-:-:S02]  /*0a90*/  SHF.L.U32 R41, R41, 0x1, RZ ;  /* 0x0000000129297819 */ /* 0x000fc400000006ff */
[C---:B------:R-:W-:Y:S02]  /*0aa0*/  IADD3 R46, R19.reuse, 0xc0, RZ ;  /* 0x000000c0132e7810 */ /* 0x040fe40007ffe0ff */
[----:B------:R-:W-:Y:S02]  /*0ab0*/  IADD3 R48, R19, 0xe0, RZ ;  /* 0x000000e013307810 */ /* 0x000fe40007ffe0ff */
[----:B------:R-:W-:Y:S02]  /*0ac0*/  SHF.L.U32 R43, R43, 0x1, RZ ;  /* 0x000000012b2b7819 */ /* 0x000fe400000006ff */
[C---:B------:R-:W-:Y:S02]  /*0ad0*/  IADD3 R50, R19.reuse, 0x100, RZ ;  /* 0x0000010013327810 */ /* 0x040fe40007ffe0ff */
[----:B------:R-:W-:Y:S02]  /*0ae0*/  IADD3 R54, R19, 0x120, RZ ;  /* 0x0000012013367810 */ /* 0x000fe40007ffe0ff */
[----:B------:R-:W-:-:S02]  /*0af0*/  LEA.HI.SX32 R45, R46, R19, 0x1b ;  /* 0x000000132e2d7211 */ /* 0x000fc400078fdaff */
[-C--:B------:R-:W-:Y:S02]  /*0b00*/  LEA.HI.SX32 R46, R48, R19.reuse, 0x1b ;  /* 0x00000013302e7211 */ /* 0x080fe400078fdaff */
[----:B------:R-:W-:Y:S01]  /*0b10*/  IADD3 R60, R19, 0x140, RZ ;  /* 0x00000140133c7810 */ /* 0x000fe20007ffe0ff */
[----:B------:R-:W-:Y:S01]  /*0b20*/  IMAD.SHL.U32 R44, R44, 0x2, RZ ;  /* 0x000000022c2c7824 */ /* 0x000fe200078e00ff */
[-C--:B------:R-:W-:Y:S02]  /*0b30*/  LEA.HI.SX32 R47, R50, R19.reuse, 0x1b ;  /* 0x00000013322f7211 */ /* 0x080fe400078fdaff */
[-C--:B------:R-:W-:Y:S01]  /*0b40*/  LEA.HI.SX32 R48, R54, R19.reuse, 0x1b ;  /* 0x0000001336307211 */ /* 0x080fe200078fdaff */
[----:B------:R-:W-:Y:S01]  /*0b50*/  IMAD.SHL.U32 R46, R46, 0x2, RZ ;  /* 0x000000022e2e7824 */ /* 0x000fe200078e00ff */
[----:B------:R-:W-:Y:S02]  /*0b60*/  SHF.L.U32 R45, R45, 0x1, RZ ;  /* 0x000000012d2d7819 */ /* 0x000fe400000006ff */
[----:B------:R-:W-:-:S02]  /*0b70*/  LEA.HI.SX32 R49, R60, R19, 0x1b ;  /* 0x000000133c317211 */ /* 0x000fc400078fdaff */
[----:B------:R-:W-:Y:S01]  /*0b80*/  IADD3 R50, R19, 0x1a0, RZ ;  /* 0x000001a013327810 */ /* 0x000fe20007ffe0ff */
[----:B------:R-:W-:Y:S01]  /*0b90*/  IMAD.SHL.U32 R48, R48, 0x2, RZ ;  /* 0x0000000230307824 */ /* 0x000fe200078e00ff */
[----:B------:R-:W-:Y:S02]  /*0ba0*/  SHF.L.U32 R47, R47, 0x1, RZ ;  /* 0x000000012f2f7819 */ /* 0x000fe400000006ff */
[----:B------:R-:W-:Y:S02]  /*0bb0*/  SHF.L.U32 R49, R49, 0x1, RZ ;  /* 0x0000000131317819 */ /* 0x000fe400000006ff */
[C---:B------:R-:W-:Y:S02]  /*0bc0*/  IADD3 R54, R19.reuse, 0x1c0, RZ ;  /* 0x000001c013367810 */ /* 0x040fe40007ffe0ff */
[----:B------:R-:W-:Y:S02]  /*0bd0*/  IADD3 R60, R19, 0x1e0, RZ ;  /* 0x000001e0133c7810 */ /* 0x000fe40007ffe0ff */
[----:B------:R-:W-:-:S02]  /*0be0*/  LEA.HI.SX32 R54, R54, R19, 0x1b ;  /* 0x0000001336367211 */ /* 0x000fc400078fdaff */
[----:B------:R-:W-:Y:S02]  /*0bf0*/  LEA.HI.SX32 R60, R60, R19, 0x1b ;  /* 0x000000133c3c7211 */ /* 0x000fe400078fdaff */
        /* <DEDUP_REMOVED lines=9> */
[----:B------:R-:W-:Y:S01]  /*0c90*/  PRMT R67, RZ, 0x7610, R67 ;  /* 0x00007610ff437816 */ /* 0x000fe20000000043 */
[----:B--2---:R-:W-:Y:S04]  /*0ca0*/  STS.U16 [R38], R3 ;  /* 0x0000000326007388 */ /* 0x004fe80000000400 */
[----:B---3--:R-:W-:Y:S04]  /*0cb0*/  STS.U16 [R40+0x40], R9 ;  /* 0x0000400928007388 */ /* 0x008fe80000000400 */
[----:B----4-:R0:W-:Y:S04]  /*0cc0*/  STS.U16 [R41+0x80], R2 ;  /* 0x0000800229007388 */ /* 0x0101e80000000400 */
[----:B------:R-:W-:Y:S04]  /*0cd0*/  STS.U16 [R42+0xc0], R11 ;  /* 0x0000c00b2a007388 */ /* 0x000fe80000000400 */
[----:B------:R1:W-:Y:S01]  /*0ce0*/  STS.U16 [R43+0x100], R8 ;  /* 0x000100082b007388 */ /* 0x0003e20000000400 */
[----:B0-----:R-:W-:-:S04]  /*0cf0*/  IADD3 R2, R19, 0x160, RZ ;  /* 0x0000016013027810 */ /* 0x001fc80007ffe0ff */
[-C--:B------:R-:W-:Y:S02]  /*0d00*/  LEA.HI.SX32 R2, R2, R19.reuse, 0x1b ;  /* 0x0000001302027211 */ /* 0x080fe400078fdaff */
[----:B-1----:R-:W-:Y:S01]  /*0d10*/  IADD3 R8, R19, 0x180, RZ ;  /* 0x0000018013087810 */ /* 0x002fe20007ffe0ff */
[----:B------:R-:W-:Y:S01]  /*0d20*/  STS.U16 [R44+0x140], R13 ;  /* 0x0001400d2c007388 */ /* 0x000fe20000000400 */
[-C--:B------:R-:W-:Y:S02]  /*0d30*/  LEA.HI.SX32 R3, R50, R19.reuse, 0x1b ;  /* 0x0000001332037211 */ /* 0x080fe400078fdaff */
[----:B------:R-:W-:Y:S01]  /*0d40*/  LEA.HI.SX32 R8, R8, R19, 0x1b ;  /* 0x0000001308087211 */ /* 0x000fe200078fdaff */
[----:B------:R-:W-:Y:S01]  /*0d50*/  STS.U16 [R45+0x180], R10 ;  /* 0x0001800a2d007388 */ /* 0x000fe20000000400 */
[----:B------:R-:W-:-:S03]  /*0d60*/  IMAD.SHL.U32 R50, R2, 0x2, RZ ;  /* 0x0000000202327824 */ /* 0x000fc600078e00ff */
[----:B------:R0:W-:Y:S04]  /*0d70*/  STS.U16 [R46+0x1c0], R51 ;  /* 0x0001c0332e007388 */ /* 0x0001e80000000400 */
[----:B------:R-:W-:Y:S04]  /*0d80*/  STS.U16 [R47+0x200], R12 ;  /* 0x0002000c2f007388 */ /* 0x000fe80000000400 */
[----:B------:R1:W-:Y:S01]  /*0d90*/  STS.U16 [R48+0x240], R53 ;  /* 0x0002403530007388 */ /* 0x0003e20000000400 */
[----:B0-----:R-:W-:Y:S02]  /*0da0*/  SHF.L.U32 R51, R8, 0x1, RZ ;  /* 0x0000000108337819 */ /* 0x001fe400000006ff */
[----:B------:R-:W-:Y:S01]  /*0db0*/  SHF.L.U32 R8, R19, 0x4, RZ ;  /* 0x0000000413087819 */ /* 0x000fe200000006ff */
[----:B------:R0:W-:Y:S04]  /*0dc0*/  STS.U16 [R49+0x280], R52 ;  /* 0x0002803431007388 */ /* 0x0001e80000000400 */
[----:B------:R2:W-:Y:S01]  /*0dd0*/  STS.U16 [R50+0x2c0], R55 ;  /* 0x0002c03732007388 */ /* 0x0005e20000000400 */
[----:B-1----:R-:W-:Y:S01]  /*0de0*/  SHF.L.U32 R53, R54, 0x1, RZ ;  /* 0x0000000136357819 */ /* 0x002fe200000006ff */
[----:B------:R-:W-:-:S02]  /*0df0*/  IMAD.SHL.U32 R54, R60, 0x2, RZ ;  /* 0x000000023c367824 */ /* 0x000fc400078e00ff */
[----:B0-----:R-:W-:Y:S01]  /*0e00*/  IMAD.SHL.U32 R52, R3, 0x2, RZ ;  /* 0x0000000203347824 */ /* 0x001fe200078e00ff */
[----:B--2---:R-:W-:Y:S01]  /*0e10*/  LEA.HI.SX32 R55, R8, R8, 0x1b ;  /* 0x0000000808377211 */ /* 0x004fe200078fdaff */
[----:B------:R0:W-:Y:S04]  /*0e20*/  STS.U16 [R51+0x300], R56 ;  /* 0x0003003833007388 */ /* 0x0001e80000000400 */
[----:B------:R-:W-:Y:S01]  /*0e30*/  IMAD.SHL.U32 R55, R55, 0x2, RZ ;  /* 0x0000000237377824 */ /* 0x000fe200078e00ff */
        /* <DEDUP_REMOVED lines=20> */
[----:B------:R-:W-:Y:S01]  /*0f80*/  PRMT R9, RZ, 0x7610, R9 ;  /* 0x00007610ff097816 */ /* 0x000fe20000000009 */
[----:B------:R-:W-:Y:S01]  /*0f90*/  IMAD.MOV.U32 R3, RZ, RZ, R62 ;  /* 0x000000ffff037224 */ /* 0x000fe200078e003e */
[----:B------:R-:W-:Y:S01]  /*0fa0*/  MOV R2, R61 ;  /* 0x0000003d00027202 */ /* 0x000fe20000000f00 */
[----:B------:R-:W-:Y:S01]  /*0fb0*/  BAR.SYNC.DEFER_BLOCKING 0x0 ;  /* 0x0000000000007b1d */ /* 0x000fe20000010000 */
[----:B------:R-:W-:-:S02]  /*0fc0*/  PRMT R11, RZ, 0x7610, R11 ;  /* 0x00007610ff0b7816 */ /* 0x000fc4000000000b */
[----:B------:R-:W-:Y:S02]  /*0fd0*/  PRMT R10, RZ, 0x7610, R10 ;  /* 0x00007610ff0a7816 */ /* 0x000fe4000000000a */
[----:B------:R-:W-:Y:S02]  /*0fe0*/  PRMT R13, RZ, 0x7610, R13 ;  /* 0x00007610ff0d7816 */ /* 0x000fe4000000000d */
[----:B------:R-:W-:Y:S02]  /*0ff0*/  PRMT R12, RZ, 0x7610, R12 ;  /* 0x00007610ff0c7816 */ /* 0x000fe4000000000c */
[----:B------:R-:W-:Y:S02]  /*1000*/  PRMT R61, RZ, 0x7610, R61 ;  /* 0x00007610ff3d7816 */ /* 0x000fe4000000003d */
[----:B0-----:R-:W-:Y:S02]  /*1010*/  PRMT R56, RZ, 0x7610, R56 ;  /* 0x00007610ff387816 */ /* 0x001fe40000000038 */
[----:B-1----:R-:W-:-:S02]  /*1020*/  PRMT R57, RZ, 0x7610, R57 ;  /* 0x00007610ff397816 */ /* 0x002fc40000000039 */
[----:B------:R-:W-:Y:S01]  /*1030*/  PRMT R8, RZ, 0x7610, R8 ;  /* 0x00007610ff087816 */ /* 0x000fe20000000008 */
        /* <DEDUP_REMOVED lines=18> */
[----:B--2---:R-:W-:Y:S01]  /*1160*/  PRMT R59, RZ, 0x7610, R59 ;  /* 0x00007610ff3b7816 */ /* 0x004fe2000000003b */
[----:B------:R-:W2:Y:S01]  /*1170*/  @!P6 LDG.E.U16 R63, [R2.64+0x2c0] ;  /* 0x0002c004023fe981 */ /* 0x000ea2000c1e1500 */
[----:B------:R-:W-:Y:S02]  /*1180*/  PRMT R58, RZ, 0x7610, R58 ;  /* 0x00007610ff3a7816 */ /* 0x000fe4000000003a */
[----:B------:R-:W-:Y:S01]  /*1190*/  PRMT R60, RZ, 0x7610, R60 ;  /* 0x00007610ff3c7816 */ /* 0x000fe2000000003c */
[----:B------:R-:W2:Y:S01]  /*11a0*/  @!P3 LDG.E.U16 R65, [R2.64+0x340] ;  /* 0x000340040241b981 */ /* 0x000ea2000c1e1500 */
[----:B------:R-:W-:-:S03]  /*11b0*/  PRMT R62, RZ, 0x7610, R62 ;  /* 0x00007610ff3e7816 */ /* 0x000fc6000000003e */
[----:B------:R-:W2:Y:S04]  /*11c0*/  @!P0 LDG.E.U16 R59, [R2.64+0x240] ;  /* 0x00024004023b8981 */ /* 0x000ea8000c1e1500 */
[----:B------:R-:W2:Y:S04]  /*11d0*/  @!P4 LDG.E.U16 R58, [R2.64+0x280] ;  /* 0x00028004023ac981 */ /* 0x000ea8000c1e1500 */
[----:B------:R-:W2:Y:S04]  /*11e0*/  @!P5 LDG.E.U16 R60, [R2.64+0x300] ;  /* 0x00030004023cd981 */ /* 0x000ea8000c1e1500 */
[----:B------:R-:W2:Y:S04]  /*11f0*/  @!P2 LDG.E.U16 R62, [R2.64+0x380] ;  /* 0x00038004023ea981 */ /* 0x000ea8000c1e1500 */
[----:B------:R-:W2:Y:S01]  /*1200*/  @!P1 LDG.E.U16 R67, [R2.64+0x3c0] ;  /* 0x0003c00402439981 */ /* 0x000ea2000c1e1500 */
[----:B------:R-:W-:Y:S01]  /*1210*/  ULDC.U8 UR6, c[0x0][0x17e] ;  /* 0x00005f8000067ab9 */ /* 0x000fe20000000000 */
[----:B------:R-:W-:Y:S02]  /*1220*/  BSSY B0, `(.L_x_4120) ;  /* 0x000005a000007945 */ /* 0x000fe40003800000 */
[----:B---3--:R-:W-:Y:S04]  /*1230*/  STS.U16 [R38], R9 ;  /* 0x0000000926007388 */ /* 0x008fe80000000400 */
        /* <DEDUP_REMOVED lines=8> */
[----:B--2---:R-:W-:Y:S04]  /*12c0*/  STS.U16 [R48+0x240], R59 ;  /* 0x0002403b30007388 */ /* 0x004fe80000000400 */
        /* <DEDUP_REMOVED lines=34> */
[--C-:B------:R-:W-:Y:S01]  /*14f0*/  FADD.FTZ R58, R61, R16.reuse ;  /* 0x000000103d3a7221 */ /* 0x100fe20000010000 */
[----:B------:R-:W-:Y:S01]  /*1500*/  ISETP.GE.AND P6, PT, R60, 0x1, PT ;  /* 0x000000013c00780c */ /* 0x000fe20003fc6270 */
[--C-:B------:R-:W-:Y:S01]  /*1510*/  FADD.FTZ R61, R63, R16.reuse ;  /* 0x000000103f3d7221 */ /* 0x100fe20000010000 */
[----:B------:R-:W-:Y:S01]  /*1520*/  HADD2.F32 R63, -RZ, R64.H0_H0 ;  /* 0x20000040ff3f7230 */ /* 0x000fe20000004100 */
        /* <DEDUP_REMOVED lines=41> */
.L_x_4121:
[----:B------:R-:W-:Y:S05]  /*17c0*/  BSYNC B0 ;  /* 0x0000000000007941 */ /* 0x000fea0003800000 */
.L_x_4120:
        /* <DEDUP_REMOVED lines=36> */
.L_x_4123:
[----:B------:R-:W-:Y:S05]  /*1a10*/  BSYNC B0 ;  /* 0x0000000000007941 */ /* 0x000fea0003800000 */
.L_x_4122:
        /* <DEDUP_REMOVED lines=38> */
.L_x_4125:
[----:B------:R-:W-:Y:S05]  /*1c80*/  BSYNC B0 ;  /* 0x0000000000007941 */ /* 0x000fea0003800000 */
.L_x_4124:
        /* <DEDUP_REMOVED lines=36> */
.L_x_4127:
[----:B------:R-:W-:Y:S05]  /*1ed0*/  BSYNC B0 ;  /* 0x0000000000007941 */ /* 0x000fea0003800000 */
.L_x_4126:
        /* <DEDUP_REMOVED lines=38> */
.L_x_4129:
[----:B------:R-:W-:Y:S05]  /*2140*/  BSYNC B0 ;  /* 0x0000000000007941 */ /* 0x000fea0003800000 */
.L_x_4128:
        /* <DEDUP_REMOVED lines=36> */
.L_x_4131:
[----:B------:R-:W-:Y:S05]  /*2390*/  BSYNC B0 ;  /* 0x0000000000007941 */ /* 0x000fea0003800000 */
.L_x_4130:
        /* <DEDUP_REMOVED lines=38> */
.L_x_4133:
[----:B------:R-:W-:Y:S05]  /*2600*/  BSYNC B0 ;  /* 0x0000000000007941 */ /* 0x000fea0003800000 */
.L_x_4132:
[----:B------:R-:W-:Y:S01]  /*2610*/  HADD2.F32 R11, -RZ, R10.H0_H0 ;  /* 0x2000000aff0b7230 */ /* 0x000fe20000004100 */
[----:B------:R-:W-:Y:S01]  /*2620*/  BSSY B0, `(.L_x_4134) ;  /* 0x0000024000007945 */ /* 0x000fe20003800000 */
[----:B------:R-:W-:Y:S01]  /*2630*/  FSETP.GTU.FTZ.AND P4, PT, R68, 20, PT ;  /* 0x41a000004400780b */ /* 0x000fe20003f9c000 */
[----:B------:R-:W-:Y:S02]  /*2640*/  HADD2.F32 R69, -RZ, R69.H0_H0 ;  /* 0x20000045ff457230 */ /* 0x000fe40000004100 */
        /* <DEDUP_REMOVED lines=33> */
.L_x_4135:
[----:B------:R-:W-:Y:S05]  /*2860*/  BSYNC B0 ;  /* 0x0000000000007941 */ /* 0x000fea0003800000 */
.L_x_4134:
        /* <DEDUP_REMOVED lines=42> */
.L_x_4137:
[----:B------:R-:W-:Y:S05]  /*2b10*/  BSYNC B0 ;  /* 0x0000000000007941 */ /* 0x000fea0003800000 */
.L_x_4136:
        /* <DEDUP_REMOVED lines=40> */
.L_x_4139:
[----:B------:R-:W-:Y:S05]  /*2da0*/  BSYNC B0 ;  /* 0x0000000000007941 */ /* 0x000fea0003800000 */
.L_x_4138:
        /* <DEDUP_REMOVED lines=46> */
.L_x_4141:
[----:B------:R-:W-:Y:S05]  /*3090*/  BSYNC B0 ;  /* 0x0000000000007941 */ /* 0x000fea0003800000 */
.L_x_4140:
        /* <DEDUP_REMOVED lines=33> */
.L_x_4143:
[----:B------:R-:W-:Y:S05]  /*32b0*/  BSYNC B0 ;  /* 0x0000000000007941 */ /* 0x000fea0003800000 */
.L_x_4142:
        /* <DEDUP_REMOVED lines=33> */
.L_x_4145:
[----:B------:R-:W-:Y:S05]  /*34d0*/  BSYNC B0 ;  /* 0x0000000000007941 */ /* 0x000fea0003800000 */
.L_x_4144:
        /* <DEDUP_REMOVED lines=33> */
.L_x_4147:
[----:B------:R-:W-:Y:S05]  /*36f0*/  BSYNC B0 ;  /* 0x0000000000007941 */ /* 0x000fea0003800000 */
.L_x_4146:
        /* <DEDUP_REMOVED lines=33> */
.L_x_4149:
[----:B------:R-:W-:Y:S05]  /*3910*/  BSYNC B0 ;  /* 0x0000000000007941 */ /* 0x000fea0003800000 */
.L_x_4148:
        /* <DEDUP_REMOVED lines=33> */
.L_x_4151:
[----:B------:R-:W-:Y:S05]  /*3b30*/  BSYNC B0 ;  /* 0x0000000000007941 */ /* 0x000fea0003800000 */
.L_x_4150:
        /* <DEDUP_REMOVED lines=20> */
[----:B------:R-:W-:-:S03]  /*3c80*/  IMAD.MOV.U32 R109, RZ, RZ, RZ ;  /* 0x000000ffff6d7224 */ /* 0x000fc600078e00ff */
[----:B------:R-:W-:Y:S02]  /*3c90*/  ISETP.EQ.OR P0, PT, R20, RZ, P0 ;  /* 0x000000ff1400720c */ /* 0x000fe40000702670 */
.L_x_4155:
[----:B------:R-:W-:Y:S01]  /*3ca0*/  IMAD R11, R15, c[0x0][0x180], RZ ;  /* 0x000060000f0b7a24 */ /* 0x000fe200078e02ff */
[----:B------:R-:W-:Y:S01]  /*3cb0*/  SHF.R.S32.HI R116, RZ, 0x1f, R109 ;  /* 0x0000001fff747819 */ /* 0x000fe2000001146d */
[----:B0-----:R-:W-:-:S04]  /*3cc0*/  IMAD.WIDE.U32 R8, R0, c[0x0][0x180], RZ ;  /* 0x0000600000087a25 */ /* 0x001fc800078e00ff */
        /* <DEDUP_REMOVED lines=8> */
[----:B------:R-:W-:-:S04]  /*3d50*/  IMAD.MOV.U32 R111, RZ, RZ, -0x200 ;  /* 0xfffffe00ff6f7424 */ /* 0x000fc800078e00ff */
[----:B------:R0:W2:Y:S01]  /*3d60*/  LDG.E R10, [R10.64] ;  /* 0x000000040a0a7981 */ /* 0x0000a2000c1e1900 */
[----:B------:R-:W-:Y:S01]  /*3d70*/  IMAD R12, R116, c[0x0][0x1c0], RZ ;  /* 0x00007000740c7a24 */ /* 0x000fe200078e02ff */
[----:B------:R-:W-:Y:S01]  /*3d80*/  PRMT R121, RZ, 0x7610, R121 ;  /* 0x00007610ff797816 */ /* 0x000fe20000000079 */
[----:B------:R-:W-:Y:S01]  /*3d90*/  IMAD R111, R20, R111, c[0x0][0x168] ;  /* 0x00005a00146f7624 */ /* 0x000fe200078e026f */
[----:B------:R-:W-:Y:S01]  /*3da0*/  PRMT R135, RZ, 0x7610, R135 ;  /* 0x00007610ff877816 */ /* 0x000fe20000000087 */
[C---:B------:R-:W-:Y:S01]  /*3db0*/  IMAD.WIDE.U32 R8, R109.reuse, c[0x0][0x1c0], R6 ;  /* 0x000070006d087a25 */ /* 0x040fe200078e0006 */
[----:B------:R-:W-:Y:S02]  /*3dc0*/  PRMT R106, RZ, 0x7610, R106 ;  /* 0x00007610ff6a7816 */ /* 0x000fe4000000006a */
[-C--:B------:R-:W-:Y:S01]  /*3dd0*/  ISETP.GE.AND P2, PT, R6, R111.reuse, PT ;  /* 0x0000006f0600720c */ /* 0x080fe20003f46270 */
[----:B------:R-:W-:Y:S01]  /*3de0*/  IMAD R13, R109, c[0x0][0x1c4], R12 ;  /* 0x000071006d0d7a24 */ /* 0x000fe200078e020c */
[----:B------:R-:W-:-:S02]  /*3df0*/  ISETP.GE.AND P3, PT, R22, R111, PT ;  /* 0x0000006f1600720c */ /* 0x000fc40003f66270 */
[-C--:B------:R-:W-:Y:S02]  /*3e00*/  ISETP.GE.AND P4, PT, R23, R111.reuse, PT ;  /* 0x0000006f1700720c */ /* 0x080fe40003f86270 */
[----:B------:R-:W-:Y:S02]  /*3e10*/  ISETP.GE.AND P5, PT, R24, R111, PT ;  /* 0x0000006f1800720c */ /* 0x000fe40003fa6270 */
[C---:B------:R-:W-:Y:S02]  /*3e20*/  LEA R12, P1, R8.reuse, R37, 0x1 ;  /* 0x00000025080c7211 */ /* 0x040fe400078208ff */
[----:B------:R-:W-:Y:S02]  /*3e30*/  IADD3 R9, R9, R13, RZ ;  /* 0x0000000d09097210 */ /* 0x000fe40007ffe0ff */
[----:B------:R-:W-:Y:S02]  /*3e40*/  PRMT R139, RZ, 0x7610, R139 ;  /* 0x00007610ff8b7816 */ /* 0x000fe4000000008b */
[----:B------:R-:W-:-:S02]  /*3e50*/  LEA.HI.X R13, R8, R39, R9, 0x1, P1 ;  /* 0x00000027080d7211 */ /* 0x000fc400008f0c09 */
[-C--:B------:R-:W-:Y:S02]  /*3e60*/  ISETP.GE.AND P6, PT, R25, R111.reuse, PT ;  /* 0x0000006f1900720c */ /* 0x080fe40003fc6270 */
[-C--:B------:R-:W-:Y:S01]  /*3e70*/  ISETP.GE.AND P1, PT, R26, R111.reuse, PT ;  /* 0x0000006f1a00720c */ /* 0x080fe20003f26270 */
[----:B------:R1:W3:Y:S01]  /*3e80*/  @!P2 LDG.E.U16 R121, [R12.64] ;  /* 0x000000040c79a981 */ /* 0x0002e2000c1e1500 */
[-C--:B------:R-:W-:Y:S02]  /*3e90*/  ISETP.GE.AND P2, PT, R27, R111.reuse, PT ;  /* 0x0000006f1b00720c */ /* 0x080fe40003f46270 */
[----:B------:R-:W-:Y:S01]  /*3ea0*/  PRMT R104, RZ, 0x7610, R104 ;  /* 0x00007610ff687816 */ /* 0x000fe20000000068 */
[----:B------:R1:W4:Y:S01]  /*3eb0*/  @!P3 LDG.E.U16 R135, [R12.64+0x40] ;  /* 0x000040040c87b981 */ /* 0x000322000c1e1500 */
[-C--:B------:R-:W-:Y:S02]  /*3ec0*/  ISETP.GE.AND P3, PT, R28, R111.reuse, PT ;  /* 0x0000006f1c00720c */ /* 0x080fe40003f66270 */
[----:B------:R-:W-:Y:S01]  /*3ed0*/  PRMT R133, RZ, 0x7610, R133 ;  /* 0x00007610ff857816 */ /* 0x000fe20000000085 */
[----:B------:R1:W5:Y:S01]  /*3ee0*/  @!P4 LDG.E.U16 R106, [R12.64+0x80] ;  /* 0x000080040c6ac981 */ /* 0x000362000c1e1500 */
[----:B------:R-:W-:-:S02]  /*3ef0*/  ISETP.GE.AND P4, PT, R29, R111, PT ;  /* 0x0000006f1d00720c */ /* 0x000fc40003f86270 */
[----:B------:R-:W-:Y:S01]  /*3f00*/  PRMT R108, RZ, 0x7610, R108 ;  /* 0x00007610ff6c7816 */ /* 0x000fe2000000006c */
[----:B------:R1:W3:Y:S01]  /*3f10*/  @!P5 LDG.E.U16 R139, [R12.64+0xc0] ;  /* 0x0000c0040c8bd981 */ /* 0x0002e2000c1e1500 */
[-C--:B------:R-:W-:Y:S02]  /*3f20*/  ISETP.GE.AND P5, PT, R30, R111.reuse, PT ;  /* 0x0000006f1e00720c */ /* 0x080fe40003fa6270 */
[----:B------:R-:W-:Y:S01]  /*3f30*/  PRMT R117, RZ, 0x7610, R117 ;  /* 0x00007610ff757816 */ /* 0x000fe20000000075 */
[----:B------:R1:W3:Y:S01]  /*3f40*/  @!P6 LDG.E.U16 R104, [R12.64+0x100] ;  /* 0x000100040c68e981 */ /* 0x0002e2000c1e1500 */
[----:B------:R-:W-:Y:S02]  /*3f50*/  PRMT R110, RZ, 0x7610, R110 ;  /* 0x00007610ff6e7816 */ /* 0x000fe4000000006e */
[----:B------:R-:W-:Y:S01]  /*3f60*/  PRMT R137, RZ, 0x7610, R137 ;  /* 0x00007610ff897816 */ /* 0x000fe20000000089 */
[----:B------:R1:W3:Y:S01]  /*3f70*/  @!P1 LDG.E.U16 R133, [R12.64+0x140] ;  /* 0x000140040c859981 */ /* 0x0002e2000c1e1500 */
[----:B------:R-:W-:-:S02]  /*3f80*/  ISETP.GE.AND P6, PT, R31, R111, PT ;  /* 0x0000006f1f00720c */ /* 0x000fc40003fc6270 */
[-C--:B------:R-:W-:Y:S01]  /*3f90*/  ISETP.GE.AND P1, PT, R32, R111.reuse, PT ;  /* 0x0000006f2000720c */ /* 0x080fe20003f26270 */
[----:B------:R1:W3:Y:S01]  /*3fa0*/  @!P2 LDG.E.U16 R108, [R12.64+0x180] ;  /* 0x000180040c6ca981 */ /* 0x0002e2000c1e1500 */
[----:B------:R-:W-:-:S03]  /*3fb0*/  ISETP.GE.AND P2, PT, R33, R111, PT ;  /* 0x0000006f2100720c */ /* 0x000fc60003f46270 */
[----:B------:R1:W3:Y:S01]  /*3fc0*/  @!P3 LDG.E.U16 R117, [R12.64+0x1c0] ;  /* 0x0001c0040c75b981 */ /* 0x0002e2000c1e1500 */
[----:B------:R-:W-:-:S03]  /*3fd0*/  ISETP.GE.AND P3, PT, R34, R111, PT ;  /* 0x0000006f2200720c */ /* 0x000fc60003f66270 */
[----:B------:R1:W3:Y:S01]  /*3fe0*/  @!P4 LDG.E.U16 R110, [R12.64+0x200] ;  /* 0x000200040c6ec981 */ /* 0x0002e2000c1e1500 */
[----:B------:R-:W-:-:S03]  /*3ff0*/  ISETP.GE.AND P4, PT, R35, R111, PT ;  /* 0x0000006f2300720c */ /* 0x000fc60003f86270 */
[----:B------:R1:W4:Y:S01]  /*4000*/  @!P5 LDG.E.U16 R137, [R12.64+0x240] ;  /* 0x000240040c89d981 */ /* 0x000322000c1e1500 */
        /* <DEDUP_REMOVED lines=12> */
[----:B------:R1:W5:Y:S04]  /*40d0*/  @!P5 LDG.E.U16 R119, [R12.64+0x3c0] ;  /* 0x0003c0040c77d981 */ /* 0x000368000c1e1500 */
[----:B------:R-:W1:Y:S01]  /*40e0*/  S2R R100, SR_TID.X ;  /* 0x0000000000647919 */ /* 0x000e620000002100 */
[----:B0-----:R-:W-:-:S02]  /*40f0*/  IMAD R11, R15, c[0x0][0x198], RZ ;  /* 0x000066000f0b7a24 */ /* 0x001fc400078e02ff */
[----:B------:R-:W-:-:S04]  /*4100*/  IMAD.WIDE.U32 R8, R0, c[0x0][0x198], RZ ;  /* 0x0000660000087a25 */ /* 0x000fc800078e00ff */
[----:B------:R-:W-:Y:S02]  /*4110*/  IMAD R11, R0, c[0x0][0x19c], R11 ;  /* 0x00006700000b7a24 */ /* 0x000fe400078e020b */
[----:B------:R-:W-:Y:S02]  /*4120*/  IMAD R116, R116, c[0x0][0x1a0], RZ ;  /* 0x0000680074747a24 */ /* 0x000fe400078e02ff */
[----:B------:R-:W-:Y:S02]  /*4130*/  IMAD.IADD R9, R9, 0x1, R11 ;  /* 0x0000000109097824 */ /* 0x000fe400078e020b */
[C---:B------:R-:W-:Y:S02]  /*4140*/  IMAD R123, R109.reuse, c[0x0][0x1a4], R116 ;  /* 0x000069006d7b7a24 */ /* 0x040fe400078e0274 */
[----:B------:R-:W-:Y:S01]  /*4150*/  IMAD.WIDE.U32 R8, R109, c[0x0][0x1a0], R8 ;  /* 0x000068006d087a25 */ /* 0x000fe200078e0008 */
[----:B-1----:R-:W-:-:S04]  /*4160*/  SHF.L.U32 R118, R100, 0x4, RZ ;  /* 0x0000000464767819 */ /* 0x002fc800000006ff */
[C---:B------:R-:W-:Y:S02]  /*4170*/  IADD3 R12, R118.reuse, 0x1, RZ ;  /* 0x00000001760c7810 */ /* 0x040fe40007ffe0ff */
[----:B------:R-:W-:Y:S02]  /*4180*/  IADD3 R114, R118, 0x2, RZ ;  /* 0x0000000276727810 */ /* 0x000fe40007ffe0ff */
[-C--:B------:R-:W-:Y:S02]  /*4190*/  ISETP.GE.U32.AND P3, PT, R12, R111.reuse, PT ;  /* 0x0000006f0c00720c */ /* 0x080fe40003f66070 */
[----:B------:R-:W-:Y:S02]  /*41a0*/  ISETP.GE.U32.AND P4, PT, R114, R111, PT ;  /* 0x0000006f7200720c */ /* 0x000fe40003f86070 */
[----:B------:R-:W-:Y:S02]  /*41b0*/  IADD3 R9, R9, R123, RZ ;  /* 0x0000007b09097210 */ /* 0x000fe40007ffe0ff */
[----:B------:R-:W-:Y:S01]  /*41c0*/  IADD3 R114, R118, 0x4, RZ ;  /* 0x0000000476727810 */ /* 0x000fe20007ffe0ff */
[----:B------:R-:W-:-:S03]  /*41d0*/  FMUL.FTZ R131, R69, R56 ;  /* 0x0000003845837220 */ /* 0x000fc60000410000 */
[----:B------:R-:W-:Y:S02]  /*41e0*/  ISETP.GE.U32.AND P6, PT, R114, R111, PT ;  /* 0x0000006f7200720c */ /* 0x000fe40003fc6070 */
[----:B------:R-:W-:Y:S01]  /*41f0*/  IADD3 R114, R118, 0x6, RZ ;  /* 0x0000000676727810 */ /* 0x000fe20007ffe0ff */
[----:B------:R-:W-:-:S05]  /*4200*/  FMUL.FTZ R156, R71, R57 ;  /* 0x00000039479c7220 */ /* 0x000fca0000410000 */
[----:B------:R-:W-:Y:S02]  /*4210*/  FSEL R156, R156, RZ, !P3 ;  /* 0x000000ff9c9c7208 */ /* 0x000fe40005800000 */
[----:B------:R-:W-:Y:S01]  /*4220*/  IADD3 R116, R118, 0x5, RZ ;  /* 0x0000000576747810 */ /* 0x000fe20007ffe0ff */
[----:B------:R-:W-:Y:S02]  /*4230*/  FMUL.FTZ R153, R73, R58 ;  /* 0x0000003a49997220 */ /* 0x000fe40000410000 */
[----:B------:R-:W-:Y:S01]  /*4240*/  FMUL.FTZ R149, R75, R60 ;  /* 0x0000003c4b957220 */ /* 0x000fe20000410000 */
[----:B------:R-:W-:Y:S02]  /*4250*/  ISETP.GE.U32.AND P1, PT, R116, R111, PT ;  /* 0x0000006f7400720c */ /* 0x000fe40003f26070 */
[----:B------:R-:W-:Y:S01]  /*4260*/  IADD3 R116, R118, 0x8, RZ ;  /* 0x0000000876747810 */ /* 0x000fe20007ffe0ff */
[----:B------:R-:W-:Y:S01]  /*4270*/  FMUL.FTZ R147, R76, R61 ;  /* 0x0000003d4c937220 */ /* 0x000fe20000410000 */
[----:B------:R-:W-:Y:S01]  /*4280*/  FSEL R153, R153, RZ, !P4 ;  /* 0x000000ff99997208 */ /* 0x000fe20006000000 */
[----:B------:R-:W-:Y:S01]  /*4290*/  FMUL.FTZ R151, R72, R59 ;  /* 0x0000003b48977220 */ /* 0x000fe20000410000 */
[----:B------:R-:W-:-:S02]  /*42a0*/  FSEL R149, R149, RZ, !P6 ;  /* 0x000000ff95957208 */ /* 0x000fc40007000000 */
[----:B------:R-:W-:Y:S02]  /*42b0*/  FSEL R147, R147, RZ, !P1 ;  /* 0x000000ff93937208 */ /* 0x000fe40004800000 */
[C---:B------:R-:W-:Y:S02]  /*42c0*/  IADD3 R120, R118.reuse, 0xd, RZ ;  /* 0x0000000d76787810 */ /* 0x040fe40007ffe0ff */
[----:B------:R-:W-:Y:S01]  /*42d0*/  IADD3 R126, R118, 0xf, RZ ;  /* 0x0000000f767e7810 */ /* 0x000fe20007ffe0ff */
[----:B--2---:R-:W-:-:S04]  /*42e0*/  FMUL.FTZ R113, R10, 1.4426950216293334961 ;  /* 0x3fb8aa3b0a717820 */ /* 0x004fc80000410000 */
[C---:B------:R-:W-:Y:S02]  /*42f0*/  FMUL.FTZ R13, R113.reuse, R59 ;  /* 0x0000003b710d7220 */ /* 0x040fe40000410000 */
[C---:B------:R-:W-:Y:S02]  /*4300*/  FMUL.FTZ R10, R113.reuse, R56 ;  /* 0x00000038710a7220 */ /* 0x040fe40000410000 */
[C---:B------:R-:W-:Y:S02]  /*4310*/  FMUL.FTZ R11, R113.reuse, R57 ;  /* 0x00000039710b7220 */ /* 0x040fe40000410000 */
[----:B------:R0:W-:Y:S01]  /*4320*/  MUFU.EX2 R158, R10 ;  /* 0x0000000a009e7308 */ /* 0x0001e20000000800 */
[----:B------:R-:W-:-:S07]  /*4330*/  FMUL.FTZ R12, R113, R58 ;  /* 0x0000003a710c7220 */ /* 0x000fce0000410000 */
[----:B------:R-:W1:Y:S01]  /*4340*/  MUFU.EX2 R13, R13 ;  /* 0x0000000d000d7308 */ /* 0x000e620000000800 */
[----:B0-----:R-:W-:-:S04]  /*4350*/  IADD3 R10, R118, 0x3, RZ ;  /* 0x00000003760a7810 */ /* 0x001fc80007ffe0ff */
[----:B------:R-:W-:-:S03]  /*4360*/  ISETP.GE.U32.AND P5, PT, R10, R111, PT ;  /* 0x0000006f0a00720c */ /* 0x000fc60003fa6070 */
[----:B------:R0:W2:Y:S01]  /*4370*/  MUFU.EX2 R155, R11 ;  /* 0x0000000b009b7308 */ /* 0x0000a20000000800 */
[----:B------:R-:W-:-:S07]  /*4380*/  LEA R10, P2, R8, c[0x0][0x228], 0x2 ;  /* 0x00008a00080a7a11 */ /* 0x000fce00078410ff */
[----:B------:R-:W2:Y:S01]  /*4390*/  MUFU.EX2 R12, R12 ;  /* 0x0000000c000c7308 */ /* 0x000ea20000000800 */
[----:B0-----:R-:W-:Y:S01]  /*43a0*/  LEA.HI.X R11, R8, c[0x0][0x22c], R9, 0x2, P2 ;  /* 0x00008b00080b7a11 */ /* 0x001fe200010f1409 */
[C---:B------:R-:W-:Y:S01]  /*43b0*/  FMUL.FTZ R8, R113.reuse, R60 ;  /* 0x0000003c71087220 */ /* 0x040fe20000410000 */
[----:B------:R-:W-:Y:S01]  /*43c0*/  ISETP.GE.U32.AND P2, PT, R118, R111, PT ;  /* 0x0000006f7600720c */ /* 0x000fe20003f46070 */
[----:B------:R-:W-:Y:S01]  /*43d0*/  FMUL.FTZ R9, R113, R61 ;  /* 0x0000003d71097220 */ /* 0x000fe20000410000 */
[----:B-1----:R-:W-:Y:S01]  /*43e0*/  FSEL R152, R13, 1, !P5 ;  /* 0x3f8000000d987808 */ /* 0x002fe20006800000 */
[----:B------:R-:W-:Y:S01]  /*43f0*/  FMUL.FTZ R13, R113, R64 ;  /* 0x00000040710d7220 */ /* 0x000fe20000410000 */
[----:B------:R-:W-:Y:S02]  /*4400*/  FSEL R131, R131, RZ, !P2 ;  /* 0x000000ff83837208 */ /* 0x000fe40005000000 */
[----:B------:R-:W-:Y:S01]  /*4410*/  FSEL R158, R158, 1, !P2 ;  /* 0x3f8000009e9e7808 */ /* 0x000fe20005000000 */
[----:B------:R-:W0:Y:S01]  /*4420*/  MUFU.EX2 R8, R8 ;  /* 0x0000000800087308 */ /* 0x000e220000000800 */
[----:B------:R-:W-:-:S02]  /*4430*/  ISETP.GE.U32.AND P2, PT, R114, R111, PT ;  /* 0x0000006f7200720c */ /* 0x000fc40003f46070 */
[----:B------:R-:W-:Y:S02]  /*4440*/  IADD3 R114, R118, 0x7, RZ ;  /* 0x0000000776727810 */ /* 0x000fe40007ffe0ff */
[----:B--2---:R-:W-:Y:S02]  /*4450*/  FSEL R155, R155, 1, !P3 ;  /* 0x3f8000009b9b7808 */ /* 0x004fe40005800000 */
[----:B------:R-:W-:Y:S01]  /*4460*/  ISETP.GE.U32.AND P3, PT, R114, R111, PT ;  /* 0x0000006f7200720c */ /* 0x000fe20003f66070 */
[----:B------:R-:W1:Y:S01]  /*4470*/  MUFU.EX2 R9, R9 ;  /* 0x0000000900097308 */ /* 0x000e620000000800 */
[C---:B------:R-:W-:Y:S01]  /*4480*/  FMUL.FTZ R114, R113.reuse, R62 ;  /* 0x0000003e71727220 */ /* 0x040fe20000410000 */
[----:B------:R-:W-:Y:S01]  /*4490*/  FSEL R154, R12, 1, !P4 ;  /* 0x3f8000000c9a7808 */ /* 0x000fe20006000000 */
[C---:B------:R-:W-:Y:S02]  /*44a0*/  FMUL.FTZ R12, R113.reuse, R63 ;  /* 0x0000003f710c7220 */ /* 0x040fe40000410000 */
[----:B------:R-:W-:-:S03]  /*44b0*/  FMUL.FTZ R122, R113, R65 ;  /* 0x00000041717a7220 */ /* 0x000fc60000410000 */
[----:B------:R-:W2:Y:S01]  /*44c0*/  MUFU.EX2 R13, R13 ;  /* 0x0000000d000d7308 */ /* 0x000ea20000000800 */
[----:B---3--:R-:W-:Y:S07]  /*44d0*/  STS.U16 [R38], R121 ;  /* 0x0000007926007388 */ /* 0x008fee0000000400 */
[----:B------:R3:W1:Y:S01]  /*44e0*/  MUFU.EX2 R123, R114 ;  /* 0x00000072007b7308 */ /* 0x0006620000000800 */
[----:B----4-:R-:W-:Y:S01]  /*44f0*/  STS.U16 [R40+0x40], R135 ;  /* 0x0000408728007388 */ /* 0x010fe20000000400 */
[----:B0-----:R-:W-:-:S03]  /*4500*/  FSEL R150, R8, 1, !P6 ;  /* 0x3f80000008967808 */ /* 0x001fc60007000000 */
[----:B-----5:R-:W-:Y:S03]  /*4510*/  STS.U16 [R41+0x80], R106 ;  /* 0x0000806a29007388 */ /* 0x020fe60000000400 */
[----:B------:R-:W0:Y:S01]  /*4520*/  MUFU.EX2 R12, R12 ;  /* 0x0000000c000c7308 */ /* 0x000e220000000800 */
[----:B---3--:R-:W-:Y:S01]  /*4530*/  IADD3 R114, R118, 0xa, RZ ;  /* 0x0000000a76727810 */ /* 0x008fe20007ffe0ff */
[----:B------:R-:W-:Y:S01]  /*4540*/  STS.U16 [R42+0xc0], R139 ;  /* 0x0000c08b2a007388 */ /* 0x000fe20000000400 */
[----:B------:R-:W-:-:S05]  /*4550*/  ISETP.GE.U32.AND P4, PT, R116, R111, PT ;  /* 0x0000006f7400720c */ /* 0x000fca0003f86070 */
[----:B------:R-:W3:Y:S01]  /*4560*/  MUFU.EX2 R122, R122 ;  /* 0x0000007a007a7308 */ /* 0x000ee20000000800 */
[----:B------:R-:W-:Y:S01]  /*4570*/  IADD3 R8, R118, 0xb, RZ ;  /* 0x0000000b76087810 */ /* 0x000fe20007ffe0ff */
[----:B------:R-:W-:Y:S01]  /*4580*/  STS.U16 [R43+0x100], R104 ;  /* 0x000100682b007388 */ /* 0x000fe20000000400 */
[----:B------:R-:W-:Y:S01]  /*4590*/  ISETP.GE.U32.AND P6, PT, R114, R111, PT ;  /* 0x0000006f7200720c */ /* 0x000fe20003fc6070 */
[----:B------:R-:W-:Y:S02]  /*45a0*/  FMUL.FTZ R114, R77, R62 ;  /* 0x0000003e4d727220 */ /* 0x000fe40000410000 */
[----:B------:R-:W-:Y:S01]  /*45b0*/  STS.U16 [R44+0x140], R133 ;  /* 0x000140852c007388 */ /* 0x000fe20000000400 */
[----:B-1----:R-:W-:-:S03]  /*45c0*/  FSEL R148, R9, 1, !P1 ;  /* 0x3f80000009947808 */ /* 0x002fc60004800000 */
[----:B------:R-:W-:Y:S01]  /*45d0*/  STS.U16 [R45+0x180], R108 ;  /* 0x0001806c2d007388 */ /* 0x000fe20000000400 */
[----:B------:R-:W-:Y:S02]  /*45e0*/  IADD3 R116, R118, 0x9, RZ ;  /* 0x0000000976747810 */ /* 0x000fe40007ffe0ff */
[----:B------:R-:W-:Y:S01]  /*45f0*/  ISETP.GE.U32.AND P1, PT, R8, R111, PT ;  /* 0x0000006f0800720c */ /* 0x000fe20003f26070 */
[----:B------:R1:W-:Y:S01]  /*4600*/  STS.U16 [R46+0x1c0], R117 ;  /* 0x0001c0752e007388 */ /* 0x0003e20000000400 */
[----:B--2---:R-:W-:Y:S01]  /*4610*/  FSEL R127, R13, 1, !P4 ;  /* 0x3f8000000d7f7808 */ /* 0x004fe20006000000 */
[----:B------:R-:W-:Y:S01]  /*4620*/  FFMA.FTZ R13, R131, R155, R156 ;  /* 0x0000009b830d7223 */ /* 0x000fe2000001009c */
[----:B------:R-:W-:Y:S01]  /*4630*/  IADD3 R8, R118, 0xc, RZ ;  /* 0x0000000c76087810 */ /* 0x000fe20007ffe0ff */
[----:B------:R-:W-:Y:S01]  /*4640*/  STS.U16 [R47+0x200], R110 ;  /* 0x0002006e2f007388 */ /* 0x000fe20000000400 */
[----:B------:R-:W-:-:S03]  /*4650*/  FSEL R151, R151, RZ, !P5 ;  /* 0x000000ff97977208 */ /* 0x000fc60006800000 */
[----:B------:R-:W-:Y:S01]  /*4660*/  STS.U16 [R48+0x240], R137 ;  /* 0x0002408930007388 */ /* 0x000fe20000000400 */
[----:B-1----:R-:W-:-:S03]  /*4670*/  FMUL.FTZ R117, R158, R155 ;  /* 0x0000009b9e757220 */ /* 0x002fc60000410000 */
[----:B------:R-:W-:Y:S01]  /*4680*/  STS.U16 [R49+0x280], R112 ;  /* 0x0002807031007388 */ /* 0x000fe20000000400 */
[----:B------:R-:W-:Y:S01]  /*4690*/  ISETP.GE.U32.AND P5, PT, R116, R111, PT ;  /* 0x0000006f7400720c */ /* 0x000fe20003fa6070 */
[----:B------:R-:W-:Y:S01]  /*46a0*/  FFMA.FTZ R104, R154, R13, R153 ;  /* 0x0000000d9a687223 */ /* 0x000fe20000010099 */
[----:B------:R-:W-:Y:S01]  /*46b0*/  FSEL R114, R114, RZ, !P2 ;  /* 0x000000ff72727208 */ /* 0x000fe20005000000 */
[----:B------:R-:W-:Y:S01]  /*46c0*/  STS.U16 [R50+0x2c0], R143 ;  /* 0x0002c08f32007388 */ /* 0x000fe20000000400 */
[----:B------:R-:W-:Y:S01]  /*46d0*/  FSEL R123, R123, 1, !P2 ;  /* 0x3f8000007b7b7808 */ /* 0x000fe20005000000 */
[----:B------:R-:W-:Y:S01]  /*46e0*/  FMUL.FTZ R117, R154, R117 ;  /* 0x000000759a757220 */ /* 0x000fe20000410000 */
[----:B------:R-:W-:Y:S01]  /*46f0*/  ISETP.GE.U32.AND P2, PT, R8, R111, PT ;  /* 0x0000006f0800720c */ /* 0x000fe20003f46070 */
[----:B------:R-:W-:Y:S01]  /*4700*/  STS.U16 [R51+0x300], R102 ;  /* 0x0003006633007388 */ /* 0x000fe20000000400 */
[----:B------:R-:W-:-:S03]  /*4710*/  FMUL.FTZ R8, R79, R64 ;  /* 0x000000404f087220 */ /* 0x000fc60000410000 */
[----:B------:R-:W-:Y:S01]  /*4720*/  STS.U16 [R52+0x340], R115 ;  /* 0x0003407334007388 */ /* 0x000fe20000000400 */
[----:B0-----:R-:W-:-:S03]  /*4730*/  FSEL R125, R12, 1, !P3 ;  /* 0x3f8000000c7d7808 */ /* 0x001fc60005800000 */
[----:B------:R0:W-:Y:S01]  /*4740*/  STS.U16 [R53+0x380], R124 ;  /* 0x0003807c35007388 */ /* 0x0001e20000000400 */
[----:B---3--:R-:W-:Y:S01]  /*4750*/  FSEL R129, R122, 1, !P5 ;  /* 0x3f8000007a817808 */ /* 0x008fe20006800000 */
[----:B------:R-:W-:Y:S02]  /*4760*/  FFMA.FTZ R104, R152, R104, R151 ;  /* 0x0000006898687223 */ /* 0x000fe40000010097 */
[----:B------:R1:W-:Y:S01]  /*4770*/  STS.U16 [R54+0x3c0], R119 ;  /* 0x0003c07736007388 */ /* 0x0003e20000000400 */
[----:B------:R-:W-:-:S06]  /*4780*/  NOP ;  /* 0x0000000000007918 */ /* 0x000fcc0000000000 */
[----:B------:R-:W-:Y:S01]  /*4790*/  IADD3 R12, R118, 0xe, RZ ;  /* 0x0000000e760c7810 */ /* 0x000fe20007ffe0ff */
[----:B------:R2:W3:Y:S01]  /*47a0*/  LDG.E R122, [R10.64] ;  /* 0x000000040a7a7981 */ /* 0x0004e2000c1e1900 */
[----:B------:R-:W-:Y:S01]  /*47b0*/  FSEL R118, R8, RZ, !P4 ;  /* 0x000000ff08767208 */ /* 0x000fe20006000000 */
[C---:B------:R-:W-:Y:S01]  /*47c0*/  FMUL.FTZ R8, R113.reuse, R66 ;  /* 0x0000004271087220 */ /* 0x040fe20000410000 */
[----:B------:R-:W-:Y:S01]  /*47d0*/  ISETP.GE.U32.AND P4, PT, R12, R111, PT ;  /* 0x0000006f0c00720c */ /* 0x000fe20003f86070 */
[----:B------:R-:W-:Y:S01]  /*47e0*/  FFMA.FTZ R104, R150, R104, R149 ;  /* 0x0000006896687223 */ /* 0x000fe20000010095 */
[----:B------:R-:W-:Y:S01]  /*47f0*/  LDS.U16 R128, [R55] ;  /* 0x0000000037807984 */ /* 0x000fe20000000400 */
[C---:B------:R-:W-:Y:S02]  /*4800*/  FMUL.FTZ R12, R113.reuse, R67 ;  /* 0x00000043710c7220 */ /* 0x040fe40000410000 */
[----:B------:R-:W-:Y:S01]  /*4810*/  FMUL.FTZ R116, R78, R63 ;  /* 0x0000003f4e747220 */ /* 0x000fe20000410000 */
[----:B------:R-:W-:Y:S01]  /*4820*/  LDS.U16 R130, [R55+0x6] ;  /* 0x0000060037827984 */ /* 0x000fe20000000400 */
[----:B--2---:R-:W-:Y:S01]  /*4830*/  FMUL.FTZ R11, R152, R117 ;  /* 0x00000075980b7220 */ /* 0x004fe20000410000 */
[----:B------:R-:W2:Y:S01]  /*4840*/  MUFU.EX2 R133, R8 ;  /* 0x0000000800857308 */ /* 0x000ea20000000800 */
[----:B------:R-:W-:Y:S01]  /*4850*/  FMUL.FTZ R13, R113, R68 ;  /* 0x00000044710d7220 */ /* 0x000fe20000410000 */
[----:B------:R-:W-:Y:S01]  /*4860*/  LDS.U16 R132, [R55+0x4] ;  /* 0x0000040037847984 */ /* 0x000fe20000000400 */
[----:B------:R-:W-:-:S02]  /*4870*/  FMUL.FTZ R11, R150, R11 ;  /* 0x0000000b960b7220 */ /* 0x000fc40000410000 */
[C---:B------:R-:W-:Y:S01]  /*4880*/  FFMA.FTZ R106, R148.reuse, R104, R147 ;  /* 0x00000068946a7223 */ /* 0x040fe20000010093 */
[----:B------:R-:W-:Y:S01]  /*4890*/  LDS.U16 R134, [R55+0xa] ;  /* 0x00000a0037867984 */ /* 0x000fe20000000400 */
[----:B------:R-:W-:Y:S01]  /*48a0*/  FMUL.FTZ R104, R148, R11 ;  /* 0x0000000b94687220 */ /* 0x000fe20000410000 */
[----:B------:R-:W-:Y:S01]  /*48b0*/  FSEL R116, R116, RZ, !P3 ;  /* 0x000000ff74747208 */ /* 0x000fe20005800000 */
[----:B------:R-:W4:Y:S01]  /*48c0*/  MUFU.EX2 R12, R12 ;  /* 0x0000000c000c7308 */ /* 0x000f220000000800 */
[----:B------:R-:W-:Y:S01]  /*48d0*/  FFMA.FTZ R106, R123, R106, R114 ;  /* 0x0000006a7b6a7223 */ /* 0x000fe20000010072 */
[----:B------:R-:W-:Y:S01]  /*48e0*/  ISETP.GE.U32.AND P3, PT, R120, R111, PT ;  /* 0x0000006f7800720c */ /* 0x000fe20003f66070 */
[----:B------:R-:W-:Y:S01]  /*48f0*/  FMUL.FTZ R10, R113, R70 ;  /* 0x00000046710a7220 */ /* 0x000fe20000410000 */
[----:B------:R-:W-:Y:S01]  /*4900*/  LDS.U16 R135, [R55+0x8] ;  /* 0x0000080037877984 */ /* 0x000fe20000000400 */
[----:B------:R-:W-:Y:S02]  /*4910*/  FMUL.FTZ R104, R123, R104 ;  /* 0x000000687b687220 */ /* 0x000fe40000410000 */
[----:B------:R-:W-:Y:S01]  /*4920*/  FMUL.FTZ R120, R81, R65 ;  /* 0x0000004151787220 */ /* 0x000fe20000410000 */
[----:B------:R-:W5:Y:S01]  /*4930*/  MUFU.EX2 R13, R13 ;  /* 0x0000000d000d7308 */ /* 0x000f620000000800 */
[----:B------:R-:W-:Y:S01]  /*4940*/  FFMA.FTZ R106, R125, R106, R116 ;  /* 0x0000006a7d6a7223 */ /* 0x000fe20000010074 */
[----:B------:R-:W-:Y:S01]  /*4950*/  LDS.U16 R136, [R55+0xe] ;  /* 0x00000e0037887984 */ /* 0x000fe20000000400 */
[----:B------:R-:W-:-:S02]  /*4960*/  FMUL.FTZ R11, R113, R74 ;  /* 0x0000004a710b7220 */ /* 0x000fc40000410000 */
[----:B------:R-:W-:Y:S01]  /*4970*/  FMUL.FTZ R104, R125, R104 ;  /* 0x000000687d687220 */ /* 0x000fe20000410000 */
[----:B------:R-:W-:Y:S01]  /*4980*/  FSEL R120, R120, RZ, !P5 ;  /* 0x000000ff78787208 */ /* 0x000fe20006800000 */
[----:B------:R-:W-:Y:S01]  /*4990*/  FMUL.FTZ R9, R83, R66 ;  /* 0x0000004253097220 */ /* 0x000fe20000410000 */
[----:B------:R-:W5:Y:S01]  /*49a0*/  MUFU.EX2 R10, R10 ;  /* 0x0000000a000a7308 */ /* 0x000f620000000800 */
[C---:B------:R-:W-:Y:S01]  /*49b0*/  FFMA.FTZ R106, R127.reuse, R106, R118 ;  /* 0x0000006a7f6a7223 */ /* 0x040fe20000010076 */
[----:B------:R-:W-:Y:S01]  /*49c0*/  LDS.U16 R137, [R55+0xc] ;  /* 0x00000c0037897984 */ /* 0x000fe20000000400 */
[----:B------:R-:W-:Y:S01]  /*49d0*/  FMUL.FTZ R104, R127, R104 ;  /* 0x000000687f687220 */ /* 0x000fe20000410000 */
[----:B0-----:R-:W-:Y:S01]  /*49e0*/  FSEL R124, R9, RZ, !P6 ;  /* 0x000000ff097c7208 */ /* 0x001fe20007000000 */
[----:B------:R-:W-:Y:S01]  /*49f0*/  FMUL.FTZ R102, R82, R67 ;  /* 0x0000004352667220 */ /* 0x000fe20000410000 */
[----:B--2---:R-:W-:Y:S01]  /*4a00*/  FSEL R133, R133, 1, !P6 ;  /* 0x3f80000085857808 */ /* 0x004fe20007000000 */
[----:B------:R-:W-:Y:S01]  /*4a10*/  FMUL.FTZ R113, R113, R80 ;  /* 0x0000005071717220 */ /* 0x000fe20000410000 */
[----:B------:R-:W0:Y:S01]  /*4a20*/  MUFU.EX2 R11, R11 ;  /* 0x0000000b000b7308 */ /* 0x000e220000000800 */
[C---:B------:R-:W-:Y:S01]  /*4a30*/  FFMA.FTZ R9, R129.reuse, R106, R120 ;  /* 0x0000006a81097223 */ /* 0x040fe20000010078 */
[----:B------:R-:W-:Y:S01]  /*4a40*/  LDS.U16 R138, [R55+0x12] ;  /* 0x00001200378a7984 */ /* 0x000fe20000000400 */
[----:B------:R-:W-:Y:S01]  /*4a50*/  FMUL.FTZ R104, R129, R104 ;  /* 0x0000006881687220 */ /* 0x000fe20000410000 */
[----:B------:R-:W-:Y:S01]  /*4a60*/  FSEL R102, R102, RZ, !P1 ;  /* 0x000000ff66667208 */ /* 0x000fe20004800000 */
[----:B-1----:R-:W-:Y:S01]  /*4a70*/  FMUL.FTZ R119, R85, R68 ;  /* 0x0000004455777220 */ /* 0x002fe20000410000 */
[----:B----4-:R-:W-:Y:S01]  /*4a80*/  FSEL R121, R12, 1, !P1 ;  /* 0x3f8000000c797808 */ /* 0x010fe20004800000 */
[C---:B------:R-:W-:Y:S01]  /*4a90*/  FFMA.FTZ R9, R133.reuse, R9, R124 ;  /* 0x0000000985097223 */ /* 0x040fe2000001007c */
[----:B------:R1:W2:Y:S01]  /*4aa0*/  MUFU.EX2 R106, R113 ;  /* 0x00000071006a7308 */ /* 0x0002a20000000800 */
[----:B------:R-:W-:Y:S01]  /*4ab0*/  FMUL.FTZ R104, R133, R104 ;  /* 0x0000006885687220 */ /* 0x000fe20000410000 */
[----:B------:R-:W-:Y:S01]  /*4ac0*/  FSEL R119, R119, RZ, !P2 ;  /* 0x000000ff77777208 */ /* 0x000fe20005000000 */
[----:B------:R-:W-:Y:S01]  /*4ad0*/  FMUL.FTZ R117, R87, R70 ;  /* 0x0000004657757220 */ /* 0x000fe20000410000 */
[----:B-----5:R-:W-:Y:S01]  /*4ae0*/  FSEL R112, R13, 1, !P2 ;  /* 0x3f8000000d707808 */ /* 0x020fe20005000000 */
[C---:B------:R-:W-:Y:S01]  /*4af0*/  FFMA.FTZ R12, R121.reuse, R9, R102 ;  /* 0x00000009790c7223 */ /* 0x040fe20000010066 */
[----:B------:R-:W-:Y:S01]  /*4b00*/  LDS.U16 R139, [R55+0x10] ;  /* 0x00001000378b7984 */ /* 0x000fe20000000400 */
[----:B------:R-:W-:Y:S01]  /*4b10*/  FMUL.FTZ R9, R121, R104 ;  /* 0x0000006879097220 */ /* 0x000fe20000410000 */
[----:B------:R-:W-:Y:S01]  /*4b20*/  FSEL R117, R117, RZ, !P3 ;  /* 0x000000ff75757208 */ /* 0x000fe20005800000 */
[----:B------:R-:W-:Y:S01]  /*4b30*/  FMUL.FTZ R115, R89, R74 ;  /* 0x0000004a59737220 */ /* 0x000fe20000410000 */
[----:B------:R-:W-:Y:S01]  /*4b40*/  FSEL R110, R10, 1, !P3 ;  /* 0x3f8000000a6e7808 */ /* 0x000fe20005800000 */
[C---:B------:R-:W-:Y:S01]  /*4b50*/  FFMA.FTZ R12, R112.reuse, R12, R119 ;  /* 0x0000000c700c7223 */ /* 0x040fe20000010077 */
[----:B------:R-:W-:Y:S01]  /*4b60*/  LDS.U16 R140, [R55+0x16] ;  /* 0x00001600378c7984 */ /* 0x000fe20000000400 */
[----:B------:R-:W-:Y:S01]  /*4b70*/  FMUL.FTZ R9, R112, R9 ;  /* 0x0000000970097220 */ /* 0x000fe20000410000 */
[----:B------:R-:W-:Y:S01]  /*4b80*/  ISETP.GE.U32.AND P5, PT, R126, R111, PT ;  /* 0x0000006f7e00720c */ /* 0x000fe20003fa6070 */
[----:B------:R-:W-:Y:S01]  /*4b90*/  FMUL.FTZ R8, R91, R80 ;  /* 0x000000505b087220 */ /* 0x000fe20000410000 */
[----:B------:R-:W-:Y:S01]  /*4ba0*/  FSEL R115, R115, RZ, !P4 ;  /* 0x000000ff73737208 */ /* 0x000fe20006000000 */
[C---:B------:R-:W-:Y:S01]  /*4bb0*/  FFMA.FTZ R12, R110.reuse, R12, R117 ;  /* 0x0000000c6e0c7223 */ /* 0x040fe20000010075 */
[----:B0-----:R-:W-:Y:S01]  /*4bc0*/  FSEL R108, R11, 1, !P4 ;  /* 0x3f8000000b6c7808 */ /* 0x001fe20006000000 */
[----:B------:R-:W-:Y:S01]  /*4bd0*/  FMUL.FTZ R9, R110, R9 ;  /* 0x000000096e097220 */ /* 0x000fe20000410000 */
[----:B-1----:R-:W-:Y:S01]  /*4be0*/  FSEL R113, R8, RZ, !P5 ;  /* 0x000000ff08717208 */ /* 0x002fe20006800000 */
[----:B------:R-:W-:Y:S01]  /*4bf0*/  LDS.U16 R126, [R55+0x2] ;  /* 0x00000200377e7984 */ /* 0x000fe20000000400 */
[----:B--2---:R-:W-:Y:S01]  /*4c00*/  FSEL R106, R106, 1, !P5 ;  /* 0x3f8000006a6a7808 */ /* 0x004fe20006800000 */
[----:B------:R-:W-:-:S02]  /*4c10*/  FFMA.FTZ R12, R108, R12, R115 ;  /* 0x0000000c6c0c7223 */ /* 0x000fc40000010073 */
[----:B------:R-:W-:Y:S01]  /*4c20*/  FMUL.FTZ R11, R108, R9 ;  /* 0x000000096c0b7220 */ /* 0x000fe20000410000 */
[----:B------:R-:W-:Y:S01]  /*4c30*/  LDS.U16 R142, [R55+0x14] ;  /* 0x00001400378e7984 */ /* 0x000fe20000000400 */
[C---:B------:R-:W-:Y:S02]  /*4c40*/  FFMA.FTZ R9, R106.reuse, R12, R113 ;  /* 0x0000000c6a097223 */ /* 0x040fe40000010071 */
[----:B------:R-:W-:Y:S01]  /*4c50*/  FMUL.FTZ R8, R106, R11 ;  /* 0x0000000b6a087220 */ /* 0x000fe20000410000 */
[----:B------:R-:W-:Y:S04]  /*4c60*/  LDS.U16 R143, [R55+0x1a] ;  /* 0x00001a00378f7984 */ /* 0x000fe80000000400 */
[----:B------:R-:W0:Y:S04]  /*4c70*/  SHFL.UP PT, R10, R9, 0x1, RZ ;  /* 0x04200000090a7989 */ /* 0x000e2800000e00ff */
[----:B------:R-:W1:Y:S01]  /*4c80*/  SHFL.UP PT, R11, R8, 0x1, RZ ;  /* 0x04200000080b7989 */ /* 0x000e6200000e00ff */
[----:B------:R-:W-:-:S03]  /*4c90*/  ISETP.GE.AND P1, PT, R19, 0x1, PT ;  /* 0x000000011300780c */ /* 0x000fc60003f26270 */
[----:B------:R-:W-:Y:S04]  /*4ca0*/  LDS.U16 R144, [R55+0x18] ;  /* 0x0000180037907984 */ /* 0x000fe80000000400 */
[----:B------:R-:W-:Y:S04]  /*4cb0*/  LDS.U16 R145, [R55+0x1e] ;  /* 0x00001e0037917984 */ /* 0x000fe80000000400 */
[----:B------:R-:W-:Y:S02]  /*4cc0*/  LDS.U16 R146, [R55+0x1c] ;  /* 0x00001c0037927984 */ /* 0x000fe40000000400 */
[----:B0-----:R-:W-:-:S02]  /*4cd0*/  @P1 FFMA.FTZ R9, R8, R10, R9 ;  /* 0x0000000a08091223 */ /* 0x001fc40000010009 */
        /* <DEDUP_REMOVED lines=19> */
[----:B------:R-:W-:Y:S01]  /*4e10*/  HFMA2.MMA R10, -RZ, RZ, 1.875, 0 ;  /* 0x3f800000ff0a7435 */ /* 0x000fe200000001ff */
[----:B------:R-:W-:Y:S01]  /*4e20*/  IMAD.MOV.U32 R11, RZ, RZ, RZ ;  /* 0x000000ffff0b7224 */ /* 0x000fe200078e00ff */
[----:B------:R-:W-:-:S08]  /*4e30*/  SHF.L.U32 R104, R109, 0x3, RZ ;  /* 0x000000036d687819 */ /* 0x000fd000000006ff */
[----:B------:R-:W2:Y:S02]  /*4e40*/  @!P0 LDS.64 R10, [R104+0x450] ;  /* 0x00045000680a8984 */ /* 0x000ea40000000a00 */
[C---:B0-----:R-:W-:Y:S02]  /*4e50*/  @P1 FFMA.FTZ R9, R8.reuse, R12, R9 ;  /* 0x0000000c08091223 */ /* 0x041fe40000010009 */
[----:B-1----:R-:W-:Y:S01]  /*4e60*/  @P1 FMUL.FTZ R8, R8, R13 ;  /* 0x0000000d08081220 */ /* 0x002fe20000410000 */
[----:B------:R-:W-:-:S13]  /*4e70*/  ISETP.NE.AND P1, PT, R19, 0x1f, PT ;  /* 0x0000001f1300780c */ /* 0x000fda0003f25270 */
[----:B------:R-:W-:Y:S04]  /*4e80*/  @!P1 STS.64 [0x430], R8 ;  /* 0x00043008ff009388 */ /* 0x000fe80000000a00 */
[----:B------:R-:W-:Y:S01]  /*4e90*/  BAR.SYNC.DEFER_BLOCKING 0x0 ;  /* 0x0000000000007b1d */ /* 0x000fe20000010000 */
[----:B------:R-:W-:-:S13]  /*4ea0*/  ISETP.NE.AND P2, PT, R19, RZ, PT ;  /* 0x000000ff1300720c */ /* 0x000fda0003f45270 */
[----:B--2---:R-:W-:Y:S04]  /*4eb0*/  @!P2 STS.64 [0x440], R10 ;  /* 0x0004400aff00a388 */ /* 0x004fe80000000a00 */
        /* <DEDUP_REMOVED lines=19> */
[----:B------:R-:W-:Y:S02]  /*4ff0*/  HADD2.F32 R125, -RZ, R126.H0_H0 ;  /* 0x2000007eff7d7230 */ /* 0x000fe40000004100 */
[----:B------:R-:W-:Y:S01]  /*5000*/  HADD2.F32 R163, -RZ, R143.H0_H0 ;  /* 0x2000008fffa37230 */ /* 0x000fe20000004100 */
[----:B------:R-:W-:Y:S01]  /*5010*/  FFMA.FTZ R120, R129, R127, R120 ;  /* 0x0000007f81787223 */ /* 0x000fe20000010078 */
        /* <DEDUP_REMOVED lines=14> */
[----:B------:R-:W-:Y:S01]  /*5100*/  BSSY B0, `(.L_x_4153) ;  /* 0x000001d000007945 */ /* 0x000fe20003800000 */
[----:B---3--:R-:W-:Y:S02]  /*5110*/  FMUL.FTZ R114, R125, R122 ;  /* 0x0000007a7d727220 */ /* 0x008fe40000410000 */
[----:B------:R-:W-:-:S02]  /*5120*/  FFMA.FTZ R13, R12, R11, R13 ;  /* 0x0000000b0c0d7223 */ /* 0x000fc4000001000d */
        /* <DEDUP_REMOVED lines=15> */
[----:B------:R-:W-:Y:S02]  /*5220*/  FFMA.FTZ R124, R133, R120, R124 ;  /* 0x00000078857c7223 */ /* 0x000fe4000001007c */
[----:B------:R-:W-:Y:S01]  /*5230*/  FMUL.FTZ R12, R12, R10 ;  /* 0x0000000a0c0c7220 */ /* 0x000fe20000410000 */
[----:B------:R-:W-:Y:S05]  /*5240*/  @P1 BRA `(.L_x_4154) ;  /* 0x0000008000001947 */ /* 0x000fea0003800000 */
[----:B------:R-:W-:Y:S01]  /*5250*/  IMAD R8, R20, c[0x0][0x16c], R109 ;  /* 0x00005b0014087a24 */ /* 0x000fe200078e026d */
[----:B------:R0:W-:Y:S04]  /*5260*/  STS.64 [R104+0x450], R12 ;  /* 0x0004500c68007388 */ /* 0x0001e80000000a00 */
[----:B------:R-:W-:-:S02]  /*5270*/  SHF.R.S32.HI R10, RZ, 0x1f, R8 ;  /* 0x0000001fff0a7819 */ /* 0x000fc40000011408 */
[----:B------:R-:W-:-:S04]  /*5280*/  IADD3 R9, P1, R21, R8, RZ ;  /* 0x0000000815097210 */ /* 0x000fc80007f3e0ff */
[----:B------:R-:W-:Y:S02]  /*5290*/  LEA.HI.X.SX32 R10, R21, R10, 0x1, P1 ;  /* 0x0000000a150a7211 */ /* 0x000fe400008f0eff */
[----:B------:R-:W-:-:S04]  /*52a0*/  LEA R8, P1, R9, c[0x0][0x260], 0x3 ;  /* 0x0000980009087a11 */ /* 0x000fc800078218ff */
[----:B------:R-:W-:-:S05]  /*52b0*/  LEA.HI.X R9, R9, c[0x0][0x264], R10, 0x3, P1 ;  /* 0x0000990009097a11 */ /* 0x000fca00008f1c0a */
[----:B------:R0:W-:Y:S04]  /*52c0*/  STG.E.64 [R8.64], R12 ;  /* 0x0000000c08007986 */ /* 0x0001e8000c101b04 */
.L_x_4154:
[----:B------:R-:W-:Y:S05]  /*52d0*/  BSYNC B0 ;  /* 0x0000000000007941 */ /* 0x000fea0003800000 */
.L_x_4153:
[----:B------:R-:W-:Y:S01]  /*52e0*/  FFMA.FTZ R102, R121, R124, R102 ;  /* 0x0000007c79667223 */ /* 0x000fe20000010066 */
[----:B------:R-:W-:Y:S01]  /*52f0*/  IADD3 R109, R109, 0x1, RZ ;  /* 0x000000016d6d7810 */ /* 0x000fe20007ffe0ff */
        /* <DEDUP_REMOVED lines=20> */
[----:B------:R-:W-:Y:S01]  /*5440*/  FFMA.FTZ R107, R106, R134, R107 ;  /* 0x000000866a6b7223 */ /* 0x000fe2000001006b */
[----:B------:R-:W-:Y:S01]  /*5450*/  @P1 CALL.REL.NOINC `(.L_x_4152) ;  /* 0x0000001000001944 */ /* 0x000fe20003c00000 */
[----:B------:R-:W-:Y:S05]  /*5460*/  BRA `(.L_x_4155) ;  /* 0xffffe83000007947 */ /* 0x000fea000383ffff */
.L_x_4152:
[----:B------:R-:W-:Y:S01]  /*5470*/  BAR.SYNC.DEFER_BLOCKING 0x0 ;  /* 0x0000000000007b1d */ /* 0x000fe20000010000 */
[----:B------:R-:W-:Y:S02]  /*5480*/  F2FP.PACK_AB R84, R93, R84 ;  /* 0x000000545d54723e */ /* 0x000fe400000000ff */
[----:B------:R-:W-:Y:S02]  /*5490*/  F2FP.PACK_AB R86, R95, R86 ;  /* 0x000000565f56723e */ /* 0x000fe400000000ff */
[----:B------:R-:W-:Y:S01]  /*54a0*/  F2FP.PACK_AB R88, R97, R88 ;  /* 0x000000586158723e */ /* 0x000fe200000000ff */
[----:B------:R-:W-:Y:S01]  /*54b0*/  BSSY B0, `(.L_x_4156) ;  /* 0x0000045000007945 */ /* 0x000fe20003800000 */
[----:B0-----:R-:W-:-:S02]  /*54c0*/  PRMT R8, R84, 0x7632, R8 ;  /* 0x0000763254087816 */ /* 0x001fc40000000008 */
[----:B------:R-:W-:Y:S02]  /*54d0*/  PRMT R9, R86, 0x7632, R9 ;  /* 0x0000763256097816 */ /* 0x000fe40000000009 */
[----:B------:R-:W-:Y:S02]  /*54e0*/  PRMT R10, R88, 0x7632, R10 ;  /* 0x00007632580a7816 */ /* 0x000fe4000000000a */
[----:B------:R-:W-:Y:S02]  /*54f0*/  ISETP.NE.AND P0, PT, R100, RZ, PT ;  /* 0x000000ff6400720c */ /* 0x000fe40003f05270 */
[----:B------:R-:W-:Y:S02]  /*5500*/  F2FP.PACK_AB R90, R99, R90 ;  /* 0x0000005a635a723e */ /* 0x000fe400000000ff */
[----:B------:R-:W-:Y:S02]  /*5510*/  F2FP.PACK_AB R92, R101, R92 ;  /* 0x0000005c655c723e */ /* 0x000fe400000000ff */
[----:B------:R-:W-:-:S02]  /*5520*/  F2FP.PACK_AB R94, R103, R94 ;  /* 0x0000005e675e723e */ /* 0x000fc400000000ff */
        /* <DEDUP_REMOVED lines=61> */
.L_x_4157:
[----:B------:R-:W-:Y:S05]  /*5900*/  BSYNC B0 ;  /* 0x0000000000007941 */ /* 0x000fea0003800000 */
.L_x_4156:
[----:B------:R-:W-:Y:S01]  /*5910*/  MOV R10, R8 ;  /* 0x00000008000a7202 */ /* 0x000fe20000000f00 */
[----:B------:R-:W-:Y:S01]  /*5920*/  HFMA2.MMA R9, -RZ, RZ, 0, 1.1920928955078125e-07 ;  /* 0x00000002ff097435 */ /* 0x000fe200000001ff */
[----:B------:R-:W-:Y:S01]  /*5930*/  IMAD.MOV.U32 R11, RZ, RZ, R75 ;  /* 0x000000ffff0b7224 */ /* 0x000fe200078e004b */
[----:B0-----:R-:W-:Y:S01]  /*5940*/  SHF.L.U32 R13, R20, 0x9, RZ ;  /* 0x00000009140d7819 */ /* 0x001fe200000006ff */
[----:B------:R-:W-:Y:S01]  /*5950*/  IMAD R57, R15, c[0x0][0x208], RZ ;  /* 0x000082000f397a24 */ /* 0x000fe200078e02ff */
[-C--:B------:R-:W-:Y:S01]  /*5960*/  ISETP.GE.AND P4, PT, R27, R73.reuse, PT ;  /* 0x000000491b00720c */ /* 0x080fe20003f86270 */
[----:B------:R-:W-:Y:S01]  /*5970*/  IMAD.WIDE.U32 R10, R0, c[0x0][0x208], R10 ;  /* 0x00008200000a7a25 */ /* 0x000fe200078e000a */
[-C--:B------:R-:W-:Y:S02]  /*5980*/  ISETP.GE.AND P5, PT, R28, R73.reuse, PT ;  /* 0x000000491c00720c */ /* 0x080fe40003fa6270 */
[----:B------:R-:W-:Y:S01]  /*5990*/  ISETP.GE.AND P6, PT, R29, R73, PT ;  /* 0x000000491d00720c */ /* 0x000fe20003fc6270 */
[----:B------:R-:W-:Y:S01]  /*59a0*/  IMAD R12, R0, c[0x0][0x20c], R57 ;  /* 0x00008300000c7a24 */ /* 0x000fe200078e0239 */
[----:B------:R-:W-:Y:S01]  /*59b0*/  SHF.R.S32.HI R57, RZ, 0x1f, R13 ;  /* 0x0000001fff397819 */ /* 0x000fe2000001140d */
[----:B------:R-:W-:Y:S01]  /*59c0*/  IMAD.WIDE R8, R6, R9, c[0x0][0x258] ;  /* 0x0000960006087625 */ /* 0x000fe200078e0209 */
[----:B------:R-:W-:-:S02]  /*59d0*/  IADD3 R13, P0, R13, R10, RZ ;  /* 0x0000000a0d0d7210 */ /* 0x000fc40007f1e0ff */
[-C--:B------:R-:W-:Y:S02]  /*59e0*/  ISETP.GE.AND P2, PT, R22, R73.reuse, PT ;  /* 0x000000491600720c */ /* 0x080fe40003f46270 */
[----:B------:R-:W-:Y:S02]  /*59f0*/  IADD3.X R10, R57, R12, R11, P0, !PT ;  /* 0x0000000c390a7210 */ /* 0x000fe400007fe40b */
[----:B------:R-:W-:Y:S02]  /*5a00*/  LEA R8, P0, R13, R8, 0x1 ;  /* 0x000000080d087211 */ /* 0x000fe400078008ff */
        /* <DEDUP_REMOVED lines=9> */
[----:B------:R-:W-:Y:S01]  /*5aa0*/  @!P6 STG.E.U16 [R8.64+0x200], R47 ;  /* 0x0002002f0800e986 */ /* 0x000fe2000c101504 */
[----:B------:R-:W-:-:S03]  /*5ab0*/  ISETP.GE.AND P6, PT, R36, R73, PT ;  /* 0x000000492400720c */ /* 0x000fc60003fc6270 */
[----:B------:R-:W-:Y:S01]  /*5ac0*/  @!P2 STG.E.U16 [R8.64+0x40], R59 ;  /* 0x0000403b0800a986 */ /* 0x000fe2000c101504 */
        /* <DEDUP_REMOVED lines=13> */
[----:B------:R-:W-:-:S03]  /*5ba0*/  ISETP.GE.AND P0, PT, R20, c[0x0][0x174], PT ;  /* 0x00005d0014007a0c */ /* 0x000fc60003f06270 */
[----:B------:R1:W-:Y:S01]  /*5bb0*/  @!P1 STG.E.U16 [R8.64+0x280], R49 ;  /* 0x0002803108009986 */ /* 0x0003e2000c101504 */
[----:B0-----:R-:W-:-:S03]  /*5bc0*/  IADD3 R61, P1, R2, 0x400, RZ ;  /* 0x00000400023d7810 */ /* 0x001fc60007f3e0ff */
[----:B------:R1:W-:Y:S01]  /*5bd0*/  @!P2 STG.E.U16 [R8.64+0x2c0], R67 ;  /* 0x0002c0430800a986 */ /* 0x0003e2000c101504 */
[----:B------:R-:W-:Y:S01]  /*5be0*/  IADD3 R10, P2, R4, 0x400, RZ ;  /* 0x00000400040a7810 */ /* 0x000fe20007f5e0ff */
[----:B------:R-:W-:Y:S02]  /*5bf0*/  IMAD.X R62, RZ, RZ, R3, P1 ;  /* 0x000000ffff3e7224 */ /* 0x000fe400008e0603 */
[----:B------:R1:W-:Y:S01]  /*5c00*/  @!P3 STG.E.U16 [R8.64+0x300], R51 ;  /* 0x000300330800b986 */ /* 0x0003e2000c101504 */
[----:B------:R-:W-:Y:S02]  /*5c10*/  IADD3 R37, P3, R37, 0x400, RZ ;  /* 0x0000040025257810 */ /* 0x000fe40007f7e0ff */
[----:B------:R-:W-:Y:S02]  /*5c20*/  IADD3.X R5, RZ, R5, RZ, P2, !PT ;  /* 0x00000005ff057210 */ /* 0x000fe400017fe4ff */
[----:B------:R-:W-:Y:S01]  /*5c30*/  IADD3.X R39, RZ, R39, RZ, P3, !PT ;  /* 0x00000027ff277210 */ /* 0x000fe20001ffe4ff */
[----:B------:R-:W-:Y:S01]  /*5c40*/  @P0 CALL.REL.NOINC `(.L_x_4158) ;  /* 0x0000001000000944 */ /* 0x000fe20003c00000 */
[----:B------:R-:W-:Y:S05]  /*5c50*/  BRA `(.L_x_4159) ;  /* 0xffffaa1000007947 */ /* 0x000fea000383ffff */
.L_x_4158:
[----:B------:R-:W-:Y:S05]  /*5c60*/  EXIT ;  /* 0x000000000000794d */ /* 0x000fea0003800000 */
.L_x_4160:
        /* <DEDUP_REMOVED lines=9> */
.L_x_5434:


//--------------------- .text._Z25selective_scan_fwd_kernelI32Selective_Scan_fwd_kernel_traitsILi32ELi16ELi1ELb0ELb0ELb1ELb1EN3c104HalfEfEEv13SSMParamsBase --------------------------
	.section	.text._Z25selective_scan_fwd_kernelI32Selective_Scan_fwd_kernel_traitsILi32ELi16ELi1ELb0ELb0ELb1ELb1EN3c104HalfEfEEv13SSMParamsBase,"ax",@progbits
	.sectioninfo	@"SHI_REGISTERS=168"
	.align	128
        .global         _Z25selective_scan_fwd_kernelI32Selective_Scan_fwd_kernel_traitsILi32ELi16ELi1ELb0ELb0ELb1ELb1EN3c104HalfEfEEv13SSMParamsBase
        .type           _Z25selective_scan_fwd_kernelI32Selective_Scan_fwd_kernel_traitsILi32ELi16ELi1ELb0ELb0ELb1ELb1EN3c104HalfEfEEv13SSMParamsBase,@function
        .size           _Z25selective_scan_fwd_kernelI32Selective_Scan_fwd_kernel_traitsILi32ELi16ELi1ELb0ELb0ELb1ELb1EN3c104HalfEfEEv13SSMParamsBase,(.L_x_5435 - _Z25selective_scan_fwd_kernelI32Selective_Scan_fwd_kernel_traitsILi32ELi16ELi1ELb0ELb0ELb1ELb1EN3c104HalfEfEEv13SSMParamsBase)
        .other          _Z25selective_scan_fwd_kernelI32Selective_Scan_fwd_kernel_traitsILi32ELi16ELi1ELb0ELb0ELb1ELb1EN3c104HalfEfEEv13SSMParamsBase,@"STO_CUDA_ENTRY STV_DEFAULT"
_Z25selective_scan_fwd_kernelI32Selective_Scan_fwd_kernel_traitsILi32ELi16ELi1ELb0ELb0ELb1ELb1EN3c104HalfEfEEv13SSMParamsBase:
.text._Z25selective_scan_fwd_kernelI32Selective_Scan_fwd_kernel_traitsILi32ELi16ELi1ELb0ELb0ELb1ELb1EN3c104HalfEfEEv13SSMParamsBase:
        /* <DEDUP_REMOVED lines=103> */
.L_x_4202:
        /* <DEDUP_REMOVED lines=45> */
[----:B0-----:R-:W-:Y:S02]  /*0940*/  PRMT R57, RZ, 0x7610, R57 ;  /* 0x00007610ff397816 */ /* 0x001fe40000000039 */
        /* <DEDUP_REMOVED lines=231> */
.L_x_4162:
[----:B------:R-:W-:Y:S05]  /*17c0*/  BSYNC B0 ;  /* 0x0000000000007941 */ /* 0x000fea0003800000 */
.L_x_4161:
        /* <DEDUP_REMOVED lines=36> */
.L_x_4164:
[----:B------:R-:W-:Y:S05]  /*1a10*/  BSYNC B0 ;  /* 0x0000000000007941 */ /* 0x000fea0003800000 */
.L_x_4163:
        /* <DEDUP_REMOVED lines=38> */
.L_x_4166:
[----:B------:R-:W-:Y:S05]  /*1c80*/  BSYNC B0 ;  /* 0x0000000000007941 */ /* 0x000fea0003800000 */
.L_x_4165:
        /* <DEDUP_REMOVED lines=36> */
.L_x_4168:
[----:B------:R-:W-:Y:S05]  /*1ed0*/  BSYNC B0 ;  /* 0x0000000000007941 */ /* 0x000fea0003800000 */
.L_x_4167:
        /* <DEDUP_REMOVED lines=38> */
.L_x_4170:
[----:B------:R-:W-:Y:S05]  /*2140*/  BSYNC B0 ;  /* 0x0000000000007941 */ /* 0x000fea0003800000 */
.L_x_4169:
        /* <DEDUP_REMOVED lines=36> */
.L_x_4172:
[----:B------:R-:W-:Y:S05]  /*2390*/  BSYNC B0 ;  /* 0x0000000000007941 */ /* 0x000fea0003800000 */
.L_x_4171:
        /* <DEDUP_REMOVED lines=38> */
.L_x_4174:
[----:B------:R-:W-:Y:S05]  /*2600*/  BSYNC B0 ;  /* 0x0000000000007941 */ /* 0x000fea0003800000 */
.L_x_4173:
[----:B------:R-:W-:Y:S01]  /*2610*/  HADD2.F32 R11, -RZ, R10.H0_H0 ;  /* 0x2000000aff0b7230 */ /* 0x000fe20000004100 */
[----:B------:R-:W-:Y:S01]  /*2620*/  BSSY B0, `(.L_x_4175) ;  /* 0x0000024000007945 */ /* 0x000fe20003800000 */
[----:B------:R-:W-:Y:S01]  /*2630*/  FSETP.GTU.FTZ.AND P4, PT, R68, 20, PT ;  /* 0x41a000004400780b */ /* 0x000fe20003f9c000 */
[----:B------:R-:W-:Y:S02]  /*2640*/  HADD2.F32 R69, -RZ, R69.H0_H0 ;  /* 0x20000045ff457230 */ /* 0x000fe40000004100 */
[----:B------:R-:W-:Y:S01]  /*2650*/  FADD.FTZ R70, R11, R16 ;  /* 0x000000100b467221 */ /* 0x000fe20000010000 */
        /* <DEDUP_REMOVED lines=32> */
.L_x_4176:
[----:B------:R-:W-:Y:S05]  /*2860*/  BSYNC B0 ;  /* 0x0000000000007941 */ /* 0x000fea0003800000 */
.L_x_4175:
        /* <DEDUP_REMOVED lines=42> */
.L_x_4178:
[----:B------:R-:W-:Y:S05]  /*2b10*/  BSYNC B0 ;  /* 0x0000000000007941 */ /* 0x000fea0003800000 */
.L_x_4177:
        /* <DEDUP_REMOVED lines=40> */
.L_x_4180:
[----:B------:R-:W-:Y:S05]  /*2da0*/  BSYNC B0 ;  /* 0x0000000000007941 */ /* 0x000fea0003800000 */
.L_x_4179:
        /* <DEDUP_REMOVED lines=46> */
.L_x_4182:
[----:B------:R-:W-:Y:S05]  /*3090*/  BSYNC B0 ;  /* 0x0000000000007941 */ /* 0x000fea0003800000 */
.L_x_4181:
        /* <DEDUP_REMOVED lines=33> */
.L_x_4184:
[----:B------:R-:W-:Y:S05]  /*32b0*/  BSYNC B0 ;  /* 0x0000000000007941 */ /* 0x000fea0003800000 */
.L_x_4183:
        /* <DEDUP_REMOVED lines=33> */
.L_x_4186:
[----:B------:R-:W-:Y:S05]  /*34d0*/  BSYNC B0 ;  /* 0x0000000000007941 */ /* 0x000fea0003800000 */
.L_x_4185:
        /* <DEDUP_REMOVED lines=33> */
.L_x_4188:
[----:B------:R-:W-:Y:S05]  /*36f0*/  BSYNC B0 ;  /* 0x0000000000007941 */ /* 0x000fea0003800000 */
.L_x_4187:
        /* <DEDUP_REMOVED lines=33> */
.L_x_4190:
[----:B------:R-:W-:Y:S05]  /*3910*/  BSYNC B0 ;  /* 0x0000000000007941 */ /* 0x000fea0003800000 */
.L_x_4189:
        /* <DEDUP_REMOVED lines=33> */
.L_x_4192:
[----:B------:R-:W-:Y:S05]  /*3b30*/  BSYNC B0 ;  /* 0x0000000000007941 */ /* 0x000fea0003800000 */
.L_x_4191:
        /* <DEDUP_REMOVED lines=22> */
.L_x_4196:
        /* <DEDUP_REMOVED lines=355> */
.L_x_4195:
[----:B------:R-:W-:Y:S05]  /*52d0*/  BSYNC B0 ;  /* 0x0000000000007941 */ /* 0x000fea0003800000 */
.L_x_4194:
        /* <DEDUP_REMOVED lines=25> */
.L_x_4193:
[----:B------:R-:W-:Y:S01]  /*5470*/  BAR.SYNC.DEFER_BLOCKING 0x0 ;  /* 0x0000000000007b1d */ /* 0x000fe20000010000 */
[----:B0-----:R-:W-:Y:S02]  /*5480*/  F2FP.PACK_AB R8, R93, R84 ;  /* 0x000000545d08723e */ /* 0x001fe400000000ff */
[----:B------:R-:W-:Y:S02]  /*5490*/  F2FP.PACK_AB R9, R95, R86 ;  /* 0x000000565f09723e */ /* 0x000fe400000000ff */
[C---:B------:R-:W-:Y:S01]  /*54a0*/  PRMT R10, R8.reuse, 0x7610, R10 ;  /* 0x00007610080a7816 */ /* 0x040fe2000000000a */
[----:B------:R-:W-:Y:S01]  /*54b0*/  BSSY B0, `(.L_x_4197) ;  /* 0x000005b000007945 */ /* 0x000fe20003800000 */
[----:B------:R-:W-:-:S02]  /*54c0*/  PRMT R11, R8, 0x7632, R11 ;  /* 0x00007632080b7816 */ /* 0x000fc4000000000b */
[----:B------:R-:W-:Y:S02]  /*54d0*/  F2FP.PACK_AB R8, R97, R88 ;  /* 0x000000586108723e */ /* 0x000fe400000000ff */
[C---:B------:R-:W-:Y:S02]  /*54e0*/  PRMT R12, R9.reuse, 0x7610, R12 ;  /* 0x00007610090c7816 */ /* 0x040fe4000000000c */
[----:B------:R-:W-:Y:S02]  /*54f0*/  PRMT R13, R9, 0x7632, R13 ;  /* 0x00007632090d7816 */ /* 0x000fe4000000000d */
[C---:B------:R-:W-:Y:S02]  /*5500*/  PRMT R56, R8.reuse, 0x7610, R56 ;  /* 0x0000761008387816 */ /* 0x040fe40000000038 */
[----:B------:R-:W-:Y:S02]  /*5510*/  PRMT R57, R8, 0x7632, R57 ;  /* 0x0000763208397816 */ /* 0x000fe40000000039 */
[----:B------:R-:W-:-:S02]  /*5520*/  F2FP.PACK_AB R8, R99, R90 ;  /* 0x0000005a6308723e */ /* 0x000fc400000000ff */
[----:B------:R-:W-:Y:S02]  /*5530*/  F2FP.PACK_AB R9, R101, R92 ;  /* 0x0000005c6509723e */ /* 0x000fe400000000ff */
        /* <DEDUP_REMOVED lines=24> */
[----:B------:R0:W-:Y:S04]  /*56c0*/  STS.U16 [R55+0x14], R10 ;  /* 0x0000140a37007388 */ /* 0x0001e80000000400 */
[----:B------:R-:W-:Y:S04]  /*56d0*/  STS.U16 [R55+0x16], R12 ;  /* 0x0000160c37007388 */ /* 0x000fe80000000400 */
[----:B------:R1:W-:Y:S01]  /*56e0*/  STS.U16 [R55+0x18], R8 ;  /* 0x0000180837007388 */ /* 0x0003e20000000400 */
[----:B0-----:R-:W-:-:S03]  /*56f0*/  IMAD.WIDE.U32 R10, R17, c[0x0][0x200], RZ ;  /* 0x00008000110a7a25 */ /* 0x001fc600078e00ff */
[----:B------:R-:W-:Y:S04]  /*5700*/  STS.U16 [R55+0x1a], R13 ;  /* 0x00001a0d37007388 */ /* 0x000fe80000000400 */
[----:B------:R0:W-:Y:S01]  /*5710*/  STS.U16 [R55+0x1c], R9 ;  /* 0x00001c0937007388 */ /* 0x0001e20000000400 */
[----:B-1----:R-:W-:-:S03]  /*5720*/  IMAD R8, R141, c[0x0][0x200], RZ ;  /* 0x000080008d087a24 */ /* 0x002fc600078e02ff */
[----:B------:R1:W-:Y:S01]  /*5730*/  STS.U16 [R55+0x1e], R56 ;  /* 0x00001e3837007388 */ /* 0x0003e20000000400 */
[----:B------:R-:W-:-:S06]  /*5740*/  NOP ;  /* 0x0000000000007918 */ /* 0x000fcc0000000000 */
[----:B------:R-:W-:Y:S01]  /*5750*/  LDS.U16 R63, [R38] ;  /* 0x00000000263f7984 */ /* 0x000fe20000000400 */
[----:B------:R-:W-:Y:S01]  /*5760*/  IMAD R61, R17, c[0x0][0x204], R8 ;  /* 0x00008100113d7a24 */ /* 0x000fe200078e0208 */
[----:B------:R-:W-:Y:S01]  /*5770*/  SHF.L.U32 R8, R20, 0x9, RZ ;  /* 0x0000000914087819 */ /* 0x000fe200000006ff */
[----:B0-----:R-:W-:Y:S01]  /*5780*/  IMAD R9, R15, c[0x0][0x208], RZ ;  /* 0x000082000f097a24 */ /* 0x001fe200078e02ff */
[----:B------:R-:W-:Y:S01]  /*5790*/  LDS.U16 R65, [R40+0x40] ;  /* 0x0000400028417984 */ /* 0x000fe20000000400 */
[----:B------:R-:W-:Y:S01]  /*57a0*/  IMAD.MOV.U32 R13, RZ, RZ, 0x2 ;  /* 0x00000002ff0d7424 */ /* 0x000fe200078e00ff */
[----:B------:R-:W-:Y:S01]  /*57b0*/  IADD3 R11, R11, R61, RZ ;  /* 0x0000003d0b0b7210 */ /* 0x000fe20007ffe0ff */
[----:B------:R-:W-:Y:S01]  /*57c0*/  IMAD R59, R0, c[0x0][0x20c], R9 ;  /* 0x00008300003b7a24 */ /* 0x000fe200078e0209 */
[----:B------:R-:W-:Y:S01]  /*57d0*/  LDS.U16 R67, [R41+0x80] ;  /* 0x0000800029437984 */ /* 0x000fe20000000400 */
[----:B------:R-:W-:Y:S01]  /*57e0*/  IMAD.WIDE R12, R6, R13, c[0x0][0x258] ;  /* 0x00009600060c7625 */ /* 0x000fe200078e020d */
[----:B------:R-:W-:-:S02]  /*57f0*/  SHF.R.S32.HI R9, RZ, 0x1f, R8 ;  /* 0x0000001fff097819 */ /* 0x000fc40000011408 */
[----:B------:R-:W-:Y:S01]  /*5800*/  LDS.U16 R69, [R42+0xc0] ;  /* 0x0000c0002a457984 */ /* 0x000fe20000000400 */
[----:B------:R-:W-:-:S03]  /*5810*/  IMAD.WIDE.U32 R10, R0, c[0x0][0x208], R10 ;  /* 0x00008200000a7a25 */ /* 0x000fc600078e000a */
[----:B------:R-:W-:Y:S02]  /*5820*/  LDS.U16 R71, [R43+0x100] ;  /* 0x000100002b477984 */ /* 0x000fe40000000400 */
[----:B------:R-:W-:Y:S02]  /*5830*/  IADD3 R57, P2, R8, R10, RZ ;  /* 0x0000000a08397210 */ /* 0x000fe40007f5e0ff */
[----:B------:R-:W-:Y:S01]  /*5840*/  LDS.U16 R73, [R44+0x140] ;  /* 0x000140002c497984 */ /* 0x000fe20000000400 */
[----:B------:R-:W-:Y:S02]  /*5850*/  IADD3 R10, P3, R6, R8, RZ ;  /* 0x00000008060a7210 */ /* 0x000fe40007f7e0ff */
[----:B-1----:R-:W-:Y:S01]  /*5860*/  IADD3.X R56, R9, R59, R11, P2, !PT ;  /* 0x0000003b09387210 */ /* 0x002fe200017fe40b */
[----:B------:R-:W-:Y:S01]  /*5870*/  LDS.U16 R75, [R45+0x180] ;  /* 0x000180002d4b7984 */ /* 0x000fe20000000400 */
[----:B------:R-:W-:Y:S02]  /*5880*/  LEA R12, P5, R57, R12, 0x1 ;  /* 0x0000000c390c7211 */ /* 0x000fe400078a08ff */
[----:B------:R-:W-:Y:S01]  /*5890*/  IADD3.X R11, R7, R9, RZ, P3, !PT ;  /* 0x00000009070b7210 */ /* 0x000fe20001ffe4ff */
[----:B------:R-:W-:Y:S01]  /*58a0*/  LDS.U16 R77, [R46+0x1c0] ;  /* 0x0001c0002e4d7984 */ /* 0x000fe20000000400 */
[----:B------:R-:W-:Y:S01]  /*58b0*/  LEA.HI.X R13, R57, R13, R56, 0x1, P5 ;  /* 0x0000000d390d7211 */ /* 0x000fe200028f0c38 */
[----:B------:R-:W-:-:S02]  /*58c0*/  @!P1 IMAD.WIDE.U32 R56, R17, c[0x0][0x1f0], R8 ;  /* 0x00007c0011389a25 */ /* 0x000fc400078e0008 */
        /* <DEDUP_REMOVED lines=25> */
.L_x_4198:
[----:B------:R-:W-:Y:S05]  /*5a60*/  BSYNC B0 ;  /* 0x0000000000007941 */ /* 0x000fea0003800000 */
.L_x_4197:
[----:B------:R1:W-:Y:S01]  /*5a70*/  @!P2 STG.E.U16 [R12.64+0x40], R65 ;  /* 0x000040410c00a986 */ /* 0x0003e2000c101504 */
[-C--:B------:R-:W-:Y:S01]  /*5a80*/  ISETP.GE.AND P4, PT, R25, R113.reuse, PT ;  /* 0x000000711900720c */ /* 0x080fe20003f86270 */
[----:B------:R-:W-:Y:S01]  /*5a90*/  IMAD R23, R15, c[0x0][0x1f8], RZ ;  /* 0x00007e000f177a24 */ /* 0x000fe200078e02ff */
[-C--:B------:R-:W-:Y:S01]  /*5aa0*/  ISETP.GE.AND P5, PT, R26, R113.reuse, PT ;  /* 0x000000711a00720c */ /* 0x080fe20003fa6270 */
[----:B------:R-:W-:Y:S01]  /*5ab0*/  @!P3 STG.E.U16 [R12.64+0x80], R67 ;  /* 0x000080430c00b986 */ /* 0x000fe2000c101504 */
[-C--:B------:R-:W-:Y:S01]  /*5ac0*/  ISETP.GE.AND P2, PT, R27, R113.reuse, PT ;  /* 0x000000711b00720c */ /* 0x080fe20003f46270 */
[----:B0-----:R-:W-:Y:S01]  /*5ad0*/  IMAD R61, R0, c[0x0][0x1fc], R23 ;  /* 0x00007f00003d7a24 */ /* 0x001fe200078e0217 */
[----:B------:R-:W-:Y:S01]  /*5ae0*/  ISETP.GE.AND P3, PT, R28, R113, PT ;  /* 0x000000711c00720c */ /* 0x000fe20003f66270 */
[----:B------:R-:W-:Y:S01]  /*5af0*/  @!P6 STG.E.U16 [R12.64+0xc0], R69 ;  /* 0x0000c0450c00e986 */ /* 0x000fe2000c101504 */
[----:B------:R-:W-:Y:S01]  /*5b00*/  @!P1 IADD3 R57, R115, R57, RZ ;  /* 0x0000003973399210 */ /* 0x000fe20007ffe0ff */
[----:B------:R-:W-:Y:S01]  /*5b10*/  IMAD.WIDE.U32 R58, R17, c[0x0][0x1f0], RZ ;  /* 0x00007c00113a7a25 */ /* 0x000fe200078e00ff */
[----:B------:R-:W-:-:S03]  /*5b20*/  PRMT R63, RZ, 0x7610, R63 ;  /* 0x00007610ff3f7816 */ /* 0x000fc6000000003f */
[----:B------:R-:W-:Y:S01]  /*5b30*/  @!P4 STG.E.U16 [R12.64+0x100], R71 ;  /* 0x000100470c00c986 */ /* 0x000fe2000c101504 */
[----:B------:R-:W-:Y:S01]  /*5b40*/  ISETP.GE.AND P4, PT, R29, R113, PT ;  /* 0x000000711d00720c */ /* 0x000fe20003f86270 */
[----:B------:R-:W-:Y:S01]  /*5b50*/  @!P1 IMAD.WIDE.U32 R56, R0, c[0x0][0x1f8], R56 ;  /* 0x00007e0000389a25 */ /* 0x000fe200078e0038 */
[----:B------:R-:W-:Y:S01]  /*5b60*/  IADD3 R59, R59, R115, RZ ;  /* 0x000000733b3b7210 */ /* 0x000fe20007ffe0ff */
[----:B------:R-:W-:Y:S01]  /*5b70*/  @!P5 STG.E.U16 [R12.64+0x140], R73 ;  /* 0x000140490c00d986 */ /* 0x000fe2000c101504 */
[-C--:B------:R-:W-:Y:S02]  /*5b80*/  ISETP.GE.AND P5, PT, R30, R113.reuse, PT ;  /* 0x000000711e00720c */ /* 0x080fe40003fa6270 */
[----:B------:R-:W-:Y:S01]  /*5b90*/  @!P1 IADD3 R23, P6, R6, R56, RZ ;  /* 0x0000003806179210 */ /* 0x000fe20007fde0ff */
[----:B------:R-:W-:Y:S01]  /*5ba0*/  @!P2 STG.E.U16 [R12.64+0x180], R75 ;  /* 0x0001804b0c00a986 */ /* 0x000fe2000c101504 */
[----:B------:R-:W-:Y:S01]  /*5bb0*/  ISETP.GE.AND P2, PT, R31, R113, PT ;  /* 0x000000711f00720c */ /* 0x000fe20003f46270 */
[----:B------:R-:W-:Y:S01]  /*5bc0*/  IMAD.WIDE.U32 R58, R0, c[0x0][0x1f8], R58 ;  /* 0x00007e00003a7a25 */ /* 0x000fe200078e003a */
[----:B------:R-:W-:Y:S01]  /*5bd0*/  @!P1 IADD3.X R60, R7, R57, R61, P6, !PT ;  /* 0x00000039073c9210 */ /* 0x000fe200037fe43d */
[----:B------:R-:W-:Y:S01]  /*5be0*/  @!P3 STG.E.U16 [R12.64+0x1c0], R77 ;  /* 0x0001c04d0c00b986 */ /* 0x000fe2000c101504 */
[----:B------:R-:W-:-:S02]  /*5bf0*/  ISETP.GE.AND P3, PT, R32, R113, PT ;  /* 0x000000712000720c */ /* 0x000fc40003f66270 */
[----:B------:R-:W-:Y:S01]  /*5c00*/  @!P1 LEA R56, P6, R23, c[0x0][0x268], 0x1 ;  /* 0x00009a0017389a11 */ /* 0x000fe200078c08ff */
[----:B------:R-:W-:Y:S01]  /*5c10*/  @!P4 STG.E.U16 [R12.64+0x200], R79 ;  /* 0x0002004f0c00c986 */ /* 0x000fe2000c101504 */
[-C--:B------:R-:W-:Y:S02]  /*5c20*/  ISETP.GE.AND P4, PT, R33, R113.reuse, PT ;  /* 0x000000712100720c */ /* 0x080fe40003f86270 */
[----:B------:R-:W-:Y:S01]  /*5c30*/  @!P1 LEA.HI.X R57, R23, c[0x0][0x26c], R60, 0x1, P6 ;  /* 0x00009b0017399a11 */ /* 0x000fe200030f0c3c */
[----:B------:R-:W-:Y:S01]  /*5c40*/  @!P5 STG.E.U16 [R12.64+0x240], R81 ;  /* 0x000240510c00d986 */ /* 0x000fe2000c101504 */
[-C--:B------:R-:W-:Y:S02]  /*5c50*/  ISETP.GE.AND P5, PT, R35, R113.reuse, PT ;  /* 0x000000712300720c */ /* 0x080fe40003fa6270 */
[----:B------:R-:W-:Y:S01]  /*5c60*/  LOP3.LUT R23, R6, 0x20, RZ, 0xfc, !PT ;  /* 0x0000002006177812 */ /* 0x000fe200078efcff */
[----:B------:R-:W-:Y:S01]  /*5c70*/  @!P2 STG.E.U16 [R12.64+0x280], R83 ;  /* 0x000280530c00a986 */ /* 0x000fe2000c101504 */
[----:B------:R-:W-:-:S02]  /*5c80*/  ISETP.GE.AND P2, PT, R34, R113, PT ;  /* 0x000000712200720c */ /* 0x000fc40003f46270 */
[----:B------:R-:W-:Y:S01]  /*5c90*/  IADD3 R62, P6, R8, R58, RZ ;  /* 0x0000003a083e7210 */ /* 0x000fe20007fde0ff */
[----:B------:R-:W-:Y:S01]  /*5ca0*/  @!P3 STG.E.U16 [R12.64+0x2c0], R85 ;  /* 0x0002c0550c00b986 */ /* 0x000fe2000c101504 */
[----:B------:R-:W-:Y:S01]  /*5cb0*/  ISETP.GE.AND P3, PT, R36, R113, PT ;  /* 0x000000712400720c */ /* 0x000fe20003f66270 */
[----:B------:R-:W-:Y:S01]  /*5cc0*/  IMAD.SHL.U32 R60, R23, 0x2, RZ ;  /* 0x00000002173c7824 */ /* 0x000fe200078e00ff */
[----:B------:R-:W-:Y:S01]  /*5cd0*/  IADD3.X R64, R9, R61, R59, P6, !PT ;  /* 0x0000003d09407210 */ /* 0x000fe200037fe43b */
[----:B------:R-:W-:Y:S01]  /*5ce0*/  @!P4 STG.E.U16 [R12.64+0x300], R87 ;  /* 0x000300570c00c986 */ /* 0x000fe2000c101504 */
[C---:B------:R-:W-:Y:S02]  /*5cf0*/  SHF.L.U64.HI R61, R23.reuse, 0x1, R7 ;  /* 0x00000001173d7819 */ /* 0x040fe40000010207 */
[----:B------:R-:W-:Y:S01]  /*5d00*/  IADD3 R58, P4, R60, c[0x0][0x268], RZ ;  /* 0x00009a003c3a7a10 */ /* 0x000fe20007f9e0ff */
[----:B------:R-:W-:Y:S01]  /*5d10*/  @!P5 STG.E.U16 [R12.64+0x380], R91 ;  /* 0x0003805b0c00d986 */ /* 0x000fe2000c101504 */
[----:B------:R-:W-:-:S02]  /*5d20*/  ISETP.GE.AND P5, PT, R23, R111, PT ;  /* 0x0000006f1700720c */ /* 0x000fc40003fa6270 */
[----:B------:R-:W-:Y:S01]  /*5d30*/  ISETP.GE.AND P6, PT, R22, R111, PT ;  /* 0x0000006f1600720c */ /* 0x000fe20003fc6270 */
[----:B------:R-:W-:Y:S01]  /*5d40*/  @!P2 STG.E.U16 [R12.64+0x340], R89 ;  /* 0x000340590c00a986 */ /* 0x000fe2000c101504 */
[C---:B------:R-:W-:Y:S02]  /*5d50*/  LEA R58, P2, R62.reuse, R58, 0x1 ;  /* 0x0000003a3e3a7211 */ /* 0x040fe400078408ff */
[----:B------:R-:W-:Y:S01]  /*5d60*/  IADD3.X R59, R61, c[0x0][0x26c], RZ, P4, !PT ;  /* 0x00009b003d3b7a10 */ /* 0x000fe200027fe4ff */
[----:B------:R0:W-:Y:S01]  /*5d70*/  @!P3 STG.E.U16 [R12.64+0x3c0], R109 ;  /* 0x0003c06d0c00b986 */ /* 0x0001e2000c101504 */
[----:B-1----:R-:W-:Y:S02]  /*5d80*/  PRMT R65, RZ, 0x7610, R65 ;  /* 0x00007610ff417816 */ /* 0x002fe40000000041 */
[----:B------:R-:W-:Y:S01]  /*5d90*/  LEA.HI.X R59, R62, R59, R64, 0x1, P2 ;  /* 0x0000003b3e3b7211 */ /* 0x000fe200010f0c40 */
[----:B------:R-:W-:Y:S01]  /*5da0*/  BAR.SYNC.DEFER_BLOCKING 0x0 ;  /* 0x0000000000007b1d */ /* 0x000fe20000010000 */
[----:B------:R-:W-:-:S02]  /*5db0*/  ISETP.GE.AND P2, PT, R25, R111, PT ;  /* 0x0000006f1900720c */ /* 0x000fc40003f46270 */
[-C--:B------:R-:W-:Y:S02]  /*5dc0*/  ISETP.GE.AND P3, PT, R26, R111.reuse, PT ;  /* 0x0000006f1a00720c */ /* 0x080fe40003f66270 */
[----:B0-----:R-:W-:Y:S02]  /*5dd0*/  PRMT R12, RZ, 0x7610, R12 ;  /* 0x00007610ff0c7816 */ /* 0x001fe4000000000c */
[----:B------:R-:W-:Y:S02]  /*5de0*/  PRMT R13, RZ, 0x7610, R13 ;  /* 0x00007610ff0d7816 */ /* 0x000fe4000000000d */
[-C--:B------:R-:W-:Y:S01]  /*5df0*/  ISETP.GE.AND P4, PT, R27, R111.reuse, PT ;  /* 0x0000006f1b00720c */ /* 0x080fe20003f86270 */
[----:B------:R0:W2:Y:S01]  /*5e00*/  @!P1 LDG.E.U16 R63, [R56.64] ;  /* 0x00000004383f9981 */ /* 0x0000a2000c1e1500 */
[----:B------:R-:W-:-:S03]  /*5e10*/  ISETP.GE.AND P1, PT, R24, R111, PT ;  /* 0x0000006f1800720c */ /* 0x000fc60003f26270 */
[----:B------:R-:W3:Y:S01]  /*5e20*/  @!P5 LDG.E.U16 R65, [R58.64] ;  /* 0x000000043a41d981 */ /* 0x000ee2000c1e1500 */
[-C--:B------:R-:W-:Y:S02]  /*5e30*/  ISETP.GE.AND P5, PT, R28, R111.reuse, PT ;  /* 0x0000006f1c00720c */ /* 0x080fe40003fa6270 */
[----:B------:R-:W-:Y:S01]  /*5e40*/  PRMT R62, RZ, 0x7610, R62 ;  /* 0x00007610ff3e7816 */ /* 0x000fe2000000003e */
[----:B------:R-:W4:Y:S01]  /*5e50*/  @!P6 LDG.E.U16 R12, [R58.64+0x40] ;  /* 0x000040043a0ce981 */ /* 0x000f22000c1e1500 */
[-C--:B------:R-:W-:Y:S02]  /*5e60*/  ISETP.GE.AND P6, PT, R29, R111.reuse, PT ;  /* 0x0000006f1d00720c */ /* 0x080fe40003fc6270 */
[----:B0-----:R-:W-:Y:S02]  /*5e70*/  PRMT R57, RZ, 0x7610, R57 ;  /* 0x00007610ff397816 */ /* 0x001fe40000000039 */
[----:B------:R-:W-:Y:S01]  /*5e80*/  PRMT R56, RZ, 0x7610, R56 ;  /* 0x00007610ff387816 */ /* 0x000fe20000000038 */
[----:B------:R-:W5:Y:S01]  /*5e90*/  @!P1 LDG.E.U16 R13, [R58.64+0x80] ;  /* 0x000080043a0d9981 */ /* 0x000f62000c1e1500 */
[----:B------:R-:W-:-:S02]  /*5ea0*/  ISETP.GE.AND P1, PT, R30, R111, PT ;  /* 0x0000006f1e00720c */ /* 0x000fc40003f26270 */
[----:B------:R-:W-:Y:S01]  /*5eb0*/  PRMT R67, RZ, 0x7610, R67 ;  /* 0x00007610ff437816 */ /* 0x000fe20000000043 */
[----:B------:R-:W5:Y:S01]  /*5ec0*/  @!P2 LDG.E.U16 R62, [R58.64+0xc0] ;  /* 0x0000c0043a3ea981 */ /* 0x000f62000c1e1500 */
[----:B------:R-:W-:Y:S02]  /*5ed0*/  PRMT R64, RZ, 0x7610, R64 ;  /* 0x00007610ff407816 */ /* 0x000fe40000000040 */
[----:B------:R-:W-:Y:S01]  /*5ee0*/  PRMT R69, RZ, 0x7610, R69 ;  /* 0x00007610ff457816 */ /* 0x000fe20000000045 */
[----:B------:R-:W5:Y:S01]  /*5ef0*/  @!P3 LDG.E.U16 R57, [R58.64+0x100] ;  /* 0x000100043a39b981 */ /* 0x000f62000c1e1500 */
[-C--:B------:R-:W-:Y:S02]  /*5f00*/  ISETP.GE.AND P2, PT, R31, R111.reuse, PT ;  /* 0x0000006f1f00720c */ /* 0x080fe40003f46270 */
        /* <DEDUP_REMOVED lines=44> */
[----:B------:R-:W4:Y:S04]  /*61d0*/  LDS.U16 R68, [R55+0x10] ;  /* 0x0000100037447984 */ /* 0x000f280000000400 */
[----:B------:R-:W4:Y:S04]  /*61e0*/  LDS.U16 R59, [R55+0xc] ;  /* 0x00000c00373b7984 */ /* 0x000f280000000400 */
[----:B------:R-:W5:Y:S04]  /*61f0*/  LDS.U16 R64, [R55+0xe] ;  /* 0x00000e0037407984 */ /* 0x000f680000000400 */
[----:B------:R-:W5:Y:S01]  /*6200*/  LDS.U16 R58, [R55+0x14] ;  /* 0x00001400373a7984 */ /* 0x000f620000000400 */
[----:B0-----:R-:W-:-:S03]  /*6210*/  HADD2.F32 R69, -RZ, R12.H0_H0 ;  /* 0x2000000cff457230 */ /* 0x001fc60000004100 */
[----:B------:R-:W0:Y:S01]  /*6220*/  LDS.U16 R63, [R55+0x16] ;  /* 0x00001600373f7984 */ /* 0x000e220000000400 */
[----:B-1----:R-:W-:Y:S01]  /*6230*/  HADD2.F32 R71, -RZ, R13.H0_H0 ;  /* 0x2000000dff477230 */ /* 0x002fe20000004100 */
[----:B------:R-:W-:Y:S02]  /*6240*/  FMUL.FTZ R12, R69, -1.4426950216293334961 ;  /* 0xbfb8aa3b450c7820 */ /* 0x000fe40000410000 */
[----:B------:R-:W1:Y:S01]  /*6250*/  LDS.U16 R13, [R55+0x12] ;  /* 0x00001200370d7984 */ /* 0x000e620000000400 */
[----:B--2---:R-:W-:Y:S01]  /*6260*/  HADD2.F32 R66, -RZ, R56.H0_H0 ;  /* 0x20000038ff427230 */ /* 0x004fe20000004100 */
[----:B------:R-:W-:Y:S01]  /*6270*/  FMUL.FTZ R56, R71, -1.4426950216293334961 ;  /* 0xbfb8aa3b47387820 */ /* 0x000fe20000410000 */
[----:B------:R2:W0:Y:S01]  /*6280*/  MUFU.EX2 R70, R12 ;  /* 0x0000000c00467308 */ /* 0x0004220000000800 */
[----:B------:R-:W1:Y:S01]  /*6290*/  LDS.U16 R67, [R55+0x18] ;  /* 0x0000180037437984 */ /* 0x000e620000000400 */
[----:B---3--:R-:W-:-:S03]  /*62a0*/  HADD2.F32 R75, -RZ, R57.H0_H0 ;  /* 0x20000039ff4b7230 */ /* 0x008fc60000004100 */
[----:B------:R-:W3:Y:S03]  /*62b0*/  LDS.U16 R57, [R55+0x1c] ;  /* 0x00001c0037397984 */ /* 0x000ee60000000400 */
[----:B------:R4:W0:Y:S01]  /*62c0*/  MUFU.EX2 R72, R56 ;  /* 0x0000003800487308 */ /* 0x0008220000000800 */
[----:B--2---:R-:W2:Y:S04]  /*62d0*/  LDS.U16 R12, [R55+0x1a] ;  /* 0x00001a00370c7984 */ /* 0x004ea80000000400 */
[----:B----4-:R-:W4:Y:S01]  /*62e0*/  LDS.U16 R56, [R55+0x1e] ;  /* 0x00001e0037387984 */ /* 0x010f220000000400 */
[----:B------:R-:W-:Y:S02]  /*62f0*/  HADD2.F32 R65, -RZ, R65.H0_H0 ;  /* 0x20000041ff417230 */ /* 0x000fe40000004100 */
[----:B-----5:R-:W-:Y:S01]  /*6300*/  HADD2.F32 R62, -RZ, R62.H0_H0 ;  /* 0x2000003eff3e7230 */ /* 0x020fe20000004100 */
[----:B------:R-:W-:Y:S01]  /*6310*/  FMUL.FTZ R73, R66, -1.4426950216293334961 ;  /* 0xbfb8aa3b42497820 */ /* 0x000fe20000410000 */
[----:B------:R-:W-:Y:S01]  /*6320*/  HADD2.F32 R68, -RZ, R68.H0_H0 ;  /* 0x20000044ff447230 */ /* 0x000fe20000004100 */
[----:B------:R-:W-:Y:S01]  /*6330*/  FMUL.FTZ R74, R65, -1.4426950216293334961 ;  /* 0xbfb8aa3b414a7820 */ /* 0x000fe20000410000 */
[----:B------:R-:W-:-:S02]  /*6340*/  HADD2.F32 R59, -RZ, R59.H0_H0 ;  /* 0x2000003bff3b7230 */ /* 0x000fc40000004100 */
[----:B------:R-:W-:Y:S02]  /*6350*/  HADD2.F32 R64, -RZ, R64.H0_H0 ;  /* 0x20000040ff407230 */ /* 0x000fe40000004100 */
[----:B------:R-:W-:Y:S01]  /*6360*/  HADD2.F32 R58, -RZ, R58.H0_H0 ;  /* 0x2000003aff3a7230 */ /* 0x000fe20000004100 */
[----:B------:R-:W-:Y:S01]  /*6370*/  FMUL.FTZ R76, R75, -1.4426950216293334961 ;  /* 0xbfb8aa3b4b4c7820 */ /* 0x000fe20000410000 */
[----:B0-----:R-:W-:Y:S01]  /*6380*/  HADD2.F32 R63, -RZ, R63.H0_H0 ;  /* 0x2000003fff3f7230 */ /* 0x001fe20000004100 */
[----:B------:R-:W-:Y:S01]  /*6390*/  FMUL.FTZ R77, R62, -1.4426950216293334961 ;  /* 0xbfb8aa3b3e4d7820 */ /* 0x000fe20000410000 */
[----:B-1----:R-:W-:Y:S01]  /*63a0*/  HADD2.F32 R13, -RZ, R13.H0_H0 ;  /* 0x2000000dff0d7230 */ /* 0x002fe20000004100 */
[----:B------:R-:W-:Y:S01]  /*63b0*/  FMUL.FTZ R80, R68, -1.4426950216293334961 ;  /* 0xbfb8aa3b44507820 */ /* 0x000fe20000410000 */
[----:B------:R-:W-:Y:S01]  /*63c0*/  HADD2.F32 R67, -RZ, R67.H0_H0 ;  /* 0x20000043ff437230 */ /* 0x000fe20000004100 */
[----:B------:R-:W-:Y:S01]  /*63d0*/  FMUL.FTZ R78, R59, -1.4426950216293334961 ;  /* 0xbfb8aa3b3b4e7820 */ /* 0x000fe20000410000 */
[----:B---3--:R-:W-:-:S02]  /*63e0*/  HADD2.F32 R57, -RZ, R57.H0_H0 ;  /* 0x20000039ff397230 */ /* 0x008fc40000004100 */
[----:B--2---:R-:W-:Y:S01]  /*63f0*/  HADD2.F32 R12, -RZ, R12.H0_H0 ;  /* 0x2000000cff0c7230 */ /* 0x004fe20000004100 */
[----:B------:R-:W-:Y:S01]  /*6400*/  FMUL.FTZ R79, R64, -1.4426950216293334961 ;  /* 0xbfb8aa3b404f7820 */ /* 0x000fe20000410000 */
[----:B------:R-:W0:Y:S01]  /*6410*/  MUFU.EX2 R73, R73 ;  /* 0x0000004900497308 */ /* 0x000e220000000800 */
[----:B------:R-:W-:Y:S01]  /*6420*/  FMUL.FTZ R81, R13, -1.4426950216293334961 ;  /* 0xbfb8aa3b0d517820 */ /* 0x000fe20000410000 */
[----:B----4-:R-:W-:Y:S01]  /*6430*/  HADD2.F32 R56, -RZ, R56.H0_H0 ;  /* 0x20000038ff387230 */ /* 0x010fe20000004100 */
[----:B------:R-:W-:-:S05]  /*6440*/  FMUL.FTZ R87, R12, -1.4426950216293334961 ;  /* 0xbfb8aa3b0c577820 */ /* 0x000fca0000410000 */
[----:B------:R-:W1:Y:S01]  /*6450*/  MUFU.EX2 R74, R74 ;  /* 0x0000004a004a7308 */ /* 0x000e620000000800 */
[----:B------:R-:W-:Y:S02]  /*6460*/  FMUL.FTZ R82, R58, -1.4426950216293334961 ;  /* 0xbfb8aa3b3a527820 */ /* 0x000fe40000410000 */
[----:B------:R-:W-:Y:S02]  /*6470*/  FMUL.FTZ R91, R56, -1.4426950216293334961 ;  /* 0xbfb8aa3b385b7820 */ /* 0x000fe40000410000 */
[----:B------:R-:W-:Y:S02]  /*6480*/  FMUL.FTZ R83, R63, -1.4426950216293334961 ;  /* 0xbfb8aa3b3f537820 */ /* 0x000fe40000410000 */
[----:B------:R-:W-:Y:S02]  /*6490*/  FMUL.FTZ R85, R67, -1.4426950216293334961 ;  /* 0xbfb8aa3b43557820 */ /* 0x000fe40000410000 */
[----:B------:R-:W-:Y:S01]  /*64a0*/  FMUL.FTZ R89, R57, -1.4426950216293334961 ;  /* 0xbfb8aa3b39597820 */ /* 0x000fe20000410000 */
[----:B------:R-:W2:Y:S01]  /*64b0*/  MUFU.EX2 R76, R76 ;  /* 0x0000004c004c7308 */ /* 0x000ea20000000800 */
[----:B------:R-:W-:-:S02]  /*64c0*/  FADD.FTZ R70, R70, 1 ;  /* 0x3f80000046467421 */ /* 0x000fc40000010000 */
[----:B------:R-:W-:-:S05]  /*64d0*/  FADD.FTZ R72, R72, 1 ;  /* 0x3f80000048487421 */ /* 0x000fca0000010000 */
[----:B------:R-:W3:Y:S08]  /*64e0*/  MUFU.EX2 R77, R77 ;  /* 0x0000004d004d7308 */ /* 0x000ef00000000800 */
[----:B------:R-:W4:Y:S08]  /*64f0*/  MUFU.EX2 R80, R80 ;  /* 0x0000005000507308 */ /* 0x000f300000000800 */
[----:B------:R-:W5:Y:S08]  /*6500*/  MUFU.EX2 R78, R78 ;  /* 0x0000004e004e7308 */ /* 0x000f700000000800 */
[----:B------:R-:W0:Y:S08]  /*6510*/  MUFU.EX2 R79, R79 ;  /* 0x0000004f004f7308 */ /* 0x000e300000000800 */
[----:B------:R-:W0:Y:S08]  /*6520*/  MUFU.EX2 R81, R81 ;  /* 0x0000005100517308 */ /* 0x000e300000000800 */
[----:B------:R-:W0:Y:S08]  /*6530*/  MUFU.EX2 R87, R87 ;  /* 0x0000005700577308 */ /* 0x000e300000000800 */
[----:B------:R-:W0:Y:S08]  /*6540*/  MUFU.EX2 R91, R91 ;  /* 0x0000005b005b7308 */ /* 0x000e300000000800 */
[----:B------:R-:W0:Y:S08]  /*6550*/  MUFU.EX2 R82, R82 ;  /* 0x0000005200527308 */ /* 0x000e300000000800 */
[----:B------:R-:W0:Y:S08]  /*6560*/  MUFU.EX2 R83, R83 ;  /* 0x0000005300537308 */ /* 0x000e300000000800 */
[----:B------:R-:W1:Y:S08]  /*6570*/  MUFU.EX2 R85, R85 ;  /* 0x0000005500557308 */ /* 0x000e700000000800 */
[----:B------:R-:W2:Y:S01]  /*6580*/  MUFU.EX2 R89, R89 ;  /* 0x0000005900597308 */ /* 0x000ea20000000800 */
[----:B0-----:R-:W-:-:S07]  /*6590*/  FADD.FTZ R73, R73, 1 ;  /* 0x3f80000049497421 */ /* 0x001fce0000010000 */
[----:B------:R-:W0:Y:S01]  /*65a0*/  MUFU.RCP R70, R70 ;  /* 0x0000004600467308 */ /* 0x000e220000001000 */
[----:B-1----:R-:W-:-:S07]  /*65b0*/  FADD.FTZ R74, R74, 1 ;  /* 0x3f8000004a4a7421 */ /* 0x002fce0000010000 */
[----:B------:R-:W1:Y:S01]  /*65c0*/  MUFU.RCP R72, R72 ;  /* 0x0000004800487308 */ /* 0x000e620000001000 */
[----:B--2---:R-:W-:Y:S02]  /*65d0*/  FADD.FTZ R76, R76, 1 ;  /* 0x3f8000004c4c7421 */ /* 0x004fe40000010000 */
[----:B---3--:R-:W-:Y:S02]  /*65e0*/  FADD.FTZ R77, R77, 1 ;  /* 0x3f8000004d4d7421 */ /* 0x008fe40000010000 */
[----:B----4-:R-:W-:Y:S02]  /*65f0*/  FADD.FTZ R80, R80, 1 ;  /* 0x3f80000050507421 */ /* 0x010fe40000010000 */
[----:B-----5:R-:W-:Y:S01]  /*6600*/  FADD.FTZ R78, R78, 1 ;  /* 0x3f8000004e4e7421 */ /* 0x020fe20000010000 */
[----:B------:R-:W2:Y:S01]  /*6610*/  MUFU.RCP R73, R73 ;  /* 0x0000004900497308 */ /* 0x000ea20000001000 */
[----:B------:R-:W-:Y:S02]  /*6620*/  FADD.FTZ R79, R79, 1 ;  /* 0x3f8000004f4f7421 */ /* 0x000fe40000010000 */
[----:B------:R-:W-:-:S02]  /*6630*/  FADD.FTZ R81, R81, 1 ;  /* 0x3f80000051517421 */ /* 0x000fc40000010000 */
[----:B------:R-:W-:Y:S02]  /*6640*/  FADD.FTZ R87, R87, 1 ;  /* 0x3f80000057577421 */ /* 0x000fe40000010000 */
[----:B------:R-:W-:Y:S01]  /*6650*/  FADD.FTZ R91, R91, 1 ;  /* 0x3f8000005b5b7421 */ /* 0x000fe20000010000 */
[----:B------:R-:W3:Y:S01]  /*6660*/  MUFU.RCP R74, R74 ;  /* 0x0000004a004a7308 */ /* 0x000ee20000001000 */
[----:B------:R-:W-:Y:S02]  /*6670*/  FADD.FTZ R82, R82, 1 ;  /* 0x3f80000052527421 */ /* 0x000fe40000010000 */
[----:B------:R-:W-:Y:S02]  /*6680*/  FADD.FTZ R83, R83, 1 ;  /* 0x3f80000053537421 */ /* 0x000fe40000010000 */
[----:B------:R-:W-:Y:S02]  /*6690*/  FADD.FTZ R85, R85, 1 ;  /* 0x3f80000055557421 */ /* 0x000fe40000010000 */
[----:B------:R-:W-:Y:S01]  /*66a0*/  FADD.FTZ R89, R89, 1 ;  /* 0x3f80000059597421 */ /* 0x000fe20000010000 */
[----:B------:R-:W4:Y:S01]  /*66b0*/  MUFU.RCP R109, R80 ;  /* 0x00000050006d7308 */ /* 0x000f220000001000 */
[----:B0-----:R-:W-:-:S02]  /*66c0*/  FMUL.FTZ R69, R69, R70 ;  /* 0x0000004645457220 */ /* 0x001fc40000410000 */
[----:B-1----:R-:W-:-:S05]  /*66d0*/  FMUL.FTZ R70, R71, R72 ;  /* 0x0000004847467220 */ /* 0x002fca0000410000 */
[----:B------:R-:W0:Y:S08]  /*66e0*/  MUFU.RCP R76, R76 ;  /* 0x0000004c004c7308 */ /* 0x000e300000001000 */
[----:B------:R-:W1:Y:S08]  /*66f0*/  MUFU.RCP R77, R77 ;  /* 0x0000004d004d7308 */ /* 0x000e700000001000 */
        /* <DEDUP_REMOVED lines=8> */
[----:B------:R-:W5:Y:S01]  /*6780*/  MUFU.RCP R91, R91 ;  /* 0x0000005b005b7308 */ /* 0x000f620000001000 */
[----:B--2---:R-:W-:Y:S01]  /*6790*/  FMUL.FTZ R71, R66, R73 ;  /* 0x0000004942477220 */ /* 0x004fe20000410000 */
[----:B------:R-:W-:Y:S01]  /*67a0*/  BAR.SYNC.DEFER_BLOCKING 0x0 ;  /* 0x0000000000007b1d */ /* 0x000fe20000010000 */
[----:B---3--:R-:W-:-:S02]  /*67b0*/  FMUL.FTZ R66, R65, R74 ;  /* 0x0000004a41427220 */ /* 0x008fc40000410000 */
[----:B----4-:R-:W-:Y:S02]  /*67c0*/  FMUL.FTZ R65, R68, R109 ;  /* 0x0000006d44417220 */ /* 0x010fe40000410000 */
[----:B------:R-:W-:Y:S02]  /*67d0*/  FMUL.FTZ R69, R69, R84 ;  /* 0x0000005445457220 */ /* 0x000fe40000410000 */
[----:B------:R-:W-:Y:S02]  /*67e0*/  FMUL.FTZ R70, R70, R93 ;  /* 0x0000005d46467220 */ /* 0x000fe40000410000 */
[----:B0-----:R-:W-:Y:S02]  /*67f0*/  FMUL.FTZ R75, R75, R76 ;  /* 0x0000004c4b4b7220 */ /* 0x001fe40000410000 */
[----:B-1----:R-:W-:Y:S02]  /*6800*/  FMUL.FTZ R62, R62, R77 ;  /* 0x0000004d3e3e7220 */ /* 0x002fe40000410000 */
[----:B-----5:R-:W-:-:S02]  /*6810*/  FMUL.FTZ R68, R13, R102 ;  /* 0x000000660d447220 */ /* 0x020fc40000410000 */
        /* <DEDUP_REMOVED lines=23> */
[----:B------:R-:W-:Y:S02]  /*6990*/  F2FP.PACK_AB R66, R66, R71 ;  /* 0x000000474242723e */ /* 0x000fe400000000ff */
[----:B------:R-:W-:Y:S02]  /*69a0*/  PRMT R63, R69, 0x7632, R63 ;  /* 0x00007632453f7816 */ /* 0x000fe4000000003f */
[----:B------:R-:W-:-:S02]  /*69b0*/  F2FP.PACK_AB R62, R62, R75 ;  /* 0x0000004b3e3e723e */ /* 0x000fc400000000ff */
        /* <DEDUP_REMOVED lines=9> */
[----:B------:R-:W-:Y:S02]  /*6a50*/  PRMT R58, R59, 0x7632, R58 ;  /* 0x000076323b3a7816 */ /* 0x000fe4000000003a */
[----:B------:R-:W-:Y:S01]  /*6a60*/  PRMT R64, R12, 0x7632, R64 ;  /* 0x000076320c407816 */ /* 0x000fe20000000040 */
        /* <DEDUP_REMOVED lines=18> */
[----:B------:R0:W-:Y:S04]  /*6b90*/  LDS.U16 R57, [R38] ;  /* 0x0000000026397984 */ /* 0x0001e80000000400 */
        /* <DEDUP_REMOVED lines=34> */
.L_x_4200:
[----:B------:R-:W-:Y:S05]  /*6dc0*/  BSYNC B0 ;  /* 0x0000000000007941 */ /* 0x000fea0003800000 */
.L_x_4199:
[----:B------:R-:W-:Y:S01]  /*6dd0*/  MOV R10, R12 ;  /* 0x0000000c000a7202 */ /* 0x000fe20000000f00 */
[----:B------:R-:W-:Y:S01]  /*6de0*/  IMAD R13, R15, c[0x0][0x218], RZ ;  /* 0x000086000f0d7a24 */ /* 0x000fe200078e02ff */
[----:B------:R-:W-:Y:S02]  /*6df0*/  MOV R11, R79 ;  /* 0x0000004f000b7202 */ /* 0x000fe40000000f00 */
[----:B------:R-:W-:Y:S01]  /*6e00*/  IADD3 R60, P1, R60, c[0x0][0x270], RZ ;  /* 0x00009c003c3c7a10 */ /* 0x000fe20007f3e0ff */
[C---:B------:R-:W-:Y:S01]  /*6e10*/  IMAD R13, R0.reuse, c[0x0][0x21c], R13 ;  /* 0x00008700000d7a24 */ /* 0x040fe200078e020d */
[-C--:B------:R-:W-:Y:S01]  /*6e20*/  ISETP.GE.AND P4, PT, R27, R77.reuse, PT ;  /* 0x0000004d1b00720c */ /* 0x080fe20003f86270 */
[----:B------:R-:W-:Y:S01]  /*6e30*/  IMAD.WIDE.U32 R10, R0, c[0x0][0x218], R10 ;  /* 0x00008600000a7a25 */ /* 0x000fe200078e000a */
[----:B------:R-:W-:Y:S02]  /*6e40*/  IADD3.X R61, R61, c[0x0][0x274], RZ, P1, !PT ;  /* 0x00009d003d3d7a10 */ /* 0x000fe40000ffe4ff */
[----:B------:R-:W-:-:S02]  /*6e50*/  ISETP.GE.AND P5, PT, R28, R77, PT ;  /* 0x0000004d1c00720c */ /* 0x000fc40003fa6270 */
[----:B------:R-:W-:Y:S02]  /*6e60*/  IADD3 R10, P0, R8, R10, RZ ;  /* 0x0000000a080a7210 */ /* 0x000fe40007f1e0ff */
[----:B------:R-:W-:Y:S02]  /*6e70*/  ISETP.GE.AND P6, PT, R29, R77, PT ;  /* 0x0000004d1d00720c */ /* 0x000fe40003fc6270 */
[----:B------:R-:W-:Y:S02]  /*6e80*/  IADD3.X R9, R9, R13, R11, P0, !PT ;  /* 0x0000000d09097210 */ /* 0x000fe400007fe40b */
[C---:B------:R-:W-:Y:S02]  /*6e90*/  LEA R8, P0, R10.reuse, R60, 0x1 ;  /* 0x0000003c0a087211 */ /* 0x040fe400078008ff */
[----:B------:R-:W-:Y:S02]  /*6ea0*/  ISETP.GE.AND P2, PT, R23, R77, PT ;  /* 0x0000004d1700720c */ /* 0x000fe40003f46270 */
[----:B------:R-:W-:-:S02]  /*6eb0*/  LEA.HI.X R9, R10, R61, R9, 0x1, P0 ;  /* 0x0000003d0a097211 */ /* 0x000fc400000f0c09 */
[-C--:B------:R-:W-:Y:S02]  /*6ec0*/  ISETP.GE.AND P0, PT, R24, R77.reuse, PT ;  /* 0x0000004d1800720c */ /* 0x080fe40003f06270 */
[-C--:B------:R-:W-:Y:S01]  /*6ed0*/  ISETP.GE.AND P1, PT, R22, R77.reuse, PT ;  /* 0x0000004d1600720c */ /* 0x080fe20003f26270 */
[----:B------:R1:W-:Y:S01]  /*6ee0*/  @!P4 STG.E.U16 [R8.64+0x140], R45 ;  /* 0x0001402d0800c986 */ /* 0x0003e2000c101504 */
        /* <DEDUP_REMOVED lines=33> */
.L_x_4201:
[----:B------:R-:W-:Y:S05]  /*7100*/  EXIT ;  /* 0x000000000000794d */ /* 0x000fea0003800000 */
.L_x_4203:
        /* <DEDUP_REMOVED lines=15> */
.L_x_5435:


//--------------------- .text._Z25selective_scan_fwd_kernelI32Selective_Scan_fwd_kernel_traitsILi32ELi16ELi1ELb0ELb1ELb0ELb0EN3c104HalfEfEEv13SSMParamsBase --------------------------
	.section	.text._Z25selective_scan_fwd_kernelI32Selective_Scan_fwd_kernel_traitsILi32ELi16ELi1ELb0ELb1ELb0ELb0EN3c104HalfEfEEv13SSMParamsBase,"ax",@progbits
	.sectioninfo	@"SHI_REGISTERS=167"
	.align	128
        .global         _Z25selective_scan_fwd_kernelI32Selective_Scan_fwd_kernel_traitsILi32ELi16ELi1ELb0ELb1ELb0ELb0EN3c104HalfEfEEv13SSMParamsBase
        .type           _Z25selective_scan_fwd_kernelI32Selective_Scan_fwd_kernel_traitsILi32ELi16ELi1ELb0ELb1ELb0ELb0EN3c104HalfEfEEv13SSMParamsBase,@function
        .size           _Z25selective_scan_fwd_kernelI32Selective_Scan_fwd_kernel_traitsILi32ELi16ELi1ELb0ELb1ELb0ELb0EN3c104HalfEfEEv13SSMParamsBase,(.L_x_5436 - _Z25selective_scan_fwd_kernelI32Selective_Scan_fwd_kernel_traitsILi32ELi16ELi1ELb0ELb1ELb0ELb0EN3c104HalfEfEEv13SSMParamsBase)
        .other          _Z25selective_scan_fwd_kernelI32Selective_Scan_fwd_kernel_traitsILi32ELi16ELi1ELb0ELb1ELb0ELb0EN3c104HalfEfEEv13SSMParamsBase,@"STO_CUDA_ENTRY STV_DEFAULT"
_Z25selective_scan_fwd_kernelI32Selective_Scan_fwd_kernel_traitsILi32ELi16ELi1ELb0ELb1ELb0ELb0EN3c104HalfEfEEv13SSMParamsBase:
.text._Z25selective_scan_fwd_kernelI32Selective_Scan_fwd_kernel_traitsILi32ELi16ELi1ELb0ELb1ELb0ELb0EN3c104HalfEfEEv13SSMParamsBase:
[----:B------:R-:W-:Y:S02]  /*0000*/  MOV R1, c[0x0][0x28] ;  /* 0x00000a0000017a02 */ /* 0x000fe40000000f00 */
[----:B------:R-:W-:Y:S01]  /*0010*/  IABS R9, c[0x0][0x178] ;  /* 0x00005e0000097a13 */ /* 0x000fe20000000000 */
[----:B------:R-:W0:Y:S01]  /*0020*/  S2R R0, SR_CTAID.Y ;  /* 0x0000000000007919 */ /* 0x000e220000002600 */
[----:B------:R-:W-:Y:S01]  /*0030*/  ISETP.NE.U32.AND P1, PT, RZ, c[0x0][0x250], PT ;  /* 0x00009400ff007a0c */ /* 0x000fe20003f25070 */
[----:B------:R-:W-:Y:S01]  /*0040*/  HFMA2.MMA R20, -RZ, RZ, 0, 0 ;  /* 0x00000000ff147435 */ /* 0x000fe200000001ff */
[----:B------:R-:W1:Y:S01]  /*0050*/  I2F.RP R8, R9 ;  /* 0x0000000900087306 */ /* 0x000e620000209400 */
[----:B------:R-:W-:Y:S01]  /*0060*/  ISETP.NE.U32.AND P0, PT, RZ, c[0x0][0x238], PT ;  /* 0x00008e00ff007a0c */ /* 0x000fe20003f05070 */
[----:B------:R-:W-:Y:S01]  /*0070*/  IMAD.MOV.U32 R18, RZ, RZ, RZ ;  /* 0x000000ffff127224 */ /* 0x000fe200078e00ff */
[----:B------:R-:W-:Y:S01]  /*0080*/  ISETP.NE.AND.EX P1, PT, RZ, c[0x0][0x254], PT, P1 ;  /* 0x00009500ff007a0c */ /* 0x000fe20003f25310 */
[----:B------:R-:W-:Y:S01]  /*0090*/  ULDC.64 UR4, c[0x0][0x118] ;  /* 0x0000460000047ab9 */ /* 0x000fe20000000a00 */
[----:B------:R-:W-:-:S03]  /*00a0*/  ISETP.NE.AND.EX P0, PT, RZ, c[0x0][0x23c], PT, P0 ;  /* 0x00008f00ff007a0c */ /* 0x000fc60003f05300 */
[----:B-1----:R-:W1:Y:S01]  /*00b0*/  MUFU.RCP R8, R8 ;  /* 0x0000000800087308 */ /* 0x002e620000001000 */
[----:B0-----:R-:W-:-:S07]  /*00c0*/  SHF.R.S32.HI R19, RZ, 0x1f, R0 ;  /* 0x0000001fff137819 */ /* 0x001fce0000011400 */
[C---:B------:R-:W-:Y:S02]  /*00d0*/  @P1 LEA R4, P3, R0.reuse, c[0x0][0x250], 0x2 ;  /* 0x0000940000041a11 */ /* 0x040fe400078610ff */
[C---:B------:R-:W-:Y:S01]  /*00e0*/  @P0 LEA R2, P2, R0.reuse, c[0x0][0x238], 0x2 ;  /* 0x00008e0000020a11 */ /* 0x040fe200078410ff */
[----:B------:R-:W0:Y:S01]  /*00f0*/  S2R R21, SR_CTAID.X ;  /* 0x0000000000157919 */ /* 0x000e220000002500 */
[C-C-:B------:R-:W-:Y:S02]  /*0100*/  @P1 LEA.HI.X R5, R0.reuse, c[0x0][0x254], R19.reuse, 0x2, P3 ;  /* 0x0000950000051a11 */ /* 0x140fe400018f1413 */
[----:B------:R-:W-:Y:S02]  /*0110*/  @P0 LEA.HI.X R3, R0, c[0x0][0x23c], R19, 0x2, P2 ;  /* 0x00008f0000030a11 */ /* 0x000fe400010f1413 */
[----:B-1----:R-:W-:Y:S01]  /*0120*/  IADD3 R6, R8, 0xffffffe, RZ ;  /* 0x0ffffffe08067810 */ /* 0x002fe20007ffe0ff */
[----:B------:R1:W5:Y:S03]  /*0130*/  @P1 LDG.E R20, [R4.64] ;  /* 0x0000000404141981 */ /* 0x000366000c1e1900 */
[----:B------:R2:W3:Y:S01]  /*0140*/  F2I.FTZ.U32.TRUNC.NTZ R7, R6 ;  /* 0x0000000600077305 */ /* 0x0004e2000021f000 */
[----:B------:R4:W5:Y:S01]  /*0150*/  @P0 LDG.E R18, [R2.64] ;  /* 0x0000000402120981 */ /* 0x000962000c1e1900 */
[----:B--2---:R-:W-:Y:S01]  /*0160*/  HFMA2.MMA R6, -RZ, RZ, 0, 0 ;  /* 0x00000000ff067435 */ /* 0x004fe200000001ff */
[----:B---3--:R-:W-:-:S04]  /*0170*/  IMAD.MOV R10, RZ, RZ, -R7 ;  /* 0x000000ffff0a7224 */ /* 0x008fc800078e0a07 */
[----:B------:R-:W-:Y:S01]  /*0180*/  IMAD R11, R10, R9, RZ ;  /* 0x000000090a0b7224 */ /* 0x000fe200078e02ff */
[----:B-1----:R-:W-:Y:S02]  /*0190*/  MOV R4, c[0x0][0x174] ;  /* 0x00005d0000047a02 */ /* 0x002fe40000000f00 */
[----:B----4-:R-:W-:Y:S02]  /*01a0*/  IABS R2, R0 ;  /* 0x0000000000027213 */ /* 0x010fe40000000000 */
[----:B------:R-:W-:Y:S01]  /*01b0*/  IMAD.HI.U32 R7, R7, R11, R6 ;  /* 0x0000000b07077227 */ /* 0x000fe200078e0006 */
[----:B------:R-:W-:-:S05]  /*01c0*/  ISETP.GE.AND P0, PT, R4, 0x1, PT ;  /* 0x000000010400780c */ /* 0x000fca0003f06270 */
[----:B------:R-:W-:-:S04]  /*01d0*/  IMAD.HI.U32 R8, R7, R2, RZ ;  /* 0x0000000207087227 */ /* 0x000fc800078e00ff */
[----:B------:R-:W-:-:S04]  /*01e0*/  IMAD.MOV R3, RZ, RZ, -R8 ;  /* 0x000000ffff037224 */ /* 0x000fc800078e0a08 */
[C---:B------:R-:W-:Y:S01]  /*01f0*/  IMAD R2, R9.reuse, R3, R2 ;  /* 0x0000000309027224 */ /* 0x040fe200078e0202 */
[----:B------:R-:W-:Y:S02]  /*0200*/  LOP3.LUT R3, R0, c[0x0][0x178], RZ, 0x3c, !PT ;  /* 0x00005e0000037a12 */ /* 0x000fe400078e3cff */
[----:B0-----:R-:W-:Y:S02]  /*0210*/  SHF.R.S32.HI R145, RZ, 0x1f, R21 ;  /* 0x0000001fff917819 */ /* 0x001fe40000011415 */
[----:B------:R-:W-:Y:S01]  /*0220*/  ISETP.GT.U32.AND P1, PT, R9, R2, PT ;  /* 0x000000020900720c */ /* 0x000fe20003f24070 */
[----:B------:R-:W-:-:S12]  /*0230*/  @!P0 EXIT ;  /* 0x000000000000894d */ /* 0x000fd80003800000 */
[----:B------:R-:W0:Y:S01]  /*0240*/  S2R R124, SR_TID.X ;  /* 0x00000000007c7919 */ /* 0x000e220000002100 */
[----:B------:R-:W-:Y:S01]  /*0250*/  @!P1 IMAD.IADD R2, R2, 0x1, -R9 ;  /* 0x0000000102029824 */ /* 0x000fe200078e0a09 */
[----:B------:R-:W-:Y:S01]  /*0260*/  ISETP.GE.AND P2, PT, R3, RZ, PT ;  /* 0x000000ff0300720c */ /* 0x000fe20003f46270 */
[----:B------:R-:W-:Y:S01]  /*0270*/  IMAD R4, R145, c[0x0][0x190], RZ ;  /* 0x0000640091047a24 */ /* 0x000fe200078e02ff */
[----:B------:R-:W-:Y:S01]  /*0280*/  @!P1 IADD3 R8, R8, 0x1, RZ ;  /* 0x0000000108089810 */ /* 0x000fe20007ffe0ff */
[C---:B------:R-:W-:Y:S01]  /*0290*/  IMAD R11, R19.reuse, c[0x0][0x1e8], RZ ;  /* 0x00007a00130b7a24 */ /* 0x040fe200078e02ff */
[----:B------:R-:W-:Y:S01]  /*02a0*/  ISETP.GE.U32.AND P0, PT, R2, R9, PT ;  /* 0x000000090200720c */ /* 0x000fe20003f06070 */
[----:B------:R-:W-:Y:S01]  /*02b0*/  IMAD R9, R19, c[0x0][0x1d8], RZ ;  /* 0x0000760013097a24 */ /* 0x000fe200078e02ff */
[----:B------:R-:W-:Y:S01]  /*02c0*/  ISETP.NE.AND P1, PT, RZ, c[0x0][0x178], PT ;  /* 0x00005e00ff007a0c */ /* 0x000fe20003f25270 */
[----:B------:R-:W-:Y:S01]  /*02d0*/  IMAD.WIDE.U32 R2, R0, c[0x0][0x1d8], RZ ;  /* 0x0000760000027a25 */ /* 0x000fe200078e00ff */
[----:B------:R-:W1:Y:S01]  /*02e0*/  S2R R23, SR_LANEID ;  /* 0x0000000000177919 */ /* 0x000e620000000000 */
[----:B------:R-:W-:-:S02]  /*02f0*/  MOV R24, RZ ;  /* 0x000000ff00187202 */ /* 0x000fc40000000f00 */
[----:B------:R-:W-:Y:S02]  /*0300*/  IMAD R9, R0, c[0x0][0x1dc], R9 ;  /* 0x0000770000097a24 */ /* 0x000fe400078e0209 */
[----:B------:R-:W-:Y:S02]  /*0310*/  IMAD R13, R21, c[0x0][0x194], R4 ;  /* 0x00006500150d7a24 */ /* 0x000fe400078e0204 */
[----:B------:R-:W-:Y:S02]  /*0320*/  IMAD.IADD R3, R3, 0x1, R9 ;  /* 0x0000000103037824 */ /* 0x000fe400078e0209 */
[----:B------:R-:W-:Y:S01]  /*0330*/  @P0 IADD3 R8, R8, 0x1, RZ ;  /* 0x0000000108080810 */ /* 0x000fe20007ffe0ff */
[----:B------:R-:W-:-:S04]  /*0340*/  IMAD.WIDE.U32 R4, R0, c[0x0][0x1e8], RZ ;  /* 0x00007a0000047a25 */ /* 0x000fc800078e00ff */
[----:B------:R-:W-:Y:S01]  /*0350*/  @!P2 IMAD.MOV R8, RZ, RZ, -R8 ;  /* 0x000000ffff08a224 */ /* 0x000fe200078e0a08 */
[----:B0-----:R-:W-:Y:S01]  /*0360*/  LOP3.LUT R22, R124, 0x1f, RZ, 0xc0, !PT ;  /* 0x0000001f7c167812 */ /* 0x001fe200078ec0ff */
[----:B------:R-:W-:Y:S01]  /*0370*/  IMAD R11, R0, c[0x0][0x1ec], R11 ;  /* 0x00007b00000b7a24 */ /* 0x000fe200078e020b */
[----:B------:R-:W-:Y:S01]  /*0380*/  SHF.L.U32 R41, R124, 0x4, RZ ;  /* 0x000000047c297819 */ /* 0x000fe200000006ff */
[----:B------:R-:W-:Y:S01]  /*0390*/  IMAD.WIDE.U32 R6, R21, c[0x0][0x190], RZ ;  /* 0x0000640015067a25 */ /* 0x000fe200078e00ff */
[----:B------:R-:W-:Y:S02]  /*03a0*/  @!P1 LOP3.LUT R8, RZ, c[0x0][0x178], RZ, 0x33, !PT ;  /* 0x00005e00ff089a12 */ /* 0x000fe400078e33ff */
[----:B------:R-:W-:Y:S01]  /*03b0*/  LOP3.LUT R10, R22, 0xfffffe00, R41, 0xf8, !PT ;  /* 0xfffffe00160a7812 */ /* 0x000fe200078ef829 */
[----:B------:R-:W-:Y:S01]  /*03c0*/  IMAD R12, R145, c[0x0][0x1d0], RZ ;  /* 0x00007400910c7a24 */ /* 0x000fe200078e02ff */
[----:B------:R-:W-:Y:S01]  /*03d0*/  SHF.R.S32.HI R9, RZ, 0x1f, R8 ;  /* 0x0000001fff097819 */ /* 0x000fe20000011408 */
[----:B------:R-:W-:Y:S01]  /*03e0*/  IMAD.WIDE.U32 R2, R21, c[0x0][0x1d0], R2 ;  /* 0x0000740015027a25 */ /* 0x000fe200078e0002 */
[----:B------:R-:W-:-:S02]  /*03f0*/  IADD3 R5, R5, R11, RZ ;  /* 0x0000000b05057210 */ /* 0x000fc40007ffe0ff */
[----:B------:R-:W-:Y:S01]  /*0400*/  IADD3 R7, R7, R13, RZ ;  /* 0x0000000d07077210 */ /* 0x000fe20007ffe0ff */
[----:B------:R-:W-:Y:S01]  /*0410*/  IMAD R15, R21, c[0x0][0x1d4], R12 ;  /* 0x00007500150f7a24 */ /* 0x000fe200078e020c */
[----:B------:R-:W-:Y:S01]  /*0420*/  SHF.R.S32.HI R11, RZ, 0x1f, R10 ;  /* 0x0000001fff0b7819 */ /* 0x000fe2000001140a */
[----:B------:R-:W-:Y:S01]  /*0430*/  IMAD R13, R9, c[0x0][0x1a8], RZ ;  /* 0x00006a00090d7a24 */ /* 0x000fe200078e02ff */
[----:B------:R-:W-:Y:S01]  /*0440*/  IADD3 R12, P0, R10, R2, RZ ;  /* 0x000000020a0c7210 */ /* 0x000fe20007f1e0ff */
[----:B------:R-:W-:Y:S01]  /*0450*/  IMAD R14, R145, c[0x0][0x1e0], RZ ;  /* 0x00007800910e7a24 */ /* 0x000fe200078e02ff */
[----:B------:R-:W-:Y:S01]  /*0460*/  IADD3 R26, R41, 0x1, RZ ;  /* 0x00000001291a7810 */ /* 0x000fe20007ffe0ff */
[----:B------:R-:W-:Y:S01]  /*0470*/  IMAD.WIDE.U32 R4, R21, c[0x0][0x1e0], R4 ;  /* 0x0000780015047a25 */ /* 0x000fe200078e0004 */
[----:B------:R-:W-:Y:S02]  /*0480*/  IADD3.X R9, R11, R3, R15, P0, !PT ;  /* 0x000000030b097210 */ /* 0x000fe400007fe40f */
[----:B------:R-:W-:Y:S01]  /*0490*/  IADD3 R28, R41, 0x2, RZ ;  /* 0x00000002291c7810 */ /* 0x000fe20007ffe0ff */
[----:B------:R-:W-:Y:S01]  /*04a0*/  IMAD.WIDE.U32 R2, R8, c[0x0][0x1a8], R6 ;  /* 0x00006a0008027a25 */ /* 0x000fe200078e0006 */
[----:B------:R-:W-:-:S02]  /*04b0*/  IADD3 R82, P1, R10, R4, RZ ;  /* 0x000000040a527210 */ /* 0x000fc40007f3e0ff */
[----:B------:R-:W-:Y:S01]  /*04c0*/  IADD3 R30, R41, 0x3, RZ ;  /* 0x00000003291e7810 */ /* 0x000fe20007ffe0ff */
[----:B------:R-:W-:Y:S01]  /*04d0*/  IMAD R13, R8, c[0x0][0x1ac], R13 ;  /* 0x00006b00080d7a24 */ /* 0x000fe200078e020d */
[----:B------:R-:W-:Y:S01]  /*04e0*/  LEA R57, P0, R2, c[0x0][0x228], 0x1 ;  /* 0x00008a0002397a11 */ /* 0x000fe200078008ff */
[----:B------:R-:W-:Y:S01]  /*04f0*/  IMAD R17, R21, c[0x0][0x1e4], R14 ;  /* 0x0000790015117a24 */ /* 0x000fe200078e020e */
[----:B------:R-:W-:Y:S01]  /*0500*/  LEA R81, P2, R82, c[0x0][0x248], 0x1 ;  /* 0x0000920052517a11 */ /* 0x000fe200078408ff */
[----:B------:R-:W-:Y:S01]  /*0510*/  IMAD.IADD R59, R3, 0x1, R13 ;  /* 0x00000001033b7824 */ /* 0x000fe200078e020d */
[----:B------:R-:W-:Y:S01]  /*0520*/  IADD3 R31, R41, 0x4, RZ ;  /* 0x00000004291f7810 */ /* 0x000fe20007ffe0ff */
[----:B------:R-:W-:Y:S01]  /*0530*/  IMAD R13, R19, c[0x0][0x1b8], RZ ;  /* 0x00006e00130d7a24 */ /* 0x000fe200078e02ff */
[----:B------:R-:W-:Y:S01]  /*0540*/  IADD3.X R7, R11, R5, R17, P1, !PT ;  /* 0x000000050b077210 */ /* 0x000fe20000ffe411 */
[----:B------:R-:W-:Y:S01]  /*0550*/  IMAD R3, R19, c[0x0][0x180], RZ ;  /* 0x0000600013037a24 */ /* 0x000fe200078e02ff */
[----:B------:R-:W-:Y:S01]  /*0560*/  LEA R4, P1, R12, c[0x0][0x240], 0x1 ;  /* 0x000090000c047a11 */ /* 0x000fe200078208ff */
[----:B------:R-:W-:Y:S01]  /*0570*/  IMAD R13, R0, c[0x0][0x1bc], R13 ;  /* 0x00006f00000d7a24 */ /* 0x000fe200078e020d */
[----:B------:R-:W-:Y:S01]  /*0580*/  LEA.HI.X R59, R2, c[0x0][0x22c], R59, 0x1, P0 ;  /* 0x00008b00023b7a11 */ /* 0x000fe200000f0c3b */
[----:B------:R-:W-:Y:S01]  /*0590*/  IMAD R2, R21, c[0x0][0x164], R0 ;  /* 0x0000590015027a24 */ /* 0x000fe200078e0200 */
[----:B------:R-:W-:Y:S01]  /*05a0*/  LEA.HI.X R82, R82, c[0x0][0x24c], R7, 0x1, P2 ;  /* 0x0000930052527a11 */ /* 0x000fe200010f0c07 */
[----:B------:R-:W-:Y:S01]  /*05b0*/  IMAD.WIDE.U32 R6, R0, c[0x0][0x1b8], RZ ;  /* 0x00006e0000067a25 */ /* 0x000fe200078e00ff */
[----:B------:R-:W-:-:S02]  /*05c0*/  LEA.HI.X R5, R12, c[0x0][0x244], R9, 0x1, P1 ;  /* 0x000091000c057a11 */ /* 0x000fc400008f0c09 */
[C---:B------:R-:W-:Y:S01]  /*05d0*/  IADD3 R32, R41.reuse, 0x6, RZ ;  /* 0x0000000629207810 */ /* 0x040fe20007ffe0ff */
[----:B------:R-:W-:Y:S01]  /*05e0*/  IMAD.WIDE.U32 R8, R0, c[0x0][0x180], RZ ;  /* 0x0000600000087a25 */ /* 0x000fe200078e00ff */
[C---:B------:R-:W-:Y:S02]  /*05f0*/  IADD3 R33, R41.reuse, 0x7, RZ ;  /* 0x0000000729217810 */ /* 0x040fe40007ffe0ff */
[C---:B------:R-:W-:Y:S01]  /*0600*/  IADD3 R34, R41.reuse, 0x8, RZ ;  /* 0x0000000829227810 */ /* 0x040fe20007ffe0ff */
[----:B------:R-:W-:Y:S01]  /*0610*/  IMAD R2, R2, c[0x0][0x174], RZ ;  /* 0x00005d0002027a24 */ /* 0x000fe200078e02ff */
[C---:B------:R-:W-:Y:S01]  /*0620*/  IADD3 R35, R41.reuse, 0x9, RZ ;  /* 0x0000000929237810 */ /* 0x040fe20007ffe0ff */
[----:B------:R-:W-:Y:S01]  /*0630*/  IMAD R3, R0, c[0x0][0x184], R3 ;  /* 0x0000610000037a24 */ /* 0x000fe200078e0203 */
[C---:B------:R-:W-:Y:S01]  /*0640*/  IADD3 R36, R41.reuse, 0xa, RZ ;  /* 0x0000000a29247810 */ /* 0x040fe20007ffe0ff */
[----:B------:R-:W-:Y:S01]  /*0650*/  IMAD R25, R2, c[0x0][0x16c], RZ ;  /* 0x00005b0002197a24 */ /* 0x000fe200078e02ff */
[----:B------:R-:W-:Y:S01]  /*0660*/  IADD3 R37, R41, 0xb, RZ ;  /* 0x0000000b29257810 */ /* 0x000fe20007ffe0ff */
[----:B------:R-:W-:Y:S01]  /*0670*/  IMAD.IADD R27, R9, 0x1, R3 ;  /* 0x00000001091b7824 */ /* 0x000fe200078e0203 */
[----:B------:R-:W-:-:S02]  /*0680*/  IADD3 R38, R41, 0xc, RZ ;  /* 0x0000000c29267810 */ /* 0x000fc40007ffe0ff */
[C---:B------:R-:W-:Y:S02]  /*0690*/  IADD3 R39, R41.reuse, 0xd, RZ ;  /* 0x0000000d29277810 */ /* 0x040fe40007ffe0ff */
[----:B------:R-:W-:Y:S02]  /*06a0*/  IADD3 R40, R41, 0xe, RZ ;  /* 0x0000000e29287810 */ /* 0x000fe40007ffe0ff */
[----:B------:R-:W-:Y:S02]  /*06b0*/  IADD3 R29, R7, R13, RZ ;  /* 0x0000000d071d7210 */ /* 0x000fe40007ffe0ff */
[----:B------:R-:W-:Y:S02]  /*06c0*/  IADD3 R41, R41, 0xf, RZ ;  /* 0x0000000f29297810 */ /* 0x000fe40007ffe0ff */
        /* <DEDUP_REMOVED lines=14> */
[----:B-1----:R-:W-:Y:S02]  /*07b0*/  LOP3.LUT R56, R10, 0x1e0, RZ, 0xfc, !PT ;  /* 0x000001e00a387812 */ /* 0x002fe400078efcff */
.L_x_4243:
[----:B------:R-:W-:Y:S01]  /*07c0*/  BAR.SYNC.DEFER_BLOCKING 0x0 ;  /* 0x0000000000007b1d */ /* 0x000fe20000010000 */
[----:B------:R-:W-:Y:S01]  /*07d0*/  IMAD.MOV.U32 R127, RZ, RZ, -0x200 ;  /* 0xfffffe00ff7f7424 */ /* 0x000fe200078e00ff */
[----:B------:R-:W-:-:S03]  /*07e0*/  PRMT R3, RZ, 0x7610, R3 ;  /* 0x00007610ff037816 */ /* 0x000fc60000000003 */
[----:B------:R-:W-:-:S05]  /*07f0*/  IMAD R127, R24, R127, c[0x0][0x168] ;  /* 0x00005a00187f7624 */ /* 0x000fca00078e027f */
[-C--:B------:R-:W-:Y:S02]  /*0800*/  ISETP.GE.AND P0, PT, R10, R127.reuse, PT ;  /* 0x0000007f0a00720c */ /* 0x080fe40003f06270 */
[-C--:B------:R-:W-:Y:S02]  /*0810*/  ISETP.GE.AND P1, PT, R43, R127.reuse, PT ;  /* 0x0000007f2b00720c */ /* 0x080fe40003f26270 */
[----:B------:R-:W-:Y:S02]  /*0820*/  ISETP.GE.AND P2, PT, R44, R127, PT ;  /* 0x0000007f2c00720c */ /* 0x000fe40003f46270 */
[----:B-1----:R-:W-:-:S07]  /*0830*/  PRMT R13, RZ, 0x7610, R13 ;  /* 0x00007610ff0d7816 */ /* 0x002fce000000000d */
        /* <DEDUP_REMOVED lines=9> */
[----:B------:R-:W-:-:S03]  /*08d0*/  ISETP.GE.AND P0, PT, R47, R127, PT ;  /* 0x0000007f2f00720c */ /* 0x000fc60003f06270 */
        /* <DEDUP_REMOVED lines=132> */
[----:B------:R-:W-:Y:S01]  /*1120*/  MOV R2, R81 ;  /* 0x0000005100027202 */ /* 0x000fe20000000f00 */
[----:B------:R-:W-:-:S02]  /*1130*/  IMAD.MOV.U32 R3, RZ, RZ, R82 ;  /* 0x000000ffff037224 */ /* 0x000fc400078e0052 */
[----:B------:R-:W-:Y:S01]  /*1140*/  BAR.SYNC.DEFER_BLOCKING 0x0 ;  /* 0x0000000000007b1d */ /* 0x000fe20000010000 */
[----:B------:R-:W-:Y:S02]  /*1150*/  PRMT R81, RZ, 0x7610, R81 ;  /* 0x00007610ff517816 */ /* 0x000fe40000000051 */
[----:B------:R-:W-:Y:S02]  /*1160*/  PRMT R80, RZ, 0x7610, R80 ;  /* 0x00007610ff507816 */ /* 0x000fe40000000050 */
[----:B0-----:R-:W-:Y:S02]  /*1170*/  PRMT R76, RZ, 0x7610, R76 ;  /* 0x00007610ff4c7816 */ /* 0x001fe4000000004c */
[----:B------:R-:W-:Y:S02]  /*1180*/  PRMT R82, RZ, 0x7610, R82 ;  /* 0x00007610ff527816 */ /* 0x000fe40000000052 */
        /* <DEDUP_REMOVED lines=119> */
.L_x_4205:
[----:B------:R-:W-:Y:S05]  /*1900*/  BSYNC B0 ;  /* 0x0000000000007941 */ /* 0x000fea0003800000 */
.L_x_4204:
        /* <DEDUP_REMOVED lines=36> */
.L_x_4207:
[----:B------:R-:W-:Y:S05]  /*1b50*/  BSYNC B0 ;  /* 0x0000000000007941 */ /* 0x000fea0003800000 */
.L_x_4206:
        /* <DEDUP_REMOVED lines=38> */
.L_x_4209:
[----:B------:R-:W-:Y:S05]  /*1dc0*/  BSYNC B0 ;  /* 0x0000000000007941 */ /* 0x000fea0003800000 */
.L_x_4208:
        /* <DEDUP_REMOVED lines=36> */
.L_x_4211:
[----:B------:R-:W-:Y:S05]  /*2010*/  BSYNC B0 ;  /* 0x0000000000007941 */ /* 0x000fea0003800000 */
.L_x_4210:
        /* <DEDUP_REMOVED lines=38> */
.L_x_4213:
[----:B------:R-:W-:Y:S05]  /*2280*/  BSYNC B0 ;  /* 0x0000000000007941 */ /* 0x000fea0003800000 */
.L_x_4212:
        /* <DEDUP_REMOVED lines=36> */
.L_x_4215:
[----:B------:R-:W-:Y:S05]  /*24d0*/  BSYNC B0 ;  /* 0x0000000000007941 */ /* 0x000fea0003800000 */
.L_x_4214:
        /* <DEDUP_REMOVED lines=38> */
.L_x_4217:
[----:B------:R-:W-:Y:S05]  /*2740*/  BSYNC B0 ;  /* 0x0000000000007941 */ /* 0x000fea0003800000 */
.L_x_4216:
        /* <DEDUP_REMOVED lines=37> */
.L_x_4219:
[----:B------:R-:W-:Y:S05]  /*29a0*/  BSYNC B0 ;  /* 0x0000000000007941 */ /* 0x000fea0003800000 */
.L_x_4218:
        /* <DEDUP_REMOVED lines=42> */
.L_x_4221:
[----:B------:R-:W-:Y:S05]  /*2c50*/  BSYNC B0 ;  /* 0x0000000000007941 */ /* 0x000fea0003800000 */
.L_x_4220:
        /* <DEDUP_REMOVED lines=40> */
.L_x_4223:
[----:B------:R-:W-:Y:S05]  /*2ee0*/  BSYNC B0 ;  /* 0x0000000000007941 */ /* 0x000fea0003800000 */
.L_x_4222:
        /* <DEDUP_REMOVED lines=46> */
.L_x_4225:
[----:B------:R-:W-:Y:S05]  /*31d0*/  BSYNC B0 ;  /* 0x0000000000007941 */ /* 0x000fea0003800000 */
.L_x_4224:
        /* <DEDUP_REMOVED lines=33> */
.L_x_4227:
[----:B------:R-:W-:Y:S05]  /*33f0*/  BSYNC B0 ;  /* 0x0000000000007941 */ /* 0x000fea0003800000 */
.L_x_4226:
        /* <DEDUP_REMOVED lines=33> */
.L_x_4229:
[----:B------:R-:W-:Y:S05]  /*3610*/  BSYNC B0 ;  /* 0x0000000000007941 */ /* 0x000fea0003800000 */
.L_x_4228:
        /* <DEDUP_REMOVED lines=33> */
.L_x_4231:
[----:B------:R-:W-:Y:S05]  /*3830*/  BSYNC B0 ;  /* 0x0000000000007941 */ /* 0x000fea0003800000 */
.L_x_4230:
        /* <DEDUP_REMOVED lines=33> */
.L_x_4233:
[----:B------:R-:W-:Y:S05]  /*3a50*/  BSYNC B0 ;  /* 0x0000000000007941 */ /* 0x000fea0003800000 */
.L_x_4232:
        /* <DEDUP_REMOVED lines=33> */
.L_x_4235:
[----:B------:R-:W-:Y:S05]  /*3c70*/  BSYNC B0 ;  /* 0x0000000000007941 */ /* 0x000fea0003800000 */
.L_x_4234:
        /* <DEDUP_REMOVED lines=21> */
[----:B------:R-:W-:Y:S01]  /*3dd0*/  MOV R125, RZ ;  /* 0x000000ff007d7202 */ /* 0x000fe20000000f00 */
        /* <DEDUP_REMOVED lines=16> */
.L_x_4239:
[----:B------:R-:W-:Y:S01]  /*3ee0*/  SHF.R.S32.HI R134, RZ, 0x1f, R125 ;  /* 0x0000001fff867819 */ /* 0x000fe2000001147d */
[----:B0-----:R-:W-:Y:S01]  /*3ef0*/  IMAD.MOV.U32 R13, RZ, RZ, R27 ;  /* 0x000000ffff0d7224 */ /* 0x001fe200078e001b */
[----:B------:R-:W-:Y:S02]  /*3f00*/  MOV R12, R8 ;  /* 0x00000008000c7202 */ /* 0x000fe40000000f00 */
[----:B------:R-:W-:Y:S01]  /*3f10*/  MOV R127, 0xfffffe00 ;  /* 0xfffffe00007f7802 */ /* 0x000fe20000000f00 */
[----:B------:R-:W-:Y:S02]  /*3f20*/  IMAD R14, R134, c[0x0][0x188], RZ ;  /* 0x00006200860e7a24 */ /* 0x000fe400078e02ff */
[----:B------:R-:W-:-:S04]  /*3f30*/  IMAD.WIDE.U32 R16, R125, c[0x0][0x188], R12 ;  /* 0x000062007d107a25 */ /* 0x000fc800078e000c */
[----:B------:R-:W-:Y:S01]  /*3f40*/  IMAD R13, R125, c[0x0][0x18c], R14 ;  /* 0x000063007d0d7a24 */ /* 0x000fe200078e020e */
[----:B------:R-:W-:Y:S01]  /*3f50*/  LEA R12, P1, R16, c[0x0][0x220], 0x2 ;  /* 0x00008800100c7a11 */ /* 0x000fe200078210ff */
[----:B------:R-:W-:Y:S02]  /*3f60*/  IMAD R124, R134, c[0x0][0x1a0], RZ ;  /* 0x00006800867c7a24 */ /* 0x000fe400078e02ff */
[----:B------:R-:W-:Y:S01]  /*3f70*/  IMAD R127, R24, R127, c[0x0][0x168] ;  /* 0x00005a00187f7624 */ /* 0x000fe200078e027f */
[----:B------:R-:W-:Y:S01]  /*3f80*/  IADD3 R13, R17, R13, RZ ;  /* 0x0000000d110d7210 */ /* 0x000fe20007ffe0ff */
[----:B------:R-:W-:-:S03]  /*3f90*/  IMAD.WIDE.U32 R14, R125, c[0x0][0x1a0], R10 ;  /* 0x000068007d0e7a25 */ /* 0x000fc600078e000a */
[-C--:B------:R-:W-:Y:S01]  /*3fa0*/  ISETP.GE.AND P2, PT, R10, R127.reuse, PT ;  /* 0x0000007f0a00720c */ /* 0x080fe20003f46270 */
[----:B------:R-:W-:Y:S01]  /*3fb0*/  IMAD R17, R125, c[0x0][0x1a4], R124 ;  /* 0x000069007d117a24 */ /* 0x000fe200078e027c */
[----:B------:R-:W-:Y:S02]  /*3fc0*/  LEA.HI.X R13, R16, c[0x0][0x224], R13, 0x2, P1 ;  /* 0x00008900100d7a11 */ /* 0x000fe400008f140d */
[----:B------:R-:W-:Y:S01]  /*3fd0*/  ISETP.GE.AND P3, PT, R42, R127, PT ;  /* 0x0000007f2a00720c */ /* 0x000fe20003f66270 */
[----:B------:R-:W-:Y:S01]  /*3fe0*/  IMAD.IADD R15, R15, 0x1, R17 ;  /* 0x000000010f0f7824 */ /* 0x000fe200078e0211 */
[----:B------:R-:W-:Y:S01]  /*3ff0*/  LEA R16, P1, R14, R57, 0x1 ;  /* 0x000000390e107211 */ /* 0x000fe200078208ff */
[----:B------:R0:W2:Y:S01]  /*4000*/  LDG.E R136, [R12.64] ;  /* 0x000000040c887981 */ /* 0x0000a2000c1e1900 */
[-C--:B------:R-:W-:Y:S02]  /*4010*/  ISETP.GE.AND P4, PT, R43, R127.reuse, PT ;  /* 0x0000007f2b00720c */ /* 0x080fe40003f86270 */
[----:B------:R-:W-:-:S02]  /*4020*/  ISETP.GE.AND P5, PT, R44, R127, PT ;  /* 0x0000007f2c00720c */ /* 0x000fc40003fa6270 */
[--C-:B------:R-:W-:Y:S02]  /*4030*/  LEA.HI.X R17, R14, R59, R15.reuse, 0x1, P1 ;  /* 0x0000003b0e117211 */ /* 0x100fe400008f0c0f */
[----:B------:R-:W-:Y:S02]  /*4040*/  PRMT R15, RZ, 0x7610, R15 ;  /* 0x00007610ff0f7816 */ /* 0x000fe4000000000f */
[----:B------:R-:W-:Y:S02]  /*4050*/  PRMT R129, RZ, 0x7610, R129 ;  /* 0x00007610ff817816 */ /* 0x000fe40000000081 */
[----:B------:R-:W-:Y:S02]  /*4060*/  PRMT R14, RZ, 0x7610, R14 ;  /* 0x00007610ff0e7816 */ /* 0x000fe4000000000e */
[----:B------:R-:W-:Y:S01]  /*4070*/  PRMT R131, RZ, 0x7610, R131 ;  /* 0x00007610ff837816 */ /* 0x000fe20000000083 */
[----:B------:R2:W3:Y:S01]  /*4080*/  @!P2 LDG.E.U16 R15, [R16.64] ;  /* 0x00000004100fa981 */ /* 0x0004e2000c1e1500 */
[----:B------:R-:W-:-:S02]  /*4090*/  ISETP.GE.AND P6, PT, R45, R127, PT ;  /* 0x0000007f2d00720c */ /* 0x000fc40003fc6270 */
[-C--:B------:R-:W-:Y:S01]  /*40a0*/  ISETP.GE.AND P1, PT, R46, R127.reuse, PT ;  /* 0x0000007f2e00720c */ /* 0x080fe20003f26270 */
[----:B------:R2:W4:Y:S01]  /*40b0*/  @!P3 LDG.E.U16 R129, [R16.64+0x40] ;  /* 0x000040041081b981 */ /* 0x000522000c1e1500 */
[-C--:B------:R-:W-:Y:S02]  /*40c0*/  ISETP.GE.AND P2, PT, R47, R127.reuse, PT ;  /* 0x0000007f2f00720c */ /* 0x080fe40003f46270 */
[-C--:B------:R-:W-:Y:S01]  /*40d0*/  ISETP.GE.AND P3, PT, R48, R127.reuse, PT ;  /* 0x0000007f3000720c */ /* 0x080fe20003f66270 */
[----:B------:R2:W4:Y:S01]  /*40e0*/  @!P4 LDG.E.U16 R14, [R16.64+0x80] ;  /* 0x00008004100ec981 */ /* 0x000522000c1e1500 */
[----:B------:R-:W-:-:S03]  /*40f0*/  ISETP.GE.AND P4, PT, R49, R127, PT ;  /* 0x0000007f3100720c */ /* 0x000fc60003f86270 */
[----:B------:R2:W4:Y:S01]  /*4100*/  @!P5 LDG.E.U16 R131, [R16.64+0xc0] ;  /* 0x0000c0041083d981 */ /* 0x000522000c1e1500 */
[----:B------:R-:W-:Y:S02]  /*4110*/  ISETP.GE.AND P5, PT, R50, R127, PT ;  /* 0x0000007f3200720c */ /* 0x000fe40003fa6270 */
[----:B------:R-:W-:Y:S02]  /*4120*/  PRMT R124, RZ, 0x7610, R124 ;  /* 0x00007610ff7c7816 */ /* 0x000fe4000000007c */
[----:B------:R-:W-:Y:S02]  /*4130*/  PRMT R133, RZ, 0x7610, R133 ;  /* 0x00007610ff857816 */ /* 0x000fe40000000085 */
[----:B0-----:R-:W-:Y:S02]  /*4140*/  PRMT R12, RZ, 0x7610, R12 ;  /* 0x00007610ff0c7816 */ /* 0x001fe4000000000c */
[----:B------:R-:W-:Y:S01]  /*4150*/  PRMT R13, RZ, 0x7610, R13 ;  /* 0x00007610ff0d7816 */ /* 0x000fe2000000000d */
[----:B------:R2:W4:Y:S01]  /*4160*/  @!P6 LDG.E.U16 R124, [R16.64+0x100] ;  /* 0x00010004107ce981 */ /* 0x000522000c1e1500 */
[----:B------:R-:W-:-:S02]  /*4170*/  PRMT R126, RZ, 0x7610, R126 ;  /* 0x00007610ff7e7816 */ /* 0x000fc4000000007e */
[----:B------:R-:W-:Y:S01]  /*4180*/  PRMT R135, RZ, 0x7610, R135 ;  /* 0x00007610ff877816 */ /* 0x000fe20000000087 */
[----:B------:R2:W4:Y:S01]  /*4190*/  @!P1 LDG.E.U16 R133, [R16.64+0x140] ;  /* 0x0001400410859981 */ /* 0x000522000c1e1500 */
[-C--:B------:R-:W-:Y:S02]  /*41a0*/  ISETP.GE.AND P6, PT, R51, R127.reuse, PT ;  /* 0x0000007f3300720c */ /* 0x080fe40003fc6270 */
        /* <DEDUP_REMOVED lines=20> */
[----:B------:R2:W4:Y:S01]  /*42f0*/  @!P5 LDG.E.U16 R141, [R16.64+0x3c0] ;  /* 0x0003c004108dd981 */ /* 0x000522000c1e1500 */
[----:B------:R-:W-:Y:S01]  /*4300*/  IMAD R134, R134, c[0x0][0x1c0], RZ ;  /* 0x0000700086867a24 */ /* 0x000fe200078e02ff */
[----:B------:R-:W-:-:S02]  /*4310*/  ISETP.GE.U32.AND P4, PT, R28, R127, PT ;  /* 0x0000007f1c00720c */ /* 0x000fc40003f86070 */
[-C--:B------:R-:W-:Y:S02]  /*4320*/  ISETP.GE.U32.AND P3, PT, R26, R127.reuse, PT ;  /* 0x0000007f1a00720c */ /* 0x080fe40003f66070 */
[-C--:B------:R-:W-:Y:S02]  /*4330*/  ISETP.GE.U32.AND P5, PT, R30, R127.reuse, PT ;  /* 0x0000007f1e00720c */ /* 0x080fe40003fa6070 */
[----:B------:R-:W-:Y:S01]  /*4340*/  ISETP.GE.U32.AND P6, PT, R31, R127, PT ;  /* 0x0000007f1f00720c */ /* 0x000fe20003fc6070 */
[----:B--2---:R-:W-:Y:S01]  /*4350*/  FMUL.FTZ R16, R136, 1.4426950216293334961 ;  /* 0x3fb8aa3b88107820 */ /* 0x004fe20000410000 */
[----:B---3--:R0:W-:Y:S04]  /*4360*/  STS.U16 [R58], R15 ;  /* 0x0000000f3a007388 */ /* 0x0081e80000000400 */
[----:B----4-:R-:W-:Y:S04]  /*4370*/  STS.U16 [R60+0x40], R129 ;  /* 0x000040813c007388 */ /* 0x010fe80000000400 */
[----:B------:R-:W-:Y:S04]  /*4380*/  STS.U16 [R61+0x80], R14 ;  /* 0x0000800e3d007388 */ /* 0x000fe80000000400 */
[----:B------:R-:W-:Y:S01]  /*4390*/  STS.U16 [R62+0xc0], R131 ;  /* 0x0000c0833e007388 */ /* 0x000fe20000000400 */
[----:B0-----:R-:W-:-:S03]  /*43a0*/  IMAD R15, R125, c[0x0][0x1c4], R134 ;  /* 0x000071007d0f7a24 */ /* 0x001fc600078e0286 */
[----:B------:R-:W-:Y:S04]  /*43b0*/  STS.U16 [R63+0x100], R124 ;  /* 0x0001007c3f007388 */ /* 0x000fe80000000400 */
[----:B------:R-:W-:Y:S04]  /*43c0*/  STS.U16 [R64+0x140], R133 ;  /* 0x0001408540007388 */ /* 0x000fe80000000400 */
[----:B------:R0:W-:Y:S04]  /*43d0*/  STS.U16 [R65+0x180], R12 ;  /* 0x0001800c41007388 */ /* 0x0001e80000000400 */
[----:B------:R1:W-:Y:S04]  /*43e0*/  STS.U16 [R66+0x1c0], R13 ;  /* 0x0001c00d42007388 */ /* 0x0003e80000000400 */
[----:B------:R2:W-:Y:S01]  /*43f0*/  STS.U16 [R67+0x200], R126 ;  /* 0x0002007e43007388 */ /* 0x0005e20000000400 */
[----:B0-----:R-:W-:-:S03]  /*4400*/  MOV R12, R6 ;  /* 0x00000006000c7202 */ /* 0x001fc60000000f00 */
[----:B------:R-:W-:Y:S01]  /*4410*/  STS.U16 [R68+0x240], R135 ;  /* 0x0002408744007388 */ /* 0x000fe20000000400 */
[----:B-1----:R-:W-:-:S03]  /*4420*/  MOV R13, R29 ;  /* 0x0000001d000d7202 */ /* 0x002fc60000000f00 */
[----:B------:R-:W2:Y:S01]  /*4430*/  S2R R124, SR_TID.X ;  /* 0x00000000007c7919 */ /* 0x000ea20000002100 */
[----:B------:R-:W-:Y:S02]  /*4440*/  FMUL.FTZ R14, R16, R76 ;  /* 0x0000004c100e7220 */ /* 0x000fe40000410000 */
[----:B------:R-:W-:Y:S01]  /*4450*/  IMAD.WIDE.U32 R12, R125, c[0x0][0x1c0], R12 ;  /* 0x000070007d0c7a25 */ /* 0x000fe200078e000c */
[----:B------:R-:W-:Y:S04]  /*4460*/  STS.U16 [R69+0x280], R128 ;  /* 0x0002808045007388 */ /* 0x000fe80000000400 */
[----:B------:R-:W-:Y:S04]  /*4470*/  STS.U16 [R70+0x2c0], R137 ;  /* 0x0002c08946007388 */ /* 0x000fe80000000400 */
[----:B------:R-:W-:Y:S04]  /*4480*/  STS.U16 [R71+0x300], R130 ;  /* 0x0003008247007388 */ /* 0x000fe80000000400 */
[----:B------:R-:W-:Y:S01]  /*4490*/  STS.U16 [R72+0x340], R139 ;  /* 0x0003408b48007388 */ /* 0x000fe20000000400 */
[----:B------:R0:W1:Y:S03]  /*44a0*/  MUFU.EX2 R158, R14 ;  /* 0x0000000e009e7308 */ /* 0x0000660000000800 */
[----:B------:R-:W-:Y:S01]  /*44b0*/  STS.U16 [R73+0x380], R132 ;  /* 0x0003808449007388 */ /* 0x000fe20000000400 */
[----:B------:R-:W-:-:S03]  /*44c0*/  IMAD.IADD R13, R13, 0x1, R15 ;  /* 0x000000010d0d7824 */ /* 0x000fc600078e020f */
[----:B------:R3:W-:Y:S01]  /*44d0*/  STS.U16 [R74+0x3c0], R141 ;  /* 0x0003c08d4a007388 */ /* 0x0007e20000000400 */
[----:B------:R-:W-:-:S06]  /*44e0*/  NOP ;  /* 0x0000000000007918 */ /* 0x000fcc0000000000 */
[----:B------:R-:W4:Y:S01]  /*44f0*/  LDS.U16 R130, [R75+0x6] ;  /* 0x000006004b827984 */ /* 0x000f220000000400 */
[----:B0-----:R-:W-:Y:S02]  /*4500*/  LEA R14, P1, R12, c[0x0][0x230], 0x2 ;  /* 0x00008c000c0e7a11 */ /* 0x001fe400078210ff */
[----:B--2---:R-:W-:Y:S01]  /*4510*/  SHF.L.U32 R126, R124, 0x4, RZ ;  /* 0x000000047c7e7819 */ /* 0x004fe200000006ff */
[----:B------:R-:W-:Y:S01]  /*4520*/  LDS.U16 R132, [R75+0x4] ;  /* 0x000004004b847984 */ /* 0x000fe20000000400 */
[----:B------:R-:W-:-:S03]  /*4530*/  LEA.HI.X R15, R12, c[0x0][0x234], R13, 0x2, P1 ;  /* 0x00008d000c0f7a11 */ /* 0x000fc600008f140d */
[----:B------:R-:W0:Y:S01]  /*4540*/  LDS.U16 R13, [R75+0x8] ;  /* 0x000008004b0d7984 */ /* 0x000e220000000400 */
[----:B------:R-:W-:Y:S01]  /*4550*/  FMUL.FTZ R17, R16, R78 ;  /* 0x0000004e10117220 */ /* 0x000fe20000410000 */
[----:B------:R-:W-:Y:S02]  /*4560*/  IADD3 R12, R126, 0x5, RZ ;  /* 0x000000057e0c7810 */ /* 0x000fe40007ffe0ff */
[----:B------:R-:W2:Y:S01]  /*4570*/  LDS.U16 R131, [R75] ;  /* 0x000000004b837984 */ /* 0x000ea20000000400 */
[----:B---3--:R3:W-:Y:S03]  /*4580*/  MUFU.EX2 R141, R17 ;  /* 0x00000011008d7308 */ /* 0x0087e60000000800 */
[----:B------:R-:W1:Y:S01]  /*4590*/  LDS.U16 R129, [R75+0x2] ;  /* 0x000002004b817984 */ /* 0x000e620000000400 */
[----:B------:R-:W-:-:S03]  /*45a0*/  ISETP.GE.U32.AND P1, PT, R12, R127, PT ;  /* 0x0000007f0c00720c */ /* 0x000fc60003f26070 */
[----:B------:R-:W-:Y:S04]  /*45b0*/  LDS.U16 R12, [R75+0xe] ;  /* 0x00000e004b0c7984 */ /* 0x000fe80000000400 */
[----:B---3--:R-:W3:Y:S04]  /*45c0*/  LDS.U16 R17, [R75+0xc] ;  /* 0x00000c004b117984 */ /* 0x008ee80000000400 */
[----:B------:R-:W3:Y:S01]  /*45d0*/  LDS.U16 R128, [R75+0xa] ;  /* 0x00000a004b807984 */ /* 0x000ee20000000400 */
[----:B------:R-:W-:-:S03]  /*45e0*/  ISETP.GE.U32.AND P2, PT, R126, R127, PT ;  /* 0x0000007f7e00720c */ /* 0x000fc60003f46070 */
[----:B------:R4:W5:Y:S04]  /*45f0*/  LDG.E R126, [R14.64] ;  /* 0x000000040e7e7981 */ /* 0x000968000c1e1900 */
[----:B----4-:R-:W4:Y:S01]  /*4600*/  LDS.U16 R14, [R75+0x10] ;  /* 0x000010004b0e7984 */ /* 0x010f220000000400 */
[----:B------:R-:W-:-:S05]  /*4610*/  HADD2.F32 R130, -RZ, R130.H0_H0 ;  /* 0x20000082ff827230 */ /* 0x000fca0000004100 */
[----:B------:R-:W-:Y:S01]  /*4620*/  FMUL.FTZ R143, R117, R130 ;  /* 0x00000082758f7220 */ /* 0x000fe20000410000 */
[----:B0-----:R-:W-:Y:S02]  /*4630*/  HADD2.F32 R130, -RZ, R13.H0_H0 ;  /* 0x2000000dff827230 */ /* 0x001fe40000004100 */
[----:B------:R-:W0:Y:S01]  /*4640*/  LDS.U16 R13, [R75+0x12] ;  /* 0x000012004b0d7984 */ /* 0x000e220000000400 */
[C---:B------:R-:W-:Y:S01]  /*4650*/  FMUL.FTZ R155, R16.reuse, R77 ;  /* 0x0000004d109b7220 */ /* 0x040fe20000410000 */
[----:B------:R-:W-:Y:S01]  /*4660*/  HADD2.F32 R15, -RZ, R132.H0_H0 ;  /* 0x20000084ff0f7230 */ /* 0x000fe20000004100 */
[----:B------:R-:W-:-:S04]  /*4670*/  FMUL.FTZ R140, R16, R79 ;  /* 0x0000004f108c7220 */ /* 0x000fc80000410000 */
[----:B------:R-:W4:Y:S01]  /*4680*/  MUFU.EX2 R155, R155 ;  /* 0x0000009b009b7308 */ /* 0x000f220000000800 */
[----:B--2---:R-:W-:Y:S01]  /*4690*/  HADD2.F32 R134, -RZ, R131.H0_H0 ;  /* 0x20000083ff867230 */ /* 0x004fe20000004100 */
[----:B------:R-:W-:Y:S01]  /*46a0*/  FMUL.FTZ R15, R114, R15 ;  /* 0x0000000f720f7220 */ /* 0x000fe20000410000 */
[----:B-1----:R-:W-:Y:S01]  /*46b0*/  HADD2.F32 R129, -RZ, R129.H0_H0 ;  /* 0x20000081ff817230 */ /* 0x002fe20000004100 */
[----:B------:R-:W-:Y:S02]  /*46c0*/  FMUL.FTZ R139, R16, R80 ;  /* 0x00000050108b7220 */ /* 0x000fe40000410000 */
[----:B------:R-:W-:Y:S01]  /*46d0*/  FMUL.FTZ R134, R115, R134 ;  /* 0x0000008673867220 */ /* 0x000fe20000410000 */
[----:B---3--:R-:W-:Y:S01]  /*46e0*/  HADD2.F32 R17, -RZ, R17.H0_H0 ;  /* 0x20000011ff117230 */ /* 0x008fe20000004100 */
[----:B------:R-:W1:Y:S01]  /*46f0*/  MUFU.EX2 R140, R140 ;  /* 0x0000008c008c7308 */ /* 0x000e620000000800 */
[----:B------:R-:W-:Y:S01]  /*4700*/  FMUL.FTZ R129, R116, R129 ;  /* 0x0000008174817220 */ /* 0x000fe20000410000 */
[----:B------:R-:W-:Y:S01]  /*4710*/  HADD2.F32 R12, -RZ, R12.H0_H0 ;  /* 0x2000000cff0c7230 */ /* 0x000fe20000004100 */
[----:B------:R-:W-:Y:S01]  /*4720*/  FSEL R142, R15, RZ, !P4 ;  /* 0x000000ff0f8e7208 */ /* 0x000fe20006000000 */
[----:B------:R-:W-:Y:S01]  /*4730*/  HADD2.F32 R15, -RZ, R128.H0_H0 ;  /* 0x20000080ff0f7230 */ /* 0x000fe20000004100 */
[----:B------:R-:W-:Y:S01]  /*4740*/  FSEL R157, R134, RZ, !P2 ;  /* 0x000000ff869d7208 */ /* 0x000fe20005000000 */
[----:B------:R-:W-:Y:S01]  /*4750*/  FMUL.FTZ R17, R112, R17 ;  /* 0x0000001170117220 */ /* 0x000fe20000410000 */
[----:B------:R-:W-:Y:S01]  /*4760*/  FSEL R158, R158, 1, !P2 ;  /* 0x3f8000009e9e7808 */ /* 0x000fe20005000000 */
[----:B------:R-:W2:Y:S01]  /*4770*/  MUFU.EX2 R139, R139 ;  /* 0x0000008b008b7308 */ /* 0x000ea20000000800 */
[----:B------:R-:W-:Y:S01]  /*4780*/  FMUL.FTZ R147, R16, R81 ;  /* 0x0000005110937220 */ /* 0x000fe20000410000 */
[----:B------:R-:W-:Y:S01]  /*4790*/  ISETP.GE.U32.AND P2, PT, R32, R127, PT ;  /* 0x0000007f2000720c */ /* 0x000fe20003f46070 */
[----:B------:R-:W-:Y:S01]  /*47a0*/  FMUL.FTZ R12, R119, R12 ;  /* 0x0000000c770c7220 */ /* 0x000fe20000410000 */
[----:B------:R-:W-:Y:S01]  /*47b0*/  FSEL R154, R129, RZ, !P3 ;  /* 0x000000ff819a7208 */ /* 0x000fe20005800000 */
[----:B------:R-:W3:Y:S01]  /*47c0*/  LDS.U16 R128, [R75+0x14] ;  /* 0x000014004b807984 */ /* 0x000ee20000000400 */
[----:B----4-:R-:W-:Y:S01]  /*47d0*/  FSEL R155, R155, 1, !P3 ;  /* 0x3f8000009b9b7808 */ /* 0x010fe20005800000 */
[----:B------:R-:W-:Y:S01]  /*47e0*/  FMUL.FTZ R15, R118, R15 ;  /* 0x0000000f760f7220 */ /* 0x000fe20000410000 */
[----:B------:R-:W-:Y:S01]  /*47f0*/  ISETP.GE.U32.AND P3, PT, R33, R127, PT ;  /* 0x0000007f2100720c */ /* 0x000fe20003f66070 */
[----:B------:R-:W-:Y:S01]  /*4800*/  FMUL.FTZ R149, R16, R82 ;  /* 0x0000005210957220 */ /* 0x000fe20000410000 */
[----:B------:R-:W-:Y:S01]  /*4810*/  FSEL R148, R17, RZ, !P2 ;  /* 0x000000ff11947208 */ /* 0x000fe20005000000 */
[----:B------:R-:W-:Y:S01]  /*4820*/  HADD2.F32 R14, -RZ, R14.H0_H0 ;  /* 0x2000000eff0e7230 */ /* 0x000fe20000004100 */
[----:B------:R-:W4:Y:S01]  /*4830*/  LDS.U16 R17, [R75+0x16] ;  /* 0x000016004b117984 */ /* 0x000f220000000400 */
[----:B------:R-:W0:Y:S01]  /*4840*/  MUFU.EX2 R147, R147 ;  /* 0x0000009300937308 */ /* 0x000e220000000800 */
[----:B------:R-:W-:-:S02]  /*4850*/  FSEL R141, R141, 1, !P4 ;  /* 0x3f8000008d8d7808 */ /* 0x000fc40006000000 */
[----:B------:R-:W-:Y:S01]  /*4860*/  FSEL R150, R12, RZ, !P3 ;  /* 0x000000ff0c967208 */ /* 0x000fe20005800000 */
[----:B------:R-:W-:Y:S01]  /*4870*/  FMUL.FTZ R12, R158, R155 ;  /* 0x0000009b9e0c7220 */ /* 0x000fe20000410000 */
[----:B------:R-:W-:Y:S01]  /*4880*/  FSEL R146, R15, RZ, !P1 ;  /* 0x000000ff0f927208 */ /* 0x000fe20004800000 */
[----:B------:R-:W-:Y:S01]  /*4890*/  FMUL.FTZ R151, R16, R83 ;  /* 0x0000005310977220 */ /* 0x000fe20000410000 */
[----:B------:R-:W3:Y:S01]  /*48a0*/  LDS.U16 R15, [R75+0x18] ;  /* 0x000018004b0f7984 */ /* 0x000ee20000000400 */
[----:B------:R-:W-:Y:S01]  /*48b0*/  FMUL.FTZ R14, R111, R14 ;  /* 0x0000000e6f0e7220 */ /* 0x000fe20000410000 */
[----:B------:R-:W4:Y:S01]  /*48c0*/  MUFU.EX2 R149, R149 ;  /* 0x0000009500957308 */ /* 0x000f220000000800 */
[----:B------:R-:W-:Y:S01]  /*48d0*/  ISETP.GE.U32.AND P4, PT, R34, R127, PT ;  /* 0x0000007f2200720c */ /* 0x000fe20003f86070 */
[----:B------:R-:W-:Y:S01]  /*48e0*/  FMUL.FTZ R129, R141, R12 ;  /* 0x0000000c8d817220 */ /* 0x000fe20000410000 */
[----:B-1----:R-:W-:Y:S01]  /*48f0*/  FSEL R140, R140, 1, !P5 ;  /* 0x3f8000008c8c7808 */ /* 0x002fe20006800000 */
[----:B------:R-:W-:Y:S01]  /*4900*/  FMUL.FTZ R153, R16, R84 ;  /* 0x0000005410997220 */ /* 0x000fe20000410000 */
[----:B------:R-:W1:Y:S01]  /*4910*/  LDS.U16 R12, [R75+0x1a] ;  /* 0x00001a004b0c7984 */ /* 0x000e620000000400 */
[----:B------:R-:W-:Y:S01]  /*4920*/  FMUL.FTZ R130, R113, R130 ;  /* 0x0000008271827220 */ /* 0x000fe20000410000 */
[----:B------:R-:W-:Y:S01]  /*4930*/  FSEL R152, R14, RZ, !P4 ;  /* 0x000000ff0e987208 */ /* 0x000fe20006000000 */
[----:B------:R-:W3:Y:S01]  /*4940*/  MUFU.EX2 R151, R151 ;  /* 0x0000009700977308 */ /* 0x000ee20000000800 */
[----:B--2---:R-:W-:Y:S01]  /*4950*/  FSEL R139, R139, 1, !P6 ;  /* 0x3f8000008b8b7808 */ /* 0x004fe20007000000 */
[----:B------:R-:W-:Y:S01]  /*4960*/  FMUL.FTZ R14, R140, R129 ;  /* 0x000000818c0e7220 */ /* 0x000fe20000410000 */
[----:B0-----:R-:W-:Y:S01]  /*4970*/  HADD2.F32 R129, -RZ, R13.H0_H0 ;  /* 0x2000000dff817230 */ /* 0x001fe20000004100 */
[----:B------:R-:W-:Y:S01]  /*4980*/  FMUL.FTZ R159, R16, R85 ;  /* 0x00000055109f7220 */ /* 0x000fe20000410000 */
[----:B------:R-:W0:Y:S01]  /*4990*/  LDS.U16 R13, [R75+0x1c] ;  /* 0x00001c004b0d7984 */ /* 0x000e220000000400 */
[----:B------:R-:W-:Y:S01]  /*49a0*/  FSEL R144, R130, RZ, !P6 ;  /* 0x000000ff82907208 */ /* 0x000fe20007000000 */
[C---:B------:R-:W-:Y:S01]  /*49b0*/  FMUL.FTZ R160, R16.reuse, R86 ;  /* 0x0000005610a07220 */ /* 0x040fe20000410000 */
[----:B------:R-:W2:Y:S01]  /*49c0*/  MUFU.EX2 R153, R153 ;  /* 0x0000009900997308 */ /* 0x000ea20000000800 */
[----:B------:R-:W-:-:S02]  /*49d0*/  FMUL.FTZ R137, R16, R87 ;  /* 0x0000005710897220 */ /* 0x000fc40000410000 */
[C---:B------:R-:W-:Y:S02]  /*49e0*/  FMUL.FTZ R138, R16.reuse, R88 ;  /* 0x00000058108a7220 */ /* 0x040fe40000410000 */
[C---:B------:R-:W-:Y:S02]  /*49f0*/  FMUL.FTZ R135, R16.reuse, R89 ;  /* 0x0000005910877220 */ /* 0x040fe40000410000 */
[C---:B------:R-:W-:Y:S02]  /*4a00*/  FMUL.FTZ R136, R16.reuse, R90 ;  /* 0x0000005a10887220 */ /* 0x040fe40000410000 */
[----:B------:R-:W-:Y:S02]  /*4a10*/  FMUL.FTZ R130, R16, R91 ;  /* 0x0000005b10827220 */ /* 0x000fe40000410000 */
[----:B------:R-:W-:Y:S02]  /*4a20*/  FMUL.FTZ R132, R139, R14 ;  /* 0x0000000e8b847220 */ /* 0x000fe40000410000 */
[----:B------:R-:W-:Y:S01]  /*4a30*/  FFMA.FTZ R16, R157, R155, R154 ;  /* 0x0000009b9d107223 */ /* 0x000fe2000001009a */
[----:B------:R-:W0:Y:S01]  /*4a40*/  LDS.U16 R14, [R75+0x1e] ;  /* 0x00001e004b0e7984 */ /* 0x000e220000000400 */
[----:B------:R-:W1:Y:S01]  /*4a50*/  MUFU.EX2 R159, R159 ;  /* 0x0000009f009f7308 */ /* 0x000e620000000800 */
[----:B------:R-:W-:Y:S01]  /*4a60*/  FSEL R147, R147, 1, !P1 ;  /* 0x3f80000093937808 */ /* 0x000fe20004800000 */
[----:B------:R-:W-:Y:S01]  /*4a70*/  FFMA.FTZ R16, R141, R16, R142 ;  /* 0x000000108d107223 */ /* 0x000fe2000001008e */
[----:B------:R-:W-:-:S02]  /*4a80*/  FSEL R143, R143, RZ, !P5 ;  /* 0x000000ff8f8f7208 */ /* 0x000fc40006800000 */
[----:B----4-:R-:W-:Y:S01]  /*4a90*/  FSEL R149, R149, 1, !P2 ;  /* 0x3f80000095957808 */ /* 0x010fe20005000000 */
[----:B------:R-:W-:Y:S02]  /*4aa0*/  FMUL.FTZ R132, R147, R132 ;  /* 0x0000008493847220 */ /* 0x000fe40000410000 */
[----:B------:R-:W4:Y:S01]  /*4ab0*/  MUFU.EX2 R160, R160 ;  /* 0x000000a000a07308 */ /* 0x000f220000000800 */
[----:B------:R-:W-:Y:S01]  /*4ac0*/  FFMA.FTZ R16, R140, R16, R143 ;  /* 0x000000108c107223 */ /* 0x000fe2000001008f */
[----:B---3--:R-:W-:Y:S01]  /*4ad0*/  FSEL R151, R151, 1, !P3 ;  /* 0x3f80000097977808 */ /* 0x008fe20005800000 */
[----:B------:R-:W-:Y:S02]  /*4ae0*/  FMUL.FTZ R132, R149, R132 ;  /* 0x0000008495847220 */ /* 0x000fe40000410000 */
[----:B------:R-:W-:Y:S01]  /*4af0*/  FFMA.FTZ R16, R139, R16, R144 ;  /* 0x000000108b107223 */ /* 0x000fe20000010090 */
[----:B------:R-:W-:Y:S01]  /*4b00*/  ISETP.GE.U32.AND P5, PT, R35, R127, PT ;  /* 0x0000007f2300720c */ /* 0x000fe20003fa6070 */
[----:B------:R-:W-:Y:S01]  /*4b10*/  FMUL.FTZ R129, R120, R129 ;  /* 0x0000008178817220 */ /* 0x000fe20000410000 */
[----:B--2---:R-:W-:Y:S01]  /*4b20*/  FSEL R153, R153, 1, !P4 ;  /* 0x3f80000099997808 */ /* 0x004fe20006000000 */
[----:B------:R-:W-:-:S02]  /*4b30*/  FMUL.FTZ R132, R151, R132 ;  /* 0x0000008497847220 */ /* 0x000fc40000410000 */
[----:B------:R-:W-:Y:S01]  /*4b40*/  FFMA.FTZ R16, R147, R16, R146 ;  /* 0x0000001093107223 */ /* 0x000fe20000010092 */
[----:B------:R-:W-:Y:S01]  /*4b50*/  ISETP.GE.U32.AND P6, PT, R36, R127, PT ;  /* 0x0000007f2400720c */ /* 0x000fe20003fc6070 */
[----:B------:R-:W2:Y:S01]  /*4b60*/  MUFU.EX2 R137, R137 ;  /* 0x0000008900897308 */ /* 0x000ea20000000800 */
[----:B-1----:R-:W-:Y:S01]  /*4b70*/  FSEL R159, R159, 1, !P5 ;  /* 0x3f8000009f9f7808 */ /* 0x002fe20006800000 */
[----:B------:R-:W-:Y:S01]  /*4b80*/  FMUL.FTZ R132, R153, R132 ;  /* 0x0000008499847220 */ /* 0x000fe20000410000 */
[----:B------:R-:W-:Y:S01]  /*4b90*/  FSEL R156, R129, RZ, !P5 ;  /* 0x000000ff819c7208 */ /* 0x000fe20006800000 */
[----:B------:R-:W-:Y:S01]  /*4ba0*/  FFMA.FTZ R16, R149, R16, R148 ;  /* 0x0000001095107223 */ /* 0x000fe20000010094 */
[----:B------:R-:W-:Y:S01]  /*4bb0*/  HADD2.F32 R129, -RZ, R128.H0_H0 ;  /* 0x20000080ff817230 */ /* 0x000fe20000004100 */
[----:B----4-:R-:W-:Y:S01]  /*4bc0*/  FSEL R160, R160, 1, !P6 ;  /* 0x3f800000a0a07808 */ /* 0x010fe20007000000 */
[----:B------:R-:W-:Y:S01]  /*4bd0*/  FMUL.FTZ R131, R159, R132 ;  /* 0x000000849f837220 */ /* 0x000fe20000410000 */
[----:B------:R-:W1:Y:S01]  /*4be0*/  MUFU.EX2 R138, R138 ;  /* 0x0000008a008a7308 */ /* 0x000e620000000800 */
[----:B------:R-:W-:Y:S01]  /*4bf0*/  FFMA.FTZ R128, R151, R16, R150 ;  /* 0x0000001097807223 */ /* 0x000fe20000010096 */
[----:B------:R-:W-:Y:S01]  /*4c00*/  HADD2.F32 R16, -RZ, R17.H0_H0 ;  /* 0x20000011ff107230 */ /* 0x000fe20000004100 */
[----:B------:R-:W-:-:S02]  /*4c10*/  FMUL.FTZ R129, R110, R129 ;  /* 0x000000816e817220 */ /* 0x000fc40000410000 */
[----:B------:R-:W-:Y:S02]  /*4c20*/  FMUL.FTZ R132, R160, R131 ;  /* 0x00000083a0847220 */ /* 0x000fe40000410000 */
[----:B------:R-:W-:Y:S01]  /*4c30*/  FFMA.FTZ R131, R153, R128, R152 ;  /* 0x0000008099837223 */ /* 0x000fe20000010098 */
[----:B------:R-:W3:Y:S01]  /*4c40*/  MUFU.EX2 R135, R135 ;  /* 0x0000008700877308 */ /* 0x000ee20000000800 */
[----:B------:R-:W-:Y:S01]  /*4c50*/  HADD2.F32 R128, -RZ, R15.H0_H0 ;  /* 0x2000000fff807230 */ /* 0x000fe20000004100 */
[----:B------:R-:W-:Y:S01]  /*4c60*/  FMUL.FTZ R16, R121, R16 ;  /* 0x0000001079107220 */ /* 0x000fe20000410000 */
[----:B------:R-:W-:Y:S01]  /*4c70*/  ISETP.GE.U32.AND P1, PT, R37, R127, PT ;  /* 0x0000007f2500720c */ /* 0x000fe20003f26070 */
[----:B------:R-:W-:Y:S01]  /*4c80*/  FFMA.FTZ R131, R159, R131, R156 ;  /* 0x000000839f837223 */ /* 0x000fe2000001009c */
[----:B------:R-:W-:Y:S01]  /*4c90*/  FSEL R161, R129, RZ, !P6 ;  /* 0x000000ff81a17208 */ /* 0x000fe20007000000 */
[----:B------:R-:W-:Y:S02]  /*4ca0*/  HADD2.F32 R15, -RZ, R12.H0_H0 ;  /* 0x2000000cff0f7230 */ /* 0x000fe40000004100 */
[----:B------:R-:W4:Y:S01]  /*4cb0*/  MUFU.EX2 R136, R136 ;  /* 0x0000008800887308 */ /* 0x000f220000000800 */
[----:B------:R-:W-:Y:S01]  /*4cc0*/  FMUL.FTZ R128, R109, R128 ;  /* 0x000000806d807220 */ /* 0x000fe20000410000 */
[----:B------:R-:W-:Y:S01]  /*4cd0*/  ISETP.GE.U32.AND P2, PT, R38, R127, PT ;  /* 0x0000007f2600720c */ /* 0x000fe20003f46070 */
[----:B------:R-:W-:Y:S01]  /*4ce0*/  FFMA.FTZ R131, R160, R131, R161 ;  /* 0x00000083a0837223 */ /* 0x000fe200000100a1 */
[----:B--2---:R-:W-:-:S02]  /*4cf0*/  FSEL R137, R137, 1, !P1 ;  /* 0x3f80000089897808 */ /* 0x004fc40004800000 */
[----:B------:R-:W-:Y:S02]  /*4d00*/  FSEL R134, R16, RZ, !P1 ;  /* 0x000000ff10867208 */ /* 0x000fe40004800000 */
[----:B------:R-:W2:Y:S01]  /*4d10*/  MUFU.EX2 R130, R130 ;  /* 0x0000008200827308 */ /* 0x000ea20000000800 */
[----:B0-----:R-:W-:Y:S01]  /*4d20*/  HADD2.F32 R13, -RZ, R13.H0_H0 ;  /* 0x2000000dff0d7230 */ /* 0x001fe20000004100 */
[----:B------:R-:W-:Y:S01]  /*4d30*/  FMUL.FTZ R15, R122, R15 ;  /* 0x0000000f7a0f7220 */ /* 0x000fe20000410000 */
[----:B------:R-:W-:Y:S01]  /*4d40*/  ISETP.GE.U32.AND P3, PT, R39, R127, PT ;  /* 0x0000007f2700720c */ /* 0x000fe20003f66070 */
[C---:B------:R-:W-:Y:S01]  /*4d50*/  FFMA.FTZ R131, R137.reuse, R131, R134 ;  /* 0x0000008389837223 */ /* 0x040fe20000010086 */
[----:B-1----:R-:W-:Y:S02]  /*4d60*/  FSEL R138, R138, 1, !P2 ;  /* 0x3f8000008a8a7808 */ /* 0x002fe40005000000 */
[----:B------:R-:W-:Y:S01]  /*4d70*/  FSEL R133, R128, RZ, !P2 ;  /* 0x000000ff80857208 */ /* 0x000fe20005000000 */
[----:B------:R-:W-:Y:S01]  /*4d80*/  FMUL.FTZ R17, R137, R132 ;  /* 0x0000008489117220 */ /* 0x000fe20000410000 */
[----:B------:R-:W-:Y:S01]  /*4d90*/  HADD2.F32 R14, -RZ, R14.H0_H0 ;  /* 0x2000000eff0e7230 */ /* 0x000fe20000004100 */
[----:B------:R-:W-:Y:S01]  /*4da0*/  FMUL.FTZ R13, R108, R13 ;  /* 0x0000000d6c0d7220 */ /* 0x000fe20000410000 */
[----:B------:R-:W-:-:S02]  /*4db0*/  ISETP.GE.U32.AND P4, PT, R40, R127, PT ;  /* 0x0000007f2800720c */ /* 0x000fc40003f86070 */
[----:B---3--:R-:W-:Y:S02]  /*4dc0*/  FSEL R135, R135, 1, !P3 ;  /* 0x3f80000087877808 */ /* 0x008fe40005800000 */
[----:B------:R-:W-:Y:S01]  /*4dd0*/  FSEL R132, R15, RZ, !P3 ;  /* 0x000000ff0f847208 */ /* 0x000fe20005800000 */
[C---:B------:R-:W-:Y:S02]  /*4de0*/  FFMA.FTZ R15, R138.reuse, R131, R133 ;  /* 0x000000838a0f7223 */ /* 0x040fe40000010085 */
[----:B------:R-:W-:Y:S01]  /*4df0*/  FMUL.FTZ R12, R138, R17 ;  /* 0x000000118a0c7220 */ /* 0x000fe20000410000 */
[----:B------:R-:W-:Y:S01]  /*4e00*/  ISETP.GE.U32.AND P5, PT, R41, R127, PT ;  /* 0x0000007f2900720c */ /* 0x000fe20003fa6070 */
        /* <DEDUP_REMOVED lines=31> */
[----:B------:R-:W-:Y:S02]  /*5000*/  SHF.L.U32 R128, R125, 0x3, RZ ;  /* 0x000000037d807819 */ /* 0x000fe400000006ff */
[----:B------:R-:W-:-:S06]  /*5010*/  ISETP.NE.AND P2, PT, R23, 0x1f, PT ;  /* 0x0000001f1700780c */ /* 0x000fcc0003f45270 */
[----:B------:R-:W-:Y:S02]  /*5020*/  @!P0 LDS.64 R14, [R128+0x450] ;  /* 0x00045000800e8984 */ /* 0x000fe40000000a00 */
        /* <DEDUP_REMOVED lines=44> */
.L_x_4238:
[----:B------:R-:W-:Y:S05]  /*52f0*/  BSYNC B0 ;  /* 0x0000000000007941 */ /* 0x000fea0003800000 */
.L_x_4237:
[----:B------:R-:W-:Y:S01]  /*5300*/  FFMA.FTZ R134, R137, R161, R134 ;  /* 0x000000a189867223 */ /* 0x000fe20000010086 */
[----:B------:R-:W-:Y:S01]  /*5310*/  IADD3 R125, R125, 0x1, RZ ;  /* 0x000000017d7d7810 */ /* 0x000fe20007ffe0ff */
[----:B-----5:R-:W-:Y:S02]  /*5320*/  FFMA.FTZ R92, R126, R157, R92 ;  /* 0x0000009d7e5c7223 */ /* 0x020fe4000001005c */
[----:B------:R-:W-:Y:S01]  /*5330*/  FFMA.FTZ R133, R138, R134, R133 ;  /* 0x000000868a857223 */ /* 0x000fe20000010085 */
[----:B------:R-:W-:Y:S01]  /*5340*/  ISETP.GE.AND P1, PT, R125, c[0x0][0x16c], PT ;  /* 0x00005b007d007a0c */ /* 0x000fe20003f26270 */
[C---:B------:R-:W-:Y:S02]  /*5350*/  FFMA.FTZ R93, R126.reuse, R154, R93 ;  /* 0x0000009a7e5d7223 */ /* 0x040fe4000001005d */
        /* <DEDUP_REMOVED lines=17> */
[----:B------:R-:W-:Y:S01]  /*5470*/  @P1 CALL.REL.NOINC `(.L_x_4236) ;  /* 0x0000001000001944 */ /* 0x000fe20003c00000 */
[----:B------:R-:W-:Y:S05]  /*5480*/  BRA `(.L_x_4239) ;  /* 0xffffea5000007947 */ /* 0x000fea000383ffff */
.L_x_4236:
        /* <DEDUP_REMOVED lines=73> */
.L_x_4241:
[----:B------:R-:W-:Y:S05]  /*5920*/  BSYNC B0 ;  /* 0x0000000000007941 */ /* 0x000fea0003800000 */
.L_x_4240:
        /* <DEDUP_REMOVED lines=53> */
.L_x_4242:
[----:B------:R-:W-:Y:S05]  /*5c80*/  EXIT ;  /* 0x000000000000794d */ /* 0x000fea0003800000 */
.L_x_4244:
        /* <DEDUP_REMOVED lines=15> */
.L_x_5436:


//--------------------- .text._Z25selective_scan_fwd_kernelI32Selective_Scan_fwd_kernel_traitsILi32ELi16ELi1ELb0ELb1ELb0ELb1EN3c104HalfEfEEv13SSMParamsBase --------------------------
	.section	.text._Z25selective_scan_fwd_kernelI32Selective_Scan_fwd_kernel_traitsILi32ELi16ELi1ELb0ELb1ELb0ELb1EN3c104HalfEfEEv13SSMParamsBase,"ax",@progbits
	.sectioninfo	@"SHI_REGISTERS=167"
	.align	128
        .global         _Z25selective_scan_fwd_kernelI32Selective_Scan_fwd_kernel_traitsILi32ELi16ELi1ELb0ELb1ELb0ELb1EN3c104HalfEfEEv13SSMParamsBase
        .type           _Z25selective_scan_fwd_kernelI32Selective_Scan_fwd_kernel_traitsILi32ELi16ELi1ELb0ELb1ELb0ELb1EN3c104HalfEfEEv13SSMParamsBase,@function
        .size           _Z25selective_scan_fwd_kernelI32Selective_Scan_fwd_kernel_traitsILi32ELi16ELi1ELb0ELb1ELb0ELb1EN3c104HalfEfEEv13SSMParamsBase,(.L_x_5437 - _Z25selective_scan_fwd_kernelI32Selective_Scan_fwd_kernel_traitsILi32ELi16ELi1ELb0ELb1ELb0ELb1EN3c104HalfEfEEv13SSMParamsBase)
        .other          _Z25selective_scan_fwd_kernelI32Selective_Scan_fwd_kernel_traitsILi32ELi16ELi1ELb0ELb1ELb0ELb1EN3c104HalfEfEEv13SSMParamsBase,@"STO_CUDA_ENTRY STV_DEFAULT"
_Z25selective_scan_fwd_kernelI32Selective_Scan_fwd_kernel_traitsILi32ELi16ELi1ELb0ELb1ELb0ELb1EN3c104HalfEfEEv13SSMParamsBase:
.text._Z25selective_scan_fwd_kernelI32Selective_Scan_fwd_kernel_traitsILi32ELi16ELi1ELb0ELb1ELb0ELb1EN3c104HalfEfEEv13SSMParamsBase:
        /* <DEDUP_REMOVED lines=31> */
[----:B------:R-:W-:Y:S01]  /*01f0*/  IMAD R2, R9, R3, R2 ;  /* 0x0000000309027224 */ /* 0x000fe200078e0202 */
        /* <DEDUP_REMOVED lines=13> */
[----:B------:R-:W-:Y:S01]  /*02d0*/  IMAD R9, R77, c[0x0][0x194], R4 ;  /* 0x000065004d097a24 */ /* 0x000fe200078e0204 */
[----:B------:R-:W1:Y:S01]  /*02e0*/  S2R R74, SR_LANEID ;  /* 0x00000000004a7919 */ /* 0x000e620000000000 */
[----:B------:R-:W-:-:S04]  /*02f0*/  IMAD.WIDE.U32 R4, R81, c[0x0][0x1e8], RZ ;  /* 0x00007a0051047a25 */ /* 0x000fc800078e00ff */
[C---:B------:R-:W-:Y:S02]  /*0300*/  IMAD R13, R81.reuse, c[0x0][0x1ec], R10 ;  /* 0x00007b00510d7a24 */ /* 0x040fe400078e020a */
[C---:B------:R-:W-:Y:S02]  /*0310*/  IMAD.WIDE.U32 R2, R81.reuse, c[0x0][0x1d8], RZ ;  /* 0x0000760051027a25 */ /* 0x040fe400078e00ff */
[----:B------:R-:W-:Y:S02]  /*0320*/  @P0 IADD3 R0, R0, 0x1, RZ ;  /* 0x0000000100000810 */ /* 0x000fe40007ffe0ff */
[----:B------:R-:W-:Y:S01]  /*0330*/  IMAD R11, R81, c[0x0][0x1dc], R8 ;  /* 0x00007700510b7a24 */ /* 0x000fe200078e0208 */
[----:B------:R-:W-:Y:S01]  /*0340*/  IADD3 R5, R5, R13, RZ ;  /* 0x0000000d05057210 */ /* 0x000fe20007ffe0ff */
[----:B------:R-:W-:Y:S01]  /*0350*/  IMAD.WIDE.U32 R6, R77, c[0x0][0x190], RZ ;  /* 0x000064004d067a25 */ /* 0x000fe200078e00ff */
[----:B0-----:R-:W-:Y:S02]  /*0360*/  LOP3.LUT R75, R96, 0x1f, RZ, 0xc0, !PT ;  /* 0x0000001f604b7812 */ /* 0x001fe400078ec0ff */
[----:B------:R-:W-:Y:S01]  /*0370*/  @!P2 IADD3 R0, -R0, RZ, RZ ;  /* 0x000000ff0000a210 */ /* 0x000fe20007ffe1ff */
[----:B------:R-:W-:Y:S01]  /*0380*/  IMAD.IADD R3, R3, 0x1, R11 ;  /* 0x0000000103037824 */ /* 0x000fe200078e020b */
[----:B------:R-:W-:Y:S01]  /*0390*/  @!P1 LOP3.LUT R0, RZ, c[0x0][0x178], RZ, 0x33, !PT ;  /* 0x00005e00ff009a12 */ /* 0x000fe200078e33ff */
[----:B------:R-:W-:Y:S01]  /*03a0*/  IMAD.SHL.U32 R56, R96, 0x10, RZ ;  /* 0x0000001060387824 */ /* 0x000fe200078e00ff */
[----:B------:R-:W-:Y:S01]  /*03b0*/  IADD3 R9, R7, R9, RZ ;  /* 0x0000000907097210 */ /* 0x000fe20007ffe0ff */
[----:B------:R-:W-:-:S02]  /*03c0*/  IMAD R10, R107, c[0x0][0x1d0], RZ ;  /* 0x000074006b0a7a24 */ /* 0x000fc400078e02ff */
[----:B------:R-:W-:Y:S01]  /*03d0*/  IMAD.MOV.U32 R8, RZ, RZ, R6 ;  /* 0x000000ffff087224 */ /* 0x000fe200078e0006 */
[----:B------:R-:W-:Y:S01]  /*03e0*/  LOP3.LUT R6, R75, 0xfffffe00, R56, 0xf8, !PT ;  /* 0xfffffe004b067812 */ /* 0x000fe200078ef838 */
[----:B------:R-:W-:Y:S01]  /*03f0*/  IMAD.WIDE.U32 R2, R77, c[0x0][0x1d0], R2 ;  /* 0x000074004d027a25 */ /* 0x000fe200078e0002 */
[----:B------:R-:W-:Y:S02]  /*0400*/  IADD3 R69, R56, 0x1, RZ ;  /* 0x0000000138457810 */ /* 0x000fe40007ffe0ff */
[----:B------:R-:W-:Y:S01]  /*0410*/  SHF.R.S32.HI R7, RZ, 0x1f, R6 ;  /* 0x0000001fff077819 */ /* 0x000fe20000011406 */
[----:B------:R-:W-:Y:S01]  /*0420*/  IMAD R12, R107, c[0x0][0x1e0], RZ ;  /* 0x000078006b0c7a24 */ /* 0x000fe200078e02ff */
[----:B------:R-:W-:Y:S01]  /*0430*/  IADD3 R11, P0, R6, R2, RZ ;  /* 0x00000002060b7210 */ /* 0x000fe20007f1e0ff */
[C---:B------:R-:W-:Y:S01]  /*0440*/  IMAD R15, R77.reuse, c[0x0][0x1d4], R10 ;  /* 0x000075004d0f7a24 */ /* 0x040fe200078e020a */
[----:B------:R-:W-:Y:S01]  /*0450*/  SHF.R.S32.HI R10, RZ, 0x1f, R0 ;  /* 0x0000001fff0a7819 */ /* 0x000fe20000011400 */
[----:B------:R-:W-:Y:S01]  /*0460*/  IMAD.WIDE.U32 R4, R77, c[0x0][0x1e0], R4 ;  /* 0x000078004d047a25 */ /* 0x000fe200078e0004 */
[----:B------:R-:W-:-:S02]  /*0470*/  IADD3 R68, R56, 0x2, RZ ;  /* 0x0000000238447810 */ /* 0x000fc40007ffe0ff */
[----:B------:R-:W-:Y:S01]  /*0480*/  IADD3 R67, R56, 0x3, RZ ;  /* 0x0000000338437810 */ /* 0x000fe20007ffe0ff */
[----:B------:R-:W-:Y:S01]  /*0490*/  IMAD R17, R77, c[0x0][0x1e4], R12 ;  /* 0x000079004d117a24 */ /* 0x000fe200078e020c */
[----:B------:R-:W-:Y:S01]  /*04a0*/  IADD3 R87, P1, R6, R4, RZ ;  /* 0x0000000406577210 */ /* 0x000fe20007f3e0ff */
[----:B------:R-:W-:Y:S01]  /*04b0*/  IMAD R13, R10, c[0x0][0x1a8], RZ ;  /* 0x00006a000a0d7a24 */ /* 0x000fe200078e02ff */
[C---:B------:R-:W-:Y:S01]  /*04c0*/  IADD3.X R10, R7.reuse, R3, R15, P0, !PT ;  /* 0x00000003070a7210 */ /* 0x040fe200007fe40f */
[C---:B------:R-:W-:Y:S01]  /*04d0*/  IMAD.WIDE.U32 R2, R0.reuse, c[0x0][0x1a8], R8 ;  /* 0x00006a0000027a25 */ /* 0x040fe200078e0008 */
[----:B------:R-:W-:Y:S02]  /*04e0*/  IADD3.X R4, R7, R5, R17, P1, !PT ;  /* 0x0000000507047210 */ /* 0x000fe40000ffe411 */
[----:B------:R-:W-:Y:S01]  /*04f0*/  LEA R8, P1, R11, c[0x0][0x240], 0x1 ;  /* 0x000090000b087a11 */ /* 0x000fe200078208ff */
[----:B------:R-:W-:Y:S01]  /*0500*/  IMAD R13, R0, c[0x0][0x1ac], R13 ;  /* 0x00006b00000d7a24 */ /* 0x000fe200078e020d */
[----:B------:R-:W-:Y:S01]  /*0510*/  LEA R82, P2, R87, c[0x0][0x248], 0x1 ;  /* 0x0000920057527a11 */ /* 0x000fe200078408ff */
[----:B------:R-:W-:Y:S01]  /*0520*/  IMAD R0, R77, c[0x0][0x164], R81 ;  /* 0x000059004d007a24 */ /* 0x000fe200078e0251 */
[----:B------:R-:W-:Y:S01]  /*0530*/  LEA.HI.X R9, R11, c[0x0][0x244], R10, 0x1, P1 ;  /* 0x000091000b097a11 */ /* 0x000fe200008f0c0a */
[C---:B------:R-:W-:Y:S01]  /*0540*/  IMAD R10, R79.reuse, c[0x0][0x180], RZ ;  /* 0x000060004f0a7a24 */ /* 0x040fe200078e02ff */
[C---:B------:R-:W-:Y:S01]  /*0550*/  LEA R43, P0, R2.reuse, c[0x0][0x228], 0x1 ;  /* 0x00008a00022b7a11 */ /* 0x040fe200078008ff */
[----:B------:R-:W-:Y:S01]  /*0560*/  IMAD R12, R79, c[0x0][0x1b8], RZ ;  /* 0x00006e004f0c7a24 */ /* 0x000fe200078e02ff */
[----:B------:R-:W-:Y:S01]  /*0570*/  IADD3 R41, R3, R13, RZ ;  /* 0x0000000d03297210 */ /* 0x000fe20007ffe0ff */
[----:B------:R-:W-:Y:S01]  /*0580*/  IMAD R73, R81, c[0x0][0x184], R10 ;  /* 0x0000610051497a24 */ /* 0x000fe200078e020a */
[----:B------:R-:W-:Y:S01]  /*0590*/  LEA.HI.X R87, R87, c[0x0][0x24c], R4, 0x1, P2 ;  /* 0x0000930057577a11 */ /* 0x000fe200010f0c04 */
[----:B------:R-:W-:Y:S01]  /*05a0*/  IMAD.WIDE.U32 R4, R81, c[0x0][0x180], RZ ;  /* 0x0000600051047a25 */ /* 0x000fe200078e00ff */
[----:B------:R-:W-:-:S02]  /*05b0*/  LEA.HI.X R41, R2, c[0x0][0x22c], R41, 0x1, P0 ;  /* 0x00008b0002297a11 */ /* 0x000fc400000f0c29 */
[C---:B------:R-:W-:Y:S01]  /*05c0*/  IADD3 R66, R56.reuse, 0x4, RZ ;  /* 0x0000000438427810 */ /* 0x040fe20007ffe0ff */
[C---:B------:R-:W-:Y:S01]  /*05d0*/  IMAD.WIDE.U32 R2, R81.reuse, c[0x0][0x1b8], RZ ;  /* 0x00006e0051027a25 */ /* 0x040fe200078e00ff */
[C---:B------:R-:W-:Y:S02]  /*05e0*/  IADD3 R65, R56.reuse, 0x6, RZ ;  /* 0x0000000638417810 */ /* 0x040fe40007ffe0ff */
[----:B------:R-:W-:Y:S01]  /*05f0*/  IADD3 R64, R56, 0x7, RZ ;  /* 0x0000000738407810 */ /* 0x000fe20007ffe0ff */
[----:B------:R-:W-:Y:S01]  /*0600*/  IMAD R0, R0, c[0x0][0x174], RZ ;  /* 0x00005d0000007a24 */ /* 0x000fe200078e02ff */
[C---:B------:R-:W-:Y:S01]  /*0610*/  IADD3 R63, R56.reuse, 0x8, RZ ;  /* 0x00000008383f7810 */ /* 0x040fe20007ffe0ff */
[----:B------:R-:W-:Y:S01]  /*0620*/  IMAD R71, R81, c[0x0][0x1bc], R12 ;  /* 0x00006f0051477a24 */ /* 0x000fe200078e020c */
[C---:B------:R-:W-:Y:S01]  /*0630*/  IADD3 R62, R56.reuse, 0x9, RZ ;  /* 0x00000009383e7810 */ /* 0x040fe20007ffe0ff */
[----:B------:R-:W-:Y:S01]  /*0640*/  IMAD.MOV.U32 R72, RZ, RZ, RZ ;  /* 0x000000ffff487224 */ /* 0x000fe200078e00ff */
[----:B------:R-:W-:Y:S01]  /*0650*/  IADD3 R61, R56, 0xa, RZ ;  /* 0x0000000a383d7810 */ /* 0x000fe20007ffe0ff */
[----:B------:R-:W-:Y:S01]  /*0660*/  IMAD R70, R0, c[0x0][0x16c], RZ ;  /* 0x00005b0000467a24 */ /* 0x000fe200078e02ff */
[C---:B------:R-:W-:Y:S01]  /*0670*/  IADD3 R60, R56.reuse, 0xb, RZ ;  /* 0x0000000b383c7810 */ /* 0x040fe20007ffe0ff */
[----:B------:R-:W-:Y:S01]  /*0680*/  IMAD.IADD R71, R3, 0x1, R71 ;  /* 0x0000000103477824 */ /* 0x000fe200078e0247 */
[----:B------:R-:W-:-:S02]  /*0690*/  IADD3 R59, R56, 0xc, RZ ;  /* 0x0000000c383b7810 */ /* 0x000fc40007ffe0ff */
[C---:B------:R-:W-:Y:S02]  /*06a0*/  IADD3 R58, R56.reuse, 0xd, RZ ;  /* 0x0000000d383a7810 */ /* 0x040fe40007ffe0ff */
[C---:B------:R-:W-:Y:S02]  /*06b0*/  IADD3 R57, R56.reuse, 0xe, RZ ;  /* 0x0000000e38397810 */ /* 0x040fe40007ffe0ff */
        /* <DEDUP_REMOVED lines=17> */
.L_x_4286:
[----:B------:R-:W-:Y:S01]  /*07d0*/  BAR.SYNC.DEFER_BLOCKING 0x0 ;  /* 0x0000000000007b1d */ /* 0x000fe20000010000 */
[----:B------:R-:W-:Y:S02]  /*07e0*/  MOV R99, 0xfffffe00 ;  /* 0xfffffe0000637802 */ /* 0x000fe40000000f00 */
[----:B------:R-:W-:-:S03]  /*07f0*/  PRMT R0, RZ, 0x7610, R0 ;  /* 0x00007610ff007816 */ /* 0x000fc60000000000 */
[----:B------:R-:W-:-:S05]  /*0800*/  IMAD R99, R72, R99, c[0x0][0x168] ;  /* 0x00005a0048637624 */ /* 0x000fca00078e0263 */
[-C--:B------:R-:W-:Y:S02]  /*0810*/  ISETP.GE.AND P0, PT, R6, R99.reuse, PT ;  /* 0x000000630600720c */ /* 0x080fe40003f06270 */
[-C--:B------:R-:W-:Y:S02]  /*0820*/  ISETP.GE.AND P1, PT, R55, R99.reuse, PT ;  /* 0x000000633700720c */ /* 0x080fe40003f26270 */
[-C--:B------:R-:W-:Y:S02]  /*0830*/  ISETP.GE.AND P2, PT, R54, R99.reuse, PT ;  /* 0x000000633600720c */ /* 0x080fe40003f46270 */
[-C--:B------:R-:W-:Y:S02]  /*0840*/  ISETP.GE.AND P3, PT, R53, R99.reuse, PT ;  /* 0x000000633500720c */ /* 0x080fe40003f66270 */
[----:B------:R-:W-:-:S05]  /*0850*/  ISETP.GE.AND P4, PT, R52, R99, PT ;  /* 0x000000633400720c */ /* 0x000fca0003f86270 */
[----:B--2---:R-:W2:Y:S01]  /*0860*/  @!P0 LDG.E.U16 R0, [R8.64] ;  /* 0x0000000408008981 */ /* 0x004ea2000c1e1500 */
[-C--:B------:R-:W-:Y:S02]  /*0870*/  ISETP.GE.AND P0, PT, R22, R99.reuse, PT ;  /* 0x000000631600720c */ /* 0x080fe40003f06270 */
[----:B------:R-:W-:Y:S02]  /*0880*/  PRMT R11, RZ, 0x7610, R11 ;  /* 0x00007610ff0b7816 */ /* 0x000fe4000000000b */
[----:B------:R-:W-:Y:S02]  /*0890*/  PRMT R10, RZ, 0x7610, R10 ;  /* 0x00007610ff0a7816 */ /* 0x000fe4000000000a */
[----:B------:R-:W-:Y:S02]  /*08a0*/  PRMT R13, RZ, 0x7610, R13 ;  /* 0x00007610ff0d7816 */ /* 0x000fe4000000000d */
        /* <DEDUP_REMOVED lines=15> */
[----:B0-----:R-:W-:Y:S01]  /*09a0*/  PRMT R19, RZ, 0x7610, R19 ;  /* 0x00007610ff137816 */ /* 0x001fe20000000013 */
        /* <DEDUP_REMOVED lines=24> */
[CC--:B------:R-:W-:Y:S02]  /*0b30*/  LEA.HI.SX32 R39, R74.reuse, R74.reuse, 0x1b ;  /* 0x0000004a4a277211 */ /* 0x0c0fe400078fdaff */
[C---:B------:R-:W-:Y:S02]  /*0b40*/  IADD3 R31, R74.reuse, 0x80, RZ ;  /* 0x000000804a1f7810 */ /* 0x040fe40007ffe0ff */
[----:B------:R-:W-:Y:S02]  /*0b50*/  IADD3 R33, R74, 0xa0, RZ ;  /* 0x000000a04a217810 */ /* 0x000fe40007ffe0ff */
[----:B------:R-:W-:-:S02]  /*0b60*/  LEA.HI.SX32 R25, R25, R74, 0x1b ;  /* 0x0000004a19197211 */ /* 0x000fc400078fdaff */
[-C--:B------:R-:W-:Y:S02]  /*0b70*/  LEA.HI.SX32 R27, R27, R74.reuse, 0x1b ;  /* 0x0000004a1b1b7211 */ /* 0x080fe400078fdaff */
[-C--:B------:R-:W-:Y:S01]  /*0b80*/  LEA.HI.SX32 R29, R29, R74.reuse, 0x1b ;  /* 0x0000004a1d1d7211 */ /* 0x080fe200078fdaff */
[----:B------:R-:W-:Y:S01]  /*0b90*/  IMAD.SHL.U32 R39, R39, 0x2, RZ ;  /* 0x0000000227277824 */ /* 0x000fe200078e00ff */
[-C--:B------:R-:W-:Y:S02]  /*0ba0*/  LEA.HI.SX32 R31, R31, R74.reuse, 0x1b ;  /* 0x0000004a1f1f7211 */ /* 0x080fe400078fdaff */
[----:B------:R-:W-:Y:S02]  /*0bb0*/  LEA.HI.SX32 R33, R33, R74, 0x1b ;  /* 0x0000004a21217211 */ /* 0x000fe400078fdaff */
[----:B------:R-:W-:Y:S01]  /*0bc0*/  SHF.L.U32 R38, R25, 0x1, RZ ;  /* 0x0000000119267819 */ /* 0x000fe200000006ff */
[----:B------:R-:W-:Y:S01]  /*0bd0*/  IMAD.SHL.U32 R37, R27, 0x2, RZ ;  /* 0x000000021b257824 */ /* 0x000fe200078e00ff */
[----:B------:R-:W-:-:S02]  /*0be0*/  IADD3 R25, R74, 0xc0, RZ ;  /* 0x000000c04a197810 */ /* 0x000fc40007ffe0ff */
[----:B------:R-:W-:Y:S01]  /*0bf0*/  SHF.L.U32 R36, R29, 0x1, RZ ;  /* 0x000000011d247819 */ /* 0x000fe200000006ff */
        /* <DEDUP_REMOVED lines=9> */
[----:B------:R-:W-:Y:S01]  /*0c90*/  LEA.HI.SX32 R30, R31, R74, 0x1b ;  /* 0x0000004a1f1e7211 */ /* 0x000fe200078fdaff */
[----:B------:R-:W-:Y:S01]  /*0ca0*/  IMAD.SHL.U32 R31, R29, 0x2, RZ ;  /* 0x000000021d1f7824 */ /* 0x000fe200078e00ff */
[----:B------:R-:W-:Y:S02]  /*0cb0*/  SHF.L.U32 R32, R27, 0x1, RZ ;  /* 0x000000011b207819 */ /* 0x000fe400000006ff */
        /* <DEDUP_REMOVED lines=22> */
[----:B--2---:R0:W-:Y:S02]  /*0e20*/  STS.U16 [R39], R0 ;  /* 0x0000000027007388 */ /* 0x0041e40000000400 */
[----:B0-----:R-:W-:Y:S01]  /*0e30*/  LEA.HI.SX32 R0, R33, R74, 0x1b ;  /* 0x0000004a21007211 */ /* 0x001fe200078fdaff */
[----:B------:R-:W-:Y:S01]  /*0e40*/  IMAD.SHL.U32 R33, R25, 0x2, RZ ;  /* 0x0000000219217824 */ /* 0x000fe200078e00ff */
[----:B----4-:R0:W-:Y:S04]  /*0e50*/  STS.U16 [R38+0x40], R11 ;  /* 0x0000400b26007388 */ /* 0x0101e80000000400 */
[----:B---3--:R-:W-:Y:S01]  /*0e60*/  STS.U16 [R37+0x80], R10 ;  /* 0x0000800a25007388 */ /* 0x008fe20000000400 */
[----:B------:R-:W-:-:S03]  /*0e70*/  IADD3 R25, R74, 0x1c0, RZ ;  /* 0x000001c04a197810 */ /* 0x000fc60007ffe0ff */
[----:B------:R1:W-:Y:S01]  /*0e80*/  STS.U16 [R36+0xc0], R13 ;  /* 0x0000c00d24007388 */ /* 0x0003e20000000400 */
[----:B0-----:R-:W-:-:S03]  /*0e90*/  IADD3 R11, R74, 0x160, RZ ;  /* 0x000001604a0b7810 */ /* 0x001fc60007ffe0ff */
[----:B------:R-:W-:Y:S01]  /*0ea0*/  STS.U16 [R35+0x100], R12 ;  /* 0x0001000c23007388 */ /* 0x000fe20000000400 */
[----:B------:R-:W-:-:S03]  /*0eb0*/  IMAD.SHL.U32 R29, R0, 0x2, RZ ;  /* 0x00000002001d7824 */ /* 0x000fc600078e00ff */
[----:B------:R0:W-:Y:S01]  /*0ec0*/  STS.U16 [R34+0x140], R15 ;  /* 0x0001400f22007388 */ /* 0x0001e20000000400 */
[C---:B-1----:R-:W-:Y:S01]  /*0ed0*/  IADD3 R13, R74.reuse, 0x180, RZ ;  /* 0x000001804a0d7810 */ /* 0x042fe20007ffe0ff */
[C---:B------:R-:W-:Y:S01]  /*0ee0*/  IMAD.SHL.U32 R0, R74.reuse, 0x10, RZ ;  /* 0x000000104a007824 */ /* 0x040fe200078e00ff */
[-C--:B------:R-:W-:Y:S02]  /*0ef0*/  LEA.HI.SX32 R11, R11, R74.reuse, 0x1b ;  /* 0x0000004a0b0b7211 */ /* 0x080fe400078fdaff */
[-C--:B------:R-:W-:Y:S02]  /*0f00*/  LEA.HI.SX32 R13, R13, R74.reuse, 0x1b ;  /* 0x0000004a0d0d7211 */ /* 0x080fe400078fdaff */
[----:B0-----:R-:W-:Y:S02]  /*0f10*/  IADD3 R15, R74, 0x1a0, RZ ;  /* 0x000001a04a0f7810 */ /* 0x001fe40007ffe0ff */
[-C--:B------:R-:W-:Y:S02]  /*0f20*/  LEA.HI.SX32 R25, R25, R74.reuse, 0x1b ;  /* 0x0000004a19197211 */ /* 0x080fe400078fdaff */
[----:B------:R-:W-:Y:S01]  /*0f30*/  LEA.HI.SX32 R15, R15, R74, 0x1b ;  /* 0x0000004a0f0f7211 */ /* 0x000fe200078fdaff */
[----:B------:R-:W-:Y:S01]  /*0f40*/  STS.U16 [R33+0x180], R14 ;  /* 0x0001800e21007388 */ /* 0x000fe20000000400 */
[----:B------:R-:W-:Y:S01]  /*0f50*/  SHF.L.U32 R28, R11, 0x1, RZ ;  /* 0x000000010b1c7819 */ /* 0x000fe200000006ff */
[----:B------:R-:W-:Y:S01]  /*0f60*/  IMAD.SHL.U32 R27, R13, 0x2, RZ ;  /* 0x000000020d1b7824 */ /* 0x000fe200078e00ff */
[----:B------:R-:W-:Y:S01]  /*0f70*/  SHF.L.U32 R26, R15, 0x1, RZ ;  /* 0x000000010f1a7819 */ /* 0x000fe200000006ff */
[----:B------:R-:W-:Y:S01]  /*0f80*/  STS.U16 [R32+0x1c0], R17 ;  /* 0x0001c01120007388 */ /* 0x000fe20000000400 */
[----:B------:R-:W-:Y:S01]  /*0f90*/  LEA.HI.SX32 R0, R0, R0, 0x1b ;  /* 0x0000000000007211 */ /* 0x000fe200078fdaff */
[----:B------:R-:W-:-:S02]  /*0fa0*/  IMAD.SHL.U32 R25, R25, 0x2, RZ ;  /* 0x0000000219197824 */ /* 0x000fc400078e00ff */
[----:B------:R-:W-:Y:S01]  /*0fb0*/  STS.U16 [R31+0x200], R16 ;  /* 0x000200101f007388 */ /* 0x000fe20000000400 */
[----:B------:R-:W-:-:S03]  /*0fc0*/  SHF.L.U32 R0, R0, 0x1, RZ ;  /* 0x0000000100007819 */ /* 0x000fc600000006ff */
[----:B------:R-:W-:Y:S04]  /*0fd0*/  STS.U16 [R30+0x240], R19 ;  /* 0x000240131e007388 */ /* 0x000fe80000000400 */
[----:B------:R0:W-:Y:S04]  /*0fe0*/  STS.U16 [R29+0x280], R18 ;  /* 0x000280121d007388 */ /* 0x0001e80000000400 */
[----:B------:R1:W-:Y:S04]  /*0ff0*/  STS.U16 [R28+0x2c0], R21 ;  /* 0x0002c0151c007388 */ /* 0x0003e80000000400 */
[----:B------:R2:W-:Y:S01]  /*1000*/  STS.U16 [R27+0x300], R20 ;  /* 0x000300141b007388 */ /* 0x0005e20000000400 */
[----:B------:R-:W-:-:S03]  /*1010*/  IMAD.MOV.U32 R10, RZ, RZ, R82 ;  /* 0x000000ffff0a7224 */ /* 0x000fc600078e0052 */
[----:B------:R3:W-:Y:S01]  /*1020*/  STS.U16 [R26+0x340], R23 ;  /* 0x000340171a007388 */ /* 0x0007e20000000400 */
[----:B------:R-:W-:-:S03]  /*1030*/  MOV R11, R87 ;  /* 0x00000057000b7202 */ /* 0x000fc60000000f00 */
        /* <DEDUP_REMOVED lines=24> */
[----:B---3--:R-:W-:Y:S01]  /*11c0*/  PRMT R23, RZ, 0x7610, R23 ;  /* 0x00007610ff177816 */ /* 0x008fe20000000017 */
        /* <DEDUP_REMOVED lines=44> */
[----:B------:R-:W1:Y:S04]  /*1490*/  LDS.U16 R18, [R0] ;  /* 0x0000000000127984 */ /* 0x000e680000000400 */
[----:B------:R-:W2:Y:S04]  /*14a0*/  LDS.U16 R19, [R0+0x2] ;  /* 0x0000020000137984 */ /* 0x000ea80000000400 */
[----:B------:R-:W3:Y:S04]  /*14b0*/  LDS.U16 R20, [R0+0x4] ;  /* 0x0000040000147984 */ /* 0x000ee80000000400 */
[----:B------:R-:W4:Y:S04]  /*14c0*/  LDS.U16 R21, [R0+0x6] ;  /* 0x0000060000157984 */ /* 0x000f280000000400 */
[----:B------:R-:W1:Y:S04]  /*14d0*/  LDS.U16 R23, [R0+0x8] ;  /* 0x0000080000177984 */ /* 0x000e680000000400 */
[----:B------:R-:W1:Y:S04]  /*14e0*/  LDS.U16 R98, [R0+0xa] ;  /* 0x00000a0000627984 */ /* 0x000e680000000400 */
[----:B------:R-:W2:Y:S01]  /*14f0*/  LDS.U16 R100, [R0+0xc] ;  /* 0x00000c0000647984 */ /* 0x000ea20000000400 */
[----:B0-----:R-:W-:-:S03]  /*1500*/  IMAD.MOV.U32 R101, RZ, RZ, c[0x0][0x16c] ;  /* 0x00005b00ff657624 */ /* 0x001fc600078e00ff */
[----:B------:R0:W0:Y:S04]  /*1510*/  LDS.U16 R105, [R0+0xe] ;  /* 0x00000e0000697984 */ /* 0x0000280000000400 */
[----:B------:R0:W0:Y:S04]  /*1520*/  LDS.U16 R102, [R0+0x10] ;  /* 0x0000100000667984 */ /* 0x0000280000000400 */
[----:B------:R0:W0:Y:S04]  /*1530*/  LDS.U16 R103, [R0+0x12] ;  /* 0x0000120000677984 */ /* 0x0000280000000400 */
[----:B------:R0:W0:Y:S04]  /*1540*/  LDS.U16 R97, [R0+0x14] ;  /* 0x0000140000617984 */ /* 0x0000280000000400 */
[----:B------:R0:W0:Y:S04]  /*1550*/  LDS.U16 R95, [R0+0x16] ;  /* 0x00001600005f7984 */ /* 0x0000280000000400 */
[----:B------:R0:W0:Y:S04]  /*1560*/  LDS.U16 R94, [R0+0x18] ;  /* 0x00001800005e7984 */ /* 0x0000280000000400 */
[----:B------:R0:W0:Y:S04]  /*1570*/  LDS.U16 R93, [R0+0x1a] ;  /* 0x00001a00005d7984 */ /* 0x0000280000000400 */
[----:B------:R0:W0:Y:S04]  /*1580*/  LDS.U16 R92, [R0+0x1c] ;  /* 0x00001c00005c7984 */ /* 0x0000280000000400 */
        /* <DEDUP_REMOVED lines=56> */
.L_x_4246:
[----:B0-----:R-:W-:Y:S05]  /*1910*/  BSYNC B0 ;  /* 0x0000000000007941 */ /* 0x001fea0003800000 */
.L_x_4245:
        /* <DEDUP_REMOVED lines=36> */
.L_x_4248:
[----:B------:R-:W-:Y:S05]  /*1b60*/  BSYNC B0 ;  /* 0x0000000000007941 */ /* 0x000fea0003800000 */
.L_x_4247:
        /* <DEDUP_REMOVED lines=38> */
.L_x_4250:
[----:B------:R-:W-:Y:S05]  /*1dd0*/  BSYNC B0 ;  /* 0x0000000000007941 */ /* 0x000fea0003800000 */
.L_x_4249:
        /* <DEDUP_REMOVED lines=36> */
.L_x_4252:
[----:B------:R-:W-:Y:S05]  /*2020*/  BSYNC B0 ;  /* 0x0000000000007941 */ /* 0x000fea0003800000 */
.L_x_4251:
        /* <DEDUP_REMOVED lines=38> */
.L_x_4254:
[----:B------:R-:W-:Y:S05]  /*2290*/  BSYNC B0 ;  /* 0x0000000000007941 */ /* 0x000fea0003800000 */
.L_x_4253:
        /* <DEDUP_REMOVED lines=36> */
.L_x_4256:
[----:B------:R-:W-:Y:S05]  /*24e0*/  BSYNC B0 ;  /* 0x0000000000007941 */ /* 0x000fea0003800000 */
.L_x_4255:
        /* <DEDUP_REMOVED lines=38> */
.L_x_4258:
[----:B------:R-:W-:Y:S05]  /*2750*/  BSYNC B0 ;  /* 0x0000000000007941 */ /* 0x000fea0003800000 */
.L_x_4257:
        /* <DEDUP_REMOVED lines=37> */
.L_x_4260:
[----:B------:R-:W-:Y:S05]  /*29b0*/  BSYNC B0 ;  /* 0x0000000000007941 */ /* 0x000fea0003800000 */
.L_x_4259:
        /* <DEDUP_REMOVED lines=42> */
.L_x_4262:
[----:B------:R-:W-:Y:S05]  /*2c60*/  BSYNC B0 ;  /* 0x0000000000007941 */ /* 0x000fea0003800000 */
.L_x_4261:
        /* <DEDUP_REMOVED lines=40> */
.L_x_4264:
[----:B------:R-:W-:Y:S05]  /*2ef0*/  BSYNC B0 ;  /* 0x0000000000007941 */ /* 0x000fea0003800000 */
.L_x_4263:
        /* <DEDUP_REMOVED lines=46> */
.L_x_4266:
[----:B------:R-:W-:Y:S05]  /*31e0*/  BSYNC B0 ;  /* 0x0000000000007941 */ /* 0x000fea0003800000 */
.L_x_4265:
        /* <DEDUP_REMOVED lines=33> */
.L_x_4268:
[----:B------:R-:W-:Y:S05]  /*3400*/  BSYNC B0 ;  /* 0x0000000000007941 */ /* 0x000fea0003800000 */
.L_x_4267:
        /* <DEDUP_REMOVED lines=33> */
.L_x_4270:
[----:B------:R-:W-:Y:S05]  /*3620*/  BSYNC B0 ;  /* 0x0000000000007941 */ /* 0x000fea0003800000 */
.L_x_4269:
        /* <DEDUP_REMOVED lines=33> */
.L_x_4272:
[----:B------:R-:W-:Y:S05]  /*3840*/  BSYNC B0 ;  /* 0x0000000000007941 */ /* 0x000fea0003800000 */
.L_x_4271:
        /* <DEDUP_REMOVED lines=33> */
.L_x_4274:
[----:B------:R-:W-:Y:S05]  /*3a60*/  BSYNC B0 ;  /* 0x0000000000007941 */ /* 0x000fea0003800000 */
.L_x_4273:
        /* <DEDUP_REMOVED lines=33> */
.L_x_4276:
[----:B------:R-:W-:Y:S05]  /*3c80*/  BSYNC B0 ;  /* 0x0000000000007941 */ /* 0x000fea0003800000 */
.L_x_4275:
        /* <DEDUP_REMOVED lines=20> */
[----:B------:R-:W-:Y:S01]  /*3dd0*/  ISETP.NE.AND P0, PT, R75, RZ, PT ;  /* 0x000000ff4b00720c */ /* 0x000fe20003f05270 */
[----:B------:R-:W-:-:S02]  /*3de0*/  FMUL.FTZ R119, R120, R19 ;  /* 0x0000001378777220 */ /* 0x000fc40000410000 */
[----:B------:R-:W-:Y:S01]  /*3df0*/  FMUL.FTZ R120, R121, R21 ;  /* 0x0000001579787220 */ /* 0x000fe20000410000 */
[----:B------:R-:W-:Y:S01]  /*3e00*/  ISETP.EQ.OR P0, PT, R72, RZ, P0 ;  /* 0x000000ff4800720c */ /* 0x000fe20000702670 */
[----:B------:R-:W-:Y:S02]  /*3e10*/  FMUL.FTZ R121, R123, R98 ;  /* 0x000000627b797220 */ /* 0x000fe40000410000 */
[----:B------:R-:W-:Y:S02]  /*3e20*/  FMUL.FTZ R112, R113, R106 ;  /* 0x0000006a71707220 */ /* 0x000fe40000410000 */
[----:B------:R-:W-:Y:S02]  /*3e30*/  FMUL.FTZ R114, R125, R102 ;  /* 0x000000667d727220 */ /* 0x000fe40000410000 */
[----:B------:R-:W-:Y:S02]  /*3e40*/  FMUL.FTZ R123, R124, R103 ;  /* 0x000000677c7b7220 */ /* 0x000fe40000410000 */
[----:B------:R-:W-:Y:S01]  /*3e50*/  FMUL.FTZ R126, R127, R110 ;  /* 0x0000006e7f7e7220 */ /* 0x000fe20000410000 */
[----:B------:R-:W-:Y:S01]  /*3e60*/  MOV R127, RZ ;  /* 0x000000ff007f7202 */ /* 0x000fe20000000f00 */
        /* <DEDUP_REMOVED lines=8> */
.L_x_4280:
        /* <DEDUP_REMOVED lines=73> */
[----:B----4-:R1:W-:Y:S04]  /*4380*/  STS.U16 [R38+0x40], R15 ;  /* 0x0000400f26007388 */ /* 0x0103e80000000400 */
[----:B------:R-:W-:Y:S04]  /*4390*/  STS.U16 [R37+0x80], R96 ;  /* 0x0000806025007388 */ /* 0x000fe80000000400 */
[----:B------:R-:W-:Y:S01]  /*43a0*/  STS.U16 [R36+0xc0], R129 ;  /* 0x0000c08124007388 */ /* 0x000fe20000000400 */
[----:B0-----:R-:W-:-:S03]  /*43b0*/  FMUL.FTZ R14, R17, R18 ;  /* 0x00000012110e7220 */ /* 0x001fc60000410000 */
[----:B------:R-:W-:Y:S04]  /*43c0*/  STS.U16 [R35+0x100], R128 ;  /* 0x0001008023007388 */ /* 0x000fe80000000400 */
[----:B------:R-:W-:Y:S04]  /*43d0*/  STS.U16 [R34+0x140], R131 ;  /* 0x0001408322007388 */ /* 0x000fe80000000400 */
[----:B------:R0:W-:Y:S04]  /*43e0*/  STS.U16 [R33+0x180], R12 ;  /* 0x0001800c21007388 */ /* 0x0001e80000000400 */
[----:B------:R2:W-:Y:S01]  /*43f0*/  STS.U16 [R32+0x1c0], R13 ;  /* 0x0001c00d20007388 */ /* 0x0005e20000000400 */
[----:B-1----:R-:W-:Y:S01]  /*4400*/  IMAD R15, R127, c[0x0][0x1c4], R138 ;  /* 0x000071007f0f7a24 */ /* 0x002fe200078e028a */
[----:B0-----:R-:W-:-:S02]  /*4410*/  MOV R12, R2 ;  /* 0x00000002000c7202 */ /* 0x001fc40000000f00 */
[----:B--2---:R-:W-:Y:S01]  /*4420*/  MOV R13, R71 ;  /* 0x00000047000d7202 */ /* 0x004fe20000000f00 */
[----:B------:R-:W0:Y:S04]  /*4430*/  S2R R96, SR_TID.X ;  /* 0x0000000000607919 */ /* 0x000e280000002100 */
[----:B------:R-:W-:Y:S01]  /*4440*/  IMAD.WIDE.U32 R12, R127, c[0x0][0x1c0], R12 ;  /* 0x000070007f0c7a25 */ /* 0x000fe200078e000c */
[----:B------:R-:W-:Y:S01]  /*4450*/  STS.U16 [R31+0x200], R130 ;  /* 0x000200821f007388 */ /* 0x000fe20000000400 */
[----:B------:R1:W2:Y:S03]  /*4460*/  MUFU.EX2 R158, R14 ;  /* 0x0000000e009e7308 */ /* 0x0002a60000000800 */
[----:B------:R-:W-:Y:S01]  /*4470*/  STS.U16 [R30+0x240], R133 ;  /* 0x000240851e007388 */ /* 0x000fe20000000400 */
[----:B------:R-:W-:-:S03]  /*4480*/  IMAD.IADD R13, R13, 0x1, R15 ;  /* 0x000000010d0d7824 */ /* 0x000fc600078e020f */
[----:B------:R-:W-:Y:S01]  /*4490*/  STS.U16 [R29+0x280], R132 ;  /* 0x000280841d007388 */ /* 0x000fe20000000400 */
[----:B-1----:R-:W-:-:S03]  /*44a0*/  LEA R14, P1, R12, c[0x0][0x230], 0x2 ;  /* 0x00008c000c0e7a11 */ /* 0x002fc600078210ff */
[----:B------:R-:W-:Y:S04]  /*44b0*/  STS.U16 [R28+0x2c0], R135 ;  /* 0x0002c0871c007388 */ /* 0x000fe80000000400 */
[----:B------:R-:W-:Y:S01]  /*44c0*/  STS.U16 [R27+0x300], R134 ;  /* 0x000300861b007388 */ /* 0x000fe20000000400 */
[----:B------:R-:W-:-:S03]  /*44d0*/  LEA.HI.X R15, R12, c[0x0][0x234], R13, 0x2, P1 ;  /* 0x00008d000c0f7a11 */ /* 0x000fc600008f140d */
[----:B------:R-:W-:Y:S04]  /*44e0*/  STS.U16 [R26+0x340], R137 ;  /* 0x000340891a007388 */ /* 0x000fe80000000400 */
[----:B------:R-:W-:Y:S04]  /*44f0*/  STS.U16 [R25+0x380], R136 ;  /* 0x0003808819007388 */ /* 0x000fe80000000400 */
[----:B------:R-:W-:Y:S01]  /*4500*/  STS.U16 [R24+0x3c0], R139 ;  /* 0x0003c08b18007388 */ /* 0x000fe20000000400 */
[----:B------:R-:W-:-:S06]  /*4510*/  NOP ;  /* 0x0000000000007918 */ /* 0x000fcc0000000000 */
[----:B------:R-:W1:Y:S01]  /*4520*/  LDS.U16 R13, [R0+0x8] ;  /* 0x00000800000d7984 */ /* 0x000e620000000400 */
[----:B0-----:R-:W-:-:S03]  /*4530*/  SHF.L.U32 R16, R96, 0x4, RZ ;  /* 0x0000000460107819 */ /* 0x001fc600000006ff */
[----:B------:R-:W0:Y:S01]  /*4540*/  LDS.U16 R132, [R0+0x6] ;  /* 0x0000060000847984 */ /* 0x000e220000000400 */
[----:B------:R-:W-:-:S03]  /*4550*/  IADD3 R12, R16, 0x5, RZ ;  /* 0x00000005100c7810 */ /* 0x000fc60007ffe0ff */
[----:B------:R-:W3:Y:S01]  /*4560*/  LDS.U16 R131, [R0] ;  /* 0x0000000000837984 */ /* 0x000ee20000000400 */
[----:B------:R-:W-:-:S03]  /*4570*/  ISETP.GE.U32.AND P1, PT, R12, R99, PT ;  /* 0x000000630c00720c */ /* 0x000fc60003f26070 */
[----:B------:R-:W4:Y:S01]  /*4580*/  LDS.U16 R130, [R0+0x2] ;  /* 0x0000020000827984 */ /* 0x000f220000000400 */
[----:B------:R-:W-:-:S03]  /*4590*/  ISETP.GE.U32.AND P2, PT, R16, R99, PT ;  /* 0x000000631000720c */ /* 0x000fc60003f46070 */
[----:B------:R-:W2:Y:S04]  /*45a0*/  LDS.U16 R12, [R0+0xe] ;  /* 0x00000e00000c7984 */ /* 0x000ea80000000400 */
[----:B------:R-:W2:Y:S04]  /*45b0*/  LDS.U16 R133, [R0+0x4] ;  /* 0x0000040000857984 */ /* 0x000ea80000000400 */
[----:B------:R-:W2:Y:S04]  /*45c0*/  LDS.U16 R16, [R0+0xc] ;  /* 0x00000c0000107984 */ /* 0x000ea80000000400 */
[----:B------:R1:W5:Y:S04]  /*45d0*/  LDG.E R128, [R14.64] ;  /* 0x000000040e807981 */ /* 0x000368000c1e1900 */
[----:B------:R-:W-:Y:S04]  /*45e0*/  LDS.U16 R129, [R0+0xa] ;  /* 0x00000a0000817984 */ /* 0x000fe80000000400 */
[----:B-1----:R-:W1:Y:S01]  /*45f0*/  LDS.U16 R14, [R0+0x10] ;  /* 0x00001000000e7984 */ /* 0x002e620000000400 */
[----:B------:R-:W-:Y:S01]  /*4600*/  HADD2.F32 R13, -RZ, R13.H0_H0 ;  /* 0x2000000dff0d7230 */ /* 0x000fe20000004100 */
[----:B------:R-:W-:-:S04]  /*4610*/  FMUL.FTZ R155, R17, R19 ;  /* 0x00000013119b7220 */ /* 0x000fc80000410000 */
[----:B------:R-:W-:Y:S02]  /*4620*/  FMUL.FTZ R145, R116, R13 ;  /* 0x0000000d74917220 */ /* 0x000fe40000410000 */
[----:B------:R-:W1:Y:S01]  /*4630*/  LDS.U16 R13, [R0+0x12] ;  /* 0x00001200000d7984 */ /* 0x000e620000000400 */
[C---:B------:R-:W-:Y:S01]  /*4640*/  FMUL.FTZ R142, R17.reuse, R20 ;  /* 0x00000014118e7220 */ /* 0x040fe20000410000 */
[----:B0-----:R-:W-:Y:S01]  /*4650*/  HADD2.F32 R15, -RZ, R132.H0_H0 ;  /* 0x20000084ff0f7230 */ /* 0x001fe20000004100 */
[----:B------:R-:W0:Y:S01]  /*4660*/  MUFU.EX2 R155, R155 ;  /* 0x0000009b009b7308 */ /* 0x000e220000000800 */
[----:B------:R-:W-:-:S03]  /*4670*/  FMUL.FTZ R141, R17, R21 ;  /* 0x00000015118d7220 */ /* 0x000fc60000410000 */
[----:B------:R-:W-:Y:S01]  /*4680*/  FMUL.FTZ R15, R120, R15 ;  /* 0x0000000f780f7220 */ /* 0x000fe20000410000 */
[----:B---3--:R-:W-:-:S03]  /*4690*/  HADD2.F32 R131, -RZ, R131.H0_H0 ;  /* 0x20000083ff837230 */ /* 0x008fc60000004100 */
[----:B------:R-:W3:Y:S01]  /*46a0*/  MUFU.EX2 R142, R142 ;  /* 0x0000008e008e7308 */ /* 0x000ee20000000800 */
[----:B----4-:R-:W-:Y:S01]  /*46b0*/  HADD2.F32 R130, -RZ, R130.H0_H0 ;  /* 0x20000082ff827230 */ /* 0x010fe20000004100 */
[----:B------:R-:W-:Y:S01]  /*46c0*/  FSEL R144, R15, RZ, !P5 ;  /* 0x000000ff0f907208 */ /* 0x000fe20006800000 */
[----:B--2---:R-:W-:Y:S01]  /*46d0*/  HADD2.F32 R15, -RZ, R12.H0_H0 ;  /* 0x2000000cff0f7230 */ /* 0x004fe20000004100 */
[----:B------:R-:W-:Y:S01]  /*46e0*/  FMUL.FTZ R140, R17, R23 ;  /* 0x00000017118c7220 */ /* 0x000fe20000410000 */
[----:B------:R-:W-:-:S03]  /*46f0*/  HADD2.F32 R134, -RZ, R133.H0_H0 ;  /* 0x20000085ff867230 */ /* 0x000fc60000004100 */
[----:B------:R-:W2:Y:S01]  /*4700*/  MUFU.EX2 R141, R141 ;  /* 0x0000008d008d7308 */ /* 0x000ea20000000800 */
[----:B------:R-:W-:Y:S01]  /*4710*/  FMUL.FTZ R131, R118, R131 ;  /* 0x0000008376837220 */ /* 0x000fe20000410000 */
[----:B------:R-:W-:Y:S01]  /*4720*/  HADD2.F32 R16, -RZ, R16.H0_H0 ;  /* 0x20000010ff107230 */ /* 0x000fe20000004100 */
[----:B------:R-:W-:Y:S01]  /*4730*/  FMUL.FTZ R130, R119, R130 ;  /* 0x0000008277827220 */ /* 0x000fe20000410000 */
[----:B------:R-:W-:Y:S01]  /*4740*/  FSEL R158, R158, 1, !P2 ;  /* 0x3f8000009e9e7808 */ /* 0x000fe20005000000 */
[----:B------:R-:W-:Y:S01]  /*4750*/  FMUL.FTZ R147, R17, R98 ;  /* 0x0000006211937220 */ /* 0x000fe20000410000 */
[----:B0-----:R-:W-:Y:S01]  /*4760*/  FSEL R155, R155, 1, !P3 ;  /* 0x3f8000009b9b7808 */ /* 0x001fe20005800000 */
[----:B------:R-:W-:Y:S01]  /*4770*/  FMUL.FTZ R150, R122, R15 ;  /* 0x0000000f7a967220 */ /* 0x000fe20000410000 */
[----:B------:R-:W0:Y:S01]  /*4780*/  MUFU.EX2 R140, R140 ;  /* 0x0000008c008c7308 */ /* 0x000e220000000800 */
[----:B------:R-:W-:Y:S01]  /*4790*/  FMUL.FTZ R134, R117, R134 ;  /* 0x0000008675867220 */ /* 0x000fe20000410000 */
[----:B------:R-:W-:Y:S01]  /*47a0*/  FSEL R157, R131, RZ, !P2 ;  /* 0x000000ff839d7208 */ /* 0x000fe20005000000 */
[----:B------:R-:W-:Y:S01]  /*47b0*/  FMUL.FTZ R16, R115, R16 ;  /* 0x0000001073107220 */ /* 0x000fe20000410000 */
[----:B-1----:R-:W-:Y:S01]  /*47c0*/  HADD2.F32 R15, -RZ, R14.H0_H0 ;  /* 0x2000000eff0f7230 */ /* 0x002fe20000004100 */
[----:B------:R-:W-:Y:S01]  /*47d0*/  FSEL R154, R130, RZ, !P3 ;  /* 0x000000ff829a7208 */ /* 0x000fe20005800000 */
[----:B------:R-:W-:Y:S01]  /*47e0*/  HADD2.F32 R130, -RZ, R129.H0_H0 ;  /* 0x20000081ff827230 */ /* 0x000fe20000004100 */
[----:B------:R-:W-:Y:S01]  /*47f0*/  ISETP.GE.U32.AND P2, PT, R65, R99, PT ;  /* 0x000000634100720c */ /* 0x000fe20003f46070 */
[----:B------:R-:W-:Y:S01]  /*4800*/  FMUL.FTZ R149, R17, R100 ;  /* 0x0000006411957220 */ /* 0x000fe20000410000 */
[----:B------:R-:W1:Y:S01]  /*4810*/  LDS.U16 R129, [R0+0x14] ;  /* 0x0000140000817984 */ /* 0x000e620000000400 */
[----:B---3--:R-:W-:Y:S01]  /*4820*/  FSEL R142, R142, 1, !P4 ;  /* 0x3f8000008e8e7808 */ /* 0x008fe20006000000 */
[----:B------:R-:W3:Y:S01]  /*4830*/  MUFU.EX2 R147, R147 ;  /* 0x0000009300937308 */ /* 0x000ee20000000800 */
[----:B------:R-:W-:Y:S01]  /*4840*/  FSEL R143, R134, RZ, !P4 ;  /* 0x000000ff868f7208 */ /* 0x000fe20006000000 */
[----:B------:R-:W-:Y:S01]  /*4850*/  FMUL.FTZ R15, R114, R15 ;  /* 0x0000000f720f7220 */ /* 0x000fe20000410000 */
[----:B------:R-:W-:Y:S01]  /*4860*/  ISETP.GE.U32.AND P4, PT, R63, R99, PT ;  /* 0x000000633f00720c */ /* 0x000fe20003f86070 */
[----:B------:R-:W-:Y:S01]  /*4870*/  FMUL.FTZ R131, R158, R155 ;  /* 0x0000009b9e837220 */ /* 0x000fe20000410000 */
[----:B------:R-:W-:Y:S01]  /*4880*/  FSEL R148, R16, RZ, !P2 ;  /* 0x000000ff10947208 */ /* 0x000fe20005000000 */
[----:B------:R-:W-:Y:S01]  /*4890*/  FMUL.FTZ R151, R17, R101 ;  /* 0x0000006511977220 */ /* 0x000fe20000410000 */
[----:B------:R-:W4:Y:S01]  /*48a0*/  LDS.U16 R16, [R0+0x16] ;  /* 0x0000160000107984 */ /* 0x000f220000000400 */
[----:B------:R-:W1:Y:S01]  /*48b0*/  MUFU.EX2 R149, R149 ;  /* 0x0000009500957308 */ /* 0x000e620000000800 */
[----:B--2---:R-:W-:Y:S01]  /*48c0*/  FSEL R141, R141, 1, !P5 ;  /* 0x3f8000008d8d7808 */ /* 0x004fe20006800000 */
[----:B------:R-:W-:Y:S01]  /*48d0*/  FMUL.FTZ R12, R142, R131 ;  /* 0x000000838e0c7220 */ /* 0x000fe20000410000 */
[----:B------:R-:W-:Y:S01]  /*48e0*/  FSEL R152, R15, RZ, !P4 ;  /* 0x000000ff0f987208 */ /* 0x000fe20006000000 */
[----:B------:R-:W-:Y:S01]  /*48f0*/  FMUL.FTZ R153, R17, R102 ;  /* 0x0000006611997220 */ /* 0x000fe20000410000 */
[----:B------:R-:W2:Y:S01]  /*4900*/  LDS.U16 R15, [R0+0x18] ;  /* 0x00001800000f7984 */ /* 0x000ea20000000400 */
[----:B------:R-:W-:-:S02]  /*4910*/  FMUL.FTZ R133, R141, R12 ;  /* 0x0000000c8d857220 */ /* 0x000fc40000410000 */
[----:B------:R-:W1:Y:S01]  /*4920*/  MUFU.EX2 R151, R151 ;  /* 0x0000009700977308 */ /* 0x000e620000000800 */
[----:B------:R-:W-:Y:S01]  /*4930*/  FMUL.FTZ R159, R17, R103 ;  /* 0x00000067119f7220 */ /* 0x000fe20000410000 */
[----:B------:R-:W2:Y:S01]  /*4940*/  LDS.U16 R12, [R0+0x1a] ;  /* 0x00001a00000c7984 */ /* 0x000ea20000000400 */
[----:B------:R-:W-:Y:S01]  /*4950*/  FMUL.FTZ R130, R121, R130 ;  /* 0x0000008279827220 */ /* 0x000fe20000410000 */
[----:B0-----:R-:W-:Y:S01]  /*4960*/  FSEL R140, R140, 1, !P6 ;  /* 0x3f8000008c8c7808 */ /* 0x001fe20007000000 */
[----:B------:R-:W-:Y:S02]  /*4970*/  HADD2.F32 R14, -RZ, R13.H0_H0 ;  /* 0x2000000dff0e7230 */ /* 0x000fe40000004100 */
[----:B------:R-:W0:Y:S01]  /*4980*/  LDS.U16 R13, [R0+0x1c] ;  /* 0x00001c00000d7984 */ /* 0x000e220000000400 */
[----:B------:R-:W1:Y:S01]  /*4990*/  MUFU.EX2 R153, R153 ;  /* 0x0000009900997308 */ /* 0x000e620000000800 */
[C---:B------:R-:W-:Y:S01]  /*49a0*/  FMUL.FTZ R160, R17.reuse, R104 ;  /* 0x0000006811a07220 */ /* 0x040fe20000410000 */
[----:B------:R-:W-:Y:S01]  /*49b0*/  FSEL R146, R130, RZ, !P1 ;  /* 0x000000ff82927208 */ /* 0x000fe20004800000 */
[----:B------:R-:W-:Y:S01]  /*49c0*/  FMUL.FTZ R138, R17, R105 ;  /* 0x00000069118a7220 */ /* 0x000fe20000410000 */
[----:B---3--:R-:W-:Y:S01]  /*49d0*/  FSEL R147, R147, 1, !P1 ;  /* 0x3f80000093937808 */ /* 0x008fe20004800000 */
[----:B------:R-:W-:-:S02]  /*49e0*/  FMUL.FTZ R139, R17, R106 ;  /* 0x0000006a118b7220 */ /* 0x000fc40000410000 */
[C---:B------:R-:W-:Y:S01]  /*49f0*/  FMUL.FTZ R136, R17.reuse, R108 ;  /* 0x0000006c11887220 */ /* 0x040fe20000410000 */
[----:B------:R-:W3:Y:S01]  /*4a00*/  MUFU.EX2 R159, R159 ;  /* 0x0000009f009f7308 */ /* 0x000ee20000000800 */
[C---:B------:R-:W-:Y:S02]  /*4a10*/  FMUL.FTZ R137, R17.reuse, R109 ;  /* 0x0000006d11897220 */ /* 0x040fe40000410000 */
[----:B------:R-:W-:Y:S02]  /*4a20*/  FMUL.FTZ R131, R17, R110 ;  /* 0x0000006e11837220 */ /* 0x000fe40000410000 */
[----:B------:R-:W-:Y:S02]  /*4a30*/  FMUL.FTZ R130, R140, R133 ;  /* 0x000000858c827220 */ /* 0x000fe40000410000 */
[----:B------:R-:W-:Y:S02]  /*4a40*/  FMUL.FTZ R156, R123, R14 ;  /* 0x0000000e7b9c7220 */ /* 0x000fe40000410000 */
[----:B------:R-:W-:Y:S01]  /*4a50*/  FFMA.FTZ R17, R157, R155, R154 ;  /* 0x0000009b9d117223 */ /* 0x000fe2000001009a */
[----:B------:R-:W0:Y:S01]  /*4a60*/  LDS.U16 R14, [R0+0x1e] ;  /* 0x00001e00000e7984 */ /* 0x000e220000000400 */
[----:B------:R-:W-:Y:S01]  /*4a70*/  ISETP.GE.U32.AND P3, PT, R64, R99, PT ;  /* 0x000000634000720c */ /* 0x000fe20003f66070 */
[----:B------:R-:W-:Y:S01]  /*4a80*/  FMUL.FTZ R130, R147, R130 ;  /* 0x0000008293827220 */ /* 0x000fe20000410000 */
[----:B-1----:R-:W-:Y:S01]  /*4a90*/  FSEL R149, R149, 1, !P2 ;  /* 0x3f80000095957808 */ /* 0x002fe20005000000 */
[----:B------:R-:W-:Y:S01]  /*4aa0*/  FFMA.FTZ R17, R142, R17, R143 ;  /* 0x000000118e117223 */ /* 0x000fe2000001008f */
[----:B------:R-:W-:-:S02]  /*4ab0*/  FSEL R145, R145, RZ, !P6 ;  /* 0x000000ff91917208 */ /* 0x000fc40007000000 */
[----:B------:R-:W-:Y:S01]  /*4ac0*/  FSEL R151, R151, 1, !P3 ;  /* 0x3f80000097977808 */ /* 0x000fe20005800000 */
[----:B------:R-:W-:Y:S02]  /*4ad0*/  FMUL.FTZ R130, R149, R130 ;  /* 0x0000008295827220 */ /* 0x000fe40000410000 */
[----:B------:R-:W-:Y:S01]  /*4ae0*/  FFMA.FTZ R17, R141, R17, R144 ;  /* 0x000000118d117223 */ /* 0x000fe20000010090 */
[----:B------:R-:W-:Y:S01]  /*4af0*/  ISETP.GE.U32.AND P5, PT, R62, R99, PT ;  /* 0x000000633e00720c */ /* 0x000fe20003fa6070 */
[----:B------:R-:W-:Y:S01]  /*4b00*/  FMUL.FTZ R130, R151, R130 ;  /* 0x0000008297827220 */ /* 0x000fe20000410000 */
[----:B------:R-:W-:Y:S01]  /*4b10*/  FSEL R153, R153, 1, !P4 ;  /* 0x3f80000099997808 */ /* 0x000fe20006000000 */
[----:B------:R-:W-:Y:S01]  /*4b20*/  FFMA.FTZ R17, R140, R17, R145 ;  /* 0x000000118c117223 */ /* 0x000fe20000010091 */
[----:B------:R-:W1:Y:S01]  /*4b30*/  MUFU.EX2 R160, R160 ;  /* 0x000000a000a07308 */ /* 0x000e620000000800 */
[----:B---3--:R-:W-:Y:S02]  /*4b40*/  FSEL R159, R159, 1, !P5 ;  /* 0x3f8000009f9f7808 */ /* 0x008fe40006800000 */
[----:B------:R-:W-:-:S02]  /*4b50*/  FMUL.FTZ R130, R153, R130 ;  /* 0x0000008299827220 */ /* 0x000fc40000410000 */
[----:B------:R-:W-:Y:S01]  /*4b60*/  FFMA.FTZ R17, R147, R17, R146 ;  /* 0x0000001193117223 */ /* 0x000fe20000010092 */
[----:B------:R-:W-:Y:S01]  /*4b70*/  FSEL R150, R150, RZ, !P3 ;  /* 0x000000ff96967208 */ /* 0x000fe20005800000 */
[----:B------:R-:W-:Y:S01]  /*4b80*/  FMUL.FTZ R133, R159, R130 ;  /* 0x000000829f857220 */ /* 0x000fe20000410000 */
[----:B------:R-:W3:Y:S01]  /*4b90*/  MUFU.EX2 R138, R138 ;  /* 0x0000008a008a7308 */ /* 0x000ee20000000800 */
[----:B------:R-:W-:Y:S01]  /*4ba0*/  FFMA.FTZ R17, R149, R17, R148 ;  /* 0x0000001195117223 */ /* 0x000fe20000010094 */
[----:B------:R-:W-:-:S03]  /*4bb0*/  HADD2.F32 R130, -RZ, R129.H0_H0 ;  /* 0x20000081ff827230 */ /* 0x000fc60000004100 */
[----:B------:R-:W-:Y:S01]  /*4bc0*/  FFMA.FTZ R129, R151, R17, R150 ;  /* 0x0000001197817223 */ /* 0x000fe20000010096 */
[----:B----4-:R-:W-:Y:S02]  /*4bd0*/  HADD2.F32 R17, -RZ, R16.H0_H0 ;  /* 0x20000010ff117230 */ /* 0x010fe40000004100 */
[----:B------:R-:W4:Y:S01]  /*4be0*/  MUFU.EX2 R139, R139 ;  /* 0x0000008b008b7308 */ /* 0x000f220000000800 */
[----:B------:R-:W-:Y:S01]  /*4bf0*/  FMUL.FTZ R130, R113, R130 ;  /* 0x0000008271827220 */ /* 0x000fe20000410000 */
[----:B------:R-:W-:Y:S01]  /*4c00*/  ISETP.GE.U32.AND P6, PT, R61, R99, PT ;  /* 0x000000633d00720c */ /* 0x000fe20003fc6070 */
[----:B------:R-:W-:Y:S01]  /*4c10*/  FFMA.FTZ R129, R153, R129, R152 ;  /* 0x0000008199817223 */ /* 0x000fe20000010098 */
[----:B------:R-:W-:Y:S01]  /*4c20*/  FSEL R156, R156, RZ, !P5 ;  /* 0x000000ff9c9c7208 */ /* 0x000fe20006800000 */
[----:B--2---:R-:W-:-:S03]  /*4c30*/  HADD2.F32 R15, -RZ, R15.H0_H0 ;  /* 0x2000000fff0f7230 */ /* 0x004fc60000004100 */
[----:B------:R-:W2:Y:S01]  /*4c40*/  MUFU.EX2 R136, R136 ;  /* 0x0000008800887308 */ /* 0x000ea20000000800 */
[----:B------:R-:W-:Y:S01]  /*4c50*/  FMUL.FTZ R17, R124, R17 ;  /* 0x000000117c117220 */ /* 0x000fe20000410000 */
[----:B------:R-:W-:Y:S01]  /*4c60*/  ISETP.GE.U32.AND P1, PT, R60, R99, PT ;  /* 0x000000633c00720c */ /* 0x000fe20003f26070 */
[----:B------:R-:W-:Y:S01]  /*4c70*/  FFMA.FTZ R129, R159, R129, R156 ;  /* 0x000000819f817223 */ /* 0x000fe2000001009c */
[----:B-1----:R-:W-:Y:S02]  /*4c80*/  FSEL R160, R160, 1, !P6 ;  /* 0x3f800000a0a07808 */ /* 0x002fe40007000000 */
[----:B------:R-:W-:Y:S02]  /*4c90*/  FSEL R161, R130, RZ, !P6 ;  /* 0x000000ff82a17208 */ /* 0x000fe40007000000 */
[----:B------:R-:W1:Y:S01]  /*4ca0*/  MUFU.EX2 R137, R137 ;  /* 0x0000008900897308 */ /* 0x000e620000000800 */
[----:B------:R-:W-:Y:S01]  /*4cb0*/  HADD2.F32 R12, -RZ, R12.H0_H0 ;  /* 0x2000000cff0c7230 */ /* 0x000fe20000004100 */
[----:B------:R-:W-:Y:S01]  /*4cc0*/  FMUL.FTZ R15, R112, R15 ;  /* 0x0000000f700f7220 */ /* 0x000fe20000410000 */
[----:B------:R-:W-:Y:S01]  /*4cd0*/  ISETP.GE.U32.AND P2, PT, R59, R99, PT ;  /* 0x000000633b00720c */ /* 0x000fe20003f46070 */
[----:B------:R-:W-:Y:S01]  /*4ce0*/  FFMA.FTZ R129, R160, R129, R161 ;  /* 0x00000081a0817223 */ /* 0x000fe200000100a1 */
[----:B---3--:R-:W-:-:S02]  /*4cf0*/  FSEL R138, R138, 1, !P1 ;  /* 0x3f8000008a8a7808 */ /* 0x008fc40004800000 */
[----:B------:R-:W-:Y:S01]  /*4d00*/  FSEL R135, R17, RZ, !P1 ;  /* 0x000000ff11877208 */ /* 0x000fe20004800000 */
[----:B------:R-:W3:Y:S01]  /*4d10*/  MUFU.EX2 R131, R131 ;  /* 0x0000008300837308 */ /* 0x000ee20000000800 */
[----:B------:R-:W-:Y:S01]  /*4d20*/  FMUL.FTZ R133, R160, R133 ;  /* 0x00000085a0857220 */ /* 0x000fe20000410000 */
[----:B0-----:R-:W-:Y:S01]  /*4d30*/  HADD2.F32 R130, -RZ, R13.H0_H0 ;  /* 0x2000000dff827230 */ /* 0x001fe20000004100 */
[----:B------:R-:W-:Y:S01]  /*4d40*/  FMUL.FTZ R12, R125, R12 ;  /* 0x0000000c7d0c7220 */ /* 0x000fe20000410000 */
[----:B------:R-:W-:Y:S01]  /*4d50*/  ISETP.GE.U32.AND P3, PT, R58, R99, PT ;  /* 0x000000633a00720c */ /* 0x000fe20003f66070 */
[C---:B------:R-:W-:Y:S01]  /*4d60*/  FFMA.FTZ R129, R138.reuse, R129, R135 ;  /* 0x000000818a817223 */ /* 0x040fe20000010087 */
[----:B----4-:R-:W-:Y:S02]  /*4d70*/  FSEL R139, R139, 1, !P2 ;  /* 0x3f8000008b8b7808 */ /* 0x010fe40005000000 */
[----:B------:R-:W-:Y:S01]  /*4d80*/  FSEL R134, R15, RZ, !P2 ;  /* 0x000000ff0f867208 */ /* 0x000fe20005000000 */
[----:B------:R-:W-:Y:S01]  /*4d90*/  FMUL.FTZ R16, R138, R133 ;  /* 0x000000858a107220 */ /* 0x000fe20000410000 */
[----:B------:R-:W-:Y:S01]  /*4da0*/  HADD2.F32 R13, -RZ, R14.H0_H0 ;  /* 0x2000000eff0d7230 */ /* 0x000fe20000004100 */
[----:B------:R-:W-:Y:S01]  /*4db0*/  FMUL.FTZ R130, R111, R130 ;  /* 0x000000826f827220 */ /* 0x000fe20000410000 */
[----:B------:R-:W-:Y:S01]  /*4dc0*/  ISETP.GE.U32.AND P4, PT, R57, R99, PT ;  /* 0x000000633900720c */ /* 0x000fe20003f86070 */
[----:B------:R-:W-:Y:S01]  /*4dd0*/  FFMA.FTZ R129, R139, R129, R134 ;  /* 0x000000818b817223 */ /* 0x000fe20000010086 */
[----:B--2---:R-:W-:-:S02]  /*4de0*/  FSEL R136, R136, 1, !P3 ;  /* 0x3f80000088887808 */ /* 0x004fc40005800000 */
[----:B------:R-:W-:Y:S01]  /*4df0*/  FSEL R133, R12, RZ, !P3 ;  /* 0x000000ff0c857208 */ /* 0x000fe20005800000 */
[----:B------:R-:W-:Y:S01]  /*4e00*/  FMUL.FTZ R15, R139, R16 ;  /* 0x000000108b0f7220 */ /* 0x000fe20000410000 */
[----:B------:R-:W-:Y:S01]  /*4e10*/  ISETP.GE.U32.AND P5, PT, R56, R99, PT ;  /* 0x000000633800720c */ /* 0x000fe20003fa6070 */
[----:B------:R-:W-:Y:S01]  /*4e20*/  FMUL.FTZ R13, R126, R13 ;  /* 0x0000000d7e0d7220 */ /* 0x000fe20000410000 */
[----:B-1----:R-:W-:Y:S01]  /*4e30*/  FSEL R137, R137, 1, !P4 ;  /* 0x3f80000089897808 */ /* 0x002fe20006000000 */
[----:B------:R-:W-:Y:S01]  /*4e40*/  FFMA.FTZ R129, R136, R129, R133 ;  /* 0x0000008188817223 */ /* 0x000fe20000010085 */
[----:B------:R-:W-:Y:S01]  /*4e50*/  FSEL R132, R130, RZ, !P4 ;  /* 0x000000ff82847208 */ /* 0x000fe20006000000 */
[----:B------:R-:W-:Y:S01]  /*4e60*/  FMUL.FTZ R12, R136, R15 ;  /* 0x0000000f880c7220 */ /* 0x000fe20000410000 */
[----:B---3--:R-:W-:Y:S02]  /*4e70*/  FSEL R131, R131, 1, !P5 ;  /* 0x3f80000083837808 */ /* 0x008fe40006800000 */
[----:B------:R-:W-:Y:S01]  /*4e80*/  FSEL R130, R13, RZ, !P5 ;  /* 0x000000ff0d827208 */ /* 0x000fe20006800000 */
[----:B------:R-:W-:-:S02]  /*4e90*/  FFMA.FTZ R129, R137, R129, R132 ;  /* 0x0000008189817223 */ /* 0x000fc40000010084 */
        /* <DEDUP_REMOVED lines=70> */
.L_x_4279:
[----:B------:R-:W-:Y:S05]  /*5300*/  BSYNC B0 ;  /* 0x0000000000007941 */ /* 0x000fea0003800000 */
.L_x_4278:
[----:B------:R-:W-:Y:S01]  /*5310*/  FFMA.FTZ R135, R138, R161, R135 ;  /* 0x000000a18a877223 */ /* 0x000fe20000010087 */
[----:B------:R-:W-:Y:S01]  /*5320*/  IADD3 R127, R127, 0x1, RZ ;  /* 0x000000017f7f7810 */ /* 0x000fe20007ffe0ff */
[C---:B-----5:R-:W-:Y:S02]  /*5330*/  FFMA.FTZ R80, R128.reuse, R157, R80 ;  /* 0x0000009d80507223 */ /* 0x060fe40000010050 */
[----:B------:R-:W-:Y:S01]  /*5340*/  FFMA.FTZ R139, R139, R135, R134 ;  /* 0x000000878b8b7223 */ /* 0x000fe20000010086 */
[----:B------:R-:W-:Y:S01]  /*5350*/  ISETP.GE.AND P1, PT, R127, c[0x0][0x16c], PT ;  /* 0x00005b007f007a0c */ /* 0x000fe20003f26270 */
[----:B------:R-:W-:Y:S02]  /*5360*/  FFMA.FTZ R83, R128, R154, R83 ;  /* 0x0000009a80537223 */ /* 0x000fe40000010053 */
[----:B------:R-:W-:Y:S02]  /*5370*/  FFMA.FTZ R133, R136, R139, R133 ;  /* 0x0000008b88857223 */ /* 0x000fe40000010085 */
[----:B------:R-:W-:-:S02]  /*5380*/  FFMA.FTZ R82, R128, R143, R82 ;  /* 0x0000008f80527223 */ /* 0x000fc40000010052 */
[----:B------:R-:W-:Y:S02]  /*5390*/  FFMA.FTZ R137, R137, R133, R132 ;  /* 0x0000008589897223 */ /* 0x000fe40000010084 */
[C---:B------:R-:W-:Y:S02]  /*53a0*/  FFMA.FTZ R85, R128.reuse, R141, R85 ;  /* 0x0000008d80557223 */ /* 0x040fe40000010055 */
        /* <DEDUP_REMOVED lines=15> */
.L_x_4277:
        /* <DEDUP_REMOVED lines=38> */
[----:B------:R1:W-:Y:S04]  /*5700*/  STS.U16 [R0+0x16], R16 ;  /* 0x0000161000007388 */ /* 0x0003e80000000400 */
[----:B------:R2:W-:Y:S01]  /*5710*/  STS.U16 [R0+0x18], R12 ;  /* 0x0000180c00007388 */ /* 0x0005e20000000400 */
[----:B0-----:R-:W-:-:S03]  /*5720*/  IMAD.WIDE.U32 R14, R77, c[0x0][0x200], RZ ;  /* 0x000080004d0e7a25 */ /* 0x001fc600078e00ff */
[----:B------:R0:W-:Y:S01]  /*5730*/  STS.U16 [R0+0x1a], R17 ;  /* 0x00001a1100007388 */ /* 0x0001e20000000400 */
[----:B-1----:R-:W-:-:S03]  /*5740*/  IMAD R16, R79, c[0x0][0x208], RZ ;  /* 0x000082004f107a24 */ /* 0x002fc600078e02ff */
[----:B------:R1:W-:Y:S01]  /*5750*/  STS.U16 [R0+0x1c], R13 ;  /* 0x00001c0d00007388 */ /* 0x0003e20000000400 */
[----:B--2---:R-:W-:-:S03]  /*5760*/  IMAD R12, R107, c[0x0][0x200], RZ ;  /* 0x000080006b0c7a24 */ /* 0x004fc600078e02ff */
[----:B------:R2:W-:Y:S01]  /*5770*/  STS.U16 [R0+0x1e], R18 ;  /* 0x00001e1200007388 */ /* 0x0005e20000000400 */
[----:B------:R-:W-:-:S06]  /*5780*/  NOP ;  /* 0x0000000000007918 */ /* 0x000fcc0000000000 */
[----:B------:R-:W-:Y:S01]  /*5790*/  LDS.U16 R101, [R39] ;  /* 0x0000000027657984 */ /* 0x000fe20000000400 */
[----:B------:R-:W-:Y:S01]  /*57a0*/  IMAD R23, R77, c[0x0][0x204], R12 ;  /* 0x000081004d177a24 */ /* 0x000fe200078e020c */
[----:B------:R-:W-:Y:S01]  /*57b0*/  SHF.L.U32 R12, R72, 0x9, RZ ;  /* 0x00000009480c7819 */ /* 0x000fe200000006ff */
[----:B0-----:R-:W-:Y:S01]  /*57c0*/  IMAD.MOV.U32 R17, RZ, RZ, 0x2 ;  /* 0x00000002ff117424 */ /* 0x001fe200078e00ff */
[----:B------:R-:W-:Y:S01]  /*57d0*/  LDS.U16 R103, [R38+0x40] ;  /* 0x0000400026677984 */ /* 0x000fe20000000400 */
[----:B------:R-:W-:Y:S01]  /*57e0*/  IMAD R21, R81, c[0x0][0x20c], R16 ;  /* 0x0000830051157a24 */ /* 0x000fe200078e0210 */
[----:B------:R-:W-:Y:S01]  /*57f0*/  IADD3 R15, R15, R23, RZ ;  /* 0x000000170f0f7210 */ /* 0x000fe20007ffe0ff */
[----:B------:R-:W-:Y:S01]  /*5800*/  IMAD.WIDE R16, R6, R17, c[0x0][0x258] ;  /* 0x0000960006107625 */ /* 0x000fe200078e0211 */
[----:B------:R-:W-:Y:S01]  /*5810*/  LDS.U16 R105, [R37+0x80] ;  /* 0x0000800025697984 */ /* 0x000fe20000000400 */
[----:B-1----:R-:W-:Y:S02]  /*5820*/  SHF.R.S32.HI R13, RZ, 0x1f, R12 ;  /* 0x0000001fff0d7819 */ /* 0x002fe4000001140c */
[----:B------:R-:W-:Y:S01]  /*5830*/  IMAD.WIDE.U32 R14, R81, c[0x0][0x208], R14 ;  /* 0x00008200510e7a25 */ /* 0x000fe200078e000e */
[----:B------:R-:W-:Y:S04]  /*5840*/  LDS.U16 R109, [R36+0xc0] ;  /* 0x0000c000246d7984 */ /* 0x000fe80000000400 */
[----:B------:R-:W-:Y:S01]  /*5850*/  LDS.U16 R111, [R35+0x100] ;  /* 0x00010000236f7984 */ /* 0x000fe20000000400 */
[----:B------:R-:W-:-:S02]  /*5860*/  IADD3 R19, P2, R12, R14, RZ ;  /* 0x0000000e0c137210 */ /* 0x000fc40007f5e0ff */
[----:B------:R-:W-:Y:S01]  /*5870*/  IADD3 R14, P3, R6, R12, RZ ;  /* 0x0000000c060e7210 */ /* 0x000fe20007f7e0ff */
[----:B------:R-:W-:Y:S01]  /*5880*/  LDS.U16 R113, [R34+0x140] ;  /* 0x0001400022717984 */ /* 0x000fe20000000400 */
[----:B--2---:R-:W-:Y:S02]  /*5890*/  IADD3.X R18, R13, R21, R15, P2, !PT ;  /* 0x000000150d127210 */ /* 0x004fe400017fe40f */
[----:B------:R-:W-:Y:S01]  /*58a0*/  LEA R16, P5, R19, R16, 0x1 ;  /* 0x0000001013107211 */ /* 0x000fe200078a08ff */
[----:B------:R-:W-:Y:S01]  /*58b0*/  LDS.U16 R115, [R33+0x180] ;  /* 0x0001800021737984 */ /* 0x000fe20000000400 */
[----:B------:R-:W-:Y:S02]  /*58c0*/  IADD3.X R15, R7, R13, RZ, P3, !PT ;  /* 0x0000000d070f7210 */ /* 0x000fe40001ffe4ff */
[----:B------:R-:W-:Y:S01]  /*58d0*/  LEA.HI.X R17, R19, R17, R18, 0x1, P5 ;  /* 0x0000001113117211 */ /* 0x000fe200028f0c12 */
[----:B------:R-:W-:Y:S01]  /*58e0*/  LDS.U16 R117, [R32+0x1c0] ;  /* 0x0001c00020757984 */ /* 0x000fe20000000400 */
[----:B------:R-:W-:-:S03]  /*58f0*/  @!P1 IMAD.WIDE.U32 R18, R77, c[0x0][0x1f0], R12 ;  /* 0x00007c004d129a25 */ /* 0x000fc600078e000c */
        /* <DEDUP_REMOVED lines=25> */
.L_x_4282:
[----:B------:R-:W-:Y:S05]  /*5a90*/  BSYNC B0 ;  /* 0x0000000000007941 */ /* 0x000fea0003800000 */
.L_x_4281:
[----:B------:R-:W-:Y:S01]  /*5aa0*/  @!P2 STG.E.U16 [R16.64+0x40], R103 ;  /* 0x000040671000a986 */ /* 0x000fe2000c101504 */
[-C--:B------:R-:W-:Y:S01]  /*5ab0*/  ISETP.GE.AND P4, PT, R53, R135.reuse, PT ;  /* 0x000000873500720c */ /* 0x080fe20003f86270 */
[----:B0-----:R-:W-:Y:S01]  /*5ac0*/  IMAD R22, R79, c[0x0][0x1f8], RZ ;  /* 0x00007e004f167a24 */ /* 0x001fe200078e02ff */
[-C--:B------:R-:W-:Y:S01]  /*5ad0*/  ISETP.GE.AND P5, PT, R52, R135.reuse, PT ;  /* 0x000000873400720c */ /* 0x080fe20003fa6270 */
[----:B------:R-:W-:Y:S01]  /*5ae0*/  @!P3 STG.E.U16 [R16.64+0x80], R105 ;  /* 0x000080691000b986 */ /* 0x000fe2000c101504 */
[-C--:B------:R-:W-:Y:S01]  /*5af0*/  ISETP.GE.AND P2, PT, R51, R135.reuse, PT ;  /* 0x000000873300720c */ /* 0x080fe20003f46270 */
[----:B------:R-:W-:Y:S01]  /*5b00*/  IMAD R139, R81, c[0x0][0x1fc], R22 ;  /* 0x00007f00518b7a24 */ /* 0x000fe200078e0216 */
        /* <DEDUP_REMOVED lines=18> */
[C---:B------:R-:W-:Y:S01]  /*5c30*/  @!P1 LEA R18, P6, R22.reuse, c[0x0][0x268], 0x1 ;  /* 0x00009a0016129a11 */ /* 0x040fe200078c08ff */
        /* <DEDUP_REMOVED lines=11> */
[C---:B------:R-:W-:Y:S01]  /*5cf0*/  IMAD.SHL.U32 R23, R22.reuse, 0x2, RZ ;  /* 0x0000000216177824 */ /* 0x040fe200078e00ff */
[C---:B------:R-:W-:Y:S01]  /*5d00*/  SHF.L.U64.HI R98, R22.reuse, 0x1, R7 ;  /* 0x0000000116627819 */ /* 0x040fe20000010207 */
[----:B------:R-:W-:Y:S01]  /*5d10*/  @!P4 STG.E.U16 [R16.64+0x300], R127 ;  /* 0x0003007f1000c986 */ /* 0x000fe2000c101504 */
[----:B------:R-:W-:Y:S02]  /*5d20*/  IADD3.X R102, R13, R139, R21, P6, !PT ;  /* 0x0000008b0d667210 */ /* 0x000fe400037fe415 */
[----:B------:R-:W-:Y:S01]  /*5d30*/  IADD3 R20, P4, R23, c[0x0][0x268], RZ ;  /* 0x00009a0017147a10 */ /* 0x000fe20007f9e0ff */
[----:B------:R-:W-:Y:S01]  /*5d40*/  @!P5 STG.E.U16 [R16.64+0x380], R131 ;  /* 0x000380831000d986 */ /* 0x000fe2000c101504 */
[----:B------:R-:W-:-:S02]  /*5d50*/  ISETP.GE.AND P5, PT, R22, R99, PT ;  /* 0x000000631600720c */ /* 0x000fc40003fa6270 */
[----:B------:R-:W-:Y:S01]  /*5d60*/  ISETP.GE.AND P6, PT, R55, R99, PT ;  /* 0x000000633700720c */ /* 0x000fe20003fc6270 */
[----:B------:R-:W-:Y:S01]  /*5d70*/  @!P2 STG.E.U16 [R16.64+0x340], R129 ;  /* 0x000340811000a986 */ /* 0x000fe2000c101504 */
[C---:B------:R-:W-:Y:S02]  /*5d80*/  LEA R20, P2, R101.reuse, R20, 0x1 ;  /* 0x0000001465147211 */ /* 0x040fe400078408ff */
[----:B------:R-:W-:Y:S01]  /*5d90*/  IADD3.X R21, R98, c[0x0][0x26c], RZ, P4, !PT ;  /* 0x00009b0062157a10 */ /* 0x000fe200027fe4ff */
[----:B------:R0:W-:Y:S03]  /*5da0*/  @!P3 STG.E.U16 [R16.64+0x3c0], R133 ;  /* 0x0003c0851000b986 */ /* 0x0001e6000c101504 */
[----:B------:R-:W-:Y:S01]  /*5db0*/  LEA.HI.X R21, R101, R21, R102, 0x1, P2 ;  /* 0x0000001565157211 */ /* 0x000fe200010f0c66 */
[----:B------:R-:W-:Y:S01]  /*5dc0*/  BAR.SYNC.DEFER_BLOCKING 0x0 ;  /* 0x0000000000007b1d */ /* 0x000fe20000010000 */
[----:B------:R-:W-:-:S02]  /*5dd0*/  PRMT R101, RZ, 0x7610, R101 ;  /* 0x00007610ff657816 */ /* 0x000fc40000000065 */
[-C--:B------:R-:W-:Y:S02]  /*5de0*/  ISETP.GE.AND P2, PT, R53, R99.reuse, PT ;  /* 0x000000633500720c */ /* 0x080fe40003f46270 */
[----:B0-----:R-:W-:Y:S02]  /*5df0*/  PRMT R16, RZ, 0x7610, R16 ;  /* 0x00007610ff107816 */ /* 0x001fe40000000010 */
[----:B------:R-:W-:Y:S02]  /*5e00*/  PRMT R17, RZ, 0x7610, R17 ;  /* 0x00007610ff117816 */ /* 0x000fe40000000011 */
[-C--:B------:R-:W-:Y:S01]  /*5e10*/  ISETP.GE.AND P3, PT, R52, R99.reuse, PT ;  /* 0x000000633400720c */ /* 0x080fe20003f66270 */
[----:B------:R0:W2:Y:S01]  /*5e20*/  @!P1 LDG.E.U16 R100, [R18.64] ;  /* 0x0000000412649981 */ /* 0x0000a2000c1e1500 */
[-C--:B------:R-:W-:Y:S02]  /*5e30*/  ISETP.GE.AND P1, PT, R54, R99.reuse, PT ;  /* 0x000000633600720c */ /* 0x080fe40003f26270 */
[-C--:B------:R-:W-:Y:S01]  /*5e40*/  ISETP.GE.AND P4, PT, R51, R99.reuse, PT ;  /* 0x000000633300720c */ /* 0x080fe20003f86270 */
[----:B------:R-:W3:Y:S01]  /*5e50*/  @!P5 LDG.E.U16 R101, [R20.64] ;  /* 0x000000041465d981 */ /* 0x000ee2000c1e1500 */
[----:B------:R-:W-:-:S02]  /*5e60*/  ISETP.GE.AND P5, PT, R50, R99, PT ;  /* 0x000000633200720c */ /* 0x000fc40003fa6270 */
[----:B------:R-:W-:Y:S01]  /*5e70*/  PRMT R102, RZ, 0x7610, R102 ;  /* 0x00007610ff667816 */ /* 0x000fe20000000066 */
[----:B------:R-:W4:Y:S01]  /*5e80*/  @!P6 LDG.E.U16 R16, [R20.64+0x40] ;  /* 0x000040041410e981 */ /* 0x000f22000c1e1500 */
[-C--:B------:R-:W-:Y:S02]  /*5e90*/  ISETP.GE.AND P6, PT, R49, R99.reuse, PT ;  /* 0x000000633100720c */ /* 0x080fe40003fc6270 */
[----:B0-----:R-:W-:Y:S02]  /*5ea0*/  PRMT R19, RZ, 0x7610, R19 ;  /* 0x00007610ff137816 */ /* 0x001fe40000000013 */
[----:B------:R-:W-:Y:S01]  /*5eb0*/  PRMT R18, RZ, 0x7610, R18 ;  /* 0x00007610ff127816 */ /* 0x000fe20000000012 */
[----:B------:R-:W5:Y:S01]  /*5ec0*/  @!P1 LDG.E.U16 R17, [R20.64+0x80] ;  /* 0x0000800414119981 */ /* 0x000f62000c1e1500 */
[----:B------:R-:W-:Y:S02]  /*5ed0*/  ISETP.GE.AND P1, PT, R48, R99, PT ;  /* 0x000000633000720c */ /* 0x000fe40003f26270 */
[----:B------:R-:W-:Y:S01]  /*5ee0*/  PRMT R103, RZ, 0x7610, R103 ;  /* 0x00007610ff677816 */ /* 0x000fe20000000067 */
[----:B------:R-:W5:Y:S01]  /*5ef0*/  @!P2 LDG.E.U16 R102, [R20.64+0xc0] ;  /* 0x0000c0041466a981 */ /* 0x000f62000c1e1500 */
[----:B------:R-:W-:-:S02]  /*5f00*/  PRMT R104, RZ, 0x7610, R104 ;  /* 0x00007610ff687816 */ /* 0x000fc40000000068 */
        /* <DEDUP_REMOVED lines=49> */
[----:B------:R-:W3:Y:S04]  /*6220*/  LDS.U16 R109, [R0+0x10] ;  /* 0x00001000006d7984 */ /* 0x000ee80000000400 */
[----:B------:R-:W3:Y:S01]  /*6230*/  LDS.U16 R16, [R0+0x12] ;  /* 0x0000120000107984 */ /* 0x000ee20000000400 */
[----:B0-----:R-:W-:-:S03]  /*6240*/  HADD2.F32 R20, -RZ, R20.H0_H0 ;  /* 0x20000014ff147230 */ /* 0x001fc60000004100 */
[----:B------:R-:W0:Y:S01]  /*6250*/  LDS.U16 R21, [R0+0x14] ;  /* 0x0000140000157984 */ /* 0x000e220000000400 */
[----:B-1----:R-:W-:Y:S01]  /*6260*/  HADD2.F32 R18, -RZ, R18.H0_H0 ;  /* 0x20000012ff127230 */ /* 0x002fe20000004100 */
[----:B------:R-:W-:Y:S02]  /*6270*/  FMUL.FTZ R103, R20, -1.4426950216293334961 ;  /* 0xbfb8aa3b14677820 */ /* 0x000fe40000410000 */
[----:B------:R-:W1:Y:S01]  /*6280*/  LDS.U16 R104, [R0+0x16] ;  /* 0x0000160000687984 */ /* 0x000e620000000400 */
[----:B--2---:R-:W-:Y:S01]  /*6290*/  HADD2.F32 R101, -RZ, R101.H0_H0 ;  /* 0x20000065ff657230 */ /* 0x004fe20000004100 */
[----:B------:R-:W-:Y:S01]  /*62a0*/  FMUL.FTZ R110, R18, -1.4426950216293334961 ;  /* 0xbfb8aa3b126e7820 */ /* 0x000fe20000410000 */
[----:B------:R2:W-:Y:S01]  /*62b0*/  MUFU.EX2 R113, R103 ;  /* 0x0000006700717308 */ /* 0x0005e20000000800 */
[----:B------:R-:W0:Y:S02]  /*62c0*/  LDS.U16 R108, [R0+0x18] ;  /* 0x00001800006c7984 */ /* 0x000e240000000400 */
[----:B------:R-:W-:-:S05]  /*62d0*/  FMUL.FTZ R19, R101, -1.4426950216293334961 ;  /* 0xbfb8aa3b65137820 */ /* 0x000fca0000410000 */
[----:B------:R4:W-:Y:S01]  /*62e0*/  MUFU.EX2 R114, R110 ;  /* 0x0000006e00727308 */ /* 0x0009e20000000800 */
[----:B--2---:R-:W2:Y:S07]  /*62f0*/  LDS.U16 R103, [R0+0x1c] ;  /* 0x00001c0000677984 */ /* 0x004eae0000000400 */
[----:B------:R5:W0:Y:S01]  /*6300*/  MUFU.EX2 R112, R19 ;  /* 0x0000001300707308 */ /* 0x000a220000000800 */
[----:B----4-:R-:W4:Y:S04]  /*6310*/  LDS.U16 R110, [R0+0x1e] ;  /* 0x00001e00006e7984 */ /* 0x010f280000000400 */
[----:B-----5:R-:W5:Y:S01]  /*6320*/  LDS.U16 R19, [R0+0x1a] ;  /* 0x00001a0000137984 */ /* 0x020f620000000400 */
[----:B---3--:R-:W-:-:S02]  /*6330*/  HADD2.F32 R102, -RZ, R102.H0_H0 ;  /* 0x20000066ff667230 */ /* 0x008fc40000004100 */
[----:B------:R-:W-:-:S03]  /*6340*/  HADD2.F32 R105, -RZ, R105.H0_H0 ;  /* 0x20000069ff697230 */ /* 0x000fc60000004100 */
[----:B------:R-:W-:Y:S01]  /*6350*/  FMUL.FTZ R111, R102, -1.4426950216293334961 ;  /* 0xbfb8aa3b666f7820 */ /* 0x000fe20000410000 */
[----:B------:R-:W-:Y:S02]  /*6360*/  HADD2.F32 R17, -RZ, R17.H0_H0 ;  /* 0x20000011ff117230 */ /* 0x000fe40000004100 */
[----:B------:R-:W-:Y:S01]  /*6370*/  HADD2.F32 R106, -RZ, R106.H0_H0 ;  /* 0x2000006aff6a7230 */ /* 0x000fe20000004100 */
[----:B------:R3:W4:Y:S01]  /*6380*/  MUFU.EX2 R115, R111 ;  /* 0x0000006f00737308 */ /* 0x0007220000000800 */
[----:B------:R-:W-:Y:S02]  /*6390*/  HADD2.F32 R100, -RZ, R100.H0_H0 ;  /* 0x20000064ff647230 */ /* 0x000fe40000004100 */
[----:B------:R-:W-:Y:S02]  /*63a0*/  HADD2.F32 R109, -RZ, R109.H0_H0 ;  /* 0x2000006dff6d7230 */ /* 0x000fe40000004100 */
[----:B------:R-:W-:Y:S02]  /*63b0*/  HADD2.F32 R16, -RZ, R16.H0_H0 ;  /* 0x20000010ff107230 */ /* 0x000fe40000004100 */
[----:B0-----:R-:W-:Y:S01]  /*63c0*/  HADD2.F32 R21, -RZ, R21.H0_H0 ;  /* 0x20000015ff157230 */ /* 0x001fe20000004100 */
[----:B---3--:R-:W-:Y:S01]  /*63d0*/  FMUL.FTZ R111, R105, -1.4426950216293334961 ;  /* 0xbfb8aa3b696f7820 */ /* 0x008fe20000410000 */
[----:B-1----:R-:W-:-:S02]  /*63e0*/  HADD2.F32 R104, -RZ, R104.H0_H0 ;  /* 0x20000068ff687230 */ /* 0x002fc40000004100 */
[----:B------:R-:W-:Y:S02]  /*63f0*/  HADD2.F32 R108, -RZ, R108.H0_H0 ;  /* 0x2000006cff6c7230 */ /* 0x000fe40000004100 */
[----:B--2---:R-:W-:Y:S01]  /*6400*/  HADD2.F32 R103, -RZ, R103.H0_H0 ;  /* 0x20000067ff677230 */ /* 0x004fe20000004100 */
[----:B------:R-:W-:Y:S01]  /*6410*/  FMUL.FTZ R117, R17, -1.4426950216293334961 ;  /* 0xbfb8aa3b11757820 */ /* 0x000fe20000410000 */
[----:B------:R0:W-:Y:S01]  /*6420*/  MUFU.EX2 R119, R111 ;  /* 0x0000006f00777308 */ /* 0x0001e20000000800 */
[----:B------:R-:W-:Y:S01]  /*6430*/  FMUL.FTZ R116, R106, -1.4426950216293334961 ;  /* 0xbfb8aa3b6a747820 */ /* 0x000fe20000410000 */
[----:B----4-:R-:W-:Y:S01]  /*6440*/  HADD2.F32 R110, -RZ, R110.H0_H0 ;  /* 0x2000006eff6e7230 */ /* 0x010fe20000004100 */
[----:B------:R-:W-:Y:S02]  /*6450*/  FMUL.FTZ R118, R100, -1.4426950216293334961 ;  /* 0xbfb8aa3b64767820 */ /* 0x000fe40000410000 */
[----:B------:R-:W-:Y:S02]  /*6460*/  FMUL.FTZ R120, R109, -1.4426950216293334961 ;  /* 0xbfb8aa3b6d787820 */ /* 0x000fe40000410000 */
[----:B------:R-:W-:Y:S01]  /*6470*/  FMUL.FTZ R121, R16, -1.4426950216293334961 ;  /* 0xbfb8aa3b10797820 */ /* 0x000fe20000410000 */
[----:B-----5:R-:W-:Y:S01]  /*6480*/  HADD2.F32 R19, -RZ, R19.H0_H0 ;  /* 0x20000013ff137230 */ /* 0x020fe20000004100 */
[----:B------:R-:W-:-:S02]  /*6490*/  FMUL.FTZ R122, R21, -1.4426950216293334961 ;  /* 0xbfb8aa3b157a7820 */ /* 0x000fc40000410000 */
[----:B------:R-:W-:Y:S02]  /*64a0*/  FMUL.FTZ R123, R104, -1.4426950216293334961 ;  /* 0xbfb8aa3b687b7820 */ /* 0x000fe40000410000 */
[----:B------:R-:W-:Y:S02]  /*64b0*/  FMUL.FTZ R126, R103, -1.4426950216293334961 ;  /* 0xbfb8aa3b677e7820 */ /* 0x000fe40000410000 */
[----:B0-----:R-:W-:Y:S02]  /*64c0*/  FMUL.FTZ R111, R110, -1.4426950216293334961 ;  /* 0xbfb8aa3b6e6f7820 */ /* 0x001fe40000410000 */
[----:B------:R-:W-:Y:S02]  /*64d0*/  FMUL.FTZ R124, R108, -1.4426950216293334961 ;  /* 0xbfb8aa3b6c7c7820 */ /* 0x000fe40000410000 */
[----:B------:R-:W-:Y:S01]  /*64e0*/  FMUL.FTZ R125, R19, -1.4426950216293334961 ;  /* 0xbfb8aa3b137d7820 */ /* 0x000fe20000410000 */
[----:B------:R-:W0:Y:S01]  /*64f0*/  MUFU.EX2 R117, R117 ;  /* 0x0000007500757308 */ /* 0x000e220000000800 */
[----:B------:R-:W-:-:S07]  /*6500*/  FADD.FTZ R112, R112, 1 ;  /* 0x3f80000070707421 */ /* 0x000fce0000010000 */
[----:B------:R-:W1:Y:S01]  /*6510*/  MUFU.EX2 R116, R116 ;  /* 0x0000007400747308 */ /* 0x000e620000000800 */
[----:B------:R-:W-:-:S07]  /*6520*/  FADD.FTZ R113, R113, 1 ;  /* 0x3f80000071717421 */ /* 0x000fce0000010000 */
[----:B------:R-:W2:Y:S08]  /*6530*/  MUFU.EX2 R118, R118 ;  /* 0x0000007600767308 */ /* 0x000eb00000000800 */
[----:B------:R-:W3:Y:S08]  /*6540*/  MUFU.EX2 R120, R120 ;  /* 0x0000007800787308 */ /* 0x000ef00000000800 */
[----:B------:R-:W4:Y:S08]  /*6550*/  MUFU.EX2 R121, R121 ;  /* 0x0000007900797308 */ /* 0x000f300000000800 */
[----:B------:R-:W5:Y:S08]  /*6560*/  MUFU.EX2 R122, R122 ;  /* 0x0000007a007a7308 */ /* 0x000f700000000800 */
[----:B------:R-:W0:Y:S08]  /*6570*/  MUFU.EX2 R123, R123 ;  /* 0x0000007b007b7308 */ /* 0x000e300000000800 */
[----:B------:R-:W0:Y:S08]  /*6580*/  MUFU.EX2 R126, R126 ;  /* 0x0000007e007e7308 */ /* 0x000e300000000800 */
[----:B------:R-:W0:Y:S08]  /*6590*/  MUFU.EX2 R111, R111 ;  /* 0x0000006f006f7308 */ /* 0x000e300000000800 */
[----:B------:R-:W0:Y:S08]  /*65a0*/  MUFU.EX2 R124, R124 ;  /* 0x0000007c007c7308 */ /* 0x000e300000000800 */
[----:B------:R-:W1:Y:S01]  /*65b0*/  MUFU.EX2 R125, R125 ;  /* 0x0000007d007d7308 */ /* 0x000e620000000800 */
[----:B------:R-:W-:-:S07]  /*65c0*/  FADD.FTZ R115, R115, 1 ;  /* 0x3f80000073737421 */ /* 0x000fce0000010000 */
[----:B------:R-:W4:Y:S01]  /*65d0*/  MUFU.RCP R112, R112 ;  /* 0x0000007000707308 */ /* 0x000f220000001000 */
[----:B------:R-:W-:Y:S02]  /*65e0*/  FADD.FTZ R114, R114, 1 ;  /* 0x3f80000072727421 */ /* 0x000fe40000010000 */
[----:B0-----:R-:W-:-:S05]  /*65f0*/  FADD.FTZ R117, R117, 1 ;  /* 0x3f80000075757421 */ /* 0x001fca0000010000 */
[----:B------:R-:W0:Y:S01]  /*6600*/  MUFU.RCP R113, R113 ;  /* 0x0000007100717308 */ /* 0x000e220000001000 */
[----:B-1----:R-:W-:Y:S02]  /*6610*/  FADD.FTZ R116, R116, 1 ;  /* 0x3f80000074747421 */ /* 0x002fe40000010000 */
[----:B--2---:R-:W-:Y:S02]  /*6620*/  FADD.FTZ R118, R118, 1 ;  /* 0x3f80000076767421 */ /* 0x004fe40000010000 */
[----:B------:R-:W-:Y:S02]  /*6630*/  FADD.FTZ R119, R119, 1 ;  /* 0x3f80000077777421 */ /* 0x000fe40000010000 */
[----:B---3--:R-:W-:Y:S01]  /*6640*/  FADD.FTZ R120, R120, 1 ;  /* 0x3f80000078787421 */ /* 0x008fe20000010000 */
[----:B------:R-:W1:Y:S01]  /*6650*/  MUFU.RCP R127, R114 ;  /* 0x00000072007f7308 */ /* 0x000e620000001000 */
[----:B----4-:R-:W-:Y:S02]  /*6660*/  FADD.FTZ R121, R121, 1 ;  /* 0x3f80000079797421 */ /* 0x010fe40000010000 */
[----:B-----5:R-:W-:-:S02]  /*6670*/  FADD.FTZ R122, R122, 1 ;  /* 0x3f8000007a7a7421 */ /* 0x020fc40000010000 */
[----:B------:R-:W-:Y:S02]  /*6680*/  FADD.FTZ R123, R123, 1 ;  /* 0x3f8000007b7b7421 */ /* 0x000fe40000010000 */
[----:B------:R-:W-:Y:S01]  /*6690*/  FADD.FTZ R126, R126, 1 ;  /* 0x3f8000007e7e7421 */ /* 0x000fe20000010000 */
[----:B------:R-:W2:Y:S01]  /*66a0*/  MUFU.RCP R115, R115 ;  /* 0x0000007300737308 */ /* 0x000ea20000001000 */
[----:B------:R-:W-:Y:S02]  /*66b0*/  FADD.FTZ R111, R111, 1 ;  /* 0x3f8000006f6f7421 */ /* 0x000fe40000010000 */
[----:B------:R-:W-:Y:S02]  /*66c0*/  FADD.FTZ R124, R124, 1 ;  /* 0x3f8000007c7c7421 */ /* 0x000fe40000010000 */
[----:B------:R-:W-:-:S03]  /*66d0*/  FADD.FTZ R125, R125, 1 ;  /* 0x3f8000007d7d7421 */ /* 0x000fc60000010000 */
[----:B------:R-:W3:Y:S01]  /*66e0*/  MUFU.RCP R128, R117 ;  /* 0x0000007500807308 */ /* 0x000ee20000001000 */
[----:B------:R-:W-:-:S07]  /*66f0*/  FMUL.FTZ R101, R101, R112 ;  /* 0x0000007065657220 */ /* 0x000fce0000410000 */
[----:B------:R-:W4:Y:S08]  /*6700*/  MUFU.RCP R129, R116 ;  /* 0x0000007400817308 */ /* 0x000f300000001000 */
[----:B------:R-:W5:Y:S08]  /*6710*/  MUFU.RCP R131, R118 ;  /* 0x0000007600837308 */ /* 0x000f700000001000 */
[----:B------:R-:W1:Y:S01]  /*6720*/  MUFU.RCP R130, R119 ;  /* 0x0000007700827308 */ /* 0x000e620000001000 */
[----:B0-----:R-:W-:-:S07]  /*6730*/  FMUL.FTZ R20, R20, R113 ;  /* 0x0000007114147220 */ /* 0x001fce0000410000 */
[----:B------:R-:W0:Y:S08]  /*6740*/  MUFU.RCP R120, R120 ;  /* 0x0000007800787308 */ /* 0x000e300000001000 */
[----:B------:R-:W0:Y:S08]  /*6750*/  MUFU.RCP R121, R121 ;  /* 0x0000007900797308 */ /* 0x000e300000001000 */
[----:B------:R-:W0:Y:S08]  /*6760*/  MUFU.RCP R122, R122 ;  /* 0x0000007a007a7308 */ /* 0x000e300000001000 */
[----:B------:R-:W0:Y:S08]  /*6770*/  MUFU.RCP R123, R123 ;  /* 0x0000007b007b7308 */ /* 0x000e300000001000 */
[----:B------:R-:W0:Y:S08]  /*6780*/  MUFU.RCP R117, R124 ;  /* 0x0000007c00757308 */ /* 0x000e300000001000 */
[----:B------:R-:W0:Y:S08]  /*6790*/  MUFU.RCP R112, R125 ;  /* 0x0000007d00707308 */ /* 0x000e300000001000 */
[----:B------:R-:W0:Y:S08]  /*67a0*/  MUFU.RCP R126, R126 ;  /* 0x0000007e007e7308 */ /* 0x000e300000001000 */
[----:B------:R-:W0:Y:S01]  /*67b0*/  MUFU.RCP R111, R111 ;  /* 0x0000006f006f7308 */ /* 0x000e220000001000 */
[----:B------:R-:W-:-:S02]  /*67c0*/  FMUL.FTZ R20, R20, R83 ;  /* 0x0000005314147220 */ /* 0x000fc40000410000 */
[----:B-1----:R-:W-:Y:S02]  /*67d0*/  FMUL.FTZ R83, R18, R127 ;  /* 0x0000007f12537220 */ /* 0x002fe40000410000 */
[----:B--2---:R-:W-:Y:S02]  /*67e0*/  FMUL.FTZ R102, R102, R115 ;  /* 0x0000007366667220 */ /* 0x004fe40000410000 */
[----:B------:R-:W-:Y:S02]  /*67f0*/  FMUL.FTZ R101, R101, R80 ;  /* 0x0000005065657220 */ /* 0x000fe40000410000 */
[----:B---3--:R-:W-:Y:S02]  /*6800*/  FMUL.FTZ R18, R17, R128 ;  /* 0x0000008011127220 */ /* 0x008fe40000410000 */
[----:B----4-:R-:W-:Y:S02]  /*6810*/  FMUL.FTZ R113, R106, R129 ;  /* 0x000000816a717220 */ /* 0x010fe40000410000 */
[----:B-----5:R-:W-:-:S02]  /*6820*/  FMUL.FTZ R17, R100, R131 ;  /* 0x0000008364117220 */ /* 0x020fc40000410000 */
[----:B------:R-:W-:Y:S02]  /*6830*/  FMUL.FTZ R80, R105, R130 ;  /* 0x0000008269507220 */ /* 0x000fe40000410000 */
[----:B------:R-:W-:Y:S02]  /*6840*/  FMUL.FTZ R83, R83, R82 ;  /* 0x0000005253537220 */ /* 0x000fe40000410000 */
[----:B------:R-:W-:Y:S02]  /*6850*/  FMUL.FTZ R102, R102, R85 ;  /* 0x0000005566667220 */ /* 0x000fe40000410000 */
[----:B0-----:R-:W-:Y:S02]  /*6860*/  FMUL.FTZ R109, R109, R120 ;  /* 0x000000786d6d7220 */ /* 0x001fe40000410000 */
[----:B------:R-:W-:Y:S02]  /*6870*/  FMUL.FTZ R16, R16, R121 ;  /* 0x0000007910107220 */ /* 0x000fe40000410000 */
[----:B------:R-:W-:-:S02]  /*6880*/  FMUL.FTZ R21, R21, R122 ;  /* 0x0000007a15157220 */ /* 0x000fc40000410000 */
[----:B------:R-:W-:Y:S02]  /*6890*/  FMUL.FTZ R104, R104, R123 ;  /* 0x0000007b68687220 */ /* 0x000fe40000410000 */
        /* <DEDUP_REMOVED lines=19> */
[----:B------:R-:W-:-:S02]  /*69d0*/  F2FP.PACK_AB R18, R18, R113 ;  /* 0x000000711212723e */ /* 0x000fc400000000ff */
[----:B------:R-:W-:Y:S02]  /*69e0*/  F2FP.PACK_AB R17, R80, R17 ;  /* 0x000000115011723e */ /* 0x000fe400000000ff */
        /* <DEDUP_REMOVED lines=8> */
[----:B------:R1:W-:Y:S01]  /*6a70*/  STS.U16 [R0], R20 ;  /* 0x0000001400007388 */ /* 0x0003e20000000400 */
[----:B------:R-:W-:-:S03]  /*6a80*/  PRMT R80, R82, 0x7632, R80 ;  /* 0x0000763252507816 */ /* 0x000fc60000000050 */
[----:B------:R2:W-:Y:S01]  /*6a90*/  STS.U16 [R0+0x8], R18 ;  /* 0x0000081200007388 */ /* 0x0005e20000000400 */
[----:B0-----:R-:W-:-:S03]  /*6aa0*/  PRMT R19, R17, 0x7632, R19 ;  /* 0x0000763211137816 */ /* 0x001fc60000000013 */
[----:B------:R0:W-:Y:S01]  /*6ab0*/  STS.U16 [R0+0xc], R17 ;  /* 0x00000c1100007388 */ /* 0x0001e20000000400 */
[----:B-1----:R-:W-:Y:S02]  /*6ac0*/  PRMT R20, R16, 0x7632, R20 ;  /* 0x0000763210147816 */ /* 0x002fe40000000014 */
[----:B--2---:R-:W-:Y:S02]  /*6ad0*/  PRMT R18, R21, 0x7632, R18 ;  /* 0x0000763215127816 */ /* 0x004fe40000000012 */
[----:B0-----:R-:W-:Y:S01]  /*6ae0*/  PRMT R17, R103, 0x7632, R17 ;  /* 0x0000763267117816 */ /* 0x001fe20000000011 */
        /* <DEDUP_REMOVED lines=33> */
[C---:B------:R-:W-:Y:S01]  /*6d00*/  IMAD.WIDE.U32 R16, R77.reuse, c[0x0][0x210], RZ ;  /* 0x000084004d107a25 */ /* 0x040fe200078e00ff */
        /* <DEDUP_REMOVED lines=14> */
.L_x_4284:
[----:B------:R-:W-:Y:S05]  /*6df0*/  BSYNC B0 ;  /* 0x0000000000007941 */ /* 0x000fea0003800000 */
.L_x_4283:
[----:B------:R-:W-:Y:S01]  /*6e00*/  MOV R14, R16 ;  /* 0x00000010000e7202 */ /* 0x000fe20000000f00 */
[----:B------:R-:W-:Y:S01]  /*6e10*/  IMAD R0, R79, c[0x0][0x218], RZ ;  /* 0x000086004f007a24 */ /* 0x000fe200078e02ff */
[----:B------:R-:W-:Y:S02]  /*6e20*/  MOV R15, R101 ;  /* 0x00000065000f7202 */ /* 0x000fe40000000f00 */
[----:B------:R-:W-:Y:S01]  /*6e30*/  IADD3 R23, P1, R23, c[0x0][0x270], RZ ;  /* 0x00009c0017177a10 */ /* 0x000fe20007f3e0ff */
[----:B------:R-:W-:Y:S01]  /*6e40*/  IMAD R17, R81, c[0x0][0x21c], R0 ;  /* 0x0000870051117a24 */ /* 0x000fe200078e0200 */
[-C--:B------:R-:W-:Y:S01]  /*6e50*/  ISETP.GE.AND P4, PT, R51, R97.reuse, PT ;  /* 0x000000613300720c */ /* 0x080fe20003f86270 */
[----:B------:R-:W-:Y:S01]  /*6e60*/  IMAD.WIDE.U32 R14, R81, c[0x0][0x218], R14 ;  /* 0x00008600510e7a25 */ /* 0x000fe200078e000e */
[----:B------:R-:W-:Y:S02]  /*6e70*/  IADD3.X R98, R98, c[0x0][0x274], RZ, P1, !PT ;  /* 0x00009d0062627a10 */ /* 0x000fe40000ffe4ff */
[----:B------:R-:W-:-:S02]  /*6e80*/  ISETP.GE.AND P5, PT, R50, R97, PT ;  /* 0x000000613200720c */ /* 0x000fc40003fa6270 */
[----:B------:R-:W-:Y:S02]  /*6e90*/  IADD3 R0, P0, R12, R14, RZ ;  /* 0x0000000e0c007210 */ /* 0x000fe40007f1e0ff */
[----:B------:R-:W-:Y:S02]  /*6ea0*/  ISETP.GE.AND P6, PT, R49, R97, PT ;  /* 0x000000613100720c */ /* 0x000fe40003fc6270 */
[----:B------:R-:W-:Y:S02]  /*6eb0*/  IADD3.X R13, R13, R17, R15, P0, !PT ;  /* 0x000000110d0d7210 */ /* 0x000fe400007fe40f */
[----:B------:R-:W-:Y:S02]  /*6ec0*/  LEA R12, P0, R0, R23, 0x1 ;  /* 0x00000017000c7211 */ /* 0x000fe400078008ff */
[----:B------:R-:W-:Y:S02]  /*6ed0*/  ISETP.GE.AND P2, PT, R22, R97, PT ;  /* 0x000000611600720c */ /* 0x000fe40003f46270 */
[----:B------:R-:W-:-:S02]  /*6ee0*/  LEA.HI.X R13, R0, R98, R13, 0x1, P0 ;  /* 0x00000062000d7211 */ /* 0x000fc400000f0c0d */
[-C--:B------:R-:W-:Y:S02]  /*6ef0*/  ISETP.GE.AND P0, PT, R54, R97.reuse, PT ;  /* 0x000000613600720c */ /* 0x080fe40003f06270 */
[-C--:B------:R-:W-:Y:S01]  /*6f00*/  ISETP.GE.AND P1, PT, R55, R97.reuse, PT ;  /* 0x000000613700720c */ /* 0x080fe20003f26270 */
[----:B------:R-:W-:Y:S01]  /*6f10*/  @!P4 STG.E.U16 [R12.64+0x140], R33 ;  /* 0x000140210c00c986 */ /* 0x000fe2000c101504 */
        /* <DEDUP_REMOVED lines=26> */
[----:B-1----:R-:W-:Y:S02]  /*70c0*/  IMAD.X R87, RZ, RZ, R11, P1 ;  /* 0x000000ffff577224 */ /* 0x002fe400008e060b */
[----:B------:R2:W-:Y:S01]  /*70d0*/  @!P3 STG.E.U16 [R12.64+0x2c0], R27 ;  /* 0x0002c01b0c00b986 */ /* 0x0005e2000c101504 */
[----:B------:R-:W-:Y:S02]  /*70e0*/  IADD3 R43, P3, R43, 0x400, RZ ;  /* 0x000004002b2b7810 */ /* 0x000fe40007f7e0ff */
[----:B------:R-:W-:Y:S02]  /*70f0*/  IADD3.X R9, RZ, R9, RZ, P2, !PT ;  /* 0x00000009ff097210 */ /* 0x000fe400017fe4ff */
[----:B------:R-:W-:Y:S01]  /*7100*/  IADD3.X R41, RZ, R41, RZ, P3, !PT ;  /* 0x00000029ff297210 */ /* 0x000fe20001ffe4ff */
[----:B------:R-:W-:Y:S01]  /*7110*/  @P0 CALL.REL.NOINC `(.L_x_4285) ;  /* 0x0000001000000944 */ /* 0x000fe20003c00000 */
[----:B------:R-:W-:Y:S05]  /*7120*/  BRA `(.L_x_4286) ;  /* 0xffff96a000007947 */ /* 0x000fea000383ffff */
.L_x_4285:
[----:B------:R-:W-:Y:S05]  /*7130*/  EXIT ;  /* 0x000000000000794d */ /* 0x000fea0003800000 */
.L_x_4287:
        /* <DEDUP_REMOVED lines=12> */
.L_x_5437:


//--------------------- .text._Z25selective_scan_fwd_kernelI32Selective_Scan_fwd_kernel_traitsILi32ELi16ELi1ELb0ELb1ELb1ELb0EN3c104HalfEfEEv13SSMParamsBase --------------------------
	.section	.text._Z25selective_scan_fwd_kernelI32Selective_Scan_fwd_kernel_traitsILi32ELi16ELi1ELb0ELb1ELb1ELb0EN3c104HalfEfEEv13SSMParamsBase,"ax",@progbits
	.sectioninfo	@"SHI_REGISTERS=162"
	.align	128
        .global         _Z25selective_scan_fwd_kernelI32Selective_Scan_fwd_kernel_traitsILi32ELi16ELi1ELb0ELb1ELb1ELb0EN3c104HalfEfEEv13SSMParamsBase
        .type           _Z25selective_scan_fwd_kernelI32Selective_Scan_fwd_kernel_traitsILi32ELi16ELi1ELb0ELb1ELb1ELb0EN3c104HalfEfEEv13SSMParamsBase,@function
        .size           _Z25selective_scan_fwd_kernelI32Selective_Scan_fwd_kernel_traitsILi32ELi16ELi1ELb0ELb1ELb1ELb0EN3c104HalfEfEEv13SSMParamsBase,(.L_x_5438 - _Z25selective_scan_fwd_kernelI32Selective_Scan_fwd_kernel_traitsILi32ELi16ELi1ELb0ELb1ELb1ELb0EN3c104HalfEfEEv13SSMParamsBase)
        .other          _Z25selective_scan_fwd_kernelI32Selective_Scan_fwd_kernel_traitsILi32ELi16ELi1ELb0ELb1ELb1ELb0EN3c104HalfEfEEv13SSMParamsBase,@"STO_CUDA_ENTRY STV_DEFAULT"
_Z25selective_scan_fwd_kernelI32Selective_Scan_fwd_kernel_traitsILi32ELi16ELi1ELb0ELb1ELb1ELb0EN3c104HalfEfEEv13SSMParamsBase:
.text._Z25selective_scan_fwd_kernelI32Selective_Scan_fwd_kernel_traitsILi32ELi16ELi1ELb0ELb1ELb1ELb0EN3c104HalfEfEEv13SSMParamsBase:
[----:B------:R-:W-:Y:S02]  /*0000*/  IMAD.MOV.U32 R1, RZ, RZ, c[0x0][0x28] ;  /* 0x00000a00ff017624 */ /* 0x000fe400078e00ff */
        /* <DEDUP_REMOVED lines=18> */
[----:B------:R2:W5:Y:S01]  /*0130*/  @P0 LDG.E R99, [R2.64] ;  /* 0x0000000402630981 */ /* 0x000562000c1e1900 */
[----:B------:R-:W3:Y:S03]  /*0140*/  S2UR UR6, SR_CTAID.X ;  /* 0x00000000000679c3 */ /* 0x000ee60000002500 */
[----:B------:R4:W5:Y:S01]  /*0150*/  @P1 LDG.E R98, [R4.64] ;  /* 0x0000000404621981 */ /* 0x000962000c1e1900 */
[----:B0-----:R-:W-:Y:S01]  /*0160*/  IMAD.MOV.U32 R6, RZ, RZ, RZ ;  /* 0x000000ffff067224 */ /* 0x001fe200078e00ff */
[----:B--2---:R-:W-:Y:S01]  /*0170*/  IABS R2, R101 ;  /* 0x0000006500027213 */ /* 0x004fe20000000000 */
[----:B------:R-:W-:Y:S01]  /*0180*/  IMAD.MOV.U32 R3, RZ, RZ, c[0x0][0x174] ;  /* 0x00005d00ff037624 */ /* 0x000fe200078e00ff */
[----:B-1----:R-:W-:-:S04]  /*0190*/  IADD3 R8, RZ, -R7, RZ ;  /* 0x80000007ff087210 */ /* 0x002fc80007ffe0ff */
[----:B------:R-:W-:Y:S01]  /*01a0*/  ISETP.GE.AND P0, PT, R3, 0x1, PT ;  /* 0x000000010300780c */ /* 0x000fe20003f06270 */
[----:B------:R-:W-:-:S04]  /*01b0*/  IMAD R11, R8, R9, RZ ;  /* 0x00000009080b7224 */ /* 0x000fc800078e02ff */
[----:B------:R-:W-:-:S06]  /*01c0*/  IMAD.HI.U32 R7, R7, R11, R6 ;  /* 0x0000000b07077227 */ /* 0x000fcc00078e0006 */
[----:B------:R-:W-:-:S05]  /*01d0*/  IMAD.HI.U32 R14, R7, R2, RZ ;  /* 0x00000002070e7227 */ /* 0x000fca00078e00ff */
[----:B------:R-:W-:-:S05]  /*01e0*/  IADD3 R0, -R14, RZ, RZ ;  /* 0x000000ff0e007210 */ /* 0x000fca0007ffe1ff */
[----:B------:R-:W-:-:S05]  /*01f0*/  IMAD R0, R9, R0, R2 ;  /* 0x0000000009007224 */ /* 0x000fca00078e0202 */
[----:B------:R-:W-:Y:S01]  /*0200*/  ISETP.GT.U32.AND P1, PT, R9, R0, PT ;  /* 0x000000000900720c */ /* 0x000fe20003f24070 */
[----:B---3--:R-:W-:-:S12]  /*0210*/  @!P0 EXIT ;  /* 0x000000000000894d */ /* 0x008fd80003800000 */
[----:B----4-:R-:W0:Y:S01]  /*0220*/  S2R R106, SR_TID.X ;  /* 0x00000000006a7919 */ /* 0x010e220000002100 */
[----:B------:R-:W-:Y:S01]  /*0230*/  IMAD.U32 R97, RZ, RZ, UR6 ;  /* 0x00000006ff617e24 */ /* 0x000fe2000f8e00ff */
[-C--:B------:R-:W-:Y:S01]  /*0240*/  @!P1 IADD3 R0, R0, -R9.reuse, RZ ;  /* 0x8000000900009210 */ /* 0x080fe20007ffe0ff */
[----:B------:R-:W-:Y:S01]  /*0250*/  IMAD R4, R100, c[0x0][0x1d8], RZ ;  /* 0x0000760064047a24 */ /* 0x000fe200078e02ff */
[C---:B------:R-:W-:Y:S01]  /*0260*/  LOP3.LUT R5, R101.reuse, c[0x0][0x178], RZ, 0x3c, !PT ;  /* 0x00005e0065057a12 */ /* 0x040fe200078e3cff */
[----:B------:R-:W-:Y:S01]  /*0270*/  IMAD.WIDE.U32 R2, R101, c[0x0][0x1d8], RZ ;  /* 0x0000760065027a25 */ /* 0x000fe200078e00ff */
[----:B------:R-:W-:Y:S01]  /*0280*/  ISETP.GE.U32.AND P0, PT, R0, R9, PT ;  /* 0x000000090000720c */ /* 0x000fe20003f06070 */
[----:B------:R-:W1:Y:S01]  /*0290*/  S2R R95, SR_LANEID ;  /* 0x00000000005f7919 */ /* 0x000e620000000000 */
[----:B------:R-:W-:Y:S01]  /*02a0*/  SHF.R.S32.HI R142, RZ, 0x1f, R97 ;  /* 0x0000001fff8e7819 */ /* 0x000fe20000011461 */
[----:B------:R-:W-:Y:S01]  /*02b0*/  IMAD R6, R100, c[0x0][0x1e8], RZ ;  /* 0x00007a0064067a24 */ /* 0x000fe200078e02ff */
[----:B------:R-:W-:Y:S01]  /*02c0*/  ISETP.GE.AND P2, PT, R5, RZ, PT ;  /* 0x000000ff0500720c */ /* 0x000fe20003f46270 */
[C---:B------:R-:W-:Y:S01]  /*02d0*/  IMAD R11, R101.reuse, c[0x0][0x1dc], R4 ;  /* 0x00007700650b7a24 */ /* 0x040fe200078e0204 */
[----:B------:R-:W-:Y:S01]  /*02e0*/  @!P1 IADD3 R14, R14, 0x1, RZ ;  /* 0x000000010e0e9810 */ /* 0x000fe20007ffe0ff */
[----:B------:R-:W-:Y:S01]  /*02f0*/  IMAD R0, R142, c[0x0][0x190], RZ ;  /* 0x000064008e007a24 */ /* 0x000fe200078e02ff */
[----:B------:R-:W-:Y:S01]  /*0300*/  ISETP.NE.AND P1, PT, RZ, c[0x0][0x178], PT ;  /* 0x00005e00ff007a0c */ /* 0x000fe20003f25270 */
[----:B------:R-:W-:-:S04]  /*0310*/  IMAD.WIDE.U32 R4, R101, c[0x0][0x1e8], RZ ;  /* 0x00007a0065047a25 */ /* 0x000fc800078e00ff */
[----:B------:R-:W-:Y:S01]  /*0320*/  IMAD R13, R101, c[0x0][0x1ec], R6 ;  /* 0x00007b00650d7a24 */ /* 0x000fe200078e0206 */
[----:B------:R-:W-:Y:S01]  /*0330*/  MOV R12, R4 ;  /* 0x00000004000c7202 */ /* 0x000fe20000000f00 */
[----:B------:R-:W-:Y:S01]  /*0340*/  IMAD.MOV.U32 R10, RZ, RZ, R2 ;  /* 0x000000ffff0a7224 */ /* 0x000fe200078e0002 */
[----:B------:R-:W-:Y:S01]  /*0350*/  @P0 IADD3 R14, R14, 0x1, RZ ;  /* 0x000000010e0e0810 */ /* 0x000fe20007ffe0ff */
[----:B------:R-:W-:Y:S01]  /*0360*/  IMAD R2, R142, c[0x0][0x1b0], RZ ;  /* 0x00006c008e027a24 */ /* 0x000fe200078e02ff */
[----:B0-----:R-:W-:Y:S01]  /*0370*/  LOP3.LUT R96, R106, 0x1f, RZ, 0xc0, !PT ;  /* 0x0000001f6a607812 */ /* 0x001fe200078ec0ff */
[----:B------:R-:W-:Y:S02]  /*0380*/  IMAD.IADD R11, R3, 0x1, R11 ;  /* 0x00000001030b7824 */ /* 0x000fe400078e020b */
[----:B------:R-:W-:-:S04]  /*0390*/  IMAD.WIDE.U32 R6, R97, c[0x0][0x190], RZ ;  /* 0x0000640061067a25 */ /* 0x000fc800078e00ff */
[----:B------:R-:W-:Y:S02]  /*03a0*/  IMAD R3, R97, c[0x0][0x194], R0 ;  /* 0x0000650061037a24 */ /* 0x000fe400078e0200 */
[----:B------:R-:W-:Y:S02]  /*03b0*/  IMAD.IADD R13, R5, 0x1, R13 ;  /* 0x00000001050d7824 */ /* 0x000fe400078e020d */
[----:B------:R-:W-:-:S04]  /*03c0*/  IMAD.WIDE.U32 R8, R97, c[0x0][0x1b0], RZ ;  /* 0x00006c0061087a25 */ /* 0x000fc800078e00ff */
[----:B------:R-:W-:Y:S02]  /*03d0*/  IMAD R5, R97, c[0x0][0x1b4], R2 ;  /* 0x00006d0061057a24 */ /* 0x000fe400078e0202 */
[----:B------:R-:W-:Y:S01]  /*03e0*/  IMAD.IADD R7, R7, 0x1, R3 ;  /* 0x0000000107077824 */ /* 0x000fe200078e0203 */
[----:B------:R-:W-:Y:S01]  /*03f0*/  SHF.L.U32 R3, R106, 0x4, RZ ;  /* 0x000000046a037819 */ /* 0x000fe200000006ff */
[----:B------:R-:W-:Y:S02]  /*0400*/  IMAD.IADD R9, R9, 0x1, R5 ;  /* 0x0000000109097824 */ /* 0x000fe400078e0205 */
[----:B------:R-:W-:Y:S01]  /*0410*/  IMAD.WIDE.U32 R4, R97, c[0x0][0x1d0], R10 ;  /* 0x0000740061047a25 */ /* 0x000fe200078e000a */
[----:B------:R-:W-:-:S03]  /*0420*/  LOP3.LUT R2, R96, 0xfffffe00, R3, 0xf8, !PT ;  /* 0xfffffe0060027812 */ /* 0x000fc600078ef803 */
[C---:B------:R-:W-:Y:S01]  /*0430*/  IMAD R0, R142.reuse, c[0x0][0x1d0], RZ ;  /* 0x000074008e007a24 */ /* 0x040fe200078e02ff */
[----:B------:R-:W-:Y:S01]  /*0440*/  SHF.R.S32.HI R3, RZ, 0x1f, R2 ;  /* 0x0000001fff037819 */ /* 0x000fe20000011402 */
[----:B------:R-:W-:Y:S01]  /*0450*/  IMAD R16, R142, c[0x0][0x1e0], RZ ;  /* 0x000078008e107a24 */ /* 0x000fe200078e02ff */
[C---:B------:R-:W-:Y:S01]  /*0460*/  LOP3.LUT R93, R2.reuse, 0x60, RZ, 0xfc, !PT ;  /* 0x00000060025d7812 */ /* 0x040fe200078efcff */
[----:B------:R-:W-:Y:S01]  /*0470*/  @!P2 IMAD.MOV R14, RZ, RZ, -R14 ;  /* 0x000000ffff0ea224 */ /* 0x000fe200078e0a0e */
[----:B------:R-:W-:Y:S01]  /*0480*/  @!P1 LOP3.LUT R14, RZ, c[0x0][0x178], RZ, 0x33, !PT ;  /* 0x00005e00ff0e9a12 */ /* 0x000fe200078e33ff */
[C---:B------:R-:W-:Y:S01]  /*0490*/  IMAD.WIDE.U32 R10, R97.reuse, c[0x0][0x1e0], R12 ;  /* 0x00007800610a7a25 */ /* 0x040fe200078e000c */
[C---:B------:R-:W-:Y:S02]  /*04a0*/  IADD3 R13, P0, R2.reuse, R4, RZ ;  /* 0x00000004020d7210 */ /* 0x040fe40007f1e0ff */
[C---:B------:R-:W-:Y:S01]  /*04b0*/  LOP3.LUT R92, R2.reuse, 0x80, RZ, 0xfc, !PT ;  /* 0x00000080025c7812 */ /* 0x040fe200078efcff */
[C---:B------:R-:W-:Y:S01]  /*04c0*/  IMAD R15, R97.reuse, c[0x0][0x1d4], R0 ;  /* 0x00007500610f7a24 */ /* 0x040fe200078e0200 */
[----:B------:R-:W-:Y:S01]  /*04d0*/  IADD3 R31, P1, R2, R10, RZ ;  /* 0x0000000a021f7210 */ /* 0x000fe20007f3e0ff */
[----:B------:R-:W-:Y:S01]  /*04e0*/  IMAD R17, R97, c[0x0][0x1e4], R16 ;  /* 0x0000790061117a24 */ /* 0x000fe200078e0210 */
[----:B------:R-:W-:Y:S01]  /*04f0*/  SHF.R.S32.HI R0, RZ, 0x1f, R14 ;  /* 0x0000001fff007819 */ /* 0x000fe2000001140e */
[----:B------:R-:W-:Y:S01]  /*0500*/  IMAD.MOV.U32 R94, RZ, RZ, RZ ;  /* 0x000000ffff5e7224 */ /* 0x000fe200078e00ff */
[C---:B------:R-:W-:Y:S01]  /*0510*/  IADD3.X R16, R3.reuse, R5, R15, P0, !PT ;  /* 0x0000000503107210 */ /* 0x040fe200007fe40f */
[----:B------:R-:W-:Y:S01]  /*0520*/  IMAD.WIDE.U32 R4, R14, c[0x0][0x1a8], R6 ;  /* 0x00006a000e047a25 */ /* 0x000fe200078e0006 */
[----:B------:R-:W-:-:S02]  /*0530*/  IADD3.X R12, R3, R11, R17, P1, !PT ;  /* 0x0000000b030c7210 */ /* 0x000fc40000ffe411 */
[----:B------:R-:W-:Y:S01]  /*0540*/  LEA R10, P2, R13, c[0x0][0x240], 0x1 ;  /* 0x000090000d0a7a11 */ /* 0x000fe200078408ff */
[C---:B------:R-:W-:Y:S01]  /*0550*/  IMAD R11, R0.reuse, c[0x0][0x1a8], RZ ;  /* 0x00006a00000b7a24 */ /* 0x040fe200078e02ff */
[C---:B------:R-:W-:Y:S01]  /*0560*/  LEA R30, P3, R31.reuse, c[0x0][0x248], 0x1 ;  /* 0x000092001f1e7a11 */ /* 0x040fe200078608ff */
[----:B------:R-:W-:Y:S01]  /*0570*/  IMAD R15, R0, c[0x0][0x1c8], RZ ;  /* 0x00007200000f7a24 */ /* 0x000fe200078e02ff */
[----:B------:R-:W-:Y:S01]  /*0580*/  LEA R85, P0, R4, c[0x0][0x228], 0x1 ;  /* 0x00008a0004557a11 */ /* 0x000fe200078008ff */
[----:B------:R-:W-:Y:S01]  /*0590*/  IMAD.WIDE.U32 R6, R14, c[0x0][0x1c8], R8 ;  /* 0x000072000e067a25 */ /* 0x000fe200078e0008 */
[----:B------:R-:W-:Y:S02]  /*05a0*/  LEA.HI.X R31, R31, c[0x0][0x24c], R12, 0x1, P3 ;  /* 0x000093001f1f7a11 */ /* 0x000fe400018f0c0c */
[----:B------:R-:W-:Y:S01]  /*05b0*/  LOP3.LUT R91, R2, 0xa0, RZ, 0xfc, !PT ;  /* 0x000000a0025b7812 */ /* 0x000fe200078efcff */
[----:B------:R-:W-:Y:S01]  /*05c0*/  IMAD R11, R14, c[0x0][0x1ac], R11 ;  /* 0x00006b000e0b7a24 */ /* 0x000fe200078e020b */
[----:B------:R-:W-:Y:S01]  /*05d0*/  LEA R83, P1, R6, c[0x0][0x230], 0x1 ;  /* 0x00008c0006537a11 */ /* 0x000fe200078208ff */
[----:B------:R-:W-:Y:S01]  /*05e0*/  IMAD R15, R14, c[0x0][0x1cc], R15 ;  /* 0x000073000e0f7a24 */ /* 0x000fe200078e020f */
[----:B------:R-:W-:Y:S01]  /*05f0*/  LOP3.LUT R90, R2, 0xc0, RZ, 0xfc, !PT ;  /* 0x000000c0025a7812 */ /* 0x000fe200078efcff */
[----:B------:R-:W-:Y:S01]  /*0600*/  IMAD.IADD R81, R5, 0x1, R11 ;  /* 0x0000000105517824 */ /* 0x000fe200078e020b */
[----:B------:R-:W-:-:S02]  /*0610*/  LEA.HI.X R5, R13, c[0x0][0x244], R16, 0x1, P2 ;  /* 0x000091000d057a11 */ /* 0x000fc400010f0c10 */
[----:B------:R-:W-:Y:S02]  /*0620*/  IADD3 R79, R7, R15, RZ ;  /* 0x0000000f074f7210 */ /* 0x000fe40007ffe0ff */
        /* <DEDUP_REMOVED lines=9> */
[----:B-1----:R-:W-:Y:S02]  /*06c0*/  LOP3.LUT R78, R2, 0x1e0, RZ, 0xfc, !PT ;  /* 0x000001e0024e7812 */ /* 0x002fe400078efcff */
.L_x_4327:
[----:B------:R-:W-:Y:S01]  /*06d0*/  BAR.SYNC.DEFER_BLOCKING 0x0 ;  /* 0x0000000000007b1d */ /* 0x000fe20000010000 */
[----:B------:R-:W-:Y:S01]  /*06e0*/  IMAD.MOV.U32 R107, RZ, RZ, -0x200 ;  /* 0xfffffe00ff6b7424 */ /* 0x000fe200078e00ff */
[----:B------:R-:W-:-:S02]  /*06f0*/  PRMT R0, RZ, 0x7610, R0 ;  /* 0x00007610ff007816 */ /* 0x000fc40000000000 */
[----:B------:R-:W-:Y:S01]  /*0700*/  MOV R4, R10 ;  /* 0x0000000a00047202 */ /* 0x000fe20000000f00 */
[----:B------:R-:W-:Y:S01]  /*0710*/  IMAD R107, R94, R107, c[0x0][0x168] ;  /* 0x00005a005e6b7624 */ /* 0x000fe200078e026b */
[C---:B------:R-:W-:Y:S02]  /*0720*/  LOP3.LUT R105, R2.reuse, 0x20, RZ, 0xfc, !PT ;  /* 0x0000002002697812 */ /* 0x040fe400078efcff */
[C---:B------:R-:W-:Y:S02]  /*0730*/  LOP3.LUT R104, R2.reuse, 0x40, RZ, 0xfc, !PT ;  /* 0x0000004002687812 */ /* 0x040fe400078efcff */
[-C--:B------:R-:W-:Y:S02]  /*0740*/  ISETP.GE.AND P0, PT, R2, R107.reuse, PT ;  /* 0x0000006b0200720c */ /* 0x080fe40003f06270 */
[-C--:B------:R-:W-:Y:S02]  /*0750*/  ISETP.GE.AND P1, PT, R104, R107.reuse, PT ;  /* 0x0000006b6800720c */ /* 0x080fe40003f26270 */
[----:B------:R-:W-:-:S02]  /*0760*/  ISETP.GE.AND P2, PT, R93, R107, PT ;  /* 0x0000006b5d00720c */ /* 0x000fc40003f46270 */
[-C--:B------:R-:W-:Y:S02]  /*0770*/  ISETP.GE.AND P3, PT, R92, R107.reuse, PT ;  /* 0x0000006b5c00720c */ /* 0x080fe40003f66270 */
[----:B------:R-:W-:-:S05]  /*0780*/  ISETP.GE.AND P4, PT, R91, R107, PT ;  /* 0x0000006b5b00720c */ /* 0x000fca0003f86270 */
[----:B------:R-:W2:Y:S01]  /*0790*/  @!P0 LDG.E.U16 R0, [R4.64] ;  /* 0x0000000404008981 */ /* 0x000ea2000c1e1500 */
[-C--:B------:R-:W-:Y:S02]  /*07a0*/  ISETP.GE.AND P0, PT, R105, R107.reuse, PT ;  /* 0x0000006b6900720c */ /* 0x080fe40003f06270 */
[----:B------:R-:W-:Y:S02]  /*07b0*/  PRMT R7, RZ, 0x7610, R7 ;  /* 0x00007610ff077816 */ /* 0x000fe40000000007 */
[----:B------:R-:W-:Y:S02]  /*07c0*/  PRMT R6, RZ, 0x7610, R6 ;  /* 0x00007610ff067816 */ /* 0x000fe40000000006 */
[----:B0-----:R-:W-:Y:S02]  /*07d0*/  PRMT R9, RZ, 0x7610, R9 ;  /* 0x00007610ff097816 */ /* 0x001fe40000000009 */
        /* <DEDUP_REMOVED lines=18> */
[----:B------:R-:W-:Y:S01]  /*0900*/  LOP3.LUT R103, R2, 0x180, RZ, 0xfc, !PT ;  /* 0x0000018002677812 */ /* 0x000fe200078efcff */
[----:B------:R-:W3:Y:S01]  /*0910*/  @!P1 LDG.E.U16 R13, [R4.64+0x1c0] ;  /* 0x0001c004040d9981 */ /* 0x000ee2000c1e1500 */
[-C--:B------:R-:W-:Y:S02]  /*0920*/  ISETP.GE.AND P0, PT, R84, R107.reuse, PT ;  /* 0x0000006b5400720c */ /* 0x080fe40003f06270 */
[-C--:B------:R-:W-:Y:S01]  /*0930*/  ISETP.GE.AND P1, PT, R103, R107.reuse, PT ;  /* 0x0000006b6700720c */ /* 0x080fe20003f26270 */
        /* <DEDUP_REMOVED lines=16> */
[----:B------:R-:W-:-:S05]  /*0a40*/  LEA.HI.SX32 R77, R95, R95, 0x1b ;  /* 0x0000005f5f4d7211 */ /* 0x000fca00078fdaff */
[----:B------:R-:W-:Y:S01]  /*0a50*/  IMAD.SHL.U32 R77, R77, 0x2, RZ ;  /* 0x000000024d4d7824 */ /* 0x000fe200078e00ff */
[C---:B------:R-:W-:Y:S02]  /*0a60*/  IADD3 R20, R95.reuse, 0x20, RZ ;  /* 0x000000205f147810 */ /* 0x040fe40007ffe0ff */
[C---:B------:R-:W-:Y:S02]  /*0a70*/  IADD3 R22, R95.reuse, 0x40, RZ ;  /* 0x000000405f167810 */ /* 0x040fe40007ffe0ff */
[C---:B------:R-:W-:Y:S02]  /*0a80*/  IADD3 R24, R95.reuse, 0x60, RZ ;  /* 0x000000605f187810 */ /* 0x040fe40007ffe0ff */
[----:B------:R-:W-:Y:S02]  /*0a90*/  IADD3 R26, R95, 0x80, RZ ;  /* 0x000000805f1a7810 */ /* 0x000fe40007ffe0ff */
[-C--:B------:R-:W-:Y:S02]  /*0aa0*/  LEA.HI.SX32 R20, R20, R95.reuse, 0x1b ;  /* 0x0000005f14147211 */ /* 0x080fe400078fdaff */
[----:B------:R-:W-:-:S02]  /*0ab0*/  LEA.HI.SX32 R22, R22, R95, 0x1b ;  /* 0x0000005f16167211 */ /* 0x000fc400078fdaff */
[-C--:B------:R-:W-:Y:S02]  /*0ac0*/  LEA.HI.SX32 R24, R24, R95.reuse, 0x1b ;  /* 0x0000005f18187211 */ /* 0x080fe400078fdaff */
[----:B------:R-:W-:Y:S01]  /*0ad0*/  LEA.HI.SX32 R26, R26, R95, 0x1b ;  /* 0x0000005f1a1a7211 */ /* 0x000fe200078fdaff */
[----:B------:R-:W-:Y:S01]  /*0ae0*/  IMAD.SHL.U32 R76, R20, 0x2, RZ ;  /* 0x00000002144c7824 */ /* 0x000fe200078e00ff */
[----:B------:R-:W-:Y:S01]  /*0af0*/  SHF.L.U32 R75, R22, 0x1, RZ ;  /* 0x00000001164b7819 */ /* 0x000fe200000006ff */
[----:B------:R-:W-:Y:S01]  /*0b00*/  IMAD.SHL.U32 R74, R24, 0x2, RZ ;  /* 0x00000002184a7824 */ /* 0x000fe200078e00ff */
[C---:B------:R-:W-:Y:S01]  /*0b10*/  IADD3 R20, R95.reuse, 0xe0, RZ ;  /* 0x000000e05f147810 */ /* 0x040fe20007ffe0ff */
[----:B------:R-:W-:Y:S01]  /*0b20*/  IMAD.SHL.U32 R73, R26, 0x2, RZ ;  /* 0x000000021a497824 */ /* 0x000fe200078e00ff */
[C---:B------:R-:W-:Y:S02]  /*0b30*/  IADD3 R28, R95.reuse, 0xa0, RZ ;  /* 0x000000a05f1c7810 */ /* 0x040fe40007ffe0ff */
[----:B------:R-:W-:-:S02]  /*0b40*/  IADD3 R22, R95, 0x100, RZ ;  /* 0x000001005f167810 */ /* 0x000fc40007ffe0ff */
[C---:B------:R-:W-:Y:S02]  /*0b50*/  IADD3 R24, R95.reuse, 0x120, RZ ;  /* 0x000001205f187810 */ /* 0x040fe40007ffe0ff */
[-C--:B------:R-:W-:Y:S02]  /*0b60*/  LEA.HI.SX32 R20, R20, R95.reuse, 0x1b ;  /* 0x0000005f14147211 */ /* 0x080fe400078fdaff */
[-C--:B------:R-:W-:Y:S02]  /*0b70*/  LEA.HI.SX32 R28, R28, R95.reuse, 0x1b ;  /* 0x0000005f1c1c7211 */ /* 0x080fe400078fdaff */
[----:B------:R-:W-:Y:S02]  /*0b80*/  IADD3 R26, R95, 0x140, RZ ;  /* 0x000001405f1a7810 */ /* 0x000fe40007ffe0ff */
[-C--:B------:R-:W-:Y:S01]  /*0b90*/  LEA.HI.SX32 R22, R22, R95.reuse, 0x1b ;  /* 0x0000005f16167211 */ /* 0x080fe200078fdaff */
[----:B------:R-:W-:Y:S01]  /*0ba0*/  IMAD.SHL.U32 R70, R20, 0x2, RZ ;  /* 0x0000000214467824 */ /* 0x000fe200078e00ff */
[----:B------:R-:W-:-:S02]  /*0bb0*/  LEA.HI.SX32 R24, R24, R95, 0x1b ;  /* 0x0000005f18187211 */ /* 0x000fc400078fdaff */
[----:B------:R-:W-:Y:S02]  /*0bc0*/  SHF.L.U32 R72, R28, 0x1, RZ ;  /* 0x000000011c487819 */ /* 0x000fe400000006ff */
[-C--:B------:R-:W-:Y:S02]  /*0bd0*/  LEA.HI.SX32 R26, R26, R95.reuse, 0x1b ;  /* 0x0000005f1a1a7211 */ /* 0x080fe400078fdaff */
[----:B------:R-:W-:Y:S02]  /*0be0*/  SHF.L.U32 R69, R22, 0x1, RZ ;  /* 0x0000000116457819 */ /* 0x000fe400000006ff */
[C---:B------:R-:W-:Y:S02]  /*0bf0*/  IADD3 R20, R95.reuse, 0x1c0, RZ ;  /* 0x000001c05f147810 */ /* 0x040fe40007ffe0ff */
[----:B------:R-:W-:Y:S01]  /*0c00*/  IADD3 R22, R95, 0x1e0, RZ ;  /* 0x000001e05f167810 */ /* 0x000fe20007ffe0ff */
[----:B------:R-:W-:Y:S01]  /*0c10*/  IMAD.SHL.U32 R68, R24, 0x2, RZ ;  /* 0x0000000218447824 */ /* 0x000fe200078e00ff */
[-C--:B------:R-:W-:Y:S01]  /*0c20*/  LEA.HI.SX32 R20, R20, R95.reuse, 0x1b ;  /* 0x0000005f14147211 */ /* 0x080fe200078fdaff */
[----:B------:R-:W-:Y:S01]  /*0c30*/  IMAD.SHL.U32 R67, R26, 0x2, RZ ;  /* 0x000000021a437824 */ /* 0x000fe200078e00ff */
[----:B------:R-:W-:-:S02]  /*0c40*/  LEA.HI.SX32 R22, R22, R95, 0x1b ;  /* 0x0000005f16167211 */ /* 0x000fc400078fdaff */
[----:B------:R-:W-:-:S03]  /*0c50*/  SHF.L.U32 R63, R20, 0x1, RZ ;  /* 0x00000001143f7819 */ /* 0x000fc600000006ff */
[----:B------:R-:W-:Y:S01]  /*0c60*/  IMAD.SHL.U32 R102, R22, 0x2, RZ ;  /* 0x0000000216667824 */ /* 0x000fe200078e00ff */
[-C--:B------:R-:W-:Y:S02]  /*0c70*/  ISETP.GE.AND P2, PT, R2, R107.reuse, PT ;  /* 0x0000006b0200720c */ /* 0x080fe40003f46270 */
[-C--:B------:R-:W-:Y:S02]  /*0c80*/  ISETP.GE.AND P1, PT, R105, R107.reuse, PT ;  /* 0x0000006b6900720c */ /* 0x080fe40003f26270 */
[----:B------:R-:W-:Y:S02]  /*0c90*/  PRMT R24, RZ, 0x7610, R24 ;  /* 0x00007610ff187816 */ /* 0x000fe40000000018 */
        /* <DEDUP_REMOVED lines=19> */
[----:B0-----:R-:W-:-:S04]  /*0dd0*/  IADD3 R0, R95, 0xc0, RZ ;  /* 0x000000c05f007810 */ /* 0x001fc80007ffe0ff */
[-C--:B------:R-:W-:Y:S01]  /*0de0*/  LEA.HI.SX32 R0, R0, R95.reuse, 0x1b ;  /* 0x0000005f00007211 */ /* 0x080fe200078fdaff */
[----:B----4-:R-:W-:Y:S04]  /*0df0*/  STS.U16 [R76+0x40], R7 ;  /* 0x000040074c007388 */ /* 0x010fe80000000400 */
[----:B------:R-:W-:Y:S01]  /*0e00*/  IMAD.SHL.U32 R71, R0, 0x2, RZ ;  /* 0x0000000200477824 */ /* 0x000fe200078e00ff */
[C---:B------:R-:W-:Y:S01]  /*0e10*/  IADD3 R0, R95.reuse, 0x160, RZ ;  /* 0x000001605f007810 */ /* 0x040fe20007ffe0ff */
[----:B---3--:R0:W-:Y:S03]  /*0e20*/  STS.U16 [R75+0x80], R6 ;  /* 0x000080064b007388 */ /* 0x0081e60000000400 */
[----:B------:R-:W-:Y:S01]  /*0e30*/  LEA.HI.SX32 R0, R0, R95, 0x1b ;  /* 0x0000005f00007211 */ /* 0x000fe200078fdaff */
[----:B------:R-:W-:Y:S04]  /*0e40*/  STS.U16 [R74+0xc0], R9 ;  /* 0x0000c0094a007388 */ /* 0x000fe80000000400 */
[----:B------:R1:W-:Y:S01]  /*0e50*/  STS.U16 [R73+0x100], R8 ;  /* 0x0001000849007388 */ /* 0x0003e20000000400 */
[----:B0-----:R-:W-:-:S02]  /*0e60*/  IADD3 R6, R95, 0x180, RZ ;  /* 0x000001805f067810 */ /* 0x001fc40007ffe0ff */
[----:B------:R-:W-:Y:S01]  /*0e70*/  SHF.L.U32 R66, R0, 0x1, RZ ;  /* 0x0000000100427819 */ /* 0x000fe200000006ff */
[C---:B------:R-:W-:Y:S01]  /*0e80*/  IMAD.SHL.U32 R0, R95.reuse, 0x10, RZ ;  /* 0x000000105f007824 */ /* 0x040fe200078e00ff */
[-C--:B------:R-:W-:Y:S02]  /*0e90*/  LEA.HI.SX32 R6, R6, R95.reuse, 0x1b ;  /* 0x0000005f06067211 */ /* 0x080fe400078fdaff */
[----:B-1----:R-:W-:Y:S01]  /*0ea0*/  IADD3 R8, R95, 0x1a0, RZ ;  /* 0x000001a05f087810 */ /* 0x002fe20007ffe0ff */
[----:B------:R-:W-:Y:S03]  /*0eb0*/  STS.U16 [R72+0x140], R11 ;  /* 0x0001400b48007388 */ /* 0x000fe60000000400 */
[----:B------:R-:W-:Y:S01]  /*0ec0*/  LEA.HI.SX32 R8, R8, R95, 0x1b ;  /* 0x0000005f08087211 */ /* 0x000fe200078fdaff */
[----:B------:R-:W-:Y:S01]  /*0ed0*/  STS.U16 [R71+0x180], R10 ;  /* 0x0001800a47007388 */ /* 0x000fe20000000400 */
[----:B------:R-:W-:Y:S01]  /*0ee0*/  IMAD.SHL.U32 R65, R6, 0x2, RZ ;  /* 0x0000000206417824 */ /* 0x000fe200078e00ff */
[----:B------:R-:W-:-:S02]  /*0ef0*/  LEA.HI.SX32 R0, R0, R0, 0x1b ;  /* 0x0000000000007211 */ /* 0x000fc400078fdaff */
[----:B------:R-:W-:Y:S01]  /*0f00*/  STS.U16 [R70+0x1c0], R13 ;  /* 0x0001c00d46007388 */ /* 0x000fe20000000400 */
[----:B------:R-:W-:-:S03]  /*0f10*/  IMAD.SHL.U32 R64, R8, 0x2, RZ ;  /* 0x0000000208407824 */ /* 0x000fc600078e00ff */
[----:B------:R-:W-:Y:S01]  /*0f20*/  STS.U16 [R69+0x200], R12 ;  /* 0x0002000c45007388 */ /* 0x000fe20000000400 */
[----:B------:R-:W-:-:S03]  /*0f30*/  IMAD.SHL.U32 R62, R0, 0x2, RZ ;  /* 0x00000002003e7824 */ /* 0x000fc600078e00ff */
        /* <DEDUP_REMOVED lines=28> */
[----:B------:R-:W-:-:S03]  /*1100*/  PRMT R31, RZ, 0x7610, R31 ;  /* 0x00007610ff1f7816 */ /* 0x000fc6000000001f */
        /* <DEDUP_REMOVED lines=116> */
.L_x_4289:
[----:B------:R-:W-:Y:S05]  /*1850*/  BSYNC B0 ;  /* 0x0000000000007941 */ /* 0x000fea0003800000 */
.L_x_4288:
        /* <DEDUP_REMOVED lines=36> */
.L_x_4291:
[----:B------:R-:W-:Y:S05]  /*1aa0*/  BSYNC B0 ;  /* 0x0000000000007941 */ /* 0x000fea0003800000 */
.L_x_4290:
        /* <DEDUP_REMOVED lines=38> */
.L_x_4293:
[----:B------:R-:W-:Y:S05]  /*1d10*/  BSYNC B0 ;  /* 0x0000000000007941 */ /* 0x000fea0003800000 */
.L_x_4292:
        /* <DEDUP_REMOVED lines=36> */
.L_x_4295:
[----:B------:R-:W-:Y:S05]  /*1f60*/  BSYNC B0 ;  /* 0x0000000000007941 */ /* 0x000fea0003800000 */
.L_x_4294:
        /* <DEDUP_REMOVED lines=38> */
.L_x_4297:
[----:B------:R-:W-:Y:S05]  /*21d0*/  BSYNC B0 ;  /* 0x0000000000007941 */ /* 0x000fea0003800000 */
.L_x_4296:
        /* <DEDUP_REMOVED lines=36> */
.L_x_4299:
[----:B------:R-:W-:Y:S05]  /*2420*/  BSYNC B0 ;  /* 0x0000000000007941 */ /* 0x000fea0003800000 */
.L_x_4298:
        /* <DEDUP_REMOVED lines=38> */
.L_x_4301:
[----:B------:R-:W-:Y:S05]  /*2690*/  BSYNC B0 ;  /* 0x0000000000007941 */ /* 0x000fea0003800000 */
.L_x_4300:
        /* <DEDUP_REMOVED lines=37> */
.L_x_4303:
[----:B------:R-:W-:Y:S05]  /*28f0*/  BSYNC B0 ;  /* 0x0000000000007941 */ /* 0x000fea0003800000 */
.L_x_4302:
        /* <DEDUP_REMOVED lines=42> */
.L_x_4305:
[----:B------:R-:W-:Y:S05]  /*2ba0*/  BSYNC B0 ;  /* 0x0000000000007941 */ /* 0x000fea0003800000 */
.L_x_4304:
        /* <DEDUP_REMOVED lines=40> */
.L_x_4307:
[----:B------:R-:W-:Y:S05]  /*2e30*/  BSYNC B0 ;  /* 0x0000000000007941 */ /* 0x000fea0003800000 */
.L_x_4306:
        /* <DEDUP_REMOVED lines=46> */
.L_x_4309:
[----:B------:R-:W-:Y:S05]  /*3120*/  BSYNC B0 ;  /* 0x0000000000007941 */ /* 0x000fea0003800000 */
.L_x_4308:
        /* <DEDUP_REMOVED lines=33> */
.L_x_4311:
[----:B------:R-:W-:Y:S05]  /*3340*/  BSYNC B0 ;  /* 0x0000000000007941 */ /* 0x000fea0003800000 */
.L_x_4310:
        /* <DEDUP_REMOVED lines=33> */
.L_x_4313:
[----:B------:R-:W-:Y:S05]  /*3560*/  BSYNC B0 ;  /* 0x0000000000007941 */ /* 0x000fea0003800000 */
.L_x_4312:
        /* <DEDUP_REMOVED lines=33> */
.L_x_4315:
[----:B------:R-:W-:Y:S05]  /*3780*/  BSYNC B0 ;  /* 0x0000000000007941 */ /* 0x000fea0003800000 */
.L_x_4314:
        /* <DEDUP_REMOVED lines=33> */
.L_x_4317:
[----:B------:R-:W-:Y:S05]  /*39a0*/  BSYNC B0 ;  /* 0x0000000000007941 */ /* 0x000fea0003800000 */
.L_x_4316:
        /* <DEDUP_REMOVED lines=33> */
.L_x_4319:
[----:B------:R-:W-:Y:S05]  /*3bc0*/  BSYNC B0 ;  /* 0x0000000000007941 */ /* 0x000fea0003800000 */
.L_x_4318:
        /* <DEDUP_REMOVED lines=36> */
.L_x_4323:
[----:B------:R-:W-:Y:S01]  /*3e10*/  SHF.R.S32.HI R122, RZ, 0x1f, R15 ;  /* 0x0000001fff7a7819 */ /* 0x000fe2000001140f */
[----:B------:R-:W-:Y:S01]  /*3e20*/  IMAD.MOV.U32 R107, RZ, RZ, -0x200 ;  /* 0xfffffe00ff6b7424 */ /* 0x000fe200078e00ff */
[C---:B------:R-:W-:Y:S01]  /*3e30*/  LOP3.LUT R105, R2.reuse, 0x20, RZ, 0xfc, !PT ;  /* 0x0000002002697812 */ /* 0x040fe200078efcff */
[C---:B------:R-:W-:Y:S01]  /*3e40*/  IMAD.WIDE.U32 R8, R15.reuse, c[0x0][0x1a0], R2 ;  /* 0x000068000f087a25 */ /* 0x040fe200078e0002 */
[----:B------:R-:W-:Y:S02]  /*3e50*/  LOP3.LUT R104, R2, 0x40, RZ, 0xfc, !PT ;  /* 0x0000004002687812 */ /* 0x000fe400078efcff */
[----:B------:R-:W-:Y:S01]  /*3e60*/  PRMT R106, RZ, 0x7610, R106 ;  /* 0x00007610ff6a7816 */ /* 0x000fe2000000006a */
[----:B------:R-:W-:Y:S01]  /*3e70*/  IMAD R10, R122, c[0x0][0x1a0], RZ ;  /* 0x000068007a0a7a24 */ /* 0x000fe200078e02ff */
[----:B------:R-:W-:Y:S01]  /*3e80*/  PRMT R109, RZ, 0x7610, R109 ;  /* 0x00007610ff6d7816 */ /* 0x000fe2000000006d */
[----:B------:R-:W-:Y:S01]  /*3e90*/  IMAD R107, R94, R107, c[0x0][0x168] ;  /* 0x00005a005e6b7624 */ /* 0x000fe200078e026b */
[----:B------:R-:W-:Y:S01]  /*3ea0*/  PRMT R108, RZ, 0x7610, R108 ;  /* 0x00007610ff6c7816 */ /* 0x000fe2000000006c */
[----:B------:R-:W-:Y:S01]  /*3eb0*/  IMAD R11, R15, c[0x0][0x1a4], R10 ;  /* 0x000069000f0b7a24 */ /* 0x000fe200078e020a */
[----:B------:R-:W-:-:S02]  /*3ec0*/  LEA R10, P0, R8, R85, 0x1 ;  /* 0x00000055080a7211 */ /* 0x000fc400078008ff */
[-C--:B------:R-:W-:Y:S02]  /*3ed0*/  ISETP.GE.AND P2, PT, R2, R107.reuse, PT ;  /* 0x0000006b0200720c */ /* 0x080fe40003f46270 */
[----:B------:R-:W-:Y:S02]  /*3ee0*/  ISETP.GE.AND P1, PT, R105, R107, PT ;  /* 0x0000006b6900720c */ /* 0x000fe40003f26270 */
[----:B------:R-:W-:Y:S02]  /*3ef0*/  IADD3 R9, R9, R11, RZ ;  /* 0x0000000b09097210 */ /* 0x000fe40007ffe0ff */
[----:B------:R-:W-:Y:S02]  /*3f00*/  ISETP.GE.AND P4, PT, R93, R107, PT ;  /* 0x0000006b5d00720c */ /* 0x000fe40003f86270 */
[----:B------:R-:W-:Y:S02]  /*3f10*/  LEA.HI.X R11, R8, R81, R9, 0x1, P0 ;  /* 0x00000051080b7211 */ /* 0x000fe400000f0c09 */
[----:B------:R-:W-:-:S02]  /*3f20*/  ISETP.GE.AND P0, PT, R104, R107, PT ;  /* 0x0000006b6800720c */ /* 0x000fc40003f06270 */
[-C--:B------:R-:W-:Y:S01]  /*3f30*/  ISETP.GE.AND P6, PT, R92, R107.reuse, PT ;  /* 0x0000006b5c00720c */ /* 0x080fe20003fc6270 */
[----:B------:R0:W2:Y:S01]  /*3f40*/  @!P2 LDG.E.U16 R106, [R10.64] ;  /* 0x000000040a6aa981 */ /* 0x0000a2000c1e1500 */
[-C--:B------:R-:W-:Y:S02]  /*3f50*/  ISETP.GE.AND P5, PT, R91, R107.reuse, PT ;  /* 0x0000006b5b00720c */ /* 0x080fe40003fa6270 */
[-C--:B------:R-:W-:Y:S01]  /*3f60*/  ISETP.GE.AND P3, PT, R90, R107.reuse, PT ;  /* 0x0000006b5a00720c */ /* 0x080fe20003f66270 */
[----:B------:R0:W3:Y:S01]  /*3f70*/  @!P1 LDG.E.U16 R109, [R10.64+0x40] ;  /* 0x000040040a6d9981 */ /* 0x0000e2000c1e1500 */
[-C--:B------:R-:W-:Y:S02]  /*3f80*/  ISETP.GE.AND P2, PT, R89, R107.reuse, PT ;  /* 0x0000006b5900720c */ /* 0x080fe40003f46270 */
[----:B------:R-:W-:Y:S02]  /*3f90*/  ISETP.GE.AND P1, PT, R88, R107, PT ;  /* 0x0000006b5800720c */ /* 0x000fe40003f26270 */
[----:B------:R-:W-:Y:S01]  /*3fa0*/  PRMT R111, RZ, 0x7610, R111 ;  /* 0x00007610ff6f7816 */ /* 0x000fe2000000006f */
[----:B------:R0:W4:Y:S01]  /*3fb0*/  @!P0 LDG.E.U16 R108, [R10.64+0x80] ;  /* 0x000080040a6c8981 */ /* 0x000122000c1e1500 */
[----:B------:R-:W-:-:S02]  /*3fc0*/  PRMT R110, RZ, 0x7610, R110 ;  /* 0x00007610ff6e7816 */ /* 0x000fc4000000006e */
[----:B------:R-:W-:Y:S02]  /*3fd0*/  PRMT R113, RZ, 0x7610, R113 ;  /* 0x00007610ff717816 */ /* 0x000fe40000000071 */
[----:B------:R-:W-:Y:S01]  /*3fe0*/  PRMT R112, RZ, 0x7610, R112 ;  /* 0x00007610ff707816 */ /* 0x000fe20000000070 */
[----:B------:R0:W5:Y:S01]  /*3ff0*/  @!P4 LDG.E.U16 R111, [R10.64+0xc0] ;  /* 0x0000c0040a6fc981 */ /* 0x000162000c1e1500 */
[----:B------:R-:W-:Y:S02]  /*4000*/  PRMT R115, RZ, 0x7610, R115 ;  /* 0x00007610ff737816 */ /* 0x000fe40000000073 */
[----:B------:R-:W-:Y:S01]  /*4010*/  PRMT R114, RZ, 0x7610, R114 ;  /* 0x00007610ff727816 */ /* 0x000fe20000000072 */
[----:B------:R0:W5:Y:S01]  /*4020*/  @!P6 LDG.E.U16 R110, [R10.64+0x100] ;  /* 0x000100040a6ee981 */ /* 0x000162000c1e1500 */
[----:B------:R-:W-:Y:S02]  /*4030*/  LOP3.LUT R103, R2, 0x180, RZ, 0xfc, !PT ;  /* 0x0000018002677812 */ /* 0x000fe400078efcff */
[-C--:B------:R-:W-:Y:S01]  /*4040*/  ISETP.GE.AND P0, PT, R87, R107.reuse, PT ;  /* 0x0000006b5700720c */ /* 0x080fe20003f06270 */
        /* <DEDUP_REMOVED lines=10> */
[----:B------:R-:W-:-:S02]  /*40f0*/  ISETP.GE.AND P1, PT, R78, R107, PT ;  /* 0x0000006b4e00720c */ /* 0x000fc40003f26270 */
[----:B------:R-:W-:Y:S02]  /*4100*/  PRMT R116, RZ, 0x7610, R116 ;  /* 0x00007610ff747816 */ /* 0x000fe40000000074 */
        /* <DEDUP_REMOVED lines=18> */
[----:B------:R-:W-:-:S05]  /*4230*/  IMAD.WIDE.U32 R8, R15, c[0x0][0x188], R8 ;  /* 0x000062000f087a25 */ /* 0x000fca00078e0008 */
[----:B------:R-:W-:Y:S02]  /*4240*/  IADD3 R9, R9, R13, RZ ;  /* 0x0000000d09097210 */ /* 0x000fe40007ffe0ff */
[----:B------:R-:W-:-:S04]  /*4250*/  LEA R12, P0, R8, c[0x0][0x220], 0x2 ;  /* 0x00008800080c7a11 */ /* 0x000fc800078010ff */
[----:B------:R-:W-:-:S06]  /*4260*/  LEA.HI.X R13, R8, c[0x0][0x224], R9, 0x2, P0 ;  /* 0x00008900080d7a11 */ /* 0x000fcc00000f1409 */
[----:B------:R1:W5:Y:S01]  /*4270*/  LDG.E R13, [R12.64] ;  /* 0x000000040c0d7981 */ /* 0x000362000c1e1900 */
[----:B0-----:R-:W-:Y:S02]  /*4280*/  IMAD R10, R122, c[0x0][0x1c0], RZ ;  /* 0x000070007a0a7a24 */ /* 0x001fe400078e02ff */
[----:B------:R-:W-:-:S04]  /*4290*/  IMAD.WIDE.U32 R8, R15, c[0x0][0x1c0], R2 ;  /* 0x000070000f087a25 */ /* 0x000fc800078e0002 */
[----:B------:R-:W-:Y:S01]  /*42a0*/  IMAD R11, R15, c[0x0][0x1c4], R10 ;  /* 0x000071000f0b7a24 */ /* 0x000fe200078e020a */
[----:B------:R-:W-:-:S03]  /*42b0*/  LEA R10, P0, R8, R83, 0x1 ;  /* 0x00000053080a7211 */ /* 0x000fc600078008ff */
[----:B------:R-:W-:Y:S01]  /*42c0*/  IMAD.IADD R9, R9, 0x1, R11 ;  /* 0x0000000109097824 */ /* 0x000fe200078e020b */
[----:B------:R-:W-:-:S04]  /*42d0*/  ISETP.GE.AND P1, PT, R105, R107, PT ;  /* 0x0000006b6900720c */ /* 0x000fc80003f26270 */
[----:B------:R-:W-:Y:S02]  /*42e0*/  LEA.HI.X R11, R8, R79, R9, 0x1, P0 ;  /* 0x0000004f080b7211 */ /* 0x000fe400000f0c09 */
[-C--:B------:R-:W-:Y:S02]  /*42f0*/  ISETP.GE.AND P0, PT, R2, R107.reuse, PT ;  /* 0x0000006b0200720c */ /* 0x080fe40003f06270 */
[-C--:B------:R-:W-:Y:S02]  /*4300*/  ISETP.GE.AND P2, PT, R104, R107.reuse, PT ;  /* 0x0000006b6800720c */ /* 0x080fe40003f46270 */
[----:B------:R-:W-:Y:S02]  /*4310*/  ISETP.GE.AND P3, PT, R90, R107, PT ;  /* 0x0000006b5a00720c */ /* 0x000fe40003f66270 */
[----:B------:R-:W-:Y:S02]  /*4320*/  PRMT R143, RZ, 0x7610, R143 ;  /* 0x00007610ff8f7816 */ /* 0x000fe4000000008f */
[----:B------:R-:W-:-:S02]  /*4330*/  PRMT R140, RZ, 0x7610, R140 ;  /* 0x00007610ff8c7816 */ /* 0x000fc4000000008c */
[----:B------:R-:W-:Y:S02]  /*4340*/  PRMT R141, RZ, 0x7610, R141 ;  /* 0x00007610ff8d7816 */ /* 0x000fe4000000008d */
[----:B------:R-:W-:Y:S02]  /*4350*/  ISETP.GE.AND P4, PT, R78, R107, PT ;  /* 0x0000006b4e00720c */ /* 0x000fe40003f86270 */
[----:B-1----:R-:W-:Y:S01]  /*4360*/  PRMT R12, RZ, 0x7610, R12 ;  /* 0x00007610ff0c7816 */ /* 0x002fe2000000000c */
[----:B--2---:R-:W-:Y:S04]  /*4370*/  STS.U16 [R77], R106 ;  /* 0x0000006a4d007388 */ /* 0x004fe80000000400 */
[----:B---3--:R-:W-:Y:S04]  /*4380*/  STS.U16 [R76+0x40], R109 ;  /* 0x0000406d4c007388 */ /* 0x008fe80000000400 */
[----:B----4-:R-:W-:Y:S04]  /*4390*/  STS.U16 [R75+0x80], R108 ;  /* 0x0000806c4b007388 */ /* 0x010fe80000000400 */
[----:B-----5:R-:W-:Y:S04]  /*43a0*/  STS.U16 [R74+0xc0], R111 ;  /* 0x0000c06f4a007388 */ /* 0x020fe80000000400 */
[----:B------:R-:W-:Y:S04]  /*43b0*/  STS.U16 [R73+0x100], R110 ;  /* 0x0001006e49007388 */ /* 0x000fe80000000400 */
[----:B------:R0:W-:Y:S04]  /*43c0*/  STS.U16 [R72+0x140], R113 ;  /* 0x0001407148007388 */ /* 0x0001e80000000400 */
[----:B------:R1:W-:Y:S04]  /*43d0*/  STS.U16 [R71+0x180], R112 ;  /* 0x0001807047007388 */ /* 0x0003e80000000400 */
[----:B------:R2:W-:Y:S04]  /*43e0*/  STS.U16 [R70+0x1c0], R115 ;  /* 0x0001c07346007388 */ /* 0x0005e80000000400 */
[----:B------:R3:W-:Y:S01]  /*43f0*/  STS.U16 [R69+0x200], R114 ;  /* 0x0002007245007388 */ /* 0x0007e20000000400 */
[----:B0-----:R-:W-:-:S02]  /*4400*/  PRMT R72, RZ, 0x7610, R72 ;  /* 0x00007610ff487816 */ /* 0x001fc40000000048 */
[----:B-1----:R-:W-:Y:S01]  /*4410*/  PRMT R71, RZ, 0x7610, R71 ;  /* 0x00007610ff477816 */ /* 0x002fe20000000047 */
[----:B------:R0:W-:Y:S01]  /*4420*/  STS.U16 [R68+0x240], R117 ;  /* 0x0002407544007388 */ /* 0x0001e20000000400 */
[----:B--2---:R-:W-:-:S03]  /*4430*/  PRMT R70, RZ, 0x7610, R70 ;  /* 0x00007610ff467816 */ /* 0x004fc60000000046 */
[----:B------:R1:W-:Y:S04]  /*4440*/  STS.U16 [R67+0x280], R116 ;  /* 0x0002807443007388 */ /* 0x0003e80000000400 */
[----:B------:R2:W-:Y:S04]  /*4450*/  STS.U16 [R66+0x2c0], R119 ;  /* 0x0002c07742007388 */ /* 0x0005e80000000400 */
[----:B------:R4:W-:Y:S04]  /*4460*/  STS.U16 [R65+0x300], R118 ;  /* 0x0003007641007388 */ /* 0x0009e80000000400 */
[----:B------:R2:W-:Y:S04]  /*4470*/  STS.U16 [R64+0x340], R121 ;  /* 0x0003407940007388 */ /* 0x0005e80000000400 */
[----:B------:R0:W-:Y:S04]  /*4480*/  STS.U16 [R63+0x380], R120 ;  /* 0x000380783f007388 */ /* 0x0001e80000000400 */
[----:B------:R0:W-:Y:S01]  /*4490*/  STS.U16 [R102+0x3c0], R123 ;  /* 0x0003c07b66007388 */ /* 0x0001e20000000400 */
[----:B------:R-:W-:-:S06]  /*44a0*/  NOP ;  /* 0x0000000000007918 */ /* 0x000fcc0000000000 */
[----:B------:R0:W5:Y:S01]  /*44b0*/  @!P0 LDG.E.U16 R72, [R10.64] ;  /* 0x000000040a488981 */ /* 0x000162000c1e1500 */
[----:B------:R-:W-:-:S03]  /*44c0*/  ISETP.GE.AND P0, PT, R93, R107, PT ;  /* 0x0000006b5d00720c */ /* 0x000fc60003f06270 */
[----:B------:R1:W5:Y:S01]  /*44d0*/  @!P1 LDG.E.U16 R71, [R10.64+0x40] ;  /* 0x000040040a479981 */ /* 0x000362000c1e1500 */
[----:B------:R-:W-:-:S03]  /*44e0*/  ISETP.GE.AND P1, PT, R92, R107, PT ;  /* 0x0000006b5c00720c */ /* 0x000fc60003f26270 */
[----:B------:R4:W5:Y:S01]  /*44f0*/  @!P2 LDG.E.U16 R70, [R10.64+0x80] ;  /* 0x000080040a46a981 */ /* 0x000962000c1e1500 */
[----:B------:R-:W-:Y:S02]  /*4500*/  ISETP.GE.AND P2, PT, R91, R107, PT ;  /* 0x0000006b5b00720c */ /* 0x000fe40003f46270 */
[----:B---3--:R-:W-:Y:S01]  /*4510*/  PRMT R69, RZ, 0x7610, R69 ;  /* 0x00007610ff457816 */ /* 0x008fe20000000045 */
[----:B------:R-:W3:Y:S01]  /*4520*/  LDS.U16 R73, [R62] ;  /* 0x000000003e497984 */ /* 0x000ee20000000400 */
[----:B0-----:R-:W-:Y:S02]  /*4530*/  PRMT R68, RZ, 0x7610, R68 ;  /* 0x00007610ff447816 */ /* 0x001fe40000000044 */
[----:B-1----:R-:W-:Y:S01]  /*4540*/  PRMT R67, RZ, 0x7610, R67 ;  /* 0x00007610ff437816 */ /* 0x002fe20000000043 */
[----:B------:R-:W0:Y:S01]  /*4550*/  S2R R106, SR_TID.X ;  /* 0x00000000006a7919 */ /* 0x000e220000002100 */
[----:B--2---:R-:W-:-:S03]  /*4560*/  PRMT R66, RZ, 0x7610, R66 ;  /* 0x00007610ff427816 */ /* 0x004fc60000000042 */
[----:B------:R1:W2:Y:S01]  /*4570*/  @!P0 LDG.E.U16 R69, [R10.64+0xc0] ;  /* 0x0000c0040a458981 */ /* 0x0002a2000c1e1500 */
[----:B------:R-:W-:-:S03]  /*4580*/  ISETP.GE.AND P0, PT, R89, R107, PT ;  /* 0x0000006b5900720c */ /* 0x000fc60003f06270 */
[----:B------:R1:W2:Y:S01]  /*4590*/  @!P1 LDG.E.U16 R68, [R10.64+0x100] ;  /* 0x000100040a449981 */ /* 0x0002a2000c1e1500 */
[----:B------:R-:W-:-:S03]  /*45a0*/  ISETP.GE.AND P1, PT, R88, R107, PT ;  /* 0x0000006b5800720c */ /* 0x000fc60003f26270 */
[----:B------:R1:W2:Y:S01]  /*45b0*/  @!P2 LDG.E.U16 R67, [R10.64+0x140] ;  /* 0x000140040a43a981 */ /* 0x0002a2000c1e1500 */
[-C--:B------:R-:W-:Y:S02]  /*45c0*/  ISETP.GE.AND P2, PT, R87, R107.reuse, PT ;  /* 0x0000006b5700720c */ /* 0x080fe40003f46270 */
[----:B----4-:R-:W-:Y:S01]  /*45d0*/  PRMT R65, RZ, 0x7610, R65 ;  /* 0x00007610ff417816 */ /* 0x010fe20000000041 */
[----:B------:R1:W4:Y:S01]  /*45e0*/  @!P3 LDG.E.U16 R66, [R10.64+0x180] ;  /* 0x000180040a42b981 */ /* 0x000322000c1e1500 */
[----:B------:R-:W-:Y:S02]  /*45f0*/  PRMT R64, RZ, 0x7610, R64 ;  /* 0x00007610ff407816 */ /* 0x000fe40000000040 */
[-C--:B------:R-:W-:Y:S01]  /*4600*/  ISETP.GE.AND P3, PT, R86, R107.reuse, PT ;  /* 0x0000006b5600720c */ /* 0x080fe20003f66270 */
[----:B------:R-:W-:Y:S01]  /*4610*/  FMUL.FTZ R8, R13, 1.4426950216293334961 ;  /* 0x3fb8aa3b0d087820 */ /* 0x000fe20000410000 */
[----:B------:R-:W-:Y:S01]  /*4620*/  PRMT R63, RZ, 0x7610, R63 ;  /* 0x00007610ff3f7816 */ /* 0x000fe2000000003f */
[----:B------:R1:W2:Y:S01]  /*4630*/  @!P0 LDG.E.U16 R65, [R10.64+0x1c0] ;  /* 0x0001c0040a418981 */ /* 0x0002a2000c1e1500 */
[----:B------:R-:W-:-:S03]  /*4640*/  ISETP.GE.AND P0, PT, R84, R107, PT ;  /* 0x0000006b5400720c */ /* 0x000fc60003f06270 */
[----:B------:R1:W2:Y:S01]  /*4650*/  @!P1 LDG.E.U16 R64, [R10.64+0x200] ;  /* 0x000200040a409981 */ /* 0x0002a2000c1e1500 */
[-C--:B------:R-:W-:Y:S02]  /*4660*/  ISETP.GE.AND P1, PT, R103, R107.reuse, PT ;  /* 0x0000006b6700720c */ /* 0x080fe40003f26270 */
[----:B------:R-:W-:Y:S01]  /*4670*/  PRMT R102, RZ, 0x7610, R102 ;  /* 0x00007610ff667816 */ /* 0x000fe20000000066 */
[----:B------:R1:W2:Y:S01]  /*4680*/  @!P2 LDG.E.U16 R63, [R10.64+0x240] ;  /* 0x000240040a3fa981 */ /* 0x0002a2000c1e1500 */
[----:B------:R-:W-:-:S03]  /*4690*/  ISETP.GE.AND P2, PT, R82, R107, PT ;  /* 0x0000006b5200720c */ /* 0x000fc60003f46270 */
[----:B------:R-:W3:Y:S04]  /*46a0*/  LDS.U16 R9, [R62+0x2] ;  /* 0x000002003e097984 */ /* 0x000ee80000000400 */
[----:B------:R1:W2:Y:S01]  /*46b0*/  @!P3 LDG.E.U16 R102, [R10.64+0x280] ;  /* 0x000280040a66b981 */ /* 0x0002a2000c1e1500 */
[----:B------:R-:W-:-:S03]  /*46c0*/  ISETP.GE.AND P3, PT, R80, R107, PT ;  /* 0x0000006b5000720c */ /* 0x000fc60003f66270 */
[----:B------:R1:W2:Y:S01]  /*46d0*/  @!P0 LDG.E.U16 R143, [R10.64+0x2c0] ;  /* 0x0002c0040a8f8981 */ /* 0x0002a2000c1e1500 */
[----:B------:R-:W-:-:S03]  /*46e0*/  PRMT R13, RZ, 0x7610, R13 ;  /* 0x00007610ff0d7816 */ /* 0x000fc6000000000d */
[----:B------:R1:W2:Y:S04]  /*46f0*/  @!P1 LDG.E.U16 R140, [R10.64+0x300] ;  /* 0x000300040a8c9981 */ /* 0x0002a8000c1e1500 */
[----:B------:R1:W2:Y:S04]  /*4700*/  @!P2 LDG.E.U16 R141, [R10.64+0x340] ;  /* 0x000340040a8da981 */ /* 0x0002a8000c1e1500 */
[----:B------:R1:W2:Y:S04]  /*4710*/  @!P3 LDG.E.U16 R12, [R10.64+0x380] ;  /* 0x000380040a0cb981 */ /* 0x0002a8000c1e1500 */
[----:B------:R1:W2:Y:S01]  /*4720*/  @!P4 LDG.E.U16 R13, [R10.64+0x3c0] ;  /* 0x0003c0040a0dc981 */ /* 0x0002a2000c1e1500 */
[----:B------:R-:W-:-:S02]  /*4730*/  FMUL.FTZ R76, R8, R61 ;  /* 0x0000003d084c7220 */ /* 0x000fc40000410000 */
[----:B0-----:R-:W-:Y:S01]  /*4740*/  IMAD.SHL.U32 R74, R106, 0x10, RZ ;  /* 0x000000106a4a7824 */ /* 0x001fe200078e00ff */
[----:B------:R-:W0:Y:S01]  /*4750*/  LDS.U16 R75, [R62+0x4] ;  /* 0x000004003e4b7984 */ /* 0x000e220000000400 */
[----:B------:R3:W-:Y:S03]  /*4760*/  MUFU.EX2 R127, R76 ;  /* 0x0000004c007f7308 */ /* 0x0007e60000000800 */
[----:B-1----:R-:W1:Y:S01]  /*4770*/  LDS.U16 R10, [R62+0x6] ;  /* 0x000006003e0a7984 */ /* 0x002e620000000400 */
[----:B------:R-:W-:Y:S01]  /*4780*/  FMUL.FTZ R11, R8, R58 ;  /* 0x0000003a080b7220 */ /* 0x000fe20000410000 */
[----:B---3--:R-:W-:-:S03]  /*4790*/  IADD3 R76, R74, 0x3, RZ ;  /* 0x000000034a4c7810 */ /* 0x008fc60007ffe0ff */
[----:B------:R3:W0:Y:S01]  /*47a0*/  MUFU.EX2 R133, R11 ;  /* 0x0000000b00857308 */ /* 0x0006220000000800 */
[----:B------:R-:W-:Y:S01]  /*47b0*/  HADD2.F32 R73, -RZ, R73.H0_H0 ;  /* 0x20000049ff497230 */ /* 0x000fe20000004100 */
[----:B------:R-:W-:Y:S02]  /*47c0*/  ISETP.GE.U32.AND P4, PT, R76, R107, PT ;  /* 0x0000006b4c00720c */ /* 0x000fe40003f86070 */
[----:B------:R-:W1:Y:S04]  /*47d0*/  LDS.U16 R76, [R62+0x8] ;  /* 0x000008003e4c7984 */ /* 0x000e680000000400 */
[----:B---3--:R-:W3:Y:S01]  /*47e0*/  LDS.U16 R11, [R62+0xa] ;  /* 0x00000a003e0b7984 */ /* 0x008ee20000000400 */
[----:B------:R-:W-:Y:S01]  /*47f0*/  FMUL.FTZ R126, R22, R73 ;  /* 0x00000049167e7220 */ /* 0x000fe20000410000 */
[----:B------:R-:W-:-:S02]  /*4800*/  IADD3 R108, R74, 0x1, RZ ;  /* 0x000000014a6c7810 */ /* 0x000fc40007ffe0ff */
[----:B------:R-:W3:Y:S02]  /*4810*/  LDS.U16 R73, [R62+0xc] ;  /* 0x00000c003e497984 */ /* 0x000ee40000000400 */
[----:B------:R-:W-:Y:S02]  /*4820*/  ISETP.GE.U32.AND P1, PT, R108, R107, PT ;  /* 0x0000006b6c00720c */ /* 0x000fe40003f26070 */
[----:B------:R-:W-:-:S04]  /*4830*/  IADD3 R108, R74, 0x4, RZ ;  /* 0x000000044a6c7810 */ /* 0x000fc80007ffe0ff */
[-C--:B------:R-:W-:Y:S01]  /*4840*/  ISETP.GE.U32.AND P6, PT, R108, R107.reuse, PT ;  /* 0x0000006b6c00720c */ /* 0x080fe20003fc6070 */
[----:B------:R-:W-:Y:S02]  /*4850*/  HADD2.F32 R108, -RZ, R9.H0_H0 ;  /* 0x20000009ff6c7230 */ /* 0x000fe40000004100 */
[----:B------:R-:W3:Y:S03]  /*4860*/  LDS.U16 R9, [R62+0xe] ;  /* 0x00000e003e097984 */ /* 0x000ee60000000400 */
[----:B------:R-:W-:Y:S01]  /*4870*/  FMUL.FTZ R129, R21, R108 ;  /* 0x0000006c15817220 */ /* 0x000fe20000410000 */
[----:B0-----:R-:W-:Y:S01]  /*4880*/  HADD2.F32 R108, -RZ, R75.H0_H0 ;  /* 0x2000004bff6c7230 */ /* 0x001fe20000004100 */
[----:B------:R-:W-:Y:S01]  /*4890*/  IADD3 R110, R74, 0x2, RZ ;  /* 0x000000024a6e7810 */ /* 0x000fe20007ffe0ff */
[----:B-1----:R-:W-:Y:S02]  /*48a0*/  HADD2.F32 R75, -RZ, R10.H0_H0 ;  /* 0x2000000aff4b7230 */ /* 0x002fe40000004100 */
[----:B------:R-:W0:Y:S01]  /*48b0*/  LDS.U16 R10, [R62+0x10] ;  /* 0x000010003e0a7984 */ /* 0x000e220000000400 */
[----:B------:R-:W-:Y:S01]  /*48c0*/  ISETP.GE.U32.AND P0, PT, R110, R107, PT ;  /* 0x0000006b6e00720c */ /* 0x000fe20003f06070 */
[----:B------:R-:W-:Y:S01]  /*48d0*/  FMUL.FTZ R77, R8, R60 ;  /* 0x0000003c084d7220 */ /* 0x000fe20000410000 */
[----:B------:R-:W-:Y:S01]  /*48e0*/  IADD3 R112, R74, 0x5, RZ ;  /* 0x000000054a707810 */ /* 0x000fe20007ffe0ff */
[----:B------:R-:W-:-:S02]  /*48f0*/  FMUL.FTZ R110, R8, R57 ;  /* 0x00000039086e7220 */ /* 0x000fc40000410000 */
[----:B------:R-:W-:Y:S01]  /*4900*/  FMUL.FTZ R132, R20, R75 ;  /* 0x0000004b14847220 */ /* 0x000fe20000410000 */
[----:B------:R-:W-:Y:S01]  /*4910*/  ISETP.GE.U32.AND P5, PT, R112, R107, PT ;  /* 0x0000006b7000720c */ /* 0x000fe20003fa6070 */
[----:B------:R-:W-:Y:S01]  /*4920*/  HADD2.F32 R75, -RZ, R76.H0_H0 ;  /* 0x2000004cff4b7230 */ /* 0x000fe20000004100 */
[C---:B------:R-:W-:Y:S02]  /*4930*/  FMUL.FTZ R109, R8.reuse, R59 ;  /* 0x0000003b086d7220 */ /* 0x040fe40000410000 */
[C---:B------:R-:W-:Y:S01]  /*4940*/  FMUL.FTZ R112, R8.reuse, R55 ;  /* 0x0000003708707220 */ /* 0x040fe20000410000 */
[----:B---3--:R-:W-:Y:S01]  /*4950*/  HADD2.F32 R76, -RZ, R11.H0_H0 ;  /* 0x2000000bff4c7230 */ /* 0x008fe20000004100 */
[----:B------:R-:W-:Y:S01]  /*4960*/  FMUL.FTZ R111, R8, R56 ;  /* 0x00000038086f7220 */ /* 0x000fe20000410000 */
[----:B------:R-:W1:Y:S01]  /*4970*/  MUFU.EX2 R77, R77 ;  /* 0x0000004d004d7308 */ /* 0x000e620000000800 */
[----:B------:R-:W-:Y:S02]  /*4980*/  FMUL.FTZ R108, R23, R108 ;  /* 0x0000006c176c7220 */ /* 0x000fe40000410000 */
[----:B------:R-:W-:Y:S01]  /*4990*/  FMUL.FTZ R136, R19, R76 ;  /* 0x0000004c13887220 */ /* 0x000fe20000410000 */
[----:B------:R-:W-:-:S04]  /*49a0*/  HADD2.F32 R76, -RZ, R73.H0_H0 ;  /* 0x20000049ff4c7230 */ /* 0x000fc80000004100 */
[----:B------:R-:W3:Y:S01]  /*49b0*/  MUFU.EX2 R110, R110 ;  /* 0x0000006e006e7308 */ /* 0x000ee20000000800 */
[----:B------:R-:W-:Y:S01]  /*49c0*/  IADD3 R114, R74, 0x6, RZ ;  /* 0x000000064a727810 */ /* 0x000fe20007ffe0ff */
[----:B------:R-:W-:Y:S01]  /*49d0*/  FMUL.FTZ R76, R25, R76 ;  /* 0x0000004c194c7220 */ /* 0x000fe20000410000 */
[----:B------:R-:W-:-:S05]  /*49e0*/  FSEL R130, R108, RZ, !P0 ;  /* 0x000000ff6c827208 */ /* 0x000fca0004000000 */
[----:B------:R-:W0:Y:S01]  /*49f0*/  MUFU.EX2 R109, R109 ;  /* 0x0000006d006d7308 */ /* 0x000e220000000800 */
[----:B------:R-:W-:Y:S01]  /*4a00*/  IADD3 R108, R74, 0xa, RZ ;  /* 0x0000000a4a6c7810 */ /* 0x000fe20007ffe0ff */
[----:B------:R-:W-:Y:S01]  /*4a10*/  FMUL.FTZ R113, R8, R54 ;  /* 0x0000003608717220 */ /* 0x000fe20000410000 */
[----:B------:R-:W-:-:S05]  /*4a20*/  ISETP.GE.U32.AND P3, PT, R114, R107, PT ;  /* 0x0000006b7200720c */ /* 0x000fca0003f66070 */
[----:B------:R-:W0:Y:S01]  /*4a30*/  MUFU.EX2 R112, R112 ;  /* 0x0000007000707308 */ /* 0x000e220000000800 */
[----:B------:R-:W-:Y:S01]  /*4a40*/  FSEL R132, R132, RZ, !P4 ;  /* 0x000000ff84847208 */ /* 0x000fe20006000000 */
[----:B------:R-:W-:-:S06]  /*4a50*/  FMUL.FTZ R75, R24, R75 ;  /* 0x0000004b184b7220 */ /* 0x000fcc0000410000 */
[----:B------:R-:W0:Y:S01]  /*4a60*/  MUFU.EX2 R111, R111 ;  /* 0x0000006f006f7308 */ /* 0x000e220000000800 */
[----:B------:R-:W-:Y:S02]  /*4a70*/  FSEL R133, R133, 1, !P4 ;  /* 0x3f80000085857808 */ /* 0x000fe40006000000 */
[-C--:B------:R-:W-:Y:S01]  /*4a80*/  ISETP.GE.U32.AND P2, PT, R74, R107.reuse, PT ;  /* 0x0000006b4a00720c */ /* 0x080fe20003f46070 */
[----:B------:R-:W-:Y:S01]  /*4a90*/  HADD2.F32 R9, -RZ, R9.H0_H0 ;  /* 0x20000009ff097230 */ /* 0x000fe20000004100 */
[----:B------:R-:W-:Y:S01]  /*4aa0*/  ISETP.GE.U32.AND P4, PT, R108, R107, PT ;  /* 0x0000006b6c00720c */ /* 0x000fe20003f86070 */
[----:B------:R-:W-:Y:S01]  /*4ab0*/  FMUL.FTZ R122, R8, R53 ;  /* 0x00000035087a7220 */ /* 0x000fe20000410000 */
[----:B------:R-:W-:Y:S01]  /*4ac0*/  IADD3 R108, R74, 0xb, RZ ;  /* 0x0000000b4a6c7810 */ /* 0x000fe20007ffe0ff */
[----:B------:R-:W-:Y:S01]  /*4ad0*/  FMUL.FTZ R11, R8, R50 ;  /* 0x00000032080b7220 */ /* 0x000fe20000410000 */
[----:B------:R-:W-:Y:S01]  /*4ae0*/  FSEL R138, R76, RZ, !P3 ;  /* 0x000000ff4c8a7208 */ /* 0x000fe20005800000 */
[----:B------:R-:W0:Y:S01]  /*4af0*/  MUFU.EX2 R113, R113 ;  /* 0x0000007100717308 */ /* 0x000e220000000800 */
[----:B------:R-:W0:Y:S01]  /*4b00*/  LDS.U16 R76, [R62+0x12] ;  /* 0x000012003e4c7984 */ /* 0x000e220000000400 */
[----:B------:R-:W-:-:S02]  /*4b10*/  FSEL R127, R127, 1, !P2 ;  /* 0x3f8000007f7f7808 */ /* 0x000fc40005000000 */
[----:B-1----:R-:W-:Y:S01]  /*4b20*/  FSEL R128, R77, 1, !P1 ;  /* 0x3f8000004d807808 */ /* 0x002fe20004800000 */
[----:B------:R-:W-:Y:S01]  /*4b30*/  LDS.U16 R73, [R62+0x16] ;  /* 0x000016003e497984 */ /* 0x000fe20000000400 */
[----:B------:R-:W-:Y:S02]  /*4b40*/  FSEL R134, R75, RZ, !P6 ;  /* 0x000000ff4b867208 */ /* 0x000fe40007000000 */
[----:B---3--:R-:W-:Y:S01]  /*4b50*/  FSEL R135, R110, 1, !P6 ;  /* 0x3f8000006e877808 */ /* 0x008fe20007000000 */
[----:B------:R-:W1:Y:S01]  /*4b60*/  LDS.U16 R75, [R62+0x14] ;  /* 0x000014003e4b7984 */ /* 0x000e620000000400 */
[----:B------:R-:W-:Y:S02]  /*4b70*/  IADD3 R114, R74, 0x7, RZ ;  /* 0x000000074a727810 */ /* 0x000fe40007ffe0ff */
[----:B------:R-:W-:Y:S02]  /*4b80*/  ISETP.GE.U32.AND P6, PT, R108, R107, PT ;  /* 0x0000006b6c00720c */ /* 0x000fe40003fc6070 */
[----:B------:R-:W-:Y:S01]  /*4b90*/  IADD3 R108, R74, 0xc, RZ ;  /* 0x0000000c4a6c7810 */ /* 0x000fe20007ffe0ff */
[----:B------:R-:W-:Y:S01]  /*4ba0*/  FMUL.FTZ R9, R18, R9 ;  /* 0x0000000912097220 */ /* 0x000fe20000410000 */
[----:B------:R-:W-:-:S02]  /*4bb0*/  FSEL R126, R126, RZ, !P2 ;  /* 0x000000ff7e7e7208 */ /* 0x000fc40005000000 */
[----:B0-----:R-:W-:Y:S02]  /*4bc0*/  FSEL R131, R109, 1, !P0 ;  /* 0x3f8000006d837808 */ /* 0x001fe40004000000 */
[----:B------:R-:W-:Y:S01]  /*4bd0*/  FSEL R139, R112, 1, !P3 ;  /* 0x3f800000708b7808 */ /* 0x000fe20005800000 */
[----:B------:R-:W-:Y:S01]  /*4be0*/  FMUL.FTZ R112, R127, R128 ;  /* 0x000000807f707220 */ /* 0x000fe20000410000 */
[-C--:B------:R-:W-:Y:S02]  /*4bf0*/  ISETP.GE.U32.AND P2, PT, R114, R107.reuse, PT ;  /* 0x0000006b7200720c */ /* 0x080fe40003f46070 */
[----:B------:R-:W-:Y:S02]  /*4c00*/  FSEL R136, R136, RZ, !P5 ;  /* 0x000000ff88887208 */ /* 0x000fe40006800000 */
[----:B------:R-:W-:Y:S02]  /*4c10*/  FSEL R137, R111, 1, !P5 ;  /* 0x3f8000006f897808 */ /* 0x000fe40006800000 */
[----:B------:R-:W-:-:S02]  /*4c20*/  ISETP.GE.U32.AND P5, PT, R108, R107, PT ;  /* 0x0000006b6c00720c */ /* 0x000fc40003fa6070 */
[----:B------:R-:W-:Y:S01]  /*4c30*/  IADD3 R108, R74, 0xd, RZ ;  /* 0x0000000d4a6c7810 */ /* 0x000fe20007ffe0ff */
[----:B------:R-:W-:Y:S01]  /*4c40*/  FMUL.FTZ R112, R131, R112 ;  /* 0x0000007083707220 */ /* 0x000fe20000410000 */
[----:B------:R-:W-:Y:S01]  /*4c50*/  FSEL R124, R9, RZ, !P2 ;  /* 0x000000ff097c7208 */ /* 0x000fe20005000000 */
[----:B------:R-:W-:Y:S01]  /*4c60*/  FMUL.FTZ R120, R8, R52 ;  /* 0x0000003408787220 */ /* 0x000fe20000410000 */
[----:B------:R0:W-:Y:S01]  /*4c70*/  MUFU.EX2 R118, R11 ;  /* 0x0000000b00767308 */ /* 0x0001e20000000800 */
[----:B------:R-:W3:Y:S01]  /*4c80*/  LDS.U16 R9, [R62+0x18] ;  /* 0x000018003e097984 */ /* 0x000ee20000000400 */
[----:B------:R-:W-:Y:S02]  /*4c90*/  IADD3 R114, R74, 0x8, RZ ;  /* 0x000000084a727810 */ /* 0x000fe40007ffe0ff */
[----:B------:R-:W-:Y:S01]  /*4ca0*/  ISETP.GE.U32.AND P3, PT, R108, R107, PT ;  /* 0x0000006b6c00720c */ /* 0x000fe20003f66070 */
[----:B------:R-:W-:Y:S01]  /*4cb0*/  FMUL.FTZ R112, R133, R112 ;  /* 0x0000007085707220 */ /* 0x000fe20000410000 */
[----:B------:R-:W-:-:S02]  /*4cc0*/  IADD3 R108, R74, 0xe, RZ ;  /* 0x0000000e4a6c7810 */ /* 0x000fc40007ffe0ff */
[----:B------:R-:W1:Y:S01]  /*4cd0*/  MUFU.EX2 R122, R122 ;  /* 0x0000007a007a7308 */ /* 0x000e620000000800 */
[----:B0-----:R-:W-:Y:S01]  /*4ce0*/  HADD2.F32 R11, -RZ, R10.H0_H0 ;  /* 0x2000000aff0b7230 */ /* 0x001fe20000004100 */
[----:B------:R-:W-:Y:S01]  /*4cf0*/  FSEL R129, R129, RZ, !P1 ;  /* 0x000000ff81817208 */ /* 0x000fe20004800000 */
[----:B------:R-:W-:Y:S01]  /*4d00*/  FMUL.FTZ R121, R8, R51 ;  /* 0x0000003308797220 */ /* 0x000fe20000410000 */
[----:B------:R-:W0:Y:S01]  /*4d10*/  LDS.U16 R10, [R62+0x1a] ;  /* 0x00001a003e0a7984 */ /* 0x000e220000000400 */
[----:B------:R-:W-:Y:S01]  /*4d20*/  ISETP.GE.U32.AND P1, PT, R114, R107, PT ;  /* 0x0000006b7200720c */ /* 0x000fe20003f26070 */
[----:B------:R-:W-:Y:S01]  /*4d30*/  FMUL.FTZ R11, R26, R11 ;  /* 0x0000000b1a0b7220 */ /* 0x000fe20000410000 */
[----:B------:R-:W-:Y:S01]  /*4d40*/  FSEL R125, R113, 1, !P2 ;  /* 0x3f800000717d7808 */ /* 0x000fe20005000000 */
[----:B------:R-:W1:Y:S01]  /*4d50*/  MUFU.EX2 R120, R120 ;  /* 0x0000007800787308 */ /* 0x000e620000000800 */
[----:B------:R-:W-:Y:S01]  /*4d60*/  IADD3 R114, R74, 0x9, RZ ;  /* 0x000000094a727810 */ /* 0x000fe20007ffe0ff */
[----:B------:R-:W-:Y:S01]  /*4d70*/  FMUL.FTZ R77, R8, R49 ;  /* 0x00000031084d7220 */ /* 0x000fe20000410000 */
[----:B------:R-:W-:Y:S01]  /*4d80*/  ISETP.GE.U32.AND P2, PT, R108, R107, PT ;  /* 0x0000006b6c00720c */ /* 0x000fe20003f46070 */
[----:B------:R-:W-:Y:S01]  /*4d90*/  FMUL.FTZ R108, R8, R48 ;  /* 0x00000030086c7220 */ /* 0x000fe20000410000 */
[----:B------:R-:W-:Y:S01]  /*4da0*/  IADD3 R110, R74, 0xf, RZ ;  /* 0x0000000f4a6e7810 */ /* 0x000fe20007ffe0ff */
[----:B------:R-:W-:-:S02]  /*4db0*/  FMUL.FTZ R74, R8, R47 ;  /* 0x0000002f084a7220 */ /* 0x000fc40000410000 */
[----:B------:R-:W-:Y:S02]  /*4dc0*/  FMUL.FTZ R109, R8, R46 ;  /* 0x0000002e086d7220 */ /* 0x000fe40000410000 */
[----:B------:R-:W-:Y:S01]  /*4dd0*/  FMUL.FTZ R112, R135, R112 ;  /* 0x0000007087707220 */ /* 0x000fe20000410000 */
[----:B------:R-:W0:Y:S01]  /*4de0*/  LDS.U16 R8, [R62+0x1c] ;  /* 0x00001c003e087984 */ /* 0x000e220000000400 */
[----:B------:R-:W3:Y:S01]  /*4df0*/  MUFU.EX2 R121, R121 ;  /* 0x0000007900797308 */ /* 0x000ee20000000800 */
[----:B------:R-:W-:Y:S01]  /*4e00*/  FSEL R123, R11, RZ, !P1 ;  /* 0x000000ff0b7b7208 */ /* 0x000fe20004800000 */
[----:B------:R-:W-:Y:S01]  /*4e10*/  FMUL.FTZ R112, R137, R112 ;  /* 0x0000007089707220 */ /* 0x000fe20000410000 */
[----:B------:R1:W0:Y:S01]  /*4e20*/  LDS.U16 R11, [R62+0x1e] ;  /* 0x00001e003e0b7984 */ /* 0x0002220000000400 */
[----:B------:R-:W-:Y:S02]  /*4e30*/  FFMA.FTZ R111, R126, R128, R129 ;  /* 0x000000807e6f7223 */ /* 0x000fe40000010081 */
[----:B------:R-:W-:-:S02]  /*4e40*/  FMUL.FTZ R112, R139, R112 ;  /* 0x000000708b707220 */ /* 0x000fc40000410000 */
[----:B------:R-:W3:Y:S01]  /*4e50*/  MUFU.EX2 R77, R77 ;  /* 0x0000004d004d7308 */ /* 0x000ee20000000800 */
[----:B------:R-:W-:Y:S01]  /*4e60*/  FFMA.FTZ R111, R131, R111, R130 ;  /* 0x0000006f836f7223 */ /* 0x000fe20000010082 */
[----:B------:R-:W-:Y:S01]  /*4e70*/  ISETP.GE.U32.AND P0, PT, R114, R107, PT ;  /* 0x0000006b7200720c */ /* 0x000fe20003f06070 */
[----:B------:R-:W-:Y:S01]  /*4e80*/  FMUL.FTZ R113, R125, R112 ;  /* 0x000000707d717220 */ /* 0x000fe20000410000 */
[----:B-1----:R-:W-:Y:S01]  /*4e90*/  FSEL R122, R122, 1, !P1 ;  /* 0x3f8000007a7a7808 */ /* 0x002fe20004800000 */
[----:B------:R-:W-:Y:S01]  /*4ea0*/  FFMA.FTZ R111, R133, R111, R132 ;  /* 0x0000006f856f7223 */ /* 0x000fe20000010084 */
[----:B------:R-:W-:-:S03]  /*4eb0*/  FSEL R120, R120, 1, !P0 ;  /* 0x3f80000078787808 */ /* 0x000fc60004000000 */
[----:B------:R-:W-:Y:S02]  /*4ec0*/  FMUL.FTZ R113, R122, R113 ;  /* 0x000000717a717220 */ /* 0x000fe40000410000 */
[----:B------:R-:W-:Y:S01]  /*4ed0*/  FFMA.FTZ R111, R135, R111, R134 ;  /* 0x0000006f876f7223 */ /* 0x000fe20000010086 */
[----:B---3--:R-:W-:Y:S01]  /*4ee0*/  FSEL R121, R121, 1, !P4 ;  /* 0x3f80000079797808 */ /* 0x008fe20006000000 */
[----:B------:R-:W-:Y:S01]  /*4ef0*/  FMUL.FTZ R62, R120, R113 ;  /* 0x00000071783e7220 */ /* 0x000fe20000410000 */
[----:B------:R-:W-:Y:S01]  /*4f00*/  HADD2.F32 R76, -RZ, R76.H0_H0 ;  /* 0x2000004cff4c7230 */ /* 0x000fe20000004100 */
[----:B------:R-:W-:Y:S01]  /*4f10*/  FFMA.FTZ R111, R137, R111, R136 ;  /* 0x0000006f896f7223 */ /* 0x000fe20000010088 */
[----:B------:R-:W-:Y:S01]  /*4f20*/  FSEL R119, R77, 1, !P5 ;  /* 0x3f8000004d777808 */ /* 0x000fe20006800000 */
[----:B------:R-:W-:Y:S01]  /*4f30*/  FMUL.FTZ R77, R121, R62 ;  /* 0x0000003e794d7220 */ /* 0x000fe20000410000 */
[----:B------:R-:W-:Y:S01]  /*4f40*/  HADD2.F32 R62, -RZ, R75.H0_H0 ;  /* 0x2000004bff3e7230 */ /* 0x000fe20000004100 */
[----:B------:R-:W-:-:S02]  /*4f50*/  FFMA.FTZ R111, R139, R111, R138 ;  /* 0x0000006f8b6f7223 */ /* 0x000fc4000001008a */
[----:B------:R-:W-:Y:S01]  /*4f60*/  FMUL.FTZ R76, R17, R76 ;  /* 0x0000004c114c7220 */ /* 0x000fe20000410000 */
[----:B------:R-:W-:Y:S01]  /*4f70*/  HADD2.F32 R73, -RZ, R73.H0_H0 ;  /* 0x20000049ff497230 */ /* 0x000fe20000004100 */
[----:B------:R-:W-:Y:S01]  /*4f80*/  FFMA.FTZ R111, R125, R111, R124 ;  /* 0x0000006f7d6f7223 */ /* 0x000fe2000001007c */
[----:B------:R-:W1:Y:S01]  /*4f90*/  MUFU.EX2 R74, R74 ;  /* 0x0000004a004a7308 */ /* 0x000e620000000800 */
[----:B------:R-:W-:Y:S01]  /*4fa0*/  FMUL.FTZ R62, R27, R62 ;  /* 0x0000003e1b3e7220 */ /* 0x000fe20000410000 */
[----:B------:R-:W-:Y:S01]  /*4fb0*/  FSEL R115, R76, RZ, !P0 ;  /* 0x000000ff4c737208 */ /* 0x000fe20004000000 */
[----:B------:R-:W-:Y:S01]  /*4fc0*/  FFMA.FTZ R111, R122, R111, R123 ;  /* 0x0000006f7a6f7223 */ /* 0x000fe2000001007b */
[----:B------:R-:W-:Y:S01]  /*4fd0*/  HADD2.F32 R9, -RZ, R9.H0_H0 ;  /* 0x20000009ff097230 */ /* 0x000fe20000004100 */
[----:B------:R-:W-:-:S03]  /*4fe0*/  FMUL.FTZ R113, R16, R73 ;  /* 0x0000004910717220 */ /* 0x000fc60000410000 */
[----:B------:R-:W3:Y:S01]  /*4ff0*/  MUFU.EX2 R108, R108 ;  /* 0x0000006c006c7308 */ /* 0x000ee20000000800 */
[----:B------:R-:W-:Y:S01]  /*5000*/  FSEL R114, R62, RZ, !P4 ;  /* 0x000000ff3e727208 */ /* 0x000fe20006000000 */
[----:B------:R-:W-:Y:S01]  /*5010*/  FFMA.FTZ R111, R120, R111, R115 ;  /* 0x0000006f786f7223 */ /* 0x000fe20000010073 */
[----:B0-----:R-:W-:Y:S01]  /*5020*/  HADD2.F32 R73, -RZ, R10.H0_H0 ;  /* 0x2000000aff497230 */ /* 0x001fe20000004100 */
[----:B------:R-:W-:Y:S01]  /*5030*/  FMUL.FTZ R9, R28, R9 ;  /* 0x000000091c097220 */ /* 0x000fe20000410000 */
[----:B------:R-:W-:Y:S01]  /*5040*/  FSEL R118, R118, 1, !P6 ;  /* 0x3f80000076767808 */ /* 0x000fe20007000000 */
[----:B------:R-:W-:Y:S01]  /*5050*/  FFMA.FTZ R111, R121, R111, R114 ;  /* 0x0000006f796f7223 */ /* 0x000fe20000010072 */
[----:B------:R-:W-:Y:S01]  /*5060*/  FSEL R113, R113, RZ, !P6 ;  /* 0x000000ff71717208 */ /* 0x000fe20007000000 */
[----:B------:R-:W0:Y:S01]  /*5070*/  MUFU.EX2 R109, R109 ;  /* 0x0000006d006d7308 */ /* 0x000e220000000800 */
[----:B------:R-:W-:Y:S01]  /*5080*/  HADD2.F32 R8, -RZ, R8.H0_H0 ;  /* 0x20000008ff087230 */ /* 0x000fe20000004100 */
[----:B------:R-:W-:Y:S01]  /*5090*/  FMUL.FTZ R73, R14, R73 ;  /* 0x000000490e497220 */ /* 0x000fe20000410000 */
[----:B------:R-:W-:Y:S01]  /*50a0*/  FSEL R112, R9, RZ, !P5 ;  /* 0x000000ff09707208 */ /* 0x000fe20006800000 */
[----:B------:R-:W-:Y:S01]  /*50b0*/  FFMA.FTZ R9, R118, R111, R113 ;  /* 0x0000006f76097223 */ /* 0x000fe20000010071 */
[----:B------:R-:W-:Y:S01]  /*50c0*/  HADD2.F32 R11, -RZ, R11.H0_H0 ;  /* 0x2000000bff0b7230 */ /* 0x000fe20000004100 */
[----:B-1----:R-:W-:Y:S01]  /*50d0*/  FSEL R117, R74, 1, !P2 ;  /* 0x3f8000004a757808 */ /* 0x002fe20005000000 */
[----:B------:R-:W-:Y:S01]  /*50e0*/  FMUL.FTZ R8, R29, R8 ;  /* 0x000000081d087220 */ /* 0x000fe20000410000 */
[----:B---3--:R-:W-:Y:S01]  /*50f0*/  FSEL R116, R108, 1, !P3 ;  /* 0x3f8000006c747808 */ /* 0x008fe20005800000 */
[----:B------:R-:W-:Y:S01]  /*5100*/  FMUL.FTZ R74, R118, R77 ;  /* 0x0000004d764a7220 */ /* 0x000fe20000410000 */
[----:B------:R-:W-:Y:S01]  /*5110*/  FSEL R111, R73, RZ, !P3 ;  /* 0x000000ff496f7208 */ /* 0x000fe20005800000 */
[C---:B------:R-:W-:Y:S01]  /*5120*/  FFMA.FTZ R10, R119.reuse, R9, R112 ;  /* 0x00000009770a7223 */ /* 0x040fe20000010070 */
[----:B------:R-:W-:Y:S01]  /*5130*/  ISETP.GE.U32.AND P1, PT, R110, R107, PT ;  /* 0x0000006b6e00720c */ /* 0x000fe20003f26070 */
[----:B------:R-:W-:Y:S01]  /*5140*/  FMUL.FTZ R11, R0, R11 ;  /* 0x0000000b000b7220 */ /* 0x000fe20000410000 */
[----:B------:R-:W-:Y:S01]  /*5150*/  FSEL R110, R8, RZ, !P2 ;  /* 0x000000ff086e7208 */ /* 0x000fe20005000000 */
[----:B------:R-:W-:-:S02]  /*5160*/  FMUL.FTZ R9, R119, R74 ;  /* 0x0000004a77097220 */ /* 0x000fc40000410000 */
[C---:B------:R-:W-:Y:S01]  /*5170*/  FFMA.FTZ R10, R116.reuse, R10, R111 ;  /* 0x0000000a740a7223 */ /* 0x040fe2000001006f */
[----:B0-----:R-:W-:Y:S01]  /*5180*/  FSEL R109, R109, 1, !P1 ;  /* 0x3f8000006d6d7808 */ /* 0x001fe20004800000 */
[----:B------:R-:W-:Y:S01]  /*5190*/  FMUL.FTZ R8, R116, R9 ;  /* 0x0000000974087220 */ /* 0x000fe20000410000 */
        /* <DEDUP_REMOVED lines=12> */
[C---:B------:R-:W-:Y:S02]  /*5260*/  ISETP.GE.AND P0, PT, R95.reuse, 0x2, PT ;  /* 0x000000025f00780c */ /* 0x040fe40003f06270 */
[C---:B------:R-:W-:Y:S02]  /*5270*/  IADD3 R62, R95.reuse, 0x40, RZ ;  /* 0x000000405f3e7810 */ /* 0x040fe40007ffe0ff */
[----:B------:R-:W-:-:S09]  /*5280*/  IADD3 R74, R95, 0x20, RZ ;  /* 0x000000205f4a7810 */ /* 0x000fd20007ffe0ff */
[C---:B0-----:R-:W-:Y:S01]  /*5290*/  @P0 FFMA.FTZ R9, R8.reuse, R10, R9 ;  /* 0x0000000a08090223 */ /* 0x041fe20000010009 */
[----:B------:R-:W-:Y:S01]  /*52a0*/  IADD3 R10, R95, 0x80, RZ ;  /* 0x000000805f0a7810 */ /* 0x000fe20007ffe0ff */
[----:B-1----:R-:W-:-:S03]  /*52b0*/  @P0 FMUL.FTZ R8, R8, R11 ;  /* 0x0000000b08080220 */ /* 0x002fc60000410000 */
[-C--:B------:R-:W-:Y:S02]  /*52c0*/  LEA.HI.SX32 R73, R10, R95.reuse, 0x1b ;  /* 0x0000005f0a497211 */ /* 0x080fe400078fdaff */
[----:B------:R-:W0:Y:S04]  /*52d0*/  SHFL.UP PT, R10, R9, 0x4, RZ ;  /* 0x04800000090a7989 */ /* 0x000e2800000e00ff */
[----:B------:R-:W1:Y:S01]  /*52e0*/  SHFL.UP PT, R11, R8, 0x4, RZ ;  /* 0x04800000080b7989 */ /* 0x000e6200000e00ff */
[-C--:B------:R-:W-:Y:S02]  /*52f0*/  LEA.HI.SX32 R62, R62, R95.reuse, 0x1b ;  /* 0x0000005f3e3e7211 */ /* 0x080fe400078fdaff */
[C---:B------:R-:W-:Y:S02]  /*5300*/  ISETP.GE.AND P0, PT, R95.reuse, 0x4, PT ;  /* 0x000000045f00780c */ /* 0x040fe40003f06270 */
[-C--:B------:R-:W-:Y:S01]  /*5310*/  LEA.HI.SX32 R74, R74, R95.reuse, 0x1b ;  /* 0x0000005f4a4a7211 */ /* 0x080fe200078fdaff */
[----:B------:R-:W-:Y:S01]  /*5320*/  IMAD.SHL.U32 R75, R62, 0x2, RZ ;  /* 0x000000023e4b7824 */ /* 0x000fe200078e00ff */
[----:B------:R-:W-:-:S02]  /*5330*/  LEA.HI.SX32 R77, R95, R95, 0x1b ;  /* 0x0000005f5f4d7211 */ /* 0x000fc400078fdaff */
[----:B------:R-:W-:Y:S01]  /*5340*/  IADD3 R62, R95, 0x60, RZ ;  /* 0x000000605f3e7810 */ /* 0x000fe20007ffe0ff */
[----:B------:R-:W-:Y:S01]  /*5350*/  IMAD.SHL.U32 R76, R74, 0x2, RZ ;  /* 0x000000024a4c7824 */ /* 0x000fe200078e00ff */
[----:B------:R-:W-:Y:S02]  /*5360*/  SHF.L.U32 R77, R77, 0x1, RZ ;  /* 0x000000014d4d7819 */ /* 0x000fe400000006ff */
[----:B------:R-:W-:Y:S02]  /*5370*/  LEA.HI.SX32 R74, R62, R95, 0x1b ;  /* 0x0000005f3e4a7211 */ /* 0x000fe400078fdaff */
[C---:B------:R-:W-:Y:S01]  /*5380*/  IADD3 R62, R95.reuse, 0xa0, RZ ;  /* 0x000000a05f3e7810 */ /* 0x040fe20007ffe0ff */
[----:B-----5:R3:W-:Y:S01]  /*5390*/  STS.U16 [R77+0x420], R72 ;  /* 0x000420484d007388 */ /* 0x0207e20000000400 */
[----:B------:R-:W-:Y:S01]  /*53a0*/  IADD3 R144, R95, 0xc0, RZ ;  /* 0x000000c05f907810 */ /* 0x000fe20007ffe0ff */
[----:B0-----:R-:W-:-:S03]  /*53b0*/  @P0 FFMA.FTZ R9, R8, R10, R9 ;  /* 0x0000000a08090223 */ /* 0x001fc60000010009 */
[----:B------:R-:W-:Y:S01]  /*53c0*/  LEA.HI.SX32 R144, R144, R95, 0x1b ;  /* 0x0000005f90907211 */ /* 0x000fe200078fdaff */
[----:B-1----:R-:W-:Y:S01]  /*53d0*/  @P0 FMUL.FTZ R8, R8, R11 ;  /* 0x0000000b08080220 */ /* 0x002fe20000410000 */
[-C--:B---3--:R-:W-:Y:S02]  /*53e0*/  LEA.HI.SX32 R72, R62, R95.reuse, 0x1b ;  /* 0x0000005f3e487211 */ /* 0x088fe400078fdaff */
[C---:B------:R-:W-:Y:S01]  /*53f0*/  IADD3 R62, R95.reuse, 0xe0, RZ ;  /* 0x000000e05f3e7810 */ /* 0x040fe20007ffe0ff */
[----:B------:R-:W0:Y:S03]  /*5400*/  SHFL.UP PT, R10, R9, 0x8, RZ ;  /* 0x05000000090a7989 */ /* 0x000e2600000e00ff */
[----:B------:R-:W-:Y:S01]  /*5410*/  LEA.HI.SX32 R62, R62, R95, 0x1b ;  /* 0x0000005f3e3e7211 */ /* 0x000fe200078fdaff */
[----:B------:R-:W1:Y:S01]  /*5420*/  SHFL.UP PT, R11, R8, 0x8, RZ ;  /* 0x05000000080b7989 */ /* 0x000e6200000e00ff */
[----:B------:R-:W-:-:S03]  /*5430*/  IADD3 R146, R95, 0x100, RZ ;  /* 0x000001005f927810 */ /* 0x000fc60007ffe0ff */
[----:B------:R3:W-:Y:S01]  /*5440*/  STS.U16 [R76+0x460], R71 ;  /* 0x000460474c007388 */ /* 0x0007e20000000400 */
[----:B------:R-:W-:-:S03]  /*5450*/  SHF.L.U32 R74, R74, 0x1, RZ ;  /* 0x000000014a4a7819 */ /* 0x000fc600000006ff */
[----:B------:R5:W-:Y:S01]  /*5460*/  STS.U16 [R75+0x4a0], R70 ;  /* 0x0004a0464b007388 */ /* 0x000be20000000400 */
[----:B------:R-:W-:Y:S01]  /*5470*/  IMAD.SHL.U32 R73, R73, 0x2, RZ ;  /* 0x0000000249497824 */ /* 0x000fe200078e00ff */
[----:B---3--:R-:W-:Y:S02]  /*5480*/  SHF.L.U32 R71, R144, 0x1, RZ ;  /* 0x0000000190477819 */ /* 0x008fe400000006ff */
[C---:B------:R-:W-:Y:S01]  /*5490*/  IADD3 R144, R95.reuse, 0x120, RZ ;  /* 0x000001205f907810 */ /* 0x040fe20007ffe0ff */
[----:B-----5:R-:W-:Y:S01]  /*54a0*/  IMAD.SHL.U32 R70, R62, 0x2, RZ ;  /* 0x000000023e467824 */ /* 0x020fe200078e00ff */
[----:B------:R-:W-:Y:S01]  /*54b0*/  IADD3 R62, R95, 0x140, RZ ;  /* 0x000001405f3e7810 */ /* 0x000fe20007ffe0ff */
[----:B------:R-:W-:Y:S01]  /*54c0*/  IMAD.SHL.U32 R72, R72, 0x2, RZ ;  /* 0x0000000248487824 */ /* 0x000fe200078e00ff */
[-C--:B------:R-:W-:Y:S02]  /*54d0*/  LEA.HI.SX32 R146, R146, R95.reuse, 0x1b ;  /* 0x0000005f92927211 */ /* 0x080fe400078fdaff */
[-C--:B------:R-:W-:Y:S01]  /*54e0*/  LEA.HI.SX32 R144, R144, R95.reuse, 0x1b ;  /* 0x0000005f90907211 */ /* 0x080fe200078fdaff */
[----:B--2---:R2:W-:Y:S01]  /*54f0*/  STS.U16 [R74+0x4e0], R69 ;  /* 0x0004e0454a007388 */ /* 0x0045e20000000400 */
[----:B------:R-:W-:-:S02]  /*5500*/  LEA.HI.SX32 R62, R62, R95, 0x1b ;  /* 0x0000005f3e3e7211 */ /* 0x000fc400078fdaff */
[----:B------:R-:W-:Y:S01]  /*5510*/  ISETP.GE.AND P1, PT, R95, 0x8, PT ;  /* 0x000000085f00780c */ /* 0x000fe20003f26270 */
[----:B------:R3:W-:Y:S04]  /*5520*/  STS.U16 [R73+0x520], R68 ;  /* 0x0005204449007388 */ /* 0x0007e80000000400 */
[----:B------:R5:W-:Y:S01]  /*5530*/  STS.U16 [R72+0x560], R67 ;  /* 0x0005604348007388 */ /* 0x000be20000000400 */
[----:B--2---:R-:W-:-:S03]  /*5540*/  IMAD.SHL.U32 R69, R146, 0x2, RZ ;  /* 0x0000000292457824 */ /* 0x004fc600078e00ff */
[----:B----4-:R2:W-:Y:S01]  /*5550*/  STS.U16 [R71+0x5a0], R66 ;  /* 0x0005a04247007388 */ /* 0x0105e20000000400 */
[----:B---3--:R-:W-:Y:S02]  /*5560*/  SHF.L.U32 R68, R144, 0x1, RZ ;  /* 0x0000000190447819 */ /* 0x008fe400000006ff */
[C---:B------:R-:W-:Y:S01]  /*5570*/  IADD3 R144, R95.reuse, 0x160, RZ ;  /* 0x000001605f907810 */ /* 0x040fe20007ffe0ff */
[----:B-----5:R-:W-:Y:S01]  /*5580*/  IMAD.SHL.U32 R67, R62, 0x2, RZ ;  /* 0x000000023e437824 */ /* 0x020fe200078e00ff */
[C---:B------:R-:W-:Y:S01]  /*5590*/  IADD3 R62, R95.reuse, 0x1a0, RZ ;  /* 0x000001a05f3e7810 */ /* 0x040fe20007ffe0ff */
[----:B------:R3:W-:Y:S01]  /*55a0*/  STS.U16 [R70+0x5e0], R65 ;  /* 0x0005e04146007388 */ /* 0x0007e20000000400 */
[C---:B--2---:R-:W-:Y:S02]  /*55b0*/  IADD3 R66, R95.reuse, 0x180, RZ ;  /* 0x000001805f427810 */ /* 0x044fe40007ffe0ff */
[----:B------:R-:W-:Y:S01]  /*55c0*/  LEA.HI.SX32 R145, R144, R95, 0x1b ;  /* 0x0000005f90917211 */ /* 0x000fe200078fdaff */
[----:B------:R2:W-:Y:S01]  /*55d0*/  STS.U16 [R69+0x620], R64 ;  /* 0x0006204045007388 */ /* 0x0005e20000000400 */
[----:B------:R-:W-:-:S02]  /*55e0*/  IADD3 R144, R95, 0x1c0, RZ ;  /* 0x000001c05f907810 */ /* 0x000fc40007ffe0ff */
[-C--:B---3--:R-:W-:Y:S01]  /*55f0*/  LEA.HI.SX32 R65, R66, R95.reuse, 0x1b ;  /* 0x0000005f42417211 */ /* 0x088fe200078fdaff */
[----:B------:R-:W-:Y:S01]  /*5600*/  IMAD.SHL.U32 R66, R145, 0x2, RZ ;  /* 0x0000000291427824 */ /* 0x000fe200078e00ff */
[----:B------:R-:W-:Y:S02]  /*5610*/  ISETP.NE.AND P0, PT, R96, RZ, PT ;  /* 0x000000ff6000720c */ /* 0x000fe40003f05270 */
[-C--:B--2---:R-:W-:Y:S01]  /*5620*/  LEA.HI.SX32 R64, R62, R95.reuse, 0x1b ;  /* 0x0000005f3e407211 */ /* 0x084fe200078fdaff */
[----:B0-----:R-:W-:Y:S01]  /*5630*/  @P1 FFMA.FTZ R9, R8, R10, R9 ;  /* 0x0000000a08091223 */ /* 0x001fe20000010009 */
[----:B------:R-:W-:Y:S01]  /*5640*/  SHF.L.U32 R65, R65, 0x1, RZ ;  /* 0x0000000141417819 */ /* 0x000fe200000006ff */
[----:B------:R0:W-:Y:S01]  /*5650*/  STS.U16 [R68+0x660], R63 ;  /* 0x0006603f44007388 */ /* 0x0001e20000000400 */
[----:B------:R-:W-:Y:S01]  /*5660*/  IADD3 R62, R95, 0x1e0, RZ ;  /* 0x000001e05f3e7810 */ /* 0x000fe20007ffe0ff */
[----:B------:R-:W-:Y:S01]  /*5670*/  IMAD.SHL.U32 R64, R64, 0x2, RZ ;  /* 0x0000000240407824 */ /* 0x000fe200078e00ff */
[----:B------:R-:W-:Y:S01]  /*5680*/  LEA.HI.SX32 R144, R144, R95, 0x1b ;  /* 0x0000005f90907211 */ /* 0x000fe200078fdaff */
[----:B-1----:R-:W-:Y:S01]  /*5690*/  @P1 FMUL.FTZ R8, R8, R11 ;  /* 0x0000000b08081220 */ /* 0x002fe20000410000 */
[----:B------:R1:W-:Y:S01]  /*56a0*/  STS.U16 [R67+0x6a0], R102 ;  /* 0x0006a06643007388 */ /* 0x0003e20000000400 */
[----:B------:R-:W-:-:S02]  /*56b0*/  ISETP.EQ.OR P0, PT, R94, RZ, P0 ;  /* 0x000000ff5e00720c */ /* 0x000fc40000702670 */
[----:B------:R-:W-:Y:S01]  /*56c0*/  LEA.HI.SX32 R62, R62, R95, 0x1b ;  /* 0x0000005f3e3e7211 */ /* 0x000fe200078fdaff */
[----:B------:R-:W-:Y:S01]  /*56d0*/  STS.U16 [R66+0x6e0], R143 ;  /* 0x0006e08f42007388 */ /* 0x000fe20000000400 */
[----:B0-----:R-:W-:-:S03]  /*56e0*/  IMAD.SHL.U32 R63, R144, 0x2, RZ ;  /* 0x00000002903f7824 */ /* 0x001fc600078e00ff */
[----:B------:R-:W-:Y:S04]  /*56f0*/  STS.U16 [R65+0x720], R140 ;  /* 0x0007208c41007388 */ /* 0x000fe80000000400 */
[----:B------:R-:W-:Y:S01]  /*5700*/  STS.U16 [R64+0x760], R141 ;  /* 0x0007608d40007388 */ /* 0x000fe20000000400 */
[----:B-1----:R-:W-:-:S03]  /*5710*/  SHF.L.U32 R102, R62, 0x1, RZ ;  /* 0x000000013e667819 */ /* 0x002fc600000006ff */
[----:B------:R-:W0:Y:S01]  /*5720*/  SHFL.UP PT, R140, R9, 0x10, RZ ;  /* 0x06000000098c7989 */ /* 0x000e2200000e00ff */
[----:B------:R-:W-:-:S03]  /*5730*/  IMAD.MOV.U32 R11, RZ, RZ, RZ ;  /* 0x000000ffff0b7224 */ /* 0x000fc600078e00ff */
[----:B------:R-:W1:Y:S01]  /*5740*/  SHFL.UP PT, R141, R8, 0x10, RZ ;  /* 0x06000000088d7989 */ /* 0x000e6200000e00ff */
[----:B------:R-:W-:-:S03]  /*5750*/  IMAD.MOV.U32 R10, RZ, RZ, 0x3f800000 ;  /* 0x3f800000ff0a7424 */ /* 0x000fc600078e00ff */
[----:B------:R2:W-:Y:S04]  /*5760*/  STS.U16 [R63+0x7a0], R12 ;  /* 0x0007a00c3f007388 */ /* 0x0005e80000000400 */
[----:B------:R-:W-:Y:S01]  /*5770*/  STS.U16 [R102+0x7e0], R13 ;  /* 0x0007e00d66007388 */ /* 0x000fe20000000400 */
[----:B------:R-:W-:-:S06]  /*5780*/  NOP ;  /* 0x0000000000007918 */ /* 0x000fcc0000000000 */
[----:B------:R-:W3:Y:S01]  /*5790*/  @!P0 LDS.64 R10, [R15.X8+0x860] ;  /* 0x000860000f0a8984 */ /* 0x000ee20000008a00 */
[C---:B------:R-:W-:Y:S02]  /*57a0*/  ISETP.GE.AND P0, PT, R95.reuse, 0x10, PT ;  /* 0x000000105f00780c */ /* 0x040fe40003f06270 */
[----:B--2---:R-:W-:-:S04]  /*57b0*/  SHF.L.U32 R12, R95, 0x4, RZ ;  /* 0x000000045f0c7819 */ /* 0x004fc800000006ff */
[----:B------:R-:W-:-:S07]  /*57c0*/  LEA.HI.SX32 R12, R12, R12, 0x1b ;  /* 0x0000000c0c0c7211 */ /* 0x000fce00078fdaff */
[C---:B0-----:R-:W-:Y:S02]  /*57d0*/  @P0 FFMA.FTZ R9, R8.reuse, R140, R9 ;  /* 0x0000008c08090223 */ /* 0x041fe40000010009 */
[----:B-1----:R-:W-:Y:S01]  /*57e0*/  @P0 FMUL.FTZ R8, R8, R141 ;  /* 0x0000008d08080220 */ /* 0x002fe20000410000 */
[----:B------:R-:W-:Y:S01]  /*57f0*/  ISETP.NE.AND P0, PT, R95, 0x1f, PT ;  /* 0x0000001f5f00780c */ /* 0x000fe20003f05270 */
[----:B------:R-:W-:-:S05]  /*5800*/  IMAD.SHL.U32 R62, R12, 0x2, RZ ;  /* 0x000000020c3e7824 */ /* 0x000fca00078e00ff */
        /* <DEDUP_REMOVED lines=16> */
[----:B------:R-:W-:Y:S04]  /*5910*/  @!P0 STS.64 [0x840], R8 ;  /* 0x00084008ff008388 */ /* 0x000fe80000000a00 */
[----:B------:R-:W-:Y:S01]  /*5920*/  BAR.SYNC.DEFER_BLOCKING 0x0 ;  /* 0x0000000000007b1d */ /* 0x000fe20000010000 */
[----:B------:R-:W-:-:S13]  /*5930*/  ISETP.NE.AND P1, PT, R95, RZ, PT ;  /* 0x000000ff5f00720c */ /* 0x000fda0003f25270 */
[----:B---3--:R-:W-:Y:S04]  /*5940*/  @!P1 STS.64 [0x850], R10 ;  /* 0x0008500aff009388 */ /* 0x008fe80000000a00 */
[----:B------:R-:W-:Y:S04]  /*5950*/  LDS.64 R12, [0x840] ;  /* 0x00084000ff0c7984 */ /* 0x000fe80000000a00 */
[----:B------:R-:W-:Y:S06]  /*5960*/  BAR.SYNC.DEFER_BLOCKING 0x0 ;  /* 0x0000000000007b1d */ /* 0x000fec0000010000 */
[----:B------:R-:W0:Y:S04]  /*5970*/  SHFL.UP PT, R157, R8, 0x1, RZ ;  /* 0x04200000089d7989 */ /* 0x000e2800000e00ff */
[----:B------:R-:W1:Y:S04]  /*5980*/  SHFL.UP PT, R159, R9, 0x1, RZ ;  /* 0x04200000099f7989 */ /* 0x000e6800000e00ff */
[----:B------:R-:W2:Y:S01]  /*5990*/  LDS R158, [0x854] ;  /* 0x00085400ff9e7984 */ /* 0x000ea20000000800 */
[----:B------:R-:W-:-:S02]  /*59a0*/  ISETP.NE.AND P0, PT, R106, RZ, PT ;  /* 0x000000ff6a00720c */ /* 0x000fc40003f05270 */
[----:B0-----:R-:W-:Y:S01]  /*59b0*/  @!P1 MOV R157, R10 ;  /* 0x0000000a009d9202 */ /* 0x001fe20000000f00 */
[----:B-1----:R-:W-:Y:S01]  /*59c0*/  @!P1 IMAD.MOV.U32 R159, RZ, RZ, R11 ;  /* 0x000000ffff9f9224 */ /* 0x002fe200078e000b */
[----:B------:R-:W-:Y:S09]  /*59d0*/  BSSY B0, `(.L_x_4321) ;  /* 0x000001e000007945 */ /* 0x000ff20003800000 */
[----:B--2---:R-:W-:-:S04]  /*59e0*/  @P0 FFMA.FTZ R159, R158, R157, R159 ;  /* 0x0000009d9e9f0223 */ /* 0x004fc8000001009f */
[----:B------:R-:W-:-:S04]  /*59f0*/  FFMA.FTZ R126, R127, R159, R126 ;  /* 0x0000009f7f7e7223 */ /* 0x000fc8000001007e */
[----:B------:R-:W-:-:S04]  /*5a00*/  FFMA.FTZ R129, R128, R126, R129 ;  /* 0x0000007e80817223 */ /* 0x000fc80000010081 */
[----:B------:R-:W-:Y:S01]  /*5a10*/  FFMA.FTZ R130, R131, R129, R130 ;  /* 0x0000008183827223 */ /* 0x000fe20000010082 */
[----:B------:R-:W-:-:S03]  /*5a20*/  ISETP.NE.AND P0, PT, R106, RZ, PT ;  /* 0x000000ff6a00720c */ /* 0x000fc60003f05270 */
[----:B------:R-:W-:-:S04]  /*5a30*/  FFMA.FTZ R133, R133, R130, R132 ;  /* 0x0000008285857223 */ /* 0x000fc80000010084 */
[----:B------:R-:W-:-:S04]  /*5a40*/  FFMA.FTZ R134, R135, R133, R134 ;  /* 0x0000008587867223 */ /* 0x000fc80000010086 */
[----:B------:R-:W-:-:S04]  /*5a50*/  FFMA.FTZ R137, R137, R134, R136 ;  /* 0x0000008689897223 */ /* 0x000fc80000010088 */
[----:B------:R-:W-:Y:S01]  /*5a60*/  FFMA.FTZ R138, R139, R137, R138 ;  /* 0x000000898b8a7223 */ /* 0x000fe2000001008a */
[----:B------:R-:W-:Y:S01]  /*5a70*/  HADD2.F32 R156, -RZ, R156.H0_H0 ;  /* 0x2000009cff9c7230 */ /* 0x000fe20000004100 */
[C---:B------:R-:W-:Y:S02]  /*5a80*/  FFMA.FTZ R13, R12.reuse, R11, R13 ;  /* 0x0000000b0c0d7223 */ /* 0x040fe4000001000d */
[----:B------:R-:W-:Y:S02]  /*5a90*/  FFMA.FTZ R125, R125, R138, R124 ;  /* 0x0000008a7d7d7223 */ /* 0x000fe4000001007c */
[----:B------:R-:W-:Y:S01]  /*5aa0*/  FMUL.FTZ R12, R12, R10 ;  /* 0x0000000a0c0c7220 */ /* 0x000fe20000410000 */
[----:B------:R-:W-:Y:S05]  /*5ab0*/  @P0 BRA `(.L_x_4322) ;  /* 0x000000f000000947 */ /* 0x000fea0003800000 */
[----:B------:R-:W0:Y:S01]  /*5ac0*/  S2UR UR7, SR_CTAID.X ;  /* 0x00000000000779c3 */ /* 0x000e220000002500 */
[----:B------:R1:W-:Y:S07]  /*5ad0*/  STS.64 [R15.X8+0x860], R12 ;  /* 0x0008600c0f007388 */ /* 0x0003ee0000008a00 */
        /* <DEDUP_REMOVED lines=13> */
.L_x_4322:
[----:B------:R-:W-:Y:S05]  /*5bb0*/  BSYNC B0 ;  /* 0x0000000000007941 */ /* 0x000fea0003800000 */
.L_x_4321:
[----:B------:R-:W-:Y:S01]  /*5bc0*/  FFMA.FTZ R122, R122, R125, R123 ;  /* 0x0000007d7a7a7223 */ /* 0x000fe2000001007b */
[----:B-1----:R-:W-:Y:S01]  /*5bd0*/  IADD3 R15, R15, 0x1, RZ ;  /* 0x000000010f0f7810 */ /* 0x002fe20007ffe0ff */
[----:B------:R-:W-:Y:S01]  /*5be0*/  HADD2.F32 R8, -RZ, R147.H0_H0 ;  /* 0x20000093ff087230 */ /* 0x000fe20000004100 */
[----:B------:R-:W-:Y:S01]  /*5bf0*/  FFMA.FTZ R45, R156, R126, R45 ;  /* 0x0000007e9c2d7223 */ /* 0x000fe2000001002d */
[----:B------:R-:W-:Y:S01]  /*5c00*/  HADD2.F32 R9, -RZ, R148.H0_H0 ;  /* 0x20000094ff097230 */ /* 0x000fe20000004100 */
[-C--:B------:R-:W-:Y:S01]  /*5c10*/  FFMA.FTZ R115, R120, R122.reuse, R115 ;  /* 0x0000007a78737223 */ /* 0x080fe20000010073 */
[----:B------:R-:W-:Y:S01]  /*5c20*/  ISETP.GE.AND P0, PT, R15, c[0x0][0x16c], PT ;  /* 0x00005b000f007a0c */ /* 0x000fe20003f06270 */
[----:B------:R-:W-:Y:S01]  /*5c30*/  FFMA.FTZ R37, R8, R122, R37 ;  /* 0x0000007a08257223 */ /* 0x000fe20000010025 */
[----:B------:R-:W-:Y:S01]  /*5c40*/  HADD2.F32 R155, -RZ, R155.H0_H0 ;  /* 0x2000009bff9b7230 */ /* 0x000fe20000004100 */
[-C--:B------:R-:W-:Y:S01]  /*5c50*/  FFMA.FTZ R114, R121, R115.reuse, R114 ;  /* 0x0000007379727223 */ /* 0x080fe20000010072 */
[----:B------:R-:W-:Y:S01]  /*5c60*/  HADD2.F32 R153, -RZ, R153.H0_H0 ;  /* 0x20000099ff997230 */ /* 0x000fe20000004100 */
[----:B------:R-:W-:Y:S01]  /*5c70*/  FFMA.FTZ R36, R9, R115, R36 ;  /* 0x0000007309247223 */ /* 0x000fe20000010024 */
        /* <DEDUP_REMOVED lines=21> */
[----:B------:R-:W-:-:S02]  /*5dd0*/  FFMA.FTZ R39, R149, R138, R39 ;  /* 0x0000008a95277223 */ /* 0x000fc40000010027 */
[----:B------:R-:W-:Y:S02]  /*5de0*/  FFMA.FTZ R38, R150, R125, R38 ;  /* 0x0000007d96267223 */ /* 0x000fe40000010026 */
[----:B------:R-:W-:Y:S02]  /*5df0*/  FFMA.FTZ R35, R10, R114, R35 ;  /* 0x000000720a237223 */ /* 0x000fe40000010023 */
[----:B------:R-:W-:Y:S02]  /*5e00*/  FFMA.FTZ R34, R11, R113, R34 ;  /* 0x000000710b227223 */ /* 0x000fe40000010022 */
[----:B------:R-:W-:Y:S02]  /*5e10*/  FFMA.FTZ R33, R8, R112, R33 ;  /* 0x0000007008217223 */ /* 0x000fe40000010021 */
[----:B------:R-:W-:Y:S02]  /*5e20*/  FFMA.FTZ R32, R9, R111, R32 ;  /* 0x0000006f09207223 */ /* 0x000fe40000010020 */
[----:B------:R-:W-:-:S02]  /*5e30*/  FFMA.FTZ R31, R140, R110, R31 ;  /* 0x0000006e8c1f7223 */ /* 0x000fc4000001001f */
[----:B------:R-:W-:Y:S01]  /*5e40*/  FFMA.FTZ R30, R141, R108, R30 ;  /* 0x0000006c8d1e7223 */ /* 0x000fe2000001001e */
[----:B------:R-:W-:Y:S01]  /*5e50*/  @P0 CALL.REL.NOINC `(.L_x_4320) ;  /* 0x0000001000000944 */ /* 0x000fe20003c00000 */
[----:B------:R-:W-:Y:S05]  /*5e60*/  BRA `(.L_x_4323) ;  /* 0xffffdfa000007947 */ /* 0x000fea000383ffff */
.L_x_4320:
        /* <DEDUP_REMOVED lines=32> */
[----:B------:R-:W-:Y:S04]  /*6070*/  STS.U16 [R62+0x16], R31 ;  /* 0x0000161f3e007388 */ /* 0x000fe80000000400 */
[----:B------:R-:W-:Y:S04]  /*6080*/  STS.U16 [R62+0x18], R32 ;  /* 0x000018203e007388 */ /* 0x000fe80000000400 */
[----:B------:R-:W-:Y:S04]  /*6090*/  STS.U16 [R62+0x1a], R8 ;  /* 0x00001a083e007388 */ /* 0x000fe80000000400 */
[----:B------:R-:W-:Y:S04]  /*60a0*/  STS.U16 [R62+0x1c], R30 ;  /* 0x00001c1e3e007388 */ /* 0x000fe80000000400 */
[----:B------:R0:W-:Y:S01]  /*60b0*/  STS.U16 [R62+0x1e], R9 ;  /* 0x00001e093e007388 */ /* 0x0001e20000000400 */
        /* <DEDUP_REMOVED lines=36> */
.L_x_4325:
[----:B------:R-:W-:Y:S05]  /*6300*/  BSYNC B0 ;  /* 0x0000000000007941 */ /* 0x000fea0003800000 */
.L_x_4324:
[----:B------:R-:W-:Y:S01]  /*6310*/  IMAD.MOV.U32 R9, RZ, RZ, R33 ;  /* 0x000000ffff097224 */ /* 0x000fe200078e0021 */
[----:B0-----:R-:W-:Y:S01]  /*6320*/  SHF.L.U32 R13, R94, 0x9, RZ ;  /* 0x000000095e0d7819 */ /* 0x001fe200000006ff */
[----:B------:R-:W-:Y:S01]  /*6330*/  IMAD R0, R100, c[0x0][0x208], RZ ;  /* 0x0000820064007a24 */ /* 0x000fe200078e02ff */
[C---:B------:R-:W-:Y:S01]  /*6340*/  LEA R11, P0, R2.reuse, c[0x0][0x258], 0x1 ;  /* 0x00009600020b7a11 */ /* 0x040fe200078008ff */
[----:B------:R-:W-:Y:S01]  /*6350*/  IMAD.WIDE.U32 R8, R101, c[0x0][0x208], R8 ;  /* 0x0000820065087a25 */ /* 0x000fe200078e0008 */
[----:B------:R-:W-:Y:S02]  /*6360*/  SHF.R.S32.HI R33, RZ, 0x1f, R13 ;  /* 0x0000001fff217819 */ /* 0x000fe4000001140d */
[----:B------:R-:W-:Y:S01]  /*6370*/  ISETP.GE.AND P5, PT, R105, R31, PT ;  /* 0x0000001f6900720c */ /* 0x000fe20003fa6270 */
[----:B------:R-:W-:Y:S01]  /*6380*/  IMAD R12, R101, c[0x0][0x20c], R0 ;  /* 0x00008300650c7a24 */ /* 0x000fe200078e0200 */
[----:B------:R-:W-:Y:S02]  /*6390*/  IADD3 R0, P1, R13, R8, RZ ;  /* 0x000000080d007210 */ /* 0x000fe40007f3e0ff */
[----:B------:R-:W-:-:S02]  /*63a0*/  LEA.HI.X R10, R2, c[0x0][0x25c], R3, 0x1, P0 ;  /* 0x00009700020a7a11 */ /* 0x000fc400000f0c03 */
[----:B------:R-:W-:Y:S02]  /*63b0*/  IADD3.X R9, R33, R12, R9, P1, !PT ;  /* 0x0000000c21097210 */ /* 0x000fe40000ffe409 */
[----:B------:R-:W-:Y:S02]  /*63c0*/  LEA R8, P0, R0, R11, 0x1 ;  /* 0x0000000b00087211 */ /* 0x000fe400078008ff */
[-C--:B------:R-:W-:Y:S02]  /*63d0*/  ISETP.GE.AND P6, PT, R104, R31.reuse, PT ;  /* 0x0000001f6800720c */ /* 0x080fe40003fc6270 */
[----:B------:R-:W-:Y:S02]  /*63e0*/  LEA.HI.X R9, R0, R10, R9, 0x1, P0 ;  /* 0x0000000a00097211 */ /* 0x000fe400000f0c09 */
[-C--:B------:R-:W-:Y:S02]  /*63f0*/  ISETP.GE.AND P0, PT, R93, R31.reuse, PT ;  /* 0x0000001f5d00720c */ /* 0x080fe40003f06270 */
[-C--:B------:R-:W-:Y:S01]  /*6400*/  ISETP.GE.AND P1, PT, R92, R31.reuse, PT ;  /* 0x0000001f5c00720c */ /* 0x080fe20003f26270 */
[----:B------:R0:W-:Y:S01]  /*6410*/  @!P5 STG.E.U16 [R8.64+0x40], R15 ;  /* 0x0000400f0800d986 */ /* 0x0001e2000c101504 */
[----:B------:R-:W-:-:S02]  /*6420*/  ISETP.GE.AND P5, PT, R88, R31, PT ;  /* 0x0000001f5800720c */ /* 0x000fc40003fa6270 */
        /* <DEDUP_REMOVED lines=36> */
.L_x_4326:
[----:B------:R-:W-:Y:S05]  /*6670*/  EXIT ;  /* 0x000000000000794d */ /* 0x000fea0003800000 */
.L_x_4328:
        /* <DEDUP_REMOVED lines=16> */
.L_x_5438:


//--------------------- .text._Z25selective_scan_fwd_kernelI32Selective_Scan_fwd_kernel_traitsILi32ELi16ELi1ELb0ELb1ELb1ELb1EN3c104HalfEfEEv13SSMParamsBase --------------------------
	.section	.text._Z25selective_scan_fwd_kernelI32Selective_Scan_fwd_kernel_traitsILi32ELi16ELi1ELb0ELb1ELb1ELb1EN3c104HalfEfEEv13SSMParamsBase,"ax",@progbits
	.sectioninfo	@"SHI_REGISTERS=162"
	.align	128
        .global         _Z25selective_scan_fwd_kernelI32Selective_Scan_fwd_kernel_traitsILi32ELi16ELi1ELb0ELb1ELb1ELb1EN3c104HalfEfEEv13SSMParamsBase
        .type           _Z25selective_scan_fwd_kernelI32Selective_Scan_fwd_kernel_traitsILi32ELi16ELi1ELb0ELb1ELb1ELb1EN3c104HalfEfEEv13SSMParamsBase,@function
        .size           _Z25selective_scan_fwd_kernelI32Selective_Scan_fwd_kernel_traitsILi32ELi16ELi1ELb0ELb1ELb1ELb1EN3c104HalfEfEEv13SSMParamsBase,(.L_x_5439 - _Z25selective_scan_fwd_kernelI32Selective_Scan_fwd_kernel_traitsILi32ELi16ELi1ELb0ELb1ELb1ELb1EN3c104HalfEfEEv13SSMParamsBase)
        .other          _Z25selective_scan_fwd_kernelI32Selective_Scan_fwd_kernel_traitsILi32ELi16ELi1ELb0ELb1ELb1ELb1EN3c104HalfEfEEv13SSMParamsBase,@"STO_CUDA_ENTRY STV_DEFAULT"
_Z25selective_scan_fwd_kernelI32Selective_Scan_fwd_kernel_traitsILi32ELi16ELi1ELb0ELb1ELb1ELb1EN3c104HalfEfEEv13SSMParamsBase:
.text._Z25selective_scan_fwd_kernelI32Selective_Scan_fwd_kernel_traitsILi32ELi16ELi1ELb0ELb1ELb1ELb1EN3c104HalfEfEEv13SSMParamsBase:
        /* <DEDUP_REMOVED lines=9> */
[----:B------:R-:W2:Y:S01]  /*0090*/  S2UR UR6, SR_CTAID.X ;  /* 0x00000000000679c3 */ /* 0x000ea20000002500 */
[----:B------:R-:W-:-:S02]  /*00a0*/  ISETP.NE.AND.EX P1, PT, RZ, c[0x0][0x254], PT, P1 ;  /* 0x00009500ff007a0c */ /* 0x000fc40003f25310 */
[----:B-1----:R-:W1:Y:S01]  /*00b0*/  MUFU.RCP R0, R0 ;  /* 0x0000000000007308 */ /* 0x002e620000001000 */
[----:B0-----:R-:W-:Y:S01]  /*00c0*/  IMAD.U32 R100, RZ, RZ, UR4 ;  /* 0x00000004ff647e24 */ /* 0x001fe2000f8e00ff */
[----:B------:R-:W-:-:S04]  /*00d0*/  ULDC.64 UR4, c[0x0][0x118] ;  /* 0x0000460000047ab9 */ /* 0x000fc80000000a00 */
[----:B------:R-:W-:Y:S02]  /*00e0*/  SHF.R.S32.HI R99, RZ, 0x1f, R100 ;  /* 0x0000001fff637819 */ /* 0x000fe40000011464 */
[----:B------:R-:W-:-:S03]  /*00f0*/  @P0 LEA R2, P2, R100, c[0x0][0x238], 0x2 ;  /* 0x00008e0064020a11 */ /* 0x000fc600078410ff */
[----:B------:R-:W-:Y:S02]  /*0100*/  @P1 LEA R4, P3, R100, c[0x0][0x250], 0x2 ;  /* 0x0000940064041a11 */ /* 0x000fe400078610ff */
[----:B-1----:R-:W-:Y:S02]  /*0110*/  IADD3 R6, R0, 0xffffffe, RZ ;  /* 0x0ffffffe00067810 */ /* 0x002fe40007ffe0ff */
[C-C-:B------:R-:W-:Y:S02]  /*0120*/  @P0 LEA.HI.X R3, R100.reuse, c[0x0][0x23c], R99.reuse, 0x2, P2 ;  /* 0x00008f0064030a11 */ /* 0x140fe400010f1463 */
[----:B------:R0:W1:Y:S01]  /*0130*/  F2I.FTZ.U32.TRUNC.NTZ R7, R6 ;  /* 0x0000000600077305 */ /* 0x000062000021f000 */
[----:B------:R-:W-:Y:S02]  /*0140*/  @P1 LEA.HI.X R5, R100, c[0x0][0x254], R99, 0x2, P3 ;  /* 0x0000950064051a11 */ /* 0x000fe400018f1463 */
[----:B------:R3:W5:Y:S01]  /*0150*/  @P0 LDG.E R98, [R2.64] ;  /* 0x0000000402620981 */ /* 0x000762000c1e1900 */
[----:B--2---:R-:W-:-:S03]  /*0160*/  IMAD.U32 R96, RZ, RZ, UR6 ;  /* 0x00000006ff607e24 */ /* 0x004fc6000f8e00ff */
[----:B------:R2:W5:Y:S01]  /*0170*/  @P1 LDG.E R97, [R4.64] ;  /* 0x0000000404611981 */ /* 0x000562000c1e1900 */
[----:B0-----:R-:W-:Y:S01]  /*0180*/  HFMA2.MMA R6, -RZ, RZ, 0, 0 ;  /* 0x00000000ff067435 */ /* 0x001fe200000001ff */
[----:B------:R-:W-:Y:S02]  /*0190*/  SHF.R.S32.HI R141, RZ, 0x1f, R96 ;  /* 0x0000001fff8d7819 */ /* 0x000fe40000011460 */
[----:B---3--:R-:W-:Y:S01]  /*01a0*/  IABS R2, R100 ;  /* 0x0000006400027213 */ /* 0x008fe20000000000 */
[----:B-1----:R-:W-:-:S04]  /*01b0*/  IMAD.MOV R8, RZ, RZ, -R7 ;  /* 0x000000ffff087224 */ /* 0x002fc800078e0a07 */
[----:B------:R-:W-:-:S04]  /*01c0*/  IMAD R3, R8, R9, RZ ;  /* 0x0000000908037224 */ /* 0x000fc800078e02ff */
[----:B------:R-:W-:-:S06]  /*01d0*/  IMAD.HI.U32 R7, R7, R3, R6 ;  /* 0x0000000307077227 */ /* 0x000fcc00078e0006 */
[----:B------:R-:W-:-:S04]  /*01e0*/  IMAD.HI.U32 R0, R7, R2, RZ ;  /* 0x0000000207007227 */ /* 0x000fc800078e00ff */
[----:B------:R-:W-:Y:S02]  /*01f0*/  IMAD.MOV R3, RZ, RZ, -R0 ;  /* 0x000000ffff037224 */ /* 0x000fe400078e0a00 */
[----:B------:R-:W-:-:S04]  /*0200*/  IMAD.WIDE.U32 R6, R96, c[0x0][0x190], RZ ;  /* 0x0000640060067a25 */ /* 0x000fc800078e00ff */
[----:B------:R-:W-:Y:S01]  /*0210*/  IMAD R2, R9, R3, R2 ;  /* 0x0000000309027224 */ /* 0x000fe200078e0202 */
[----:B------:R-:W-:-:S04]  /*0220*/  MOV R3, c[0x0][0x174] ;  /* 0x00005d0000037a02 */ /* 0x000fc80000000f00 */
[----:B------:R-:W-:Y:S01]  /*0230*/  ISETP.GE.AND P0, PT, R3, 0x1, PT ;  /* 0x000000010300780c */ /* 0x000fe20003f06270 */
[----:B------:R-:W-:Y:S01]  /*0240*/  IMAD R3, R141, c[0x0][0x190], RZ ;  /* 0x000064008d037a24 */ /* 0x000fe200078e02ff */
[----:B------:R-:W-:-:S03]  /*0250*/  ISETP.GT.U32.AND P1, PT, R9, R2, PT ;  /* 0x000000020900720c */ /* 0x000fc60003f24070 */
[----:B------:R-:W-:-:S10]  /*0260*/  IMAD R3, R96, c[0x0][0x194], R3 ;  /* 0x0000650060037a24 */ /* 0x000fd400078e0203 */
[----:B------:R-:W-:Y:S01]  /*0270*/  @!P1 IMAD.IADD R2, R2, 0x1, -R9 ;  /* 0x0000000102029824 */ /* 0x000fe200078e0a09 */
[----:B------:R-:W-:Y:S06]  /*0280*/  @!P0 EXIT ;  /* 0x000000000000894d */ /* 0x000fec0003800000 */
[----:B--2---:R-:W0:Y:S01]  /*0290*/  S2R R106, SR_TID.X ;  /* 0x00000000006a7919 */ /* 0x004e220000002100 */
[----:B------:R-:W-:Y:S01]  /*02a0*/  ISETP.GE.U32.AND P0, PT, R2, R9, PT ;  /* 0x000000090200720c */ /* 0x000fe20003f06070 */
[----:B------:R-:W-:Y:S01]  /*02b0*/  IMAD R5, R99, c[0x0][0x1d8], RZ ;  /* 0x0000760063057a24 */ /* 0x000fe200078e02ff */
[----:B------:R-:W-:Y:S01]  /*02c0*/  LOP3.LUT R8, R100, c[0x0][0x178], RZ, 0x3c, !PT ;  /* 0x00005e0064087a12 */ /* 0x000fe200078e3cff */
[----:B------:R-:W-:Y:S01]  /*02d0*/  IMAD.IADD R7, R7, 0x1, R3 ;  /* 0x0000000107077824 */ /* 0x000fe200078e0203 */
[----:B------:R-:W-:Y:S01]  /*02e0*/  @!P1 IADD3 R0, R0, 0x1, RZ ;  /* 0x0000000100009810 */ /* 0x000fe20007ffe0ff */
[----:B------:R-:W-:Y:S01]  /*02f0*/  IMAD R9, R99, c[0x0][0x1e8], RZ ;  /* 0x00007a0063097a24 */ /* 0x000fe200078e02ff */
[----:B------:R-:W-:Y:S01]  /*0300*/  ISETP.GE.AND P2, PT, R8, RZ, PT ;  /* 0x000000ff0800720c */ /* 0x000fe20003f46270 */
[C---:B------:R-:W-:Y:S01]  /*0310*/  IMAD.WIDE.U32 R2, R100.reuse, c[0x0][0x1d8], RZ ;  /* 0x0000760064027a25 */ /* 0x040fe200078e00ff */
[----:B------:R-:W-:Y:S01]  /*0320*/  ISETP.NE.AND P1, PT, RZ, c[0x0][0x178], PT ;  /* 0x00005e00ff007a0c */ /* 0x000fe20003f25270 */
[----:B------:R-:W1:Y:S01]  /*0330*/  S2R R93, SR_LANEID ;  /* 0x00000000005d7919 */ /* 0x000e620000000000 */
[----:B------:R-:W-:Y:S01]  /*0340*/  MOV R94, RZ ;  /* 0x000000ff005e7202 */ /* 0x000fe20000000f00 */
[----:B------:R-:W-:-:S02]  /*0350*/  IMAD R11, R100, c[0x0][0x1dc], R5 ;  /* 0x00007700640b7a24 */ /* 0x000fc400078e0205 */
[----:B------:R-:W-:Y:S01]  /*0360*/  IMAD.WIDE.U32 R4, R100, c[0x0][0x1e8], RZ ;  /* 0x00007a0064047a25 */ /* 0x000fe200078e00ff */
[----:B------:R-:W-:Y:S02]  /*0370*/  @P0 IADD3 R0, R0, 0x1, RZ ;  /* 0x0000000100000810 */ /* 0x000fe40007ffe0ff */
[----:B------:R-:W-:Y:S01]  /*0380*/  IADD3 R11, R3, R11, RZ ;  /* 0x0000000b030b7210 */ /* 0x000fe20007ffe0ff */
[----:B------:R-:W-:Y:S01]  /*0390*/  IMAD R9, R100, c[0x0][0x1ec], R9 ;  /* 0x00007b0064097a24 */ /* 0x000fe200078e0209 */
[----:B------:R-:W-:Y:S01]  /*03a0*/  MOV R12, R4 ;  /* 0x00000004000c7202 */ /* 0x000fe20000000f00 */
[----:B------:R-:W-:Y:S01]  /*03b0*/  IMAD R15, R141, c[0x0][0x1b0], RZ ;  /* 0x00006c008d0f7a24 */ /* 0x000fe200078e02ff */
[----:B------:R-:W-:Y:S01]  /*03c0*/  @!P2 IADD3 R0, -R0, RZ, RZ ;  /* 0x000000ff0000a210 */ /* 0x000fe20007ffe1ff */
[----:B------:R-:W-:Y:S01]  /*03d0*/  IMAD.MOV.U32 R10, RZ, RZ, R2 ;  /* 0x000000ffff0a7224 */ /* 0x000fe200078e0002 */
[----:B------:R-:W-:Y:S01]  /*03e0*/  @!P1 LOP3.LUT R0, RZ, c[0x0][0x178], RZ, 0x33, !PT ;  /* 0x00005e00ff009a12 */ /* 0x000fe200078e33ff */
[C---:B0-----:R-:W-:Y:S01]  /*03f0*/  IMAD.SHL.U32 R2, R106.reuse, 0x10, RZ ;  /* 0x000000106a027824 */ /* 0x041fe200078e00ff */
[----:B------:R-:W-:Y:S01]  /*0400*/  LOP3.LUT R95, R106, 0x1f, RZ, 0xc0, !PT ;  /* 0x0000001f6a5f7812 */ /* 0x000fe200078ec0ff */
[----:B------:R-:W-:-:S02]  /*0410*/  IMAD.IADD R13, R5, 0x1, R9 ;  /* 0x00000001050d7824 */ /* 0x000fc400078e0209 */
[----:B------:R-:W-:Y:S01]  /*0420*/  IMAD.WIDE.U32 R8, R96, c[0x0][0x1b0], RZ ;  /* 0x00006c0060087a25 */ /* 0x000fe200078e00ff */
[----:B------:R-:W-:-:S03]  /*0430*/  LOP3.LUT R2, R95, 0xfffffe00, R2, 0xf8, !PT ;  /* 0xfffffe005f027812 */ /* 0x000fc600078ef802 */
[----:B------:R-:W-:Y:S01]  /*0440*/  IMAD R15, R96, c[0x0][0x1b4], R15 ;  /* 0x00006d00600f7a24 */ /* 0x000fe200078e020f */
[C---:B------:R-:W-:Y:S01]  /*0450*/  LOP3.LUT R92, R2.reuse, 0x80, RZ, 0xfc, !PT ;  /* 0x00000080025c7812 */ /* 0x040fe200078efcff */
[----:B------:R-:W-:Y:S01]  /*0460*/  IMAD R3, R141, c[0x0][0x1d0], RZ ;  /* 0x000074008d037a24 */ /* 0x000fe200078e02ff */
[----:B------:R-:W-:Y:S01]  /*0470*/  LOP3.LUT R91, R2, 0xa0, RZ, 0xfc, !PT ;  /* 0x000000a0025b7812 */ /* 0x000fe200078efcff */
[----:B------:R-:W-:Y:S01]  /*0480*/  IMAD.WIDE.U32 R4, R96, c[0x0][0x1d0], R10 ;  /* 0x0000740060047a25 */ /* 0x000fe200078e000a */
[C---:B------:R-:W-:Y:S02]  /*0490*/  LOP3.LUT R90, R2.reuse, 0xc0, RZ, 0xfc, !PT ;  /* 0x000000c0025a7812 */ /* 0x040fe400078efcff */
[C---:B------:R-:W-:Y:S01]  /*04a0*/  LOP3.LUT R89, R2.reuse, 0xe0, RZ, 0xfc, !PT ;  /* 0x000000e002597812 */ /* 0x040fe200078efcff */
[----:B------:R-:W-:Y:S01]  /*04b0*/  IMAD.IADD R9, R9, 0x1, R15 ;  /* 0x0000000109097824 */ /* 0x000fe200078e020f */
[C---:B------:R-:W-:Y:S01]  /*04c0*/  LOP3.LUT R88, R2.reuse, 0x100, RZ, 0xfc, !PT ;  /* 0x0000010002587812 */ /* 0x040fe200078efcff */
[----:B------:R-:W-:Y:S01]  /*04d0*/  IMAD R17, R141, c[0x0][0x1e0], RZ ;  /* 0x000078008d117a24 */ /* 0x000fe200078e02ff */
[----:B------:R-:W-:Y:S01]  /*04e0*/  LOP3.LUT R87, R2, 0x120, RZ, 0xfc, !PT ;  /* 0x0000012002577812 */ /* 0x000fe200078efcff */
[C---:B------:R-:W-:Y:S01]  /*04f0*/  IMAD R15, R96.reuse, c[0x0][0x1d4], R3 ;  /* 0x00007500600f7a24 */ /* 0x040fe200078e0203 */
[----:B------:R-:W-:Y:S01]  /*0500*/  SHF.R.S32.HI R3, RZ, 0x1f, R2 ;  /* 0x0000001fff037819 */ /* 0x000fe20000011402 */
[----:B------:R-:W-:Y:S01]  /*0510*/  IMAD.WIDE.U32 R10, R96, c[0x0][0x1e0], R12 ;  /* 0x00007800600a7a25 */ /* 0x000fe200078e000c */
[----:B------:R-:W-:-:S02]  /*0520*/  IADD3 R12, P0, R2, R4, RZ ;  /* 0x00000004020c7210 */ /* 0x000fc40007f1e0ff */
[----:B------:R-:W-:Y:S01]  /*0530*/  SHF.R.S32.HI R4, RZ, 0x1f, R0 ;  /* 0x0000001fff047819 */ /* 0x000fe20000011400 */
[----:B------:R-:W-:Y:S01]  /*0540*/  IMAD R13, R96, c[0x0][0x1e4], R17 ;  /* 0x00007900600d7a24 */ /* 0x000fe200078e0211 */
[----:B------:R-:W-:Y:S02]  /*0550*/  IADD3 R32, P1, R2, R10, RZ ;  /* 0x0000000a02207210 */ /* 0x000fe40007f3e0ff */
[C---:B------:R-:W-:Y:S01]  /*0560*/  IADD3.X R5, R3.reuse, R5, R15, P0, !PT ;  /* 0x0000000503057210 */ /* 0x040fe200007fe40f */
[----:B------:R-:W-:Y:S01]  /*0570*/  IMAD R15, R4, c[0x0][0x1a8], RZ ;  /* 0x00006a00040f7a24 */ /* 0x000fe200078e02ff */
[----:B------:R-:W-:Y:S01]  /*0580*/  LEA R10, P0, R12, c[0x0][0x240], 0x1 ;  /* 0x000090000c0a7a11 */ /* 0x000fe200078008ff */
[----:B------:R-:W-:Y:S01]  /*0590*/  IMAD R17, R4, c[0x0][0x1c8], RZ ;  /* 0x0000720004117a24 */ /* 0x000fe200078e02ff */
[----:B------:R-:W-:Y:S01]  /*05a0*/  IADD3.X R13, R3, R11, R13, P1, !PT ;  /* 0x0000000b030d7210 */ /* 0x000fe20000ffe40d */
[----:B------:R-:W-:Y:S01]  /*05b0*/  IMAD R15, R0, c[0x0][0x1ac], R15 ;  /* 0x00006b00000f7a24 */ /* 0x000fe200078e020f */
[----:B------:R-:W-:Y:S01]  /*05c0*/  LEA.HI.X R11, R12, c[0x0][0x244], R5, 0x1, P0 ;  /* 0x000091000c0b7a11 */ /* 0x000fe200000f0c05 */
[----:B------:R-:W-:Y:S01]  /*05d0*/  IMAD.WIDE.U32 R4, R0, c[0x0][0x1a8], R6 ;  /* 0x00006a0000047a25 */ /* 0x000fe200078e0006 */
[----:B------:R-:W-:-:S02]  /*05e0*/  LEA R21, P2, R32, c[0x0][0x248], 0x1 ;  /* 0x0000920020157a11 */ /* 0x000fc400078408ff */
[----:B------:R-:W-:Y:S01]  /*05f0*/  LOP3.LUT R86, R2, 0x140, RZ, 0xfc, !PT ;  /* 0x0000014002567812 */ /* 0x000fe200078efcff */
[----:B------:R-:W-:Y:S01]  /*0600*/  IMAD.WIDE.U32 R6, R0, c[0x0][0x1c8], R8 ;  /* 0x0000720000067a25 */ /* 0x000fe200078e0008 */
[----:B------:R-:W-:Y:S02]  /*0610*/  LEA R85, P0, R4, c[0x0][0x228], 0x1 ;  /* 0x00008a0004557a11 */ /* 0x000fe400078008ff */
[----:B------:R-:W-:Y:S01]  /*0620*/  LEA.HI.X R32, R32, c[0x0][0x24c], R13, 0x1, P2 ;  /* 0x0000930020207a11 */ /* 0x000fe200010f0c0d */
[----:B------:R-:W-:Y:S01]  /*0630*/  IMAD R17, R0, c[0x0][0x1cc], R17 ;  /* 0x0000730000117a24 */ /* 0x000fe200078e0211 */
[----:B------:R-:W-:Y:S01]  /*0640*/  LEA R83, P1, R6, c[0x0][0x230], 0x1 ;  /* 0x00008c0006537a11 */ /* 0x000fe200078208ff */
[----:B------:R-:W-:Y:S01]  /*0650*/  IMAD.IADD R81, R5, 0x1, R15 ;  /* 0x0000000105517824 */ /* 0x000fe200078e020f */
[C---:B------:R-:W-:Y:S01]  /*0660*/  LOP3.LUT R84, R2.reuse, 0x160, RZ, 0xfc, !PT ;  /* 0x0000016002547812 */ /* 0x040fe200078efcff */
[----:B------:R-:W-:Y:S01]  /*0670*/  IMAD.IADD R79, R7, 0x1, R17 ;  /* 0x00000001074f7824 */ /* 0x000fe200078e0211 */
[----:B------:R-:W-:-:S02]  /*0680*/  LOP3.LUT R82, R2, 0x180, RZ, 0xfc, !PT ;  /* 0x0000018002527812 */ /* 0x000fc400078efcff */
[----:B------:R-:W-:Y:S02]  /*0690*/  LEA.HI.X R81, R4, c[0x0][0x22c], R81, 0x1, P0 ;  /* 0x00008b0004517a11 */ /* 0x000fe400000f0c51 */
[----:B------:R-:W-:Y:S02]  /*06a0*/  LEA.HI.X R79, R6, c[0x0][0x234], R79, 0x1, P1 ;  /* 0x00008d00064f7a11 */ /* 0x000fe400008f0c4f */
[C---:B------:R-:W-:Y:S02]  /*06b0*/  LOP3.LUT R80, R2.reuse, 0x1c0, RZ, 0xfc, !PT ;  /* 0x000001c002507812 */ /* 0x040fe400078efcff */
[----:B-1----:R-:W-:Y:S02]  /*06c0*/  LOP3.LUT R78, R2, 0x1e0, RZ, 0xfc, !PT ;  /* 0x000001e0024e7812 */ /* 0x002fe400078efcff */
.L_x_4370:
[----:B------:R-:W-:Y:S01]  /*06d0*/  BAR.SYNC.DEFER_BLOCKING 0x0 ;  /* 0x0000000000007b1d */ /* 0x000fe20000010000 */
[----:B------:R-:W-:Y:S01]  /*06e0*/  IMAD.MOV.U32 R107, RZ, RZ, -0x200 ;  /* 0xfffffe00ff6b7424 */ /* 0x000fe200078e00ff */
[----:B------:R-:W-:Y:S01]  /*06f0*/  PRMT R0, RZ, 0x7610, R0 ;  /* 0x00007610ff007816 */ /* 0x000fe20000000000 */
[----:B------:R-:W-:Y:S01]  /*0700*/  IMAD.MOV.U32 R4, RZ, RZ, R10 ;  /* 0x000000ffff047224 */ /* 0x000fe200078e000a */
[----:B------:R-:W-:Y:S01]  /*0710*/  MOV R5, R11 ;  /* 0x0000000b00057202 */ /* 0x000fe20000000f00 */
[----:B------:R-:W-:Y:S01]  /*0720*/  IMAD R107, R94, R107, c[0x0][0x168] ;  /* 0x00005a005e6b7624 */ /* 0x000fe200078e026b */
[----:B------:R-:W-:-:S02]  /*0730*/  LOP3.LUT R105, R2, 0x20, RZ, 0xfc, !PT ;  /* 0x0000002002697812 */ /* 0x000fc400078efcff */
[C---:B------:R-:W-:Y:S02]  /*0740*/  LOP3.LUT R104, R2.reuse, 0x40, RZ, 0xfc, !PT ;  /* 0x0000004002687812 */ /* 0x040fe400078efcff */
[CC--:B------:R-:W-:Y:S02]  /*0750*/  ISETP.GE.AND P0, PT, R2.reuse, R107.reuse, PT ;  /* 0x0000006b0200720c */ /* 0x0c0fe40003f06270 */
[----:B------:R-:W-:Y:S02]  /*0760*/  LOP3.LUT R103, R2, 0x60, RZ, 0xfc, !PT ;  /* 0x0000006002677812 */ /* 0x000fe400078efcff */
[-C--:B------:R-:W-:Y:S02]  /*0770*/  ISETP.GE.AND P1, PT, R104, R107.reuse, PT ;  /* 0x0000006b6800720c */ /* 0x080fe40003f26270 */
[-C--:B------:R-:W-:Y:S02]  /*0780*/  ISETP.GE.AND P2, PT, R103, R107.reuse, PT ;  /* 0x0000006b6700720c */ /* 0x080fe40003f46270 */
[----:B------:R-:W-:-:S05]  /*0790*/  ISETP.GE.AND P3, PT, R92, R107, PT ;  /* 0x0000006b5c00720c */ /* 0x000fca0003f66270 */
[----:B------:R-:W2:Y:S01]  /*07a0*/  @!P0 LDG.E.U16 R0, [R4.64] ;  /* 0x0000000404008981 */ /* 0x000ea2000c1e1500 */
[-C--:B------:R-:W-:Y:S02]  /*07b0*/  ISETP.GE.AND P0, PT, R105, R107.reuse, PT ;  /* 0x0000006b6900720c */ /* 0x080fe40003f06270 */
[----:B------:R-:W-:Y:S02]  /*07c0*/  ISETP.GE.AND P4, PT, R91, R107, PT ;  /* 0x0000006b5b00720c */ /* 0x000fe40003f86270 */
[----:B------:R-:W-:Y:S02]  /*07d0*/  PRMT R7, RZ, 0x7610, R7 ;  /* 0x00007610ff077816 */ /* 0x000fe40000000007 */
[----:B------:R-:W-:Y:S02]  /*07e0*/  PRMT R6, RZ, 0x7610, R6 ;  /* 0x00007610ff067816 */ /* 0x000fe40000000006 */
[----:B-1----:R-:W-:Y:S02]  /*07f0*/  PRMT R9, RZ, 0x7610, R9 ;  /* 0x00007610ff097816 */ /* 0x002fe40000000009 */
[----:B------:R-:W-:-:S02]  /*0800*/  PRMT R8, RZ, 0x7610, R8 ;  /* 0x00007610ff087816 */ /* 0x000fc40000000008 */
[----:B------:R-:W-:Y:S01]  /*0810*/  PRMT R11, RZ, 0x7610, R11 ;  /* 0x00007610ff0b7816 */ /* 0x000fe2000000000b */
        /* <DEDUP_REMOVED lines=10> */
[----:B------:R-:W-:Y:S02]  /*08c0*/  PRMT R10, RZ, 0x7610, R10 ;  /* 0x00007610ff0a7816 */ /* 0x000fe4000000000a */
[----:B------:R-:W-:Y:S02]  /*08d0*/  PRMT R13, RZ, 0x7610, R13 ;  /* 0x00007610ff0d7816 */ /* 0x000fe4000000000d */
[----:B------:R-:W-:Y:S02]  /*08e0*/  PRMT R12, RZ, 0x7610, R12 ;  /* 0x00007610ff0c7816 */ /* 0x000fe4000000000c */
[----:B------:R-:W-:Y:S01]  /*08f0*/  PRMT R15, RZ, 0x7610, R15 ;  /* 0x00007610ff0f7816 */ /* 0x000fe2000000000f */
[----:B------:R-:W4:Y:S01]  /*0900*/  @!P0 LDG.E.U16 R10, [R4.64+0x180] ;  /* 0x00018004040a8981 */ /* 0x000f22000c1e1500 */
[----:B------:R-:W-:-:S02]  /*0910*/  PRMT R14, RZ, 0x7610, R14 ;  /* 0x00007610ff0e7816 */ /* 0x000fc4000000000e */
[----:B------:R-:W-:Y:S01]  /*0920*/  LOP3.LUT R102, R2, 0x1a0, RZ, 0xfc, !PT ;  /* 0x000001a002667812 */ /* 0x000fe200078efcff */
        /* <DEDUP_REMOVED lines=78> */
[-C--:B------:R-:W-:Y:S01]  /*0e10*/  LEA.HI.SX32 R0, R0, R93.reuse, 0x1b ;  /* 0x0000005d00007211 */ /* 0x080fe200078fdaff */
[----:B---3--:R-:W-:Y:S04]  /*0e20*/  STS.U16 [R76+0x40], R7 ;  /* 0x000040074c007388 */ /* 0x008fe80000000400 */
[----:B------:R-:W-:Y:S01]  /*0e30*/  IMAD.SHL.U32 R71, R0, 0x2, RZ ;  /* 0x0000000200477824 */ /* 0x000fe200078e00ff */
[C---:B------:R-:W-:Y:S01]  /*0e40*/  IADD3 R0, R93.reuse, 0x160, RZ ;  /* 0x000001605d007810 */ /* 0x040fe20007ffe0ff */
[----:B----4-:R0:W-:Y:S03]  /*0e50*/  STS.U16 [R75+0x80], R6 ;  /* 0x000080064b007388 */ /* 0x0101e60000000400 */
        /* <DEDUP_REMOVED lines=18> */
[----:B------:R-:W-:Y:S01]  /*0f80*/  STS.U16 [R67+0x280], R14 ;  /* 0x0002800e43007388 */ /* 0x000fe20000000400 */
[----:B------:R-:W-:-:S03]  /*0f90*/  IMAD.MOV.U32 R6, RZ, RZ, R21 ;  /* 0x000000ffff067224 */ /* 0x000fc600078e0015 */
        /* <DEDUP_REMOVED lines=24> */
[----:B------:R-:W-:-:S05]  /*1120*/  PRMT R32, RZ, 0x7610, R32 ;  /* 0x00007610ff207816 */ /* 0x000fca0000000020 */
        /* <DEDUP_REMOVED lines=26> */
[----:B------:R-:W-:Y:S01]  /*12d0*/  MOV R39, c[0x0][0x16c] ;  /* 0x00005b0000277a02 */ /* 0x000fe20000000f00 */
[----:B------:R-:W-:Y:S03]  /*12e0*/  BSSY B0, `(.L_x_4329) ;  /* 0x0000059000007945 */ /* 0x000fe60003800000 */
[----:B------:R-:W-:Y:S01]  /*12f0*/  ISETP.GE.AND P6, PT, R39, 0x1, PT ;  /* 0x000000012700780c */ /* 0x000fe20003fc6270 */
        /* <DEDUP_REMOVED lines=87> */
.L_x_4330:
[----:B------:R-:W-:Y:S05]  /*1870*/  BSYNC B0 ;  /* 0x0000000000007941 */ /* 0x000fea0003800000 */
.L_x_4329:
        /* <DEDUP_REMOVED lines=36> */
.L_x_4332:
[----:B------:R-:W-:Y:S05]  /*1ac0*/  BSYNC B0 ;  /* 0x0000000000007941 */ /* 0x000fea0003800000 */
.L_x_4331:
        /* <DEDUP_REMOVED lines=38> */
.L_x_4334:
[----:B------:R-:W-:Y:S05]  /*1d30*/  BSYNC B0 ;  /* 0x0000000000007941 */ /* 0x000fea0003800000 */
.L_x_4333:
        /* <DEDUP_REMOVED lines=36> */
.L_x_4336:
[----:B------:R-:W-:Y:S05]  /*1f80*/  BSYNC B0 ;  /* 0x0000000000007941 */ /* 0x000fea0003800000 */
.L_x_4335:
        /* <DEDUP_REMOVED lines=38> */
.L_x_4338:
[----:B------:R-:W-:Y:S05]  /*21f0*/  BSYNC B0 ;  /* 0x0000000000007941 */ /* 0x000fea0003800000 */
.L_x_4337:
        /* <DEDUP_REMOVED lines=36> */
.L_x_4340:
[----:B------:R-:W-:Y:S05]  /*2440*/  BSYNC B0 ;  /* 0x0000000000007941 */ /* 0x000fea0003800000 */
.L_x_4339:
        /* <DEDUP_REMOVED lines=38> */
.L_x_4342:
[----:B------:R-:W-:Y:S05]  /*26b0*/  BSYNC B0 ;  /* 0x0000000000007941 */ /* 0x000fea0003800000 */
.L_x_4341:
        /* <DEDUP_REMOVED lines=37> */
.L_x_4344:
[----:B------:R-:W-:Y:S05]  /*2910*/  BSYNC B0 ;  /* 0x0000000000007941 */ /* 0x000fea0003800000 */
.L_x_4343:
        /* <DEDUP_REMOVED lines=42> */
.L_x_4346:
[----:B------:R-:W-:Y:S05]  /*2bc0*/  BSYNC B0 ;  /* 0x0000000000007941 */ /* 0x000fea0003800000 */
.L_x_4345:
        /* <DEDUP_REMOVED lines=40> */
.L_x_4348:
[----:B------:R-:W-:Y:S05]  /*2e50*/  BSYNC B0 ;  /* 0x0000000000007941 */ /* 0x000fea0003800000 */
.L_x_4347:
        /* <DEDUP_REMOVED lines=46> */
.L_x_4350:
[----:B------:R-:W-:Y:S05]  /*3140*/  BSYNC B0 ;  /* 0x0000000000007941 */ /* 0x000fea0003800000 */
.L_x_4349:
        /* <DEDUP_REMOVED lines=33> */
.L_x_4352:
[----:B------:R-:W-:Y:S05]  /*3360*/  BSYNC B0 ;  /* 0x0000000000007941 */ /* 0x000fea0003800000 */
.L_x_4351:
        /* <DEDUP_REMOVED lines=33> */
.L_x_4354:
[----:B------:R-:W-:Y:S05]  /*3580*/  BSYNC B0 ;  /* 0x0000000000007941 */ /* 0x000fea0003800000 */
.L_x_4353:
        /* <DEDUP_REMOVED lines=33> */
.L_x_4356:
[----:B------:R-:W-:Y:S05]  /*37a0*/  BSYNC B0 ;  /* 0x0000000000007941 */ /* 0x000fea0003800000 */
.L_x_4355:
        /* <DEDUP_REMOVED lines=33> */
.L_x_4358:
[----:B------:R-:W-:Y:S05]  /*39c0*/  BSYNC B0 ;  /* 0x0000000000007941 */ /* 0x000fea0003800000 */
.L_x_4357:
        /* <DEDUP_REMOVED lines=33> */
.L_x_4360:
[----:B------:R-:W-:Y:S05]  /*3be0*/  BSYNC B0 ;  /* 0x0000000000007941 */ /* 0x000fea0003800000 */
.L_x_4359:
        /* <DEDUP_REMOVED lines=36> */
.L_x_4364:
[----:B------:R-:W-:Y:S01]  /*3e30*/  SHF.R.S32.HI R123, RZ, 0x1f, R15 ;  /* 0x0000001fff7b7819 */ /* 0x000fe2000001140f */
[----:B------:R-:W-:Y:S01]  /*3e40*/  IMAD.MOV.U32 R107, RZ, RZ, -0x200 ;  /* 0xfffffe00ff6b7424 */ /* 0x000fe200078e00ff */
[C---:B------:R-:W-:Y:S01]  /*3e50*/  LOP3.LUT R105, R2.reuse, 0x20, RZ, 0xfc, !PT ;  /* 0x0000002002697812 */ /* 0x040fe200078efcff */
[----:B------:R-:W-:Y:S01]  /*3e60*/  IMAD.WIDE.U32 R8, R15, c[0x0][0x1a0], R2 ;  /* 0x000068000f087a25 */ /* 0x000fe200078e0002 */
[C---:B------:R-:W-:Y:S02]  /*3e70*/  LOP3.LUT R104, R2.reuse, 0x40, RZ, 0xfc, !PT ;  /* 0x0000004002687812 */ /* 0x040fe400078efcff */
[----:B------:R-:W-:Y:S01]  /*3e80*/  LOP3.LUT R103, R2, 0x60, RZ, 0xfc, !PT ;  /* 0x0000006002677812 */ /* 0x000fe200078efcff */
        /* <DEDUP_REMOVED lines=28> */
[----:B------:R-:W-:Y:S01]  /*4050*/  LOP3.LUT R102, R2, 0x1a0, RZ, 0xfc, !PT ;  /* 0x000001a002667812 */ /* 0x000fe200078efcff */
[----:B------:R0:W5:Y:S01]  /*4060*/  @!P6 LDG.E.U16 R110, [R10.64+0x100] ;  /* 0x000100040a6ee981 */ /* 0x000162000c1e1500 */
[-C--:B------:R-:W-:Y:S02]  /*4070*/  ISETP.GE.AND P0, PT, R87, R107.reuse, PT ;  /* 0x0000006b5700720c */ /* 0x080fe40003f06270 */
        /* <DEDUP_REMOVED lines=33> */
[----:B------:R-:W-:-:S05]  /*4290*/  LEA.HI.X R13, R8, c[0x0][0x224], R9, 0x2, P0 ;  /* 0x00008900080d7a11 */ /* 0x000fca00000f1409 */
        /* <DEDUP_REMOVED lines=14> */
[----:B-1----:R-:W-:Y:S02]  /*4380*/  PRMT R13, RZ, 0x7610, R13 ;  /* 0x00007610ff0d7816 */ /* 0x002fe4000000000d */
        /* <DEDUP_REMOVED lines=11> */
[----:B0-----:R-:W-:-:S03]  /*4440*/  PRMT R72, RZ, 0x7610, R72 ;  /* 0x00007610ff487816 */ /* 0x001fc60000000048 */
[----:B------:R0:W-:Y:S01]  /*4450*/  STS.U16 [R68+0x240], R117 ;  /* 0x0002407544007388 */ /* 0x0001e20000000400 */
[----:B-1----:R-:W-:Y:S02]  /*4460*/  PRMT R71, RZ, 0x7610, R71 ;  /* 0x00007610ff477816 */ /* 0x002fe40000000047 */
[----:B--2---:R-:W-:Y:S01]  /*4470*/  PRMT R70, RZ, 0x7610, R70 ;  /* 0x00007610ff467816 */ /* 0x004fe20000000046 */
[----:B------:R1:W-:Y:S04]  /*4480*/  STS.U16 [R67+0x280], R116 ;  /* 0x0002807443007388 */ /* 0x0003e80000000400 */
[----:B------:R2:W-:Y:S04]  /*4490*/  STS.U16 [R66+0x2c0], R119 ;  /* 0x0002c07742007388 */ /* 0x0005e80000000400 */
[----:B------:R4:W-:Y:S04]  /*44a0*/  STS.U16 [R65+0x300], R118 ;  /* 0x0003007641007388 */ /* 0x0009e80000000400 */
[----:B------:R2:W-:Y:S04]  /*44b0*/  STS.U16 [R64+0x340], R121 ;  /* 0x0003407940007388 */ /* 0x0005e80000000400 */
[----:B------:R0:W-:Y:S04]  /*44c0*/  STS.U16 [R63+0x380], R120 ;  /* 0x000380783f007388 */ /* 0x0001e80000000400 */
[----:B------:R-:W-:Y:S01]  /*44d0*/  STS.U16 [R101+0x3c0], R122 ;  /* 0x0003c07a65007388 */ /* 0x000fe20000000400 */
        /* <DEDUP_REMOVED lines=34> */
[----:B------:R-:W-:-:S03]  /*4700*/  PRMT R12, RZ, 0x7610, R12 ;  /* 0x00007610ff0c7816 */ /* 0x000fc6000000000c */
[----:B------:R1:W2:Y:S04]  /*4710*/  @!P1 LDG.E.U16 R142, [R10.64+0x300] ;  /* 0x000300040a8e9981 */ /* 0x0002a8000c1e1500 */
[----:B------:R1:W2:Y:S04]  /*4720*/  @!P2 LDG.E.U16 R13, [R10.64+0x340] ;  /* 0x000340040a0da981 */ /* 0x0002a8000c1e1500 */
[----:B------:R1:W2:Y:S04]  /*4730*/  @!P3 LDG.E.U16 R140, [R10.64+0x380] ;  /* 0x000380040a8cb981 */ /* 0x0002a8000c1e1500 */
[----:B------:R1:W2:Y:S04]  /*4740*/  @!P4 LDG.E.U16 R12, [R10.64+0x3c0] ;  /* 0x0003c0040a0cc981 */ /* 0x0002a8000c1e1500 */
[----:B------:R-:W3:Y:S01]  /*4750*/  LDS.U16 R9, [R62+0x2] ;  /* 0x000002003e097984 */ /* 0x000ee20000000400 */
[----:B------:R-:W-:-:S02]  /*4760*/  FMUL.FTZ R76, R8, R61 ;  /* 0x0000003d084c7220 */ /* 0x000fc40000410000 */
[----:B0-----:R-:W-:Y:S01]  /*4770*/  IMAD.SHL.U32 R74, R106, 0x10, RZ ;  /* 0x000000106a4a7824 */ /* 0x001fe200078e00ff */
[----:B------:R-:W0:Y:S01]  /*4780*/  LDS.U16 R75, [R62+0x4] ;  /* 0x000004003e4b7984 */ /* 0x000e220000000400 */
[----:B------:R3:W0:Y:S03]  /*4790*/  MUFU.EX2 R127, R76 ;  /* 0x0000004c007f7308 */ /* 0x0006260000000800 */
        /* <DEDUP_REMOVED lines=27> */
[C---:B------:R-:W-:Y:S01]  /*4950*/  FMUL.FTZ R101, R8.reuse, R59 ;  /* 0x0000003b08657220 */ /* 0x040fe20000410000 */
[----:B------:R-:W-:Y:S01]  /*4960*/  HADD2.F32 R75, -RZ, R76.H0_H0 ;  /* 0x2000004cff4b7230 */ /* 0x000fe20000004100 */
[----:B------:R-:W-:Y:S01]  /*4970*/  FMUL.FTZ R110, R8, R56 ;  /* 0x00000038086e7220 */ /* 0x000fe20000410000 */
[----:B------:R-:W-:Y:S01]  /*4980*/  IADD3 R112, R74, 0x6, RZ ;  /* 0x000000064a707810 */ /* 0x000fe20007ffe0ff */
[----:B---3--:R-:W-:Y:S01]  /*4990*/  HADD2.F32 R76, -RZ, R11.H0_H0 ;  /* 0x2000000bff4c7230 */ /* 0x008fe20000004100 */
[----:B------:R-:W1:Y:S01]  /*49a0*/  MUFU.EX2 R77, R77 ;  /* 0x0000004d004d7308 */ /* 0x000e620000000800 */
[----:B------:R-:W-:Y:S01]  /*49b0*/  FMUL.FTZ R108, R23, R108 ;  /* 0x0000006c176c7220 */ /* 0x000fe20000410000 */
[----:B------:R-:W-:Y:S01]  /*49c0*/  ISETP.GE.U32.AND P3, PT, R112, R107, PT ;  /* 0x0000006b7000720c */ /* 0x000fe20003f66070 */
[----:B------:R-:W-:Y:S01]  /*49d0*/  FMUL.FTZ R111, R8, R55 ;  /* 0x00000037086f7220 */ /* 0x000fe20000410000 */
[----:B------:R-:W-:Y:S01]  /*49e0*/  ISETP.GE.U32.AND P2, PT, R74, R107, PT ;  /* 0x0000006b4a00720c */ /* 0x000fe20003f46070 */
[----:B------:R-:W-:-:S03]  /*49f0*/  FMUL.FTZ R136, R19, R76 ;  /* 0x0000004c13887220 */ /* 0x000fc60000410000 */
[----:B------:R-:W3:Y:S01]  /*4a00*/  MUFU.EX2 R109, R109 ;  /* 0x0000006d006d7308 */ /* 0x000ee20000000800 */
[----:B------:R-:W-:Y:S01]  /*4a10*/  IADD3 R112, R74, 0x7, RZ ;  /* 0x000000074a707810 */ /* 0x000fe20007ffe0ff */
[----:B------:R-:W-:Y:S01]  /*4a20*/  HADD2.F32 R76, -RZ, R73.H0_H0 ;  /* 0x20000049ff4c7230 */ /* 0x000fe20000004100 */
[----:B------:R-:W-:-:S05]  /*4a30*/  FSEL R126, R126, RZ, !P2 ;  /* 0x000000ff7e7e7208 */ /* 0x000fca0005000000 */
[----:B------:R-:W0:Y:S01]  /*4a40*/  MUFU.EX2 R101, R101 ;  /* 0x0000006500657308 */ /* 0x000e220000000800 */
[----:B------:R-:W-:Y:S02]  /*4a50*/  FSEL R127, R127, 1, !P2 ;  /* 0x3f8000007f7f7808 */ /* 0x000fe40005000000 */
[----:B------:R-:W-:-:S05]  /*4a60*/  FSEL R130, R108, RZ, !P0 ;  /* 0x000000ff6c827208 */ /* 0x000fca0004000000 */
[----:B------:R-:W0:Y:S01]  /*4a70*/  MUFU.EX2 R110, R110 ;  /* 0x0000006e006e7308 */ /* 0x000e220000000800 */
[----:B------:R-:W-:Y:S01]  /*4a80*/  ISETP.GE.U32.AND P2, PT, R112, R107, PT ;  /* 0x0000006b7000720c */ /* 0x000fe20003f46070 */
[----:B------:R-:W-:Y:S01]  /*4a90*/  FMUL.FTZ R112, R8, R54 ;  /* 0x0000003608707220 */ /* 0x000fe20000410000 */
[----:B------:R-:W-:Y:S01]  /*4aa0*/  IADD3 R108, R74, 0xa, RZ ;  /* 0x0000000a4a6c7810 */ /* 0x000fe20007ffe0ff */
[----:B------:R-:W-:Y:S01]  /*4ab0*/  FMUL.FTZ R76, R25, R76 ;  /* 0x0000004c194c7220 */ /* 0x000fe20000410000 */
[----:B------:R-:W-:Y:S01]  /*4ac0*/  FSEL R132, R132, RZ, !P4 ;  /* 0x000000ff84847208 */ /* 0x000fe20006000000 */
[----:B------:R-:W-:Y:S01]  /*4ad0*/  FMUL.FTZ R75, R24, R75 ;  /* 0x0000004b184b7220 */ /* 0x000fe20000410000 */
[----:B------:R-:W-:Y:S01]  /*4ae0*/  FSEL R133, R133, 1, !P4 ;  /* 0x3f80000085857808 */ /* 0x000fe20006000000 */
[----:B------:R-:W0:Y:S01]  /*4af0*/  MUFU.EX2 R111, R111 ;  /* 0x0000006f006f7308 */ /* 0x000e220000000800 */
[----:B------:R-:W-:Y:S01]  /*4b00*/  ISETP.GE.U32.AND P4, PT, R108, R107, PT ;  /* 0x0000006b6c00720c */ /* 0x000fe20003f86070 */
[----:B------:R-:W-:Y:S01]  /*4b10*/  HADD2.F32 R9, -RZ, R9.H0_H0 ;  /* 0x20000009ff097230 */ /* 0x000fe20000004100 */
[----:B------:R-:W-:Y:S01]  /*4b20*/  IADD3 R108, R74, 0xb, RZ ;  /* 0x0000000b4a6c7810 */ /* 0x000fe20007ffe0ff */
[----:B------:R-:W-:Y:S01]  /*4b30*/  FMUL.FTZ R122, R8, R53 ;  /* 0x00000035087a7220 */ /* 0x000fe20000410000 */
[----:B------:R-:W-:Y:S01]  /*4b40*/  FSEL R138, R76, RZ, !P3 ;  /* 0x000000ff4c8a7208 */ /* 0x000fe20005800000 */
[----:B------:R-:W-:Y:S01]  /*4b50*/  FMUL.FTZ R11, R8, R50 ;  /* 0x00000032080b7220 */ /* 0x000fe20000410000 */
[----:B------:R-:W0:Y:S01]  /*4b60*/  LDS.U16 R76, [R62+0x12] ;  /* 0x000012003e4c7984 */ /* 0x000e220000000400 */
[----:B------:R-:W0:Y:S01]  /*4b70*/  MUFU.EX2 R112, R112 ;  /* 0x0000007000707308 */ /* 0x000e220000000800 */
[----:B-1----:R-:W-:-:S02]  /*4b80*/  FSEL R128, R77, 1, !P1 ;  /* 0x3f8000004d807808 */ /* 0x002fc40004800000 */
[----:B------:R-:W-:Y:S01]  /*4b90*/  FSEL R134, R75, RZ, !P6 ;  /* 0x000000ff4b867208 */ /* 0x000fe20007000000 */
[----:B------:R-:W-:Y:S01]  /*4ba0*/  LDS.U16 R73, [R62+0x16] ;  /* 0x000016003e497984 */ /* 0x000fe20000000400 */
[----:B---3--:R-:W-:Y:S02]  /*4bb0*/  FSEL R135, R109, 1, !P6 ;  /* 0x3f8000006d877808 */ /* 0x008fe40007000000 */
[----:B------:R-:W-:Y:S01]  /*4bc0*/  ISETP.GE.U32.AND P6, PT, R108, R107, PT ;  /* 0x0000006b6c00720c */ /* 0x000fe20003fc6070 */
[----:B------:R-:W1:Y:S01]  /*4bd0*/  LDS.U16 R75, [R62+0x14] ;  /* 0x000014003e4b7984 */ /* 0x000e620000000400 */
[----:B------:R-:W-:Y:S01]  /*4be0*/  IADD3 R108, R74, 0xc, RZ ;  /* 0x0000000c4a6c7810 */ /* 0x000fe20007ffe0ff */
[----:B------:R-:W-:Y:S01]  /*4bf0*/  FMUL.FTZ R9, R18, R9 ;  /* 0x0000000912097220 */ /* 0x000fe20000410000 */
[----:B0-----:R-:W-:Y:S02]  /*4c00*/  FSEL R131, R101, 1, !P0 ;  /* 0x3f80000065837808 */ /* 0x001fe40004000000 */
[----:B------:R-:W-:Y:S01]  /*4c10*/  FSEL R137, R110, 1, !P5 ;  /* 0x3f8000006e897808 */ /* 0x000fe20006800000 */
[----:B------:R-:W-:Y:S01]  /*4c20*/  FMUL.FTZ R110, R127, R128 ;  /* 0x000000807f6e7220 */ /* 0x000fe20000410000 */
[----:B------:R-:W-:-:S02]  /*4c30*/  FSEL R136, R136, RZ, !P5 ;  /* 0x000000ff88887208 */ /* 0x000fc40006800000 */
[-C--:B------:R-:W-:Y:S02]  /*4c40*/  ISETP.GE.U32.AND P5, PT, R108, R107.reuse, PT ;  /* 0x0000006b6c00720c */ /* 0x080fe40003fa6070 */
[----:B------:R-:W-:Y:S01]  /*4c50*/  IADD3 R108, R74, 0xd, RZ ;  /* 0x0000000d4a6c7810 */ /* 0x000fe20007ffe0ff */
[----:B------:R-:W-:Y:S01]  /*4c60*/  FMUL.FTZ R110, R131, R110 ;  /* 0x0000006e836e7220 */ /* 0x000fe20000410000 */
[----:B------:R-:W-:Y:S01]  /*4c70*/  FSEL R139, R111, 1, !P3 ;  /* 0x3f8000006f8b7808 */ /* 0x000fe20005800000 */
[----:B------:R-:W-:Y:S01]  /*4c80*/  FMUL.FTZ R120, R8, R52 ;  /* 0x0000003408787220 */ /* 0x000fe20000410000 */
[----:B------:R-:W-:Y:S01]  /*4c90*/  FSEL R124, R9, RZ, !P2 ;  /* 0x000000ff097c7208 */ /* 0x000fe20005000000 */
[----:B------:R0:W-:Y:S01]  /*4ca0*/  MUFU.EX2 R118, R11 ;  /* 0x0000000b00767308 */ /* 0x0001e20000000800 */
[----:B------:R-:W-:Y:S01]  /*4cb0*/  ISETP.GE.U32.AND P3, PT, R108, R107, PT ;  /* 0x0000006b6c00720c */ /* 0x000fe20003f66070 */
[----:B------:R-:W3:Y:S01]  /*4cc0*/  LDS.U16 R9, [R62+0x18] ;  /* 0x000018003e097984 */ /* 0x000ee20000000400 */
[C---:B------:R-:W-:Y:S01]  /*4cd0*/  IADD3 R114, R74.reuse, 0x8, RZ ;  /* 0x000000084a727810 */ /* 0x040fe20007ffe0ff */
[----:B------:R-:W-:Y:S01]  /*4ce0*/  FMUL.FTZ R110, R133, R110 ;  /* 0x0000006e856e7220 */ /* 0x000fe20000410000 */
[----:B------:R-:W-:Y:S01]  /*4cf0*/  IADD3 R108, R74, 0xe, RZ ;  /* 0x0000000e4a6c7810 */ /* 0x000fe20007ffe0ff */
[----:B------:R-:W-:-:S02]  /*4d00*/  FMUL.FTZ R121, R8, R51 ;  /* 0x0000003308797220 */ /* 0x000fc40000410000 */
[----:B------:R-:W1:Y:S01]  /*4d10*/  MUFU.EX2 R122, R122 ;  /* 0x0000007a007a7308 */ /* 0x000e620000000800 */
[----:B0-----:R-:W-:Y:S01]  /*4d20*/  HADD2.F32 R11, -RZ, R10.H0_H0 ;  /* 0x2000000aff0b7230 */ /* 0x001fe20000004100 */
[----:B------:R-:W-:Y:S01]  /*4d30*/  FSEL R129, R129, RZ, !P1 ;  /* 0x000000ff81817208 */ /* 0x000fe20004800000 */
[----:B------:R-:W0:Y:S01]  /*4d40*/  LDS.U16 R10, [R62+0x1a] ;  /* 0x00001a003e0a7984 */ /* 0x000e220000000400 */
[----:B------:R-:W-:Y:S01]  /*4d50*/  FSEL R125, R112, 1, !P2 ;  /* 0x3f800000707d7808 */ /* 0x000fe20005000000 */
[----:B------:R-:W-:Y:S01]  /*4d60*/  FMUL.FTZ R110, R135, R110 ;  /* 0x0000006e876e7220 */ /* 0x000fe20000410000 */
[----:B------:R-:W-:Y:S01]  /*4d70*/  ISETP.GE.U32.AND P1, PT, R114, R107, PT ;  /* 0x0000006b7200720c */ /* 0x000fe20003f26070 */
[----:B------:R-:W-:Y:S01]  /*4d80*/  FMUL.FTZ R11, R26, R11 ;  /* 0x0000000b1a0b7220 */ /* 0x000fe20000410000 */
[----:B------:R-:W-:Y:S01]  /*4d90*/  ISETP.GE.U32.AND P2, PT, R108, R107, PT ;  /* 0x0000006b6c00720c */ /* 0x000fe20003f46070 */
[----:B------:R-:W1:Y:S01]  /*4da0*/  MUFU.EX2 R120, R120 ;  /* 0x0000007800787308 */ /* 0x000e620000000800 */
[----:B------:R-:W-:Y:S01]  /*4db0*/  IADD3 R114, R74, 0x9, RZ ;  /* 0x000000094a727810 */ /* 0x000fe20007ffe0ff */
[----:B------:R-:W-:Y:S01]  /*4dc0*/  FMUL.FTZ R77, R8, R49 ;  /* 0x00000031084d7220 */ /* 0x000fe20000410000 */
[----:B------:R-:W-:Y:S01]  /*4dd0*/  IADD3 R108, R74, 0xf, RZ ;  /* 0x0000000f4a6c7810 */ /* 0x000fe20007ffe0ff */
[----:B------:R-:W-:-:S02]  /*4de0*/  FMUL.FTZ R101, R8, R48 ;  /* 0x0000003008657220 */ /* 0x000fc40000410000 */
[C---:B------:R-:W-:Y:S02]  /*4df0*/  FMUL.FTZ R74, R8.reuse, R47 ;  /* 0x0000002f084a7220 */ /* 0x040fe40000410000 */
[----:B------:R-:W-:Y:S02]  /*4e00*/  FMUL.FTZ R109, R8, R46 ;  /* 0x0000002e086d7220 */ /* 0x000fe40000410000 */
[----:B------:R-:W0:Y:S01]  /*4e10*/  LDS.U16 R8, [R62+0x1c] ;  /* 0x00001c003e087984 */ /* 0x000e220000000400 */
[----:B------:R-:W3:Y:S01]  /*4e20*/  MUFU.EX2 R121, R121 ;  /* 0x0000007900797308 */ /* 0x000ee20000000800 */
[----:B------:R-:W-:Y:S01]  /*4e30*/  FMUL.FTZ R112, R137, R110 ;  /* 0x0000006e89707220 */ /* 0x000fe20000410000 */
[----:B------:R-:W-:Y:S01]  /*4e40*/  FSEL R123, R11, RZ, !P1 ;  /* 0x000000ff0b7b7208 */ /* 0x000fe20004800000 */
[----:B------:R-:W-:Y:S01]  /*4e50*/  FFMA.FTZ R110, R126, R128, R129 ;  /* 0x000000807e6e7223 */ /* 0x000fe20000010081 */
[----:B------:R3:W0:Y:S01]  /*4e60*/  LDS.U16 R11, [R62+0x1e] ;  /* 0x00001e003e0b7984 */ /* 0x0006220000000400 */
[----:B------:R-:W-:-:S02]  /*4e70*/  FMUL.FTZ R112, R139, R112 ;  /* 0x000000708b707220 */ /* 0x000fc40000410000 */
[----:B------:R-:W-:Y:S01]  /*4e80*/  FFMA.FTZ R110, R131, R110, R130 ;  /* 0x0000006e836e7223 */ /* 0x000fe20000010082 */
[----:B------:R-:W3:Y:S01]  /*4e90*/  MUFU.EX2 R77, R77 ;  /* 0x0000004d004d7308 */ /* 0x000ee20000000800 */
        /* <DEDUP_REMOVED lines=131> */
[----:B------:R-:W-:Y:S01]  /*56d0*/  STS.U16 [R67+0x6a0], R144 ;  /* 0x0006a09043007388 */ /* 0x000fe20000000400 */
[----:B------:R-:W-:-:S02]  /*56e0*/  ISETP.EQ.OR P0, PT, R94, RZ, P0 ;  /* 0x000000ff5e00720c */ /* 0x000fc40000702670 */
[----:B------:R-:W-:Y:S01]  /*56f0*/  LEA.HI.SX32 R62, R62, R93, 0x1b ;  /* 0x0000005d3e3e7211 */ /* 0x000fe200078fdaff */
[----:B------:R-:W-:Y:S01]  /*5700*/  STS.U16 [R66+0x6e0], R143 ;  /* 0x0006e08f42007388 */ /* 0x000fe20000000400 */
[----:B0-----:R-:W-:-:S03]  /*5710*/  IMAD.SHL.U32 R63, R146, 0x2, RZ ;  /* 0x00000002923f7824 */ /* 0x001fc600078e00ff */
[----:B------:R-:W-:Y:S01]  /*5720*/  STS.U16 [R65+0x720], R142 ;  /* 0x0007208e41007388 */ /* 0x000fe20000000400 */
[----:B------:R-:W-:-:S03]  /*5730*/  SHF.L.U32 R101, R62, 0x1, RZ ;  /* 0x000000013e657819 */ /* 0x000fc600000006ff */
[----:B------:R-:W-:Y:S04]  /*5740*/  STS.U16 [R64+0x760], R13 ;  /* 0x0007600d40007388 */ /* 0x000fe80000000400 */
[----:B------:R-:W0:Y:S01]  /*5750*/  SHFL.UP PT, R142, R9, 0x10, RZ ;  /* 0x06000000098e7989 */ /* 0x000e2200000e00ff */
[----:B------:R-:W-:-:S03]  /*5760*/  IMAD.MOV.U32 R11, RZ, RZ, RZ ;  /* 0x000000ffff0b7224 */ /* 0x000fc600078e00ff */
[----:B------:R-:W1:Y:S01]  /*5770*/  SHFL.UP PT, R13, R8, 0x10, RZ ;  /* 0x06000000080d7989 */ /* 0x000e6200000e00ff */
[----:B------:R-:W-:-:S03]  /*5780*/  IMAD.MOV.U32 R10, RZ, RZ, 0x3f800000 ;  /* 0x3f800000ff0a7424 */ /* 0x000fc600078e00ff */
[----:B------:R-:W-:Y:S04]  /*5790*/  STS.U16 [R63+0x7a0], R140 ;  /* 0x0007a08c3f007388 */ /* 0x000fe80000000400 */
[----:B------:R-:W-:Y:S01]  /*57a0*/  STS.U16 [R101+0x7e0], R12 ;  /* 0x0007e00c65007388 */ /* 0x000fe20000000400 */
[----:B------:R-:W-:-:S06]  /*57b0*/  NOP ;  /* 0x0000000000007918 */ /* 0x000fcc0000000000 */
[----:B------:R-:W2:Y:S01]  /*57c0*/  @!P0 LDS.64 R10, [R15.X8+0x860] ;  /* 0x000860000f0a8984 */ /* 0x000ea20000008a00 */
[C---:B------:R-:W-:Y:S02]  /*57d0*/  ISETP.GE.AND P0, PT, R93.reuse, 0x10, PT ;  /* 0x000000105d00780c */ /* 0x040fe40003f06270 */
[----:B------:R-:W-:-:S04]  /*57e0*/  SHF.L.U32 R62, R93, 0x4, RZ ;  /* 0x000000045d3e7819 */ /* 0x000fc800000006ff */
        /* <DEDUP_REMOVED lines=48> */
[----:B------:R-:W0:Y:S01]  /*5af0*/  S2UR UR6, SR_CTAID.Y ;  /* 0x00000000000679c3 */ /* 0x000e220000002600 */
[----:B------:R1:W-:Y:S07]  /*5b00*/  STS.64 [R15.X8+0x860], R12 ;  /* 0x0008600c0f007388 */ /* 0x0003ee0000008a00 */
[----:B------:R-:W2:Y:S01]  /*5b10*/  S2UR UR7, SR_CTAID.X ;  /* 0x00000000000779c3 */ /* 0x000ea20000002500 */
[----:B0-----:R-:W-:-:S02]  /*5b20*/  IMAD.U32 R100, RZ, RZ, UR6 ;  /* 0x00000006ff647e24 */ /* 0x001fc4000f8e00ff */
        /* <DEDUP_REMOVED lines=11> */
.L_x_4363:
[----:B------:R-:W-:Y:S05]  /*5be0*/  BSYNC B0 ;  /* 0x0000000000007941 */ /* 0x000fea0003800000 */
.L_x_4362:
[----:B------:R-:W-:Y:S01]  /*5bf0*/  FFMA.FTZ R122, R122, R125, R123 ;  /* 0x0000007d7a7a7223 */ /* 0x000fe2000001007b */
[----:B-1----:R-:W-:Y:S01]  /*5c00*/  IADD3 R15, R15, 0x1, RZ ;  /* 0x000000010f0f7810 */ /* 0x002fe20007ffe0ff */
[----:B------:R-:W-:Y:S01]  /*5c10*/  HADD2.F32 R8, -RZ, R147.H0_H0 ;  /* 0x20000093ff087230 */ /* 0x000fe20000004100 */
[----:B------:R-:W-:Y:S01]  /*5c20*/  FFMA.FTZ R45, R156, R126, R45 ;  /* 0x0000007e9c2d7223 */ /* 0x000fe2000001002d */
[----:B------:R-:W-:Y:S01]  /*5c30*/  HADD2.F32 R9, -RZ, R148.H0_H0 ;  /* 0x20000094ff097230 */ /* 0x000fe20000004100 */
[-C--:B------:R-:W-:Y:S01]  /*5c40*/  FFMA.FTZ R115, R120, R122.reuse, R115 ;  /* 0x0000007a78737223 */ /* 0x080fe20000010073 */
[----:B------:R-:W-:Y:S01]  /*5c50*/  ISETP.GE.AND P0, PT, R15, c[0x0][0x16c], PT ;  /* 0x00005b000f007a0c */ /* 0x000fe20003f06270 */
[----:B------:R-:W-:Y:S01]  /*5c60*/  HADD2.F32 R11, -RZ, R146.H0_H0 ;  /* 0x20000092ff0b7230 */ /* 0x000fe20000004100 */
        /* <DEDUP_REMOVED lines=35> */
.L_x_4361:
        /* <DEDUP_REMOVED lines=35> */
[----:B------:R0:W-:Y:S01]  /*60d0*/  STS.U16 [R62+0x12], R17 ;  /* 0x000012113e007388 */ /* 0x0001e20000000400 */
[----:B------:R-:W-:-:S03]  /*60e0*/  IMAD R119, R96, c[0x0][0x1f4], R15 ;  /* 0x00007d0060777a24 */ /* 0x000fc600078e020f */
[----:B------:R1:W-:Y:S04]  /*60f0*/  STS.U16 [R62+0x14], R9 ;  /* 0x000014093e007388 */ /* 0x0003e80000000400 */
[----:B------:R2:W-:Y:S01]  /*6100*/  STS.U16 [R62+0x16], R11 ;  /* 0x0000160b3e007388 */ /* 0x0005e20000000400 */
[----:B0-----:R-:W-:-:S03]  /*6110*/  LEA R17, P3, R2, c[0x0][0x258], 0x1 ;  /* 0x0000960002117a11 */ /* 0x001fc600078608ff */
[----:B------:R-:W-:Y:S01]  /*6120*/  STS.U16 [R62+0x18], R0 ;  /* 0x000018003e007388 */ /* 0x000fe20000000400 */
[----:B-1----:R-:W-:Y:S01]  /*6130*/  IMAD R9, R141, c[0x0][0x200], RZ ;  /* 0x000080008d097a24 */ /* 0x002fe200078e02ff */
[----:B------:R-:W-:Y:S02]  /*6140*/  LEA.HI.X R16, R2, c[0x0][0x25c], R3, 0x1, P3 ;  /* 0x0000970002107a11 */ /* 0x000fe400018f0c03 */
[----:B------:R-:W-:Y:S01]  /*6150*/  STS.U16 [R62+0x1a], R12 ;  /* 0x00001a0c3e007388 */ /* 0x000fe20000000400 */
[----:B--2---:R-:W-:-:S03]  /*6160*/  IMAD.WIDE.U32 R10, R96, c[0x0][0x200], RZ ;  /* 0x00008000600a7a25 */ /* 0x004fc600078e00ff */
[----:B------:R0:W-:Y:S01]  /*6170*/  STS.U16 [R62+0x1c], R8 ;  /* 0x00001c083e007388 */ /* 0x0001e20000000400 */
[----:B------:R-:W-:-:S03]  /*6180*/  IMAD R19, R96, c[0x0][0x204], R9 ;  /* 0x0000810060137a24 */ /* 0x000fc600078e0209 */
[----:B------:R1:W-:Y:S01]  /*6190*/  STS.U16 [R62+0x1e], R13 ;  /* 0x00001e0d3e007388 */ /* 0x0003e20000000400 */
[----:B------:R-:W-:-:S06]  /*61a0*/  NOP ;  /* 0x0000000000007918 */ /* 0x000fcc0000000000 */
[----:B------:R-:W-:Y:S01]  /*61b0*/  LDS.U16 R21, [R77] ;  /* 0x000000004d157984 */ /* 0x000fe20000000400 */
[----:B------:R-:W-:Y:S01]  /*61c0*/  IADD3 R11, R11, R19, RZ ;  /* 0x000000130b0b7210 */ /* 0x000fe20007ffe0ff */
[----:B0-----:R-:W-:Y:S02]  /*61d0*/  IMAD.SHL.U32 R8, R94, 0x200, RZ ;  /* 0x000002005e087824 */ /* 0x001fe400078e00ff */
[----:B------:R-:W-:Y:S01]  /*61e0*/  LDS.U16 R23, [R76+0x40] ;  /* 0x000040004c177984 */ /* 0x000fe20000000400 */
[----:B------:R-:W-:Y:S02]  /*61f0*/  IMAD R9, R99, c[0x0][0x208], RZ ;  /* 0x0000820063097a24 */ /* 0x000fe400078e02ff */
[C---:B------:R-:W-:Y:S01]  /*6200*/  IMAD.WIDE.U32 R10, R100.reuse, c[0x0][0x208], R10 ;  /* 0x00008200640a7a25 */ /* 0x040fe200078e000a */
[----:B------:R-:W-:Y:S03]  /*6210*/  LDS.U16 R25, [R75+0x80] ;  /* 0x000080004b197984 */ /* 0x000fe60000000400 */
[----:B-1----:R-:W-:Y:S01]  /*6220*/  IMAD R13, R100, c[0x0][0x20c], R9 ;  /* 0x00008300640d7a24 */ /* 0x002fe200078e0209 */
[----:B------:R-:W-:Y:S01]  /*6230*/  LDS.U16 R27, [R74+0xc0] ;  /* 0x0000c0004a1b7984 */ /* 0x000fe20000000400 */
[----:B------:R-:W-:-:S02]  /*6240*/  SHF.R.S32.HI R9, RZ, 0x1f, R8 ;  /* 0x0000001fff097819 */ /* 0x000fc40000011408 */
[----:B------:R-:W-:Y:S01]  /*6250*/  IADD3 R0, P4, R8, R10, RZ ;  /* 0x0000000a08007210 */ /* 0x000fe20007f9e0ff */
[----:B------:R-:W-:Y:S01]  /*6260*/  LDS.U16 R29, [R73+0x100] ;  /* 0x00010000491d7984 */ /* 0x000fe20000000400 */
[----:B------:R-:W-:Y:S01]  /*6270*/  IADD3 R10, P2, R2, R8, RZ ;  /* 0x00000008020a7210 */ /* 0x000fe20007f5e0ff */
[----:B------:R-:W-:Y:S01]  /*6280*/  @!P1 IMAD.WIDE.U32 R14, R96, c[0x0][0x1f0], R8 ;  /* 0x00007c00600e9a25 */ /* 0x000fe200078e0008 */
[----:B------:R-:W-:Y:S01]  /*6290*/  IADD3.X R13, R9, R13, R11, P4, !PT ;  /* 0x0000000d090d7210 */ /* 0x000fe200027fe40b */
[----:B------:R-:W-:Y:S01]  /*62a0*/  LDS.U16 R47, [R72+0x140] ;  /* 0x00014000482f7984 */ /* 0x000fe20000000400 */
[C---:B------:R-:W-:Y:S01]  /*62b0*/  LEA R12, P6, R0.reuse, R17, 0x1 ;  /* 0x00000011000c7211 */ /* 0x040fe200078c08ff */
[----:B------:R-:W-:Y:S01]  /*62c0*/  IMAD.X R11, R3, 0x1, R9, P2 ;  /* 0x00000001030b7824 */ /* 0x000fe200010e0609 */
[----:B------:R-:W-:Y:S01]  /*62d0*/  @!P1 IADD3 R15, R119, R15, RZ ;  /* 0x0000000f770f9210 */ /* 0x000fe20007ffe0ff */
[----:B------:R-:W-:Y:S01]  /*62e0*/  LDS.U16 R49, [R71+0x180] ;  /* 0x0001800047317984 */ /* 0x000fe20000000400 */
[----:B------:R-:W-:-:S03]  /*62f0*/  LEA.HI.X R13, R0, R16, R13, 0x1, P6 ;  /* 0x00000010000d7211 */ /* 0x000fc600030f0c0d */
        /* <DEDUP_REMOVED lines=18> */
[----:B------:R-:W-:Y:S02]  /*6420*/  IMAD R117, R99, c[0x0][0x208], RZ ;  /* 0x0000820063757a24 */ /* 0x000fe400078e02ff */
[----:B------:R-:W-:Y:S02]  /*6430*/  IMAD.IADD R17, R19, 0x1, R17 ;  /* 0x0000000113117824 */ /* 0x000fe400078e0211 */
[C---:B------:R-:W-:Y:S02]  /*6440*/  IMAD R117, R100.reuse, c[0x0][0x20c], R117 ;  /* 0x0000830064757a24 */ /* 0x040fe400078e0275 */
[----:B------:R-:W-:-:S04]  /*6450*/  IMAD.WIDE.U32 R16, R100, c[0x0][0x208], R16 ;  /* 0x0000820064107a25 */ /* 0x000fc800078e0010 */
[----:B------:R-:W-:Y:S01]  /*6460*/  IMAD.IADD R17, R17, 0x1, R117 ;  /* 0x0000000111117824 */ /* 0x000fe200078e0275 */
[----:B------:R-:W-:-:S04]  /*6470*/  LEA R18, P5, R16, c[0x0][0x258], 0x1 ;  /* 0x0000960010127a11 */ /* 0x000fc800078a08ff */
[----:B------:R-:W-:-:S05]  /*6480*/  LEA.HI.X R19, R16, c[0x0][0x25c], R17, 0x1, P5 ;  /* 0x0000970010137a11 */ /* 0x000fca00028f0c11 */
[----:B------:R0:W-:Y:S04]  /*6490*/  STG.E.U16 [R18.64], R21 ;  /* 0x0000001512007986 */ /* 0x0001e8000c101504 */
.L_x_4366:
[----:B------:R-:W-:Y:S05]  /*64a0*/  BSYNC B0 ;  /* 0x0000000000007941 */ /* 0x000fea0003800000 */
.L_x_4365:
        /* <DEDUP_REMOVED lines=14> */
[----:B------:R-:W-:Y:S01]  /*6590*/  @!P6 STG.E.U16 [R12.64+0x140], R47 ;  /* 0x0001402f0c00e986 */ /* 0x000fe2000c101504 */
[----:B------:R-:W-:Y:S02]  /*65a0*/  IADD3 R17, R17, R119, RZ ;  /* 0x0000007711117210 */ /* 0x000fe40007ffe0ff */
[----:B------:R-:W-:Y:S01]  /*65b0*/  IADD3 R14, P6, R2, 0x20, RZ ;  /* 0x00000020020e7810 */ /* 0x000fe20007fde0ff */
[----:B------:R-:W-:Y:S01]  /*65c0*/  @!P4 STG.E.U16 [R12.64+0x1c0], R51 ;  /* 0x0001c0330c00c986 */ /* 0x000fe2000c101504 */
[----:B------:R-:W-:Y:S01]  /*65d0*/  @!P1 IADD3.X R20, R3, R15, R21, P2, !PT ;  /* 0x0000000f03149210 */ /* 0x000fe200017fe415 */
[----:B------:R-:W-:Y:S01]  /*65e0*/  IMAD.WIDE.U32 R16, R100, c[0x0][0x1f8], R16 ;  /* 0x00007e0064107a25 */ /* 0x000fe200078e0010 */
[-C--:B------:R-:W-:Y:S01]  /*65f0*/  ISETP.GE.AND P2, PT, R86, R115.reuse, PT ;  /* 0x000000735600720c */ /* 0x080fe20003f46270 */
[----:B------:R-:W-:Y:S01]  /*6600*/  @!P3 STG.E.U16 [R12.64+0x200], R53 ;  /* 0x000200350c00b986 */ /* 0x000fe2000c101504 */
[-C--:B------:R-:W-:Y:S01]  /*6610*/  ISETP.GE.AND P4, PT, R84, R115.reuse, PT ;  /* 0x000000735400720c */ /* 0x080fe20003f86270 */
[----:B------:R-:W-:Y:S01]  /*6620*/  IMAD.X R15, RZ, RZ, R3, P6 ;  /* 0x000000ffff0f7224 */ /* 0x000fe200030e0603 */
[----:B------:R-:W-:Y:S01]  /*6630*/  ISETP.GE.AND P3, PT, R82, R115, PT ;  /* 0x000000735200720c */ /* 0x000fe20003f66270 */
[----:B------:R-:W-:Y:S01]  /*6640*/  IMAD.SHL.U32 R0, R14, 0x2, RZ ;  /* 0x000000020e007824 */ /* 0x000fe200078e00ff */
[----:B------:R-:W-:Y:S01]  /*6650*/  IADD3 R18, P6, R8, R16, RZ ;  /* 0x0000001008127210 */ /* 0x000fe20007fde0ff */
[----:B------:R-:W-:Y:S01]  /*6660*/  @!P5 STG.E.U16 [R12.64+0x240], R55 ;  /* 0x000240370c00d986 */ /* 0x000fe2000c101504 */
[----:B------:R-:W-:-:S02]  /*6670*/  SHF.L.U64.HI R16, R14, 0x1, R15 ;  /* 0x000000010e107819 */ /* 0x000fc4000001020f */
[----:B------:R-:W-:Y:S02]  /*6680*/  IADD3 R14, P5, R0, c[0x0][0x268], RZ ;  /* 0x00009a00000e7a10 */ /* 0x000fe40007fbe0ff */
[----:B------:R-:W-:Y:S01]  /*6690*/  IADD3.X R17, R9, R21, R17, P6, !PT ;  /* 0x0000001509117210 */ /* 0x000fe200037fe411 */
[----:B------:R-:W-:Y:S01]  /*66a0*/  @!P2 STG.E.U16 [R12.64+0x280], R57 ;  /* 0x000280390c00a986 */ /* 0x000fe2000c101504 */
[----:B------:R-:W-:Y:S02]  /*66b0*/  IADD3.X R15, R16, c[0x0][0x26c], RZ, P5, !PT ;  /* 0x00009b00100f7a10 */ /* 0x000fe40002ffe4ff */
[-C--:B------:R-:W-:Y:S01]  /*66c0*/  ISETP.GE.AND P5, PT, R102, R115.reuse, PT ;  /* 0x000000736600720c */ /* 0x080fe20003fa6270 */
[----:B------:R-:W-:Y:S01]  /*66d0*/  @!P4 STG.E.U16 [R12.64+0x2c0], R59 ;  /* 0x0002c03b0c00c986 */ /* 0x000fe2000c101504 */
[-C--:B------:R-:W-:Y:S02]  /*66e0*/  ISETP.GE.AND P4, PT, R80, R115.reuse, PT ;  /* 0x000000735000720c */ /* 0x080fe40003f86270 */
[-C--:B------:R-:W-:Y:S01]  /*66f0*/  ISETP.GE.AND P2, PT, R105, R115.reuse, PT ;  /* 0x000000736900720c */ /* 0x080fe20003f46270 */
[----:B------:R-:W-:Y:S01]  /*6700*/  @!P3 STG.E.U16 [R12.64+0x300], R61 ;  /* 0x0003003d0c00b986 */ /* 0x000fe2000c101504 */
[----:B------:R-:W-:-:S02]  /*6710*/  ISETP.GE.AND P3, PT, R78, R115, PT ;  /* 0x000000734e00720c */ /* 0x000fc40003f66270 */
[----:B------:R-:W-:-:S04]  /*6720*/  LEA R14, P6, R18, R14, 0x1 ;  /* 0x0000000e120e7211 */ /* 0x000fc800078c08ff */
[----:B------:R-:W-:Y:S01]  /*6730*/  LEA.HI.X R15, R18, R15, R17, 0x1, P6 ;  /* 0x0000000f120f7211 */ /* 0x000fe200030f0c11 */
[----:B------:R-:W-:Y:S01]  /*6740*/  @!P5 STG.E.U16 [R12.64+0x340], R109 ;  /* 0x0003406d0c00d986 */ /* 0x000fe2000c101504 */
[----:B------:R-:W-:-:S03]  /*6750*/  @!P1 LEA R18, P6, R19, c[0x0][0x268], 0x1 ;  /* 0x00009a0013129a11 */ /* 0x000fc600078c08ff */
[----:B------:R-:W-:Y:S01]  /*6760*/  @!P4 STG.E.U16 [R12.64+0x380], R111 ;  /* 0x0003806f0c00c986 */ /* 0x000fe2000c101504 */
[--C-:B------:R-:W-:Y:S02]  /*6770*/  @!P1 LEA.HI.X R19, R19, c[0x0][0x26c], R20.reuse, 0x1, P6 ;  /* 0x00009b0013139a11 */ /* 0x100fe400030f0c14 */
[----:B------:R-:W-:Y:S01]  /*6780*/  PRMT R20, RZ, 0x7610, R20 ;  /* 0x00007610ff147816 */ /* 0x000fe20000000014 */
[----:B------:R-:W-:Y:S01]  /*6790*/  @!P2 STG.E.U16 [R12.64+0x40], R23 ;  /* 0x000040170c00a986 */ /* 0x000fe2000c101504 */
[-C--:B------:R-:W-:Y:S02]  /*67a0*/  ISETP.GE.AND P2, PT, R105, R107.reuse, PT ;  /* 0x0000006b6900720c */ /* 0x080fe40003f46270 */
[-C--:B------:R-:W-:Y:S01]  /*67b0*/  ISETP.GE.AND P4, PT, R104, R107.reuse, PT ;  /* 0x0000006b6800720c */ /* 0x080fe20003f86270 */
        /* <DEDUP_REMOVED lines=9> */
[----:B------:R-:W-:-:S03]  /*6850*/  ISETP.GE.AND P1, PT, R91, R107, PT ;  /* 0x0000006b5b00720c */ /* 0x000fc60003f26270 */
[----:B------:R-:W3:Y:S01]  /*6860*/  @!P2 LDG.E.U16 R17, [R14.64] ;  /* 0x000000040e11a981 */ /* 0x000ee2000c1e1500 */
[----:B------:R-:W-:-:S03]  /*6870*/  ISETP.GE.AND P2, PT, R90, R107, PT ;  /* 0x0000006b5a00720c */ /* 0x000fc60003f46270 */
[----:B------:R-:W4:Y:S01]  /*6880*/  @!P4 LDG.E.U16 R22, [R14.64+0x40] ;  /* 0x000040040e16c981 */ /* 0x000f22000c1e1500 */
[-C--:B------:R-:W-:Y:S02]  /*6890*/  ISETP.GE.AND P4, PT, R89, R107.reuse, PT ;  /* 0x0000006b5900720c */ /* 0x080fe40003f86270 */
[----:B0-----:R-:W-:Y:S01]  /*68a0*/  PRMT R19, RZ, 0x7610, R19 ;  /* 0x00007610ff137816 */ /* 0x001fe20000000013 */
[----:B------:R-:W5:Y:S01]  /*68b0*/  @!P5 LDG.E.U16 R13, [R14.64+0x80] ;  /* 0x000080040e0dd981 */ /* 0x000f62000c1e1500 */
[-C--:B------:R-:W-:Y:S02]  /*68c0*/  ISETP.GE.AND P5, PT, R88, R107.reuse, PT ;  /* 0x0000006b5800720c */ /* 0x080fe40003fa6270 */
[----:B------:R-:W-:Y:S01]  /*68d0*/  PRMT R18, RZ, 0x7610, R18 ;  /* 0x00007610ff127816 */ /* 0x000fe20000000012 */
[----:B------:R-:W5:Y:S01]  /*68e0*/  @!P3 LDG.E.U16 R12, [R14.64+0xc0] ;  /* 0x0000c0040e0cb981 */ /* 0x000f62000c1e1500 */
[----:B------:R-:W-:-:S03]  /*68f0*/  ISETP.GE.AND P3, PT, R87, R107, PT ;  /* 0x0000006b5700720c */ /* 0x000fc60003f66270 */
[----:B------:R-:W5:Y:S01]  /*6900*/  @!P1 LDG.E.U16 R19, [R14.64+0x100] ;  /* 0x000100040e139981 */ /* 0x000f62000c1e1500 */
[-C--:B------:R-:W-:Y:S02]  /*6910*/  ISETP.GE.AND P1, PT, R86, R107.reuse, PT ;  /* 0x0000006b5600720c */ /* 0x080fe40003f26270 */
[----:B------:R-:W-:Y:S01]  /*6920*/  PRMT R21, RZ, 0x7610, R21 ;  /* 0x00007610ff157816 */ /* 0x000fe20000000015 */
[----:B------:R-:W5:Y:S01]  /*6930*/  @!P2 LDG.E.U16 R18, [R14.64+0x140] ;  /* 0x000140040e12a981 */ /* 0x000f62000c1e1500 */
[----:B------:R-:W-:Y:S02]  /*6940*/  PRMT R24, RZ, 0x7610, R24 ;  /* 0x00007610ff187816 */ /* 0x000fe40000000018 */
[----:B------:R-:W-:Y:S02]  /*6950*/  PRMT R23, RZ, 0x7610, R23 ;  /* 0x00007610ff177816 */ /* 0x000fe40000000017 */
[----:B------:R-:W-:Y:S01]  /*6960*/  PRMT R26, RZ, 0x7610, R26 ;  /* 0x00007610ff1a7816 */ /* 0x000fe2000000001a */
[----:B------:R-:W5:Y:S01]  /*6970*/  @!P4 LDG.E.U16 R21, [R14.64+0x180] ;  /* 0x000180040e15c981 */ /* 0x000f62000c1e1500 */
[----:B------:R-:W-:-:S02]  /*6980*/  ISETP.GE.AND P2, PT, R84, R107, PT ;  /* 0x0000006b5400720c */ /* 0x000fc40003f46270 */
[-C--:B------:R-:W-:Y:S01]  /*6990*/  ISETP.GE.AND P4, PT, R82, R107.reuse, PT ;  /* 0x0000006b5200720c */ /* 0x080fe20003f86270 */
        /* <DEDUP_REMOVED lines=50> */
[----:B------:R0:W-:Y:S01]  /*6cc0*/  MUFU.EX2 R28, R12 ;  /* 0x0000000c001c7308 */ /* 0x0001e20000000800 */
[----:B------:R-:W1:Y:S02]  /*6cd0*/  LDS.U16 R13, [R62+0x12] ;  /* 0x000012003e0d7984 */ /* 0x000e640000000400 */
[----:B------:R-:W-:-:S05]  /*6ce0*/  FMUL.FTZ R14, R29, -1.4426950216293334961 ;  /* 0xbfb8aa3b1d0e7820 */ /* 0x000fca0000410000 */
[----:B------:R2:W-:Y:S01]  /*6cf0*/  MUFU.EX2 R47, R15 ;  /* 0x0000000f002f7308 */ /* 0x0005e20000000800 */
[----:B0-----:R-:W0:Y:S07]  /*6d00*/  LDS.U16 R12, [R62+0x1a] ;  /* 0x00001a003e0c7984 */ /* 0x001e2e0000000400 */
[----:B------:R3:W-:Y:S01]  /*6d10*/  MUFU.EX2 R46, R14 ;  /* 0x0000000e002e7308 */ /* 0x0007e20000000800 */
[----:B--2---:R-:W2:Y:S04]  /*6d20*/  LDS.U16 R15, [R62+0x1c] ;  /* 0x00001c003e0f7984 */ /* 0x004ea80000000400 */
[----:B---3--:R-:W3:Y:S01]  /*6d30*/  LDS.U16 R14, [R62+0x1e] ;  /* 0x00001e003e0e7984 */ /* 0x008ee20000000400 */
[----:B------:R-:W-:-:S05]  /*6d40*/  HADD2.F32 R26, -RZ, R26.H0_H0 ;  /* 0x2000001aff1a7230 */ /* 0x000fca0000004100 */
[----:B------:R-:W-:Y:S01]  /*6d50*/  FMUL.FTZ R49, R26, -1.4426950216293334961 ;  /* 0xbfb8aa3b1a317820 */ /* 0x000fe20000410000 */
[----:B----4-:R-:W-:-:S05]  /*6d60*/  HADD2.F32 R21, -RZ, R21.H0_H0 ;  /* 0x20000015ff157230 */ /* 0x010fca0000004100 */
[----:B------:R-:W4:Y:S01]  /*6d70*/  MUFU.EX2 R49, R49 ;  /* 0x0000003100317308 */ /* 0x000f220000000800 */
[----:B-----5:R-:W-:Y:S01]  /*6d80*/  HADD2.F32 R22, -RZ, R22.H0_H0 ;  /* 0x20000016ff167230 */ /* 0x020fe20000004100 */
[----:B------:R-:W-:Y:S01]  /*6d90*/  FMUL.FTZ R52, R21, -1.4426950216293334961 ;  /* 0xbfb8aa3b15347820 */ /* 0x000fe20000410000 */
[----:B------:R-:W-:Y:S02]  /*6da0*/  HADD2.F32 R18, -RZ, R18.H0_H0 ;  /* 0x20000012ff127230 */ /* 0x000fe40000004100 */
[----:B------:R-:W-:Y:S01]  /*6db0*/  HADD2.F32 R25, -RZ, R25.H0_H0 ;  /* 0x20000019ff197230 */ /* 0x000fe20000004100 */
[----:B------:R-:W-:Y:S01]  /*6dc0*/  FMUL.FTZ R48, R22, -1.4426950216293334961 ;  /* 0xbfb8aa3b16307820 */ /* 0x000fe20000410000 */
[----:B------:R-:W-:Y:S02]  /*6dd0*/  HADD2.F32 R19, -RZ, R19.H0_H0 ;  /* 0x20000013ff137230 */ /* 0x000fe40000004100 */
[----:B-1----:R-:W-:Y:S02]  /*6de0*/  HADD2.F32 R13, -RZ, R13.H0_H0 ;  /* 0x2000000dff0d7230 */ /* 0x002fe40000004100 */
[----:B------:R-:W-:-:S02]  /*6df0*/  HADD2.F32 R24, -RZ, R24.H0_H0 ;  /* 0x20000018ff187230 */ /* 0x000fc40000004100 */
[----:B0-----:R-:W-:Y:S02]  /*6e00*/  HADD2.F32 R12, -RZ, R12.H0_H0 ;  /* 0x2000000cff0c7230 */ /* 0x001fe40000004100 */
[----:B------:R-:W-:Y:S01]  /*6e10*/  HADD2.F32 R17, -RZ, R17.H0_H0 ;  /* 0x20000011ff117230 */ /* 0x000fe20000004100 */
[----:B------:R-:W-:Y:S01]  /*6e20*/  FMUL.FTZ R51, R18, -1.4426950216293334961 ;  /* 0xbfb8aa3b12337820 */ /* 0x000fe20000410000 */
[----:B------:R-:W-:Y:S02]  /*6e30*/  HADD2.F32 R20, -RZ, R20.H0_H0 ;  /* 0x20000014ff147230 */ /* 0x000fe40000004100 */
[----:B--2---:R-:W-:Y:S01]  /*6e40*/  HADD2.F32 R15, -RZ, R15.H0_H0 ;  /* 0x2000000fff0f7230 */ /* 0x004fe20000004100 */
[----:B------:R-:W-:Y:S01]  /*6e50*/  FMUL.FTZ R53, R25, -1.4426950216293334961 ;  /* 0xbfb8aa3b19357820 */ /* 0x000fe20000410000 */
[----:B------:R-:W0:Y:S01]  /*6e60*/  MUFU.EX2 R52, R52 ;  /* 0x0000003400347308 */ /* 0x000e220000000800 */
[----:B------:R-:W-:Y:S02]  /*6e70*/  FMUL.FTZ R50, R19, -1.4426950216293334961 ;  /* 0xbfb8aa3b13327820 */ /* 0x000fe40000410000 */
[----:B------:R-:W-:Y:S01]  /*6e80*/  FMUL.FTZ R54, R13, -1.4426950216293334961 ;  /* 0xbfb8aa3b0d367820 */ /* 0x000fe20000410000 */
[----:B---3--:R-:W-:Y:S01]  /*6e90*/  HADD2.F32 R14, -RZ, R14.H0_H0 ;  /* 0x2000000eff0e7230 */ /* 0x008fe20000004100 */
[----:B------:R-:W-:-:S02]  /*6ea0*/  FMUL.FTZ R57, R24, -1.4426950216293334961 ;  /* 0xbfb8aa3b18397820 */ /* 0x000fc40000410000 */
[----:B------:R-:W-:Y:S01]  /*6eb0*/  FMUL.FTZ R58, R12, -1.4426950216293334961 ;  /* 0xbfb8aa3b0c3a7820 */ /* 0x000fe20000410000 */
[----:B------:R-:W1:Y:S01]  /*6ec0*/  MUFU.EX2 R48, R48 ;  /* 0x0000003000307308 */ /* 0x000e620000000800 */
[----:B------:R-:W-:Y:S02]  /*6ed0*/  FMUL.FTZ R55, R17, -1.4426950216293334961 ;  /* 0xbfb8aa3b11377820 */ /* 0x000fe40000410000 */
[----:B------:R-:W-:Y:S02]  /*6ee0*/  FMUL.FTZ R59, R15, -1.4426950216293334961 ;  /* 0xbfb8aa3b0f3b7820 */ /* 0x000fe40000410000 */
[----:B----4-:R-:W-:Y:S02]  /*6ef0*/  FADD.FTZ R49, R49, 1 ;  /* 0x3f80000031317421 */ /* 0x010fe40000010000 */
        /* <DEDUP_REMOVED lines=12> */
[----:B------:R-:W0:Y:S08]  /*6fc0*/  MUFU.RCP R49, R49 ;  /* 0x0000003100317308 */ /* 0x000e300000001000 */
[----:B------:R-:W1:Y:S08]  /*6fd0*/  MUFU.EX2 R56, R56 ;  /* 0x0000003800387308 */ /* 0x000e700000000800 */
[----:B------:R-:W1:Y:S01]  /*6fe0*/  MUFU.EX2 R60, R60 ;  /* 0x0000003c003c7308 */ /* 0x000e620000000800 */
[----:B0-----:R-:W-:-:S07]  /*6ff0*/  FADD.FTZ R52, R52, 1 ;  /* 0x3f80000034347421 */ /* 0x001fce0000010000 */
[----:B------:R-:W0:Y:S01]  /*7000*/  MUFU.RCP R28, R28 ;  /* 0x0000001c001c7308 */ /* 0x000e220000001000 */
[----:B------:R-:W-:-:S07]  /*7010*/  FADD.FTZ R47, R47, 1 ;  /* 0x3f8000002f2f7421 */ /* 0x000fce0000010000 */
[----:B------:R-:W0:Y:S01]  /*7020*/  MUFU.RCP R46, R46 ;  /* 0x0000002e002e7308 */ /* 0x000e220000001000 */
[----:B-1----:R-:W-:Y:S02]  /*7030*/  FADD.FTZ R48, R48, 1 ;  /* 0x3f80000030307421 */ /* 0x002fe40000010000 */
[----:B--2---:R-:W-:Y:S02]  /*7040*/  FADD.FTZ R51, R51, 1 ;  /* 0x3f80000033337421 */ /* 0x004fe40000010000 */
[----:B---3--:R-:W-:Y:S02]  /*7050*/  FADD.FTZ R53, R53, 1 ;  /* 0x3f80000035357421 */ /* 0x008fe40000010000 */
[----:B----4-:R-:W-:Y:S01]  /*7060*/  FADD.FTZ R50, R50, 1 ;  /* 0x3f80000032327421 */ /* 0x010fe20000010000 */
[----:B------:R-:W1:Y:S01]  /*7070*/  MUFU.RCP R108, R47 ;  /* 0x0000002f006c7308 */ /* 0x000e620000001000 */
[----:B-----5:R-:W-:Y:S02]  /*7080*/  FADD.FTZ R54, R54, 1 ;  /* 0x3f80000036367421 */ /* 0x020fe40000010000 */
[----:B------:R-:W-:-:S02]  /*7090*/  FADD.FTZ R57, R57, 1 ;  /* 0x3f80000039397421 */ /* 0x000fc40000010000 */
[----:B------:R-:W-:Y:S02]  /*70a0*/  FADD.FTZ R58, R58, 1 ;  /* 0x3f8000003a3a7421 */ /* 0x000fe40000010000 */
[----:B------:R-:W-:Y:S01]  /*70b0*/  FADD.FTZ R55, R55, 1 ;  /* 0x3f80000037377421 */ /* 0x000fe20000010000 */
[----:B------:R-:W2:Y:S01]  /*70c0*/  MUFU.RCP R61, R48 ;  /* 0x00000030003d7308 */ /* 0x000ea20000001000 */
[----:B------:R-:W-:Y:S02]  /*70d0*/  FADD.FTZ R59, R59, 1 ;  /* 0x3f8000003b3b7421 */ /* 0x000fe40000010000 */
[----:B------:R-:W-:Y:S02]  /*70e0*/  FMUL.FTZ R26, R26, R49 ;  /* 0x000000311a1a7220 */ /* 0x000fe40000410000 */
[----:B------:R-:W-:-:S03]  /*70f0*/  FADD.FTZ R56, R56, 1 ;  /* 0x3f80000038387421 */ /* 0x000fc60000010000 */
[----:B------:R-:W3:Y:S01]  /*7100*/  MUFU.RCP R52, R52 ;  /* 0x0000003400347308 */ /* 0x000ee20000001000 */
[----:B------:R-:W-:Y:S02]  /*7110*/  FADD.FTZ R60, R60, 1 ;  /* 0x3f8000003c3c7421 */ /* 0x000fe40000010000 */
[----:B0-----:R-:W-:Y:S02]  /*7120*/  FMUL.FTZ R28, R27, R28 ;  /* 0x0000001c1b1c7220 */ /* 0x001fe40000410000 */
[----:B------:R-:W-:-:S03]  /*7130*/  FMUL.FTZ R29, R29, R46 ;  /* 0x0000002e1d1d7220 */ /* 0x000fc60000410000 */
[----:B------:R-:W0:Y:S01]  /*7140*/  MUFU.RCP R110, R53 ;  /* 0x00000035006e7308 */ /* 0x000e220000001000 */
[----:B------:R-:W-:-:S07]  /*7150*/  FMUL.FTZ R26, R26, R41 ;  /* 0x000000291a1a7220 */ /* 0x000fce0000410000 */
        /* <DEDUP_REMOVED lines=8> */
[----:B------:R-:W4:Y:S01]  /*71e0*/  MUFU.RCP R41, R60 ;  /* 0x0000003c00297308 */ /* 0x000f220000001000 */
[----:B------:R-:W-:-:S02]  /*71f0*/  FMUL.FTZ R29, R29, R44 ;  /* 0x0000002c1d1d7220 */ /* 0x000fc40000410000 */
[----:B-1----:R-:W-:Y:S02]  /*7200*/  FMUL.FTZ R44, R23, R108 ;  /* 0x0000006c172c7220 */ /* 0x002fe40000410000 */
[----:B--2---:R-:W-:Y:S02]  /*7210*/  FMUL.FTZ R23, R22, R61 ;  /* 0x0000003d16177220 */ /* 0x004fe40000410000 */
[----:B---3--:R-:W-:Y:S02]  /*7220*/  FMUL.FTZ R21, R21, R52 ;  /* 0x0000003415157220 */ /* 0x008fe40000410000 */
[----:B------:R-:W-:Y:S02]  /*7230*/  FMUL.FTZ R28, R28, R45 ;  /* 0x0000002d1c1c7220 */ /* 0x000fe40000410000 */
[----:B0-----:R-:W-:Y:S02]  /*7240*/  FMUL.FTZ R22, R25, R110 ;  /* 0x0000006e19167220 */ /* 0x001fe40000410000 */
[----:B------:R-:W-:-:S02]  /*7250*/  FMUL.FTZ R44, R44, R43 ;  /* 0x0000002b2c2c7220 */ /* 0x000fc40000410000 */
[----:B------:R-:W-:Y:S02]  /*7260*/  FMUL.FTZ R23, R23, R42 ;  /* 0x0000002a17177220 */ /* 0x000fe40000410000 */
[----:B----4-:R-:W-:Y:S02]  /*7270*/  FMUL.FTZ R18, R18, R51 ;  /* 0x0000003312127220 */ /* 0x010fe40000410000 */
[----:B------:R-:W-:Y:S02]  /*7280*/  FMUL.FTZ R21, R21, R38 ;  /* 0x0000002615157220 */ /* 0x000fe40000410000 */
[----:B-----5:R-:W-:Y:S01]  /*7290*/  FMUL.FTZ R25, R12, R27 ;  /* 0x0000001b0c197220 */ /* 0x020fe20000410000 */
[----:B------:R-:W-:Y:S01]  /*72a0*/  BAR.SYNC.DEFER_BLOCKING 0x0 ;  /* 0x0000000000007b1d */ /* 0x000fe20000010000 */
        /* <DEDUP_REMOVED lines=19> */
[----:B------:R-:W-:Y:S02]  /*73e0*/  PRMT R31, R28, 0x7632, R31 ;  /* 0x000076321c1f7816 */ /* 0x000fe4000000001f */
[----:B------:R-:W-:Y:S02]  /*73f0*/  PRMT R14, R23, 0x7632, R14 ;  /* 0x00007632170e7816 */ /* 0x000fe4000000000e */
[----:B------:R-:W-:Y:S02]  /*7400*/  F2FP.PACK_AB R18, R21, R18 ;  /* 0x000000121512723e */ /* 0x000fe400000000ff */
[----:B------:R-:W-:Y:S02]  /*7410*/  F2FP.PACK_AB R19, R19, R26 ;  /* 0x0000001a1313723e */ /* 0x000fe400000000ff */
[----:B------:R-:W-:-:S02]  /*7420*/  F2FP.PACK_AB R13, R13, R22 ;  /* 0x000000160d0d723e */ /* 0x000fc400000000ff */
[----:B------:R-:W-:Y:S02]  /*7430*/  F2FP.PACK_AB R17, R17, R38 ;  /* 0x000000261111723e */ /* 0x000fe400000000ff */
[----:B------:R-:W-:Y:S02]  /*7440*/  F2FP.PACK_AB R24, R25, R24 ;  /* 0x000000181918723e */ /* 0x000fe400000000ff */
[----:B------:R-:W-:Y:S01]  /*7450*/  F2FP.PACK_AB R12, R15, R12 ;  /* 0x0000000c0f0c723e */ /* 0x000fe200000000ff */
[----:B------:R0:W-:Y:S01]  /*7460*/  STS.U16 [R62+0x2], R31 ;  /* 0x0000021f3e007388 */ /* 0x0001e20000000400 */
[----:B------:R-:W-:Y:S02]  /*7470*/  PRMT R20, R19, 0x7632, R20 ;  /* 0x0000763213147816 */ /* 0x000fe40000000014 */
[----:B------:R-:W-:Y:S01]  /*7480*/  PRMT R21, R13, 0x7632, R21 ;  /* 0x000076320d157816 */ /* 0x000fe20000000015 */
        /* <DEDUP_REMOVED lines=55> */
.L_x_4368:
[----:B------:R-:W-:Y:S05]  /*7800*/  BSYNC B0 ;  /* 0x0000000000007941 */ /* 0x000fea0003800000 */
.L_x_4367:
[----:B------:R-:W-:Y:S01]  /*7810*/  MOV R10, R12 ;  /* 0x0000000c000a7202 */ /* 0x000fe20000000f00 */
        /* <DEDUP_REMOVED lines=16> */
[----:B------:R-:W-:Y:S01]  /*7920*/  @!P5 STG.E.U16 [R8.64], R17 ;  /* 0x000000110800d986 */ /* 0x000fe2000c101504 */
[-C--:B------:R-:W-:Y:S02]  /*7930*/  ISETP.GE.AND P5, PT, R88, R31.reuse, PT ;  /* 0x0000001f5800720c */ /* 0x080fe40003fa6270 */
        /* <DEDUP_REMOVED lines=10> */
[----:B------:R-:W-:Y:S01]  /*79e0*/  @!P3 STG.E.U16 [R8.64+0x140], R71 ;  /* 0x000140470800b986 */ /* 0x000fe2000c101504 */
[----:B------:R-:W-:-:S03]  /*79f0*/  ISETP.GE.AND P3, PT, R87, R31, PT ;  /* 0x0000001f5700720c */ /* 0x000fc60003f66270 */
[----:B------:R-:W-:Y:S04]  /*7a00*/  @!P6 STG.E.U16 [R8.64+0x300], R29 ;  /* 0x0003001d0800e986 */ /* 0x000fe8000c101504 */
        /* <DEDUP_REMOVED lines=10> */
[----:B0-----:R-:W-:Y:S01]  /*7ab0*/  IADD3 R21, P1, R6, 0x400, RZ ;  /* 0x0000040006157810 */ /* 0x001fe20007f3e0ff */
        /* <DEDUP_REMOVED lines=10> */
.L_x_4369:
[----:B------:R-:W-:Y:S05]  /*7b60*/  EXIT ;  /* 0x000000000000794d */ /* 0x000fea0003800000 */
.L_x_4371:
        /* <DEDUP_REMOVED lines=9> */
.L_x_5439:


//--------------------- .text._Z25selective_scan_fwd_kernelI32Selective_Scan_fwd_kernel_traitsILi32ELi16ELi1ELb1ELb0ELb0ELb0EN3c104HalfEfEEv13SSMParamsBase --------------------------
	.section	.text._Z25selective_scan_fwd_kernelI32Selective_Scan_fwd_kernel_traitsILi32ELi16ELi1ELb1ELb0ELb0ELb0EN3c104HalfEfEEv13SSMParamsBase,"ax",@progbits
	.sectioninfo	@"SHI_REGISTERS=105"
	.align	128
        .global         _Z25selective_scan_fwd_kernelI32Selective_Scan_fwd_kernel_traitsILi32ELi16ELi1ELb1ELb0ELb0ELb0EN3c104HalfEfEEv13SSMParamsBase
        .type           _Z25selective_scan_fwd_kernelI32Selective_Scan_fwd_kernel_traitsILi32ELi16ELi1ELb1ELb0ELb0ELb0EN3c104HalfEfEEv13SSMParamsBase,@function
        .size           _Z25selective_scan_fwd_kernelI32Selective_Scan_fwd_kernel_traitsILi32ELi16ELi1ELb1ELb0ELb0ELb0EN3c104HalfEfEEv13SSMParamsBase,(.L_x_5440 - _Z25selective_scan_fwd_kernelI32Selective_Scan_fwd_kernel_traitsILi32ELi16ELi1ELb1ELb0ELb0ELb0EN3c104HalfEfEEv13SSMParamsBase)
        .other          _Z25selective_scan_fwd_kernelI32Selective_Scan_fwd_kernel_traitsILi32ELi16ELi1ELb1ELb0ELb0ELb0EN3c104HalfEfEEv13SSMParamsBase,@"STO_CUDA_ENTRY STV_DEFAULT"
_Z25selective_scan_fwd_kernelI32Selective_Scan_fwd_kernel_traitsILi32ELi16ELi1ELb1ELb0ELb0ELb0EN3c104HalfEfEEv13SSMParamsBase:
.text._Z25selective_scan_fwd_kernelI32Selective_Scan_fwd_kernel_traitsILi32ELi16ELi1ELb1ELb0ELb0ELb0EN3c104HalfEfEEv13SSMParamsBase:
[----:B------:R-:W-:Y:S02]  /*0000*/  MOV R1, c[0x0][0x28] ;  /* 0x00000a0000017a02 */ /* 0x000fe40000000f00 */
[----:B------:R-:W0:Y:S01]  /*0010*/  S2R R29, SR_CTAID.Y ;  /* 0x00000000001d7919 */ /* 0x000e220000002600 */
[----:B------:R-:W-:Y:S01]  /*0020*/  ISETP.NE.U32.AND P1, PT, RZ, c[0x0][0x250], PT ;  /* 0x00009400ff007a0c */ /* 0x000fe20003f25070 */
[----:B------:R-:W-:Y:S01]  /*0030*/  CS2R R26, SRZ ;  /* 0x00000000001a7805 */ /* 0x000fe2000001ff00 */
[----:B------:R-:W-:Y:S01]  /*0040*/  ULDC.64 UR6, c[0x0][0x118] ;  /* 0x0000460000067ab9 */ /* 0x000fe20000000a00 */
[----:B------:R-:W-:Y:S02]  /*0050*/  ISETP.NE.U32.AND P0, PT, RZ, c[0x0][0x238], PT ;  /* 0x00008e00ff007a0c */ /* 0x000fe40003f05070 */
[----:B------:R-:W-:Y:S02]  /*0060*/  ISETP.NE.AND.EX P1, PT, RZ, c[0x0][0x254], PT, P1 ;  /* 0x00009500ff007a0c */ /* 0x000fe40003f25310 */
[----:B------:R-:W-:Y:S02]  /*0070*/  ISETP.NE.AND.EX P0, PT, RZ, c[0x0][0x23c], PT, P0 ;  /* 0x00008f00ff007a0c */ /* 0x000fe40003f05300 */
[----:B0-----:R-:W-:-:S09]  /*0080*/  SHF.R.S32.HI R28, RZ, 0x1f, R29 ;  /* 0x0000001fff1c7819 */ /* 0x001fd2000001141d */
        /* <DEDUP_REMOVED lines=38> */
[----:B-1----:R-:W-:-:S04]  /*02f0*/  LOP3.LUT R21, R0, 0x1f, R7, 0xf8, !PT ;  /* 0x0000001f00157812 */ /* 0x002fc800078ef807 */
.L_x_4407:
[----:B------:R-:W-:Y:S01]  /*0300*/  BAR.SYNC.DEFER_BLOCKING 0x0 ;  /* 0x0000000000007b1d */ /* 0x000fe20000010000 */
[----:B0-----:R-:W-:-:S05]  /*0310*/  IMAD.WIDE R2, R21, 0x10, R18 ;  /* 0x0000001015027825 */ /* 0x001fca00078e0212 */
        /* <DEDUP_REMOVED lines=75> */
.L_x_4373:
[----:B-12---:R-:W-:Y:S05]  /*07d0*/  BSYNC B0 ;  /* 0x0000000000007941 */ /* 0x006fea0003800000 */
.L_x_4372:
[----:B------:R-:W-:Y:S01]  /*07e0*/  HADD2.F32 R37, -RZ, R39.H1_H1 ;  /* 0x30000027ff257230 */ /* 0x000fe20000004100 */
        /* <DEDUP_REMOVED lines=35> */
.L_x_4375:
[----:B------:R-:W-:Y:S05]  /*0a20*/  BSYNC B0 ;  /* 0x0000000000007941 */ /* 0x000fea0003800000 */
.L_x_4374:
        /* <DEDUP_REMOVED lines=38> */
.L_x_4377:
[----:B------:R-:W-:Y:S05]  /*0c90*/  BSYNC B0 ;  /* 0x0000000000007941 */ /* 0x000fea0003800000 */
.L_x_4376:
        /* <DEDUP_REMOVED lines=36> */
.L_x_4379:
[----:B------:R-:W-:Y:S05]  /*0ee0*/  BSYNC B0 ;  /* 0x0000000000007941 */ /* 0x000fea0003800000 */
.L_x_4378:
        /* <DEDUP_REMOVED lines=42> */
.L_x_4381:
[----:B------:R-:W-:Y:S05]  /*1190*/  BSYNC B0 ;  /* 0x0000000000007941 */ /* 0x000fea0003800000 */
.L_x_4380:
        /* <DEDUP_REMOVED lines=40> */
.L_x_4383:
[----:B------:R-:W-:Y:S05]  /*1420*/  BSYNC B0 ;  /* 0x0000000000007941 */ /* 0x000fea0003800000 */
.L_x_4382:
        /* <DEDUP_REMOVED lines=42> */
.L_x_4385:
[----:B------:R-:W-:Y:S05]  /*16d0*/  BSYNC B0 ;  /* 0x0000000000007941 */ /* 0x000fea0003800000 */
.L_x_4384:
        /* <DEDUP_REMOVED lines=40> */
.L_x_4387:
[----:B------:R-:W-:Y:S05]  /*1960*/  BSYNC B0 ;  /* 0x0000000000007941 */ /* 0x000fea0003800000 */
.L_x_4386:
        /* <DEDUP_REMOVED lines=42> */
.L_x_4389:
[----:B------:R-:W-:Y:S05]  /*1c10*/  BSYNC B0 ;  /* 0x0000000000007941 */ /* 0x000fea0003800000 */
.L_x_4388:
        /* <DEDUP_REMOVED lines=40> */
.L_x_4391:
[----:B------:R-:W-:Y:S05]  /*1ea0*/  BSYNC B0 ;  /* 0x0000000000007941 */ /* 0x000fea0003800000 */
.L_x_4390:
        /* <DEDUP_REMOVED lines=46> */
.L_x_4393:
[----:B------:R-:W-:Y:S05]  /*2190*/  BSYNC B0 ;  /* 0x0000000000007941 */ /* 0x000fea0003800000 */
.L_x_4392:
        /* <DEDUP_REMOVED lines=33> */
.L_x_4395:
[----:B------:R-:W-:Y:S05]  /*23b0*/  BSYNC B0 ;  /* 0x0000000000007941 */ /* 0x000fea0003800000 */
.L_x_4394:
        /* <DEDUP_REMOVED lines=33> */
.L_x_4397:
[----:B------:R-:W-:Y:S05]  /*25d0*/  BSYNC B0 ;  /* 0x0000000000007941 */ /* 0x000fea0003800000 */
.L_x_4396:
        /* <DEDUP_REMOVED lines=33> */
.L_x_4399:
[----:B------:R-:W-:Y:S05]  /*27f0*/  BSYNC B0 ;  /* 0x0000000000007941 */ /* 0x000fea0003800000 */
.L_x_4398:
        /* <DEDUP_REMOVED lines=33> */
.L_x_4401:
[----:B------:R-:W-:Y:S05]  /*2a10*/  BSYNC B0 ;  /* 0x0000000000007941 */ /* 0x000fea0003800000 */
.L_x_4400:
        /* <DEDUP_REMOVED lines=33> */
.L_x_4403:
[----:B------:R-:W-:Y:S05]  /*2c30*/  BSYNC B0 ;  /* 0x0000000000007941 */ /* 0x000fea0003800000 */
.L_x_4402:
        /* <DEDUP_REMOVED lines=20> */
[----:B------:R-:W-:Y:S01]  /*2d80*/  MOV R9, 0x8 ;  /* 0x0000000800097802 */ /* 0x000fe20000000f00 */
        /* <DEDUP_REMOVED lines=9> */
[----:B------:R-:W-:Y:S02]  /*2e20*/  IMAD R77, R29, c[0x0][0x1bc], R6 ;  /* 0x00006f001d4d7a24 */ /* 0x000fe400078e0206 */
[----:B-1----:R-:W-:Y:S02]  /*2e30*/  IMAD R2, R25, c[0x0][0x164], R29 ;  /* 0x0000590019027a24 */ /* 0x002fe400078e021d */
[----:B------:R-:W-:-:S04]  /*2e40*/  IMAD.WIDE.U32 R4, R29, c[0x0][0x1b8], RZ ;  /* 0x00006e001d047a25 */ /* 0x000fc800078e00ff */
[----:B------:R-:W-:Y:S02]  /*2e50*/  IMAD R2, R2, c[0x0][0x174], RZ ;  /* 0x00005d0002027a24 */ /* 0x000fe400078e02ff */
[C---:B------:R-:W-:Y:S01]  /*2e60*/  IMAD R79, R29.reuse, c[0x0][0x19c], R72 ;  /* 0x000067001d4f7a24 */ /* 0x040fe200078e0248 */
[----:B------:R-:W-:Y:S01]  /*2e70*/  LEA R72, P1, R4, c[0x0][0x230], 0x2 ;  /* 0x00008c0004487a11 */ /* 0x000fe200078210ff */
[----:B------:R-:W-:Y:S02]  /*2e80*/  IMAD R2, R2, c[0x0][0x16c], RZ ;  /* 0x00005b0002027a24 */ /* 0x000fe400078e02ff */
[----:B------:R-:W-:-:S04]  /*2e90*/  IMAD.WIDE.U32 R6, R29, c[0x0][0x198], RZ ;  /* 0x000066001d067a25 */ /* 0x000fc800078e00ff */
[----:B------:R-:W-:Y:S01]  /*2ea0*/  IMAD.WIDE R8, R2, R9, c[0x0][0x260] ;  /* 0x0000980002087625 */ /* 0x000fe200078e0209 */
[----:B------:R-:W-:-:S03]  /*2eb0*/  LEA R74, P2, R6, c[0x0][0x228], 0x2 ;  /* 0x00008a00064a7a11 */ /* 0x000fc600078410ff */
        /* <DEDUP_REMOVED lines=9> */
.L_x_4405:
[----:B------:R-:W-:Y:S02]  /*2f50*/  MOV R2, R73 ;  /* 0x0000004900027202 */ /* 0x000fe40000000f00 */
[----:B------:R-:W-:-:S05]  /*2f60*/  MOV R3, R76 ;  /* 0x0000004c00037202 */ /* 0x000fca0000000f00 */
[----:B------:R0:W2:Y:S02]  /*2f70*/  LDG.E R5, [R2.64] ;  /* 0x0000000602057981 */ /* 0x0000a4000c1e1900 */
[----:B0-----:R-:W-:Y:S02]  /*2f80*/  MOV R2, R74 ;  /* 0x0000004a00027202 */ /* 0x001fe40000000f00 */
[----:B------:R-:W-:-:S05]  /*2f90*/  MOV R3, R77 ;  /* 0x0000004d00037202 */ /* 0x000fca0000000f00 */
[----:B------:R0:W3:Y:S02]  /*2fa0*/  LDG.E R85, [R2.64] ;  /* 0x0000000602557981 */ /* 0x0000e4000c1e1900 */
[----:B0-----:R-:W-:Y:S02]  /*2fb0*/  MOV R2, R72 ;  /* 0x0000004800027202 */ /* 0x001fe40000000f00 */
[----:B------:R-:W-:-:S05]  /*2fc0*/  MOV R3, R75 ;  /* 0x0000004b00037202 */ /* 0x000fca0000000f00 */
[----:B------:R0:W3:Y:S01]  /*2fd0*/  LDG.E R90, [R2.64] ;  /* 0x00000006025a7981 */ /* 0x0000e2000c1e1900 */
[C---:B------:R-:W-:Y:S02]  /*2fe0*/  ISETP.GE.AND P0, PT, R23.reuse, 0x1, PT ;  /* 0x000000011700780c */ /* 0x040fe40003f06270 */
[C---:B------:R-:W-:Y:S02]  /*2ff0*/  ISETP.GE.AND P1, PT, R23.reuse, 0x8, PT ;  /* 0x000000081700780c */ /* 0x040fe40003f26270 */
[----:B------:R-:W-:Y:S01]  /*3000*/  ISETP.NE.AND P2, PT, R23, RZ, PT ;  /* 0x000000ff1700720c */ /* 0x000fe20003f45270 */
        /* <DEDUP_REMOVED lines=9> */
[----:B------:R-:W2:Y:S01]  /*30a0*/  MUFU.EX2 R78, R78 ;  /* 0x0000004e004e7308 */ /* 0x000ea20000000800 */
[C---:B------:R-:W-:Y:S02]  /*30b0*/  FMUL.FTZ R88, R5.reuse, R37 ;  /* 0x0000002505587220 */ /* 0x040fe40000410000 */
[----:B------:R-:W-:-:S05]  /*30c0*/  FMUL.FTZ R86, R5, R38 ;  /* 0x0000002605567220 */ /* 0x000fca0000410000 */
[----:B------:R-:W4:Y:S08]  /*30d0*/  MUFU.EX2 R80, R80 ;  /* 0x0000005000507308 */ /* 0x000f300000000800 */
[----:B------:R-:W5:Y:S01]  /*30e0*/  MUFU.EX2 R82, R82 ;  /* 0x0000005200527308 */ /* 0x000f620000000800 */
[-C--:B-1----:R-:W-:Y:S02]  /*30f0*/  FFMA.FTZ R4, R55, R79.reuse, R58 ;  /* 0x0000004f37047223 */ /* 0x082fe4000001003a */
[----:B--2---:R-:W-:-:S05]  /*3100*/  FMUL.FTZ R7, R78, R79 ;  /* 0x0000004f4e077220 */ /* 0x004fca0000410000 */
[----:B------:R-:W1:Y:S01]  /*3110*/  MUFU.EX2 R81, R81 ;  /* 0x0000005100517308 */ /* 0x000e620000000800 */
[C---:B----4-:R-:W-:Y:S02]  /*3120*/  FFMA.FTZ R4, R80.reuse, R4, R57 ;  /* 0x0000000450047223 */ /* 0x050fe40000010039 */
[----:B------:R-:W-:-:S05]  /*3130*/  FMUL.FTZ R7, R80, R7 ;  /* 0x0000000750077220 */ /* 0x000fca0000410000 */
[----:B------:R-:W2:Y:S01]  /*3140*/  MUFU.EX2 R84, R84 ;  /* 0x0000005400547308 */ /* 0x000ea20000000800 */
[C---:B-----5:R-:W-:Y:S02]  /*3150*/  FFMA.FTZ R4, R82.reuse, R4, R59 ;  /* 0x0000000452047223 */ /* 0x060fe4000001003b */
[----:B0-----:R-:W-:-:S05]  /*3160*/  FMUL.FTZ R2, R82, R7 ;  /* 0x0000000752027220 */ /* 0x001fca0000410000 */
[----:B------:R-:W0:Y:S01]  /*3170*/  MUFU.EX2 R83, R83 ;  /* 0x0000005300537308 */ /* 0x000e220000000800 */
[----:B------:R-:W-:Y:S02]  /*3180*/  FMUL.FTZ R87, R5, R39 ;  /* 0x0000002705577220 */ /* 0x000fe40000410000 */
[----:B-1----:R-:W-:-:S05]  /*3190*/  FFMA.FTZ R4, R81, R4, R60 ;  /* 0x0000000451047223 */ /* 0x002fca000001003c */
[----:B------:R-:W1:Y:S01]  /*31a0*/  MUFU.EX2 R88, R88 ;  /* 0x0000005800587308 */ /* 0x000e620000000800 */
[----:B------:R-:W-:Y:S02]  /*31b0*/  FMUL.FTZ R3, R81, R2 ;  /* 0x0000000251037220 */ /* 0x000fe40000410000 */
[----:B------:R-:W-:-:S05]  /*31c0*/  FMUL.FTZ R89, R5, R12 ;  /* 0x0000000c05597220 */ /* 0x000fca0000410000 */
[----:B------:R-:W4:Y:S01]  /*31d0*/  MUFU.EX2 R86, R86 ;  /* 0x0000005600567308 */ /* 0x000f220000000800 */
[C---:B--2---:R-:W-:Y:S02]  /*31e0*/  FFMA.FTZ R4, R84.reuse, R4, R61 ;  /* 0x0000000454047223 */ /* 0x044fe4000001003d */
[----:B------:R-:W-:Y:S02]  /*31f0*/  FMUL.FTZ R2, R84, R3 ;  /* 0x0000000354027220 */ /* 0x000fe40000410000 */
[----:B------:R-:W-:-:S03]  /*3200*/  FMUL.FTZ R92, R5, R13 ;  /* 0x0000000d055c7220 */ /* 0x000fc60000410000 */
[----:B------:R-:W2:Y:S01]  /*3210*/  MUFU.EX2 R87, R87 ;  /* 0x0000005700577308 */ /* 0x000ea20000000800 */
[C---:B0-----:R-:W-:Y:S02]  /*3220*/  FFMA.FTZ R4, R83.reuse, R4, R62 ;  /* 0x0000000453047223 */ /* 0x041fe4000001003e */
[----:B------:R-:W-:Y:S02]  /*3230*/  FMUL.FTZ R3, R83, R2 ;  /* 0x0000000253037220 */ /* 0x000fe40000410000 */
[----:B------:R-:W-:-:S03]  /*3240*/  FMUL.FTZ R91, R5, R14 ;  /* 0x0000000e055b7220 */ /* 0x000fc60000410000 */
[----:B------:R-:W0:Y:S01]  /*3250*/  MUFU.EX2 R89, R89 ;  /* 0x0000005900597308 */ /* 0x000e220000000800 */
[C---:B-1----:R-:W-:Y:S02]  /*3260*/  FFMA.FTZ R4, R88.reuse, R4, R67 ;  /* 0x0000000458047223 */ /* 0x042fe40000010043 */
[----:B------:R-:W-:Y:S02]  /*3270*/  FMUL.FTZ R3, R88, R3 ;  /* 0x0000000358037220 */ /* 0x000fe40000410000 */
[----:B------:R-:W-:-:S03]  /*3280*/  FMUL.FTZ R93, R5, R49 ;  /* 0x00000031055d7220 */ /* 0x000fc60000410000 */
[----:B------:R-:W1:Y:S01]  /*3290*/  MUFU.EX2 R92, R92 ;  /* 0x0000005c005c7308 */ /* 0x000e620000000800 */
[C---:B----4-:R-:W-:Y:S02]  /*32a0*/  FFMA.FTZ R4, R86.reuse, R4, R63 ;  /* 0x0000000456047223 */ /* 0x050fe4000001003f */
[----:B------:R-:W-:Y:S02]  /*32b0*/  FMUL.FTZ R2, R86, R3 ;  /* 0x0000000356027220 */ /* 0x000fe40000410000 */
[----:B------:R-:W-:-:S03]  /*32c0*/  FMUL.FTZ R94, R5, R52 ;  /* 0x00000034055e7220 */ /* 0x000fc60000410000 */
[----:B------:R-:W4:Y:S01]  /*32d0*/  MUFU.EX2 R91, R91 ;  /* 0x0000005b005b7308 */ /* 0x000f220000000800 */
[C---:B--2---:R-:W-:Y:S02]  /*32e0*/  FFMA.FTZ R4, R87.reuse, R4, R64 ;  /* 0x0000000457047223 */ /* 0x044fe40000010040 */
[----:B------:R-:W-:Y:S02]  /*32f0*/  FMUL.FTZ R2, R87, R2 ;  /* 0x0000000257027220 */ /* 0x000fe40000410000 */
        /* <DEDUP_REMOVED lines=8> */
[C---:B----4-:R-:W-:Y:S02]  /*3380*/  FFMA.FTZ R4, R91.reuse, R4, R70 ;  /* 0x000000045b047223 */ /* 0x050fe40000010046 */
[----:B------:R-:W-:Y:S02]  /*3390*/  FMUL.FTZ R2, R91, R2 ;  /* 0x000000025b027220 */ /* 0x000fe40000410000 */
[C---:B--2---:R-:W-:Y:S02]  /*33a0*/  FFMA.FTZ R4, R93.reuse, R4, R66 ;  /* 0x000000045d047223 */ /* 0x044fe40000010042 */
[----:B------:R-:W-:Y:S02]  /*33b0*/  FMUL.FTZ R3, R93, R2 ;  /* 0x000000025d037220 */ /* 0x000fe40000410000 */
[C---:B0-----:R-:W-:Y:S02]  /*33c0*/  FFMA.FTZ R4, R94.reuse, R4, R71 ;  /* 0x000000045e047223 */ /* 0x041fe40000010047 */
[----:B------:R-:W-:-:S02]  /*33d0*/  FMUL.FTZ R5, R94, R3 ;  /* 0x000000035e057220 */ /* 0x000fc40000410000 */
[C---:B-1----:R-:W-:Y:S02]  /*33e0*/  FFMA.FTZ R3, R96.reuse, R4, R65 ;  /* 0x0000000460037223 */ /* 0x042fe40000010041 */
[----:B------:R-:W-:-:S03]  /*33f0*/  FMUL.FTZ R2, R96, R5 ;  /* 0x0000000560027220 */ /* 0x000fc60000410000 */
[----:B------:R-:W0:Y:S04]  /*3400*/  SHFL.UP PT, R4, R3, 0x1, RZ ;  /* 0x0420000003047989 */ /* 0x000e2800000e00ff */
[----:B------:R-:W1:Y:S01]  /*3410*/  SHFL.UP PT, R5, R2, 0x1, RZ ;  /* 0x0420000002057989 */ /* 0x000e6200000e00ff */
        /* <DEDUP_REMOVED lines=14> */
[----:B------:R-:W-:-:S04]  /*3500*/  ISETP.NE.AND P0, PT, R20, RZ, PT ;  /* 0x000000ff1400720c */ /* 0x000fc80003f05270 */
[----:B------:R-:W-:Y:S02]  /*3510*/  ISETP.EQ.OR P0, PT, R22, RZ, P0 ;  /* 0x000000ff1600720c */ /* 0x000fe40000702670 */
[----:B------:R-:W-:Y:S02]  /*3520*/  MOV R5, RZ ;  /* 0x000000ff00057202 */ /* 0x000fe40000000f00 */
[----:B------:R-:W-:-:S09]  /*3530*/  MOV R4, 0x3f800000 ;  /* 0x3f80000000047802 */ /* 0x000fd20000000f00 */
[----:B------:R-:W-:Y:S01]  /*3540*/  @!P0 LDS.64 R4, [UR4+0x450] ;  /* 0x00045004ff048984 */ /* 0x000fe20008000a00 */
[C---:B0-----:R-:W-:Y:S02]  /*3550*/  @P1 FFMA.FTZ R3, R2.reuse, R6, R3 ;  /* 0x0000000602031223 */ /* 0x041fe40000010003 */
[----:B-1----:R-:W-:-:S03]  /*3560*/  @P1 FMUL.FTZ R2, R2, R7 ;  /* 0x0000000702021220 */ /* 0x002fc60000410000 */
[----:B------:R-:W0:Y:S04]  /*3570*/  SHFL.UP PT, R6, R3, 0x10, RZ ;  /* 0x0600000003067989 */ /* 0x000e2800000e00ff */
[----:B------:R-:W1:Y:S01]  /*3580*/  SHFL.UP PT, R7, R2, 0x10, RZ ;  /* 0x0600000002077989 */ /* 0x000e6200000e00ff */
[C---:B------:R-:W-:Y:S02]  /*3590*/  ISETP.GE.AND P0, PT, R23.reuse, 0x10, PT ;  /* 0x000000101700780c */ /* 0x040fe40003f06270 */
[----:B------:R-:W-:-:S11]  /*35a0*/  ISETP.NE.AND P1, PT, R23, 0x1f, PT ;  /* 0x0000001f1700780c */ /* 0x000fd60003f25270 */
[C---:B0-----:R-:W-:Y:S02]  /*35b0*/  @P0 FFMA.FTZ R3, R2.reuse, R6, R3 ;  /* 0x0000000602030223 */ /* 0x041fe40000010003 */
[----:B-1----:R-:W-:-:S05]  /*35c0*/  @P0 FMUL.FTZ R2, R2, R7 ;  /* 0x0000000702020220 */ /* 0x002fca0000410000 */
[----:B------:R-:W-:Y:S04]  /*35d0*/  @!P1 STS.64 [0x430], R2 ;  /* 0x00043002ff009388 */ /* 0x000fe80000000a00 */
[----:B------:R-:W-:Y:S06]  /*35e0*/  BAR.SYNC.DEFER_BLOCKING 0x0 ;  /* 0x0000000000007b1d */ /* 0x000fec0000010000 */
[----:B------:R-:W-:Y:S04]  /*35f0*/  @!P2 STS.64 [0x440], R4 ;  /* 0x00044004ff00a388 */ /* 0x000fe80000000a00 */
[----:B------:R-:W-:Y:S04]  /*3600*/  LDS.64 R6, [0x430] ;  /* 0x00043000ff067984 */ /* 0x000fe80000000a00 */
[----:B------:R-:W-:Y:S06]  /*3610*/  BAR.SYNC.DEFER_BLOCKING 0x0 ;  /* 0x0000000000007b1d */ /* 0x000fec0000010000 */
[----:B------:R-:W0:Y:S04]  /*3620*/  S2R R101, SR_TID.X ;  /* 0x0000000000657919 */ /* 0x000e280000002100 */
[----:B------:R-:W1:Y:S04]  /*3630*/  SHFL.UP PT, R99, R3, 0x1, RZ ;  /* 0x0420000003637989 */ /* 0x000e6800000e00ff */
[----:B------:R-:W-:Y:S04]  /*3640*/  LDS R98, [0x444] ;  /* 0x00044400ff627984 */ /* 0x000fe80000000800 */
[----:B------:R-:W2:Y:S01]  /*3650*/  SHFL.UP PT, R97, R2, 0x1, RZ ;  /* 0x0420000002617989 */ /* 0x000ea200000e00ff */
[----:B0-----:R-:W-:-:S02]  /*3660*/  ISETP.NE.AND P0, PT, R101, RZ, PT ;  /* 0x000000ff6500720c */ /* 0x001fc40003f05270 */
[----:B-1----:R-:W-:Y:S02]  /*3670*/  @!P2 MOV R99, R5 ;  /* 0x000000050063a202 */ /* 0x002fe40000000f00 */
[----:B--2---:R-:W-:-:S09]  /*3680*/  @!P2 MOV R97, R4 ;  /* 0x000000040061a202 */ /* 0x004fd20000000f00 */
[----:B------:R-:W-:-:S04]  /*3690*/  @P0 FFMA.FTZ R99, R98, R97, R99 ;  /* 0x0000006162630223 */ /* 0x000fc80000010063 */
[----:B------:R-:W-:-:S04]  /*36a0*/  FFMA.FTZ R98, R78, R99, R55 ;  /* 0x000000634e627223 */ /* 0x000fc80000010037 */
[----:B------:R-:W-:-:S04]  /*36b0*/  FFMA.FTZ R79, R79, R98, R58 ;  /* 0x000000624f4f7223 */ /* 0x000fc8000001003a */
[----:B------:R-:W-:Y:S01]  /*36c0*/  FFMA.FTZ R100, R80, R79, R57 ;  /* 0x0000004f50647223 */ /* 0x000fe20000010039 */
[----:B------:R-:W-:-:S03]  /*36d0*/  MOV R78, c[0x0][0x1a0] ;  /* 0x00006800004e7a02 */ /* 0x000fc60000000f00 */
[----:B------:R-:W-:Y:S01]  /*36e0*/  FFMA.FTZ R82, R82, R100, R59 ;  /* 0x0000006452527223 */ /* 0x000fe2000001003b */
[----:B------:R-:W-:-:S03]  /*36f0*/  MOV R2, c[0x0][0x1a4] ;  /* 0x0000690000027a02 */ /* 0x000fc60000000f00 */
[----:B------:R-:W-:Y:S01]  /*3700*/  FFMA.FTZ R102, R81, R82, R60 ;  /* 0x0000005251667223 */ /* 0x000fe2000001003c */
[----:B------:R-:W-:-:S03]  /*3710*/  LEA R74, P1, R78, R74, 0x2 ;  /* 0x0000004a4e4a7211 */ /* 0x000fc600078210ff */
[----:B------:R-:W-:Y:S01]  /*3720*/  FFMA.FTZ R84, R84, R102, R61 ;  /* 0x0000006654547223 */ /* 0x000fe2000001003d */
[----:B------:R-:W-:-:S03]  /*3730*/  LEA.HI.X R77, R78, R77, R2, 0x2, P1 ;  /* 0x0000004d4e4d7211 */ /* 0x000fc600008f1402 */
[----:B------:R-:W-:Y:S01]  /*3740*/  FFMA.FTZ R78, R83, R84, R62 ;  /* 0x00000054534e7223 */ /* 0x000fe2000001003e */
[----:B------:R-:W-:Y:S02]  /*3750*/  MOV R3, c[0x0][0x1c0] ;  /* 0x0000700000037a02 */ /* 0x000fe40000000f00 */
[----:B------:R-:W-:Y:S01]  /*3760*/  ISETP.NE.AND P0, PT, R101, RZ, PT ;  /* 0x000000ff6500720c */ /* 0x000fe20003f05270 */
[----:B------:R-:W-:Y:S01]  /*3770*/  FFMA.FTZ R88, R88, R78, R67 ;  /* 0x0000004e58587223 */ /* 0x000fe20000010043 */
[----:B------:R-:W-:Y:S02]  /*3780*/  MOV R80, c[0x0][0x1c4] ;  /* 0x0000710000507a02 */ /* 0x000fe40000000f00 */
[C---:B------:R-:W-:Y:S01]  /*3790*/  LEA R72, P2, R3.reuse, R72, 0x2 ;  /* 0x0000004803487211 */ /* 0x040fe200078410ff */
[----:B------:R-:W-:Y:S01]  /*37a0*/  FFMA.FTZ R86, R86, R88, R63 ;  /* 0x0000005856567223 */ /* 0x000fe2000001003f */
[----:B------:R-:W-:Y:S01]  /*37b0*/  MOV R2, c[0x0][0x188] ;  /* 0x0000620000027a02 */ /* 0x000fe20000000f00 */
[C---:B------:R-:W-:Y:S01]  /*37c0*/  FFMA.FTZ R7, R6.reuse, R5, R7 ;  /* 0x0000000506077223 */ /* 0x040fe20000010007 */
[----:B------:R-:W-:Y:S01]  /*37d0*/  LEA.HI.X R75, R3, R75, R80, 0x2, P2 ;  /* 0x0000004b034b7211 */ /* 0x000fe200010f1450 */
[----:B------:R-:W-:Y:S01]  /*37e0*/  FMUL.FTZ R6, R6, R4 ;  /* 0x0000000406067220 */ /* 0x000fe20000410000 */
[----:B------:R-:W-:Y:S01]  /*37f0*/  MOV R3, c[0x0][0x18c] ;  /* 0x0000630000037a02 */ /* 0x000fe20000000f00 */
[----:B------:R-:W-:Y:S01]  /*3800*/  FFMA.FTZ R4, R87, R86, R64 ;  /* 0x0000005657047223 */ /* 0x000fe20000010040 */
[----:B------:R-:W-:-:S03]  /*3810*/  LEA R73, P1, R2, R73, 0x2 ;  /* 0x0000004902497211 */ /* 0x000fc600078210ff */
[----:B------:R-:W-:Y:S01]  /*3820*/  FFMA.FTZ R89, R89, R4, R68 ;  /* 0x0000000459597223 */ /* 0x000fe20000010044 */
[----:B------:R-:W-:Y:S02]  /*3830*/  LEA.HI.X R76, R2, R76, R3, 0x2, P1 ;  /* 0x0000004c024c7211 */ /* 0x000fe400008f1403 */
[----:B------:R-:W-:Y:S02]  /*3840*/  @!P0 MOV R2, R8 ;  /* 0x0000000800028202 */ /* 0x000fe40000000f00 */
[----:B------:R-:W-:Y:S01]  /*3850*/  @!P0 MOV R3, R9 ;  /* 0x0000000900038202 */ /* 0x000fe20000000f00 */
[----:B------:R-:W-:Y:S01]  /*3860*/  FFMA.FTZ R92, R92, R89, R69 ;  /* 0x000000595c5c7223 */ /* 0x000fe20000010045 */
[----:B------:R-:W-:Y:S01]  /*3870*/  IADD3 R95, R95, 0x1, RZ ;  /* 0x000000015f5f7810 */ /* 0x000fe20007ffe0ff */
[----:B------:R-:W-:Y:S04]  /*3880*/  @!P0 STS.64 [UR4+0x450], R6 ;  /* 0x00045006ff008988 */ /* 0x000fe80008000a04 */
[----:B------:R0:W-:Y:S01]  /*3890*/  @!P0 STG.E.64 [R2.64], R6 ;  /* 0x0000000602008986 */ /* 0x0001e2000c101b06 */
[----:B------:R-:W-:Y:S01]  /*38a0*/  ISETP.GE.AND P0, PT, R95, c[0x0][0x16c], PT ;  /* 0x00005b005f007a0c */ /* 0x000fe20003f06270 */
[----:B---3--:R-:W-:-:S02]  /*38b0*/  FMUL.FTZ R85, R85, R90 ;  /* 0x0000005a55557220 */ /* 0x008fc40000410000 */
[----:B0-----:R-:W-:-:S04]  /*38c0*/  FFMA.FTZ R2, R91, R92, R70 ;  /* 0x0000005c5b027223 */ /* 0x001fc80000010046 */
[----:B------:R-:W-:-:S04]  /*38d0*/  FFMA.FTZ R93, R93, R2, R66 ;  /* 0x000000025d5d7223 */ /* 0x000fc80000010042 */
[----:B------:R-:W-:Y:S01]  /*38e0*/  FFMA.FTZ R94, R94, R93, R71 ;  /* 0x0000005d5e5e7223 */ /* 0x000fe20000010047 */
[----:B------:R-:W-:Y:S01]  /*38f0*/  IADD3 R8, P1, R8, 0x8, RZ ;  /* 0x0000000808087810 */ /* 0x000fe20007f3e0ff */
[----:B------:R-:W-:Y:S02]  /*3900*/  UIADD3 UR4, UR4, 0x8, URZ ;  /* 0x0000000804047890 */ /* 0x000fe4000fffe03f */
[----:B------:R-:W-:Y:S01]  /*3910*/  FFMA.FTZ R96, R96, R94, R65 ;  /* 0x0000005e60607223 */ /* 0x000fe20000010041 */
[----:B------:R-:W-:Y:S01]  /*3920*/  IADD3.X R9, RZ, R9, RZ, P1, !PT ;  /* 0x00000009ff097210 */ /* 0x000fe20000ffe4ff */
        /* <DEDUP_REMOVED lines=15> */
[----:B------:R-:W-:Y:S01]  /*3a20*/  FFMA.FTZ R42, R85, R96, R42 ;  /* 0x00000060552a7223 */ /* 0x000fe2000001002a */
[----:B------:R-:W-:Y:S05]  /*3a30*/  @!P0 BRA `(.L_x_4405) ;  /* 0xfffff51000008947 */ /* 0x000fea000383ffff */
.L_x_4404:
[----:B------:R-:W-:Y:S01]  /*3a40*/  BAR.SYNC.DEFER_BLOCKING 0x0 ;  /* 0x0000000000007b1d */ /* 0x000fe20000010000 */
[----:B------:R-:W-:Y:S01]  /*3a50*/  F2FP.PACK_AB R7, R56, R53 ;  /* 0x000000353807723e */ /* 0x000fe200000000ff */
[----:B------:R-:W-:Y:S01]  /*3a60*/  IMAD R30, R24, c[0x0][0x200], RZ ;  /* 0x00008000181e7a24 */ /* 0x000fe200078e02ff */
[----:B------:R-:W-:Y:S02]  /*3a70*/  F2FP.PACK_AB R6, R50, R51 ;  /* 0x000000333206723e */ /* 0x000fe400000000ff */
[----:B------:R-:W-:Y:S01]  /*3a80*/  F2FP.PACK_AB R5, R48, R47 ;  /* 0x0000002f3005723e */ /* 0x000fe200000000ff */
[----:B------:R-:W-:Y:S01]  /*3a90*/  IMAD R31, R25, c[0x0][0x204], R30 ;  /* 0x00008100191f7a24 */ /* 0x000fe200078e021e */
[----:B------:R-:W-:Y:S01]  /*3aa0*/  F2FP.PACK_AB R4, R46, R45 ;  /* 0x0000002d2e04723e */ /* 0x000fe200000000ff */
[----:B------:R-:W-:Y:S01]  /*3ab0*/  IMAD R30, R28, c[0x0][0x208], RZ ;  /* 0x000082001c1e7a24 */ /* 0x000fe200078e02ff */
        /* <DEDUP_REMOVED lines=11> */
[----:B------:R-:W-:Y:S01]  /*3b70*/  IADD3.X R19, RZ, R19, RZ, P1, !PT ;  /* 0x00000013ff137210 */ /* 0x000fe20000ffe4ff */
[----:B------:R-:W-:Y:S01]  /*3b80*/  STS.128 [R0+0x10], R32 ;  /* 0x0000102000007388 */ /* 0x000fe20000000c00 */
[----:B------:R-:W-:-:S06]  /*3b90*/  NOP ;  /* 0x0000000000007918 */ /* 0x000fcc0000000000 */
[----:B------:R-:W1:Y:S01]  /*3ba0*/  LDS.128 R8, [R23.X16] ;  /* 0x0000000017087984 */ /* 0x000e62000000cc00 */
[----:B------:R-:W-:Y:S02]  /*3bb0*/  IADD3 R3, R3, R31, RZ ;  /* 0x0000001f03037210 */ /* 0x000fe40007ffe0ff */
[----:B------:R-:W-:Y:S01]  /*3bc0*/  IADD3.X R17, RZ, R17, RZ, P2, !PT ;  /* 0x00000011ff117210 */ /* 0x000fe200017fe4ff */
        /* <DEDUP_REMOVED lines=12> */
.L_x_4406:
[----:B------:R-:W-:Y:S05]  /*3c90*/  EXIT ;  /* 0x000000000000794d */ /* 0x000fea0003800000 */
.L_x_4408:
        /* <DEDUP_REMOVED lines=14> */
.L_x_5440:


//--------------------- .text._Z25selective_scan_fwd_kernelI32Selective_Scan_fwd_kernel_traitsILi32ELi16ELi1ELb1ELb0ELb0ELb1EN3c104HalfEfEEv13SSMParamsBase --------------------------
	.section	.text._Z25selective_scan_fwd_kernelI32Selective_Scan_fwd_kernel_traitsILi32ELi16ELi1ELb1ELb0ELb0ELb1EN3c104HalfEfEEv13SSMParamsBase,"ax",@progbits
	.sectioninfo	@"SHI_REGISTERS=104"
	.align	128
        .global         _Z25selective_scan_fwd_kernelI32Selective_Scan_fwd_kernel_traitsILi32ELi16ELi1ELb1ELb0ELb0ELb1EN3c104HalfEfEEv13SSMParamsBase
        .type           _Z25selective_scan_fwd_kernelI32Selective_Scan_fwd_kernel_traitsILi32ELi16ELi1ELb1ELb0ELb0ELb1EN3c104HalfEfEEv13SSMParamsBase,@function
        .size           _Z25selective_scan_fwd_kernelI32Selective_Scan_fwd_kernel_traitsILi32ELi16ELi1ELb1ELb0ELb0ELb1EN3c104HalfEfEEv13SSMParamsBase,(.L_x_5441 - _Z25selective_scan_fwd_kernelI32Selective_Scan_fwd_kernel_traitsILi32ELi16ELi1ELb1ELb0ELb0ELb1EN3c104HalfEfEEv13SSMParamsBase)
        .other          _Z25selective_scan_fwd_kernelI32Selective_Scan_fwd_kernel_traitsILi32ELi16ELi1ELb1ELb0ELb0ELb1EN3c104HalfEfEEv13SSMParamsBase,@"STO_CUDA_ENTRY STV_DEFAULT"
_Z25selective_scan_fwd_kernelI32Selective_Scan_fwd_kernel_traitsILi32ELi16ELi1ELb1ELb0ELb0ELb1EN3c104HalfEfEEv13SSMParamsBase:
.text._Z25selective_scan_fwd_kernelI32Selective_Scan_fwd_kernel_traitsILi32ELi16ELi1ELb1ELb0ELb0ELb1EN3c104HalfEfEEv13SSMParamsBase:
        /* <DEDUP_REMOVED lines=28> */
[----:B------:R-:W-:-:S04]  /*01c0*/  IMAD.WIDE.U32 R6, R29, c[0x0][0x1e0], RZ ;  /* 0x000078001d067a25 */ /* 0x000fc800078e00ff */
[C---:B------:R-:W-:Y:S02]  /*01d0*/  IMAD R11, R29.reuse, c[0x0][0x1d4], R8 ;  /* 0x000075001d0b7a24 */ /* 0x040fe400078e0208 */
[----:B------:R-:W-:-:S03]  /*01e0*/  IMAD R13, R29, c[0x0][0x1e4], R10 ;  /* 0x000079001d0d7a24 */ /* 0x000fc600078e020a */
[----:B------:R-:W-:Y:S01]  /*01f0*/  IADD3 R5, R5, R11, RZ ;  /* 0x0000000b05057210 */ /* 0x000fe20007ffe0ff */
[----:B------:R-:W-:Y:S01]  /*0200*/  IMAD R11, R3, c[0x0][0x1d8], RZ ;  /* 0x00007600030b7a24 */ /* 0x000fe200078e02ff */
[----:B------:R-:W-:Y:S01]  /*0210*/  IADD3 R7, R7, R13, RZ ;  /* 0x0000000d07077210 */ /* 0x000fe20007ffe0ff */
[----:B------:R-:W-:Y:S02]  /*0220*/  IMAD R13, R3, c[0x0][0x1e8], RZ ;  /* 0x00007a00030d7a24 */ /* 0x000fe400078e02ff */
[C---:B------:R-:W-:Y:S01]  /*0230*/  IMAD R11, R0.reuse, c[0x0][0x1dc], R11 ;  /* 0x00007700000b7a24 */ /* 0x040fe200078e020b */
[C---:B0-----:R-:W-:Y:S01]  /*0240*/  SHF.L.U32 R8, R9.reuse, 0x1, RZ ;  /* 0x0000000109087819 */ /* 0x041fe200000006ff */
[C---:B------:R-:W-:Y:S01]  /*0250*/  IMAD R13, R0.reuse, c[0x0][0x1ec], R13 ;  /* 0x00007b00000d7a24 */ /* 0x040fe200078e020d */
[----:B------:R-:W-:Y:S01]  /*0260*/  LOP3.LUT R34, R9, 0x1f, RZ, 0xc0, !PT ;  /* 0x0000001f09227812 */ /* 0x000fe200078ec0ff */
[----:B------:R-:W-:Y:S01]  /*0270*/  IMAD.WIDE.U32 R4, R0, c[0x0][0x1d8], R4 ;  /* 0x0000760000047a25 */ /* 0x000fe200078e0004 */
[----:B------:R-:W-:-:S03]  /*0280*/  LOP3.LUT R8, R8, 0xffffffc0, RZ, 0xc0, !PT ;  /* 0xffffffc008087812 */ /* 0x000fc600078ec0ff */
[----:B------:R-:W-:Y:S01]  /*0290*/  IMAD.WIDE.U32 R6, R0, c[0x0][0x1e8], R6 ;  /* 0x00007a0000067a25 */ /* 0x000fe200078e0006 */
[----:B------:R-:W-:Y:S02]  /*02a0*/  IADD3 R37, R5, R11, RZ ;  /* 0x0000000b05257210 */ /* 0x000fe40007ffe0ff */
[----:B------:R-:W-:Y:S02]  /*02b0*/  LEA R36, P0, R4, c[0x0][0x240], 0x1 ;  /* 0x0000900004247a11 */ /* 0x000fe400078008ff */
[----:B------:R-:W-:Y:S02]  /*02c0*/  IADD3 R39, R7, R13, RZ ;  /* 0x0000000d07277210 */ /* 0x000fe40007ffe0ff */
[----:B------:R-:W-:Y:S02]  /*02d0*/  LEA R38, P1, R6, c[0x0][0x248], 0x1 ;  /* 0x0000920006267a11 */ /* 0x000fe400078208ff */
[----:B------:R-:W-:Y:S02]  /*02e0*/  LEA.HI.X R37, R4, c[0x0][0x244], R37, 0x1, P0 ;  /* 0x0000910004257a11 */ /* 0x000fe400000f0c25 */
[----:B------:R-:W-:-:S02]  /*02f0*/  LEA.HI.X R39, R6, c[0x0][0x24c], R39, 0x1, P1 ;  /* 0x0000930006277a11 */ /* 0x000fc400008f0c27 */
[----:B-1----:R-:W-:-:S04]  /*0300*/  LOP3.LUT R33, R8, 0x1f, R9, 0xf8, !PT ;  /* 0x0000001f08217812 */ /* 0x002fc800078ef809 */
.L_x_4444:
        /* <DEDUP_REMOVED lines=23> */
[----:B0-----:R-:W-:Y:S02]  /*0480*/  HADD2.F32 R19, -RZ, R20.H0_H0 ;  /* 0x20000014ff137230 */ /* 0x001fe40000004100 */
[--C-:B------:R-:W-:Y:S02]  /*0490*/  HADD2.F32 R41, -RZ, R22.reuse.H0_H0 ;  /* 0x20000016ff297230 */ /* 0x100fe40000004100 */
[----:B------:R-:W-:Y:S01]  /*04a0*/  HADD2.F32 R43, -RZ, R22.H1_H1 ;  /* 0x30000016ff2b7230 */ /* 0x000fe20000004100 */
[--C-:B-----5:R-:W-:Y:S01]  /*04b0*/  FADD.FTZ R22, R19, R28.reuse ;  /* 0x0000001c13167221 */ /* 0x120fe20000010000 */
[----:B------:R-:W-:Y:S01]  /*04c0*/  HADD2.F32 R25, -RZ, R20.H1_H1 ;  /* 0x30000014ff197230 */ /* 0x000fe20000004100 */
        /* <DEDUP_REMOVED lines=49> */
.L_x_4410:
[----:B-12---:R-:W-:Y:S05]  /*07e0*/  BSYNC B0 ;  /* 0x0000000000007941 */ /* 0x006fea0003800000 */
.L_x_4409:
        /* <DEDUP_REMOVED lines=36> */
.L_x_4412:
[----:B------:R-:W-:Y:S05]  /*0a30*/  BSYNC B0 ;  /* 0x0000000000007941 */ /* 0x000fea0003800000 */
.L_x_4411:
        /* <DEDUP_REMOVED lines=38> */
.L_x_4414:
[----:B------:R-:W-:Y:S05]  /*0ca0*/  BSYNC B0 ;  /* 0x0000000000007941 */ /* 0x000fea0003800000 */
.L_x_4413:
        /* <DEDUP_REMOVED lines=36> */
.L_x_4416:
[----:B------:R-:W-:Y:S05]  /*0ef0*/  BSYNC B0 ;  /* 0x0000000000007941 */ /* 0x000fea0003800000 */
.L_x_4415:
        /* <DEDUP_REMOVED lines=42> */
.L_x_4418:
[----:B------:R-:W-:Y:S05]  /*11a0*/  BSYNC B0 ;  /* 0x0000000000007941 */ /* 0x000fea0003800000 */
.L_x_4417:
        /* <DEDUP_REMOVED lines=40> */
.L_x_4420:
[----:B------:R-:W-:Y:S05]  /*1430*/  BSYNC B0 ;  /* 0x0000000000007941 */ /* 0x000fea0003800000 */
.L_x_4419:
        /* <DEDUP_REMOVED lines=42> */
.L_x_4422:
[----:B------:R-:W-:Y:S05]  /*16e0*/  BSYNC B0 ;  /* 0x0000000000007941 */ /* 0x000fea0003800000 */
.L_x_4421:
        /* <DEDUP_REMOVED lines=40> */
.L_x_4424:
[----:B------:R-:W-:Y:S05]  /*1970*/  BSYNC B0 ;  /* 0x0000000000007941 */ /* 0x000fea0003800000 */
.L_x_4423:
        /* <DEDUP_REMOVED lines=42> */
.L_x_4426:
[----:B------:R-:W-:Y:S05]  /*1c20*/  BSYNC B0 ;  /* 0x0000000000007941 */ /* 0x000fea0003800000 */
.L_x_4425:
        /* <DEDUP_REMOVED lines=40> */
.L_x_4428:
[----:B------:R-:W-:Y:S05]  /*1eb0*/  BSYNC B0 ;  /* 0x0000000000007941 */ /* 0x000fea0003800000 */
.L_x_4427:
        /* <DEDUP_REMOVED lines=46> */
.L_x_4430:
[----:B------:R-:W-:Y:S05]  /*21a0*/  BSYNC B0 ;  /* 0x0000000000007941 */ /* 0x000fea0003800000 */
.L_x_4429:
        /* <DEDUP_REMOVED lines=33> */
.L_x_4432:
[----:B------:R-:W-:Y:S05]  /*23c0*/  BSYNC B0 ;  /* 0x0000000000007941 */ /* 0x000fea0003800000 */
.L_x_4431:
        /* <DEDUP_REMOVED lines=33> */
.L_x_4434:
[----:B------:R-:W-:Y:S05]  /*25e0*/  BSYNC B0 ;  /* 0x0000000000007941 */ /* 0x000fea0003800000 */
.L_x_4433:
        /* <DEDUP_REMOVED lines=33> */
.L_x_4436:
[----:B------:R-:W-:Y:S05]  /*2800*/  BSYNC B0 ;  /* 0x0000000000007941 */ /* 0x000fea0003800000 */
.L_x_4435:
        /* <DEDUP_REMOVED lines=33> */
.L_x_4438:
[----:B------:R-:W-:Y:S05]  /*2a20*/  BSYNC B0 ;  /* 0x0000000000007941 */ /* 0x000fea0003800000 */
.L_x_4437:
        /* <DEDUP_REMOVED lines=33> */
.L_x_4440:
[----:B------:R-:W-:Y:S05]  /*2c40*/  BSYNC B0 ;  /* 0x0000000000007941 */ /* 0x000fea0003800000 */
.L_x_4439:
        /* <DEDUP_REMOVED lines=20> */
[----:B------:R-:W-:Y:S01]  /*2d90*/  HFMA2.MMA R11, -RZ, RZ, 0, 4.76837158203125e-07 ;  /* 0x00000008ff0b7435 */ /* 0x000fe200000001ff */
[C---:B------:R-:W-:Y:S01]  /*2da0*/  IMAD R5, R3.reuse, c[0x0][0x180], RZ ;  /* 0x0000600003057a24 */ /* 0x040fe200078e02ff */
[----:B------:R-:W-:Y:S01]  /*2db0*/  MOV R96, RZ ;  /* 0x000000ff00607202 */ /* 0x000fe20000000f00 */
        /* <DEDUP_REMOVED lines=13> */
[----:B------:R-:W-:Y:S01]  /*2e90*/  LEA R72, P1, R6, c[0x0][0x230], 0x2 ;  /* 0x00008c0006487a11 */ /* 0x000fe200078210ff */
        /* <DEDUP_REMOVED lines=12> */
.L_x_4442:
        /* <DEDUP_REMOVED lines=127> */
[----:B------:R-:W-:Y:S02]  /*3750*/  LEA.HI.X R77, R78, R77, R4, 0x2, P1 ;  /* 0x0000004d4e4d7211 */ /* 0x000fe400008f1404 */
[----:B------:R-:W-:Y:S01]  /*3760*/  MOV R5, c[0x0][0x1c0] ;  /* 0x0000700000057a02 */ /* 0x000fe20000000f00 */
[----:B------:R-:W-:Y:S01]  /*3770*/  FFMA.FTZ R78, R85, R84, R62 ;  /* 0x00000054554e7223 */ /* 0x000fe2000001003e */
[----:B------:R-:W-:Y:S01]  /*3780*/  ISETP.NE.AND P0, PT, R101, RZ, PT ;  /* 0x000000ff6500720c */ /* 0x000fe20003f05270 */
[----:B------:R-:W-:Y:S01]  /*3790*/  FFMA.FTZ R9, R8, R7, R9 ;  /* 0x0000000708097223 */ /* 0x000fe20000010009 */
[----:B------:R-:W-:Y:S01]  /*37a0*/  MOV R80, c[0x0][0x1c4] ;  /* 0x0000710000507a02 */ /* 0x000fe20000000f00 */
[----:B------:R-:W-:Y:S01]  /*37b0*/  FFMA.FTZ R86, R86, R78, R67 ;  /* 0x0000004e56567223 */ /* 0x000fe20000010043 */
[----:B------:R-:W-:Y:S01]  /*37c0*/  LEA R72, P2, R5, R72, 0x2 ;  /* 0x0000004805487211 */ /* 0x000fe200078410ff */
[----:B------:R-:W-:Y:S01]  /*37d0*/  FMUL.FTZ R8, R8, R6 ;  /* 0x0000000608087220 */ /* 0x000fe20000410000 */
[----:B------:R-:W-:Y:S01]  /*37e0*/  MOV R4, c[0x0][0x188] ;  /* 0x0000620000047a02 */ /* 0x000fe20000000f00 */
[----:B------:R-:W-:Y:S01]  /*37f0*/  FFMA.FTZ R6, R89, R86, R66 ;  /* 0x0000005659067223 */ /* 0x000fe20000010042 */
[----:B------:R-:W-:-:S02]  /*3800*/  LEA.HI.X R75, R5, R75, R80, 0x2, P2 ;  /* 0x0000004b054b7211 */ /* 0x000fc400010f1450 */
[----:B------:R-:W-:Y:S02]  /*3810*/  MOV R5, c[0x0][0x18c] ;  /* 0x0000630000057a02 */ /* 0x000fe40000000f00 */
[----:B------:R-:W-:Y:S01]  /*3820*/  LEA R73, P1, R4, R73, 0x2 ;  /* 0x0000004904497211 */ /* 0x000fe200078210ff */
[----:B------:R-:W-:-:S03]  /*3830*/  FFMA.FTZ R88, R88, R6, R65 ;  /* 0x0000000658587223 */ /* 0x000fc60000010041 */
[----:B------:R-:W-:Y:S01]  /*3840*/  LEA.HI.X R76, R4, R76, R5, 0x2, P1 ;  /* 0x0000004c044c7211 */ /* 0x000fe200008f1405 */
[----:B------:R-:W-:Y:S01]  /*3850*/  FFMA.FTZ R80, R91, R88, R68 ;  /* 0x000000585b507223 */ /* 0x000fe20000010044 */
[----:B------:R-:W-:Y:S02]  /*3860*/  @!P0 MOV R4, R10 ;  /* 0x0000000a00048202 */ /* 0x000fe40000000f00 */
[----:B------:R-:W-:Y:S02]  /*3870*/  @!P0 MOV R5, R11 ;  /* 0x0000000b00058202 */ /* 0x000fe40000000f00 */
[----:B------:R-:W-:Y:S01]  /*3880*/  IADD3 R96, R96, 0x1, RZ ;  /* 0x0000000160607810 */ /* 0x000fe20007ffe0ff */
[----:B------:R-:W-:Y:S01]  /*3890*/  @!P0 STS.64 [UR4+0x450], R8 ;  /* 0x00045008ff008988 */ /* 0x000fe20008000a04 */
[----:B------:R-:W-:-:S03]  /*38a0*/  FFMA.FTZ R92, R92, R80, R71 ;  /* 0x000000505c5c7223 */ /* 0x000fc60000010047 */
[----:B------:R0:W-:Y:S01]  /*38b0*/  @!P0 STG.E.64 [R4.64], R8 ;  /* 0x0000000804008986 */ /* 0x0001e2000c101b06 */
[----:B------:R-:W-:Y:S01]  /*38c0*/  ISETP.GE.AND P0, PT, R96, c[0x0][0x16c], PT ;  /* 0x00005b0060007a0c */ /* 0x000fe20003f06270 */
[----:B---3--:R-:W-:Y:S01]  /*38d0*/  FMUL.FTZ R87, R87, R90 ;  /* 0x0000005a57577220 */ /* 0x008fe20000410000 */
[----:B------:R-:W-:Y:S01]  /*38e0*/  IADD3 R10, P1, R10, 0x8, RZ ;  /* 0x000000080a0a7810 */ /* 0x000fe20007f3e0ff */
[----:B------:R-:W-:Y:S02]  /*38f0*/  UIADD3 UR4, UR4, 0x8, URZ ;  /* 0x0000000804047890 */ /* 0x000fe4000fffe03f */
[----:B------:R-:W-:Y:S02]  /*3900*/  FFMA.FTZ R49, R87, R6, R49 ;  /* 0x0000000657317223 */ /* 0x000fe40000010031 */
[----:B0-----:R-:W-:-:S04]  /*3910*/  FFMA.FTZ R4, R93, R92, R70 ;  /* 0x0000005c5d047223 */ /* 0x001fc80000010046 */
[----:B------:R-:W-:-:S04]  /*3920*/  FFMA.FTZ R94, R94, R4, R69 ;  /* 0x000000045e5e7223 */ /* 0x000fc80000010045 */
[----:B------:R-:W-:Y:S01]  /*3930*/  FFMA.FTZ R6, R95, R94, R64 ;  /* 0x0000005e5f067223 */ /* 0x000fe20000010040 */
[----:B------:R-:W-:Y:S01]  /*3940*/  IADD3.X R11, RZ, R11, RZ, P1, !PT ;  /* 0x0000000bff0b7210 */ /* 0x000fe20000ffe4ff */
        /* <DEDUP_REMOVED lines=16> */
.L_x_4441:
        /* <DEDUP_REMOVED lines=56> */
[----:B------:R-:W-:Y:S01]  /*3dd0*/  HADD2.F32 R62, -RZ, R20.H0_H0 ;  /* 0x20000014ff3e7230 */ /* 0x000fe20000004100 */
[----:B------:R-:W-:Y:S01]  /*3de0*/  FMUL.FTZ R4, R14, -1.4426950216293334961 ;  /* 0xbfb8aa3b0e047820 */ /* 0x000fe20000410000 */
[----:B------:R-:W-:Y:S01]  /*3df0*/  HADD2.F32 R10, -RZ, R23.H0_H0 ;  /* 0x20000017ff0a7230 */ /* 0x000fe20000004100 */
[----:B------:R-:W-:Y:S01]  /*3e00*/  FMUL.FTZ R6, R21, -1.4426950216293334961 ;  /* 0xbfb8aa3b15067820 */ /* 0x000fe20000410000 */
[----:B------:R-:W-:Y:S01]  /*3e10*/  HADD2.F32 R8, -RZ, R22.H0_H0 ;  /* 0x20000016ff087230 */ /* 0x000fe20000004100 */
[----:B------:R0:W-:Y:S01]  /*3e20*/  MUFU.EX2 R5, R4 ;  /* 0x0000000400057308 */ /* 0x0001e20000000800 */
[--C-:B-1----:R-:W-:Y:S01]  /*3e30*/  HADD2.F32 R18, -RZ, R25.reuse.H0_H0 ;  /* 0x20000019ff127230 */ /* 0x102fe20000004100 */
[----:B------:R-:W-:Y:S01]  /*3e40*/  FMUL.FTZ R12, R62, -1.4426950216293334961 ;  /* 0xbfb8aa3b3e0c7820 */ /* 0x000fe20000410000 */
[----:B------:R-:W-:Y:S01]  /*3e50*/  HADD2.F32 R20, -RZ, R20.H1_H1 ;  /* 0x30000014ff147230 */ /* 0x000fe20000004100 */
[----:B------:R-:W-:Y:S01]  /*3e60*/  FMUL.FTZ R11, R10, -1.4426950216293334961 ;  /* 0xbfb8aa3b0a0b7820 */ /* 0x000fe20000410000 */
[----:B------:R-:W-:Y:S01]  /*3e70*/  HADD2.F32 R25, -RZ, R25.H1_H1 ;  /* 0x30000019ff197230 */ /* 0x000fe20000004100 */
[----:B------:R-:W-:Y:S01]  /*3e80*/  FMUL.FTZ R7, R8, -1.4426950216293334961 ;  /* 0xbfb8aa3b08077820 */ /* 0x000fe20000410000 */
[----:B------:R-:W-:Y:S01]  /*3e90*/  HADD2.F32 R59, -RZ, R26.H0_H0 ;  /* 0x2000001aff3b7230 */ /* 0x000fe20000004100 */
[----:B------:R-:W1:Y:S01]  /*3ea0*/  MUFU.EX2 R6, R6 ;  /* 0x0000000600067308 */ /* 0x000e620000000800 */
[--C-:B0-----:R-:W-:Y:S01]  /*3eb0*/  HADD2.F32 R4, -RZ, R24.reuse.H0_H0 ;  /* 0x20000018ff047230 */ /* 0x101fe20000004100 */
        /* <DEDUP_REMOVED lines=13> */
[----:B------:R-:W0:Y:S01]  /*3f90*/  MUFU.EX2 R12, R12 ;  /* 0x0000000c000c7308 */ /* 0x000e220000000800 */
[----:B------:R-:W-:-:S02]  /*3fa0*/  FMUL.FTZ R65, R64, -1.4426950216293334961 ;  /* 0xbfb8aa3b40417820 */ /* 0x000fc40000410000 */
[----:B------:R-:W-:Y:S02]  /*3fb0*/  FMUL.FTZ R9, R22, -1.4426950216293334961 ;  /* 0xbfb8aa3b16097820 */ /* 0x000fe40000410000 */
[----:B------:R-:W-:Y:S02]  /*3fc0*/  FMUL.FTZ R15, R23, -1.4426950216293334961 ;  /* 0xbfb8aa3b170f7820 */ /* 0x000fe40000410000 */
[----:B------:R-:W-:Y:S01]  /*3fd0*/  FMUL.FTZ R27, R63, -1.4426950216293334961 ;  /* 0xbfb8aa3b3f1b7820 */ /* 0x000fe20000410000 */
[----:B------:R-:W2:Y:S01]  /*3fe0*/  MUFU.EX2 R11, R11 ;  /* 0x0000000b000b7308 */ /* 0x000ea20000000800 */
[----:B-1----:R-:W-:Y:S02]  /*3ff0*/  FADD.FTZ R6, R6, 1 ;  /* 0x3f80000006067421 */ /* 0x002fe40000010000 */
[----:B------:R-:W-:-:S05]  /*4000*/  FADD.FTZ R5, R5, 1 ;  /* 0x3f80000005057421 */ /* 0x000fca0000010000 */
        /* <DEDUP_REMOVED lines=25> */
[----:B0-----:R-:W-:-:S07]  /*41a0*/  FADD.FTZ R15, R15, 1 ;  /* 0x3f8000000f0f7421 */ /* 0x001fce0000010000 */
[----:B------:R-:W0:Y:S01]  /*41b0*/  MUFU.RCP R6, R6 ;  /* 0x0000000600067308 */ /* 0x000e220000001000 */
[----:B--2---:R-:W-:-:S07]  /*41c0*/  FADD.FTZ R27, R27, 1 ;  /* 0x3f8000001b1b7421 */ /* 0x004fce0000010000 */
[----:B------:R1:W2:Y:S08]  /*41d0*/  MUFU.RCP R69, R5 ;  /* 0x0000000500457308 */ /* 0x0002b00000001000 */
[----:B------:R2:W-:Y:S01]  /*41e0*/  MUFU.RCP R71, R7 ;  /* 0x0000000700477308 */ /* 0x0005e20000001000 */
[----:B-1----:R-:W-:Y:S02]  /*41f0*/  FMUL.FTZ R5, R62, R67 ;  /* 0x000000433e057220 */ /* 0x002fe40000410000 */
[----:B0-----:R-:W-:-:S02]  /*4200*/  FMUL.FTZ R6, R21, R6 ;  /* 0x0000000615067220 */ /* 0x001fc40000410000 */
[----:B------:R-:W-:-:S03]  /*4210*/  FMUL.FTZ R40, R5, R40 ;  /* 0x0000002805287220 */ /* 0x000fc60000410000 */
[----:B------:R-:W0:Y:S01]  /*4220*/  MUFU.RCP R11, R11 ;  /* 0x0000000b000b7308 */ /* 0x000e220000001000 */
[----:B--2---:R-:W-:-:S04]  /*4230*/  FMUL.FTZ R7, R14, R69 ;  /* 0x000000450e077220 */ /* 0x004fc80000410000 */
[----:B------:R-:W-:-:S03]  /*4240*/  FMUL.FTZ R5, R7, R42 ;  /* 0x0000002a07057220 */ /* 0x000fc60000410000 */
[----:B------:R-:W1:Y:S08]  /*4250*/  MUFU.RCP R75, R16 ;  /* 0x00000010004b7308 */ /* 0x000e700000001000 */
[----:B------:R-:W2:Y:S01]  /*4260*/  MUFU.RCP R13, R13 ;  /* 0x0000000d000d7308 */ /* 0x000ea20000001000 */
[----:B0-----:R-:W-:-:S04]  /*4270*/  FMUL.FTZ R11, R10, R11 ;  /* 0x0000000b0a0b7220 */ /* 0x001fc80000410000 */
[----:B------:R-:W-:-:S03]  /*4280*/  FMUL.FTZ R7, R11, R46 ;  /* 0x0000002e0b077220 */ /* 0x000fc60000410000 */
[----:B------:R0:W3:Y:S08]  /*4290*/  MUFU.RCP R73, R9 ;  /* 0x0000000900497308 */ /* 0x0000f00000001000 */
[----:B------:R-:W4:Y:S01]  /*42a0*/  MUFU.RCP R12, R15 ;  /* 0x0000000f000c7308 */ /* 0x000f220000001000 */
[----:B0-----:R-:W-:Y:S02]  /*42b0*/  FMUL.FTZ R9, R8, R71 ;  /* 0x0000004708097220 */ /* 0x001fe40000410000 */
[----:B------:R-:W-:-:S02]  /*42c0*/  FMUL.FTZ R8, R6, R43 ;  /* 0x0000002b06087220 */ /* 0x000fc40000410000 */
[----:B------:R-:W-:Y:S02]  /*42d0*/  FMUL.FTZ R6, R9, R44 ;  /* 0x0000002c09067220 */ /* 0x000fe40000410000 */
[----:B-1----:R-:W-:Y:S01]  /*42e0*/  FMUL.FTZ R9, R4, R75 ;  /* 0x0000004b04097220 */ /* 0x002fe20000410000 */
[----:B------:R-:W0:Y:S01]  /*42f0*/  MUFU.RCP R17, R17 ;  /* 0x0000001100117308 */ /* 0x000e220000001000 */
[----:B--2---:R-:W-:Y:S01]  /*4300*/  FMUL.FTZ R20, R20, R13 ;  /* 0x0000000d14147220 */ /* 0x004fe20000410000 */
[----:B------:R-:W-:Y:S01]  /*4310*/  F2FP.PACK_AB R5, R8, R5 ;  /* 0x000000050805723e */ /* 0x000fe200000000ff */
[----:B---3--:R-:W-:Y:S02]  /*4320*/  FMUL.FTZ R22, R22, R73 ;  /* 0x0000004916167220 */ /* 0x008fe40000410000 */
[----:B------:R-:W-:Y:S02]  /*4330*/  FMUL.FTZ R41, R20, R41 ;  /* 0x0000002914297220 */ /* 0x000fe40000410000 */
[----:B------:R-:W-:Y:S01]  /*4340*/  FMUL.FTZ R45, R22, R45 ;  /* 0x0000002d162d7220 */ /* 0x000fe20000410000 */
[----:B------:R-:W1:Y:S01]  /*4350*/  MUFU.RCP R19, R19 ;  /* 0x0000001300137308 */ /* 0x000e620000001000 */
[----:B----4-:R-:W-:-:S02]  /*4360*/  FMUL.FTZ R10, R23, R12 ;  /* 0x0000000c170a7220 */ /* 0x010fc40000410000 */
[----:B------:R-:W-:Y:S01]  /*4370*/  FMUL.FTZ R9, R9, R48 ;  /* 0x0000003009097220 */ /* 0x000fe20000410000 */
[----:B------:R-:W-:Y:S01]  /*4380*/  F2FP.PACK_AB R6, R45, R6 ;  /* 0x000000062d06723e */ /* 0x000fe200000000ff */
[----:B------:R-:W-:-:S03]  /*4390*/  FMUL.FTZ R10, R10, R47 ;  /* 0x0000002f0a0a7220 */ /* 0x000fc60000410000 */
[----:B------:R-:W2:Y:S01]  /*43a0*/  MUFU.RCP R58, R58 ;  /* 0x0000003a003a7308 */ /* 0x000ea20000001000 */
[----:B0-----:R-:W-:Y:S01]  /*43b0*/  FMUL.FTZ R24, R24, R17 ;  /* 0x0000001118187220 */ /* 0x001fe20000410000 */
[----:B------:R-:W-:-:S03]  /*43c0*/  F2FP.PACK_AB R7, R10, R7 ;  /* 0x000000070a07723e */ /* 0x000fc600000000ff */
[----:B------:R-:W-:-:S03]  /*43d0*/  FMUL.FTZ R24, R24, R49 ;  /* 0x0000003118187220 */ /* 0x000fc60000410000 */
[----:B------:R-:W0:Y:S01]  /*43e0*/  MUFU.RCP R26, R26 ;  /* 0x0000001a001a7308 */ /* 0x000e220000001000 */
[----:B-1----:R-:W-:Y:S01]  /*43f0*/  FMUL.FTZ R11, R18, R19 ;  /* 0x00000013120b7220 */ /* 0x002fe20000410000 */
[----:B------:R-:W-:-:S03]  /*4400*/  F2FP.PACK_AB R24, R24, R9 ;  /* 0x000000091818723e */ /* 0x000fc600000000ff */
[----:B------:R-:W-:-:S03]  /*4410*/  FMUL.FTZ R11, R11, R50 ;  /* 0x000000320b0b7220 */ /* 0x000fc60000410000 */
[----:B------:R-:W1:Y:S01]  /*4420*/  MUFU.RCP R61, R61 ;  /* 0x0000003d003d7308 */ /* 0x000e620000001000 */
[----:B--2---:R-:W-:-:S04]  /*4430*/  FMUL.FTZ R4, R25, R58 ;  /* 0x0000003a19047220 */ /* 0x004fc80000410000 */
[----:B------:R-:W-:Y:S01]  /*4440*/  FMUL.FTZ R12, R4, R51 ;  /* 0x00000033040c7220 */ /* 0x000fe20000410000 */
[----:B------:R-:W-:Y:S01]  /*4450*/  F2FP.PACK_AB R4, R41, R40 ;  /* 0x000000282904723e */ /* 0x000fe200000000ff */
[----:B------:R-:W-:Y:S01]  /*4460*/  BAR.SYNC.DEFER_BLOCKING 0x0 ;  /* 0x0000000000007b1d */ /* 0x000fe20000010000 */
[----:B0-----:R-:W-:Y:S02]  /*4470*/  FMUL.FTZ R59, R59, R26 ;  /* 0x0000001a3b3b7220 */ /* 0x001fe40000410000 */
[----:B------:R-:W-:Y:S02]  /*4480*/  F2FP.PACK_AB R25, R12, R11 ;  /* 0x0000000b0c19723e */ /* 0x000fe400000000ff */
[----:B------:R-:W-:Y:S01]  /*4490*/  FMUL.FTZ R59, R59, R52 ;  /* 0x000000343b3b7220 */ /* 0x000fe20000410000 */
[----:B------:R-:W0:Y:S01]  /*44a0*/  MUFU.RCP R16, R27 ;  /* 0x0000001b00107308 */ /* 0x000e220000001000 */
[----:B-1----:R-:W-:-:S04]  /*44b0*/  FMUL.FTZ R60, R60, R61 ;  /* 0x0000003d3c3c7220 */ /* 0x002fc80000410000 */
[----:B------:R-:W-:-:S03]  /*44c0*/  FMUL.FTZ R60, R60, R53 ;  /* 0x000000353c3c7220 */ /* 0x000fc60000410000 */
[----:B------:R-:W1:Y:S02]  /*44d0*/  MUFU.RCP R65, R65 ;  /* 0x0000004100417308 */ /* 0x000e640000001000 */
[----:B------:R-:W-:Y:S01]  /*44e0*/  F2FP.PACK_AB R26, R60, R59 ;  /* 0x0000003b3c1a723e */ /* 0x000fe200000000ff */
[----:B0-----:R-:W-:Y:S01]  /*44f0*/  FMUL.FTZ R63, R63, R16 ;  /* 0x000000103f3f7220 */ /* 0x001fe20000410000 */
[----:B------:R0:W-:Y:S01]  /*4500*/  STS.128 [R35], R4 ;  /* 0x0000000423007388 */ /* 0x0001e20000000c00 */
[----:B------:R-:W-:Y:S02]  /*4510*/  IMAD R16, R30, c[0x0][0x210], RZ ;  /* 0x000084001e107a24 */ /* 0x000fe400078e02ff */
[----:B------:R-:W-:Y:S02]  /*4520*/  FMUL.FTZ R63, R63, R54 ;  /* 0x000000363f3f7220 */ /* 0x000fe40000410000 */
[----:B------:R-:W-:Y:S02]  /*4530*/  IMAD R17, R29, c[0x0][0x214], R16 ;  /* 0x000085001d117a24 */ /* 0x000fe400078e0210 */
[----:B-1----:R-:W-:-:S03]  /*4540*/  FMUL.FTZ R64, R64, R65 ;  /* 0x0000004140407220 */ /* 0x002fc60000410000 */
[----:B------:R-:W-:Y:S01]  /*4550*/  IADD3 R57, R57, R17, RZ ;  /* 0x0000001139397210 */ /* 0x000fe20007ffe0ff */
[----:B------:R-:W-:Y:S02]  /*4560*/  FMUL.FTZ R64, R64, R55 ;  /* 0x0000003740407220 */ /* 0x000fe40000410000 */
[----:B------:R-:W-:-:S03]  /*4570*/  IMAD R17, R3, c[0x0][0x218], RZ ;  /* 0x0000860003117a24 */ /* 0x000fc600078e02ff */
[----:B------:R-:W-:Y:S01]  /*4580*/  F2FP.PACK_AB R27, R64, R63 ;  /* 0x0000003f401b723e */ /* 0x000fe200000000ff */
[C---:B------:R-:W-:Y:S02]  /*4590*/  IMAD R17, R0.reuse, c[0x0][0x21c], R17 ;  /* 0x0000870000117a24 */ /* 0x040fe400078e0211 */
[----:B0-----:R-:W-:Y:S02]  /*45a0*/  IMAD.WIDE.U32 R4, R0, c[0x0][0x218], R56 ;  /* 0x0000860000047a25 */ /* 0x001fe400078e0038 */
[----:B------:R-:W-:Y:S01]  /*45b0*/  STS.128 [R35+0x10], R24 ;  /* 0x0000101823007388 */ /* 0x000fe20000000c00 */
[----:B------:R-:W-:-:S06]  /*45c0*/  NOP ;  /* 0x0000000000007918 */ /* 0x000fcc0000000000 */
[----:B------:R-:W0:Y:S01]  /*45d0*/  LDS.128 R8, [R31.X16] ;  /* 0x000000001f087984 */ /* 0x000e22000000cc00 */
[----:B------:R-:W-:Y:S02]  /*45e0*/  IADD3 R5, R5, R17, RZ ;  /* 0x0000001105057210 */ /* 0x000fe40007ffe0ff */
[C---:B------:R-:W-:Y:S01]  /*45f0*/  LEA R6, P0, R4.reuse, c[0x0][0x270], 0x1 ;  /* 0x00009c0004067a11 */ /* 0x040fe200078008ff */
[----:B------:R-:W1:Y:S03]  /*4600*/  LDS.128 R12, [R31.X16+0x200] ;  /* 0x000200001f0c7984 */ /* 0x000e66000000cc00 */
[----:B------:R-:W-:Y:S02]  /*4610*/  LEA.HI.X R7, R4, c[0x0][0x274], R5, 0x1, P0 ;  /* 0x00009d0004077a11 */ /* 0x000fe400000f0c05 */
[----:B------:R-:W-:-:S03]  /*4620*/  ISETP.GE.AND P0, PT, R32, c[0x0][0x174], PT ;  /* 0x00005d0020007a0c */ /* 0x000fc60003f06270 */
[----:B------:R-:W-:-:S05]  /*4630*/  IMAD.WIDE R4, R33, 0x10, R6 ;  /* 0x0000001021047825 */ /* 0x000fca00078e0206 */
[----:B0-----:R0:W-:Y:S04]  /*4640*/  STG.E.128 [R4.64], R8 ;  /* 0x0000000804007986 */ /* 0x0011e8000c101d06 */
[----:B-1----:R0:W-:Y:S01]  /*4650*/  STG.E.128 [R4.64+0x200], R12 ;  /* 0x0002000c04007986 */ /* 0x0021e2000c101d06 */
[----:B------:R-:W-:Y:S01]  /*4660*/  @P0 CALL.REL.NOINC `(.L_x_4443) ;  /* 0x0000001000000944 */ /* 0x000fe20003c00000 */
[----:B------:R-:W-:Y:S05]  /*4670*/  BRA `(.L_x_4444) ;  /* 0xffffbc9000007947 */ /* 0x000fea000383ffff */
.L_x_4443:
[----:B------:R-:W-:Y:S05]  /*4680*/  EXIT ;  /* 0x000000000000794d */ /* 0x000fea0003800000 */
.L_x_4445:
        /* <DEDUP_REMOVED lines=15> */
.L_x_5441:


//--------------------- .text._Z25selective_scan_fwd_kernelI32Selective_Scan_fwd_kernel_traitsILi32ELi16ELi1ELb1ELb0ELb1ELb0EN3c104HalfEfEEv13SSMParamsBase --------------------------
	.section	.text._Z25selective_scan_fwd_kernelI32Selective_Scan_fwd_kernel_traitsILi32ELi16ELi1ELb1ELb0ELb1ELb0EN3c104HalfEfEEv13SSMParamsBase,"ax",@progbits
	.sectioninfo	@"SHI_REGISTERS=128"
	.align	128
        .global         _Z25selective_scan_fwd_kernelI32Selective_Scan_fwd_kernel_traitsILi32ELi16ELi1ELb1ELb0ELb1ELb0EN3c104HalfEfEEv13SSMParamsBase
        .type           _Z25selective_scan_fwd_kernelI32Selective_Scan_fwd_kernel_traitsILi32ELi16ELi1ELb1ELb0ELb1ELb0EN3c104HalfEfEEv13SSMParamsBase,@function
        .size           _Z25selective_scan_fwd_kernelI32Selective_Scan_fwd_kernel_traitsILi32ELi16ELi1ELb1ELb0ELb1ELb0EN3c104HalfEfEEv13SSMParamsBase,(.L_x_5442 - _Z25selective_scan_fwd_kernelI32Selective_Scan_fwd_kernel_traitsILi32ELi16ELi1ELb1ELb0ELb1ELb0EN3c104HalfEfEEv13SSMParamsBase)
        .other          _Z25selective_scan_fwd_kernelI32Selective_Scan_fwd_kernel_traitsILi32ELi16ELi1ELb1ELb0ELb1ELb0EN3c104HalfEfEEv13SSMParamsBase,@"STO_CUDA_ENTRY STV_DEFAULT"
_Z25selective_scan_fwd_kernelI32Selective_Scan_fwd_kernel_traitsILi32ELi16ELi1ELb1ELb0ELb1ELb0EN3c104HalfEfEEv13SSMParamsBase:
.text._Z25selective_scan_fwd_kernelI32Selective_Scan_fwd_kernel_traitsILi32ELi16ELi1ELb1ELb0ELb1ELb0EN3c104HalfEfEEv13SSMParamsBase:
        /* <DEDUP_REMOVED lines=25> */
[----:B0-----:R-:W-:-:S03]  /*0190*/  IABS R2, R30 ;  /* 0x0000001e00027213 */ /* 0x001fc60000000000 */
[----:B------:R0:W5:Y:S01]  /*01a0*/  @P1 LDG.E R27, [R4.64] ;  /* 0x00000004041b1981 */ /* 0x000162000c1e1900 */
[----:B--2---:R-:W-:-:S05]  /*01b0*/  IADD3 R8, RZ, -R7, RZ ;  /* 0x80000007ff087210 */ /* 0x004fca0007ffe0ff */
[----:B------:R-:W-:-:S04]  /*01c0*/  IMAD R11, R8, R9, RZ ;  /* 0x00000009080b7224 */ /* 0x000fc800078e02ff */
[----:B------:R-:W-:-:S06]  /*01d0*/  IMAD.HI.U32 R7, R7, R11, R6 ;  /* 0x0000000b07077227 */ /* 0x000fcc00078e0006 */
[----:B------:R-:W-:-:S05]  /*01e0*/  IMAD.HI.U32 R8, R7, R2, RZ ;  /* 0x0000000207087227 */ /* 0x000fca00078e00ff */
[----:B------:R-:W-:-:S05]  /*01f0*/  IADD3 R0, -R8, RZ, RZ ;  /* 0x000000ff08007210 */ /* 0x000fca0007ffe1ff */
[----:B------:R-:W-:-:S05]  /*0200*/  IMAD R0, R9, R0, R2 ;  /* 0x0000000009007224 */ /* 0x000fca00078e0202 */
[----:B------:R-:W-:Y:S02]  /*0210*/  ISETP.GT.U32.AND P2, PT, R9, R0, PT ;  /* 0x000000000900720c */ /* 0x000fe40003f44070 */
[----:B------:R-:W-:-:S04]  /*0220*/  MOV R3, c[0x0][0x174] ;  /* 0x00005d0000037a02 */ /* 0x000fc80000000f00 */
[----:B------:R-:W-:-:S07]  /*0230*/  ISETP.GE.AND P4, PT, R3, 0x1, PT ;  /* 0x000000010300780c */ /* 0x000fce0003f86270 */
        /* <DEDUP_REMOVED lines=21> */
[----:B------:R-:W-:-:S02]  /*0390*/  IADD3 R7, R7, R15, RZ ;  /* 0x0000000f07077210 */ /* 0x000fc40007ffe0ff */
[----:B------:R-:W-:Y:S02]  /*03a0*/  SHF.R.S32.HI R0, RZ, 0x1f, R8 ;  /* 0x0000001fff007819 */ /* 0x000fe40000011408 */
[----:B------:R-:W-:Y:S01]  /*03b0*/  IADD3 R3, R3, R11, RZ ;  /* 0x0000000b03037210 */ /* 0x000fe20007ffe0ff */
[----:B------:R-:W-:Y:S01]  /*03c0*/  IMAD R11, R29, c[0x0][0x1d8], RZ ;  /* 0x000076001d0b7a24 */ /* 0x000fe200078e02ff */
[----:B------:R-:W-:Y:S01]  /*03d0*/  IADD3 R5, R5, R13, RZ ;  /* 0x0000000d05057210 */ /* 0x000fe20007ffe0ff */
[----:B------:R-:W-:Y:S01]  /*03e0*/  IMAD R13, R29, c[0x0][0x1e8], RZ ;  /* 0x00007a001d0d7a24 */ /* 0x000fe200078e02ff */
[----:B------:R-:W-:Y:S01]  /*03f0*/  MOV R18, RZ ;  /* 0x000000ff00127202 */ /* 0x000fe20000000f00 */
[----:B------:R-:W-:Y:S02]  /*0400*/  IMAD R15, R0, c[0x0][0x1c8], RZ ;  /* 0x00007200000f7a24 */ /* 0x000fe400078e02ff */
[C---:B------:R-:W-:Y:S02]  /*0410*/  IMAD R11, R30.reuse, c[0x0][0x1dc], R11 ;  /* 0x000077001e0b7a24 */ /* 0x040fe400078e020b */
[----:B------:R-:W-:-:S02]  /*0420*/  IMAD R13, R30, c[0x0][0x1ec], R13 ;  /* 0x00007b001e0d7a24 */ /* 0x000fc400078e020d */
        /* <DEDUP_REMOVED lines=15> */
[----:B------:R-:W-:Y:S02]  /*0520*/  LOP3.LUT R25, R0, 0x1f, R9, 0xf8, !PT ;  /* 0x0000001f00197812 */ /* 0x000fe400078ef809 */
[----:B-1----:R-:W-:-:S02]  /*0530*/  LOP3.LUT R16, R9, 0x1f, RZ, 0xc0, !PT ;  /* 0x0000001f09107812 */ /* 0x002fc400078ec0ff */
.L_x_4483:
        /* <DEDUP_REMOVED lines=77> */
.L_x_4447:
[----:B-12---:R-:W-:Y:S05]  /*0a10*/  BSYNC B0 ;  /* 0x0000000000007941 */ /* 0x006fea0003800000 */
.L_x_4446:
        /* <DEDUP_REMOVED lines=36> */
.L_x_4449:
[----:B------:R-:W-:Y:S05]  /*0c60*/  BSYNC B0 ;  /* 0x0000000000007941 */ /* 0x000fea0003800000 */
.L_x_4448:
        /* <DEDUP_REMOVED lines=38> */
.L_x_4451:
[----:B------:R-:W-:Y:S05]  /*0ed0*/  BSYNC B0 ;  /* 0x0000000000007941 */ /* 0x000fea0003800000 */
.L_x_4450:
        /* <DEDUP_REMOVED lines=36> */
.L_x_4453:
[----:B------:R-:W-:Y:S05]  /*1120*/  BSYNC B0 ;  /* 0x0000000000007941 */ /* 0x000fea0003800000 */
.L_x_4452:
        /* <DEDUP_REMOVED lines=42> */
.L_x_4455:
[----:B------:R-:W-:Y:S05]  /*13d0*/  BSYNC B0 ;  /* 0x0000000000007941 */ /* 0x000fea0003800000 */
.L_x_4454:
        /* <DEDUP_REMOVED lines=40> */
.L_x_4457:
[----:B------:R-:W-:Y:S05]  /*1660*/  BSYNC B0 ;  /* 0x0000000000007941 */ /* 0x000fea0003800000 */
.L_x_4456:
        /* <DEDUP_REMOVED lines=42> */
.L_x_4459:
[----:B------:R-:W-:Y:S05]  /*1910*/  BSYNC B0 ;  /* 0x0000000000007941 */ /* 0x000fea0003800000 */
.L_x_4458:
        /* <DEDUP_REMOVED lines=40> */
.L_x_4461:
[----:B------:R-:W-:Y:S05]  /*1ba0*/  BSYNC B0 ;  /* 0x0000000000007941 */ /* 0x000fea0003800000 */
.L_x_4460:
        /* <DEDUP_REMOVED lines=42> */
.L_x_4463:
[----:B------:R-:W-:Y:S05]  /*1e50*/  BSYNC B0 ;  /* 0x0000000000007941 */ /* 0x000fea0003800000 */
.L_x_4462:
        /* <DEDUP_REMOVED lines=40> */
.L_x_4465:
[----:B------:R-:W-:Y:S05]  /*20e0*/  BSYNC B0 ;  /* 0x0000000000007941 */ /* 0x000fea0003800000 */
.L_x_4464:
        /* <DEDUP_REMOVED lines=46> */
.L_x_4467:
[----:B------:R-:W-:Y:S05]  /*23d0*/  BSYNC B0 ;  /* 0x0000000000007941 */ /* 0x000fea0003800000 */
.L_x_4466:
        /* <DEDUP_REMOVED lines=33> */
.L_x_4469:
[----:B------:R-:W-:Y:S05]  /*25f0*/  BSYNC B0 ;  /* 0x0000000000007941 */ /* 0x000fea0003800000 */
.L_x_4468:
        /* <DEDUP_REMOVED lines=33> */
.L_x_4471:
[----:B------:R-:W-:Y:S05]  /*2810*/  BSYNC B0 ;  /* 0x0000000000007941 */ /* 0x000fea0003800000 */
.L_x_4470:
        /* <DEDUP_REMOVED lines=33> */
.L_x_4473:
[----:B------:R-:W-:Y:S05]  /*2a30*/  BSYNC B0 ;  /* 0x0000000000007941 */ /* 0x000fea0003800000 */
.L_x_4472:
        /* <DEDUP_REMOVED lines=33> */
.L_x_4475:
[----:B------:R-:W-:Y:S05]  /*2c50*/  BSYNC B0 ;  /* 0x0000000000007941 */ /* 0x000fea0003800000 */
.L_x_4474:
        /* <DEDUP_REMOVED lines=33> */
.L_x_4477:
[----:B------:R-:W-:Y:S05]  /*2e70*/  BSYNC B0 ;  /* 0x0000000000007941 */ /* 0x000fea0003800000 */
.L_x_4476:
        /* <DEDUP_REMOVED lines=21> */
.L_x_4481:
        /* <DEDUP_REMOVED lines=21> */
[----:B0-----:R-:W-:Y:S02]  /*3120*/  IMAD R15, R29, c[0x0][0x198], RZ ;  /* 0x000066001d0f7a24 */ /* 0x001fe400078e02ff */
[----:B------:R-:W-:-:S04]  /*3130*/  IMAD.WIDE.U32 R2, R30, c[0x0][0x198], RZ ;  /* 0x000066001e027a25 */ /* 0x000fc800078e00ff */
[----:B------:R-:W-:Y:S02]  /*3140*/  IMAD R15, R30, c[0x0][0x19c], R15 ;  /* 0x000067001e0f7a24 */ /* 0x000fe400078e020f */
[----:B-1----:R-:W-:-:S03]  /*3150*/  IMAD R12, R81, c[0x0][0x1a0], RZ ;  /* 0x00006800510c7a24 */ /* 0x002fc600078e02ff */
[----:B------:R-:W-:Y:S01]  /*3160*/  IADD3 R3, R3, R15, RZ ;  /* 0x0000000f03037210 */ /* 0x000fe20007ffe0ff */
[----:B------:R-:W-:-:S04]  /*3170*/  IMAD R13, R79, c[0x0][0x1a4], R12 ;  /* 0x000069004f0d7a24 */ /* 0x000fc800078e020c */
[----:B------:R-:W-:-:S05]  /*3180*/  IMAD.WIDE.U32 R2, R79, c[0x0][0x1a0], R2 ;  /* 0x000068004f027a25 */ /* 0x000fca00078e0002 */
[----:B------:R-:W-:Y:S02]  /*3190*/  IADD3 R3, R3, R13, RZ ;  /* 0x0000000d03037210 */ /* 0x000fe40007ffe0ff */
[----:B------:R-:W-:-:S04]  /*31a0*/  LEA R12, P0, R2, c[0x0][0x228], 0x2 ;  /* 0x00008a00020c7a11 */ /* 0x000fc800078010ff */
[----:B------:R-:W-:Y:S02]  /*31b0*/  LEA.HI.X R13, R2, c[0x0][0x22c], R3, 0x2, P0 ;  /* 0x00008b00020d7a11 */ /* 0x000fe400000f1403 */
[C---:B------:R-:W-:Y:S02]  /*31c0*/  ISETP.GE.AND P0, PT, R24.reuse, 0x1, PT ;  /* 0x000000011800780c */ /* 0x040fe40003f06270 */
        /* <DEDUP_REMOVED lines=9> */
[----:B------:R-:W-:Y:S01]  /*3260*/  FMUL.FTZ R96, R87, R33 ;  /* 0x0000002157607220 */ /* 0x000fe20000410000 */
[----:B------:R-:W1:Y:S08]  /*3270*/  MUFU.EX2 R89, R89 ;  /* 0x0000005900597308 */ /* 0x000e700000000800 */
[----:B------:R-:W2:Y:S01]  /*3280*/  MUFU.EX2 R92, R92 ;  /* 0x0000005c005c7308 */ /* 0x000ea20000000800 */
[----:B---3--:R2:W-:Y:S04]  /*3290*/  STS.128 [R24.X16], R4 ;  /* 0x0000000418007388 */ /* 0x0085e8000000cc00 */
[----:B----4-:R-:W-:Y:S01]  /*32a0*/  STS.128 [R24.X16+0x200], R8 ;  /* 0x0002000818007388 */ /* 0x010fe2000000cc00 */
[----:B0-----:R-:W-:Y:S01]  /*32b0*/  FFMA.FTZ R2, R63, R94, R64 ;  /* 0x0000005e3f027223 */ /* 0x001fe20000010040 */
[----:B------:R-:W-:-:S06]  /*32c0*/  NOP ;  /* 0x0000000000007918 */ /* 0x000fcc0000000000 */
[----:B------:R-:W0:Y:S01]  /*32d0*/  MUFU.EX2 R95, R95 ;  /* 0x0000005f005f7308 */ /* 0x000e220000000800 */
[----:B-1----:R-:W-:Y:S01]  /*32e0*/  FMUL.FTZ R3, R89, R94 ;  /* 0x0000005e59037220 */ /* 0x002fe20000410000 */
[----:B------:R1:W3:Y:S06]  /*32f0*/  LDG.E R88, [R12.64] ;  /* 0x000000040c587981 */ /* 0x0002ec000c1e1900 */
[----:B------:R-:W4:Y:S01]  /*3300*/  MUFU.EX2 R90, R90 ;  /* 0x0000005a005a7308 */ /* 0x000f220000000800 */
[----:B------:R-:W-:Y:S01]  /*3310*/  FMUL.FTZ R93, R87, R32 ;  /* 0x00000020575d7220 */ /* 0x000fe20000410000 */
[----:B------:R-:W-:Y:S01]  /*3320*/  LDS.128 R8, [R0+0x10] ;  /* 0x0000100000087984 */ /* 0x000fe20000000c00 */
[----:B--2---:R-:W-:-:S05]  /*3330*/  FFMA.FTZ R4, R92, R2, R65 ;  /* 0x000000025c047223 */ /* 0x004fca0000010041 */
[----:B------:R-:W2:Y:S01]  /*3340*/  MUFU.EX2 R97, R97 ;  /* 0x0000006100617308 */ /* 0x000ea20000000800 */
[----:B------:R-:W-:Y:S02]  /*3350*/  FMUL.FTZ R2, R92, R3 ;  /* 0x000000035c027220 */ /* 0x000fe40000410000 */
[----:B------:R-:W-:-:S05]  /*3360*/  FMUL.FTZ R86, R87, R31 ;  /* 0x0000001f57567220 */ /* 0x000fca0000410000 */
[----:B------:R-:W5:Y:S01]  /*3370*/  MUFU.EX2 R96, R96 ;  /* 0x0000006000607308 */ /* 0x000f620000000800 */
[C---:B0-----:R-:W-:Y:S02]  /*3380*/  FFMA.FTZ R4, R95.reuse, R4, R66 ;  /* 0x000000045f047223 */ /* 0x041fe40000010042 */
[----:B------:R-:W-:Y:S02]  /*3390*/  FMUL.FTZ R3, R95, R2 ;  /* 0x000000025f037220 */ /* 0x000fe40000410000 */
[----:B------:R-:W-:-:S03]  /*33a0*/  FMUL.FTZ R91, R87, R40 ;  /* 0x00000028575b7220 */ /* 0x000fc60000410000 */
[----:B------:R-:W0:Y:S01]  /*33b0*/  MUFU.EX2 R93, R93 ;  /* 0x0000005d005d7308 */ /* 0x000e220000000800 */
        /* <DEDUP_REMOVED lines=8> */
[C---:B-----5:R-:W-:Y:S02]  /*3440*/  FFMA.FTZ R4, R96.reuse, R4, R69 ;  /* 0x0000000460047223 */ /* 0x060fe40000010045 */
[----:B------:R-:W-:Y:S02]  /*3450*/  FMUL.FTZ R2, R96, R3 ;  /* 0x0000000360027220 */ /* 0x000fe40000410000 */
[----:B------:R-:W-:-:S03]  /*3460*/  FMUL.FTZ R83, R87, R43 ;  /* 0x0000002b57537220 */ /* 0x000fc60000410000 */
        /* <DEDUP_REMOVED lines=14> */
[----:B------:R-:W-:-:S05]  /*3550*/  FMUL.FTZ R2, R84, R3 ;  /* 0x0000000354027220 */ /* 0x000fca0000410000 */
[----:B------:R-:W5:Y:S01]  /*3560*/  MUFU.EX2 R85, R85 ;  /* 0x0000005500557308 */ /* 0x000f620000000800 */
[C---:B0-----:R-:W-:Y:S02]  /*3570*/  FFMA.FTZ R4, R81.reuse, R4, R74 ;  /* 0x0000000451047223 */ /* 0x041fe4000001004a */
[----:B------:R-:W-:-:S05]  /*3580*/  FMUL.FTZ R2, R81, R2 ;  /* 0x0000000251027220 */ /* 0x000fca0000410000 */
[----:B------:R-:W0:Y:S01]  /*3590*/  MUFU.EX2 R87, R87 ;  /* 0x0000005700577308 */ /* 0x000e220000000800 */
[C---:B----4-:R-:W-:Y:S02]  /*35a0*/  FFMA.FTZ R4, R83.reuse, R4, R76 ;  /* 0x0000000453047223 */ /* 0x050fe4000001004c */
[----:B------:R-:W-:Y:S02]  /*35b0*/  FMUL.FTZ R3, R83, R2 ;  /* 0x0000000253037220 */ /* 0x000fe40000410000 */
[C---:B--2---:R-:W-:Y:S02]  /*35c0*/  FFMA.FTZ R4, R82.reuse, R4, R77 ;  /* 0x0000000452047223 */ /* 0x044fe4000001004d */
[----:B------:R-:W-:Y:S02]  /*35d0*/  FMUL.FTZ R2, R82, R3 ;  /* 0x0000000352027220 */ /* 0x000fe40000410000 */
[C---:B-----5:R-:W-:Y:S02]  /*35e0*/  FFMA.FTZ R4, R85.reuse, R4, R78 ;  /* 0x0000000455047223 */ /* 0x060fe4000001004e */
[----:B------:R-:W-:-:S02]  /*35f0*/  FMUL.FTZ R2, R85, R2 ;  /* 0x0000000255027220 */ /* 0x000fc40000410000 */
[C---:B0-----:R-:W-:Y:S02]  /*3600*/  FFMA.FTZ R3, R87.reuse, R4, R80 ;  /* 0x0000000457037223 */ /* 0x041fe40000010050 */
[----:B------:R-:W-:-:S03]  /*3610*/  FMUL.FTZ R2, R87, R2 ;  /* 0x0000000257027220 */ /* 0x000fc60000410000 */
[----:B------:R-:W0:Y:S04]  /*3620*/  SHFL.UP PT, R4, R3, 0x1, RZ ;  /* 0x0420000003047989 */ /* 0x000e2800000e00ff */
[----:B------:R-:W2:Y:S01]  /*3630*/  SHFL.UP PT, R5, R2, 0x1, RZ ;  /* 0x0420000002057989 */ /* 0x000ea200000e00ff */
        /* <DEDUP_REMOVED lines=14> */
[----:B------:R-:W-:-:S04]  /*3720*/  ISETP.NE.AND P0, PT, R16, RZ, PT ;  /* 0x000000ff1000720c */ /* 0x000fc80003f05270 */
[----:B------:R-:W-:Y:S02]  /*3730*/  ISETP.EQ.OR P0, PT, R18, RZ, P0 ;  /* 0x000000ff1200720c */ /* 0x000fe40000702670 */
[----:B-1----:R-:W-:Y:S02]  /*3740*/  MOV R13, RZ ;  /* 0x000000ff000d7202 */ /* 0x002fe40000000f00 */
[----:B------:R-:W-:-:S09]  /*3750*/  MOV R12, 0x3f800000 ;  /* 0x3f800000000c7802 */ /* 0x000fd20000000f00 */
[----:B------:R-:W-:Y:S01]  /*3760*/  @!P0 LDS.64 R12, [R79.X8+0x450] ;  /* 0x000450004f0c8984 */ /* 0x000fe20000008a00 */
[C---:B0-----:R-:W-:Y:S02]  /*3770*/  @P1 FFMA.FTZ R3, R2.reuse, R4, R3 ;  /* 0x0000000402031223 */ /* 0x041fe40000010003 */
[----:B--2---:R-:W-:-:S03]  /*3780*/  @P1 FMUL.FTZ R2, R2, R5 ;  /* 0x0000000502021220 */ /* 0x004fc60000410000 */
[----:B------:R-:W0:Y:S04]  /*3790*/  SHFL.UP PT, R4, R3, 0x10, RZ ;  /* 0x0600000003047989 */ /* 0x000e2800000e00ff */
[----:B------:R-:W1:Y:S01]  /*37a0*/  SHFL.UP PT, R5, R2, 0x10, RZ ;  /* 0x0600000002057989 */ /* 0x000e6200000e00ff */
[C---:B------:R-:W-:Y:S02]  /*37b0*/  ISETP.GE.AND P0, PT, R24.reuse, 0x10, PT ;  /* 0x000000101800780c */ /* 0x040fe40003f06270 */
[----:B------:R-:W-:-:S11]  /*37c0*/  ISETP.NE.AND P1, PT, R24, 0x1f, PT ;  /* 0x0000001f1800780c */ /* 0x000fd60003f25270 */
[C---:B0-----:R-:W-:Y:S02]  /*37d0*/  @P0 FFMA.FTZ R3, R2.reuse, R4, R3 ;  /* 0x0000000402030223 */ /* 0x041fe40000010003 */
[----:B-1----:R-:W-:Y:S02]  /*37e0*/  @P0 FMUL.FTZ R2, R2, R5 ;  /* 0x0000000502020220 */ /* 0x002fe40000410000 */
[----:B------:R-:W-:Y:S04]  /*37f0*/  LDS.128 R4, [R0] ;  /* 0x0000000000047984 */ /* 0x000fe80000000c00 */
[----:B------:R-:W-:Y:S04]  /*3800*/  @!P1 STS.64 [0x430], R2 ;  /* 0x00043002ff009388 */ /* 0x000fe80000000a00 */
[----:B------:R-:W-:Y:S01]  /*3810*/  BAR.SYNC.DEFER_BLOCKING 0x0 ;  /* 0x0000000000007b1d */ /* 0x000fe20000010000 */
[----:B------:R-:W-:-:S13]  /*3820*/  ISETP.NE.AND P2, PT, R24, RZ, PT ;  /* 0x000000ff1800720c */ /* 0x000fda0003f45270 */
        /* <DEDUP_REMOVED lines=8> */
[----:B-1----:R-:W-:Y:S01]  /*38b0*/  @!P2 MOV R100, R13 ;  /* 0x0000000d0064a202 */ /* 0x002fe20000000f00 */
[--C-:B------:R-:W-:Y:S01]  /*38c0*/  HADD2.F32 R103, -RZ, R5.reuse.H0_H0 ;  /* 0x20000005ff677230 */ /* 0x100fe20000004100 */
[----:B--2---:R-:W-:Y:S01]  /*38d0*/  @!P2 MOV R98, R12 ;  /* 0x0000000c0062a202 */ /* 0x004fe20000000f00 */
[----:B------:R-:W-:-:S08]  /*38e0*/  HADD2.F32 R3, -RZ, R5.H1_H1 ;  /* 0x30000005ff037230 */ /* 0x000fd00000004100 */
[----:B------:R-:W-:Y:S01]  /*38f0*/  @P0 FFMA.FTZ R100, R99, R98, R100 ;  /* 0x0000006263640223 */ /* 0x000fe20000010064 */
[----:B------:R-:W-:-:S03]  /*3900*/  ISETP.NE.AND P0, PT, R101, RZ, PT ;  /* 0x000000ff6500720c */ /* 0x000fc60003f05270 */
[----:B------:R-:W-:Y:S01]  /*3910*/  FFMA.FTZ R89, R89, R100, R63 ;  /* 0x0000006459597223 */ /* 0x000fe2000001003f */
[--C-:B------:R-:W-:Y:S02]  /*3920*/  HADD2.F32 R99, -RZ, R4.reuse.H0_H0 ;  /* 0x20000004ff637230 */ /* 0x100fe40000004100 */
[----:B------:R-:W-:Y:S01]  /*3930*/  HADD2.F32 R101, -RZ, R4.H1_H1 ;  /* 0x30000004ff657230 */ /* 0x000fe20000004100 */
[----:B------:R-:W-:Y:S01]  /*3940*/  FFMA.FTZ R4, R94, R89, R64 ;  /* 0x000000595e047223 */ /* 0x000fe20000010040 */
[----:B------:R-:W-:-:S03]  /*3950*/  HADD2.F32 R105, -RZ, R6.H0_H0 ;  /* 0x20000006ff697230 */ /* 0x000fc60000004100 */
[----:B------:R-:W-:Y:S01]  /*3960*/  FFMA.FTZ R5, R92, R4, R65 ;  /* 0x000000045c057223 */ /* 0x000fe20000010041 */
[----:B------:R-:W-:-:S03]  /*3970*/  HADD2.F32 R107, -RZ, R6.H1_H1 ;  /* 0x30000006ff6b7230 */ /* 0x000fc60000004100 */
[----:B------:R-:W-:-:S04]  /*3980*/  FFMA.FTZ R6, R95, R5, R66 ;  /* 0x000000055f067223 */ /* 0x000fc80000010042 */
[----:B------:R-:W-:-:S04]  /*3990*/  FFMA.FTZ R90, R90, R6, R67 ;  /* 0x000000065a5a7223 */ /* 0x000fc80000010043 */
[----:B------:R-:W-:-:S04]  /*39a0*/  FFMA.FTZ R97, R97, R90, R68 ;  /* 0x0000005a61617223 */ /* 0x000fc80000010044 */
[----:B------:R-:W-:-:S04]  /*39b0*/  FFMA.FTZ R95, R96, R97, R69 ;  /* 0x00000061605f7223 */ /* 0x000fc80000010045 */
[----:B------:R-:W-:Y:S01]  /*39c0*/  FFMA.FTZ R93, R93, R95, R70 ;  /* 0x0000005f5d5d7223 */ /* 0x000fe20000010046 */
[----:B------:R-:W-:-:S03]  /*39d0*/  HADD2.F32 R109, -RZ, R7.H0_H0 ;  /* 0x20000007ff6d7230 */ /* 0x000fc60000004100 */
[----:B------:R-:W-:Y:S01]  /*39e0*/  FFMA.FTZ R102, R86, R93, R71 ;  /* 0x0000005d56667223 */ /* 0x000fe20000010047 */
[----:B------:R-:W-:Y:S02]  /*39f0*/  HADD2.F32 R111, -RZ, R7.H1_H1 ;  /* 0x30000007ff6f7230 */ /* 0x000fe40000004100 */
[--C-:B------:R-:W-:Y:S02]  /*3a00*/  HADD2.F32 R113, -RZ, R8.reuse.H0_H0 ;  /* 0x20000008ff717230 */ /* 0x100fe40000004100 */
[----:B------:R-:W-:Y:S02]  /*3a10*/  HADD2.F32 R115, -RZ, R8.H1_H1 ;  /* 0x30000008ff737230 */ /* 0x000fe40000004100 */
[--C-:B------:R-:W-:Y:S02]  /*3a20*/  HADD2.F32 R117, -RZ, R9.reuse.H0_H0 ;  /* 0x20000009ff757230 */ /* 0x100fe40000004100 */
[----:B------:R-:W-:Y:S02]  /*3a30*/  HADD2.F32 R119, -RZ, R9.H1_H1 ;  /* 0x30000009ff777230 */ /* 0x000fe40000004100 */
[----:B------:R-:W-:-:S02]  /*3a40*/  HADD2.F32 R121, -RZ, R10.H0_H0 ;  /* 0x2000000aff797230 */ /* 0x000fc40000004100 */
[----:B------:R-:W-:Y:S02]  /*3a50*/  HADD2.F32 R123, -RZ, R10.H1_H1 ;  /* 0x3000000aff7b7230 */ /* 0x000fe40000004100 */
[--C-:B------:R-:W-:Y:S01]  /*3a60*/  HADD2.F32 R125, -RZ, R11.reuse.H0_H0 ;  /* 0x2000000bff7d7230 */ /* 0x100fe20000004100 */
[----:B------:R-:W-:Y:S01]  /*3a70*/  FFMA.FTZ R91, R91, R102, R72 ;  /* 0x000000665b5b7223 */ /* 0x000fe20000010048 */
[----:B------:R-:W-:Y:S01]  /*3a80*/  HADD2.F32 R2, -RZ, R11.H1_H1 ;  /* 0x3000000bff027230 */ /* 0x000fe20000004100 */
[----:B------:R-:W-:Y:S01]  /*3a90*/  BSSY B0, `(.L_x_4479) ;  /* 0x0000024000007945 */ /* 0x000fe20003800000 */
[-C--:B---3--:R-:W-:Y:S02]  /*3aa0*/  FMUL.FTZ R7, R99, R88.reuse ;  /* 0x0000005863077220 */ /* 0x088fe40000410000 */
        /* <DEDUP_REMOVED lines=14> */
[----:B------:R-:W-:Y:S02]  /*3b90*/  FFMA.FTZ R15, R14, R13, R15 ;  /* 0x0000000d0e0f7223 */ /* 0x000fe4000001000f */
[----:B------:R-:W-:Y:S02]  /*3ba0*/  FMUL.FTZ R88, R2, R88 ;  /* 0x0000005802587220 */ /* 0x000fe40000410000 */
[----:B------:R-:W-:Y:S02]  /*3bb0*/  FFMA.FTZ R84, R84, R91, R73 ;  /* 0x0000005b54547223 */ /* 0x000fe40000010049 */
[----:B------:R-:W-:Y:S01]  /*3bc0*/  FMUL.FTZ R14, R14, R12 ;  /* 0x0000000c0e0e7220 */ /* 0x000fe20000410000 */
        /* <DEDUP_REMOVED lines=16> */
.L_x_4480:
[----:B------:R-:W-:Y:S05]  /*3cd0*/  BSYNC B0 ;  /* 0x0000000000007941 */ /* 0x000fea0003800000 */
.L_x_4479:
[----:B------:R-:W-:Y:S01]  /*3ce0*/  FFMA.FTZ R81, R81, R84, R74 ;  /* 0x0000005451517223 */ /* 0x000fe2000001004a */
[----:B-1----:R-:W-:Y:S01]  /*3cf0*/  IADD3 R79, R79, 0x1, RZ ;  /* 0x000000014f4f7810 */ /* 0x002fe20007ffe0ff */
        /* <DEDUP_REMOVED lines=21> */
[----:B------:R-:W-:Y:S05]  /*3e50*/  @!P0 BRA `(.L_x_4481) ;  /* 0xfffff17000008947 */ /* 0x000fea000383ffff */
.L_x_4478:
        /* <DEDUP_REMOVED lines=39> */
.L_x_4482:
[----:B------:R-:W-:Y:S05]  /*40d0*/  EXIT ;  /* 0x000000000000794d */ /* 0x000fea0003800000 */
.L_x_4484:
        /* <DEDUP_REMOVED lines=10> */
.L_x_5442:


//--------------------- .text._Z25selective_scan_fwd_kernelI32Selective_Scan_fwd_kernel_traitsILi32ELi16ELi1ELb1ELb0ELb1ELb1EN3c104HalfEfEEv13SSMParamsBase --------------------------
	.section	.text._Z25selective_scan_fwd_kernelI32Selective_Scan_fwd_kernel_traitsILi32ELi16ELi1ELb1ELb0ELb1ELb1EN3c104HalfEfEEv13SSMParamsBase,"ax",@progbits
	.sectioninfo	@"SHI_REGISTERS=128"
	.align	128
        .global         _Z25selective_scan_fwd_kernelI32Selective_Scan_fwd_kernel_traitsILi32ELi16ELi1ELb1ELb0ELb1ELb1EN3c104HalfEfEEv13SSMParamsBase
        .type           _Z25selective_scan_fwd_kernelI32Selective_Scan_fwd_kernel_traitsILi32ELi16ELi1ELb1ELb0ELb1ELb1EN3c104HalfEfEEv13SSMParamsBase,@function
        .size           _Z25selective_scan_fwd_kernelI32Selective_Scan_fwd_kernel_traitsILi32ELi16ELi1ELb1ELb0ELb1ELb1EN3c104HalfEfEEv13SSMParamsBase,(.L_x_5443 - _Z25selective_scan_fwd_kernelI32Selective_Scan_fwd_kernel_traitsILi32ELi16ELi1ELb1ELb0ELb1ELb1EN3c104HalfEfEEv13SSMParamsBase)
        .other          _Z25selective_scan_fwd_kernelI32Selective_Scan_fwd_kernel_traitsILi32ELi16ELi1ELb1ELb0ELb1ELb1EN3c104HalfEfEEv13SSMParamsBase,@"STO_CUDA_ENTRY STV_DEFAULT"
_Z25selective_scan_fwd_kernelI32Selective_Scan_fwd_kernel_traitsILi32ELi16ELi1ELb1ELb0ELb1ELb1EN3c104HalfEfEEv13SSMParamsBase:
.text._Z25selective_scan_fwd_kernelI32Selective_Scan_fwd_kernel_traitsILi32ELi16ELi1ELb1ELb0ELb1ELb1EN3c104HalfEfEEv13SSMParamsBase:
        /* <DEDUP_REMOVED lines=55> */
[----:B------:R-:W-:Y:S01]  /*0370*/  IMAD R13, R36, c[0x0][0x1e4], R13 ;  /* 0x00007900240d7a24 */ /* 0x000fe200078e020d */
[----:B------:R-:W1:Y:S01]  /*0380*/  S2R R35, SR_LANEID ;  /* 0x0000000000237919 */ /* 0x000e620000000000 */
        /* <DEDUP_REMOVED lines=27> */
.L_x_4522:
        /* <DEDUP_REMOVED lines=77> */
.L_x_4486:
[----:B-12---:R-:W-:Y:S05]  /*0a10*/  BSYNC B0 ;  /* 0x0000000000007941 */ /* 0x006fea0003800000 */
.L_x_4485:
        /* <DEDUP_REMOVED lines=36> */
.L_x_4488:
[----:B------:R-:W-:Y:S05]  /*0c60*/  BSYNC B0 ;  /* 0x0000000000007941 */ /* 0x000fea0003800000 */
.L_x_4487:
        /* <DEDUP_REMOVED lines=38> */
.L_x_4490:
[----:B------:R-:W-:Y:S05]  /*0ed0*/  BSYNC B0 ;  /* 0x0000000000007941 */ /* 0x000fea0003800000 */
.L_x_4489:
        /* <DEDUP_REMOVED lines=36> */
.L_x_4492:
[----:B------:R-:W-:Y:S05]  /*1120*/  BSYNC B0 ;  /* 0x0000000000007941 */ /* 0x000fea0003800000 */
.L_x_4491:
        /* <DEDUP_REMOVED lines=42> */
.L_x_4494:
[----:B------:R-:W-:Y:S05]  /*13d0*/  BSYNC B0 ;  /* 0x0000000000007941 */ /* 0x000fea0003800000 */
.L_x_4493:
        /* <DEDUP_REMOVED lines=40> */
.L_x_4496:
[----:B------:R-:W-:Y:S05]  /*1660*/  BSYNC B0 ;  /* 0x0000000000007941 */ /* 0x000fea0003800000 */
.L_x_4495:
        /* <DEDUP_REMOVED lines=42> */
.L_x_4498:
[----:B------:R-:W-:Y:S05]  /*1910*/  BSYNC B0 ;  /* 0x0000000000007941 */ /* 0x000fea0003800000 */
.L_x_4497:
        /* <DEDUP_REMOVED lines=40> */
.L_x_4500:
[----:B------:R-:W-:Y:S05]  /*1ba0*/  BSYNC B0 ;  /* 0x0000000000007941 */ /* 0x000fea0003800000 */
.L_x_4499:
        /* <DEDUP_REMOVED lines=42> */
.L_x_4502:
[----:B------:R-:W-:Y:S05]  /*1e50*/  BSYNC B0 ;  /* 0x0000000000007941 */ /* 0x000fea0003800000 */
.L_x_4501:
        /* <DEDUP_REMOVED lines=40> */
.L_x_4504:
[----:B------:R-:W-:Y:S05]  /*20e0*/  BSYNC B0 ;  /* 0x0000000000007941 */ /* 0x000fea0003800000 */
.L_x_4503:
        /* <DEDUP_REMOVED lines=46> */
.L_x_4506:
[----:B------:R-:W-:Y:S05]  /*23d0*/  BSYNC B0 ;  /* 0x0000000000007941 */ /* 0x000fea0003800000 */
.L_x_4505:
        /* <DEDUP_REMOVED lines=33> */
.L_x_4508:
[----:B------:R-:W-:Y:S05]  /*25f0*/  BSYNC B0 ;  /* 0x0000000000007941 */ /* 0x000fea0003800000 */
.L_x_4507:
        /* <DEDUP_REMOVED lines=33> */
.L_x_4510:
[----:B------:R-:W-:Y:S05]  /*2810*/  BSYNC B0 ;  /* 0x0000000000007941 */ /* 0x000fea0003800000 */
.L_x_4509:
        /* <DEDUP_REMOVED lines=33> */
.L_x_4512:
[----:B------:R-:W-:Y:S05]  /*2a30*/  BSYNC B0 ;  /* 0x0000000000007941 */ /* 0x000fea0003800000 */
.L_x_4511:
        /* <DEDUP_REMOVED lines=33> */
.L_x_4514:
[----:B------:R-:W-:Y:S05]  /*2c50*/  BSYNC B0 ;  /* 0x0000000000007941 */ /* 0x000fea0003800000 */
.L_x_4513:
        /* <DEDUP_REMOVED lines=33> */
.L_x_4516:
[----:B------:R-:W-:Y:S05]  /*2e70*/  BSYNC B0 ;  /* 0x0000000000007941 */ /* 0x000fea0003800000 */
.L_x_4515:
        /* <DEDUP_REMOVED lines=21> */
.L_x_4520:
        /* <DEDUP_REMOVED lines=11> */
[----:B------:R-:W-:-:S04]  /*3080*/  IMAD R6, R17, c[0x0][0x1c0], RZ ;  /* 0x0000700011067a24 */ /* 0x000fc800078e02ff */
[----:B------:R-:W2:Y:S01]  /*3090*/  LDG.E R12, [R12.64] ;  /* 0x000000040c0c7981 */ /* 0x000ea2000c1e1900 */
        /* <DEDUP_REMOVED lines=10> */
[----:B0-----:R-:W-:-:S04]  /*3140*/  IMAD R14, R17, c[0x0][0x1a0], RZ ;  /* 0x00006800110e7a24 */ /* 0x001fc800078e02ff */
[----:B------:R-:W-:Y:S01]  /*3150*/  IMAD R15, R79, c[0x0][0x1a4], R14 ;  /* 0x000069004f0f7a24 */ /* 0x000fe200078e020e */
[C---:B------:R-:W-:Y:S02]  /*3160*/  ISETP.GE.AND P1, PT, R35.reuse, 0x8, PT ;  /* 0x000000082300780c */ /* 0x040fe40003f26270 */
[----:B------:R-:W-:Y:S01]  /*3170*/  ISETP.NE.AND P2, PT, R35, RZ, PT ;  /* 0x000000ff2300720c */ /* 0x000fe20003f45270 */
[----:B--2---:R-:W-:Y:S02]  /*3180*/  FMUL.FTZ R16, R12, 1.4426950216293334961 ;  /* 0x3fb8aa3b0c107820 */ /* 0x004fe40000410000 */
[----:B------:R-:W-:-:S04]  /*3190*/  IMAD.WIDE.U32 R12, R40, c[0x0][0x198], RZ ;  /* 0x00006600280c7a25 */ /* 0x000fc800078e00ff */
[C---:B------:R-:W-:Y:S01]  /*31a0*/  FMUL.FTZ R95, R16.reuse, R25 ;  /* 0x00000019105f7220 */ /* 0x040fe20000410000 */
[----:B------:R-:W-:Y:S01]  /*31b0*/  IADD3 R13, R13, R81, RZ ;  /* 0x000000510d0d7210 */ /* 0x000fe20007ffe0ff */
        /* <DEDUP_REMOVED lines=9> */
[----:B---3--:R0:W-:Y:S01]  /*3250*/  STS.128 [R35.X16], R4 ;  /* 0x0000000423007388 */ /* 0x0081e2000000cc00 */
[C---:B------:R-:W-:Y:S02]  /*3260*/  FMUL.FTZ R89, R16.reuse, R18 ;  /* 0x0000001210597220 */ /* 0x040fe40000410000 */
[----:B------:R-:W-:-:S03]  /*3270*/  FMUL.FTZ R88, R16, R27 ;  /* 0x0000001b10587220 */ /* 0x000fc60000410000 */
[----:B------:R-:W2:Y:S01]  /*3280*/  MUFU.EX2 R93, R93 ;  /* 0x0000005d005d7308 */ /* 0x000ea20000000800 */
[----:B------:R-:W-:Y:S01]  /*3290*/  FMUL.FTZ R87, R16, R58 ;  /* 0x0000003a10577220 */ /* 0x000fe20000410000 */
[----:B----4-:R-:W-:Y:S01]  /*32a0*/  STS.128 [R35.X16+0x200], R8 ;  /* 0x0002000823007388 */ /* 0x010fe2000000cc00 */
[----:B------:R-:W-:Y:S01]  /*32b0*/  IMAD.WIDE.U32 R12, R79, c[0x0][0x1a0], R12 ;  /* 0x000068004f0c7a25 */ /* 0x000fe200078e000c */
[----:B------:R-:W-:-:S06]  /*32c0*/  NOP ;  /* 0x0000000000007918 */ /* 0x000fcc0000000000 */
[----:B------:R-:W3:Y:S01]  /*32d0*/  MUFU.EX2 R94, R94 ;  /* 0x0000005e005e7308 */ /* 0x000ee20000000800 */
[----:B------:R-:W-:Y:S01]  /*32e0*/  FMUL.FTZ R82, R16, R59 ;  /* 0x0000003b10527220 */ /* 0x000fe20000410000 */
[----:B------:R-:W-:Y:S01]  /*32f0*/  IADD3 R13, R13, R15, RZ ;  /* 0x0000000f0d0d7210 */ /* 0x000fe20007ffe0ff */
[----:B0-----:R-:W-:Y:S01]  /*3300*/  FFMA.FTZ R4, R64, R95, R65 ;  /* 0x0000005f40047223 */ /* 0x001fe20000010041 */
[----:B------:R-:W-:-:S04]  /*3310*/  LEA R14, P0, R12, c[0x0][0x228], 0x2 ;  /* 0x00008a000c0e7a11 */ /* 0x000fc800078010ff */
[----:B------:R-:W0:Y:S01]  /*3320*/  MUFU.EX2 R91, R91 ;  /* 0x0000005b005b7308 */ /* 0x000e220000000800 */
[----:B-1----:R-:W-:Y:S01]  /*3330*/  FMUL.FTZ R6, R86, R95 ;  /* 0x0000005f56067220 */ /* 0x002fe20000410000 */
[----:B------:R-:W-:Y:S01]  /*3340*/  LEA.HI.X R15, R12, c[0x0][0x22c], R13, 0x2, P0 ;  /* 0x00008b000c0f7a11 */ /* 0x000fe200000f140d */
[C---:B--2---:R-:W-:Y:S01]  /*3350*/  FFMA.FTZ R4, R93.reuse, R4, R66 ;  /* 0x000000045d047223 */ /* 0x044fe20000010042 */
[----:B------:R-:W1:Y:S04]  /*3360*/  LDS.128 R8, [R0+0x10] ;  /* 0x0000100000087984 */ /* 0x000e680000000c00 */
[----:B------:R-:W2:Y:S01]  /*3370*/  MUFU.EX2 R96, R96 ;  /* 0x0000006000607308 */ /* 0x000ea20000000800 */
[----:B------:R-:W-:Y:S01]  /*3380*/  FMUL.FTZ R5, R93, R6 ;  /* 0x000000065d057220 */ /* 0x000fe20000410000 */
[----:B------:R4:W5:Y:S01]  /*3390*/  LDG.E R90, [R14.64] ;  /* 0x000000040e5a7981 */ /* 0x000962000c1e1900 */
[C---:B---3--:R-:W-:Y:S01]  /*33a0*/  FFMA.FTZ R6, R94.reuse, R4, R67 ;  /* 0x000000045e067223 */ /* 0x048fe20000010043 */
[----:B------:R-:W-:Y:S01]  /*33b0*/  ISETP.GE.AND P0, PT, R35, 0x1, PT ;  /* 0x000000012300780c */ /* 0x000fe20003f06270 */
[----:B------:R-:W-:Y:S01]  /*33c0*/  FMUL.FTZ R4, R94, R5 ;  /* 0x000000055e047220 */ /* 0x000fe20000410000 */
[----:B------:R-:W3:Y:S01]  /*33d0*/  S2R R100, SR_TID.X ;  /* 0x0000000000647919 */ /* 0x000ee20000002100 */
[C---:B------:R-:W-:Y:S01]  /*33e0*/  FMUL.FTZ R81, R16.reuse, R60 ;  /* 0x0000003c10517220 */ /* 0x040fe20000410000 */
[----:B------:R-:W3:Y:S01]  /*33f0*/  MUFU.EX2 R97, R97 ;  /* 0x0000006100617308 */ /* 0x000ee20000000800 */
[C---:B0-----:R-:W-:Y:S01]  /*3400*/  FFMA.FTZ R6, R91.reuse, R6, R68 ;  /* 0x000000065b067223 */ /* 0x041fe20000010044 */
[----:B------:R-:W-:Y:S01]  /*3410*/  BSSY B0, `(.L_x_4518) ;  /* 0x000008c000007945 */ /* 0x000fe20003800000 */
[----:B------:R-:W-:Y:S01]  /*3420*/  FMUL.FTZ R5, R91, R4 ;  /* 0x000000045b057220 */ /* 0x000fe20000410000 */
[----:B----4-:R-:W-:Y:S01]  /*3430*/  MOV R15, RZ ;  /* 0x000000ff000f7202 */ /* 0x010fe20000000f00 */
[C---:B------:R-:W-:Y:S01]  /*3440*/  FMUL.FTZ R84, R16.reuse, R61 ;  /* 0x0000003d10547220 */ /* 0x040fe20000410000 */
[----:B------:R-:W-:Y:S01]  /*3450*/  MOV R14, 0x3f800000 ;  /* 0x3f800000000e7802 */ /* 0x000fe20000000f00 */
[----:B------:R-:W-:Y:S01]  /*3460*/  FMUL.FTZ R83, R16, R62 ;  /* 0x0000003e10537220 */ /* 0x000fe20000410000 */
[----:B------:R-:W0:Y:S01]  /*3470*/  MUFU.EX2 R92, R92 ;  /* 0x0000005c005c7308 */ /* 0x000e220000000800 */
[----:B--2---:R-:W-:-:S02]  /*3480*/  FFMA.FTZ R6, R96, R6, R69 ;  /* 0x0000000660067223 */ /* 0x004fc40000010045 */
[----:B------:R-:W-:Y:S02]  /*3490*/  FMUL.FTZ R4, R96, R5 ;  /* 0x0000000560047220 */ /* 0x000fe40000410000 */
[----:B------:R-:W-:-:S03]  /*34a0*/  FMUL.FTZ R85, R16, R63 ;  /* 0x0000003f10557220 */ /* 0x000fc60000410000 */
[----:B------:R-:W2:Y:S01]  /*34b0*/  MUFU.EX2 R89, R89 ;  /* 0x0000005900597308 */ /* 0x000ea20000000800 */
[C---:B---3--:R-:W-:Y:S02]  /*34c0*/  FFMA.FTZ R6, R97.reuse, R6, R70 ;  /* 0x0000000661067223 */ /* 0x048fe40000010046 */
[----:B------:R-:W-:-:S05]  /*34d0*/  FMUL.FTZ R5, R97, R4 ;  /* 0x0000000461057220 */ /* 0x000fca0000410000 */
[----:B------:R-:W3:Y:S01]  /*34e0*/  MUFU.EX2 R88, R88 ;  /* 0x0000005800587308 */ /* 0x000ee20000000800 */
[C---:B0-----:R-:W-:Y:S02]  /*34f0*/  FFMA.FTZ R6, R92.reuse, R6, R71 ;  /* 0x000000065c067223 */ /* 0x041fe40000010047 */
[----:B------:R-:W-:Y:S01]  /*3500*/  FMUL.FTZ R4, R92, R5 ;  /* 0x000000055c047220 */ /* 0x000fe20000410000 */
[--C-:B-1----:R-:W-:Y:S02]  /*3510*/  HADD2.F32 R113, -RZ, R8.reuse.H0_H0 ;  /* 0x20000008ff717230 */ /* 0x102fe40000004100 */
[----:B------:R-:W-:Y:S02]  /*3520*/  HADD2.F32 R115, -RZ, R8.H1_H1 ;  /* 0x30000008ff737230 */ /* 0x000fe40000004100 */
[----:B------:R-:W0:Y:S01]  /*3530*/  MUFU.EX2 R87, R87 ;  /* 0x0000005700577308 */ /* 0x000e220000000800 */
[C---:B--2---:R-:W-:Y:S01]  /*3540*/  FFMA.FTZ R6, R89.reuse, R6, R72 ;  /* 0x0000000659067223 */ /* 0x044fe20000010048 */
[----:B------:R-:W-:Y:S01]  /*3550*/  HADD2.F32 R125, -RZ, R11.H0_H0 ;  /* 0x2000000bff7d7230 */ /* 0x000fe20000004100 */
[----:B------:R-:W-:Y:S01]  /*3560*/  FMUL.FTZ R5, R89, R4 ;  /* 0x0000000459057220 */ /* 0x000fe20000410000 */
[----:B------:R-:W-:-:S02]  /*3570*/  HADD2.F32 R121, -RZ, R10.H0_H0 ;  /* 0x2000000aff797230 */ /* 0x000fc40000004100 */
[----:B------:R-:W-:Y:S02]  /*3580*/  HADD2.F32 R123, -RZ, R10.H1_H1 ;  /* 0x3000000aff7b7230 */ /* 0x000fe40000004100 */
[----:B------:R-:W1:Y:S01]  /*3590*/  MUFU.EX2 R82, R82 ;  /* 0x0000005200527308 */ /* 0x000e620000000800 */
[C---:B---3--:R-:W-:Y:S01]  /*35a0*/  FFMA.FTZ R6, R88.reuse, R6, R73 ;  /* 0x0000000658067223 */ /* 0x048fe20000010049 */
[--C-:B------:R-:W-:Y:S01]  /*35b0*/  HADD2.F32 R117, -RZ, R9.reuse.H0_H0 ;  /* 0x20000009ff757230 */ /* 0x100fe20000004100 */
[----:B------:R-:W-:Y:S01]  /*35c0*/  FMUL.FTZ R4, R88, R5 ;  /* 0x0000000558047220 */ /* 0x000fe20000410000 */
[----:B------:R-:W-:-:S04]  /*35d0*/  HADD2.F32 R119, -RZ, R9.H1_H1 ;  /* 0x30000009ff777230 */ /* 0x000fc80000004100 */
        /* <DEDUP_REMOVED lines=14> */
[C---:B--2---:R-:W-:Y:S02]  /*36c0*/  FFMA.FTZ R13, R85.reuse, R6, R80 ;  /* 0x00000006550d7223 */ /* 0x044fe40000010050 */
        /* <DEDUP_REMOVED lines=20> */
[----:B------:R-:W-:Y:S01]  /*3810*/  ISETP.GE.AND P0, PT, R35, 0x10, PT ;  /* 0x000000102300780c */ /* 0x000fe20003f06270 */
[C---:B0-----:R-:W-:Y:S02]  /*3820*/  @P1 FFMA.FTZ R13, R12.reuse, R4, R13 ;  /* 0x000000040c0d1223 */ /* 0x041fe4000001000d */
[----:B-1----:R-:W-:-:S03]  /*3830*/  @P1 FMUL.FTZ R12, R12, R5 ;  /* 0x000000050c0c1220 */ /* 0x002fc60000410000 */
[----:B------:R-:W0:Y:S01]  /*3840*/  SHFL.UP PT, R4, R13, 0x10, RZ ;  /* 0x060000000d047989 */ /* 0x000e2200000e00ff */
[----:B------:R-:W-:-:S03]  /*3850*/  ISETP.NE.AND P1, PT, R35, 0x1f, PT ;  /* 0x0000001f2300780c */ /* 0x000fc60003f25270 */
[----:B------:R-:W1:Y:S03]  /*3860*/  SHFL.UP PT, R5, R12, 0x10, RZ ;  /* 0x060000000c057989 */ /* 0x000e6600000e00ff */
[C---:B0-----:R-:W-:Y:S02]  /*3870*/  @P0 FFMA.FTZ R13, R12.reuse, R4, R13 ;  /* 0x000000040c0d0223 */ /* 0x041fe4000001000d */
[----:B-1----:R-:W-:-:S03]  /*3880*/  @P0 FMUL.FTZ R12, R12, R5 ;  /* 0x000000050c0c0220 */ /* 0x002fc60000410000 */
[----:B------:R-:W0:Y:S01]  /*3890*/  SHFL.UP PT, R101, R13, 0x1, RZ ;  /* 0x042000000d657989 */ /* 0x000e2200000e00ff */
[----:B------:R-:W-:-:S03]  /*38a0*/  ISETP.NE.AND P0, PT, R100, RZ, PT ;  /* 0x000000ff6400720c */ /* 0x000fc60003f05270 */
[----:B------:R-:W-:Y:S04]  /*38b0*/  LDS.128 R4, [R0] ;  /* 0x0000000000047984 */ /* 0x000fe80000000c00 */
[----:B------:R-:W-:Y:S04]  /*38c0*/  @!P1 STS.64 [0x430], R12 ;  /* 0x0004300cff009388 */ /* 0x000fe80000000a00 */
[----:B------:R-:W-:Y:S06]  /*38d0*/  BAR.SYNC.DEFER_BLOCKING 0x0 ;  /* 0x0000000000007b1d */ /* 0x000fec0000010000 */
[----:B------:R-:W1:Y:S01]  /*38e0*/  SHFL.UP PT, R98, R12, 0x1, RZ ;  /* 0x042000000c627989 */ /* 0x000e6200000e00ff */
[----:B0-----:R-:W-:-:S03]  /*38f0*/  @!P2 MOV R101, R15 ;  /* 0x0000000f0065a202 */ /* 0x001fc60000000f00 */
[----:B------:R-:W-:Y:S04]  /*3900*/  @!P2 STS.64 [0x440], R14 ;  /* 0x0004400eff00a388 */ /* 0x000fe80000000a00 */
[----:B------:R-:W0:Y:S01]  /*3910*/  LDS.64 R16, [0x430] ;  /* 0x00043000ff107984 */ /* 0x000e220000000a00 */
[----:B-1----:R-:W-:-:S03]  /*3920*/  @!P2 MOV R98, R14 ;  /* 0x0000000e0062a202 */ /* 0x002fc60000000f00 */
[----:B------:R-:W-:Y:S01]  /*3930*/  BAR.SYNC.DEFER_BLOCKING 0x0 ;  /* 0x0000000000007b1d */ /* 0x000fe20000010000 */
[--C-:B------:R-:W-:Y:S02]  /*3940*/  HADD2.F32 R105, -RZ, R6.reuse.H0_H0 ;  /* 0x20000006ff697230 */ /* 0x100fe40000004100 */
[----:B------:R-:W-:Y:S02]  /*3950*/  HADD2.F32 R107, -RZ, R6.H1_H1 ;  /* 0x30000006ff6b7230 */ /* 0x000fe40000004100 */
[--C-:B------:R-:W-:Y:S02]  /*3960*/  HADD2.F32 R109, -RZ, R7.reuse.H0_H0 ;  /* 0x20000007ff6d7230 */ /* 0x100fe40000004100 */
[----:B------:R-:W-:Y:S02]  /*3970*/  HADD2.F32 R111, -RZ, R7.H1_H1 ;  /* 0x30000007ff6f7230 */ /* 0x000fe40000004100 */
[--C-:B------:R-:W-:Y:S02]  /*3980*/  HADD2.F32 R103, -RZ, R5.reuse.H0_H0 ;  /* 0x20000005ff677230 */ /* 0x100fe40000004100 */
[----:B------:R-:W-:Y:S01]  /*3990*/  HADD2.F32 R5, -RZ, R5.H1_H1 ;  /* 0x30000005ff057230 */ /* 0x000fe20000004100 */
[----:B-----5:R-:W-:-:S02]  /*39a0*/  FMUL.FTZ R119, R119, R90 ;  /* 0x0000005a77777220 */ /* 0x020fc40000410000 */
[-C--:B------:R-:W-:Y:S02]  /*39b0*/  FMUL.FTZ R12, R103, R90.reuse ;  /* 0x0000005a670c7220 */ /* 0x080fe40000410000 */
[-C--:B------:R-:W-:Y:S02]  /*39c0*/  FMUL.FTZ R102, R121, R90.reuse ;  /* 0x0000005a79667220 */ /* 0x080fe40000410000 */
[----:B------:R-:W-:Y:S01]  /*39d0*/  FMUL.FTZ R123, R123, R90 ;  /* 0x0000005a7b7b7220 */ /* 0x000fe20000410000 */
[----:B------:R-:W1:Y:S01]  /*39e0*/  LDS R99, [0x444] ;  /* 0x00044400ff637984 */ /* 0x000e620000000800 */
[C---:B0-----:R-:W-:Y:S02]  /*39f0*/  FFMA.FTZ R17, R16.reuse, R15, R17 ;  /* 0x0000000f10117223 */ /* 0x041fe40000010011 */
[----:B------:R-:W-:Y:S02]  /*3a00*/  FMUL.FTZ R16, R16, R14 ;  /* 0x0000000e10107220 */ /* 0x000fe40000410000 */
[----:B-1----:R-:W-:Y:S01]  /*3a10*/  @P0 FFMA.FTZ R101, R99, R98, R101 ;  /* 0x0000006263650223 */ /* 0x002fe20000010065 */
[----:B------:R-:W-:Y:S01]  /*3a20*/  HADD2.F32 R99, -RZ, R4.H0_H0 ;  /* 0x20000004ff637230 */ /* 0x000fe20000004100 */
[----:B------:R-:W-:Y:S01]  /*3a30*/  ISETP.NE.AND P0, PT, R100, RZ, PT ;  /* 0x000000ff6400720c */ /* 0x000fe20003f05270 */
[----:B------:R-:W-:-:S02]  /*3a40*/  FMUL.FTZ R98, R113, R90 ;  /* 0x0000005a71627220 */ /* 0x000fc40000410000 */
[----:B------:R-:W-:Y:S01]  /*3a50*/  FFMA.FTZ R86, R86, R101, R64 ;  /* 0x0000006556567223 */ /* 0x000fe20000010040 */
[----:B------:R-:W-:Y:S01]  /*3a60*/  HADD2.F32 R101, -RZ, R4.H1_H1 ;  /* 0x30000004ff657230 */ /* 0x000fe20000004100 */
[----:B------:R-:W-:Y:S01]  /*3a70*/  FMUL.FTZ R9, R99, R90 ;  /* 0x0000005a63097220 */ /* 0x000fe20000410000 */
[----:B------:R-:W-:Y:S01]  /*3a80*/  HADD2.F32 R4, -RZ, R11.H1_H1 ;  /* 0x3000000bff047230 */ /* 0x000fe20000004100 */
[----:B------:R-:W-:Y:S02]  /*3a90*/  FFMA.FTZ R13, R95, R86, R65 ;  /* 0x000000565f0d7223 */ /* 0x000fe40000010041 */
[-C--:B------:R-:W-:Y:S02]  /*3aa0*/  FMUL.FTZ R10, R101, R90.reuse ;  /* 0x0000005a650a7220 */ /* 0x080fe40000410000 */
[----:B------:R-:W-:Y:S02]  /*3ab0*/  FFMA.FTZ R6, R93, R13, R66 ;  /* 0x0000000d5d067223 */ /* 0x000fe40000010042 */
[----:B------:R-:W-:-:S02]  /*3ac0*/  FMUL.FTZ R93, R105, R90 ;  /* 0x0000005a695d7220 */ /* 0x000fc40000410000 */
[----:B------:R-:W-:Y:S02]  /*3ad0*/  FFMA.FTZ R7, R94, R6, R67 ;  /* 0x000000065e077223 */ /* 0x000fe40000010043 */
[-C--:B------:R-:W-:Y:S02]  /*3ae0*/  FMUL.FTZ R95, R107, R90.reuse ;  /* 0x0000005a6b5f7220 */ /* 0x080fe40000410000 */
[----:B------:R-:W-:Y:S02]  /*3af0*/  FFMA.FTZ R8, R91, R7, R68 ;  /* 0x000000075b087223 */ /* 0x000fe40000010044 */
[----:B------:R-:W-:Y:S02]  /*3b00*/  FMUL.FTZ R91, R5, R90 ;  /* 0x0000005a055b7220 */ /* 0x000fe40000410000 */
[----:B------:R-:W-:Y:S02]  /*3b10*/  FFMA.FTZ R11, R96, R8, R69 ;  /* 0x00000008600b7223 */ /* 0x000fe40000010045 */
[----:B------:R-:W-:-:S02]  /*3b20*/  FMUL.FTZ R96, R109, R90 ;  /* 0x0000005a6d607220 */ /* 0x000fc40000410000 */
[----:B------:R-:W-:Y:S02]  /*3b30*/  FFMA.FTZ R94, R97, R11, R70 ;  /* 0x0000000b615e7223 */ /* 0x000fe40000010046 */
[----:B------:R-:W-:Y:S02]  /*3b40*/  FMUL.FTZ R97, R111, R90 ;  /* 0x0000005a6f617220 */ /* 0x000fe40000410000 */
[----:B------:R-:W-:Y:S02]  /*3b50*/  FFMA.FTZ R92, R92, R94, R71 ;  /* 0x0000005e5c5c7223 */ /* 0x000fe40000010047 */
[----:B------:R-:W-:Y:S02]  /*3b60*/  FMUL.FTZ R99, R115, R90 ;  /* 0x0000005a73637220 */ /* 0x000fe40000410000 */
[----:B------:R-:W-:Y:S02]  /*3b70*/  FFMA.FTZ R101, R89, R92, R72 ;  /* 0x0000005c59657223 */ /* 0x000fe40000010048 */
[----:B------:R-:W-:-:S02]  /*3b80*/  FMUL.FTZ R100, R117, R90 ;  /* 0x0000005a75647220 */ /* 0x000fc40000410000 */
[----:B------:R-:W-:Y:S02]  /*3b90*/  FFMA.FTZ R103, R88, R101, R73 ;  /* 0x0000006558677223 */ /* 0x000fe40000010049 */
[-C--:B------:R-:W-:Y:S02]  /*3ba0*/  FMUL.FTZ R88, R125, R90.reuse ;  /* 0x0000005a7d587220 */ /* 0x080fe40000410000 */
[----:B------:R-:W-:Y:S02]  /*3bb0*/  FMUL.FTZ R89, R4, R90 ;  /* 0x0000005a04597220 */ /* 0x000fe40000410000 */
        /* <DEDUP_REMOVED lines=17> */
.L_x_4519:
[----:B------:R-:W-:Y:S05]  /*3cd0*/  BSYNC B0 ;  /* 0x0000000000007941 */ /* 0x000fea0003800000 */
.L_x_4518:
        /* <DEDUP_REMOVED lines=24> */
.L_x_4517:
        /* <DEDUP_REMOVED lines=60> */
[----:B------:R-:W-:Y:S01]  /*4220*/  HADD2.F32 R9, -RZ, R22.H0_H0 ;  /* 0x20000016ff097230 */ /* 0x000fe20000004100 */
[----:B------:R-:W-:Y:S01]  /*4230*/  FMUL.FTZ R5, R21, -1.4426950216293334961 ;  /* 0xbfb8aa3b15057820 */ /* 0x000fe20000410000 */
[--C-:B------:R-:W-:Y:S01]  /*4240*/  HADD2.F32 R64, -RZ, R20.reuse.H0_H0 ;  /* 0x20000014ff407230 */ /* 0x100fe20000004100 */
[----:B------:R-:W-:Y:S01]  /*4250*/  FMUL.FTZ R16, R15, -1.4426950216293334961 ;  /* 0xbfb8aa3b0f107820 */ /* 0x000fe20000410000 */
[----:B------:R-:W-:Y:S01]  /*4260*/  HADD2.F32 R20, -RZ, R20.H1_H1 ;  /* 0x30000014ff147230 */ /* 0x000fe20000004100 */
[----:B------:R-:W-:Y:S01]  /*4270*/  FMUL.FTZ R6, R9, -1.4426950216293334961 ;  /* 0xbfb8aa3b09067820 */ /* 0x000fe20000410000 */
[----:B------:R0:W2:Y:S01]  /*4280*/  MUFU.EX2 R8, R5 ;  /* 0x0000000500087308 */ /* 0x0000a20000000800 */
[----:B------:R-:W-:Y:S01]  /*4290*/  HADD2.F32 R22, -RZ, R22.H1_H1 ;  /* 0x30000016ff167230 */ /* 0x000fe20000004100 */
[----:B------:R-:W-:Y:S01]  /*42a0*/  FMUL.FTZ R12, R64, -1.4426950216293334961 ;  /* 0xbfb8aa3b400c7820 */ /* 0x000fe20000410000 */
[----:B------:R-:W-:Y:S01]  /*42b0*/  HADD2.F32 R23, -RZ, R23.H1_H1 ;  /* 0x30000017ff177230 */ /* 0x000fe20000004100 */
[----:B------:R-:W-:Y:S01]  /*42c0*/  FMUL.FTZ R13, R20, -1.4426950216293334961 ;  /* 0xbfb8aa3b140d7820 */ /* 0x000fe20000410000 */
[----:B-1----:R-:W-:Y:S01]  /*42d0*/  HADD2.F32 R62, -RZ, R26.H1_H1 ;  /* 0x3000001aff3e7230 */ /* 0x002fe20000004100 */
[----:B------:R-:W-:Y:S01]  /*42e0*/  FMUL.FTZ R11, R22, -1.4426950216293334961 ;  /* 0xbfb8aa3b160b7820 */ /* 0x000fe20000410000 */
[----:B------:R-:W-:Y:S01]  /*42f0*/  HADD2.F32 R65, -RZ, R27.H0_H0 ;  /* 0x2000001bff417230 */ /* 0x000fe20000004100 */
[----:B------:R1:W3:Y:S01]  /*4300*/  MUFU.EX2 R10, R6 ;  /* 0x00000006000a7308 */ /* 0x0002e20000000800 */
[----:B0-----:R-:W-:Y:S01]  /*4310*/  HADD2.F32 R5, -RZ, R25.H0_H0 ;  /* 0x20000019ff057230 */ /* 0x001fe20000004100 */
[----:B------:R-:W-:Y:S01]  /*4320*/  FMUL.FTZ R17, R23, -1.4426950216293334961 ;  /* 0xbfb8aa3b17117820 */ /* 0x000fe20000410000 */
[----:B------:R-:W-:Y:S01]  /*4330*/  HADD2.F32 R66, -RZ, R27.H1_H1 ;  /* 0x3000001bff427230 */ /* 0x000fe20000004100 */
[----:B------:R-:W-:Y:S01]  /*4340*/  FMUL.FTZ R63, R62, -1.4426950216293334961 ;  /* 0xbfb8aa3b3e3f7820 */ /* 0x000fe20000410000 */
[----:B------:R-:W-:Y:S01]  /*4350*/  HADD2.F32 R25, -RZ, R25.H1_H1 ;  /* 0x30000019ff197230 */ /* 0x000fe20000004100 */
[----:B------:R-:W-:-:S02]  /*4360*/  FMUL.FTZ R60, R5, -1.4426950216293334961 ;  /* 0xbfb8aa3b053c7820 */ /* 0x000fc40000410000 */
[----:B------:R-:W0:Y:S01]  /*4370*/  MUFU.EX2 R16, R16 ;  /* 0x0000001000107308 */ /* 0x000e220000000800 */
[----:B-1----:R-:W-:Y:S01]  /*4380*/  HADD2.F32 R6, -RZ, R26.H0_H0 ;  /* 0x2000001aff067230 */ /* 0x002fe20000004100 */
[----:B------:R-:W-:Y:S02]  /*4390*/  FMUL.FTZ R27, R65, -1.4426950216293334961 ;  /* 0xbfb8aa3b411b7820 */ /* 0x000fe40000410000 */
[----:B------:R-:W-:Y:S02]  /*43a0*/  FMUL.FTZ R67, R66, -1.4426950216293334961 ;  /* 0xbfb8aa3b42437820 */ /* 0x000fe40000410000 */
[----:B------:R-:W-:Y:S02]  /*43b0*/  FMUL.FTZ R61, R25, -1.4426950216293334961 ;  /* 0xbfb8aa3b193d7820 */ /* 0x000fe40000410000 */
[----:B------:R1:W4:Y:S01]  /*43c0*/  MUFU.EX2 R7, R4 ;  /* 0x0000000400077308 */ /* 0x0003220000000800 */
[----:B------:R-:W-:Y:S02]  /*43d0*/  FMUL.FTZ R26, R6, -1.4426950216293334961 ;  /* 0xbfb8aa3b061a7820 */ /* 0x000fe40000410000 */
[----:B--2---:R-:W-:-:S02]  /*43e0*/  FADD.FTZ R8, R8, 1 ;  /* 0x3f80000008087421 */ /* 0x004fc40000010000 */
[----:B---3--:R-:W-:-:S03]  /*43f0*/  FADD.FTZ R10, R10, 1 ;  /* 0x3f8000000a0a7421 */ /* 0x008fc60000010000 */
[----:B------:R-:W2:Y:S01]  /*4400*/  MUFU.EX2 R13, R13 ;  /* 0x0000000d000d7308 */ /* 0x000ea20000000800 */
[--C-:B-1----:R-:W-:Y:S01]  /*4410*/  HADD2.F32 R4, -RZ, R24.reuse.H0_H0 ;  /* 0x20000018ff047230 */ /* 0x102fe20000004100 */
[----:B0-----:R-:W-:Y:S01]  /*4420*/  FADD.FTZ R16, R16, 1 ;  /* 0x3f80000010107421 */ /* 0x001fe20000010000 */
[----:B------:R-:W-:-:S03]  /*4430*/  HADD2.F32 R24, -RZ, R24.H1_H1 ;  /* 0x30000018ff187230 */ /* 0x000fc60000004100 */
[----:B------:R-:W-:Y:S02]  /*4440*/  FMUL.FTZ R18, R4, -1.4426950216293334961 ;  /* 0xbfb8aa3b04127820 */ /* 0x000fe40000410000 */
[----:B------:R-:W-:Y:S01]  /*4450*/  FMUL.FTZ R19, R24, -1.4426950216293334961 ;  /* 0xbfb8aa3b18137820 */ /* 0x000fe20000410000 */
[----:B------:R-:W0:Y:S01]  /*4460*/  MUFU.EX2 R12, R12 ;  /* 0x0000000c000c7308 */ /* 0x000e220000000800 */
[----:B----4-:R-:W-:Y:S02]  /*4470*/  FADD.FTZ R7, R7, 1 ;  /* 0x3f80000007077421 */ /* 0x010fe40000010000 */
[----:B--2---:R-:W-:-:S05]  /*4480*/  FADD.FTZ R13, R13, 1 ;  /* 0x3f8000000d0d7421 */ /* 0x004fca0000010000 */
        /* <DEDUP_REMOVED lines=26> */
[----:B------:R-:W-:Y:S01]  /*4630*/  MUFU.RCP R13, R13 ;  /* 0x0000000d000d7308 */ /* 0x000fe20000001000 */
[----:B0-----:R-:W-:-:S04]  /*4640*/  FMUL.FTZ R8, R9, R10 ;  /* 0x0000000a09087220 */ /* 0x001fc80000410000 */
[----:B------:R-:W-:-:S03]  /*4650*/  FMUL.FTZ R8, R8, R45 ;  /* 0x0000002d08087220 */ /* 0x000fc60000410000 */
[----:B------:R-:W0:Y:S01]  /*4660*/  MUFU.RCP R69, R12 ;  /* 0x0000000c00457308 */ /* 0x000e220000001000 */
[----:B-1----:R-:W-:-:S07]  /*4670*/  FMUL.FTZ R10, R15, R16 ;  /* 0x000000100f0a7220 */ /* 0x002fce0000410000 */
[----:B------:R-:W1:Y:S08]  /*4680*/  MUFU.RCP R12, R17 ;  /* 0x00000011000c7308 */ /* 0x000e700000001000 */
        /* <DEDUP_REMOVED lines=12> */
[----:B---3--:R-:W-:Y:S02]  /*4750*/  FMUL.FTZ R14, R14, R71 ;  /* 0x000000470e0e7220 */ /* 0x008fe40000410000 */
[----:B------:R-:W-:Y:S01]  /*4760*/  FMUL.FTZ R49, R4, R49 ;  /* 0x0000003104317220 */ /* 0x000fe20000410000 */
[----:B------:R-:W-:Y:S01]  /*4770*/  F2FP.PACK_AB R7, R48, R7 ;  /* 0x000000073007723e */ /* 0x000fe200000000ff */
[----:B------:R-:W-:Y:S01]  /*4780*/  FMUL.FTZ R14, R14, R43 ;  /* 0x0000002b0e0e7220 */ /* 0x000fe20000410000 */
[----:B------:R-:W-:-:S02]  /*4790*/  F2FP.PACK_AB R4, R9, R64 ;  /* 0x000000400904723e */ /* 0x000fc400000000ff */
        /* <DEDUP_REMOVED lines=15> */
[----:B------:R-:W-:Y:S03]  /*4890*/  BAR.SYNC.DEFER_BLOCKING 0x0 ;  /* 0x0000000000007b1d */ /* 0x000fe60000010000 */
[----:B------:R-:W-:-:S03]  /*48a0*/  FMUL.FTZ R50, R13, R50 ;  /* 0x000000320d327220 */ /* 0x000fc60000410000 */
[----:B------:R-:W0:Y:S01]  /*48b0*/  MUFU.RCP R63, R63 ;  /* 0x0000003f003f7308 */ /* 0x000e220000001000 */
[----:B--2---:R-:W-:Y:S01]  /*48c0*/  FMUL.FTZ R25, R25, R68 ;  /* 0x0000004419197220 */ /* 0x004fe20000410000 */
[----:B------:R-:W-:-:S03]  /*48d0*/  F2FP.PACK_AB R12, R50, R49 ;  /* 0x00000031320c723e */ /* 0x000fc600000000ff */
[----:B------:R-:W-:Y:S02]  /*48e0*/  FMUL.FTZ R25, R25, R52 ;  /* 0x0000003419197220 */ /* 0x000fe40000410000 */
[----:B-1----:R-:W-:-:S03]  /*48f0*/  FMUL.FTZ R6, R6, R75 ;  /* 0x0000004b06067220 */ /* 0x002fc60000410000 */
[----:B------:R-:W-:Y:S01]  /*4900*/  F2FP.PACK_AB R13, R25, R10 ;  /* 0x0000000a190d723e */ /* 0x000fe200000000ff */
[----:B------:R-:W-:Y:S01]  /*4910*/  FMUL.FTZ R53, R6, R53 ;  /* 0x0000003506357220 */ /* 0x000fe20000410000 */
[----:B------:R-:W-:Y:S01]  /*4920*/  F2FP.PACK_AB R6, R11, R8 ;  /* 0x000000080b06723e */ /* 0x000fe200000000ff */
[----:B0-----:R-:W-:-:S04]  /*4930*/  FMUL.FTZ R5, R62, R63 ;  /* 0x0000003f3e057220 */ /* 0x001fc80000410000 */
[----:B------:R-:W-:Y:S01]  /*4940*/  FMUL.FTZ R54, R5, R54 ;  /* 0x0000003605367220 */ /* 0x000fe20000410000 */
[----:B------:R-:W-:Y:S01]  /*4950*/  F2FP.PACK_AB R5, R21, R14 ;  /* 0x0000000e1505723e */ /* 0x000fe200000000ff */
[----:B------:R-:W-:-:S03]  /*4960*/  IMAD R21, R57, c[0x0][0x210], RZ ;  /* 0x0000840039157a24 */ /* 0x000fc600078e02ff */
[----:B------:R-:W-:Y:S01]  /*4970*/  F2FP.PACK_AB R14, R54, R53 ;  /* 0x00000035360e723e */ /* 0x000fe200000000ff */
[----:B------:R0:W-:Y:S01]  /*4980*/  STS.128 [R0], R4 ;  /* 0x0000000400007388 */ /* 0x0001e20000000c00 */
[----:B------:R-:W-:-:S03]  /*4990*/  IMAD R21, R36, c[0x0][0x214], R21 ;  /* 0x0000850024157a24 */ /* 0x000fc600078e0215 */
[----:B------:R-:W-:Y:S01]  /*49a0*/  STS.128 [R0+0x10], R12 ;  /* 0x0000100c00007388 */ /* 0x000fe20000000c00 */
[----:B------:R-:W-:-:S06]  /*49b0*/  NOP ;  /* 0x0000000000007918 */ /* 0x000fcc0000000000 */
[----:B------:R-:W1:Y:S01]  /*49c0*/  LDS.128 R8, [R35.X16] ;  /* 0x0000000023087984 */ /* 0x000e62000000cc00 */
[----:B------:R-:W-:Y:S01]  /*49d0*/  IADD3 R59, R59, R21, RZ ;  /* 0x000000153b3b7210 */ /* 0x000fe20007ffe0ff */
[----:B------:R-:W-:Y:S02]  /*49e0*/  IMAD R21, R39, c[0x0][0x218], RZ ;  /* 0x0000860027157a24 */ /* 0x000fe400078e02ff */
[----:B------:R-:W2:Y:S02]  /*49f0*/  LDS.128 R16, [R35.X16+0x200] ;  /* 0x0002000023107984 */ /* 0x000ea4000000cc00 */
[C---:B------:R-:W-:Y:S02]  /*4a00*/  IMAD R21, R40.reuse, c[0x0][0x21c], R21 ;  /* 0x0000870028157a24 */ /* 0x040fe400078e0215 */
        /* <DEDUP_REMOVED lines=10> */
.L_x_4521:
[----:B------:R-:W-:Y:S05]  /*4ab0*/  EXIT ;  /* 0x000000000000794d */ /* 0x000fea0003800000 */
.L_x_4523:
        /* <DEDUP_REMOVED lines=12> */
.L_x_5443:


//--------------------- .text._Z25selective_scan_fwd_kernelI32Selective_Scan_fwd_kernel_traitsILi32ELi16ELi1ELb1ELb1ELb0ELb0EN3c104HalfEfEEv13SSMParamsBase --------------------------
	.section	.text._Z25selective_scan_fwd_kernelI32Selective_Scan_fwd_kernel_traitsILi32ELi16ELi1ELb1ELb1ELb0ELb0EN3c104HalfEfEEv13SSMParamsBase,"ax",@progbits
	.sectioninfo	@"SHI_REGISTERS=112"
	.align	128
        .global         _Z25selective_scan_fwd_kernelI32Selective_Scan_fwd_kernel_traitsILi32ELi16ELi1ELb1ELb1ELb0ELb0EN3c104HalfEfEEv13SSMParamsBase
        .type           _Z25selective_scan_fwd_kernelI32Selective_Scan_fwd_kernel_traitsILi32ELi16ELi1ELb1ELb1ELb0ELb0EN3c104HalfEfEEv13SSMParamsBase,@function
        .size           _Z25selective_scan_fwd_kernelI32Selective_Scan_fwd_kernel_traitsILi32ELi16ELi1ELb1ELb1ELb0ELb0EN3c104HalfEfEEv13SSMParamsBase,(.L_x_5444 - _Z25selective_scan_fwd_kernelI32Selective_Scan_fwd_kernel_traitsILi32ELi16ELi1ELb1ELb1ELb0ELb0EN3c104HalfEfEEv13SSMParamsBase)
        .other          _Z25selective_scan_fwd_kernelI32Selective_Scan_fwd_kernel_traitsILi32ELi16ELi1ELb1ELb1ELb0ELb0EN3c104HalfEfEEv13SSMParamsBase,@"STO_CUDA_ENTRY STV_DEFAULT"
_Z25selective_scan_fwd_kernelI32Selective_Scan_fwd_kernel_traitsILi32ELi16ELi1ELb1ELb1ELb0ELb0EN3c104HalfEfEEv13SSMParamsBase:
.text._Z25selective_scan_fwd_kernelI32Selective_Scan_fwd_kernel_traitsILi32ELi16ELi1ELb1ELb1ELb0ELb0EN3c104HalfEfEEv13SSMParamsBase:
        /* <DEDUP_REMOVED lines=84> */
.L_x_4561:
        /* <DEDUP_REMOVED lines=77> */
.L_x_4525:
[----:B-12---:R-:W-:Y:S05]  /*0a10*/  BSYNC B0 ;  /* 0x0000000000007941 */ /* 0x006fea0003800000 */
.L_x_4524:
        /* <DEDUP_REMOVED lines=36> */
.L_x_4527:
[----:B------:R-:W-:Y:S05]  /*0c60*/  BSYNC B0 ;  /* 0x0000000000007941 */ /* 0x000fea0003800000 */
.L_x_4526:
        /* <DEDUP_REMOVED lines=38> */
.L_x_4529:
[----:B------:R-:W-:Y:S05]  /*0ed0*/  BSYNC B0 ;  /* 0x0000000000007941 */ /* 0x000fea0003800000 */
.L_x_4528:
        /* <DEDUP_REMOVED lines=36> */
.L_x_4531:
[----:B------:R-:W-:Y:S05]  /*1120*/  BSYNC B0 ;  /* 0x0000000000007941 */ /* 0x000fea0003800000 */
.L_x_4530:
        /* <DEDUP_REMOVED lines=38> */
.L_x_4533:
[----:B------:R-:W-:Y:S05]  /*1390*/  BSYNC B0 ;  /* 0x0000000000007941 */ /* 0x000fea0003800000 */
.L_x_4532:
        /* <DEDUP_REMOVED lines=36> */
.L_x_4535:
[----:B------:R-:W-:Y:S05]  /*15e0*/  BSYNC B0 ;  /* 0x0000000000007941 */ /* 0x000fea0003800000 */
.L_x_4534:
        /* <DEDUP_REMOVED lines=38> */
.L_x_4537:
[----:B------:R-:W-:Y:S05]  /*1850*/  BSYNC B0 ;  /* 0x0000000000007941 */ /* 0x000fea0003800000 */
.L_x_4536:
        /* <DEDUP_REMOVED lines=37> */
.L_x_4539:
[----:B------:R-:W-:Y:S05]  /*1ab0*/  BSYNC B0 ;  /* 0x0000000000007941 */ /* 0x000fea0003800000 */
.L_x_4538:
[----:B------:R-:W-:Y:S01]  /*1ac0*/  ISETP.EQ.OR P3, PT, RZ, UR6, P3 ;  /* 0x00000006ff007c0c */ /* 0x000fe20009f62670 */
[----:B------:R-:W-:Y:S01]  /*1ad0*/  BSSY B0, `(.L_x_4540) ;  /* 0x0000029000007945 */ /* 0x000fe20003800000 */
[----:B------:R-:W-:Y:S01]  /*1ae0*/  HADD2.F32 R69, -RZ, R13.H0_H0 ;  /* 0x2000000dff457230 */ /* 0x000fe20000004100 */
[----:B------:R-:W-:Y:S01]  /*1af0*/  FSETP.GTU.FTZ.AND P5, PT, R44, 20, PT ;  /* 0x41a000002c00780b */ /* 0x000fe20003fbc000 */
[----:B------:R-:W-:Y:S01]  /*1b00*/  HADD2.F32 R6, -RZ, R7.H1_H1 ;  /* 0x30000007ff067230 */ /* 0x000fe20000004100 */
        /* <DEDUP_REMOVED lines=37> */
.L_x_4541:
[----:B------:R-:W-:Y:S05]  /*1d60*/  BSYNC B0 ;  /* 0x0000000000007941 */ /* 0x000fea0003800000 */
.L_x_4540:
        /* <DEDUP_REMOVED lines=40> */
.L_x_4543:
[----:B------:R-:W-:Y:S05]  /*1ff0*/  BSYNC B0 ;  /* 0x0000000000007941 */ /* 0x000fea0003800000 */
.L_x_4542:
        /* <DEDUP_REMOVED lines=46> */
.L_x_4545:
[----:B------:R-:W-:Y:S05]  /*22e0*/  BSYNC B0 ;  /* 0x0000000000007941 */ /* 0x000fea0003800000 */
.L_x_4544:
        /* <DEDUP_REMOVED lines=33> */
.L_x_4547:
[----:B------:R-:W-:Y:S05]  /*2500*/  BSYNC B0 ;  /* 0x0000000000007941 */ /* 0x000fea0003800000 */
.L_x_4546:
        /* <DEDUP_REMOVED lines=33> */
.L_x_4549:
[----:B------:R-:W-:Y:S05]  /*2720*/  BSYNC B0 ;  /* 0x0000000000007941 */ /* 0x000fea0003800000 */
.L_x_4548:
        /* <DEDUP_REMOVED lines=33> */
.L_x_4551:
[----:B------:R-:W-:Y:S05]  /*2940*/  BSYNC B0 ;  /* 0x0000000000007941 */ /* 0x000fea0003800000 */
.L_x_4550:
        /* <DEDUP_REMOVED lines=33> */
.L_x_4553:
[----:B------:R-:W-:Y:S05]  /*2b60*/  BSYNC B0 ;  /* 0x0000000000007941 */ /* 0x000fea0003800000 */
.L_x_4552:
        /* <DEDUP_REMOVED lines=33> */
.L_x_4555:
[----:B------:R-:W-:Y:S05]  /*2d80*/  BSYNC B0 ;  /* 0x0000000000007941 */ /* 0x000fea0003800000 */
.L_x_4554:
        /* <DEDUP_REMOVED lines=36> */
.L_x_4559:
        /* <DEDUP_REMOVED lines=8> */
[----:B------:R-:W-:-:S05]  /*3050*/  IMAD.WIDE.U32 R4, R79, c[0x0][0x188], R2 ;  /* 0x000062004f047a25 */ /* 0x000fca00078e0002 */
[----:B------:R-:W-:Y:S01]  /*3060*/  IADD3 R3, R5, R7, RZ ;  /* 0x0000000705037210 */ /* 0x000fe20007ffe0ff */
[----:B------:R-:W-:Y:S01]  /*3070*/  IMAD R7, R79, c[0x0][0x1a4], R6 ;  /* 0x000069004f077a24 */ /* 0x000fe200078e0206 */
[----:B------:R-:W-:-:S04]  /*3080*/  LEA R2, P0, R4, c[0x0][0x220], 0x2 ;  /* 0x0000880004027a11 */ /* 0x000fc800078010ff */
[----:B------:R-:W-:Y:S01]  /*3090*/  LEA.HI.X R3, R4, c[0x0][0x224], R3, 0x2, P0 ;  /* 0x0000890004037a11 */ /* 0x000fe200000f1403 */
[----:B------:R-:W-:-:S04]  /*30a0*/  IMAD.WIDE.U32 R4, R79, c[0x0][0x1a0], RZ ;  /* 0x000068004f047a25 */ /* 0x000fc800078e00ff */
[----:B------:R-:W2:Y:S01]  /*30b0*/  LDG.E R2, [R2.64] ;  /* 0x0000000402027981 */ /* 0x000ea2000c1e1900 */
[----:B------:R-:W-:Y:S02]  /*30c0*/  LEA R6, P0, R4, R19, 0x1 ;  /* 0x0000001304067211 */ /* 0x000fe400078008ff */
[----:B------:R-:W-:-:S04]  /*30d0*/  IADD3 R5, R5, R7, RZ ;  /* 0x0000000705057210 */ /* 0x000fc80007ffe0ff */
[----:B------:R-:W-:-:S05]  /*30e0*/  LEA.HI.X R7, R4, R17, R5, 0x1, P0 ;  /* 0x0000001104077211 */ /* 0x000fca00000f0c05 */
[----:B------:R-:W-:-:S05]  /*30f0*/  IMAD.WIDE R4, R25, 0x10, R6 ;  /* 0x0000001019047825 */ /* 0x000fca00078e0206 */
[----:B------:R-:W3:Y:S04]  /*3100*/  LDG.E.128 R8, [R4.64] ;  /* 0x0000000404087981 */ /* 0x000ee8000c1e1d00 */
[----:B------:R-:W4:Y:S01]  /*3110*/  LDG.E.128 R12, [R4.64+0x200] ;  /* 0x00020004040c7981 */ /* 0x000f22000c1e1d00 */
[----:B------:R-:W-:-:S04]  /*3120*/  IMAD R89, R29, c[0x0][0x1b8], RZ ;  /* 0x00006e001d597a24 */ /* 0x000fc800078e02ff */
        /* <DEDUP_REMOVED lines=9> */
[----:B------:R-:W-:Y:S01]  /*31c0*/  MUFU.EX2 R82, R82 ;  /* 0x0000005200527308 */ /* 0x000fe20000000800 */
[C---:B------:R-:W-:Y:S02]  /*31d0*/  FMUL.FTZ R85, R90.reuse, R36 ;  /* 0x000000245a557220 */ /* 0x040fe40000410000 */
[C---:B------:R-:W-:Y:S01]  /*31e0*/  FMUL.FTZ R84, R90.reuse, R35 ;  /* 0x000000235a547220 */ /* 0x040fe20000410000 */
[----:B---3--:R0:W-:Y:S01]  /*31f0*/  STS.128 [R24.X16], R8 ;  /* 0x0000000818007388 */ /* 0x0081e2000000cc00 */
[----:B------:R-:W-:-:S03]  /*3200*/  FMUL.FTZ R86, R90, R34 ;  /* 0x000000225a567220 */ /* 0x000fc60000410000 */
[----:B------:R-:W1:Y:S01]  /*3210*/  MUFU.EX2 R81, R81 ;  /* 0x0000005100517308 */ /* 0x000e620000000800 */
[----:B----4-:R2:W-:Y:S01]  /*3220*/  STS.128 [R24.X16+0x200], R12 ;  /* 0x0002000c18007388 */ /* 0x0105e2000000cc00 */
[----:B------:R-:W-:-:S06]  /*3230*/  NOP ;  /* 0x0000000000007918 */ /* 0x000fcc0000000000 */
[----:B------:R-:W3:Y:S01]  /*3240*/  LDS.128 R4, [R0] ;  /* 0x0000000000047984 */ /* 0x000ee20000000c00 */
[----:B------:R-:W4:Y:S01]  /*3250*/  MUFU.EX2 R83, R83 ;  /* 0x0000005300537308 */ /* 0x000f220000000800 */
[----:B------:R-:W-:-:S04]  /*3260*/  IMAD.WIDE.U32 R2, R79, c[0x0][0x1c0], R2 ;  /* 0x000070004f027a25 */ /* 0x000fc800078e0002 */
[----:B0-----:R-:W-:Y:S02]  /*3270*/  IMAD R8, R87, c[0x0][0x1c0], RZ ;  /* 0x0000700057087a24 */ /* 0x001fe400078e02ff */
[----:B------:R-:W-:Y:S01]  /*3280*/  FMUL.FTZ R88, R90, R40 ;  /* 0x000000285a587220 */ /* 0x000fe20000410000 */
[----:B------:R-:W0:Y:S01]  /*3290*/  MUFU.EX2 R85, R85 ;  /* 0x0000005500557308 */ /* 0x000e220000000800 */
[----:B--2---:R-:W-:Y:S01]  /*32a0*/  IMAD R13, R79, c[0x0][0x1c4], R8 ;  /* 0x000071004f0d7a24 */ /* 0x004fe200078e0208 */
[----:B------:R-:W-:Y:S01]  /*32b0*/  LEA R12, P0, R2, c[0x0][0x230], 0x2 ;  /* 0x00008c00020c7a11 */ /* 0x000fe200078010ff */
[----:B------:R-:W2:Y:S01]  /*32c0*/  LDS.128 R8, [R0+0x10] ;  /* 0x0000100000087984 */ /* 0x000ea20000000c00 */
[----:B------:R-:W-:-:S04]  /*32d0*/  FMUL.FTZ R14, R90, R33 ;  /* 0x000000215a0e7220 */ /* 0x000fc80000410000 */
[----:B------:R-:W0:Y:S01]  /*32e0*/  MUFU.EX2 R84, R84 ;  /* 0x0000005400547308 */ /* 0x000e220000000800 */
[----:B-1----:R-:W-:Y:S01]  /*32f0*/  FMUL.FTZ R100, R81, R82 ;  /* 0x0000005251647220 */ /* 0x002fe20000410000 */
[----:B------:R-:W-:Y:S01]  /*3300*/  IADD3 R3, R3, R13, RZ ;  /* 0x0000000d03037210 */ /* 0x000fe20007ffe0ff */
[----:B------:R-:W-:-:S05]  /*3310*/  FMUL.FTZ R87, R90, R32 ;  /* 0x000000205a577220 */ /* 0x000fca0000410000 */
[----:B------:R-:W1:Y:S01]  /*3320*/  MUFU.EX2 R86, R86 ;  /* 0x0000005600567308 */ /* 0x000e620000000800 */
[----:B------:R-:W-:Y:S01]  /*3330*/  FMUL.FTZ R15, R90, R31 ;  /* 0x0000001f5a0f7220 */ /* 0x000fe20000410000 */
[----:B------:R-:W-:Y:S01]  /*3340*/  LEA.HI.X R13, R2, c[0x0][0x234], R3, 0x2, P0 ;  /* 0x00008d00020d7a11 */ /* 0x000fe200000f1403 */
[----:B---3--:R-:W-:-:S05]  /*3350*/  HADD2.F32 R91, -RZ, R4.H0_H0 ;  /* 0x20000004ff5b7230 */ /* 0x008fca0000004100 */
[----:B------:R-:W3:Y:S01]  /*3360*/  MUFU.EX2 R14, R14 ;  /* 0x0000000e000e7308 */ /* 0x000ee20000000800 */
[----:B------:R-:W-:Y:S02]  /*3370*/  HADD2.F32 R4, -RZ, R4.H1_H1 ;  /* 0x30000004ff047230 */ /* 0x000fe40000004100 */
[--C-:B------:R-:W-:Y:S01]  /*3380*/  HADD2.F32 R92, -RZ, R5.reuse.H0_H0 ;  /* 0x20000005ff5c7230 */ /* 0x100fe20000004100 */
[----:B------:R-:W-:Y:S01]  /*3390*/  FMUL.FTZ R91, R70, R91 ;  /* 0x0000005b465b7220 */ /* 0x000fe20000410000 */
[----:B------:R-:W-:Y:S01]  /*33a0*/  HADD2.F32 R95, -RZ, R6.H0_H0 ;  /* 0x20000006ff5f7230 */ /* 0x000fe20000004100 */
[----:B------:R-:W-:Y:S01]  /*33b0*/  FMUL.FTZ R93, R71, R4 ;  /* 0x00000004475d7220 */ /* 0x000fe20000410000 */
[----:B------:R-:W-:Y:S01]  /*33c0*/  HADD2.F32 R5, -RZ, R5.H1_H1 ;  /* 0x30000005ff057230 */ /* 0x000fe20000004100 */
[----:B------:R-:W-:Y:S01]  /*33d0*/  FMUL.FTZ R92, R69, R92 ;  /* 0x0000005c455c7220 */ /* 0x000fe20000410000 */
[----:B------:R-:W1:Y:S01]  /*33e0*/  MUFU.EX2 R87, R87 ;  /* 0x0000005700577308 */ /* 0x000e620000000800 */
[----:B------:R-:W-:Y:S01]  /*33f0*/  FFMA.FTZ R4, R91, R82, R93 ;  /* 0x000000525b047223 */ /* 0x000fe2000001005d */
[----:B------:R-:W-:Y:S01]  /*3400*/  HADD2.F32 R96, -RZ, R7.H0_H0 ;  /* 0x20000007ff607230 */ /* 0x000fe20000004100 */
[----:B------:R-:W-:Y:S01]  /*3410*/  FMUL.FTZ R94, R72, R5 ;  /* 0x00000005485e7220 */ /* 0x000fe20000410000 */
[----:B------:R1:W5:Y:S01]  /*3420*/  LDG.E R12, [R12.64] ;  /* 0x000000040c0c7981 */ /* 0x000362000c1e1900 */
[----:B----4-:R-:W-:-:S02]  /*3430*/  FFMA.FTZ R4, R83, R4, R92 ;  /* 0x0000000453047223 */ /* 0x010fc4000001005c */
[----:B------:R-:W-:Y:S01]  /*3440*/  FMUL.FTZ R100, R83, R100 ;  /* 0x0000006453647220 */ /* 0x000fe20000410000 */
[----:B------:R-:W-:Y:S01]  /*3450*/  HADD2.F32 R6, -RZ, R6.H1_H1 ;  /* 0x30000006ff067230 */ /* 0x000fe20000004100 */
[----:B------:R-:W-:Y:S01]  /*3460*/  FMUL.FTZ R95, R68, R95 ;  /* 0x0000005f445f7220 */ /* 0x000fe20000410000 */
[----:B------:R-:W4:Y:S01]  /*3470*/  MUFU.EX2 R15, R15 ;  /* 0x0000000f000f7308 */ /* 0x000f220000000800 */
[C---:B0-----:R-:W-:Y:S02]  /*3480*/  FFMA.FTZ R4, R85.reuse, R4, R94 ;  /* 0x0000000455047223 */ /* 0x041fe4000001005e */
[----:B------:R-:W-:Y:S02]  /*3490*/  FMUL.FTZ R5, R85, R100 ;  /* 0x0000006455057220 */ /* 0x000fe40000410000 */
[----:B------:R-:W-:Y:S02]  /*34a0*/  FMUL.FTZ R97, R73, R6 ;  /* 0x0000000649617220 */ /* 0x000fe40000410000 */
[C---:B------:R-:W-:Y:S01]  /*34b0*/  FFMA.FTZ R4, R84.reuse, R4, R95 ;  /* 0x0000000454047223 */ /* 0x040fe2000001005f */
[----:B------:R-:W-:Y:S01]  /*34c0*/  HADD2.F32 R7, -RZ, R7.H1_H1 ;  /* 0x30000007ff077230 */ /* 0x000fe20000004100 */
[----:B------:R-:W-:Y:S01]  /*34d0*/  FMUL.FTZ R5, R84, R5 ;  /* 0x0000000554057220 */ /* 0x000fe20000410000 */
[----:B------:R-:W0:Y:S01]  /*34e0*/  MUFU.EX2 R88, R88 ;  /* 0x0000005800587308 */ /* 0x000e220000000800 */
[----:B------:R-:W-:-:S02]  /*34f0*/  FMUL.FTZ R89, R90, R41 ;  /* 0x000000295a597220 */ /* 0x000fc40000410000 */
[----:B------:R-:W-:Y:S02]  /*3500*/  FMUL.FTZ R3, R90, R42 ;  /* 0x0000002a5a037220 */ /* 0x000fe40000410000 */
[----:B------:R-:W-:Y:S02]  /*3510*/  FMUL.FTZ R99, R67, R96 ;  /* 0x0000006043637220 */ /* 0x000fe40000410000 */
[C---:B-1----:R-:W-:Y:S01]  /*3520*/  FFMA.FTZ R4, R86.reuse, R4, R97 ;  /* 0x0000000456047223 */ /* 0x042fe20000010061 */
[----:B------:R2:W-:Y:S01]  /*3530*/  MUFU.EX2 R13, R3 ;  /* 0x00000003000d7308 */ /* 0x0005e20000000800 */
[----:B------:R-:W-:Y:S02]  /*3540*/  FMUL.FTZ R5, R86, R5 ;  /* 0x0000000556057220 */ /* 0x000fe40000410000 */
[----:B------:R-:W-:Y:S02]  /*3550*/  FMUL.FTZ R98, R90, R43 ;  /* 0x0000002b5a627220 */ /* 0x000fe40000410000 */
[----:B------:R-:W-:-:S02]  /*3560*/  FMUL.FTZ R96, R74, R7 ;  /* 0x000000074a607220 */ /* 0x000fc40000410000 */
[C---:B---3--:R-:W-:Y:S01]  /*3570*/  FFMA.FTZ R7, R14.reuse, R4, R99 ;  /* 0x000000040e077223 */ /* 0x048fe20000010063 */
[----:B------:R-:W1:Y:S01]  /*3580*/  MUFU.EX2 R89, R89 ;  /* 0x0000005900597308 */ /* 0x000e620000000800 */
[--C-:B--2---:R-:W-:Y:S01]  /*3590*/  HADD2.F32 R3, -RZ, R8.reuse.H0_H0 ;  /* 0x20000008ff037230 */ /* 0x104fe20000004100 */
[----:B------:R-:W-:Y:S01]  /*35a0*/  FMUL.FTZ R6, R14, R5 ;  /* 0x000000050e067220 */ /* 0x000fe20000410000 */
[----:B------:R-:W-:Y:S01]  /*35b0*/  HADD2.F32 R101, -RZ, R8.H1_H1 ;  /* 0x30000008ff657230 */ /* 0x000fe20000004100 */
[C---:B------:R-:W-:Y:S02]  /*35c0*/  FMUL.FTZ R102, R90.reuse, R44 ;  /* 0x0000002c5a667220 */ /* 0x040fe40000410000 */
[C---:B------:R-:W-:Y:S02]  /*35d0*/  FMUL.FTZ R104, R90.reuse, R45 ;  /* 0x0000002d5a687220 */ /* 0x040fe40000410000 */
[----:B------:R-:W-:Y:S02]  /*35e0*/  FMUL.FTZ R2, R90, R46 ;  /* 0x0000002e5a027220 */ /* 0x000fe40000410000 */
[----:B------:R2:W3:Y:S01]  /*35f0*/  MUFU.EX2 R90, R98 ;  /* 0x00000062005a7308 */ /* 0x0004e20000000800 */
[----:B------:R-:W-:-:S02]  /*3600*/  FFMA.FTZ R7, R87, R7, R96 ;  /* 0x0000000757077223 */ /* 0x000fc40000010060 */
[----:B------:R-:W-:Y:S01]  /*3610*/  FMUL.FTZ R6, R87, R6 ;  /* 0x0000000657067220 */ /* 0x000fe20000410000 */
[--C-:B------:R-:W-:Y:S01]  /*3620*/  HADD2.F32 R100, -RZ, R9.reuse.H0_H0 ;  /* 0x20000009ff647230 */ /* 0x100fe20000004100 */
[----:B------:R-:W-:Y:S02]  /*3630*/  FMUL.FTZ R101, R76, R101 ;  /* 0x000000654c657220 */ /* 0x000fe40000410000 */
[----:B--2---:R-:W-:Y:S02]  /*3640*/  FMUL.FTZ R98, R66, R3 ;  /* 0x0000000342627220 */ /* 0x004fe40000410000 */
[C---:B----4-:R-:W-:Y:S02]  /*3650*/  FMUL.FTZ R3, R15.reuse, R6 ;  /* 0x000000060f037220 */ /* 0x050fe40000410000 */
[----:B------:R-:W-:Y:S01]  /*3660*/  FFMA.FTZ R7, R15, R7, R98 ;  /* 0x000000070f077223 */ /* 0x000fe20000010062 */
[----:B------:R-:W-:Y:S01]  /*3670*/  HADD2.F32 R4, -RZ, R9.H1_H1 ;  /* 0x30000009ff047230 */ /* 0x000fe20000004100 */
[----:B------:R-:W2:Y:S01]  /*3680*/  MUFU.EX2 R8, R102 ;  /* 0x0000006600087308 */ /* 0x000ea20000000800 */
[----:B------:R-:W-:-:S02]  /*3690*/  FMUL.FTZ R100, R65, R100 ;  /* 0x0000006441647220 */ /* 0x000fc40000410000 */
[C---:B0-----:R-:W-:Y:S02]  /*36a0*/  FFMA.FTZ R7, R88.reuse, R7, R101 ;  /* 0x0000000758077223 */ /* 0x041fe40000010065 */
[----:B------:R-:W-:Y:S01]  /*36b0*/  FMUL.FTZ R6, R88, R3 ;  /* 0x0000000358067220 */ /* 0x000fe20000410000 */
[--C-:B------:R-:W-:Y:S01]  /*36c0*/  HADD2.F32 R103, -RZ, R10.reuse.H0_H0 ;  /* 0x2000000aff677230 */ /* 0x100fe20000004100 */
[----:B-1----:R-:W-:Y:S01]  /*36d0*/  FFMA.FTZ R7, R89, R7, R100 ;  /* 0x0000000759077223 */ /* 0x002fe20000010064 */
[----:B------:R-:W-:Y:S01]  /*36e0*/  HADD2.F32 R105, -RZ, R10.H1_H1 ;  /* 0x3000000aff697230 */ /* 0x000fe20000004100 */
[----:B------:R0:W1:Y:S01]  /*36f0*/  MUFU.EX2 R9, R104 ;  /* 0x0000006800097308 */ /* 0x0000620000000800 */
[----:B------:R-:W-:Y:S02]  /*3700*/  FMUL.FTZ R10, R77, R4 ;  /* 0x000000044d0a7220 */ /* 0x000fe40000410000 */
[----:B------:R-:W-:Y:S02]  /*3710*/  FMUL.FTZ R6, R89, R6 ;  /* 0x0000000659067220 */ /* 0x000fe40000410000 */
[----:B------:R-:W-:-:S02]  /*3720*/  FMUL.FTZ R103, R64, R103 ;  /* 0x0000006740677220 */ /* 0x000fc40000410000 */
[C---:B------:R-:W-:Y:S01]  /*3730*/  FFMA.FTZ R7, R13.reuse, R7, R10 ;  /* 0x000000070d077223 */ /* 0x040fe2000001000a */
[----:B------:R4:W1:Y:S01]  /*3740*/  MUFU.EX2 R102, R2 ;  /* 0x0000000200667308 */ /* 0x0008620000000800 */
[----:B------:R-:W-:Y:S01]  /*3750*/  FMUL.FTZ R3, R13, R6 ;  /* 0x000000060d037220 */ /* 0x000fe20000410000 */
[--C-:B0-----:R-:W-:Y:S01]  /*3760*/  HADD2.F32 R104, -RZ, R11.reuse.H0_H0 ;  /* 0x2000000bff687230 */ /* 0x101fe20000004100 */
[----:B------:R-:W-:Y:S02]  /*3770*/  FMUL.FTZ R105, R80, R105 ;  /* 0x0000006950697220 */ /* 0x000fe40000410000 */
[C---:B---3--:R-:W-:Y:S02]  /*3780*/  FFMA.FTZ R7, R90.reuse, R7, R103 ;  /* 0x000000075a077223 */ /* 0x048fe40000010067 */
[----:B------:R-:W-:Y:S01]  /*3790*/  FMUL.FTZ R3, R90, R3 ;  /* 0x000000035a037220 */ /* 0x000fe20000410000 */
[----:B------:R-:W-:Y:S01]  /*37a0*/  HADD2.F32 R11, -RZ, R11.H1_H1 ;  /* 0x3000000bff0b7230 */ /* 0x000fe20000004100 */
[----:B------:R-:W-:-:S02]  /*37b0*/  FMUL.FTZ R104, R63, R104 ;  /* 0x000000683f687220 */ /* 0x000fc40000410000 */
[C---:B--2---:R-:W-:Y:S02]  /*37c0*/  FFMA.FTZ R7, R8.reuse, R7, R105 ;  /* 0x0000000708077223 */ /* 0x044fe40000010069 */
[----:B----4-:R-:W-:Y:S02]  /*37d0*/  FMUL.FTZ R2, R8, R3 ;  /* 0x0000000308027220 */ /* 0x010fe40000410000 */
[----:B------:R-:W-:Y:S02]  /*37e0*/  FMUL.FTZ R11, R78, R11 ;  /* 0x0000000b4e0b7220 */ /* 0x000fe40000410000 */
[C---:B-1----:R-:W-:Y:S02]  /*37f0*/  FFMA.FTZ R7, R9.reuse, R7, R104 ;  /* 0x0000000709077223 */ /* 0x042fe40000010068 */
[----:B------:R-:W-:Y:S02]  /*3800*/  FMUL.FTZ R5, R9, R2 ;  /* 0x0000000209057220 */ /* 0x000fe40000410000 */
[----:B------:R-:W-:-:S02]  /*3810*/  FFMA.FTZ R3, R102, R7, R11 ;  /* 0x0000000766037223 */ /* 0x000fc4000001000b */
        /* <DEDUP_REMOVED lines=22> */
[----:B------:R-:W-:Y:S01]  /*3980*/  @!P0 LDS.64 R4, [R79.X8+0x450] ;  /* 0x000450004f048984 */ /* 0x000fe20000008a00 */
        /* <DEDUP_REMOVED lines=33> */
[C---:B------:R-:W-:Y:S02]  /*3ba0*/  FFMA.FTZ R7, R6.reuse, R5, R7 ;  /* 0x0000000506077223 */ /* 0x040fe40000010007 */
        /* <DEDUP_REMOVED lines=18> */
.L_x_4558:
[----:B------:R-:W-:Y:S05]  /*3cd0*/  BSYNC B0 ;  /* 0x0000000000007941 */ /* 0x000fea0003800000 */
.L_x_4557:
[----:B------:R-:W-:Y:S01]  /*3ce0*/  FFMA.FTZ R13, R13, R89, R10 ;  /* 0x000000590d0d7223 */ /* 0x000fe2000001000a */
[----:B-1----:R-:W-:Y:S01]  /*3cf0*/  IADD3 R79, R79, 0x1, RZ ;  /* 0x000000014f4f7810 */ /* 0x002fe20007ffe0ff */
[----:B-----5:R-:W-:Y:S02]  /*3d00*/  FFMA.FTZ R55, R12, R81, R55 ;  /* 0x000000510c377223 */ /* 0x020fe40000010037 */
        /* <DEDUP_REMOVED lines=21> */
.L_x_4556:
        /* <DEDUP_REMOVED lines=39> */
.L_x_4560:
[----:B------:R-:W-:Y:S05]  /*40d0*/  EXIT ;  /* 0x000000000000794d */ /* 0x000fea0003800000 */
.L_x_4562:
        /* <DEDUP_REMOVED lines=10> */
.L_x_5444:


//--------------------- .text._Z25selective_scan_fwd_kernelI32Selective_Scan_fwd_kernel_traitsILi32ELi16ELi1ELb1ELb1ELb0ELb1EN3c104HalfEfEEv13SSMParamsBase --------------------------
	.section	.text._Z25selective_scan_fwd_kernelI32Selective_Scan_fwd_kernel_traitsILi32ELi16ELi1ELb1ELb1ELb0ELb1EN3c104HalfEfEEv13SSMParamsBase,"ax",@progbits
	.sectioninfo	@"SHI_REGISTERS=112"
	.align	128
        .global         _Z25selective_scan_fwd_kernelI32Selective_Scan_fwd_kernel_traitsILi32ELi16ELi1ELb1ELb1ELb0ELb1EN3c104HalfEfEEv13SSMParamsBase
        .type           _Z25selective_scan_fwd_kernelI32Selective_Scan_fwd_kernel_traitsILi32ELi16ELi1ELb1ELb1ELb0ELb1EN3c104HalfEfEEv13SSMParamsBase,@function
        .size           _Z25selective_scan_fwd_kernelI32Selective_Scan_fwd_kernel_traitsILi32ELi16ELi1ELb1ELb1ELb0ELb1EN3c104HalfEfEEv13SSMParamsBase,(.L_x_5445 - _Z25selective_scan_fwd_kernelI32Selective_Scan_fwd_kernel_traitsILi32ELi16ELi1ELb1ELb1ELb0ELb1EN3c104HalfEfEEv13SSMParamsBase)
        .other          _Z25selective_scan_fwd_kernelI32Selective_Scan_fwd_kernel_traitsILi32ELi16ELi1ELb1ELb1ELb0ELb1EN3c104HalfEfEEv13SSMParamsBase,@"STO_CUDA_ENTRY STV_DEFAULT"
_Z25selective_scan_fwd_kernelI32Selective_Scan_fwd_kernel_traitsILi32ELi16ELi1ELb1ELb1ELb0ELb1EN3c104HalfEfEEv13SSMParamsBase:
.text._Z25selective_scan_fwd_kernelI32Selective_Scan_fwd_kernel_traitsILi32ELi16ELi1ELb1ELb1ELb0ELb1EN3c104HalfEfEEv13SSMParamsBase:
        /* <DEDUP_REMOVED lines=84> */
.L_x_4600:
        /* <DEDUP_REMOVED lines=77> */
.L_x_4564:
[----:B-12---:R-:W-:Y:S05]  /*0a10*/  BSYNC B0 ;  /* 0x0000000000007941 */ /* 0x006fea0003800000 */
.L_x_4563:
        /* <DEDUP_REMOVED lines=36> */
.L_x_4566:
[----:B------:R-:W-:Y:S05]  /*0c60*/  BSYNC B0 ;  /* 0x0000000000007941 */ /* 0x000fea0003800000 */
.L_x_4565:
        /* <DEDUP_REMOVED lines=38> */
.L_x_4568:
[----:B------:R-:W-:Y:S05]  /*0ed0*/  BSYNC B0 ;  /* 0x0000000000007941 */ /* 0x000fea0003800000 */
.L_x_4567:
        /* <DEDUP_REMOVED lines=36> */
.L_x_4570:
[----:B------:R-:W-:Y:S05]  /*1120*/  BSYNC B0 ;  /* 0x0000000000007941 */ /* 0x000fea0003800000 */
.L_x_4569:
        /* <DEDUP_REMOVED lines=38> */
.L_x_4572:
[----:B------:R-:W-:Y:S05]  /*1390*/  BSYNC B0 ;  /* 0x0000000000007941 */ /* 0x000fea0003800000 */
.L_x_4571:
        /* <DEDUP_REMOVED lines=36> */
.L_x_4574:
[----:B------:R-:W-:Y:S05]  /*15e0*/  BSYNC B0 ;  /* 0x0000000000007941 */ /* 0x000fea0003800000 */
.L_x_4573:
        /* <DEDUP_REMOVED lines=38> */
.L_x_4576:
[----:B------:R-:W-:Y:S05]  /*1850*/  BSYNC B0 ;  /* 0x0000000000007941 */ /* 0x000fea0003800000 */
.L_x_4575:
        /* <DEDUP_REMOVED lines=37> */
.L_x_4578:
[----:B------:R-:W-:Y:S05]  /*1ab0*/  BSYNC B0 ;  /* 0x0000000000007941 */ /* 0x000fea0003800000 */
.L_x_4577:
        /* <DEDUP_REMOVED lines=42> */
.L_x_4580:
[----:B------:R-:W-:Y:S05]  /*1d60*/  BSYNC B0 ;  /* 0x0000000000007941 */ /* 0x000fea0003800000 */
.L_x_4579:
        /* <DEDUP_REMOVED lines=40> */
.L_x_4582:
[----:B------:R-:W-:Y:S05]  /*1ff0*/  BSYNC B0 ;  /* 0x0000000000007941 */ /* 0x000fea0003800000 */
.L_x_4581:
        /* <DEDUP_REMOVED lines=46> */
.L_x_4584:
[----:B------:R-:W-:Y:S05]  /*22e0*/  BSYNC B0 ;  /* 0x0000000000007941 */ /* 0x000fea0003800000 */
.L_x_4583:
        /* <DEDUP_REMOVED lines=33> */
.L_x_4586:
[----:B------:R-:W-:Y:S05]  /*2500*/  BSYNC B0 ;  /* 0x0000000000007941 */ /* 0x000fea0003800000 */
.L_x_4585:
        /* <DEDUP_REMOVED lines=33> */
.L_x_4588:
[----:B------:R-:W-:Y:S05]  /*2720*/  BSYNC B0 ;  /* 0x0000000000007941 */ /* 0x000fea0003800000 */
.L_x_4587:
        /* <DEDUP_REMOVED lines=33> */
.L_x_4590:
[----:B------:R-:W-:Y:S05]  /*2940*/  BSYNC B0 ;  /* 0x0000000000007941 */ /* 0x000fea0003800000 */
.L_x_4589:
        /* <DEDUP_REMOVED lines=33> */
.L_x_4592:
[----:B------:R-:W-:Y:S05]  /*2b60*/  BSYNC B0 ;  /* 0x0000000000007941 */ /* 0x000fea0003800000 */
.L_x_4591:
        /* <DEDUP_REMOVED lines=33> */
.L_x_4594:
[----:B------:R-:W-:Y:S05]  /*2d80*/  BSYNC B0 ;  /* 0x0000000000007941 */ /* 0x000fea0003800000 */
.L_x_4593:
        /* <DEDUP_REMOVED lines=36> */
.L_x_4598:
        /* <DEDUP_REMOVED lines=21> */
[----:B------:R-:W-:Y:S02]  /*3120*/  IMAD R87, R39, c[0x0][0x1b8], RZ ;  /* 0x00006e0027577a24 */ /* 0x000fe400078e02ff */
[----:B------:R-:W-:-:S04]  /*3130*/  IMAD.WIDE.U32 R16, R40, c[0x0][0x1b8], RZ ;  /* 0x00006e0028107a25 */ /* 0x000fc800078e00ff */
[----:B------:R-:W-:Y:S02]  /*3140*/  IMAD R91, R40, c[0x0][0x1bc], R87 ;  /* 0x00006f00285b7a24 */ /* 0x000fe400078e0257 */
[----:B------:R-:W-:-:S03]  /*3150*/  IMAD R88, R88, c[0x0][0x1c0], RZ ;  /* 0x0000700058587a24 */ /* 0x000fc600078e02ff */
[----:B------:R-:W-:Y:S02]  /*3160*/  IADD3 R17, R17, R91, RZ ;  /* 0x0000005b11117210 */ /* 0x000fe40007ffe0ff */
[----:B------:R-:W-:Y:S01]  /*3170*/  ISETP.GE.AND P1, PT, R35, 0x8, PT ;  /* 0x000000082300780c */ /* 0x000fe20003f26270 */
[----:B--2---:R-:W-:-:S04]  /*3180*/  FMUL.FTZ R89, R12, 1.4426950216293334961 ;  /* 0x3fb8aa3b0c597820 */ /* 0x004fc80000410000 */
[C---:B------:R-:W-:Y:S02]  /*3190*/  FMUL.FTZ R82, R89.reuse, R25 ;  /* 0x0000001959527220 */ /* 0x040fe40000410000 */
[C---:B------:R-:W-:Y:S02]  /*31a0*/  FMUL.FTZ R81, R89.reuse, R26 ;  /* 0x0000001a59517220 */ /* 0x040fe40000410000 */
[C---:B------:R-:W-:Y:S02]  /*31b0*/  FMUL.FTZ R83, R89.reuse, R24 ;  /* 0x0000001859537220 */ /* 0x040fe40000410000 */
[----:B------:R-:W-:Y:S01]  /*31c0*/  MUFU.EX2 R82, R82 ;  /* 0x0000005200527308 */ /* 0x000fe20000000800 */
[C---:B------:R-:W-:Y:S02]  /*31d0*/  FMUL.FTZ R85, R89.reuse, R23 ;  /* 0x0000001759557220 */ /* 0x040fe40000410000 */
[C---:B------:R-:W-:Y:S02]  /*31e0*/  FMUL.FTZ R84, R89.reuse, R22 ;  /* 0x0000001659547220 */ /* 0x040fe40000410000 */
[C---:B------:R-:W-:Y:S01]  /*31f0*/  FMUL.FTZ R87, R89.reuse, R21 ;  /* 0x0000001559577220 */ /* 0x040fe20000410000 */
[----:B---3--:R-:W-:Y:S02]  /*3200*/  STS.128 [R35.X16], R4 ;  /* 0x0000000423007388 */ /* 0x008fe4000000cc00 */
[----:B------:R-:W0:Y:S01]  /*3210*/  MUFU.EX2 R81, R81 ;  /* 0x0000005100517308 */ /* 0x000e220000000800 */
[----:B------:R-:W-:Y:S01]  /*3220*/  FMUL.FTZ R90, R89, R19 ;  /* 0x00000013595a7220 */ /* 0x000fe20000410000 */
[----:B----4-:R1:W-:Y:S01]  /*3230*/  STS.128 [R35.X16+0x200], R8 ;  /* 0x0002000823007388 */ /* 0x0103e2000000cc00 */
[----:B------:R-:W-:-:S06]  /*3240*/  NOP ;  /* 0x0000000000007918 */ /* 0x000fcc0000000000 */
[----:B------:R-:W2:Y:S01]  /*3250*/  LDS.128 R12, [R0] ;  /* 0x00000000000c7984 */ /* 0x000ea20000000c00 */
[----:B------:R-:W3:Y:S01]  /*3260*/  MUFU.EX2 R83, R83 ;  /* 0x0000005300537308 */ /* 0x000ee20000000800 */
[----:B------:R-:W-:Y:S02]  /*3270*/  FMUL.FTZ R86, R89, R20 ;  /* 0x0000001459567220 */ /* 0x000fe40000410000 */
[----:B------:R-:W4:Y:S01]  /*3280*/  LDS.128 R4, [R0+0x10] ;  /* 0x0000100000047984 */ /* 0x000f220000000c00 */
[----:B-1----:R-:W-:-:S04]  /*3290*/  IMAD R11, R79, c[0x0][0x1c4], R88 ;  /* 0x000071004f0b7a24 */ /* 0x002fc800078e0258 */
[----:B------:R-:W1:Y:S01]  /*32a0*/  MUFU.EX2 R85, R85 ;  /* 0x0000005500557308 */ /* 0x000e620000000800 */
[----:B------:R-:W-:-:S04]  /*32b0*/  IMAD.WIDE.U32 R8, R79, c[0x0][0x1c0], R16 ;  /* 0x000070004f087a25 */ /* 0x000fc800078e0010 */
[----:B------:R-:W-:Y:S01]  /*32c0*/  FMUL.FTZ R16, R89, R18 ;  /* 0x0000001259107220 */ /* 0x000fe20000410000 */
[----:B------:R-:W-:Y:S01]  /*32d0*/  IADD3 R9, R9, R11, RZ ;  /* 0x0000000b09097210 */ /* 0x000fe20007ffe0ff */
[C---:B------:R-:W-:Y:S01]  /*32e0*/  FMUL.FTZ R88, R89.reuse, R27 ;  /* 0x0000001b59587220 */ /* 0x040fe20000410000 */
[C---:B------:R-:W-:Y:S01]  /*32f0*/  LEA R10, P0, R8.reuse, c[0x0][0x230], 0x2 ;  /* 0x00008c00080a7a11 */ /* 0x040fe200078010ff */
[----:B------:R-:W1:Y:S03]  /*3300*/  MUFU.EX2 R84, R84 ;  /* 0x0000005400547308 */ /* 0x000e660000000800 */
[----:B------:R-:W-:Y:S01]  /*3310*/  LEA.HI.X R11, R8, c[0x0][0x234], R9, 0x2, P0 ;  /* 0x00008d00080b7a11 */ /* 0x000fe200000f1409 */
[C---:B------:R-:W-:Y:S02]  /*3320*/  FMUL.FTZ R97, R89.reuse, R58 ;  /* 0x0000003a59617220 */ /* 0x040fe40000410000 */
[----:B------:R-:W-:-:S02]  /*3330*/  FMUL.FTZ R98, R89, R59 ;  /* 0x0000003b59627220 */ /* 0x000fc40000410000 */
[----:B------:R1:W-:Y:S01]  /*3340*/  MUFU.EX2 R17, R90 ;  /* 0x0000005a00117308 */ /* 0x0003e20000000800 */
[----:B------:R-:W-:Y:S01]  /*3350*/  FMUL.FTZ R100, R89, R61 ;  /* 0x0000003d59647220 */ /* 0x000fe20000410000 */
[----:B------:R1:W5:Y:S01]  /*3360*/  LDG.E R10, [R10.64] ;  /* 0x000000040a0a7981 */ /* 0x000362000c1e1900 */
[----:B0-----:R-:W-:-:S05]  /*3370*/  FMUL.FTZ R102, R81, R82 ;  /* 0x0000005251667220 */ /* 0x001fca0000410000 */
[----:B------:R-:W0:Y:S01]  /*3380*/  MUFU.EX2 R87, R87 ;  /* 0x0000005700577308 */ /* 0x000e220000000800 */
[--C-:B--2---:R-:W-:Y:S02]  /*3390*/  HADD2.F32 R8, -RZ, R12.reuse.H0_H0 ;  /* 0x2000000cff087230 */ /* 0x104fe40000004100 */
[----:B------:R-:W-:-:S05]  /*33a0*/  HADD2.F32 R9, -RZ, R12.H1_H1 ;  /* 0x3000000cff097230 */ /* 0x000fca0000004100 */
[----:B------:R-:W2:Y:S01]  /*33b0*/  MUFU.EX2 R86, R86 ;  /* 0x0000005600567308 */ /* 0x000ea20000000800 */
[----:B------:R-:W-:Y:S02]  /*33c0*/  HADD2.F32 R91, -RZ, R13.H0_H0 ;  /* 0x2000000dff5b7230 */ /* 0x000fe40000004100 */
[--C-:B------:R-:W-:Y:S02]  /*33d0*/  HADD2.F32 R94, -RZ, R14.reuse.H0_H0 ;  /* 0x2000000eff5e7230 */ /* 0x100fe40000004100 */
[----:B------:R-:W-:Y:S01]  /*33e0*/  HADD2.F32 R93, -RZ, R14.H1_H1 ;  /* 0x3000000eff5d7230 */ /* 0x000fe20000004100 */
[----:B------:R-:W-:Y:S01]  /*33f0*/  FMUL.FTZ R14, R71, R8 ;  /* 0x00000008470e7220 */ /* 0x000fe20000410000 */
[--C-:B------:R-:W-:Y:S02]  /*3400*/  HADD2.F32 R95, -RZ, R15.reuse.H0_H0 ;  /* 0x2000000fff5f7230 */ /* 0x100fe40000004100 */
[----:B------:R-:W-:Y:S01]  /*3410*/  HADD2.F32 R96, -RZ, R15.H1_H1 ;  /* 0x3000000fff607230 */ /* 0x000fe20000004100 */
[----:B------:R-:W-:Y:S01]  /*3420*/  FMUL.FTZ R15, R72, R9 ;  /* 0x00000009480f7220 */ /* 0x000fe20000410000 */
[----:B------:R-:W-:Y:S01]  /*3430*/  HADD2.F32 R92, -RZ, R13.H1_H1 ;  /* 0x3000000dff5c7230 */ /* 0x000fe20000004100 */
[C---:B------:R-:W-:Y:S01]  /*3440*/  FMUL.FTZ R13, R89.reuse, R60 ;  /* 0x0000003c590d7220 */ /* 0x040fe20000410000 */
[----:B------:R-:W0:Y:S01]  /*3450*/  MUFU.EX2 R16, R16 ;  /* 0x0000001000107308 */ /* 0x000e220000000800 */
[----:B------:R-:W-:-:S02]  /*3460*/  FMUL.FTZ R9, R89, R62 ;  /* 0x0000003e59097220 */ /* 0x000fc40000410000 */
[----:B------:R-:W-:Y:S02]  /*3470*/  FMUL.FTZ R8, R89, R63 ;  /* 0x0000003f59087220 */ /* 0x000fe40000410000 */
[----:B-1----:R-:W-:Y:S02]  /*3480*/  FMUL.FTZ R90, R70, R91 ;  /* 0x0000005b465a7220 */ /* 0x002fe40000410000 */
[----:B------:R-:W-:Y:S01]  /*3490*/  FFMA.FTZ R89, R14, R82, R15 ;  /* 0x000000520e597223 */ /* 0x000fe2000001000f */
[----:B----4-:R-:W-:Y:S01]  /*34a0*/  HADD2.F32 R99, -RZ, R4.H1_H1 ;  /* 0x30000004ff637230 */ /* 0x010fe20000004100 */
[----:B------:R-:W-:Y:S01]  /*34b0*/  FMUL.FTZ R92, R73, R92 ;  /* 0x0000005c495c7220 */ /* 0x000fe20000410000 */
[----:B------:R-:W1:Y:S01]  /*34c0*/  MUFU.EX2 R88, R88 ;  /* 0x0000005800587308 */ /* 0x000e620000000800 */
[C---:B---3--:R-:W-:Y:S02]  /*34d0*/  FFMA.FTZ R91, R83.reuse, R89, R90 ;  /* 0x00000059535b7223 */ /* 0x048fe4000001005a */
[----:B------:R-:W-:-:S02]  /*34e0*/  FMUL.FTZ R102, R83, R102 ;  /* 0x0000006653667220 */ /* 0x000fc40000410000 */
[----:B------:R-:W-:-:S03]  /*34f0*/  FMUL.FTZ R89, R69, R94 ;  /* 0x0000005e45597220 */ /* 0x000fc60000410000 */
[----:B------:R3:W4:Y:S01]  /*3500*/  MUFU.EX2 R12, R97 ;  /* 0x00000061000c7308 */ /* 0x0007220000000800 */
[----:B------:R-:W-:Y:S02]  /*3510*/  FMUL.FTZ R94, R74, R93 ;  /* 0x0000005d4a5e7220 */ /* 0x000fe40000410000 */
[C---:B---3--:R-:W-:Y:S02]  /*3520*/  FFMA.FTZ R97, R85.reuse, R91, R92 ;  /* 0x0000005b55617223 */ /* 0x048fe4000001005c */
[----:B------:R-:W-:-:S03]  /*3530*/  FMUL.FTZ R91, R85, R102 ;  /* 0x00000066555b7220 */ /* 0x000fc60000410000 */
[----:B------:R3:W1:Y:S01]  /*3540*/  MUFU.EX2 R11, R98 ;  /* 0x00000062000b7308 */ /* 0x0006620000000800 */
[----:B------:R-:W-:Y:S02]  /*3550*/  FFMA.FTZ R97, R84, R97, R89 ;  /* 0x0000006154617223 */ /* 0x000fe40000010059 */
[----:B------:R-:W-:Y:S02]  /*3560*/  FMUL.FTZ R93, R68, R95 ;  /* 0x0000005f445d7220 */ /* 0x000fe40000410000 */
[----:B0-----:R-:W-:Y:S01]  /*3570*/  FFMA.FTZ R97, R87, R97, R94 ;  /* 0x0000006157617223 */ /* 0x001fe2000001005e */
[----:B---3--:R-:W-:Y:S01]  /*3580*/  HADD2.F32 R98, -RZ, R4.H0_H0 ;  /* 0x20000004ff627230 */ /* 0x008fe20000004100 */
[----:B------:R-:W-:-:S04]  /*3590*/  FMUL.FTZ R4, R84, R91 ;  /* 0x0000005b54047220 */ /* 0x000fc80000410000 */
[----:B------:R-:W-:Y:S02]  /*35a0*/  FMUL.FTZ R95, R87, R4 ;  /* 0x00000004575f7220 */ /* 0x000fe40000410000 */
[----:B------:R-:W-:Y:S02]  /*35b0*/  FMUL.FTZ R96, R75, R96 ;  /* 0x000000604b607220 */ /* 0x000fe40000410000 */
[C---:B--2---:R-:W-:Y:S02]  /*35c0*/  FFMA.FTZ R103, R86.reuse, R97, R93 ;  /* 0x0000006156677223 */ /* 0x044fe4000001005d */
[----:B------:R-:W-:Y:S01]  /*35d0*/  FMUL.FTZ R102, R86, R95 ;  /* 0x0000005f56667220 */ /* 0x000fe20000410000 */
[--C-:B------:R-:W-:Y:S01]  /*35e0*/  HADD2.F32 R101, -RZ, R5.reuse.H0_H0 ;  /* 0x20000005ff657230 */ /* 0x100fe20000004100 */
[----:B------:R-:W-:Y:S01]  /*35f0*/  FMUL.FTZ R97, R67, R98 ;  /* 0x0000006243617220 */ /* 0x000fe20000410000 */
[----:B------:R-:W-:Y:S01]  /*3600*/  HADD2.F32 R4, -RZ, R5.H1_H1 ;  /* 0x30000005ff047230 */ /* 0x000fe20000004100 */
[----:B------:R-:W-:-:S02]  /*3610*/  FFMA.FTZ R103, R17, R103, R96 ;  /* 0x0000006711677223 */ /* 0x000fc40000010060 */
[----:B------:R-:W-:Y:S01]  /*3620*/  FMUL.FTZ R5, R17, R102 ;  /* 0x0000006611057220 */ /* 0x000fe20000410000 */
[----:B------:R-:W0:Y:S01]  /*3630*/  MUFU.EX2 R13, R13 ;  /* 0x0000000d000d7308 */ /* 0x000e220000000800 */
[----:B------:R-:W-:Y:S02]  /*3640*/  FMUL.FTZ R99, R76, R99 ;  /* 0x000000634c637220 */ /* 0x000fe40000410000 */
[C---:B------:R-:W-:Y:S02]  /*3650*/  FFMA.FTZ R103, R16.reuse, R103, R97 ;  /* 0x0000006710677223 */ /* 0x040fe40000010061 */
[----:B------:R-:W-:Y:S02]  /*3660*/  FMUL.FTZ R5, R16, R5 ;  /* 0x0000000510057220 */ /* 0x000fe40000410000 */
[----:B------:R-:W-:Y:S01]  /*3670*/  FMUL.FTZ R101, R66, R101 ;  /* 0x0000006542657220 */ /* 0x000fe20000410000 */
[----:B------:R1:W2:Y:S01]  /*3680*/  MUFU.EX2 R91, R100 ;  /* 0x00000064005b7308 */ /* 0x0002a20000000800 */
[----:B------:R-:W-:Y:S01]  /*3690*/  HADD2.F32 R102, -RZ, R6.H0_H0 ;  /* 0x20000006ff667230 */ /* 0x000fe20000004100 */
[----:B------:R-:W-:-:S02]  /*36a0*/  FMUL.FTZ R98, R77, R4 ;  /* 0x000000044d627220 */ /* 0x000fc40000410000 */
[C---:B-1----:R-:W-:Y:S02]  /*36b0*/  FFMA.FTZ R100, R88.reuse, R103, R99 ;  /* 0x0000006758647223 */ /* 0x042fe40000010063 */
[----:B------:R-:W-:Y:S01]  /*36c0*/  FMUL.FTZ R103, R88, R5 ;  /* 0x0000000558677220 */ /* 0x000fe20000410000 */
[----:B------:R-:W-:Y:S01]  /*36d0*/  HADD2.F32 R5, -RZ, R6.H1_H1 ;  /* 0x30000006ff057230 */ /* 0x000fe20000004100 */
[----:B------:R1:W3:Y:S01]  /*36e0*/  MUFU.EX2 R95, R9 ;  /* 0x00000009005f7308 */ /* 0x0002e20000000800 */
[C---:B----4-:R-:W-:Y:S02]  /*36f0*/  FFMA.FTZ R6, R12.reuse, R100, R101 ;  /* 0x000000640c067223 */ /* 0x050fe40000010065 */
[----:B------:R-:W-:Y:S02]  /*3700*/  FMUL.FTZ R4, R12, R103 ;  /* 0x000000670c047220 */ /* 0x000fe40000410000 */
[----:B------:R-:W-:Y:S02]  /*3710*/  FMUL.FTZ R102, R65, R102 ;  /* 0x0000006641667220 */ /* 0x000fe40000410000 */
[C---:B------:R-:W-:Y:S01]  /*3720*/  FFMA.FTZ R6, R11.reuse, R6, R98 ;  /* 0x000000060b067223 */ /* 0x040fe20000010062 */
[----:B------:R-:W4:Y:S01]  /*3730*/  MUFU.EX2 R100, R8 ;  /* 0x0000000800647308 */ /* 0x000f220000000800 */
[----:B------:R-:W-:Y:S01]  /*3740*/  FMUL.FTZ R4, R11, R4 ;  /* 0x000000040b047220 */ /* 0x000fe20000410000 */
[----:B-1----:R-:W-:Y:S01]  /*3750*/  HADD2.F32 R9, -RZ, R7.H0_H0 ;  /* 0x20000007ff097230 */ /* 0x002fe20000004100 */
[----:B------:R-:W-:-:S02]  /*3760*/  FMUL.FTZ R104, R80, R5 ;  /* 0x0000000550687220 */ /* 0x000fc40000410000 */
[C---:B0-----:R-:W-:Y:S02]  /*3770*/  FFMA.FTZ R6, R13.reuse, R6, R102 ;  /* 0x000000060d067223 */ /* 0x041fe40000010066 */
[----:B------:R-:W-:Y:S01]  /*3780*/  FMUL.FTZ R4, R13, R4 ;  /* 0x000000040d047220 */ /* 0x000fe20000410000 */
[----:B------:R-:W-:Y:S01]  /*3790*/  HADD2.F32 R103, -RZ, R7.H1_H1 ;  /* 0x30000007ff677230 */ /* 0x000fe20000004100 */
[----:B------:R-:W-:Y:S02]  /*37a0*/  FMUL.FTZ R106, R64, R9 ;  /* 0x00000009406a7220 */ /* 0x000fe40000410000 */
[C---:B--2---:R-:W-:Y:S02]  /*37b0*/  FFMA.FTZ R6, R91.reuse, R6, R104 ;  /* 0x000000065b067223 */ /* 0x044fe40000010068 */
[----:B------:R-:W-:Y:S02]  /*37c0*/  FMUL.FTZ R4, R91, R4 ;  /* 0x000000045b047220 */ /* 0x000fe40000410000 */
[----:B------:R-:W-:-:S02]  /*37d0*/  FMUL.FTZ R103, R78, R103 ;  /* 0x000000674e677220 */ /* 0x000fc40000410000 */
[C---:B---3--:R-:W-:Y:S02]  /*37e0*/  FFMA.FTZ R6, R95.reuse, R6, R106 ;  /* 0x000000065f067223 */ /* 0x048fe4000001006a */
[----:B------:R-:W-:Y:S02]  /*37f0*/  FMUL.FTZ R7, R95, R4 ;  /* 0x000000045f077220 */ /* 0x000fe40000410000 */
[C---:B----4-:R-:W-:Y:S02]  /*3800*/  FFMA.FTZ R5, R100.reuse, R6, R103 ;  /* 0x0000000664057223 */ /* 0x050fe40000010067 */
        /* <DEDUP_REMOVED lines=76> */
.L_x_4597:
[----:B------:R-:W-:Y:S05]  /*3cd0*/  BSYNC B0 ;  /* 0x0000000000007941 */ /* 0x000fea0003800000 */
.L_x_4596:
[----:B------:R-:W-:Y:S01]  /*3ce0*/  FFMA.FTZ R11, R11, R12, R98 ;  /* 0x0000000c0b0b7223 */ /* 0x000fe20000010062 */
[----:B-1----:R-:W-:Y:S01]  /*3cf0*/  IADD3 R79, R79, 0x1, RZ ;  /* 0x000000014f4f7810 */ /* 0x002fe20007ffe0ff */
[C---:B-----5:R-:W-:Y:S02]  /*3d00*/  FFMA.FTZ R41, R10.reuse, R14, R41 ;  /* 0x0000000e0a297223 */ /* 0x060fe40000010029 */
        /* <DEDUP_REMOVED lines=21> */
.L_x_4595:
        /* <DEDUP_REMOVED lines=197> */
.L_x_4599:
[----:B------:R-:W-:Y:S05]  /*4ab0*/  EXIT ;  /* 0x000000000000794d */ /* 0x000fea0003800000 */
.L_x_4601:
        /* <DEDUP_REMOVED lines=12> */
.L_x_5445:


//--------------------- .text._Z25selective_scan_fwd_kernelI32Selective_Scan_fwd_kernel_traitsILi32ELi16ELi1ELb1ELb1ELb1ELb0EN3c104HalfEfEEv13SSMParamsBase --------------------------
	.section	.text._Z25selective_scan_fwd_kernelI32Selective_Scan_fwd_kernel_traitsILi32ELi16ELi1ELb1ELb1ELb1ELb0EN3c104HalfEfEEv13SSMParamsBase,"ax",@progbits
	.sectioninfo	@"SHI_REGISTERS=122"
	.align	128
        .global         _Z25selective_scan_fwd_kernelI32Selective_Scan_fwd_kernel_traitsILi32ELi16ELi1ELb1ELb1ELb1ELb0EN3c104HalfEfEEv13SSMParamsBase
        .type           _Z25selective_scan_fwd_kernelI32Selective_Scan_fwd_kernel_traitsILi32ELi16ELi1ELb1ELb1ELb1ELb0EN3c104HalfEfEEv13SSMParamsBase,@function
        .size           _Z25selective_scan_fwd_kernelI32Selective_Scan_fwd_kernel_traitsILi32ELi16ELi1ELb1ELb1ELb1ELb0EN3c104HalfEfEEv13SSMParamsBase,(.L_x_5446 - _Z25selective_scan_fwd_kernelI32Selective_Scan_fwd_kernel_traitsILi32ELi16ELi1ELb1ELb1ELb1ELb0EN3c104HalfEfEEv13SSMParamsBase)
        .other          _Z25selective_scan_fwd_kernelI32Selective_Scan_fwd_kernel_traitsILi32ELi16ELi1ELb1ELb1ELb1ELb0EN3c104HalfEfEEv13SSMParamsBase,@"STO_CUDA_ENTRY STV_DEFAULT"
_Z25selective_scan_fwd_kernelI32Selective_Scan_fwd_kernel_traitsILi32ELi16ELi1ELb1ELb1ELb1ELb0EN3c104HalfEfEEv13SSMParamsBase:
.text._Z25selective_scan_fwd_kernelI32Selective_Scan_fwd_kernel_traitsILi32ELi16ELi1ELb1ELb1ELb1ELb0EN3c104HalfEfEEv13SSMParamsBase:
        /* <DEDUP_REMOVED lines=20> */
[----:B------:R1:W2:Y:S01]  /*0140*/  F2I.FTZ.U32.TRUNC.NTZ R11, R10 ;  /* 0x0000000a000b7305 */ /* 0x0002a2000021f000 */
[----:B------:R-:W3:Y:S02]  /*0150*/  S2UR UR6, SR_CTAID.X ;  /* 0x00000000000679c3 */ /* 0x000ee40000002500 */
[----:B------:R4:W5:Y:S01]  /*0160*/  @P1 LDG.E R4, [R8.64] ;  /* 0x0000000408041981 */ /* 0x000962000c1e1900 */
[----:B------:R-:W-:Y:S01]  /*0170*/  MOV R14, c[0x0][0x174] ;  /* 0x00005d00000e7a02 */ /* 0x000fe20000000f00 */
[----:B------:R-:W-:Y:S01]  /*0180*/  IMAD R17, R3, c[0x0][0x1d8], RZ ;  /* 0x0000760003117a24 */ /* 0x000fe200078e02ff */
[----:B------:R-:W-:-:S02]  /*0190*/  ISETP.NE.AND P1, PT, RZ, c[0x0][0x178], PT ;  /* 0x00005e00ff007a0c */ /* 0x000fc40003f25270 */
[----:B------:R-:W-:Y:S01]  /*01a0*/  ISETP.GE.AND P4, PT, R14, 0x1, PT ;  /* 0x000000010e00780c */ /* 0x000fe20003f86270 */
[----:B-1----:R-:W-:Y:S01]  /*01b0*/  HFMA2.MMA R10, -RZ, RZ, 0, 0 ;  /* 0x00000000ff0a7435 */ /* 0x002fe200000001ff */
[----:B0-----:R-:W-:Y:S01]  /*01c0*/  IABS R6, R0 ;  /* 0x0000000000067213 */ /* 0x001fe20000000000 */
[----:B------:R-:W-:Y:S01]  /*01d0*/  IMAD R17, R0, c[0x0][0x1dc], R17 ;  /* 0x0000770000117a24 */ /* 0x000fe200078e0211 */
[----:B--2---:R-:W-:-:S05]  /*01e0*/  IADD3 R12, RZ, -R11, RZ ;  /* 0x8000000bff0c7210 */ /* 0x004fca0007ffe0ff */
[----:B------:R-:W-:-:S04]  /*01f0*/  IMAD R7, R12, R13, RZ ;  /* 0x0000000d0c077224 */ /* 0x000fc800078e02ff */
[----:B------:R-:W-:Y:S01]  /*0200*/  IMAD.HI.U32 R11, R11, R7, R10 ;  /* 0x000000070b0b7227 */ /* 0x000fe200078e000a */
[----:B---3--:R-:W-:-:S05]  /*0210*/  MOV R5, UR6 ;  /* 0x0000000600057c02 */ /* 0x008fca0008000f00 */
[----:B------:R-:W-:-:S04]  /*0220*/  IMAD.HI.U32 R7, R11, R6, RZ ;  /* 0x000000060b077227 */ /* 0x000fc800078e00ff */
[----:B------:R-:W-:Y:S01]  /*0230*/  IMAD.WIDE.U32 R14, R5, c[0x0][0x1b0], RZ ;  /* 0x00006c00050e7a25 */ /* 0x000fe200078e00ff */
[----:B----4-:R-:W-:-:S05]  /*0240*/  IADD3 R8, -R7, RZ, RZ ;  /* 0x000000ff07087210 */ /* 0x010fca0007ffe1ff */
[----:B------:R-:W-:Y:S01]  /*0250*/  IMAD R10, R13, R8, R6 ;  /* 0x000000080d0a7224 */ /* 0x000fe200078e0206 */
[----:B------:R-:W-:Y:S01]  /*0260*/  SHF.R.S32.HI R6, RZ, 0x1f, R5 ;  /* 0x0000001fff067819 */ /* 0x000fe20000011405 */
[----:B------:R-:W-:-:S03]  /*0270*/  IMAD.WIDE.U32 R8, R5, c[0x0][0x1d0], RZ ;  /* 0x0000740005087a25 */ /* 0x000fc600078e00ff */
        /* <DEDUP_REMOVED lines=10> */
[----:B------:R-:W-:Y:S01]  /*0320*/  IMAD R21, R5, c[0x0][0x1b4], R20 ;  /* 0x00006d0005157a24 */ /* 0x000fe200078e0214 */
[----:B------:R-:W-:-:S02]  /*0330*/  @!P2 IADD3 R10, R10, -R13, RZ ;  /* 0x8000000d0a0aa210 */ /* 0x000fc40007ffe0ff */
[----:B------:R-:W-:Y:S02]  /*0340*/  @!P2 IADD3 R7, R7, 0x1, RZ ;  /* 0x000000010707a810 */ /* 0x000fe40007ffe0ff */
[----:B------:R-:W-:Y:S01]  /*0350*/  ISETP.GE.U32.AND P0, PT, R10, R13, PT ;  /* 0x0000000d0a00720c */ /* 0x000fe20003f06070 */
[----:B------:R-:W-:-:S04]  /*0360*/  IMAD.WIDE.U32 R12, R5, c[0x0][0x190], RZ ;  /* 0x00006400050c7a25 */ /* 0x000fc800078e00ff */
[----:B------:R-:W-:-:S08]  /*0370*/  IMAD.WIDE.U32 R10, R5, c[0x0][0x1e0], RZ ;  /* 0x00007800050a7a25 */ /* 0x000fd000078e00ff */
[----:B------:R-:W-:Y:S01]  /*0380*/  @P0 IADD3 R7, R7, 0x1, RZ ;  /* 0x0000000107070810 */ /* 0x000fe20007ffe0ff */
[----:B------:R-:W-:Y:S06]  /*0390*/  @!P4 EXIT ;  /* 0x000000000000c94d */ /* 0x000fec0003800000 */
[----:B------:R-:W-:Y:S01]  /*03a0*/  IMAD.WIDE.U32 R8, R0, c[0x0][0x1d8], R8 ;  /* 0x0000760000087a25 */ /* 0x000fe200078e0008 */
[----:B------:R-:W-:Y:S01]  /*03b0*/  IADD3 R13, R13, R19, RZ ;  /* 0x000000130d0d7210 */ /* 0x000fe20007ffe0ff */
[----:B------:R-:W0:Y:S01]  /*03c0*/  S2R R16, SR_TID.X ;  /* 0x0000000000107919 */ /* 0x000e220000002100 */
[----:B------:R-:W-:Y:S01]  /*03d0*/  @!P3 IADD3 R7, -R7, RZ, RZ ;  /* 0x000000ff0707b210 */ /* 0x000fe20007ffe1ff */
[----:B------:R-:W-:Y:S01]  /*03e0*/  IMAD R19, R5, c[0x0][0x1e4], R18 ;  /* 0x0000790005137a24 */ /* 0x000fe200078e0212 */
[----:B------:R-:W-:Y:S02]  /*03f0*/  @!P1 LOP3.LUT R7, RZ, c[0x0][0x178], RZ, 0x33, !PT ;  /* 0x00005e00ff079a12 */ /* 0x000fe400078e33ff */
[----:B------:R-:W-:Y:S02]  /*0400*/  IADD3 R9, R9, R17, RZ ;  /* 0x0000001109097210 */ /* 0x000fe40007ffe0ff */
[----:B------:R-:W-:-:S02]  /*0410*/  SHF.R.S32.HI R17, RZ, 0x1f, R7 ;  /* 0x0000001fff117819 */ /* 0x000fc40000011407 */
[----:B------:R-:W-:Y:S01]  /*0420*/  IADD3 R11, R11, R19, RZ ;  /* 0x000000130b0b7210 */ /* 0x000fe20007ffe0ff */
[----:B------:R-:W-:Y:S01]  /*0430*/  IMAD R19, R3, c[0x0][0x1e8], RZ ;  /* 0x00007a0003137a24 */ /* 0x000fe200078e02ff */
[C---:B------:R-:W-:Y:S01]  /*0440*/  LEA R23, P0, R8.reuse, c[0x0][0x240], 0x1 ;  /* 0x0000900008177a11 */ /* 0x040fe200078008ff */
[----:B------:R-:W-:Y:S01]  /*0450*/  IMAD R18, R17, c[0x0][0x1a8], RZ ;  /* 0x00006a0011127a24 */ /* 0x000fe200078e02ff */
[----:B------:R-:W-:Y:S01]  /*0460*/  IADD3 R15, R15, R21, RZ ;  /* 0x000000150f0f7210 */ /* 0x000fe20007ffe0ff */
[----:B------:R-:W-:Y:S01]  /*0470*/  IMAD R20, R17, c[0x0][0x1c8], RZ ;  /* 0x0000720011147a24 */ /* 0x000fe200078e02ff */
[----:B------:R-:W-:Y:S01]  /*0480*/  LEA.HI.X R24, R8, c[0x0][0x244], R9, 0x1, P0 ;  /* 0x0000910008187a11 */ /* 0x000fe200000f0c09 */
[----:B------:R-:W-:-:S04]  /*0490*/  IMAD.WIDE.U32 R8, R0, c[0x0][0x1e8], R10 ;  /* 0x00007a0000087a25 */ /* 0x000fc800078e000a */
[----:B------:R-:W-:Y:S01]  /*04a0*/  IMAD.WIDE.U32 R10, R7, c[0x0][0x1a8], R12 ;  /* 0x00006a00070a7a25 */ /* 0x000fe200078e000c */
[----:B------:R-:W-:-:S03]  /*04b0*/  LEA R21, P0, R8, c[0x0][0x248], 0x1 ;  /* 0x0000920008157a11 */ /* 0x000fc600078008ff */
[----:B------:R-:W-:Y:S01]  /*04c0*/  IMAD.WIDE.U32 R12, R7, c[0x0][0x1c8], R14 ;  /* 0x00007200070c7a25 */ /* 0x000fe200078e000e */
[----:B0-----:R-:W-:-:S03]  /*04d0*/  SHF.L.U32 R14, R16, 0x1, RZ ;  /* 0x00000001100e7819 */ /* 0x001fc600000006ff */
[C---:B------:R-:W-:Y:S01]  /*04e0*/  IMAD R15, R7.reuse, c[0x0][0x1ac], R18 ;  /* 0x00006b00070f7a24 */ /* 0x040fe200078e0212 */
[----:B------:R-:W-:Y:S01]  /*04f0*/  LEA R17, P2, R12, c[0x0][0x230], 0x1 ;  /* 0x00008c000c117a11 */ /* 0x000fe200078408ff */
[----:B------:R-:W-:Y:S02]  /*0500*/  IMAD R25, R7, c[0x0][0x1cc], R20 ;  /* 0x0000730007197a24 */ /* 0x000fe400078e0214 */
[----:B------:R-:W0:Y:S01]  /*0510*/  S2R R7, SR_LANEID ;  /* 0x0000000000077919 */ /* 0x000e220000000000 */
[----:B------:R-:W-:Y:S01]  /*0520*/  IMAD R19, R0, c[0x0][0x1ec], R19 ;  /* 0x00007b0000137a24 */ /* 0x000fe200078e0213 */
[----:B------:R-:W-:Y:S02]  /*0530*/  IADD3 R15, R11, R15, RZ ;  /* 0x0000000f0b0f7210 */ /* 0x000fe40007ffe0ff */
[----:B------:R-:W-:Y:S02]  /*0540*/  IADD3 R11, R13, R25, RZ ;  /* 0x000000190d0b7210 */ /* 0x000fe40007ffe0ff */
[----:B------:R-:W-:-:S02]  /*0550*/  IADD3 R9, R9, R19, RZ ;  /* 0x0000001309097210 */ /* 0x000fc40007ffe0ff */
[----:B------:R-:W-:Y:S02]  /*0560*/  LEA R19, P1, R10, c[0x0][0x228], 0x1 ;  /* 0x00008a000a137a11 */ /* 0x000fe400078208ff */
[----:B------:R-:W-:Y:S02]  /*0570*/  LEA.HI.X R22, R8, c[0x0][0x24c], R9, 0x1, P0 ;  /* 0x0000930008167a11 */ /* 0x000fe400000f0c09 */
[----:B------:R-:W-:Y:S02]  /*0580*/  LOP3.LUT R9, R14, 0xffffffc0, RZ, 0xc0, !PT ;  /* 0xffffffc00e097812 */ /* 0x000fe400078ec0ff */
[----:B------:R-:W-:Y:S02]  /*0590*/  LEA.HI.X R20, R10, c[0x0][0x22c], R15, 0x1, P1 ;  /* 0x00008b000a147a11 */ /* 0x000fe400008f0c0f */
[----:B------:R-:W-:Y:S02]  /*05a0*/  LOP3.LUT R9, R9, 0x1f, R16, 0xf8, !PT ;  /* 0x0000001f09097812 */ /* 0x000fe400078ef810 */
[----:B------:R-:W-:-:S02]  /*05b0*/  LOP3.LUT R10, R16, 0x1f, RZ, 0xc0, !PT ;  /* 0x0000001f100a7812 */ /* 0x000fc400078ec0ff */
[----:B------:R-:W-:Y:S02]  /*05c0*/  LEA.HI.X R18, R12, c[0x0][0x234], R11, 0x1, P2 ;  /* 0x00008d000c127a11 */ /* 0x000fe400010f0c0b */
[----:B------:R-:W-:Y:S02]  /*05d0*/  MOV R16, R17 ;  /* 0x0000001100107202 */ /* 0x000fe40000000f00 */
[----:B------:R-:W-:Y:S02]  /*05e0*/  MOV R8, RZ ;  /* 0x000000ff00087202 */ /* 0x000fe40000000f00 */
[----:B------:R-:W-:Y:S02]  /*05f0*/  MOV R12, R23 ;  /* 0x00000017000c7202 */ /* 0x000fe40000000f00 */
[----:B------:R-:W-:Y:S02]  /*0600*/  MOV R14, R21 ;  /* 0x00000015000e7202 */ /* 0x000fe40000000f00 */
[----:B------:R-:W-:-:S02]  /*0610*/  MOV R13, R24 ;  /* 0x00000018000d7202 */ /* 0x000fc40000000f00 */
[----:B------:R-:W-:Y:S02]  /*0620*/  MOV R15, R22 ;  /* 0x00000016000f7202 */ /* 0x000fe40000000f00 */
[----:B------:R-:W-:Y:S02]  /*0630*/  MOV R11, R19 ;  /* 0x00000013000b7202 */ /* 0x000fe40000000f00 */
[----:B0-----:R-:W-:Y:S02]  /*0640*/  MOV R17, R20 ;  /* 0x0000001400117202 */ /* 0x001fe40000000f00 */
.L_x_4639:
        /* <DEDUP_REMOVED lines=77> */
.L_x_4603:
[----:B-12---:R-:W-:Y:S05]  /*0b20*/  BSYNC B0 ;  /* 0x0000000000007941 */ /* 0x006fea0003800000 */
.L_x_4602:
        /* <DEDUP_REMOVED lines=36> */
.L_x_4605:
[----:B------:R-:W-:Y:S05]  /*0d70*/  BSYNC B0 ;  /* 0x0000000000007941 */ /* 0x000fea0003800000 */
.L_x_4604:
        /* <DEDUP_REMOVED lines=38> */
.L_x_4607:
[----:B------:R-:W-:Y:S05]  /*0fe0*/  BSYNC B0 ;  /* 0x0000000000007941 */ /* 0x000fea0003800000 */
.L_x_4606:
        /* <DEDUP_REMOVED lines=36> */
.L_x_4609:
[----:B------:R-:W-:Y:S05]  /*1230*/  BSYNC B0 ;  /* 0x0000000000007941 */ /* 0x000fea0003800000 */
.L_x_4608:
        /* <DEDUP_REMOVED lines=38> */
.L_x_4611:
[----:B------:R-:W-:Y:S05]  /*14a0*/  BSYNC B0 ;  /* 0x0000000000007941 */ /* 0x000fea0003800000 */
.L_x_4610:
        /* <DEDUP_REMOVED lines=36> */
.L_x_4613:
[----:B------:R-:W-:Y:S05]  /*16f0*/  BSYNC B0 ;  /* 0x0000000000007941 */ /* 0x000fea0003800000 */
.L_x_4612:
        /* <DEDUP_REMOVED lines=38> */
.L_x_4615:
[----:B------:R-:W-:Y:S05]  /*1960*/  BSYNC B0 ;  /* 0x0000000000007941 */ /* 0x000fea0003800000 */
.L_x_4614:
        /* <DEDUP_REMOVED lines=37> */
.L_x_4617:
[----:B------:R-:W-:Y:S05]  /*1bc0*/  BSYNC B0 ;  /* 0x0000000000007941 */ /* 0x000fea0003800000 */
.L_x_4616:
        /* <DEDUP_REMOVED lines=42> */
.L_x_4619:
[----:B------:R-:W-:Y:S05]  /*1e70*/  BSYNC B0 ;  /* 0x0000000000007941 */ /* 0x000fea0003800000 */
.L_x_4618:
        /* <DEDUP_REMOVED lines=40> */
.L_x_4621:
[----:B------:R-:W-:Y:S05]  /*2100*/  BSYNC B0 ;  /* 0x0000000000007941 */ /* 0x000fea0003800000 */
.L_x_4620:
        /* <DEDUP_REMOVED lines=46> */
.L_x_4623:
[----:B------:R-:W-:Y:S05]  /*23f0*/  BSYNC B0 ;  /* 0x0000000000007941 */ /* 0x000fea0003800000 */
.L_x_4622:
        /* <DEDUP_REMOVED lines=33> */
.L_x_4625:
[----:B------:R-:W-:Y:S05]  /*2610*/  BSYNC B0 ;  /* 0x0000000000007941 */ /* 0x000fea0003800000 */
.L_x_4624:
        /* <DEDUP_REMOVED lines=33> */
.L_x_4627:
[----:B------:R-:W-:Y:S05]  /*2830*/  BSYNC B0 ;  /* 0x0000000000007941 */ /* 0x000fea0003800000 */
.L_x_4626:
        /* <DEDUP_REMOVED lines=33> */
.L_x_4629:
[----:B------:R-:W-:Y:S05]  /*2a50*/  BSYNC B0 ;  /* 0x0000000000007941 */ /* 0x000fea0003800000 */
.L_x_4628:
        /* <DEDUP_REMOVED lines=33> */
.L_x_4631:
[----:B------:R-:W-:Y:S05]  /*2c70*/  BSYNC B0 ;  /* 0x0000000000007941 */ /* 0x000fea0003800000 */
.L_x_4630:
        /* <DEDUP_REMOVED lines=33> */
.L_x_4633:
[----:B------:R-:W-:Y:S05]  /*2e90*/  BSYNC B0 ;  /* 0x0000000000007941 */ /* 0x000fea0003800000 */
.L_x_4632:
        /* <DEDUP_REMOVED lines=36> */
.L_x_4637:
        /* <DEDUP_REMOVED lines=22> */
[----:B------:R-:W-:-:S04]  /*3240*/  IMAD.WIDE.U32 R28, R87, c[0x0][0x1c0], RZ ;  /* 0x00007000571c7a25 */ /* 0x000fc800078e00ff */
[----:B0-----:R-:W-:Y:S01]  /*3250*/  IMAD R33, R87, c[0x0][0x1c4], R34 ;  /* 0x0000710057217a24 */ /* 0x001fe200078e0222 */
        /* <DEDUP_REMOVED lines=8> */
[----:B-1----:R0:W2:Y:S04]  /*32e0*/  LDG.E.128 R28, [R76.64] ;  /* 0x000000044c1c7981 */ /* 0x0020a8000c1e1d00 */
[----:B------:R0:W3:Y:S01]  /*32f0*/  LDG.E.128 R32, [R76.64+0x200] ;  /* 0x000200044c207981 */ /* 0x0000e2000c1e1d00 */
[C---:B------:R-:W-:Y:S01]  /*3300*/  ISETP.GE.AND P1, PT, R7.reuse, 0x8, PT ;  /* 0x000000080700780c */ /* 0x040fe20003f26270 */
[----:B------:R-:W-:Y:S01]  /*3310*/  BSSY B0, `(.L_x_4635) ;  /* 0x00000c0000007945 */ /* 0x000fe20003800000 */
[----:B------:R-:W-:Y:S01]  /*3320*/  ISETP.NE.AND P2, PT, R7, RZ, PT ;  /* 0x000000ff0700720c */ /* 0x000fe20003f45270 */
[----:B------:R-:W1:Y:S04]  /*3330*/  LDS.128 R36, [R19] ;  /* 0x0000000013247984 */ /* 0x000e680000000c00 */
[----:B------:R-:W5:Y:S01]  /*3340*/  LDS.128 R40, [R19+0x10] ;  /* 0x0000100013287984 */ /* 0x000f620000000c00 */
        /* <DEDUP_REMOVED lines=9> */
[----:B------:R-:W4:Y:S01]  /*33e0*/  MUFU.EX2 R92, R92 ;  /* 0x0000005c005c7308 */ /* 0x000f220000000800 */
[C---:B------:R-:W-:Y:S02]  /*33f0*/  FMUL.FTZ R91, R101.reuse, R21 ;  /* 0x00000015655b7220 */ /* 0x040fe40000410000 */
[C---:B------:R-:W-:Y:S01]  /*3400*/  FMUL.FTZ R96, R101.reuse, R20 ;  /* 0x0000001465607220 */ /* 0x040fe20000410000 */
[--C-:B-1----:R-:W-:Y:S01]  /*3410*/  HADD2.F32 R100, -RZ, R36.reuse.H0_H0 ;  /* 0x20000024ff647230 */ /* 0x102fe20000004100 */
[C---:B------:R-:W-:Y:S01]  /*3420*/  FMUL.FTZ R90, R101.reuse, R46 ;  /* 0x0000002e655a7220 */ /* 0x040fe20000410000 */
[----:B0-----:R-:W-:Y:S01]  /*3430*/  HADD2.F32 R77, -RZ, R36.H1_H1 ;  /* 0x30000024ff4d7230 */ /* 0x001fe20000004100 */
        /* <DEDUP_REMOVED lines=8> */
[----:B------:R-:W-:Y:S01]  /*34c0*/  HADD2.F32 R111, -RZ, R38.H1_H1 ;  /* 0x30000026ff6f7230 */ /* 0x000fe20000004100 */
[----:B------:R-:W1:Y:S01]  /*34d0*/  MUFU.EX2 R95, R95 ;  /* 0x0000005f005f7308 */ /* 0x000e620000000800 */
[-C--:B----4-:R-:W-:Y:S01]  /*34e0*/  FFMA.FTZ R38, R109, R93.reuse, R106 ;  /* 0x0000005d6d267223 */ /* 0x090fe2000001006a */
[--C-:B------:R-:W-:Y:S01]  /*34f0*/  HADD2.F32 R37, -RZ, R39.reuse.H0_H0 ;  /* 0x20000027ff257230 */ /* 0x100fe20000004100 */
[----:B------:R-:W-:Y:S01]  /*3500*/  FMUL.FTZ R103, R92, R93 ;  /* 0x0000005d5c677220 */ /* 0x000fe20000410000 */
[----:B------:R-:W-:Y:S01]  /*3510*/  HADD2.F32 R112, -RZ, R39.H1_H1 ;  /* 0x30000027ff707230 */ /* 0x000fe20000004100 */
[----:B------:R-:W-:Y:S01]  /*3520*/  FMUL.FTZ R108, R79, R108 ;  /* 0x0000006c4f6c7220 */ /* 0x000fe20000410000 */
[--C-:B-----5:R-:W-:Y:S01]  /*3530*/  HADD2.F32 R115, -RZ, R40.reuse.H1_H1 ;  /* 0x30000028ff737230 */ /* 0x120fe20000004100 */
[----:B------:R-:W-:Y:S01]  /*3540*/  FMUL.FTZ R107, R73, R36 ;  /* 0x00000024496b7220 */ /* 0x000fe20000410000 */
[----:B------:R-:W4:Y:S01]  /*3550*/  MUFU.EX2 R86, R86 ;  /* 0x0000005600567308 */ /* 0x000f220000000800 */
[C---:B0-----:R-:W-:Y:S01]  /*3560*/  FFMA.FTZ R102, R94.reuse, R38, R105 ;  /* 0x000000265e667223 */ /* 0x041fe20000010069 */
[----:B------:R-:W-:Y:S01]  /*3570*/  HADD2.F32 R38, -RZ, R40.H0_H0 ;  /* 0x20000028ff267230 */ /* 0x000fe20000004100 */
[----:B------:R-:W-:Y:S01]  /*3580*/  FMUL.FTZ R100, R94, R103 ;  /* 0x000000675e647220 */ /* 0x000fe20000410000 */
[----:B------:R-:W-:Y:S01]  /*3590*/  HADD2.F32 R117, -RZ, R41.H0_H0 ;  /* 0x20000029ff757230 */ /* 0x000fe20000004100 */
[----:B------:R-:W-:-:S02]  /*35a0*/  FMUL.FTZ R111, R80, R111 ;  /* 0x0000006f506f7220 */ /* 0x000fc40000410000 */
[----:B------:R-:W-:Y:S01]  /*35b0*/  FMUL.FTZ R110, R72, R37 ;  /* 0x00000025486e7220 */ /* 0x000fe20000410000 */
[----:B------:R-:W0:Y:S01]  /*35c0*/  MUFU.EX2 R88, R88 ;  /* 0x0000005800587308 */ /* 0x000e220000000800 */
[C---:B-1----:R-:W-:Y:S02]  /*35d0*/  FFMA.FTZ R102, R95.reuse, R102, R108 ;  /* 0x000000665f667223 */ /* 0x042fe4000001006c */
[----:B------:R-:W-:Y:S01]  /*35e0*/  FMUL.FTZ R103, R95, R100 ;  /* 0x000000645f677220 */ /* 0x000fe20000410000 */
[----:B------:R-:W-:Y:S01]  /*35f0*/  HADD2.F32 R100, -RZ, R42.H0_H0 ;  /* 0x2000002aff647230 */ /* 0x000fe20000004100 */
[----:B------:R-:W-:Y:S02]  /*3600*/  FMUL.FTZ R76, R101, R48 ;  /* 0x00000030654c7220 */ /* 0x000fe40000410000 */
[----:B------:R-:W-:Y:S01]  /*3610*/  FMUL.FTZ R112, R81, R112 ;  /* 0x0000007051707220 */ /* 0x000fe20000410000 */
[----:B------:R-:W1:Y:S01]  /*3620*/  MUFU.EX2 R89, R89 ;  /* 0x0000005900597308 */ /* 0x000e620000000800 */
[----:B----4-:R-:W-:-:S02]  /*3630*/  FFMA.FTZ R102, R86, R102, R107 ;  /* 0x0000006656667223 */ /* 0x010fc4000001006b */
[----:B------:R-:W-:Y:S02]  /*3640*/  FMUL.FTZ R103, R86, R103 ;  /* 0x0000006756677220 */ /* 0x000fe40000410000 */
[----:B------:R-:W-:Y:S02]  /*3650*/  FMUL.FTZ R39, R101, R47 ;  /* 0x0000002f65277220 */ /* 0x000fe40000410000 */
[----:B------:R-:W-:Y:S01]  /*3660*/  FMUL.FTZ R113, R71, R38 ;  /* 0x0000002647717220 */ /* 0x000fe20000410000 */
[----:B------:R-:W4:Y:S01]  /*3670*/  MUFU.EX2 R91, R91 ;  /* 0x0000005b005b7308 */ /* 0x000f220000000800 */
[C---:B0-----:R-:W-:Y:S02]  /*3680*/  FFMA.FTZ R102, R88.reuse, R102, R111 ;  /* 0x0000006658667223 */ /* 0x041fe4000001006f */
[----:B------:R-:W-:Y:S02]  /*3690*/  FMUL.FTZ R36, R88, R103 ;  /* 0x0000006758247220 */ /* 0x000fe40000410000 */
[----:B------:R-:W-:-:S02]  /*36a0*/  FMUL.FTZ R97, R101, R49 ;  /* 0x0000003165617220 */ /* 0x000fc40000410000 */
[----:B------:R-:W-:Y:S01]  /*36b0*/  FMUL.FTZ R115, R82, R115 ;  /* 0x0000007352737220 */ /* 0x000fe20000410000 */
[----:B------:R-:W0:Y:S01]  /*36c0*/  MUFU.EX2 R96, R96 ;  /* 0x0000006000607308 */ /* 0x000e220000000800 */
[C---:B-1----:R-:W-:Y:S02]  /*36d0*/  FFMA.FTZ R102, R89.reuse, R102, R110 ;  /* 0x0000006659667223 */ /* 0x042fe4000001006e */
[----:B------:R-:W-:Y:S01]  /*36e0*/  FMUL.FTZ R40, R89, R36 ;  /* 0x0000002459287220 */ /* 0x000fe20000410000 */
[----:B------:R-:W-:Y:S01]  /*36f0*/  HADD2.F32 R36, -RZ, R41.H1_H1 ;  /* 0x30000029ff247230 */ /* 0x000fe20000004100 */
        /* <DEDUP_REMOVED lines=10> */
[----:B------:R-:W-:-:S03]  /*37a0*/  FMUL.FTZ R100, R69, R100 ;  /* 0x0000006445647220 */ /* 0x000fc60000410000 */
[----:B------:R-:W0:Y:S01]  /*37b0*/  MUFU.EX2 R76, R76 ;  /* 0x0000004c004c7308 */ /* 0x000e220000000800 */
[----:B-1----:R-:W-:-:S07]  /*37c0*/  FFMA.FTZ R102, R90, R102, R115 ;  /* 0x000000665a667223 */ /* 0x002fce0000010073 */
[----:B------:R1:W5:Y:S01]  /*37d0*/  MUFU.EX2 R77, R39 ;  /* 0x00000027004d7308 */ /* 0x0003620000000800 */
[----:B----4-:R-:W-:-:S07]  /*37e0*/  FFMA.FTZ R102, R98, R102, R117 ;  /* 0x0000006662667223 */ /* 0x010fce0000010075 */
[----:B------:R-:W4:Y:S01]  /*37f0*/  MUFU.EX2 R97, R97 ;  /* 0x0000006100617308 */ /* 0x000f220000000800 */
[----:B-1----:R-:W-:Y:S01]  /*3800*/  FMUL.FTZ R39, R90, R37 ;  /* 0x000000255a277220 */ /* 0x002fe20000410000 */
[----:B------:R-:W-:Y:S01]  /*3810*/  HADD2.F32 R37, -RZ, R42.H1_H1 ;  /* 0x3000002aff257230 */ /* 0x000fe20000004100 */
[----:B0-----:R-:W-:Y:S02]  /*3820*/  FFMA.FTZ R102, R76, R102, R103 ;  /* 0x000000664c667223 */ /* 0x001fe40000010067 */
[----:B------:R-:W-:Y:S02]  /*3830*/  FMUL.FTZ R39, R98, R39 ;  /* 0x0000002762277220 */ /* 0x000fe40000410000 */
[----:B------:R-:W-:Y:S01]  /*3840*/  FMUL.FTZ R42, R84, R37 ;  /* 0x00000025542a7220 */ /* 0x000fe20000410000 */
[----:B------:R-:W0:Y:S01]  /*3850*/  MUFU.EX2 R99, R99 ;  /* 0x0000006300637308 */ /* 0x000e220000000800 */
[----:B------:R-:W-:Y:S01]  /*3860*/  FMUL.FTZ R36, R76, R39 ;  /* 0x000000274c247220 */ /* 0x000fe20000410000 */
[--C-:B------:R-:W-:Y:S01]  /*3870*/  HADD2.F32 R39, -RZ, R43.reuse.H0_H0 ;  /* 0x2000002bff277230 */ /* 0x100fe20000004100 */
[C---:B-----5:R-:W-:Y:S01]  /*3880*/  FFMA.FTZ R37, R77.reuse, R102, R100 ;  /* 0x000000664d257223 */ /* 0x060fe20000010064 */
[----:B------:R-:W-:Y:S01]  /*3890*/  HADD2.F32 R102, -RZ, R43.H1_H1 ;  /* 0x3000002bff667230 */ /* 0x000fe20000004100 */
[----:B------:R-:W-:Y:S01]  /*38a0*/  FMUL.FTZ R36, R77, R36 ;  /* 0x000000244d247220 */ /* 0x000fe20000410000 */
[----:B------:R-:W1:Y:S01]  /*38b0*/  S2R R43, SR_TID.X ;  /* 0x00000000002b7919 */ /* 0x000e620000002100 */
[----:B------:R-:W-:Y:S01]  /*38c0*/  FMUL.FTZ R104, R68, R39 ;  /* 0x0000002744687220 */ /* 0x000fe20000410000 */
[----:B------:R-:W5:Y:S01]  /*38d0*/  MUFU.EX2 R101, R101 ;  /* 0x0000006500657308 */ /* 0x000f620000000800 */
[----:B----4-:R-:W-:-:S02]  /*38e0*/  FFMA.FTZ R37, R97, R37, R42 ;  /* 0x0000002561257223 */ /* 0x010fc4000001002a */
[----:B------:R-:W-:Y:S02]  /*38f0*/  FMUL.FTZ R36, R97, R36 ;  /* 0x0000002461247220 */ /* 0x000fe40000410000 */
[----:B------:R-:W-:Y:S02]  /*3900*/  FMUL.FTZ R102, R85, R102 ;  /* 0x0000006655667220 */ /* 0x000fe40000410000 */
[C---:B0-----:R-:W-:Y:S02]  /*3910*/  FFMA.FTZ R37, R99.reuse, R37, R104 ;  /* 0x0000002563257223 */ /* 0x041fe40000010068 */
[----:B------:R-:W-:Y:S02]  /*3920*/  FMUL.FTZ R36, R99, R36 ;  /* 0x0000002463247220 */ /* 0x000fe40000410000 */
[C---:B-----5:R-:W-:Y:S02]  /*3930*/  FFMA.FTZ R37, R101.reuse, R37, R102 ;  /* 0x0000002565257223 */ /* 0x060fe40000010066 */
[----:B------:R-:W-:-:S03]  /*3940*/  FMUL.FTZ R36, R101, R36 ;  /* 0x0000002465247220 */ /* 0x000fc60000410000 */
[----:B------:R-:W0:Y:S04]  /*3950*/  SHFL.UP PT, R38, R37, 0x1, RZ ;  /* 0x0420000025267989 */ /* 0x000e2800000e00ff */
[----:B------:R-:W4:Y:S01]  /*3960*/  SHFL.UP PT, R39, R36, 0x1, RZ ;  /* 0x0420000024277989 */ /* 0x000f2200000e00ff */
[C---:B0-----:R-:W-:Y:S02]  /*3970*/  @P0 FFMA.FTZ R37, R36.reuse, R38, R37 ;  /* 0x0000002624250223 */ /* 0x041fe40000010025 */
[----:B----4-:R-:W-:-:S03]  /*3980*/  @P0 FMUL.FTZ R36, R36, R39 ;  /* 0x0000002724240220 */ /* 0x010fc60000410000 */
[----:B------:R-:W0:Y:S01]  /*3990*/  SHFL.UP PT, R38, R37, 0x2, RZ ;  /* 0x0440000025267989 */ /* 0x000e2200000e00ff */
[----:B------:R-:W-:-:S03]  /*39a0*/  ISETP.GE.AND P0, PT, R7, 0x2, PT ;  /* 0x000000020700780c */ /* 0x000fc60003f06270 */
[----:B------:R-:W4:Y:S10]  /*39b0*/  SHFL.UP PT, R39, R36, 0x2, RZ ;  /* 0x0440000024277989 */ /* 0x000f3400000e00ff */
[----:B0-----:R-:W-:-:S02]  /*39c0*/  @P0 FFMA.FTZ R37, R36, R38, R37 ;  /* 0x0000002624250223 */ /* 0x001fc40000010025 */
[----:B----4-:R-:W-:-:S03]  /*39d0*/  @P0 FMUL.FTZ R36, R36, R39 ;  /* 0x0000002724240220 */ /* 0x010fc60000410000 */
[----:B------:R-:W0:Y:S01]  /*39e0*/  SHFL.UP PT, R38, R37, 0x4, RZ ;  /* 0x0480000025267989 */ /* 0x000e2200000e00ff */
[----:B------:R-:W-:-:S03]  /*39f0*/  ISETP.GE.AND P0, PT, R7, 0x4, PT ;  /* 0x000000040700780c */ /* 0x000fc60003f06270 */
[----:B------:R-:W4:Y:S10]  /*3a00*/  SHFL.UP PT, R39, R36, 0x4, RZ ;  /* 0x0480000024277989 */ /* 0x000f3400000e00ff */
[C---:B0-----:R-:W-:Y:S01]  /*3a10*/  @P0 FFMA.FTZ R37, R36.reuse, R38, R37 ;  /* 0x0000002624250223 */ /* 0x041fe20000010025 */
[----:B------:R-:W-:Y:S01]  /*3a20*/  MOV R38, 0x3f800000 ;  /* 0x3f80000000267802 */ /* 0x000fe20000000f00 */
[----:B----4-:R-:W-:-:S03]  /*3a30*/  @P0 FMUL.FTZ R36, R36, R39 ;  /* 0x0000002724240220 */ /* 0x010fc60000410000 */
[----:B------:R-:W0:Y:S01]  /*3a40*/  SHFL.UP PT, R40, R37, 0x8, RZ ;  /* 0x0500000025287989 */ /* 0x000e2200000e00ff */
[----:B------:R-:W-:Y:S02]  /*3a50*/  ISETP.NE.AND P0, PT, R10, RZ, PT ;  /* 0x000000ff0a00720c */ /* 0x000fe40003f05270 */
[----:B------:R-:W-:Y:S01]  /*3a60*/  MOV R39, RZ ;  /* 0x000000ff00277202 */ /* 0x000fe20000000f00 */
[----:B------:R-:W4:Y:S01]  /*3a70*/  SHFL.UP PT, R41, R36, 0x8, RZ ;  /* 0x0500000024297989 */ /* 0x000f2200000e00ff */
[----:B------:R-:W-:Y:S01]  /*3a80*/  ISETP.EQ.OR P0, PT, R8, RZ, P0 ;  /* 0x000000ff0800720c */ /* 0x000fe20000702670 */
[C---:B0-----:R-:W-:Y:S02]  /*3a90*/  @P1 FFMA.FTZ R37, R36.reuse, R40, R37 ;  /* 0x0000002824251223 */ /* 0x041fe40000010025 */
[----:B----4-:R-:W-:-:S03]  /*3aa0*/  @P1 FMUL.FTZ R36, R36, R41 ;  /* 0x0000002924241220 */ /* 0x010fc60000410000 */
[----:B------:R-:W0:Y:S01]  /*3ab0*/  SHFL.UP PT, R40, R37, 0x10, RZ ;  /* 0x0600000025287989 */ /* 0x000e2200000e00ff */
[----:B------:R-:W-:-:S03]  /*3ac0*/  ISETP.NE.AND P1, PT, R7, 0x1f, PT ;  /* 0x0000001f0700780c */ /* 0x000fc60003f25270 */
[----:B------:R-:W4:Y:S04]  /*3ad0*/  SHFL.UP PT, R41, R36, 0x10, RZ ;  /* 0x0600000024297989 */ /* 0x000f2800000e00ff */
[----:B--2---:R-:W-:Y:S04]  /*3ae0*/  STS.128 [R7.X16+0x420], R28 ;  /* 0x0004201c07007388 */ /* 0x004fe8000000cc00 */
[----:B---3--:R-:W-:Y:S01]  /*3af0*/  STS.128 [R7.X16+0x620], R32 ;  /* 0x0006202007007388 */ /* 0x008fe2000000cc00 */
[----:B------:R-:W-:-:S06]  /*3b00*/  NOP ;  /* 0x0000000000007918 */ /* 0x000fcc0000000000 */
[----:B------:R-:W-:Y:S01]  /*3b10*/  @!P0 LDS.64 R38, [R87.X8+0x860] ;  /* 0x0008600057268984 */ /* 0x000fe20000008a00 */
[----:B------:R-:W-:-:S03]  /*3b20*/  ISETP.GE.AND P0, PT, R7, 0x10, PT ;  /* 0x000000100700780c */ /* 0x000fc60003f06270 */
[----:B------:R-:W-:Y:S04]  /*3b30*/  LDS.128 R28, [R19+0x420] ;  /* 0x00042000131c7984 */ /* 0x000fe80000000c00 */
[----:B------:R-:W-:Y:S06]  /*3b40*/  LDS.128 R32, [R19+0x430] ;  /* 0x0004300013207984 */ /* 0x000fec0000000c00 */
[----:B0-----:R-:W-:-:S02]  /*3b50*/  @P0 FFMA.FTZ R37, R36, R40, R37 ;  /* 0x0000002824250223 */ /* 0x001fc40000010025 */
[----:B----4-:R-:W-:Y:S01]  /*3b60*/  @P0 FMUL.FTZ R36, R36, R41 ;  /* 0x0000002924240220 */ /* 0x010fe20000410000 */
[----:B-1----:R-:W-:Y:S02]  /*3b70*/  ISETP.NE.AND P0, PT, R43, RZ, PT ;  /* 0x000000ff2b00720c */ /* 0x002fe40003f05270 */
[----:B------:R-:W0:Y:S04]  /*3b80*/  SHFL.UP PT, R116, R37, 0x1, RZ ;  /* 0x0420000025747989 */ /* 0x000e2800000e00ff */
[----:B------:R-:W-:Y:S04]  /*3b90*/  @!P1 STS.64 [0x840], R36 ;  /* 0x00084024ff009388 */ /* 0x000fe80000000a00 */
[----:B------:R-:W-:Y:S06]  /*3ba0*/  BAR.SYNC.DEFER_BLOCKING 0x0 ;  /* 0x0000000000007b1d */ /* 0x000fec0000010000 */
[----:B------:R1:W2:Y:S01]  /*3bb0*/  SHFL.UP PT, R114, R36, 0x1, RZ ;  /* 0x0420000024727989 */ /* 0x0002a200000e00ff */
[----:B0-----:R-:W-:Y:S01]  /*3bc0*/  @!P2 MOV R116, R39 ;  /* 0x000000270074a202 */ /* 0x001fe20000000f00 */
[----:B-1----:R-:W-:-:S02]  /*3bd0*/  HADD2.F32 R36, -RZ, R28.H0_H0 ;  /* 0x2000001cff247230 */ /* 0x002fc40000004100 */
[----:B------:R-:W-:Y:S01]  /*3be0*/  HADD2.F32 R37, -RZ, R28.H1_H1 ;  /* 0x3000001cff257230 */ /* 0x000fe20000004100 */
[----:B------:R-:W-:Y:S04]  /*3bf0*/  @!P2 STS.64 [0x850], R38 ;  /* 0x00085026ff00a388 */ /* 0x000fe80000000a00 */
[----:B------:R-:W0:Y:S01]  /*3c00*/  LDS.64 R40, [0x840] ;  /* 0x00084000ff287984 */ /* 0x000e220000000a00 */
[----:B--2---:R-:W-:-:S03]  /*3c10*/  @!P2 MOV R114, R38 ;  /* 0x000000260072a202 */ /* 0x004fc60000000f00 */
[----:B------:R-:W-:Y:S06]  /*3c20*/  BAR.SYNC.DEFER_BLOCKING 0x0 ;  /* 0x0000000000007b1d */ /* 0x000fec0000010000 */
[----:B------:R-:W1:Y:S01]  /*3c30*/  LDS R119, [0x854] ;  /* 0x00085400ff777984 */ /* 0x000e620000000800 */
[C---:B0-----:R-:W-:Y:S02]  /*3c40*/  FFMA.FTZ R41, R40.reuse, R39, R41 ;  /* 0x0000002728297223 */ /* 0x041fe40000010029 */
[----:B------:R-:W-:Y:S02]  /*3c50*/  FMUL.FTZ R40, R40, R38 ;  /* 0x0000002628287220 */ /* 0x000fe40000410000 */
[----:B-1----:R-:W-:Y:S01]  /*3c60*/  @P0 FFMA.FTZ R116, R119, R114, R116 ;  /* 0x0000007277740223 */ /* 0x002fe20000010074 */
[----:B------:R-:W-:Y:S01]  /*3c70*/  ISETP.NE.AND P0, PT, R43, RZ, PT ;  /* 0x000000ff2b00720c */ /* 0x000fe20003f05270 */
[----:B------:R-:W-:-:S02]  /*3c80*/  HADD2.F32 R43, -RZ, R29.H0_H0 ;  /* 0x2000001dff2b7230 */ /* 0x000fc40000004100 */
[----:B------:R-:W-:Y:S01]  /*3c90*/  FFMA.FTZ R92, R92, R116, R109 ;  /* 0x000000745c5c7223 */ /* 0x000fe2000001006d */
[----:B------:R-:W-:-:S03]  /*3ca0*/  HADD2.F32 R109, -RZ, R34.H1_H1 ;  /* 0x30000022ff6d7230 */ /* 0x000fc60000004100 */
[----:B------:R-:W-:Y:S01]  /*3cb0*/  FFMA.FTZ R93, R93, R92, R106 ;  /* 0x0000005c5d5d7223 */ /* 0x000fe2000001006a */
[----:B------:R-:W-:-:S03]  /*3cc0*/  HADD2.F32 R106, -RZ, R32.H1_H1 ;  /* 0x30000020ff6a7230 */ /* 0x000fc60000004100 */
[----:B------:R-:W-:Y:S01]  /*3cd0*/  FFMA.FTZ R94, R94, R93, R105 ;  /* 0x0000005d5e5e7223 */ /* 0x000fe20000010069 */
[--C-:B------:R-:W-:Y:S02]  /*3ce0*/  HADD2.F32 R105, -RZ, R31.reuse.H0_H0 ;  /* 0x2000001fff697230 */ /* 0x100fe40000004100 */
[----:B------:R-:W-:Y:S01]  /*3cf0*/  HADD2.F32 R31, -RZ, R31.H1_H1 ;  /* 0x3000001fff1f7230 */ /* 0x000fe20000004100 */
[----:B------:R-:W-:Y:S01]  /*3d00*/  FFMA.FTZ R95, R95, R94, R108 ;  /* 0x0000005e5f5f7223 */ /* 0x000fe2000001006c */
[----:B------:R-:W-:Y:S02]  /*3d10*/  HADD2.F32 R108, -RZ, R34.H0_H0 ;  /* 0x20000022ff6c7230 */ /* 0x000fe40000004100 */
[----:B------:R-:W-:Y:S01]  /*3d20*/  HADD2.F32 R34, -RZ, R35.H0_H0 ;  /* 0x20000023ff227230 */ /* 0x000fe20000004100 */
[----:B------:R-:W-:Y:S01]  /*3d30*/  FFMA.FTZ R107, R86, R95, R107 ;  /* 0x0000005f566b7223 */ /* 0x000fe2000001006b */
[----:B------:R-:W-:Y:S02]  /*3d40*/  HADD2.F32 R86, -RZ, R29.H1_H1 ;  /* 0x3000001dff567230 */ /* 0x000fe40000004100 */
[----:B------:R-:W-:Y:S01]  /*3d50*/  HADD2.F32 R35, -RZ, R35.H1_H1 ;  /* 0x30000023ff237230 */ /* 0x000fe20000004100 */
[----:B------:R-:W-:-:S04]  /*3d60*/  FFMA.FTZ R88, R88, R107, R111 ;  /* 0x0000006b58587223 */ /* 0x000fc8000001006f */
[----:B------:R-:W-:-:S04]  /*3d70*/  FFMA.FTZ R89, R89, R88, R110 ;  /* 0x0000005859597223 */ /* 0x000fc8000001006e */
[----:B------:R-:W-:Y:S01]  /*3d80*/  FFMA.FTZ R112, R91, R89, R112 ;  /* 0x000000595b707223 */ /* 0x000fe20000010070 */
[--C-:B------:R-:W-:Y:S02]  /*3d90*/  HADD2.F32 R91, -RZ, R30.reuse.H0_H0 ;  /* 0x2000001eff5b7230 */ /* 0x100fe40000004100 */
[----:B------:R-:W-:Y:S01]  /*3da0*/  HADD2.F32 R30, -RZ, R30.H1_H1 ;  /* 0x3000001eff1e7230 */ /* 0x000fe20000004100 */
[----:B------:R-:W-:-:S04]  /*3db0*/  FFMA.FTZ R96, R96, R112, R113 ;  /* 0x0000007060607223 */ /* 0x000fc80000010071 */
[----:B------:R-:W-:Y:S01]  /*3dc0*/  FFMA.FTZ R115, R90, R96, R115 ;  /* 0x000000605a737223 */ /* 0x000fe20000010073 */
[----:B------:R-:W-:Y:S02]  /*3dd0*/  HADD2.F32 R90, -RZ, R32.H0_H0 ;  /* 0x20000020ff5a7230 */ /* 0x000fe40000004100 */
[--C-:B------:R-:W-:Y:S01]  /*3de0*/  HADD2.F32 R32, -RZ, R33.reuse.H0_H0 ;  /* 0x20000021ff207230 */ /* 0x100fe20000004100 */
[----:B------:R-:W-:Y:S01]  /*3df0*/  FFMA.FTZ R98, R98, R115, R117 ;  /* 0x0000007362627223 */ /* 0x000fe20000010075 */
[----:B------:R-:W-:Y:S01]  /*3e00*/  HADD2.F32 R33, -RZ, R33.H1_H1 ;  /* 0x30000021ff217230 */ /* 0x000fe20000004100 */
        /* <DEDUP_REMOVED lines=16> */
.L_x_4636:
[----:B------:R-:W-:Y:S05]  /*3f10*/  BSYNC B0 ;  /* 0x0000000000007941 */ /* 0x000fea0003800000 */
.L_x_4635:
        /* <DEDUP_REMOVED lines=25> */
.L_x_4634:
        /* <DEDUP_REMOVED lines=19> */
[----:B------:R1:W-:Y:S01]  /*41e0*/  STS.128 [R19+0x10], R36 ;  /* 0x0000102413007388 */ /* 0x0003e20000000c00 */
[----:B------:R-:W-:-:S06]  /*41f0*/  NOP ;  /* 0x0000000000007918 */ /* 0x000fcc0000000000 */
[----:B------:R-:W2:Y:S01]  /*4200*/  LDS.128 R28, [R7.X16] ;  /* 0x00000000071c7984 */ /* 0x000ea2000000cc00 */
[----:B------:R-:W-:Y:S01]  /*4210*/  IADD3 R33, R33, R35, RZ ;  /* 0x0000002321217210 */ /* 0x000fe20007ffe0ff */
[----:B------:R-:W-:Y:S01]  /*4220*/  IMAD R35, R3, c[0x0][0x208], RZ ;  /* 0x0000820003237a24 */ /* 0x000fe200078e02ff */
[----:B------:R-:W-:Y:S01]  /*4230*/  IADD3 R14, P4, R14, 0x400, RZ ;  /* 0x000004000e0e7810 */ /* 0x000fe20007f9e0ff */
[----:B------:R-:W3:Y:S01]  /*4240*/  LDS.128 R24, [R7.X16+0x200] ;  /* 0x0002000007187984 */ /* 0x000ee2000000cc00 */
[----:B------:R-:W-:Y:S01]  /*4250*/  IADD3.X R17, RZ, R17, RZ, P1, !PT ;  /* 0x00000011ff117210 */ /* 0x000fe20000ffe4ff */
[C---:B0-----:R-:W-:Y:S01]  /*4260*/  IMAD.WIDE.U32 R20, R0.reuse, c[0x0][0x208], R32 ;  /* 0x0000820000147a25 */ /* 0x041fe200078e0020 */
[----:B------:R-:W-:Y:S02]  /*4270*/  IADD3.X R18, RZ, R18, RZ, P2, !PT ;  /* 0x00000012ff127210 */ /* 0x000fe400017fe4ff */
[----:B------:R-:W-:Y:S01]  /*4280*/  IADD3.X R13, RZ, R13, RZ, P3, !PT ;  /* 0x0000000dff0d7210 */ /* 0x000fe20001ffe4ff */
[----:B-1----:R-:W-:Y:S01]  /*4290*/  IMAD R19, R0, c[0x0][0x20c], R35 ;  /* 0x0000830000137a24 */ /* 0x002fe200078e0223 */
[----:B------:R-:W-:-:S02]  /*42a0*/  LEA R22, P0, R20, c[0x0][0x258], 0x1 ;  /* 0x0000960014167a11 */ /* 0x000fc400078008ff */
[----:B------:R-:W-:Y:S02]  /*42b0*/  IADD3.X R15, RZ, R15, RZ, P4, !PT ;  /* 0x0000000fff0f7210 */ /* 0x000fe400027fe4ff */
[----:B------:R-:W-:-:S04]  /*42c0*/  IADD3 R19, R21, R19, RZ ;  /* 0x0000001315137210 */ /* 0x000fc80007ffe0ff */
[----:B------:R-:W-:Y:S02]  /*42d0*/  LEA.HI.X R23, R20, c[0x0][0x25c], R19, 0x1, P0 ;  /* 0x0000970014177a11 */ /* 0x000fe400000f0c13 */
[----:B------:R-:W-:-:S03]  /*42e0*/  ISETP.GE.AND P0, PT, R8, c[0x0][0x174], PT ;  /* 0x00005d0008007a0c */ /* 0x000fc60003f06270 */
[----:B------:R-:W-:-:S05]  /*42f0*/  IMAD.WIDE R20, R9, 0x10, R22 ;  /* 0x0000001009147825 */ /* 0x000fca00078e0216 */
[----:B--2---:R0:W-:Y:S04]  /*4300*/  STG.E.128 [R20.64], R28 ;  /* 0x0000001c14007986 */ /* 0x0041e8000c101d04 */
[----:B---3--:R0:W-:Y:S01]  /*4310*/  STG.E.128 [R20.64+0x200], R24 ;  /* 0x0002001814007986 */ /* 0x0081e2000c101d04 */
[----:B------:R-:W-:Y:S01]  /*4320*/  @P0 CALL.REL.NOINC `(.L_x_4638) ;  /* 0x0000001000000944 */ /* 0x000fe20003c00000 */
[----:B------:R-:W-:Y:S05]  /*4330*/  BRA `(.L_x_4639) ;  /* 0xffffc31000007947 */ /* 0x000fea000383ffff */
.L_x_4638:
[----:B------:R-:W-:Y:S05]  /*4340*/  EXIT ;  /* 0x000000000000794d */ /* 0x000fea0003800000 */
.L_x_4640:
        /* <DEDUP_REMOVED lines=11> */
.L_x_5446:


//--------------------- .text._Z25selective_scan_fwd_kernelI32Selective_Scan_fwd_kernel_traitsILi32ELi16ELi1ELb1ELb1ELb1ELb1EN3c104HalfEfEEv13SSMParamsBase --------------------------
	.section	.text._Z25selective_scan_fwd_kernelI32Selective_Scan_fwd_kernel_traitsILi32ELi16ELi1ELb1ELb1ELb1ELb1EN3c104HalfEfEEv13SSMParamsBase,"ax",@progbits
	.sectioninfo	@"SHI_REGISTERS=122"
	.align	128
        .global         _Z25selective_scan_fwd_kernelI32Selective_Scan_fwd_kernel_traitsILi32ELi16ELi1ELb1ELb1ELb1ELb1EN3c104HalfEfEEv13SSMParamsBase
        .type           _Z25selective_scan_fwd_kernelI32Selective_Scan_fwd_kernel_traitsILi32ELi16ELi1ELb1ELb1ELb1ELb1EN3c104HalfEfEEv13SSMParamsBase,@function
        .size           _Z25selective_scan_fwd_kernelI32Selective_Scan_fwd_kernel_traitsILi32ELi16ELi1ELb1ELb1ELb1ELb1EN3c104HalfEfEEv13SSMParamsBase,(.L_x_5447 - _Z25selective_scan_fwd_kernelI32Selective_Scan_fwd_kernel_traitsILi32ELi16ELi1ELb1ELb1ELb1ELb1EN3c104HalfEfEEv13SSMParamsBase)
        .other          _Z25selective_scan_fwd_kernelI32Selective_Scan_fwd_kernel_traitsILi32ELi16ELi1ELb1ELb1ELb1ELb1EN3c104HalfEfEEv13SSMParamsBase,@"STO_CUDA_ENTRY STV_DEFAULT"
_Z25selective_scan_fwd_kernelI32Selective_Scan_fwd_kernel_traitsILi32ELi16ELi1ELb1ELb1ELb1ELb1EN3c104HalfEfEEv13SSMParamsBase:
.text._Z25selective_scan_fwd_kernelI32Selective_Scan_fwd_kernel_traitsILi32ELi16ELi1ELb1ELb1ELb1ELb1EN3c104HalfEfEEv13SSMParamsBase:
        /* <DEDUP_REMOVED lines=99> */
.L_x_4678:
        /* <DEDUP_REMOVED lines=77> */
.L_x_4642:
[----:B-12---:R-:W-:Y:S05]  /*0b00*/  BSYNC B0 ;  /* 0x0000000000007941 */ /* 0x006fea0003800000 */
.L_x_4641:
        /* <DEDUP_REMOVED lines=36> */
.L_x_4644:
[----:B------:R-:W-:Y:S05]  /*0d50*/  BSYNC B0 ;  /* 0x0000000000007941 */ /* 0x000fea0003800000 */
.L_x_4643:
        /* <DEDUP_REMOVED lines=38> */
.L_x_4646:
[----:B------:R-:W-:Y:S05]  /*0fc0*/  BSYNC B0 ;  /* 0x0000000000007941 */ /* 0x000fea0003800000 */
.L_x_4645:
        /* <DEDUP_REMOVED lines=36> */
.L_x_4648:
[----:B------:R-:W-:Y:S05]  /*1210*/  BSYNC B0 ;  /* 0x0000000000007941 */ /* 0x000fea0003800000 */
.L_x_4647:
        /* <DEDUP_REMOVED lines=38> */
.L_x_4650:
[----:B------:R-:W-:Y:S05]  /*1480*/  BSYNC B0 ;  /* 0x0000000000007941 */ /* 0x000fea0003800000 */
.L_x_4649:
        /* <DEDUP_REMOVED lines=36> */
.L_x_4652:
[----:B------:R-:W-:Y:S05]  /*16d0*/  BSYNC B0 ;  /* 0x0000000000007941 */ /* 0x000fea0003800000 */
.L_x_4651:
        /* <DEDUP_REMOVED lines=38> */
.L_x_4654:
[----:B------:R-:W-:Y:S05]  /*1940*/  BSYNC B0 ;  /* 0x0000000000007941 */ /* 0x000fea0003800000 */
.L_x_4653:
        /* <DEDUP_REMOVED lines=37> */
.L_x_4656:
[----:B------:R-:W-:Y:S05]  /*1ba0*/  BSYNC B0 ;  /* 0x0000000000007941 */ /* 0x000fea0003800000 */
.L_x_4655:
        /* <DEDUP_REMOVED lines=42> */
.L_x_4658:
[----:B------:R-:W-:Y:S05]  /*1e50*/  BSYNC B0 ;  /* 0x0000000000007941 */ /* 0x000fea0003800000 */
.L_x_4657:
        /* <DEDUP_REMOVED lines=40> */
.L_x_4660:
[----:B------:R-:W-:Y:S05]  /*20e0*/  BSYNC B0 ;  /* 0x0000000000007941 */ /* 0x000fea0003800000 */
.L_x_4659:
        /* <DEDUP_REMOVED lines=46> */
.L_x_4662:
[----:B------:R-:W-:Y:S05]  /*23d0*/  BSYNC B0 ;  /* 0x0000000000007941 */ /* 0x000fea0003800000 */
.L_x_4661:
        /* <DEDUP_REMOVED lines=33> */
.L_x_4664:
[----:B------:R-:W-:Y:S05]  /*25f0*/  BSYNC B0 ;  /* 0x0000000000007941 */ /* 0x000fea0003800000 */
.L_x_4663:
        /* <DEDUP_REMOVED lines=33> */
.L_x_4666:
[----:B------:R-:W-:Y:S05]  /*2810*/  BSYNC B0 ;  /* 0x0000000000007941 */ /* 0x000fea0003800000 */
.L_x_4665:
        /* <DEDUP_REMOVED lines=33> */
.L_x_4668:
[----:B------:R-:W-:Y:S05]  /*2a30*/  BSYNC B0 ;  /* 0x0000000000007941 */ /* 0x000fea0003800000 */
.L_x_4667:
        /* <DEDUP_REMOVED lines=33> */
.L_x_4670:
[----:B------:R-:W-:Y:S05]  /*2c50*/  BSYNC B0 ;  /* 0x0000000000007941 */ /* 0x000fea0003800000 */
.L_x_4669:
        /* <DEDUP_REMOVED lines=33> */
.L_x_4672:
[----:B------:R-:W-:Y:S05]  /*2e70*/  BSYNC B0 ;  /* 0x0000000000007941 */ /* 0x000fea0003800000 */
.L_x_4671:
        /* <DEDUP_REMOVED lines=36> */
.L_x_4676:
        /* <DEDUP_REMOVED lines=187> */
[----:B------:R-:W-:-:S04]  /*3c70*/  FFMA.FTZ R92, R92, R116, R109 ;  /* 0x000000745c5c7223 */ /* 0x000fc8000001006d */
[----:B------:R-:W-:Y:S01]  /*3c80*/  FFMA.FTZ R93, R93, R92, R106 ;  /* 0x0000005c5d5d7223 */ /* 0x000fe2000001006a */
[----:B------:R-:W-:-:S03]  /*3c90*/  HADD2.F32 R106, -RZ, R32.H1_H1 ;  /* 0x30000020ff6a7230 */ /* 0x000fc60000004100 */
[----:B------:R-:W-:Y:S01]  /*3ca0*/  FFMA.FTZ R94, R94, R93, R105 ;  /* 0x0000005d5e5e7223 */ /* 0x000fe20000010069 */
[--C-:B------:R-:W-:Y:S02]  /*3cb0*/  HADD2.F32 R105, -RZ, R31.reuse.H0_H0 ;  /* 0x2000001fff697230 */ /* 0x100fe40000004100 */
[----:B------:R-:W-:Y:S01]  /*3cc0*/  HADD2.F32 R31, -RZ, R31.H1_H1 ;  /* 0x3000001fff1f7230 */ /* 0x000fe20000004100 */
[----:B------:R-:W-:Y:S01]  /*3cd0*/  FFMA.FTZ R95, R95, R94, R108 ;  /* 0x0000005e5f5f7223 */ /* 0x000fe2000001006c */
[----:B------:R-:W-:-:S03]  /*3ce0*/  HADD2.F32 R108, -RZ, R34.H0_H0 ;  /* 0x20000022ff6c7230 */ /* 0x000fc60000004100 */
[----:B------:R-:W-:Y:S01]  /*3cf0*/  FFMA.FTZ R86, R86, R95, R107 ;  /* 0x0000005f56567223 */ /* 0x000fe2000001006b */
[----:B------:R-:W-:Y:S02]  /*3d00*/  HADD2.F32 R107, -RZ, R34.H1_H1 ;  /* 0x30000022ff6b7230 */ /* 0x000fe40000004100 */
[----:B------:R-:W-:Y:S01]  /*3d10*/  HADD2.F32 R34, -RZ, R35.H0_H0 ;  /* 0x20000023ff227230 */ /* 0x000fe20000004100 */
[----:B------:R-:W-:Y:S01]  /*3d20*/  FFMA.FTZ R111, R88, R86, R111 ;  /* 0x00000056586f7223 */ /* 0x000fe2000001006f */
[----:B------:R-:W-:Y:S02]  /*3d30*/  HADD2.F32 R88, -RZ, R29.H1_H1 ;  /* 0x3000001dff587230 */ /* 0x000fe40000004100 */
[----:B------:R-:W-:Y:S01]  /*3d40*/  HADD2.F32 R35, -RZ, R35.H1_H1 ;  /* 0x30000023ff237230 */ /* 0x000fe20000004100 */
[----:B------:R-:W-:Y:S01]  /*3d50*/  FFMA.FTZ R110, R89, R111, R110 ;  /* 0x0000006f596e7223 */ /* 0x000fe2000001006e */
[--C-:B------:R-:W-:Y:S02]  /*3d60*/  HADD2.F32 R89, -RZ, R30.reuse.H0_H0 ;  /* 0x2000001eff597230 */ /* 0x100fe40000004100 */
[----:B------:R-:W-:Y:S01]  /*3d70*/  HADD2.F32 R30, -RZ, R30.H1_H1 ;  /* 0x3000001eff1e7230 */ /* 0x000fe20000004100 */
[----:B------:R-:W-:-:S04]  /*3d80*/  FFMA.FTZ R91, R91, R110, R112 ;  /* 0x0000006e5b5b7223 */ /* 0x000fc80000010070 */
        /* <DEDUP_REMOVED lines=22> */
.L_x_4675:
[----:B------:R-:W-:Y:S05]  /*3ef0*/  BSYNC B0 ;  /* 0x0000000000007941 */ /* 0x000fea0003800000 */
.L_x_4674:
        /* <DEDUP_REMOVED lines=25> */
.L_x_4673:
        /* <DEDUP_REMOVED lines=70> */
[----:B------:R-:W0:Y:S01]  /*44f0*/  MUFU.EX2 R42, R42 ;  /* 0x0000002a002a7308 */ /* 0x000e220000000800 */
[----:B------:R-:W-:Y:S01]  /*4500*/  FMUL.FTZ R31, R50, -1.4426950216293334961 ;  /* 0xbfb8aa3b321f7820 */ /* 0x000fe20000410000 */
[----:B------:R-:W-:Y:S01]  /*4510*/  HADD2.F32 R48, -RZ, R48.H1_H1 ;  /* 0x30000030ff307230 */ /* 0x000fe20000004100 */
[----:B------:R-:W-:-:S04]  /*4520*/  FMUL.FTZ R36, R66, -1.4426950216293334961 ;  /* 0xbfb8aa3b42247820 */ /* 0x000fc80000410000 */
        /* <DEDUP_REMOVED lines=47> */
[----:B0-----:R-:W-:Y:S02]  /*4820*/  FADD.FTZ R68, R68, 1 ;  /* 0x3f80000044447421 */ /* 0x001fe40000010000 */
[----:B-1----:R-:W-:-:S05]  /*4830*/  FADD.FTZ R69, R69, 1 ;  /* 0x3f80000045457421 */ /* 0x002fca0000010000 */
[----:B------:R-:W0:Y:S01]  /*4840*/  MUFU.RCP R73, R32 ;  /* 0x0000002000497308 */ /* 0x000e220000001000 */
[----:B--2---:R-:W-:-:S07]  /*4850*/  FMUL.FTZ R51, R51, R42 ;  /* 0x0000002a33337220 */ /* 0x004fce0000410000 */
[----:B------:R-:W1:Y:S01]  /*4860*/  MUFU.RCP R71, R36 ;  /* 0x0000002400477308 */ /* 0x000e620000001000 */
[----:B------:R-:W-:-:S07]  /*4870*/  FMUL.FTZ R51, R51, R44 ;  /* 0x0000002c33337220 */ /* 0x000fce0000410000 */
[----:B------:R-:W-:Y:S01]  /*4880*/  MUFU.RCP R37, R37 ;  /* 0x0000002500257308 */ /* 0x000fe20000001000 */
[----:B0-----:R-:W-:-:S04]  /*4890*/  FMUL.FTZ R38, R38, R73 ;  /* 0x0000004926267220 */ /* 0x001fc80000410000 */
[----:B------:R-:W-:-:S03]  /*48a0*/  FMUL.FTZ R38, R38, R57 ;  /* 0x0000003926267220 */ /* 0x000fc60000410000 */
[----:B------:R-:W0:Y:S01]  /*48b0*/  MUFU.RCP R35, R35 ;  /* 0x0000002300237308 */ /* 0x000e220000001000 */
[----:B-1----:R-:W-:-:S04]  /*48c0*/  FMUL.FTZ R66, R66, R71 ;  /* 0x0000004742427220 */ /* 0x002fc80000410000 */
[----:B------:R-:W-:-:S03]  /*48d0*/  FMUL.FTZ R66, R66, R59 ;  /* 0x0000003b42427220 */ /* 0x000fc60000410000 */
        /* <DEDUP_REMOVED lines=25> */
[----:B-1----:R-:W-:Y:S01]  /*4a70*/  FMUL.FTZ R53, R53, R64 ;  /* 0x0000004035357220 */ /* 0x002fe20000410000 */
[----:B------:R-:W-:-:S03]  /*4a80*/  F2FP.PACK_AB R52, R37, R28 ;  /* 0x0000001c2534723e */ /* 0x000fc600000000ff */
[----:B------:R-:W-:Y:S01]  /*4a90*/  FMUL.FTZ R53, R53, R24 ;  /* 0x0000001835357220 */ /* 0x000fe20000410000 */
[----:B------:R-:W-:Y:S01]  /*4aa0*/  BAR.SYNC.DEFER_BLOCKING 0x0 ;  /* 0x0000000000007b1d */ /* 0x000fe20000010000 */
[----:B--2---:R-:W-:-:S03]  /*4ab0*/  FMUL.FTZ R30, R30, R65 ;  /* 0x000000411e1e7220 */ /* 0x004fc60000410000 */
[----:B------:R-:W-:Y:S01]  /*4ac0*/  F2FP.PACK_AB R53, R53, R32 ;  /* 0x000000203535723e */ /* 0x000fe200000000ff */
[----:B------:R-:W-:Y:S01]  /*4ad0*/  IMAD R32, R14, c[0x0][0x210], RZ ;  /* 0x000084000e207a24 */ /* 0x000fe200078e02ff */
        /* <DEDUP_REMOVED lines=17> */
[----:B------:R0:W-:Y:S01]  /*4bf0*/  STS.128 [R0], R20 ;  /* 0x0000001400007388 */ /* 0x0001e20000000c00 */
[----:B------:R-:W-:-:S03]  /*4c00*/  IADD3 R61, R61, R33, RZ ;  /* 0x000000213d3d7210 */ /* 0x000fc60007ffe0ff */
[----:B------:R-:W-:Y:S01]  /*4c10*/  STS.128 [R0+0x10], R52 ;  /* 0x0000103400007388 */ /* 0x000fe20000000c00 */
        /* <DEDUP_REMOVED lines=14> */
.L_x_4677:
[----:B------:R-:W-:Y:S05]  /*4d00*/  EXIT ;  /* 0x000000000000794d */ /* 0x000fea0003800000 */
.L_x_4679:
        /* <DEDUP_REMOVED lines=15> */
.L_x_5447:


//--------------------- .text._Z25selective_scan_fwd_kernelI32Selective_Scan_fwd_kernel_traitsILi32ELi8ELi1ELb0ELb0ELb0ELb0EN3c104HalfEfEEv13SSMParamsBase --------------------------
	.section	.text._Z25selective_scan_fwd_kernelI32Selective_Scan_fwd_kernel_traitsILi32ELi8ELi1ELb0ELb0ELb0ELb0EN3c104HalfEfEEv13SSMParamsBase,"ax",@progbits
	.sectioninfo	@"SHI_REGISTERS=102"
	.align	128
        .global         _Z25selective_scan_fwd_kernelI32Selective_Scan_fwd_kernel_traitsILi32ELi8ELi1ELb0ELb0ELb0ELb0EN3c104HalfEfEEv13SSMParamsBase
        .type           _Z25selective_scan_fwd_kernelI32Selective_Scan_fwd_kernel_traitsILi32ELi8ELi1ELb0ELb0ELb0ELb0EN3c104HalfEfEEv13SSMParamsBase,@function
        .size           _Z25selective_scan_fwd_kernelI32Selective_Scan_fwd_kernel_traitsILi32ELi8ELi1ELb0ELb0ELb0ELb0EN3c104HalfEfEEv13SSMParamsBase,(.L_x_5448 - _Z25selective_scan_fwd_kernelI32Selective_Scan_fwd_kernel_traitsILi32ELi8ELi1ELb0ELb0ELb0ELb0EN3c104HalfEfEEv13SSMParamsBase)
        .other          _Z25selective_scan_fwd_kernelI32Selective_Scan_fwd_kernel_traitsILi32ELi8ELi1ELb0ELb0ELb0ELb0EN3c104HalfEfEEv13SSMParamsBase,@"STO_CUDA_ENTRY STV_DEFAULT"
_Z25selective_scan_fwd_kernelI32Selective_Scan_fwd_kernel_traitsILi32ELi8ELi1ELb0ELb0ELb0ELb0EN3c104HalfEfEEv13SSMParamsBase:
.text._Z25selective_scan_fwd_kernelI32Selective_Scan_fwd_kernel_traitsILi32ELi8ELi1ELb0ELb0ELb0ELb0EN3c104HalfEfEEv13SSMParamsBase:
[----:B------:R-:W-:Y:S02]  /*0000*/  MOV R1, c[0x0][0x28] ;  /* 0x00000a0000017a02 */ /* 0x000fe40000000f00 */
[----:B------:R-:W0:Y:S01]  /*0010*/  S2UR UR4, SR_CTAID.Y ;  /* 0x00000000000479c3 */ /* 0x000e220000002600 */
[----:B------:R-:W-:Y:S01]  /*0020*/  ISETP.NE.U32.AND P1, PT, RZ, c[0x0][0x250], PT ;  /* 0x00009400ff007a0c */ /* 0x000fe20003f25070 */
[----:B------:R-:W-:Y:S01]  /*0030*/  IMAD.MOV.U32 R16, RZ, RZ, RZ ;  /* 0x000000ffff107224 */ /* 0x000fe200078e00ff */
[----:B------:R-:W-:Y:S01]  /*0040*/  ULDC.64 UR6, c[0x0][0x118] ;  /* 0x0000460000067ab9 */ /* 0x000fe20000000a00 */
[----:B------:R-:W-:Y:S01]  /*0050*/  ISETP.NE.U32.AND P0, PT, RZ, c[0x0][0x238], PT ;  /* 0x00008e00ff007a0c */ /* 0x000fe20003f05070 */
[----:B------:R-:W-:Y:S01]  /*0060*/  HFMA2.MMA R14, -RZ, RZ, 0, 0 ;  /* 0x00000000ff0e7435 */ /* 0x000fe200000001ff */
[----:B------:R-:W-:Y:S02]  /*0070*/  ISETP.NE.AND.EX P1, PT, RZ, c[0x0][0x254], PT, P1 ;  /* 0x00009500ff007a0c */ /* 0x000fe40003f25310 */
[----:B------:R-:W-:Y:S01]  /*0080*/  ISETP.NE.AND.EX P0, PT, RZ, c[0x0][0x23c], PT, P0 ;  /* 0x00008f00ff007a0c */ /* 0x000fe20003f05300 */
[----:B0-----:R-:W-:-:S05]  /*0090*/  IMAD.U32 R0, RZ, RZ, UR4 ;  /* 0x00000004ff007e24 */ /* 0x001fca000f8e00ff */
        /* <DEDUP_REMOVED lines=20> */
[----:B------:R-:W-:-:S04]  /*01e0*/  IMAD R7, R0, c[0x0][0x1dc], R7 ;  /* 0x0000770000077a24 */ /* 0x000fc800078e0207 */
[----:B------:R-:W-:Y:S01]  /*01f0*/  IMAD.IADD R3, R3, 0x1, R7 ;  /* 0x0000000103037824 */ /* 0x000fe200078e0207 */
[----:B0-----:R-:W-:-:S03]  /*0200*/  SHF.R.S32.HI R96, RZ, 0x1f, R17 ;  /* 0x0000001fff607819 */ /* 0x001fc60000011411 */
[----:B------:R-:W-:Y:S01]  /*0210*/  IMAD.WIDE.U32 R2, R17, c[0x0][0x1d0], R2 ;  /* 0x0000740011027a25 */ /* 0x000fe200078e0002 */
[----:B-1----:R-:W-:-:S03]  /*0220*/  LOP3.LUT R18, R12, 0x1f, RZ, 0xc0, !PT ;  /* 0x0000001f0c127812 */ /* 0x002fc600078ec0ff */
[----:B------:R-:W-:Y:S02]  /*0230*/  IMAD.SHL.U32 R31, R12, 0x8, RZ ;  /* 0x000000080c1f7824 */ /* 0x000fe400078e00ff */
[C---:B------:R-:W-:Y:S02]  /*0240*/  IMAD R6, R96.reuse, c[0x0][0x1d0], RZ ;  /* 0x0000740060067a24 */ /* 0x040fe400078e02ff */
[----:B------:R-:W-:Y:S01]  /*0250*/  IMAD R8, R96, c[0x0][0x1e0], RZ ;  /* 0x0000780060087a24 */ /* 0x000fe200078e02ff */
[----:B------:R-:W-:Y:S01]  /*0260*/  LOP3.LUT R19, R18, 0xffffff00, R31, 0xf8, !PT ;  /* 0xffffff0012137812 */ /* 0x000fe200078ef81f */
[----:B------:R-:W-:Y:S01]  /*0270*/  IMAD.WIDE.U32 R4, R17, c[0x0][0x1e0], R4 ;  /* 0x0000780011047a25 */ /* 0x000fe200078e0004 */
[----:B------:R-:W-:Y:S02]  /*0280*/  IADD3 R25, R31, 0x1, RZ ;  /* 0x000000011f197810 */ /* 0x000fe40007ffe0ff */
[----:B------:R-:W-:Y:S01]  /*0290*/  SHF.R.S32.HI R20, RZ, 0x1f, R19 ;  /* 0x0000001fff147819 */ /* 0x000fe20000011413 */
[----:B------:R-:W-:Y:S01]  /*02a0*/  IMAD R7, R17, c[0x0][0x1d4], R6 ;  /* 0x0000750011077a24 */ /* 0x000fe200078e0206 */
[----:B------:R-:W-:Y:S01]  /*02b0*/  IADD3 R6, P0, R19, R2, RZ ;  /* 0x0000000213067210 */ /* 0x000fe20007f1e0ff */
[----:B------:R-:W-:Y:S01]  /*02c0*/  IMAD R9, R17, c[0x0][0x1e4], R8 ;  /* 0x0000790011097a24 */ /* 0x000fe200078e0208 */
[----:B------:R-:W-:-:S02]  /*02d0*/  IADD3 R47, P1, R19, R4, RZ ;  /* 0x00000004132f7210 */ /* 0x000fc40007f3e0ff */
[C---:B------:R-:W-:Y:S02]  /*02e0*/  IADD3.X R3, R20.reuse, R3, R7, P0, !PT ;  /* 0x0000000314037210 */ /* 0x040fe400007fe407 */
[----:B------:R-:W-:Y:S02]  /*02f0*/  IADD3.X R2, R20, R5, R9, P1, !PT ;  /* 0x0000000514027210 */ /* 0x000fe40000ffe409 */
[----:B------:R-:W-:Y:S02]  /*0300*/  LEA R4, P0, R6, c[0x0][0x240], 0x1 ;  /* 0x0000900006047a11 */ /* 0x000fe400078008ff */
[----:B------:R-:W-:Y:S02]  /*0310*/  LEA R48, P1, R47, c[0x0][0x248], 0x1 ;  /* 0x000092002f307a11 */ /* 0x000fe400078208ff */
[C---:B------:R-:W-:Y:S02]  /*0320*/  IADD3 R26, R31.reuse, 0x2, RZ ;  /* 0x000000021f1a7810 */ /* 0x040fe40007ffe0ff */
[----:B------:R-:W-:-:S02]  /*0330*/  IADD3 R27, R31, 0x3, RZ ;  /* 0x000000031f1b7810 */ /* 0x000fc40007ffe0ff */
[C---:B------:R-:W-:Y:S02]  /*0340*/  IADD3 R28, R31.reuse, 0x4, RZ ;  /* 0x000000041f1c7810 */ /* 0x040fe40007ffe0ff */
[C---:B------:R-:W-:Y:S02]  /*0350*/  IADD3 R29, R31.reuse, 0x5, RZ ;  /* 0x000000051f1d7810 */ /* 0x040fe40007ffe0ff */
[----:B------:R-:W-:Y:S02]  /*0360*/  IADD3 R30, R31, 0x6, RZ ;  /* 0x000000061f1e7810 */ /* 0x000fe40007ffe0ff */
[----:B------:R-:W-:Y:S02]  /*0370*/  LEA.HI.X R5, R6, c[0x0][0x244], R3, 0x1, P0 ;  /* 0x0000910006057a11 */ /* 0x000fe400000f0c03 */
[----:B------:R-:W-:Y:S02]  /*0380*/  LEA.HI.X R47, R47, c[0x0][0x24c], R2, 0x1, P1 ;  /* 0x000093002f2f7a11 */ /* 0x000fe400008f0c02 */
[----:B------:R-:W-:-:S02]  /*0390*/  IADD3 R31, R31, 0x7, RZ ;  /* 0x000000071f1f7810 */ /* 0x000fc40007ffe0ff */
[C---:B------:R-:W-:Y:S02]  /*03a0*/  LOP3.LUT R32, R19.reuse, 0x20, RZ, 0xfc, !PT ;  /* 0x0000002013207812 */ /* 0x040fe400078efcff */
[C---:B------:R-:W-:Y:S02]  /*03b0*/  LOP3.LUT R33, R19.reuse, 0x40, RZ, 0xfc, !PT ;  /* 0x0000004013217812 */ /* 0x040fe400078efcff */
[C---:B------:R-:W-:Y:S02]  /*03c0*/  LOP3.LUT R34, R19.reuse, 0x60, RZ, 0xfc, !PT ;  /* 0x0000006013227812 */ /* 0x040fe400078efcff */
[C---:B------:R-:W-:Y:S02]  /*03d0*/  LOP3.LUT R35, R19.reuse, 0x80, RZ, 0xfc, !PT ;  /* 0x0000008013237812 */ /* 0x040fe400078efcff */
[C---:B------:R-:W-:Y:S02]  /*03e0*/  LOP3.LUT R24, R19.reuse, 0xa0, RZ, 0xfc, !PT ;  /* 0x000000a013187812 */ /* 0x040fe400078efcff */
[----:B------:R-:W-:-:S02]  /*03f0*/  LOP3.LUT R21, R19, 0xc0, RZ, 0xfc, !PT ;  /* 0x000000c013157812 */ /* 0x000fc400078efcff */
[----:B--2---:R-:W-:Y:S02]  /*0400*/  LOP3.LUT R23, R19, 0xe0, RZ, 0xfc, !PT ;  /* 0x000000e013177812 */ /* 0x004fe400078efcff */
.L_x_4701:
[----:B------:R-:W-:Y:S01]  /*0410*/  BAR.SYNC.DEFER_BLOCKING 0x0 ;  /* 0x0000000000007b1d */ /* 0x000fe20000010000 */
[----:B------:R-:W-:Y:S01]  /*0420*/  IMAD.MOV.U32 R3, RZ, RZ, -0x100 ;  /* 0xffffff00ff037424 */ /* 0x000fe200078e00ff */
[----:B------:R-:W-:Y:S02]  /*0430*/  PRMT R2, RZ, 0x7610, R2 ;  /* 0x00007610ff027816 */ /* 0x000fe40000000002 */
[----:B-1----:R-:W-:Y:S01]  /*0440*/  PRMT R6, RZ, 0x7610, R6 ;  /* 0x00007610ff067816 */ /* 0x002fe20000000006 */
        /* <DEDUP_REMOVED lines=27> */
[----:B------:R-:W-:Y:S01]  /*0600*/  LEA.HI.SX32 R37, R37, R22, 0x1b ;  /* 0x0000001625257211 */ /* 0x000fe200078fdaff */
[----:B------:R-:W-:Y:S01]  /*0610*/  IMAD.SHL.U32 R38, R13, 0x2, RZ ;  /* 0x000000020d267824 */ /* 0x000fe200078e00ff */
[----:B------:R-:W-:Y:S02]  /*0620*/  IADD3 R13, R22, 0x60, RZ ;  /* 0x00000060160d7810 */ /* 0x000fe40007ffe0ff */
[----:B------:R-:W-:-:S02]  /*0630*/  SHF.L.U32 R11, R11, 0x1, RZ ;  /* 0x000000010b0b7819 */ /* 0x000fc400000006ff */
[----:B------:R-:W-:Y:S02]  /*0640*/  SHF.L.U32 R37, R37, 0x1, RZ ;  /* 0x0000000125257819 */ /* 0x000fe400000006ff */
[----:B------:R-:W-:Y:S02]  /*0650*/  LEA.HI.SX32 R13, R13, R22, 0x1b ;  /* 0x000000160d0d7211 */ /* 0x000fe400078fdaff */
[C---:B------:R-:W-:Y:S02]  /*0660*/  IADD3 R39, R22.reuse, 0x80, RZ ;  /* 0x0000008016277810 */ /* 0x040fe40007ffe0ff */
[C---:B------:R-:W-:Y:S01]  /*0670*/  IADD3 R43, R22.reuse, 0xa0, RZ ;  /* 0x000000a0162b7810 */ /* 0x040fe20007ffe0ff */
[----:B------:R-:W-:Y:S01]  /*0680*/  IMAD.SHL.U32 R41, R13, 0x2, RZ ;  /* 0x000000020d297824 */ /* 0x000fe200078e00ff */
[C---:B------:R-:W-:Y:S02]  /*0690*/  IADD3 R45, R22.reuse, 0xc0, RZ ;  /* 0x000000c0162d7810 */ /* 0x040fe40007ffe0ff */
[----:B------:R-:W-:-:S02]  /*06a0*/  IADD3 R13, R22, 0xe0, RZ ;  /* 0x000000e0160d7810 */ /* 0x000fc40007ffe0ff */
[-C--:B------:R-:W-:Y:S02]  /*06b0*/  LEA.HI.SX32 R39, R39, R22.reuse, 0x1b ;  /* 0x0000001627277211 */ /* 0x080fe400078fdaff */
[-C--:B------:R-:W-:Y:S02]  /*06c0*/  LEA.HI.SX32 R43, R43, R22.reuse, 0x1b ;  /* 0x000000162b2b7211 */ /* 0x080fe400078fdaff */
[-C--:B------:R-:W-:Y:S02]  /*06d0*/  LEA.HI.SX32 R42, R45, R22.reuse, 0x1b ;  /* 0x000000162d2a7211 */ /* 0x080fe400078fdaff */
[----:B------:R-:W-:Y:S01]  /*06e0*/  LEA.HI.SX32 R13, R13, R22, 0x1b ;  /* 0x000000160d0d7211 */ /* 0x000fe200078fdaff */
[----:B------:R-:W-:Y:S01]  /*06f0*/  IMAD.SHL.U32 R43, R43, 0x2, RZ ;  /* 0x000000022b2b7824 */ /* 0x000fe200078e00ff */
        /* <DEDUP_REMOVED lines=10> */
[----:B------:R-:W-:Y:S01]  /*07a0*/  PRMT R13, RZ, 0x7610, R13 ;  /* 0x00007610ff0d7816 */ /* 0x000fe2000000000d */
[----:B--2---:R0:W-:Y:S04]  /*07b0*/  STS.U16 [R11], R2 ;  /* 0x000000020b007388 */ /* 0x0041e80000000400 */
[----:B---3--:R1:W-:Y:S04]  /*07c0*/  STS.U16 [R38+0x40], R3 ;  /* 0x0000400326007388 */ /* 0x0083e80000000400 */
[----:B----4-:R2:W-:Y:S01]  /*07d0*/  STS.U16 [R37+0x80], R6 ;  /* 0x0000800625007388 */ /* 0x0105e20000000400 */
[----:B0-----:R-:W-:Y:S01]  /*07e0*/  IMAD.MOV.U32 R2, RZ, RZ, R48 ;  /* 0x000000ffff027224 */ /* 0x001fe200078e0030 */
[----:B-1----:R-:W-:Y:S01]  /*07f0*/  MOV R3, R47 ;  /* 0x0000002f00037202 */ /* 0x002fe20000000f00 */
[----:B--2---:R-:W-:Y:S01]  /*0800*/  IMAD.SHL.U32 R6, R22, 0x8, RZ ;  /* 0x0000000816067824 */ /* 0x004fe200078e00ff */
[----:B------:R0:W-:Y:S04]  /*0810*/  STS.U16 [R41+0xc0], R8 ;  /* 0x0000c00829007388 */ /* 0x0001e80000000400 */
[----:B------:R-:W-:Y:S01]  /*0820*/  LEA.HI.SX32 R45, R6, R6, 0x1b ;  /* 0x00000006062d7211 */ /* 0x000fe200078fdaff */
[----:B------:R1:W-:Y:S01]  /*0830*/  STS.U16 [R39+0x100], R10 ;  /* 0x0001000a27007388 */ /* 0x0003e20000000400 */
[----:B------:R-:W-:-:S03]  /*0840*/  PRMT R6, RZ, 0x7610, R6 ;  /* 0x00007610ff067816 */ /* 0x000fc60000000006 */
[----:B------:R-:W-:Y:S01]  /*0850*/  IMAD.SHL.U32 R45, R45, 0x2, RZ ;  /* 0x000000022d2d7824 */ /* 0x000fe200078e00ff */
        /* <DEDUP_REMOVED lines=16> */
[----:B------:R-:W-:Y:S02]  /*0960*/  PRMT R48, RZ, 0x7610, R48 ;  /* 0x00007610ff307816 */ /* 0x000fe40000000030 */
[----:B---3--:R-:W-:Y:S02]  /*0970*/  PRMT R7, RZ, 0x7610, R7 ;  /* 0x00007610ff077816 */ /* 0x008fe40000000007 */
[----:B----4-:R-:W-:Y:S01]  /*0980*/  PRMT R9, RZ, 0x7610, R9 ;  /* 0x00007610ff097816 */ /* 0x010fe20000000009 */
        /* <DEDUP_REMOVED lines=16> */
[----:B--2---:R-:W-:Y:S04]  /*0a90*/  STS.U16 [R11], R6 ;  /* 0x000000060b007388 */ /* 0x004fe80000000400 */
[----:B---3--:R-:W-:Y:S04]  /*0aa0*/  STS.U16 [R38+0x40], R13 ;  /* 0x0000400d26007388 */ /* 0x008fe80000000400 */
[----:B----4-:R-:W-:Y:S04]  /*0ab0*/  STS.U16 [R37+0x80], R8 ;  /* 0x0000800825007388 */ /* 0x010fe80000000400 */
        /* <DEDUP_REMOVED lines=70> */
.L_x_4681:
[----:B------:R-:W-:Y:S05]  /*0f20*/  BSYNC B0 ;  /* 0x0000000000007941 */ /* 0x000fea0003800000 */
.L_x_4680:
        /* <DEDUP_REMOVED lines=41> */
.L_x_4683:
[----:B------:R-:W-:Y:S05]  /*11c0*/  BSYNC B0 ;  /* 0x0000000000007941 */ /* 0x000fea0003800000 */
.L_x_4682:
        /* <DEDUP_REMOVED lines=47> */
.L_x_4685:
[----:B------:R-:W-:Y:S05]  /*14c0*/  BSYNC B0 ;  /* 0x0000000000007941 */ /* 0x000fea0003800000 */
.L_x_4684:
        /* <DEDUP_REMOVED lines=33> */
.L_x_4687:
[----:B------:R-:W-:Y:S05]  /*16e0*/  BSYNC B0 ;  /* 0x0000000000007941 */ /* 0x000fea0003800000 */
.L_x_4686:
        /* <DEDUP_REMOVED lines=33> */
.L_x_4689:
[----:B------:R-:W-:Y:S05]  /*1900*/  BSYNC B0 ;  /* 0x0000000000007941 */ /* 0x000fea0003800000 */
.L_x_4688:
        /* <DEDUP_REMOVED lines=33> */
.L_x_4691:
[----:B------:R-:W-:Y:S05]  /*1b20*/  BSYNC B0 ;  /* 0x0000000000007941 */ /* 0x000fea0003800000 */
.L_x_4690:
        /* <DEDUP_REMOVED lines=33> */
.L_x_4693:
[----:B------:R-:W-:Y:S05]  /*1d40*/  BSYNC B0 ;  /* 0x0000000000007941 */ /* 0x000fea0003800000 */
.L_x_4692:
        /* <DEDUP_REMOVED lines=33> */
.L_x_4695:
[----:B------:R-:W-:Y:S05]  /*1f60*/  BSYNC B0 ;  /* 0x0000000000007941 */ /* 0x000fea0003800000 */
.L_x_4694:
[----:B------:R-:W-:Y:S06]  /*1f70*/  BAR.SYNC.DEFER_BLOCKING 0x0 ;  /* 0x0000000000007b1d */ /* 0x000fec0000010000 */
[----:B------:R-:W-:Y:S05]  /*1f80*/  @!P6 BRA `(.L_x_4696) ;  /* 0x00000bd00000e947 */ /* 0x000fea0003800000 */
[----:B------:R-:W0:Y:S01]  /*1f90*/  S2R R0, SR_CTAID.Y ;  /* 0x0000000000007919 */ /* 0x000e220000002600 */
[----:B------:R-:W-:Y:S01]  /*1fa0*/  MOV R13, 0x8 ;  /* 0x00000008000d7802 */ /* 0x000fe20000000f00 */
[C---:B------:R-:W-:Y:S02]  /*1fb0*/  IMAD R7, R15.reuse, c[0x0][0x180], RZ ;  /* 0x000060000f077a24 */ /* 0x040fe400078e02ff */
[----:B------:R-:W1:Y:S01]  /*1fc0*/  S2R R17, SR_CTAID.X ;  /* 0x0000000000117919 */ /* 0x000e620000002500 */
[----:B------:R-:W-:-:S02]  /*1fd0*/  IMAD R9, R15, c[0x0][0x1b8], RZ ;  /* 0x00006e000f097a24 */ /* 0x000fc400078e02ff */
[----:B------:R-:W-:Y:S02]  /*1fe0*/  IMAD R11, R15, c[0x0][0x198], RZ ;  /* 0x000066000f0b7a24 */ /* 0x000fe400078e02ff */
[----:B------:R-:W-:Y:S02]  /*1ff0*/  IMAD R73, R36, c[0x0][0x16c], RZ ;  /* 0x00005b0024497a24 */ /* 0x000fe400078e02ff */
[----:B------:R-:W-:Y:S02]  /*2000*/  FMUL.FTZ R71, R71, R52 ;  /* 0x0000003447477220 */ /* 0x000fe40000410000 */
[----:B------:R-:W-:Y:S02]  /*2010*/  FMUL.FTZ R66, R66, R47 ;  /* 0x0000002f42427220 */ /* 0x000fe40000410000 */
[----:B------:R-:W-:Y:S02]  /*2020*/  FMUL.FTZ R56, R56, R49 ;  /* 0x0000003138387220 */ /* 0x000fe40000410000 */
[----:B------:R-:W-:-:S02]  /*2030*/  FMUL.FTZ R55, R55, R51 ;  /* 0x0000003337377220 */ /* 0x000fc40000410000 */
[----:B------:R-:W-:Y:S02]  /*2040*/  FMUL.FTZ R57, R57, R50 ;  /* 0x0000003239397220 */ /* 0x000fe40000410000 */
[----:B------:R-:W-:Y:S02]  /*2050*/  FMUL.FTZ R59, R59, R48 ;  /* 0x000000303b3b7220 */ /* 0x000fe40000410000 */
        /* <DEDUP_REMOVED lines=15> */
[----:B------:R-:W-:Y:S01]  /*2150*/  LEA R72, P0, R6, c[0x0][0x220], 0x2 ;  /* 0x0000880006487a11 */ /* 0x000fe200078010ff */
[----:B------:R-:W-:Y:S01]  /*2160*/  IMAD.IADD R75, R9, 0x1, R77 ;  /* 0x00000001094b7824 */ /* 0x000fe200078e024d */
[----:B------:R-:W-:Y:S01]  /*2170*/  IADD3 R77, R11, R79, RZ ;  /* 0x0000004f0b4d7210 */ /* 0x000fe20007ffe0ff */
[----:B------:R-:W-:Y:S01]  /*2180*/  FMUL.FTZ R64, R64, R53 ;  /* 0x0000003540407220 */ /* 0x000fe20000410000 */
[----:B------:R-:W-:Y:S01]  /*2190*/  LEA.HI.X R73, R6, c[0x0][0x224], R73, 0x2, P0 ;  /* 0x0000890006497a11 */ /* 0x000fe200000f1449 */
[----:B------:R-:W-:Y:S01]  /*21a0*/  IMAD.MOV.U32 R76, RZ, RZ, RZ ;  /* 0x000000ffff4c7224 */ /* 0x000fe200078e00ff */
[----:B------:R-:W-:Y:S02]  /*21b0*/  ISETP.NE.AND P0, PT, R18, RZ, PT ;  /* 0x000000ff1200720c */ /* 0x000fe40003f05270 */
[----:B------:R-:W-:-:S02]  /*21c0*/  LEA.HI.X R75, R8, c[0x0][0x234], R75, 0x2, P1 ;  /* 0x00008d00084b7a11 */ /* 0x000fc400008f144b */
[----:B------:R-:W-:Y:S02]  /*21d0*/  LEA.HI.X R77, R10, c[0x0][0x22c], R77, 0x2, P2 ;  /* 0x00008b000a4d7a11 */ /* 0x000fe400010f144d */
[----:B------:R-:W-:Y:S02]  /*21e0*/  MOV R74, R12 ;  /* 0x0000000c004a7202 */ /* 0x000fe40000000f00 */
[----:B------:R-:W-:Y:S02]  /*21f0*/  ISETP.EQ.OR P0, PT, R36, RZ, P0 ;  /* 0x000000ff2400720c */ /* 0x000fe40000702670 */
.L_x_4697:
[----:B------:R-:W-:Y:S02]  /*2200*/  MOV R6, R72 ;  /* 0x0000004800067202 */ /* 0x000fe40000000f00 */
[----:B------:R-:W-:-:S05]  /*2210*/  MOV R7, R73 ;  /* 0x0000004900077202 */ /* 0x000fca0000000f00 */
[----:B------:R0:W2:Y:S01]  /*2220*/  LDG.E R10, [R6.64] ;  /* 0x00000006060a7981 */ /* 0x0000a2000c1e1900 */
[----:B------:R-:W-:Y:S01]  /*2230*/  MOV R8, R70 ;  /* 0x0000004600087202 */ /* 0x000fe20000000f00 */
[----:B------:R-:W-:Y:S02]  /*2240*/  IMAD.MOV.U32 R9, RZ, RZ, R77 ;  /* 0x000000ffff097224 */ /* 0x000fe400078e004d */
[----:B------:R-:W1:Y:S01]  /*2250*/  S2R R12, SR_TID.X ;  /* 0x00000000000c7919 */ /* 0x000e620000002100 */
[----:B------:R-:W-:-:S03]  /*2260*/  ISETP.GE.U32.AND P1, PT, R25, R40, PT ;  /* 0x000000281900720c */ /* 0x000fc60003f26070 */
[----:B------:R3:W4:Y:S01]  /*2270*/  LDG.E R79, [R8.64] ;  /* 0x00000006084f7981 */ /* 0x000722000c1e1900 */
[----:B0-----:R-:W-:Y:S01]  /*2280*/  IMAD.MOV.U32 R6, RZ, RZ, R68 ;  /* 0x000000ffff067224 */ /* 0x001fe200078e0044 */
[----:B------:R-:W-:-:S05]  /*2290*/  MOV R7, R75 ;  /* 0x0000004b00077202 */ /* 0x000fca0000000f00 */
[----:B------:R1:W4:Y:S01]  /*22a0*/  LDG.E R78, [R6.64] ;  /* 0x00000006064e7981 */ /* 0x000322000c1e1900 */
[----:B------:R-:W-:Y:S02]  /*22b0*/  ISETP.GE.U32.AND P2, PT, R26, R40, PT ;  /* 0x000000281a00720c */ /* 0x000fe40003f46070 */
[----:B-1----:R-:W-:-:S04]  /*22c0*/  SHF.L.U32 R7, R12, 0x3, RZ ;  /* 0x000000030c077819 */ /* 0x002fc800000006ff */
[-C--:B------:R-:W-:Y:S02]  /*22d0*/  ISETP.GE.U32.AND P6, PT, R7, R40.reuse, PT ;  /* 0x000000280700720c */ /* 0x080fe40003fc6070 */
[-C--:B------:R-:W-:Y:S02]  /*22e0*/  ISETP.GE.U32.AND P3, PT, R27, R40.reuse, PT ;  /* 0x000000281b00720c */ /* 0x080fe40003f66070 */
[-C--:B------:R-:W-:Y:S02]  /*22f0*/  ISETP.GE.U32.AND P4, PT, R28, R40.reuse, PT ;  /* 0x000000281c00720c */ /* 0x080fe40003f86070 */
[----:B------:R-:W-:Y:S02]  /*2300*/  FSEL R84, R59, RZ, !P3 ;  /* 0x000000ff3b547208 */ /* 0x000fe40005800000 */
[----:B------:R-:W-:Y:S02]  /*2310*/  ISETP.GE.U32.AND P5, PT, R29, R40, PT ;  /* 0x000000281d00720c */ /* 0x000fe40003fa6070 */
[----:B------:R-:W-:Y:S01]  /*2320*/  FSEL R87, R66, RZ, !P4 ;  /* 0x000000ff42577208 */ /* 0x000fe20006000000 */
[----:B--2---:R-:W-:-:S04]  /*2330*/  FMUL.FTZ R10, R10, 1.4426950216293334961 ;  /* 0x3fb8aa3b0a0a7820 */ /* 0x004fc80000410000 */
[C---:B------:R-:W-:Y:S02]  /*2340*/  FMUL.FTZ R11, R10.reuse, R51 ;  /* 0x000000330a0b7220 */ /* 0x040fe40000410000 */
[C---:B------:R-:W-:Y:S02]  /*2350*/  FMUL.FTZ R80, R10.reuse, R50 ;  /* 0x000000320a507220 */ /* 0x040fe40000410000 */
[C---:B------:R-:W-:Y:S02]  /*2360*/  FMUL.FTZ R81, R10.reuse, R49 ;  /* 0x000000310a517220 */ /* 0x040fe40000410000 */
[----:B------:R0:W1:Y:S01]  /*2370*/  MUFU.EX2 R86, R80 ;  /* 0x0000005000567308 */ /* 0x0000620000000800 */
[C---:B------:R-:W-:Y:S02]  /*2380*/  FMUL.FTZ R82, R10.reuse, R48 ;  /* 0x000000300a527220 */ /* 0x040fe40000410000 */
[----:B------:R-:W-:-:S05]  /*2390*/  FMUL.FTZ R6, R10, R47 ;  /* 0x0000002f0a067220 */ /* 0x000fca0000410000 */
[----:B------:R-:W2:Y:S01]  /*23a0*/  MUFU.EX2 R11, R11 ;  /* 0x0000000b000b7308 */ /* 0x000ea20000000800 */
[----:B------:R-:W-:-:S07]  /*23b0*/  FMUL.FTZ R7, R10, R46 ;  /* 0x0000002e0a077220 */ /* 0x000fce0000410000 */
[----:B------:R5:W1:Y:S01]  /*23c0*/  MUFU.EX2 R85, R81 ;  /* 0x0000005100557308 */ /* 0x000a620000000800 */
[----:B---3--:R-:W-:-:S07]  /*23d0*/  FMUL.FTZ R8, R10, R52 ;  /* 0x000000340a087220 */ /* 0x008fce0000410000 */
[----:B------:R3:W3:Y:S01]  /*23e0*/  MUFU.EX2 R89, R82 ;  /* 0x0000005200597308 */ /* 0x0006e20000000800 */
[----:B0-----:R-:W-:Y:S02]  /*23f0*/  FSEL R80, R55, RZ, !P6 ;  /* 0x000000ff37507208 */ /* 0x001fe40007000000 */
[----:B-----5:R-:W-:-:S05]  /*2400*/  FSEL R81, R57, RZ, !P1 ;  /* 0x000000ff39517208 */ /* 0x020fca0004800000 */
[----:B------:R-:W0:Y:S01]  /*2410*/  MUFU.EX2 R6, R6 ;  /* 0x0000000600067308 */ /* 0x000e220000000800 */
[----:B-1----:R-:W-:Y:S01]  /*2420*/  FSEL R86, R86, 1, !P1 ;  /* 0x3f80000056567808 */ /* 0x002fe20004800000 */
[----:B------:R-:W-:Y:S01]  /*2430*/  FMUL.FTZ R10, R10, R53 ;  /* 0x000000350a0a7220 */ /* 0x000fe20000410000 */
[----:B--2---:R-:W-:-:S05]  /*2440*/  FSEL R83, R11, 1, !P6 ;  /* 0x3f8000000b537808 */ /* 0x004fca0007000000 */
[----:B------:R-:W1:Y:S01]  /*2450*/  MUFU.EX2 R7, R7 ;  /* 0x0000000700077308 */ /* 0x000e620000000800 */
[----:B---3--:R-:W-:Y:S01]  /*2460*/  FSEL R82, R56, RZ, !P2 ;  /* 0x000000ff38527208 */ /* 0x008fe20005000000 */
[-C--:B------:R-:W-:Y:S01]  /*2470*/  FFMA.FTZ R9, R80, R86.reuse, R81 ;  /* 0x0000005650097223 */ /* 0x080fe20000010051 */
[----:B------:R-:W-:Y:S01]  /*2480*/  FSEL R85, R85, 1, !P2 ;  /* 0x3f80000055557808 */ /* 0x000fe20005000000 */
[----:B------:R-:W-:-:S04]  /*2490*/  FMUL.FTZ R88, R83, R86 ;  /* 0x0000005653587220 */ /* 0x000fc80000410000 */
[----:B------:R-:W2:Y:S01]  /*24a0*/  MUFU.EX2 R8, R8 ;  /* 0x0000000800087308 */ /* 0x000ea20000000800 */
[----:B------:R-:W-:Y:S01]  /*24b0*/  FSEL R89, R89, 1, !P3 ;  /* 0x3f80000059597808 */ /* 0x000fe20005800000 */
[C---:B------:R-:W-:Y:S02]  /*24c0*/  FFMA.FTZ R9, R85.reuse, R9, R82 ;  /* 0x0000000955097223 */ /* 0x040fe40000010052 */
[----:B------:R-:W-:-:S04]  /*24d0*/  FMUL.FTZ R88, R85, R88 ;  /* 0x0000005855587220 */ /* 0x000fc80000410000 */
[----:B------:R-:W3:Y:S01]  /*24e0*/  MUFU.EX2 R10, R10 ;  /* 0x0000000a000a7308 */ /* 0x000ee20000000800 */
[----:B0-----:R-:W-:Y:S01]  /*24f0*/  FSEL R90, R6, 1, !P4 ;  /* 0x3f800000065a7808 */ /* 0x001fe20006000000 */
[C---:B------:R-:W-:Y:S02]  /*2500*/  FFMA.FTZ R6, R89.reuse, R9, R84 ;  /* 0x0000000959067223 */ /* 0x040fe40000010054 */
[----:B------:R-:W-:Y:S01]  /*2510*/  FMUL.FTZ R9, R89, R88 ;  /* 0x0000005859097220 */ /* 0x000fe20000410000 */
[----:B------:R-:W-:Y:S02]  /*2520*/  ISETP.GE.U32.AND P6, PT, R30, R40, PT ;  /* 0x000000281e00720c */ /* 0x000fe40003fc6070 */
[----:B------:R-:W-:Y:S02]  /*2530*/  FSEL R88, R69, RZ, !P5 ;  /* 0x000000ff45587208 */ /* 0x000fe40006800000 */
[----:B-1----:R-:W-:Y:S01]  /*2540*/  FSEL R91, R7, 1, !P5 ;  /* 0x3f800000075b7808 */ /* 0x002fe20006800000 */
[----:B------:R-:W-:-:S02]  /*2550*/  FFMA.FTZ R7, R90, R6, R87 ;  /* 0x000000065a077223 */ /* 0x000fc40000010057 */
[----:B------:R-:W-:Y:S01]  /*2560*/  FMUL.FTZ R6, R90, R9 ;  /* 0x000000095a067220 */ /* 0x000fe20000410000 */
[----:B------:R-:W-:Y:S01]  /*2570*/  ISETP.GE.U32.AND P1, PT, R31, R40, PT ;  /* 0x000000281f00720c */ /* 0x000fe20003f26070 */
[----:B------:R-:W-:Y:S01]  /*2580*/  FFMA.FTZ R7, R91, R7, R88 ;  /* 0x000000075b077223 */ /* 0x000fe20000010058 */
[----:B------:R-:W-:Y:S02]  /*2590*/  FSEL R92, R71, RZ, !P6 ;  /* 0x000000ff475c7208 */ /* 0x000fe40007000000 */
[----:B--2---:R-:W-:Y:S01]  /*25a0*/  FSEL R93, R8, 1, !P6 ;  /* 0x3f800000085d7808 */ /* 0x004fe20007000000 */
[----:B------:R-:W-:Y:S01]  /*25b0*/  FMUL.FTZ R6, R91, R6 ;  /* 0x000000065b067220 */ /* 0x000fe20000410000 */
[----:B------:R-:W-:Y:S02]  /*25c0*/  FSEL R94, R64, RZ, !P1 ;  /* 0x000000ff405e7208 */ /* 0x000fe40004800000 */
[----:B---3--:R-:W-:Y:S01]  /*25d0*/  FSEL R95, R10, 1, !P1 ;  /* 0x3f8000000a5f7808 */ /* 0x008fe20004800000 */
        /* <DEDUP_REMOVED lines=23> */
[----:B------:R-:W-:Y:S01]  /*2750*/  IMAD.MOV.U32 R8, RZ, RZ, 0x3f800000 ;  /* 0x3f800000ff087424 */ /* 0x000fe200078e00ff */
[----:B------:R-:W-:-:S08]  /*2760*/  ISETP.NE.AND P2, PT, R22, 0x1f, PT ;  /* 0x0000001f1600780c */ /* 0x000fd00003f45270 */
[----:B------:R-:W-:Y:S02]  /*2770*/  @!P0 LDS.64 R8, [UR4+0x240] ;  /* 0x00024004ff088984 */ /* 0x000fe40008000a00 */
        /* <DEDUP_REMOVED lines=17> */
[-C--:B0-----:R-:W-:Y:S02]  /*2890*/  @!P3 MOV R99, R9.reuse ;  /* 0x000000090063b202 */ /* 0x081fe40000000f00 */
[-C--:B-1----:R-:W-:Y:S01]  /*28a0*/  @!P3 MOV R97, R8.reuse ;  /* 0x000000080061b202 */ /* 0x082fe20000000f00 */
[C---:B------:R-:W-:Y:S02]  /*28b0*/  FFMA.FTZ R11, R10.reuse, R9, R11 ;  /* 0x000000090a0b7223 */ /* 0x040fe4000001000b */
[----:B------:R-:W-:Y:S01]  /*28c0*/  FMUL.FTZ R10, R10, R8 ;  /* 0x000000080a0a7220 */ /* 0x000fe20000410000 */
[----:B------:R-:W-:Y:S02]  /*28d0*/  IADD3 R76, R76, 0x1, RZ ;  /* 0x000000014c4c7810 */ /* 0x000fe40007ffe0ff */
[----:B------:R-:W-:-:S03]  /*28e0*/  MOV R9, c[0x0][0x188] ;  /* 0x0000620000097a02 */ /* 0x000fc60000000f00 */
[----:B--2---:R-:W-:Y:S01]  /*28f0*/  @P1 FFMA.FTZ R99, R98, R97, R99 ;  /* 0x0000006162631223 */ /* 0x004fe20000010063 */
[----:B------:R-:W-:-:S03]  /*2900*/  ISETP.NE.AND P1, PT, R12, RZ, PT ;  /* 0x000000ff0c00720c */ /* 0x000fc60003f25270 */
[----:B------:R-:W-:-:S04]  /*2910*/  FFMA.FTZ R99, R83, R99, R80 ;  /* 0x0000006353637223 */ /* 0x000fc80000010050 */
[----:B------:R-:W-:-:S04]  /*2920*/  FFMA.FTZ R97, R86, R99, R81 ;  /* 0x0000006356617223 */ /* 0x000fc80000010051 */
[----:B------:R-:W-:Y:S02]  /*2930*/  FFMA.FTZ R85, R85, R97, R82 ;  /* 0x0000006155557223 */ /* 0x000fe40000010052 */
[----:B------:R-:W-:Y:S01]  /*2940*/  @!P1 IMAD.MOV.U32 R6, RZ, RZ, R74 ;  /* 0x000000ffff069224 */ /* 0x000fe200078e004a */
[----:B------:R-:W-:Y:S01]  /*2950*/  @!P1 MOV R7, R13 ;  /* 0x0000000d00079202 */ /* 0x000fe20000000f00 */
[----:B------:R-:W-:Y:S02]  /*2960*/  FFMA.FTZ R84, R89, R85, R84 ;  /* 0x0000005559547223 */ /* 0x000fe40000010054 */
[----:B------:R-:W-:Y:S01]  /*2970*/  IMAD.MOV.U32 R80, RZ, RZ, c[0x0][0x1a0] ;  /* 0x00006800ff507624 */ /* 0x000fe200078e00ff */
[----:B------:R0:W-:Y:S01]  /*2980*/  @!P1 STS.64 [UR4+0x240], R10 ;  /* 0x0002400aff009988 */ /* 0x0001e20008000a04 */
[----:B------:R-:W-:Y:S01]  /*2990*/  FFMA.FTZ R87, R90, R84, R87 ;  /* 0x000000545a577223 */ /* 0x000fe20000010057 */
[----:B------:R-:W-:Y:S02]  /*29a0*/  MOV R83, c[0x0][0x1a4] ;  /* 0x0000690000537a02 */ /* 0x000fe40000000f00 */
[----:B------:R0:W-:Y:S01]  /*29b0*/  @!P1 STG.E.64 [R6.64], R10 ;  /* 0x0000000a06009986 */ /* 0x0001e2000c101b06 */
[----:B------:R-:W-:-:S02]  /*29c0*/  ISETP.GE.AND P1, PT, R76, c[0x0][0x16c], PT ;  /* 0x00005b004c007a0c */ /* 0x000fc40003f26270 */
[C---:B------:R-:W-:Y:S01]  /*29d0*/  LEA R70, P2, R80.reuse, R70, 0x2 ;  /* 0x0000004650467211 */ /* 0x040fe200078410ff */
[----:B------:R-:W-:Y:S01]  /*29e0*/  FFMA.FTZ R88, R91, R87, R88 ;  /* 0x000000575b587223 */ /* 0x000fe20000010058 */
[----:B------:R-:W-:Y:S02]  /*29f0*/  MOV R8, c[0x0][0x18c] ;  /* 0x0000630000087a02 */ /* 0x000fe40000000f00 */
[----:B------:R-:W-:Y:S01]  /*2a00*/  LEA.HI.X R77, R80, R77, R83, 0x2, P2 ;  /* 0x0000004d504d7211 */ /* 0x000fe200010f1453 */
[----:B------:R-:W-:Y:S01]  /*2a10*/  FFMA.FTZ R93, R93, R88, R92 ;  /* 0x000000585d5d7223 */ /* 0x000fe2000001005c */
[C---:B------:R-:W-:Y:S02]  /*2a20*/  LEA R72, P2, R9.reuse, R72, 0x2 ;  /* 0x0000004809487211 */ /* 0x040fe400078410ff */
[----:B------:R-:W-:Y:S01]  /*2a30*/  MOV R81, c[0x0][0x1c0] ;  /* 0x0000700000517a02 */ /* 0x000fe20000000f00 */
[----:B------:R-:W-:Y:S01]  /*2a40*/  IMAD.MOV.U32 R86, RZ, RZ, c[0x0][0x1c4] ;  /* 0x00007100ff567624 */ /* 0x000fe200078e00ff */
[----:B------:R-:W-:Y:S01]  /*2a50*/  LEA.HI.X R73, R9, R73, R8, 0x2, P2 ;  /* 0x0000004909497211 */ /* 0x000fe200010f1408 */
[----:B----4-:R-:W-:Y:S01]  /*2a60*/  FMUL.FTZ R78, R78, R79 ;  /* 0x0000004f4e4e7220 */ /* 0x010fe20000410000 */
[----:B------:R-:W-:Y:S01]  /*2a70*/  LEA R68, P3, R81, R68, 0x2 ;  /* 0x0000004451447211 */ /* 0x000fe200078610ff */
[----:B------:R-:W-:Y:S01]  /*2a80*/  FFMA.FTZ R94, R95, R93, R94 ;  /* 0x0000005d5f5e7223 */ /* 0x000fe2000001005e */
[----:B------:R-:W-:Y:S01]  /*2a90*/  IADD3 R74, P2, R74, 0x8, RZ ;  /* 0x000000084a4a7810 */ /* 0x000fe20007f5e0ff */
[----:B------:R-:W-:Y:S01]  /*2aa0*/  UIADD3 UR4, UR4, 0x8, URZ ;  /* 0x0000000804047890 */ /* 0x000fe2000fffe03f */
[----:B------:R-:W-:Y:S01]  /*2ab0*/  LEA.HI.X R75, R81, R75, R86, 0x2, P3 ;  /* 0x0000004b514b7211 */ /* 0x000fe200018f1456 */
[C---:B------:R-:W-:Y:S01]  /*2ac0*/  FFMA.FTZ R54, R78.reuse, R99, R54 ;  /* 0x000000634e367223 */ /* 0x040fe20000010036 */
[----:B------:R-:W-:Y:S01]  /*2ad0*/  IADD3.X R13, RZ, R13, RZ, P2, !PT ;  /* 0x0000000dff0d7210 */ /* 0x000fe200017fe4ff */
[----:B------:R-:W-:-:S02]  /*2ae0*/  FFMA.FTZ R67, R78, R97, R67 ;  /* 0x000000614e437223 */ /* 0x000fc40000010043 */
[C---:B------:R-:W-:Y:S02]  /*2af0*/  FFMA.FTZ R58, R78.reuse, R85, R58 ;  /* 0x000000554e3a7223 */ /* 0x040fe4000001003a */
[C---:B------:R-:W-:Y:S02]  /*2b00*/  FFMA.FTZ R61, R78.reuse, R84, R61 ;  /* 0x000000544e3d7223 */ /* 0x040fe4000001003d */
[C---:B------:R-:W-:Y:S02]  /*2b10*/  FFMA.FTZ R60, R78.reuse, R87, R60 ;  /* 0x000000574e3c7223 */ /* 0x040fe4000001003c */
[C---:B------:R-:W-:Y:S02]  /*2b20*/  FFMA.FTZ R63, R78.reuse, R88, R63 ;  /* 0x000000584e3f7223 */ /* 0x040fe4000001003f */
[C---:B------:R-:W-:Y:S02]  /*2b30*/  FFMA.FTZ R62, R78.reuse, R93, R62 ;  /* 0x0000005d4e3e7223 */ /* 0x040fe4000001003e */
[----:B------:R-:W-:Y:S01]  /*2b40*/  FFMA.FTZ R65, R78, R94, R65 ;  /* 0x0000005e4e417223 */ /* 0x000fe20000010041 */
[----:B0-----:R-:W-:Y:S05]  /*2b50*/  @!P1 BRA `(.L_x_4697) ;  /* 0xfffff6a000009947 */ /* 0x001fea000383ffff */
.L_x_4696:
[----:B------:R-:W-:Y:S01]  /*2b60*/  BAR.SYNC.DEFER_BLOCKING 0x0 ;  /* 0x0000000000007b1d */ /* 0x000fe20000010000 */
[----:B------:R-:W-:-:S02]  /*2b70*/  ISETP.NE.AND P0, PT, R12, RZ, PT ;  /* 0x000000ff0c00720c */ /* 0x000fc40003f05270 */
[----:B------:R-:W-:Y:S02]  /*2b80*/  F2FP.PACK_AB R54, R67, R54 ;  /* 0x000000364336723e */ /* 0x000fe400000000ff */
[----:B------:R-:W-:Y:S01]  /*2b90*/  F2FP.PACK_AB R58, R61, R58 ;  /* 0x0000003a3d3a723e */ /* 0x000fe200000000ff */
[----:B------:R-:W-:Y:S01]  /*2ba0*/  BSSY B0, `(.L_x_4698) ;  /* 0x0000031000007945 */ /* 0x000fe20003800000 */
[----:B------:R-:W-:Y:S02]  /*2bb0*/  F2FP.PACK_AB R60, R63, R60 ;  /* 0x0000003c3f3c723e */ /* 0x000fe400000000ff */
[----:B------:R-:W-:Y:S02]  /*2bc0*/  F2FP.PACK_AB R62, R65, R62 ;  /* 0x0000003e413e723e */ /* 0x000fe400000000ff */
[----:B------:R-:W-:Y:S02]  /*2bd0*/  PRMT R8, R54, 0x7632, R8 ;  /* 0x0000763236087816 */ /* 0x000fe40000000008 */
[----:B------:R-:W-:Y:S01]  /*2be0*/  LEA.HI.SX32 R6, R22, R22, 0x1b ;  /* 0x0000001616067211 */ /* 0x000fe200078fdaff */
[----:B------:R-:W-:Y:S01]  /*2bf0*/  @!P0 IMAD.MOV.U32 R7, RZ, RZ, -0x100 ;  /* 0xffffff00ff078424 */ /* 0x000fe200078e00ff */
[----:B------:R-:W-:-:S02]  /*2c00*/  PRMT R9, R58, 0x7632, R9 ;  /* 0x000076323a097816 */ /* 0x000fc40000000009 */
[----:B------:R-:W-:Y:S02]  /*2c10*/  PRMT R10, R60, 0x7632, R10 ;  /* 0x000076323c0a7816 */ /* 0x000fe4000000000a */
[----:B------:R-:W-:Y:S02]  /*2c20*/  PRMT R11, R62, 0x7632, R11 ;  /* 0x000076323e0b7816 */ /* 0x000fe4000000000b */
[----:B------:R-:W-:Y:S01]  /*2c30*/  SHF.L.U32 R13, R6, 0x1, RZ ;  /* 0x00000001060d7819 */ /* 0x000fe200000006ff */
[----:B------:R-:W-:Y:S01]  /*2c40*/  IMAD R6, R96, c[0x0][0x200], RZ ;  /* 0x0000800060067a24 */ /* 0x000fe200078e02ff */
[----:B------:R0:W-:Y:S04]  /*2c50*/  STS.U16 [R45+0x2], R8 ;  /* 0x000002082d007388 */ /* 0x0001e80000000400 */
[----:B------:R-:W-:Y:S04]  /*2c60*/  STS.U16 [R45], R54 ;  /* 0x000000362d007388 */ /* 0x000fe80000000400 */
[----:B------:R-:W-:Y:S01]  /*2c70*/  STS.U16 [R45+0x4], R58 ;  /* 0x0000043a2d007388 */ /* 0x000fe20000000400 */
[----:B0-----:R-:W-:-:S03]  /*2c80*/  @!P0 IMAD R8, R36, R7, c[0x0][0x168] ;  /* 0x00005a0024088624 */ /* 0x001fc600078e0207 */
[----:B------:R-:W-:Y:S04]  /*2c90*/  STS.U16 [R45+0x6], R9 ;  /* 0x000006092d007388 */ /* 0x000fe80000000400 */
[----:B------:R-:W-:Y:S04]  /*2ca0*/  STS.U16 [R45+0x8], R60 ;  /* 0x0000083c2d007388 */ /* 0x000fe80000000400 */
[----:B------:R-:W-:Y:S04]  /*2cb0*/  STS.U16 [R45+0xa], R10 ;  /* 0x00000a0a2d007388 */ /* 0x000fe80000000400 */
[----:B------:R-:W-:Y:S04]  /*2cc0*/  STS.U16 [R45+0xc], R62 ;  /* 0x00000c3e2d007388 */ /* 0x000fe80000000400 */
[----:B------:R0:W-:Y:S01]  /*2cd0*/  STS.U16 [R45+0xe], R11 ;  /* 0x00000e0b2d007388 */ /* 0x0001e20000000400 */
[----:B------:R-:W-:-:S06]  /*2ce0*/  NOP ;  /* 0x0000000000007918 */ /* 0x000fcc0000000000 */
[----:B------:R-:W-:Y:S01]  /*2cf0*/  LDS.U16 R47, [R38+0x40] ;  /* 0x00004000262f7984 */ /* 0x000fe20000000400 */
[----:B0-----:R-:W-:-:S03]  /*2d00*/  IMAD R11, R17, c[0x0][0x204], R6 ;  /* 0x00008100110b7a24 */ /* 0x001fc600078e0206 */
        /* <DEDUP_REMOVED lines=14> */
[----:B------:R-:W-:Y:S02]  /*2df0*/  IMAD.SHL.U32 R9, R36, 0x100, RZ ;  /* 0x0000010024097824 */ /* 0x000fe400078e00ff */
        /* <DEDUP_REMOVED lines=11> */
.L_x_4699:
[----:B------:R-:W-:Y:S05]  /*2eb0*/  BSYNC B0 ;  /* 0x0000000000007941 */ /* 0x000fea0003800000 */
.L_x_4698:
[----:B------:R-:W-:Y:S01]  /*2ec0*/  MOV R9, R45 ;  /* 0x0000002d00097202 */ /* 0x000fe20000000f00 */
[----:B------:R-:W-:Y:S01]  /*2ed0*/  IMAD.MOV.U32 R8, RZ, RZ, R6 ;  /* 0x000000ffff087224 */ /* 0x000fe200078e0006 */
[----:B0-----:R-:W-:Y:S01]  /*2ee0*/  SHF.L.U32 R11, R36, 0x8, RZ ;  /* 0x00000008240b7819 */ /* 0x001fe200000006ff */
[----:B------:R-:W-:Y:S01]  /*2ef0*/  IMAD R7, R15, c[0x0][0x208], RZ ;  /* 0x000082000f077a24 */ /* 0x000fe200078e02ff */
[-C--:B------:R-:W-:Y:S01]  /*2f00*/  ISETP.GE.AND P3, PT, R35, R40.reuse, PT ;  /* 0x000000282300720c */ /* 0x080fe20003f66270 */
[----:B------:R-:W-:Y:S01]  /*2f10*/  IMAD.WIDE.U32 R8, R0, c[0x0][0x208], R8 ;  /* 0x0000820000087a25 */ /* 0x000fe200078e0008 */
[----:B------:R-:W-:Y:S02]  /*2f20*/  SHF.R.S32.HI R13, RZ, 0x1f, R11 ;  /* 0x0000001fff0d7819 */ /* 0x000fe4000001140b */
[----:B------:R-:W-:Y:S01]  /*2f30*/  ISETP.GE.AND P4, PT, R24, R40, PT ;  /* 0x000000281800720c */ /* 0x000fe20003f86270 */
[----:B------:R-:W-:Y:S01]  /*2f40*/  IMAD.MOV.U32 R6, RZ, RZ, 0x2 ;  /* 0x00000002ff067424 */ /* 0x000fe200078e00ff */
[----:B------:R-:W-:Y:S01]  /*2f50*/  IADD3 R11, P0, R11, R8, RZ ;  /* 0x000000080b0b7210 */ /* 0x000fe20007f1e0ff */
[----:B------:R-:W-:Y:S01]  /*2f60*/  IMAD R10, R0, c[0x0][0x20c], R7 ;  /* 0x00008300000a7a24 */ /* 0x000fe200078e0207 */
[----:B------:R-:W-:Y:S01]  /*2f70*/  ISETP.GE.AND P5, PT, R21, R40, PT ;  /* 0x000000281500720c */ /* 0x000fe20003fa6270 */
[----:B------:R-:W-:Y:S01]  /*2f80*/  IMAD.WIDE R6, R19, R6, c[0x0][0x258] ;  /* 0x0000960013067625 */ /* 0x000fe200078e0206 */
[----:B------:R-:W-:-:S02]  /*2f90*/  ISETP.GE.AND P6, PT, R23, R40, PT ;  /* 0x000000281700720c */ /* 0x000fc40003fc6270 */
[----:B------:R-:W-:Y:S02]  /*2fa0*/  IADD3.X R8, R13, R10, R9, P0, !PT ;  /* 0x0000000a0d087210 */ /* 0x000fe400007fe409 */
[C---:B------:R-:W-:Y:S02]  /*2fb0*/  LEA R6, P2, R11.reuse, R6, 0x1 ;  /* 0x000000060b067211 */ /* 0x040fe400078408ff */
[-C--:B------:R-:W-:Y:S02]  /*2fc0*/  ISETP.GE.AND P0, PT, R32, R40.reuse, PT ;  /* 0x000000282000720c */ /* 0x080fe40003f06270 */
[----:B------:R-:W-:Y:S02]  /*2fd0*/  LEA.HI.X R7, R11, R7, R8, 0x1, P2 ;  /* 0x000000070b077211 */ /* 0x000fe400010f0c08 */
[----:B------:R-:W-:Y:S02]  /*2fe0*/  IADD3 R36, R36, 0x1, RZ ;  /* 0x0000000124247810 */ /* 0x000fe40007ffe0ff */
[-C--:B------:R-:W-:Y:S01]  /*2ff0*/  ISETP.GE.AND P1, PT, R33, R40.reuse, PT ;  /* 0x000000282100720c */ /* 0x080fe20003f26270 */
[----:B------:R-:W-:Y:S01]  /*3000*/  @!P3 STG.E.U16 [R6.64+0x100], R39 ;  /* 0x000100270600b986 */ /* 0x000fe2000c101506 */
[----:B------:R-:W-:-:S03]  /*3010*/  ISETP.GE.AND P2, PT, R34, R40, PT ;  /* 0x000000282200720c */ /* 0x000fc60003f46270 */
[----:B------:R-:W-:Y:S04]  /*3020*/  @!P4 STG.E.U16 [R6.64+0x140], R43 ;  /* 0x0001402b0600c986 */ /* 0x000fe8000c101506 */
[----:B------:R-:W-:Y:S04]  /*3030*/  @!P5 STG.E.U16 [R6.64+0x180], R49 ;  /* 0x000180310600d986 */ /* 0x000fe8000c101506 */
[----:B------:R-:W-:Y:S04]  /*3040*/  @!P6 STG.E.U16 [R6.64+0x1c0], R51 ;  /* 0x0001c0330600e986 */ /* 0x000fe8000c101506 */
[----:B------:R0:W-:Y:S01]  /*3050*/  @!P0 STG.E.U16 [R6.64+0x40], R47 ;  /* 0x0000402f06008986 */ /* 0x0001e2000c101506 */
[----:B------:R-:W-:-:S03]  /*3060*/  ISETP.GE.AND P0, PT, R36, c[0x0][0x174], PT ;  /* 0x00005d0024007a0c */ /* 0x000fc60003f06270 */
        /* <DEDUP_REMOVED lines=8> */
.L_x_4700:
[----:B------:R-:W-:Y:S05]  /*30f0*/  EXIT ;  /* 0x000000000000794d */ /* 0x000fea0003800000 */
.L_x_4702:
        /* <DEDUP_REMOVED lines=16> */
.L_x_5448:


//--------------------- .text._Z25selective_scan_fwd_kernelI32Selective_Scan_fwd_kernel_traitsILi32ELi8ELi1ELb0ELb0ELb0ELb1EN3c104HalfEfEEv13SSMParamsBase --------------------------
	.section	.text._Z25selective_scan_fwd_kernelI32Selective_Scan_fwd_kernel_traitsILi32ELi8ELi1ELb0ELb0ELb0ELb1EN3c104HalfEfEEv13SSMParamsBase,"ax",@progbits
	.sectioninfo	@"SHI_REGISTERS=102"
	.align	128
        .global         _Z25selective_scan_fwd_kernelI32Selective_Scan_fwd_kernel_traitsILi32ELi8ELi1ELb0ELb0ELb0ELb1EN3c104HalfEfEEv13SSMParamsBase
        .type           _Z25selective_scan_fwd_kernelI32Selective_Scan_fwd_kernel_traitsILi32ELi8ELi1ELb0ELb0ELb0ELb1EN3c104HalfEfEEv13SSMParamsBase,@function
        .size           _Z25selective_scan_fwd_kernelI32Selective_Scan_fwd_kernel_traitsILi32ELi8ELi1ELb0ELb0ELb0ELb1EN3c104HalfEfEEv13SSMParamsBase,(.L_x_5449 - _Z25selective_scan_fwd_kernelI32Selective_Scan_fwd_kernel_traitsILi32ELi8ELi1ELb0ELb0ELb0ELb1EN3c104HalfEfEEv13SSMParamsBase)
        .other          _Z25selective_scan_fwd_kernelI32Selective_Scan_fwd_kernel_traitsILi32ELi8ELi1ELb0ELb0ELb0ELb1EN3c104HalfEfEEv13SSMParamsBase,@"STO_CUDA_ENTRY STV_DEFAULT"
_Z25selective_scan_fwd_kernelI32Selective_Scan_fwd_kernel_traitsILi32ELi8ELi1ELb0ELb0ELb0ELb1EN3c104HalfEfEEv13SSMParamsBase:
.text._Z25selective_scan_fwd_kernelI32Selective_Scan_fwd_kernel_traitsILi32ELi8ELi1ELb0ELb0ELb0ELb1EN3c104HalfEfEEv13SSMParamsBase:
        /* <DEDUP_REMOVED lines=65> */
.L_x_4726:
[----:B------:R-:W-:Y:S01]  /*0410*/  BAR.SYNC.DEFER_BLOCKING 0x0 ;  /* 0x0000000000007b1d */ /* 0x000fe20000010000 */
[----:B------:R-:W-:Y:S01]  /*0420*/  IMAD.MOV.U32 R0, RZ, RZ, -0x100 ;  /* 0xffffff00ff007424 */ /* 0x000fe200078e00ff */
[----:B------:R-:W-:Y:S02]  /*0430*/  PRMT R3, RZ, 0x7610, R3 ;  /* 0x00007610ff037816 */ /* 0x000fe40000000003 */
[----:B------:R-:W-:Y:S01]  /*0440*/  PRMT R2, RZ, 0x7610, R2 ;  /* 0x00007610ff027816 */ /* 0x000fe20000000002 */
[----:B------:R-:W-:Y:S01]  /*0450*/  IMAD R53, R43, R0, c[0x0][0x168] ;  /* 0x00005a002b357624 */ /* 0x000fe200078e0200 */
[----:B------:R-:W-:Y:S02]  /*0460*/  PRMT R0, RZ, 0x7610, R0 ;  /* 0x00007610ff007816 */ /* 0x000fe40000000000 */
[----:B-1----:R-:W-:Y:S02]  /*0470*/  PRMT R7, RZ, 0x7610, R7 ;  /* 0x00007610ff077816 */ /* 0x002fe40000000007 */
[----:B------:R-:W-:-:S02]  /*0480*/  ISETP.GE.AND P0, PT, R46, R53, PT ;  /* 0x000000352e00720c */ /* 0x000fc40003f06270 */
[-C--:B------:R-:W-:Y:S02]  /*0490*/  ISETP.GE.AND P1, PT, R54, R53.reuse, PT ;  /* 0x000000353600720c */ /* 0x080fe40003f26270 */
[-C--:B------:R-:W-:Y:S02]  /*04a0*/  ISETP.GE.AND P2, PT, R35, R53.reuse, PT ;  /* 0x000000352300720c */ /* 0x080fe40003f46270 */
[----:B------:R-:W-:-:S07]  /*04b0*/  ISETP.GE.AND P3, PT, R34, R53, PT ;  /* 0x000000352200720c */ /* 0x000fce0003f66270 */
[----:B------:R-:W2:Y:S01]  /*04c0*/  @!P0 LDG.E.U16 R0, [R4.64] ;  /* 0x0000000604008981 */ /* 0x000ea2000c1e1500 */
[----:B------:R-:W-:-:S03]  /*04d0*/  ISETP.GE.AND P0, PT, R33, R53, PT ;  /* 0x000000352100720c */ /* 0x000fc60003f06270 */
[----:B------:R-:W3:Y:S01]  /*04e0*/  @!P1 LDG.E.U16 R3, [R4.64+0x40] ;  /* 0x0000400604039981 */ /* 0x000ee2000c1e1500 */
        /* <DEDUP_REMOVED lines=14> */
[C---:B0-----:R-:W-:Y:S02]  /*05d0*/  IADD3 R15, R44.reuse, 0x40, RZ ;  /* 0x000000402c0f7810 */ /* 0x041fe40007ffe0ff */
[C---:B------:R-:W-:Y:S02]  /*05e0*/  IADD3 R17, R44.reuse, 0x60, RZ ;  /* 0x000000602c117810 */ /* 0x040fe40007ffe0ff */
[-C--:B------:R-:W-:Y:S02]  /*05f0*/  LEA.HI.SX32 R29, R44, R44.reuse, 0x1b ;  /* 0x0000002c2c1d7211 */ /* 0x080fe400078fdaff */
[-C--:B------:R-:W-:Y:S02]  /*0600*/  LEA.HI.SX32 R13, R13, R44.reuse, 0x1b ;  /* 0x0000002c0d0d7211 */ /* 0x080fe400078fdaff */
[-C--:B------:R-:W-:Y:S02]  /*0610*/  LEA.HI.SX32 R15, R15, R44.reuse, 0x1b ;  /* 0x0000002c0f0f7211 */ /* 0x080fe400078fdaff */
[----:B------:R-:W-:Y:S01]  /*0620*/  LEA.HI.SX32 R17, R17, R44, 0x1b ;  /* 0x0000002c11117211 */ /* 0x000fe200078fdaff */
[----:B------:R-:W-:Y:S01]  /*0630*/  IMAD.SHL.U32 R28, R13, 0x2, RZ ;  /* 0x000000020d1c7824 */ /* 0x000fe200078e00ff */
[----:B------:R-:W-:-:S02]  /*0640*/  SHF.L.U32 R29, R29, 0x1, RZ ;  /* 0x000000011d1d7819 */ /* 0x000fc400000006ff */
[----:B------:R-:W-:Y:S01]  /*0650*/  SHF.L.U32 R27, R15, 0x1, RZ ;  /* 0x000000010f1b7819 */ /* 0x000fe200000006ff */
[----:B------:R-:W-:Y:S01]  /*0660*/  IMAD.SHL.U32 R26, R17, 0x2, RZ ;  /* 0x00000002111a7824 */ /* 0x000fe200078e00ff */
[C---:B------:R-:W-:Y:S02]  /*0670*/  IADD3 R13, R44.reuse, 0x80, RZ ;  /* 0x000000802c0d7810 */ /* 0x040fe40007ffe0ff */
[C---:B------:R-:W-:Y:S02]  /*0680*/  IADD3 R15, R44.reuse, 0xa0, RZ ;  /* 0x000000a02c0f7810 */ /* 0x040fe40007ffe0ff */
[C---:B------:R-:W-:Y:S02]  /*0690*/  IADD3 R17, R44.reuse, 0xc0, RZ ;  /* 0x000000c02c117810 */ /* 0x040fe40007ffe0ff */
[----:B------:R-:W-:Y:S02]  /*06a0*/  IADD3 R19, R44, 0xe0, RZ ;  /* 0x000000e02c137810 */ /* 0x000fe40007ffe0ff */
[----:B------:R-:W-:-:S02]  /*06b0*/  LEA.HI.SX32 R13, R13, R44, 0x1b ;  /* 0x0000002c0d0d7211 */ /* 0x000fc400078fdaff */
[-C--:B------:R-:W-:Y:S02]  /*06c0*/  LEA.HI.SX32 R15, R15, R44.reuse, 0x1b ;  /* 0x0000002c0f0f7211 */ /* 0x080fe400078fdaff */
[-C--:B------:R-:W-:Y:S02]  /*06d0*/  LEA.HI.SX32 R17, R17, R44.reuse, 0x1b ;  /* 0x0000002c11117211 */ /* 0x080fe400078fdaff */
[----:B------:R-:W-:Y:S01]  /*06e0*/  LEA.HI.SX32 R19, R19, R44, 0x1b ;  /* 0x0000002c13137211 */ /* 0x000fe200078fdaff */
[----:B------:R-:W-:Y:S01]  /*06f0*/  IMAD.SHL.U32 R24, R15, 0x2, RZ ;  /* 0x000000020f187824 */ /* 0x000fe200078e00ff */
[----:B------:R-:W-:Y:S02]  /*0700*/  SHF.L.U32 R25, R13, 0x1, RZ ;  /* 0x000000010d197819 */ /* 0x000fe400000006ff */
[----:B------:R-:W-:Y:S02]  /*0710*/  SHF.L.U32 R23, R17, 0x1, RZ ;  /* 0x0000000111177819 */ /* 0x000fe400000006ff */
[----:B------:R-:W-:-:S02]  /*0720*/  SHF.L.U32 R22, R19, 0x1, RZ ;  /* 0x0000000113167819 */ /* 0x000fc400000006ff */
[-C--:B------:R-:W-:Y:S02]  /*0730*/  ISETP.GE.AND P6, PT, R54, R53.reuse, PT ;  /* 0x000000353600720c */ /* 0x080fe40003fc6270 */
[-C--:B------:R-:W-:Y:S02]  /*0740*/  ISETP.GE.AND P5, PT, R46, R53.reuse, PT ;  /* 0x000000352e00720c */ /* 0x080fe40003fa6270 */
[-C--:B------:R-:W-:Y:S02]  /*0750*/  ISETP.GE.AND P4, PT, R35, R53.reuse, PT ;  /* 0x000000352300720c */ /* 0x080fe40003f86270 */
[-C--:B------:R-:W-:Y:S02]  /*0760*/  ISETP.GE.AND P3, PT, R34, R53.reuse, PT ;  /* 0x000000352200720c */ /* 0x080fe40003f66270 */
[-C--:B------:R-:W-:Y:S02]  /*0770*/  ISETP.GE.AND P2, PT, R33, R53.reuse, PT ;  /* 0x000000352100720c */ /* 0x080fe40003f46270 */
[----:B------:R-:W-:-:S02]  /*0780*/  ISETP.GE.AND P1, PT, R32, R53, PT ;  /* 0x000000352000720c */ /* 0x000fc40003f26270 */
[----:B------:R-:W-:Y:S02]  /*0790*/  ISETP.GE.AND P0, PT, R31, R53, PT ;  /* 0x000000351f00720c */ /* 0x000fe40003f06270 */
[----:B------:R-:W-:Y:S01]  /*07a0*/  PRMT R13, RZ, 0x7610, R13 ;  /* 0x00007610ff0d7816 */ /* 0x000fe2000000000d */
[----:B--2---:R0:W-:Y:S04]  /*07b0*/  STS.U16 [R29], R0 ;  /* 0x000000001d007388 */ /* 0x0041e80000000400 */
[----:B---3--:R1:W-:Y:S04]  /*07c0*/  STS.U16 [R28+0x40], R3 ;  /* 0x000040031c007388 */ /* 0x0083e80000000400 */
[----:B----4-:R2:W-:Y:S01]  /*07d0*/  STS.U16 [R27+0x80], R2 ;  /* 0x000080021b007388 */ /* 0x0105e20000000400 */
[----:B0-----:R-:W-:-:S03]  /*07e0*/  IMAD.SHL.U32 R0, R44, 0x8, RZ ;  /* 0x000000082c007824 */ /* 0x001fc600078e00ff */
[----:B------:R0:W-:Y:S01]  /*07f0*/  STS.U16 [R26+0xc0], R7 ;  /* 0x0000c0071a007388 */ /* 0x0001e20000000400 */
[----:B-1----:R-:W-:Y:S02]  /*0800*/  MOV R3, R55 ;  /* 0x0000003700037202 */ /* 0x002fe40000000f00 */
[----:B------:R-:W-:Y:S01]  /*0810*/  LEA.HI.SX32 R20, R0, R0, 0x1b ;  /* 0x0000000000147211 */ /* 0x000fe200078fdaff */
[----:B--2---:R-:W-:Y:S01]  /*0820*/  IMAD.MOV.U32 R2, RZ, RZ, R10 ;  /* 0x000000ffff027224 */ /* 0x004fe200078e000a */
[----:B------:R-:W-:-:S03]  /*0830*/  PRMT R0, RZ, 0x7610, R0 ;  /* 0x00007610ff007816 */ /* 0x000fc60000000000 */
[----:B------:R-:W-:Y:S01]  /*0840*/  IMAD.SHL.U32 R20, R20, 0x2, RZ ;  /* 0x0000000214147824 */ /* 0x000fe200078e00ff */
[----:B------:R1:W-:Y:S01]  /*0850*/  STS.U16 [R25+0x100], R6 ;  /* 0x0001000619007388 */ /* 0x0003e20000000400 */
[----:B0-----:R-:W-:-:S03]  /*0860*/  PRMT R7, RZ, 0x7610, R7 ;  /* 0x00007610ff077816 */ /* 0x001fc60000000007 */
[----:B------:R0:W-:Y:S04]  /*0870*/  STS.U16 [R24+0x140], R9 ;  /* 0x0001400918007388 */ /* 0x0001e80000000400 */
        /* <DEDUP_REMOVED lines=13> */
[----:B0-----:R-:W-:Y:S02]  /*0950*/  PRMT R9, RZ, 0x7610, R9 ;  /* 0x00007610ff097816 */ /* 0x001fe40000000009 */
[----:B--2---:R-:W-:Y:S02]  /*0960*/  PRMT R8, RZ, 0x7610, R8 ;  /* 0x00007610ff087816 */ /* 0x004fe40000000008 */
[----:B---3--:R-:W-:Y:S02]  /*0970*/  PRMT R11, RZ, 0x7610, R11 ;  /* 0x00007610ff0b7816 */ /* 0x008fe4000000000b */
[----:B------:R-:W-:Y:S01]  /*0980*/  PRMT R10, RZ, 0x7610, R10 ;  /* 0x00007610ff0a7816 */ /* 0x000fe2000000000a */
[----:B------:R-:W2:Y:S01]  /*0990*/  @!P6 LDG.E.U16 R7, [R2.64+0x40] ;  /* 0x000040060207e981 */ /* 0x000ea2000c1e1500 */
[----:B------:R-:W-:-:S03]  /*09a0*/  ISETP.GE.AND P6, PT, R30, R53, PT ;  /* 0x000000351e00720c */ /* 0x000fc60003fc6270 */
[----:B------:R-:W3:Y:S04]  /*09b0*/  @!P5 LDG.E.U16 R0, [R2.64] ;  /* 0x000000060200d981 */ /* 0x000ee8000c1e1500 */
[----:B------:R-:W2:Y:S04]  /*09c0*/  @!P4 LDG.E.U16 R6, [R2.64+0x80] ;  /* 0x000080060206c981 */ /* 0x000ea8000c1e1500 */
[----:B------:R-:W2:Y:S04]  /*09d0*/  @!P3 LDG.E.U16 R9, [R2.64+0xc0] ;  /* 0x0000c0060209b981 */ /* 0x000ea8000c1e1500 */
[----:B------:R-:W2:Y:S04]  /*09e0*/  @!P2 LDG.E.U16 R8, [R2.64+0x100] ;  /* 0x000100060208a981 */ /* 0x000ea8000c1e1500 */
[----:B------:R-:W2:Y:S04]  /*09f0*/  @!P1 LDG.E.U16 R11, [R2.64+0x140] ;  /* 0x00014006020b9981 */ /* 0x000ea8000c1e1500 */
[----:B------:R-:W2:Y:S04]  /*0a00*/  @!P0 LDG.E.U16 R10, [R2.64+0x180] ;  /* 0x00018006020a8981 */ /* 0x000ea8000c1e1500 */
[----:B------:R-:W2:Y:S01]  /*0a10*/  @!P6 LDG.E.U16 R13, [R2.64+0x1c0] ;  /* 0x0001c006020de981 */ /* 0x000ea2000c1e1500 */
[----:B------:R-:W-:Y:S01]  /*0a20*/  ULDC.U8 UR5, c[0x0][0x17e] ;  /* 0x00005f8000057ab9 */ /* 0x000fe20000000000 */
[----:B------:R-:W-:Y:S01]  /*0a30*/  BSSY B0, `(.L_x_4703) ;  /* 0x000004f000007945 */ /* 0x000fe20003800000 */
[----:B------:R-:W-:Y:S01]  /*0a40*/  UMOV UR4, URZ ;  /* 0x0000003f00047c82 */ /* 0x000fe20008000000 */
[----:B----4-:R-:W-:-:S02]  /*0a50*/  HADD2.F32 R62, -RZ, R62.H0_H0 ;  /* 0x2000003eff3e7230 */ /* 0x010fc40000004100 */
[----:B------:R-:W-:Y:S02]  /*0a60*/  HADD2.F32 R63, -RZ, R63.H0_H0 ;  /* 0x2000003fff3f7230 */ /* 0x000fe40000004100 */
[----:B------:R-:W-:Y:S02]  /*0a70*/  HADD2.F32 R64, -RZ, R64.H0_H0 ;  /* 0x20000040ff407230 */ /* 0x000fe40000004100 */
[----:B------:R-:W-:Y:S01]  /*0a80*/  HADD2.F32 R65, -RZ, R65.H0_H0 ;  /* 0x20000041ff417230 */ /* 0x000fe20000004100 */
[----:B---3--:R-:W-:Y:S04]  /*0a90*/  STS.U16 [R29], R0 ;  /* 0x000000001d007388 */ /* 0x008fe80000000400 */
[----:B--2---:R-:W-:Y:S04]  /*0aa0*/  STS.U16 [R28+0x40], R7 ;  /* 0x000040071c007388 */ /* 0x004fe80000000400 */
        /* <DEDUP_REMOVED lines=71> */
.L_x_4704:
[----:B------:R-:W-:Y:S05]  /*0f20*/  BSYNC B0 ;  /* 0x0000000000007941 */ /* 0x000fea0003800000 */
.L_x_4703:
        /* <DEDUP_REMOVED lines=41> */
.L_x_4706:
[----:B------:R-:W-:Y:S05]  /*11c0*/  BSYNC B0 ;  /* 0x0000000000007941 */ /* 0x000fea0003800000 */
.L_x_4705:
        /* <DEDUP_REMOVED lines=47> */
.L_x_4708:
[----:B------:R-:W-:Y:S05]  /*14c0*/  BSYNC B0 ;  /* 0x0000000000007941 */ /* 0x000fea0003800000 */
.L_x_4707:
        /* <DEDUP_REMOVED lines=33> */
.L_x_4710:
[----:B------:R-:W-:Y:S05]  /*16e0*/  BSYNC B0 ;  /* 0x0000000000007941 */ /* 0x000fea0003800000 */
.L_x_4709:
        /* <DEDUP_REMOVED lines=33> */
.L_x_4712:
[----:B------:R-:W-:Y:S05]  /*1900*/  BSYNC B0 ;  /* 0x0000000000007941 */ /* 0x000fea0003800000 */
.L_x_4711:
        /* <DEDUP_REMOVED lines=33> */
.L_x_4714:
[----:B------:R-:W-:Y:S05]  /*1b20*/  BSYNC B0 ;  /* 0x0000000000007941 */ /* 0x000fea0003800000 */
.L_x_4713:
        /* <DEDUP_REMOVED lines=33> */
.L_x_4716:
[----:B------:R-:W-:Y:S05]  /*1d40*/  BSYNC B0 ;  /* 0x0000000000007941 */ /* 0x000fea0003800000 */
.L_x_4715:
        /* <DEDUP_REMOVED lines=33> */
.L_x_4718:
[----:B------:R-:W-:Y:S05]  /*1f60*/  BSYNC B0 ;  /* 0x0000000000007941 */ /* 0x000fea0003800000 */
.L_x_4717:
[----:B------:R-:W-:Y:S06]  /*1f70*/  BAR.SYNC.DEFER_BLOCKING 0x0 ;  /* 0x0000000000007b1d */ /* 0x000fec0000010000 */
[----:B------:R-:W-:Y:S05]  /*1f80*/  @!P6 BRA `(.L_x_4719) ;  /* 0x00000bd00000e947 */ /* 0x000fea0003800000 */
[----:B------:R-:W0:Y:S01]  /*1f90*/  S2R R52, SR_CTAID.Y ;  /* 0x0000000000347919 */ /* 0x000e220000002600 */
[C---:B------:R-:W-:Y:S02]  /*1fa0*/  IMAD R7, R51.reuse, c[0x0][0x180], RZ ;  /* 0x0000600033077a24 */ /* 0x040fe400078e02ff */
[----:B------:R-:W-:Y:S01]  /*1fb0*/  IMAD.MOV.U32 R13, RZ, RZ, 0x8 ;  /* 0x00000008ff0d7424 */ /* 0x000fe200078e00ff */
        /* <DEDUP_REMOVED lines=20> */
[----:B------:R-:W-:-:S04]  /*2100*/  IMAD.WIDE R12, R6, R13, c[0x0][0x260] ;  /* 0x00009800060c7625 */ /* 0x000fc800078e020d */
[----:B------:R-:W-:-:S04]  /*2110*/  IMAD.WIDE.U32 R6, R52, c[0x0][0x180], RZ ;  /* 0x0000600034067a25 */ /* 0x000fc800078e00ff */
[----:B------:R-:W-:Y:S01]  /*2120*/  IMAD.WIDE R12, R71, 0x8, R12 ;  /* 0x00000008470c7825 */ /* 0x000fe200078e020c */
[----:B------:R-:W-:Y:S02]  /*2130*/  IADD3 R73, R7, R73, RZ ;  /* 0x0000004907497210 */ /* 0x000fe40007ffe0ff */
[C---:B------:R-:W-:Y:S01]  /*2140*/  LEA R72, P0, R6.reuse, c[0x0][0x220], 0x2 ;  /* 0x0000880006487a11 */ /* 0x040fe200078010ff */
[----:B------:R-:W-:Y:S01]  /*2150*/  IMAD.IADD R75, R9, 0x1, R75 ;  /* 0x00000001094b7824 */ /* 0x000fe200078e024b */
[----:B------:R-:W-:Y:S01]  /*2160*/  IADD3 R7, R11, R77, RZ ;  /* 0x0000004d0b077210 */ /* 0x000fe20007ffe0ff */
[----:B------:R-:W-:Y:S01]  /*2170*/  HFMA2.MMA R77, -RZ, RZ, 0, 0 ;  /* 0x00000000ff4d7435 */ /* 0x000fe200000001ff */
[----:B------:R-:W-:Y:S01]  /*2180*/  LEA.HI.X R73, R6, c[0x0][0x224], R73, 0x2, P0 ;  /* 0x0000890006497a11 */ /* 0x000fe200000f1449 */
[----:B------:R-:W-:Y:S01]  /*2190*/  IMAD.MOV.U32 R76, RZ, RZ, R12 ;  /* 0x000000ffff4c7224 */ /* 0x000fe200078e000c */
[----:B------:R-:W-:Y:S01]  /*21a0*/  LEA R71, P2, R10, c[0x0][0x228], 0x2 ;  /* 0x00008a000a477a11 */ /* 0x000fe200078410ff */
[----:B------:R-:W-:Y:S01]  /*21b0*/  FMUL.FTZ R66, R66, R61 ;  /* 0x0000003d42427220 */ /* 0x000fe20000410000 */
[----:B------:R-:W-:-:S02]  /*21c0*/  ISETP.NE.AND P0, PT, R47, RZ, PT ;  /* 0x000000ff2f00720c */ /* 0x000fc40003f05270 */
[----:B------:R-:W-:Y:S02]  /*21d0*/  LEA.HI.X R75, R8, c[0x0][0x234], R75, 0x2, P1 ;  /* 0x00008d00084b7a11 */ /* 0x000fe400008f144b */
[----:B------:R-:W-:Y:S02]  /*21e0*/  LEA.HI.X R74, R10, c[0x0][0x22c], R7, 0x2, P2 ;  /* 0x00008b000a4a7a11 */ /* 0x000fe400010f1407 */
[----:B------:R-:W-:Y:S02]  /*21f0*/  ISETP.EQ.OR P0, PT, R43, RZ, P0 ;  /* 0x000000ff2b00720c */ /* 0x000fe40000702670 */
.L_x_4720:
[----:B------:R-:W-:Y:S01]  /*2200*/  IMAD.MOV.U32 R6, RZ, RZ, R72 ;  /* 0x000000ffff067224 */ /* 0x000fe200078e0048 */
[----:B------:R-:W-:-:S05]  /*2210*/  MOV R7, R73 ;  /* 0x0000004900077202 */ /* 0x000fca0000000f00 */
[----:B------:R0:W2:Y:S01]  /*2220*/  LDG.E R10, [R6.64] ;  /* 0x00000006060a7981 */ /* 0x0000a2000c1e1900 */
[----:B------:R-:W-:Y:S01]  /*2230*/  IMAD.MOV.U32 R8, RZ, RZ, R71 ;  /* 0x000000ffff087224 */ /* 0x000fe200078e0047 */
[----:B------:R-:W-:Y:S02]  /*2240*/  MOV R9, R74 ;  /* 0x0000004a00097202 */ /* 0x000fe40000000f00 */
[----:B------:R-:W1:Y:S04]  /*2250*/  S2R R12, SR_TID.X ;  /* 0x00000000000c7919 */ /* 0x000e680000002100 */
[----:B------:R1:W3:Y:S01]  /*2260*/  LDG.E R79, [R8.64] ;  /* 0x00000006084f7981 */ /* 0x0002e2000c1e1900 */
[----:B0-----:R-:W-:Y:S01]  /*2270*/  IMAD.MOV.U32 R6, RZ, RZ, R70 ;  /* 0x000000ffff067224 */ /* 0x001fe200078e0046 */
[----:B------:R-:W-:-:S05]  /*2280*/  MOV R7, R75 ;  /* 0x0000004b00077202 */ /* 0x000fca0000000f00 */
[----:B------:R0:W3:Y:S01]  /*2290*/  LDG.E R78, [R6.64] ;  /* 0x00000006064e7981 */ /* 0x0000e2000c1e1900 */
[-C--:B------:R-:W-:Y:S02]  /*22a0*/  ISETP.GE.U32.AND P1, PT, R42, R53.reuse, PT ;  /* 0x000000352a00720c */ /* 0x080fe40003f26070 */
[----:B------:R-:W-:Y:S01]  /*22b0*/  ISETP.GE.U32.AND P2, PT, R41, R53, PT ;  /* 0x000000352900720c */ /* 0x000fe20003f46070 */
[----:B-1----:R-:W-:-:S05]  /*22c0*/  IMAD.SHL.U32 R8, R12, 0x8, RZ ;  /* 0x000000080c087824 */ /* 0x002fca00078e00ff */
[-C--:B------:R-:W-:Y:S02]  /*22d0*/  ISETP.GE.U32.AND P6, PT, R8, R53.reuse, PT ;  /* 0x000000350800720c */ /* 0x080fe40003fc6070 */
[-C--:B------:R-:W-:Y:S02]  /*22e0*/  ISETP.GE.U32.AND P3, PT, R40, R53.reuse, PT ;  /* 0x000000352800720c */ /* 0x080fe40003f66070 */
[-C--:B------:R-:W-:Y:S02]  /*22f0*/  ISETP.GE.U32.AND P4, PT, R39, R53.reuse, PT ;  /* 0x000000352700720c */ /* 0x080fe40003f86070 */
[----:B------:R-:W-:Y:S02]  /*2300*/  FSEL R84, R65, RZ, !P3 ;  /* 0x000000ff41547208 */ /* 0x000fe40005800000 */
[----:B------:R-:W-:Y:S01]  /*2310*/  ISETP.GE.U32.AND P5, PT, R38, R53, PT ;  /* 0x000000352600720c */ /* 0x000fe20003fa6070 */
[----:B--2---:R-:W-:-:S04]  /*2320*/  FMUL.FTZ R10, R10, 1.4426950216293334961 ;  /* 0x3fb8aa3b0a0a7820 */ /* 0x004fc80000410000 */
[C---:B------:R-:W-:Y:S02]  /*2330*/  FMUL.FTZ R11, R10.reuse, R59 ;  /* 0x0000003b0a0b7220 */ /* 0x040fe40000410000 */
[C---:B------:R-:W-:Y:S02]  /*2340*/  FMUL.FTZ R80, R10.reuse, R58 ;  /* 0x0000003a0a507220 */ /* 0x040fe40000410000 */
[C---:B------:R-:W-:Y:S02]  /*2350*/  FMUL.FTZ R81, R10.reuse, R57 ;  /* 0x000000390a517220 */ /* 0x040fe40000410000 */
[----:B------:R1:W2:Y:S01]  /*2360*/  MUFU.EX2 R86, R80 ;  /* 0x0000005000567308 */ /* 0x0002a20000000800 */
[C---:B------:R-:W-:Y:S02]  /*2370*/  FMUL.FTZ R82, R10.reuse, R56 ;  /* 0x000000380a527220 */ /* 0x040fe40000410000 */
[----:B0-----:R-:W-:-:S05]  /*2380*/  FMUL.FTZ R6, R10, R55 ;  /* 0x000000370a067220 */ /* 0x001fca0000410000 */
[----:B------:R-:W0:Y:S01]  /*2390*/  MUFU.EX2 R11, R11 ;  /* 0x0000000b000b7308 */ /* 0x000e220000000800 */
[----:B------:R-:W-:-:S07]  /*23a0*/  FMUL.FTZ R7, R10, R54 ;  /* 0x000000360a077220 */ /* 0x000fce0000410000 */
[----:B------:R4:W5:Y:S01]  /*23b0*/  MUFU.EX2 R85, R81 ;  /* 0x0000005100557308 */ /* 0x0009620000000800 */
[----:B------:R-:W-:-:S07]  /*23c0*/  FMUL.FTZ R8, R10, R60 ;  /* 0x0000003c0a087220 */ /* 0x000fce0000410000 */
[----:B------:R0:W3:Y:S01]  /*23d0*/  MUFU.EX2 R89, R82 ;  /* 0x0000005200597308 */ /* 0x0000e20000000800 */
[----:B-1----:R-:W-:Y:S02]  /*23e0*/  FSEL R80, R62, RZ, !P6 ;  /* 0x000000ff3e507208 */ /* 0x002fe40007000000 */
[----:B----4-:R-:W-:-:S05]  /*23f0*/  FSEL R81, R63, RZ, !P1 ;  /* 0x000000ff3f517208 */ /* 0x010fca0004800000 */
[----:B------:R-:W1:Y:S01]  /*2400*/  MUFU.EX2 R6, R6 ;  /* 0x0000000600067308 */ /* 0x000e620000000800 */
[----:B--2---:R-:W-:Y:S01]  /*2410*/  FSEL R86, R86, 1, !P1 ;  /* 0x3f80000056567808 */ /* 0x004fe20004800000 */
[----:B------:R-:W-:Y:S01]  /*2420*/  FMUL.FTZ R10, R10, R61 ;  /* 0x0000003d0a0a7220 */ /* 0x000fe20000410000 */
[----:B0-----:R-:W-:-:S05]  /*2430*/  FSEL R83, R11, 1, !P6 ;  /* 0x3f8000000b537808 */ /* 0x001fca0007000000 */
[----:B------:R-:W0:Y:S01]  /*2440*/  MUFU.EX2 R7, R7 ;  /* 0x0000000700077308 */ /* 0x000e220000000800 */
[----:B------:R-:W-:Y:S01]  /*2450*/  FSEL R82, R64, RZ, !P2 ;  /* 0x000000ff40527208 */ /* 0x000fe20005000000 */
[-C--:B------:R-:W-:Y:S01]  /*2460*/  FFMA.FTZ R9, R80, R86.reuse, R81 ;  /* 0x0000005650097223 */ /* 0x080fe20000010051 */
[----:B-----5:R-:W-:Y:S01]  /*2470*/  FSEL R85, R85, 1, !P2 ;  /* 0x3f80000055557808 */ /* 0x020fe20005000000 */
[----:B------:R-:W-:-:S04]  /*2480*/  FMUL.FTZ R88, R83, R86 ;  /* 0x0000005653587220 */ /* 0x000fc80000410000 */
[----:B------:R-:W2:Y:S01]  /*2490*/  MUFU.EX2 R8, R8 ;  /* 0x0000000800087308 */ /* 0x000ea20000000800 */
[----:B---3--:R-:W-:Y:S01]  /*24a0*/  FSEL R89, R89, 1, !P3 ;  /* 0x3f80000059597808 */ /* 0x008fe20005800000 */
[C---:B------:R-:W-:Y:S02]  /*24b0*/  FFMA.FTZ R9, R85.reuse, R9, R82 ;  /* 0x0000000955097223 */ /* 0x040fe40000010052 */
[----:B------:R-:W-:-:S04]  /*24c0*/  FMUL.FTZ R90, R85, R88 ;  /* 0x00000058555a7220 */ /* 0x000fc80000410000 */
[----:B------:R-:W3:Y:S01]  /*24d0*/  MUFU.EX2 R10, R10 ;  /* 0x0000000a000a7308 */ /* 0x000ee20000000800 */
[----:B------:R-:W-:Y:S01]  /*24e0*/  FSEL R88, R68, RZ, !P4 ;  /* 0x000000ff44587208 */ /* 0x000fe20006000000 */
[C---:B------:R-:W-:Y:S01]  /*24f0*/  FFMA.FTZ R9, R89.reuse, R9, R84 ;  /* 0x0000000959097223 */ /* 0x040fe20000010054 */
[----:B-1----:R-:W-:Y:S01]  /*2500*/  FSEL R91, R6, 1, !P4 ;  /* 0x3f800000065b7808 */ /* 0x002fe20006000000 */
[----:B------:R-:W-:Y:S01]  /*2510*/  FMUL.FTZ R6, R89, R90 ;  /* 0x0000005a59067220 */ /* 0x000fe20000410000 */
[----:B------:R-:W-:Y:S02]  /*2520*/  ISETP.GE.U32.AND P6, PT, R37, R53, PT ;  /* 0x000000352500720c */ /* 0x000fe40003fc6070 */
[----:B------:R-:W-:Y:S01]  /*2530*/  FSEL R90, R67, RZ, !P5 ;  /* 0x000000ff435a7208 */ /* 0x000fe20006800000 */
[----:B------:R-:W-:Y:S01]  /*2540*/  FFMA.FTZ R9, R91, R9, R88 ;  /* 0x000000095b097223 */ /* 0x000fe20000010058 */
[----:B0-----:R-:W-:Y:S01]  /*2550*/  FSEL R93, R7, 1, !P5 ;  /* 0x3f800000075d7808 */ /* 0x001fe20006800000 */
[----:B------:R-:W-:Y:S01]  /*2560*/  FMUL.FTZ R6, R91, R6 ;  /* 0x000000065b067220 */ /* 0x000fe20000410000 */
[----:B------:R-:W-:-:S02]  /*2570*/  ISETP.GE.U32.AND P1, PT, R36, R53, PT ;  /* 0x000000352400720c */ /* 0x000fc40003f26070 */
[----:B------:R-:W-:Y:S01]  /*2580*/  FSEL R92, R69, RZ, !P6 ;  /* 0x000000ff455c7208 */ /* 0x000fe20007000000 */
[C---:B------:R-:W-:Y:S01]  /*2590*/  FFMA.FTZ R9, R93.reuse, R9, R90 ;  /* 0x000000095d097223 */ /* 0x040fe2000001005a */
[----:B--2---:R-:W-:Y:S01]  /*25a0*/  FSEL R95, R8, 1, !P6 ;  /* 0x3f800000085f7808 */ /* 0x004fe20007000000 */
[----:B------:R-:W-:Y:S01]  /*25b0*/  FMUL.FTZ R6, R93, R6 ;  /* 0x000000065d067220 */ /* 0x000fe20000410000 */
[----:B------:R-:W-:Y:S02]  /*25c0*/  FSEL R94, R66, RZ, !P1 ;  /* 0x000000ff425e7208 */ /* 0x000fe40004800000 */
[----:B---3--:R-:W-:Y:S01]  /*25d0*/  FSEL R97, R10, 1, !P1 ;  /* 0x3f8000000a617808 */ /* 0x008fe20004800000 */
[C---:B------:R-:W-:Y:S02]  /*25e0*/  FFMA.FTZ R9, R95.reuse, R9, R92 ;  /* 0x000000095f097223 */ /* 0x040fe4000001005c */
        /* <DEDUP_REMOVED lines=21> */
[----:B------:R-:W-:Y:S01]  /*2740*/  IMAD.MOV.U32 R8, RZ, RZ, 0x3f800000 ;  /* 0x3f800000ff087424 */ /* 0x000fe200078e00ff */
[----:B------:R-:W-:Y:S02]  /*2750*/  MOV R9, RZ ;  /* 0x000000ff00097202 */ /* 0x000fe40000000f00 */
[----:B------:R-:W-:-:S04]  /*2760*/  ISETP.NE.AND P2, PT, R44, 0x1f, PT ;  /* 0x0000001f2c00780c */ /* 0x000fc80003f45270 */
[----:B------:R-:W-:Y:S05]  /*2770*/  @!P0 LDS.64 R8, [UR4+0x240] ;  /* 0x00024004ff088984 */ /* 0x000fea0008000a00 */
        /* <DEDUP_REMOVED lines=17> */
[-C--:B0-----:R-:W-:Y:S01]  /*2890*/  @!P3 MOV R98, R9.reuse ;  /* 0x000000090062b202 */ /* 0x081fe20000000f00 */
[----:B-1----:R-:W-:Y:S02]  /*28a0*/  @!P3 IMAD.MOV.U32 R96, RZ, RZ, R8 ;  /* 0x000000ffff60b224 */ /* 0x002fe400078e0008 */
        /* <DEDUP_REMOVED lines=9> */
[----:B------:R-:W-:Y:S02]  /*2940*/  @!P1 MOV R6, R76 ;  /* 0x0000004c00069202 */ /* 0x000fe40000000f00 */
[----:B------:R-:W-:Y:S01]  /*2950*/  @!P1 MOV R7, R13 ;  /* 0x0000000d00079202 */ /* 0x000fe20000000f00 */
[----:B------:R-:W-:Y:S01]  /*2960*/  FFMA.FTZ R89, R89, R82, R84 ;  /* 0x0000005259597223 */ /* 0x000fe20000010054 */
[----:B------:R-:W-:Y:S01]  /*2970*/  MOV R80, c[0x0][0x1a0] ;  /* 0x0000680000507a02 */ /* 0x000fe20000000f00 */
[----:B------:R0:W-:Y:S01]  /*2980*/  @!P1 STS.64 [UR4+0x240], R10 ;  /* 0x0002400aff009988 */ /* 0x0001e20008000a04 */
[----:B------:R-:W-:Y:S01]  /*2990*/  MOV R83, c[0x0][0x1a4] ;  /* 0x0000690000537a02 */ /* 0x000fe20000000f00 */
[----:B------:R-:W-:Y:S01]  /*29a0*/  FFMA.FTZ R88, R91, R89, R88 ;  /* 0x000000595b587223 */ /* 0x000fe20000010058 */
[C---:B------:R-:W-:Y:S01]  /*29b0*/  LEA R71, P2, R80.reuse, R71, 0x2 ;  /* 0x0000004750477211 */ /* 0x040fe200078410ff */
[----:B------:R0:W-:Y:S01]  /*29c0*/  @!P1 STG.E.64 [R6.64], R10 ;  /* 0x0000000a06009986 */ /* 0x0001e2000c101b06 */
[----:B------:R-:W-:Y:S01]  /*29d0*/  ISETP.GE.AND P1, PT, R77, c[0x0][0x16c], PT ;  /* 0x00005b004d007a0c */ /* 0x000fe20003f26270 */
[----:B------:R-:W-:Y:S01]  /*29e0*/  FFMA.FTZ R93, R93, R88, R90 ;  /* 0x000000585d5d7223 */ /* 0x000fe2000001005a */
[----:B------:R-:W-:Y:S01]  /*29f0*/  LEA.HI.X R74, R80, R74, R83, 0x2, P2 ;  /* 0x0000004a504a7211 */ /* 0x000fe200010f1453 */
[----:B------:R-:W-:Y:S01]  /*2a00*/  IMAD.MOV.U32 R8, RZ, RZ, c[0x0][0x18c] ;  /* 0x00006300ff087624 */ /* 0x000fe200078e00ff */
[----:B------:R-:W-:Y:S01]  /*2a10*/  LEA R72, P2, R9, R72, 0x2 ;  /* 0x0000004809487211 */ /* 0x000fe200078410ff */
[----:B------:R-:W-:-:S02]  /*2a20*/  IMAD.MOV.U32 R81, RZ, RZ, c[0x0][0x1c0] ;  /* 0x00007000ff517624 */ /* 0x000fc400078e00ff */
[----:B------:R-:W-:Y:S01]  /*2a30*/  FFMA.FTZ R92, R95, R93, R92 ;  /* 0x0000005d5f5c7223 */ /* 0x000fe2000001005c */
[----:B------:R-:W-:Y:S01]  /*2a40*/  LEA.HI.X R73, R9, R73, R8, 0x2, P2 ;  /* 0x0000004909497211 */ /* 0x000fe200010f1408 */
[----:B------:R-:W-:Y:S01]  /*2a50*/  FMUL.FTZ R78, R78, R79 ;  /* 0x0000004f4e4e7220 */ /* 0x000fe20000410000 */
[----:B------:R-:W-:Y:S01]  /*2a60*/  IADD3 R76, P2, R76, 0x8, RZ ;  /* 0x000000084c4c7810 */ /* 0x000fe20007f5e0ff */
[----:B------:R-:W-:Y:S01]  /*2a70*/  FFMA.FTZ R97, R97, R92, R94 ;  /* 0x0000005c61617223 */ /* 0x000fe2000001005e */
[----:B------:R-:W-:Y:S01]  /*2a80*/  MOV R86, c[0x0][0x1c4] ;  /* 0x0000710000567a02 */ /* 0x000fe20000000f00 */
[----:B------:R-:W-:Y:S01]  /*2a90*/  UIADD3 UR4, UR4, 0x8, URZ ;  /* 0x0000000804047890 */ /* 0x000fe2000fffe03f */
[C---:B------:R-:W-:Y:S01]  /*2aa0*/  LEA R70, P3, R81.reuse, R70, 0x2 ;  /* 0x0000004651467211 */ /* 0x040fe200078610ff */
[C---:B------:R-:W-:Y:S02]  /*2ab0*/  FFMA.FTZ R21, R78.reuse, R98, R21 ;  /* 0x000000624e157223 */ /* 0x040fe40000010015 */
[C---:B------:R-:W-:Y:S01]  /*2ac0*/  FFMA.FTZ R0, R78.reuse, R99, R0 ;  /* 0x000000634e007223 */ /* 0x040fe20000010000 */
[----:B------:R-:W-:Y:S01]  /*2ad0*/  LEA.HI.X R75, R81, R75, R86, 0x2, P3 ;  /* 0x0000004b514b7211 */ /* 0x000fe200018f1456 */
[----:B------:R-:W-:-:S02]  /*2ae0*/  FFMA.FTZ R19, R78, R82, R19 ;  /* 0x000000524e137223 */ /* 0x000fc40000010013 */
[C---:B------:R-:W-:Y:S02]  /*2af0*/  FFMA.FTZ R18, R78.reuse, R89, R18 ;  /* 0x000000594e127223 */ /* 0x040fe40000010012 */
[C---:B------:R-:W-:Y:S02]  /*2b00*/  FFMA.FTZ R17, R78.reuse, R88, R17 ;  /* 0x000000584e117223 */ /* 0x040fe40000010011 */
[C---:B------:R-:W-:Y:S02]  /*2b10*/  FFMA.FTZ R16, R78.reuse, R93, R16 ;  /* 0x0000005d4e107223 */ /* 0x040fe40000010010 */
[C---:B------:R-:W-:Y:S02]  /*2b20*/  FFMA.FTZ R15, R78.reuse, R92, R15 ;  /* 0x0000005c4e0f7223 */ /* 0x040fe4000001000f */
[----:B------:R-:W-:Y:S02]  /*2b30*/  FFMA.FTZ R14, R78, R97, R14 ;  /* 0x000000614e0e7223 */ /* 0x000fe4000001000e */
[----:B------:R-:W-:Y:S01]  /*2b40*/  IMAD.X R13, RZ, RZ, R13, P2 ;  /* 0x000000ffff0d7224 */ /* 0x000fe200010e060d */
[----:B0-----:R-:W-:Y:S05]  /*2b50*/  @!P1 BRA `(.L_x_4720) ;  /* 0xfffff6a000009947 */ /* 0x001fea000383ffff */
.L_x_4719:
[----:B------:R-:W-:Y:S01]  /*2b60*/  BAR.SYNC.DEFER_BLOCKING 0x0 ;  /* 0x0000000000007b1d */ /* 0x000fe20000010000 */
[----:B------:R-:W-:-:S02]  /*2b70*/  ISETP.NE.AND P0, PT, R12, RZ, PT ;  /* 0x000000ff0c00720c */ /* 0x000fc40003f05270 */
[----:B------:R-:W-:Y:S02]  /*2b80*/  F2FP.PACK_AB R6, R0, R21 ;  /* 0x000000150006723e */ /* 0x000fe400000000ff */
[----:B------:R-:W-:Y:S01]  /*2b90*/  F2FP.PACK_AB R7, R18, R19 ;  /* 0x000000131207723e */ /* 0x000fe200000000ff */
[----:B------:R-:W-:Y:S01]  /*2ba0*/  BSSY B0, `(.L_x_4721) ;  /* 0x0000036000007945 */ /* 0x000fe20003800000 */
[C---:B------:R-:W-:Y:S02]  /*2bb0*/  PRMT R10, R6.reuse, 0x7610, R10 ;  /* 0x00007610060a7816 */ /* 0x040fe4000000000a */
[----:B------:R-:W-:Y:S02]  /*2bc0*/  PRMT R8, R6, 0x7632, R8 ;  /* 0x0000763206087816 */ /* 0x000fe40000000008 */
[----:B------:R-:W-:Y:S02]  /*2bd0*/  F2FP.PACK_AB R6, R16, R17 ;  /* 0x000000111006723e */ /* 0x000fe400000000ff */
[----:B------:R-:W-:-:S02]  /*2be0*/  PRMT R9, R7, 0x7610, R9 ;  /* 0x0000761007097816 */ /* 0x000fc40000000009 */
[----:B------:R-:W-:Y:S02]  /*2bf0*/  PRMT R11, R7, 0x7632, R11 ;  /* 0x00007632070b7816 */ /* 0x000fe4000000000b */
[----:B------:R-:W-:Y:S02]  /*2c00*/  F2FP.PACK_AB R7, R14, R15 ;  /* 0x0000000f0e07723e */ /* 0x000fe400000000ff */
[C---:B------:R-:W-:Y:S02]  /*2c10*/  PRMT R53, R6.reuse, 0x7610, R53 ;  /* 0x0000761006357816 */ /* 0x040fe40000000035 */
[----:B------:R-:W-:Y:S02]  /*2c20*/  PRMT R54, R6, 0x7632, R54 ;  /* 0x0000763206367816 */ /* 0x000fe40000000036 */
[----:B------:R-:W-:Y:S01]  /*2c30*/  @!P0 MOV R6, 0xffffff00 ;  /* 0xffffff0000068802 */ /* 0x000fe20000000f00 */
[----:B------:R0:W-:Y:S01]  /*2c40*/  STS.U16 [R20+0x2], R8 ;  /* 0x0000020814007388 */ /* 0x0001e20000000400 */
[----:B------:R-:W-:-:S03]  /*2c50*/  PRMT R55, R7, 0x7632, R55 ;  /* 0x0000763207377816 */ /* 0x000fc60000000037 */
[----:B------:R-:W-:Y:S04]  /*2c60*/  STS.U16 [R20], R10 ;  /* 0x0000000a14007388 */ /* 0x000fe80000000400 */
[----:B------:R-:W-:Y:S01]  /*2c70*/  STS.U16 [R20+0x4], R9 ;  /* 0x0000040914007388 */ /* 0x000fe20000000400 */
[C---:B0-----:R-:W-:Y:S01]  /*2c80*/  @!P0 IMAD R8, R43.reuse, R6, c[0x0][0x168] ;  /* 0x00005a002b088624 */ /* 0x041fe200078e0206 */
[----:B------:R-:W-:Y:S02]  /*2c90*/  SHF.L.U32 R6, R43, 0x8, RZ ;  /* 0x000000082b067819 */ /* 0x000fe400000006ff */
[----:B------:R0:W-:Y:S04]  /*2ca0*/  STS.U16 [R20+0x6], R11 ;  /* 0x0000060b14007388 */ /* 0x0001e80000000400 */
[----:B------:R-:W-:Y:S04]  /*2cb0*/  STS.U16 [R20+0x8], R53 ;  /* 0x0000083514007388 */ /* 0x000fe80000000400 */
[----:B------:R-:W-:Y:S01]  /*2cc0*/  STS.U16 [R20+0xa], R54 ;  /* 0x00000a3614007388 */ /* 0x000fe20000000400 */
[----:B0-----:R-:W-:-:S03]  /*2cd0*/  IMAD.WIDE.U32 R10, R48, c[0x0][0x200], RZ ;  /* 0x00008000300a7a25 */ /* 0x001fc600078e00ff */
[----:B------:R0:W-:Y:S04]  /*2ce0*/  STS.U16 [R20+0xc], R7 ;  /* 0x00000c0714007388 */ /* 0x0001e80000000400 */
[----:B------:R1:W-:Y:S01]  /*2cf0*/  STS.U16 [R20+0xe], R55 ;  /* 0x00000e3714007388 */ /* 0x0003e20000000400 */
[----:B------:R-:W-:-:S06]  /*2d00*/  NOP ;  /* 0x0000000000007918 */ /* 0x000fcc0000000000 */
[----:B------:R-:W-:Y:S01]  /*2d10*/  LDS.U16 R13, [R29] ;  /* 0x000000001d0d7984 */ /* 0x000fe20000000400 */
[----:B0-----:R-:W-:Y:S01]  /*2d20*/  IMAD R7, R87, c[0x0][0x200], RZ ;  /* 0x0000800057077a24 */ /* 0x001fe200078e02ff */
[----:B------:R-:W-:Y:S02]  /*2d30*/  MOV R54, 0xffffff00 ;  /* 0xffffff0000367802 */ /* 0x000fe40000000f00 */
[----:B------:R-:W-:Y:S01]  /*2d40*/  LDS.U16 R61, [R28+0x40] ;  /* 0x000040001c3d7984 */ /* 0x000fe20000000400 */
[----:B------:R-:W-:Y:S01]  /*2d50*/  IMAD R53, R48, c[0x0][0x204], R7 ;  /* 0x0000810030357a24 */ /* 0x000fe200078e0207 */
[----:B------:R-:W-:Y:S01]  /*2d60*/  SHF.R.S32.HI R7, RZ, 0x1f, R6 ;  /* 0x0000001fff077819 */ /* 0x000fe20000011406 */
[----:B-1----:R-:W-:Y:S01]  /*2d70*/  IMAD R55, R43, R54, c[0x0][0x168] ;  /* 0x00005a002b377624 */ /* 0x002fe200078e0236 */
[----:B------:R-:W-:Y:S01]  /*2d80*/  LDS.U16 R63, [R27+0x80] ;  /* 0x000080001b3f7984 */ /* 0x000fe20000000400 */
[----:B------:R-:W-:Y:S01]  /*2d90*/  IMAD.IADD R11, R11, 0x1, R53 ;  /* 0x000000010b0b7824 */ /* 0x000fe200078e0235 */
[----:B------:R-:W-:-:S02]  /*2da0*/  LOP3.LUT R54, R46, 0x20, RZ, 0xfc, !PT ;  /* 0x000000202e367812 */ /* 0x000fc400078efcff */
        /* <DEDUP_REMOVED lines=21> */
.L_x_4722:
[----:B------:R-:W-:Y:S05]  /*2f00*/  BSYNC B0 ;  /* 0x0000000000007941 */ /* 0x000fea0003800000 */
.L_x_4721:
[----:B------:R-:W-:Y:S01]  /*2f10*/  IMAD R57, R51, c[0x0][0x208], RZ ;  /* 0x0000820033397a24 */ /* 0x000fe200078e02ff */
[----:B0-----:R-:W-:Y:S01]  /*2f20*/  SHF.L.U32 R13, R54, 0x1, RZ ;  /* 0x00000001360d7819 */ /* 0x001fe200000006ff */
[----:B------:R-:W-:Y:S01]  /*2f30*/  IMAD.WIDE.U32 R10, R52, c[0x0][0x208], R10 ;  /* 0x00008200340a7a25 */ /* 0x000fe200078e000a */
[----:B------:R-:W-:Y:S02]  /*2f40*/  SHF.L.U64.HI R53, R54, 0x1, R45 ;  /* 0x0000000136357819 */ /* 0x000fe4000001022d */
[----:B------:R-:W-:Y:S01]  /*2f50*/  IADD3 R56, P3, R13, c[0x0][0x258], RZ ;  /* 0x000096000d387a10 */ /* 0x000fe20007f7e0ff */
[----:B------:R-:W-:Y:S01]  /*2f60*/  IMAD R59, R52, c[0x0][0x20c], R57 ;  /* 0x00008300343b7a24 */ /* 0x000fe200078e0239 */
[----:B------:R-:W-:Y:S02]  /*2f70*/  IADD3 R58, P2, R6, R10, RZ ;  /* 0x0000000a063a7210 */ /* 0x000fe40007f5e0ff */
[----:B------:R-:W-:Y:S02]  /*2f80*/  ISETP.GE.AND P6, PT, R54, R75, PT ;  /* 0x0000004b3600720c */ /* 0x000fe40003fc6270 */
[----:B------:R-:W-:-:S02]  /*2f90*/  IADD3.X R11, R7, R59, R11, P2, !PT ;  /* 0x0000003b070b7210 */ /* 0x000fc400017fe40b */
[----:B------:R-:W-:Y:S02]  /*2fa0*/  ISETP.GE.AND P2, PT, R35, R75, PT ;  /* 0x0000004b2300720c */ /* 0x000fe40003f46270 */
[----:B------:R-:W-:Y:S02]  /*2fb0*/  IADD3.X R57, R53, c[0x0][0x25c], RZ, P3, !PT ;  /* 0x0000970035397a10 */ /* 0x000fe40001ffe4ff */
[----:B------:R-:W-:Y:S02]  /*2fc0*/  LEA R10, P3, R58, R56, 0x1 ;  /* 0x000000383a0a7211 */ /* 0x000fe400078608ff */
[----:B------:R-:W-:Y:S02]  /*2fd0*/  ISETP.GE.AND P1, PT, R46, R55, PT ;  /* 0x000000372e00720c */ /* 0x000fe40003f26270 */
[----:B------:R-:W-:Y:S01]  /*2fe0*/  LEA.HI.X R11, R58, R57, R11, 0x1, P3 ;  /* 0x000000393a0b7211 */ /* 0x000fe200018f0c0b */
[----:B------:R-:W-:Y:S01]  /*2ff0*/  IMAD R57, R87, c[0x0][0x1f0], RZ ;  /* 0x00007c0057397a24 */ /* 0x000fe200078e02ff */
[-C--:B------:R-:W-:Y:S01]  /*3000*/  ISETP.GE.AND P5, PT, R34, R75.reuse, PT ;  /* 0x0000004b2200720c */ /* 0x080fe20003fa6270 */
[----:B------:R-:W-:Y:S01]  /*3010*/  IMAD.WIDE.U32 R58, R48, c[0x0][0x1f0], RZ ;  /* 0x00007c00303a7a25 */ /* 0x000fe200078e00ff */
[-C--:B------:R-:W-:Y:S01]  /*3020*/  ISETP.GE.AND P4, PT, R33, R75.reuse, PT ;  /* 0x0000004b2100720c */ /* 0x080fe20003f86270 */
[----:B------:R0:W-:Y:S01]  /*3030*/  @!P2 STG.E.U16 [R10.64+0x40], R63 ;  /* 0x0000403f0a00a986 */ /* 0x0001e2000c101506 */
[-C--:B------:R-:W-:Y:S01]  /*3040*/  ISETP.GE.AND P3, PT, R32, R75.reuse, PT ;  /* 0x0000004b2000720c */ /* 0x080fe20003f66270 */
[----:B------:R-:W-:Y:S01]  /*3050*/  IMAD R77, R48, c[0x0][0x1f4], R57 ;  /* 0x00007d00304d7a24 */ /* 0x000fe200078e0239 */
[-C--:B------:R-:W-:Y:S01]  /*3060*/  ISETP.GE.AND P2, PT, R31, R75.reuse, PT ;  /* 0x0000004b1f00720c */ /* 0x080fe20003f46270 */
[----:B------:R1:W-:Y:S01]  /*3070*/  @!P6 STG.E.U16 [R10.64], R61 ;  /* 0x0000003d0a00e986 */ /* 0x0003e2000c101506 */
[----:B------:R-:W-:Y:S01]  /*3080*/  ISETP.GE.AND P6, PT, R30, R75, PT ;  /* 0x0000004b1e00720c */ /* 0x000fe20003fc6270 */
[----:B------:R-:W-:-:S04]  /*3090*/  @!P1 IMAD.WIDE.U32 R56, R48, c[0x0][0x1f0], R6 ;  /* 0x00007c0030389a25 */ /* 0x000fc800078e0006 */
[----:B------:R-:W-:Y:S01]  /*30a0*/  @!P5 STG.E.U16 [R10.64+0x80], R65 ;  /* 0x000080410a00d986 */ /* 0x000fe2000c101506 */
[----:B------:R-:W-:Y:S01]  /*30b0*/  @!P1 IADD3 R57, R77, R57, RZ ;  /* 0x000000394d399210 */ /* 0x000fe20007ffe0ff */
[----:B------:R-:W-:Y:S02]  /*30c0*/  IMAD.IADD R59, R59, 0x1, R77 ;  /* 0x000000013b3b7824 */ /* 0x000fe400078e024d */
[----:B------:R-:W-:Y:S01]  /*30d0*/  @!P4 STG.E.U16 [R10.64+0xc0], R67 ;  /* 0x0000c0430a00c986 */ /* 0x000fe2000c101506 */
[----:B0-----:R-:W-:Y:S01]  /*30e0*/  IMAD R63, R51, c[0x0][0x1f8], RZ ;  /* 0x00007e00333f7a24 */ /* 0x001fe200078e02ff */
[----:B------:R-:W-:Y:S01]  /*30f0*/  ISETP.GE.AND P4, PT, R54, R55, PT ;  /* 0x000000373600720c */ /* 0x000fe20003f86270 */
[C---:B------:R-:W-:Y:S01]  /*3100*/  @!P1 IMAD.WIDE.U32 R56, R52.reuse, c[0x0][0x1f8], R56 ;  /* 0x00007e0034389a25 */ /* 0x040fe200078e0038 */
[----:B------:R-:W-:Y:S03]  /*3110*/  @!P3 STG.E.U16 [R10.64+0x100], R69 ;  /* 0x000100450a00b986 */ /* 0x000fe6000c101506 */
[----:B------:R-:W-:Y:S01]  /*3120*/  IMAD.WIDE.U32 R58, R52, c[0x0][0x1f8], R58 ;  /* 0x00007e00343a7a25 */ /* 0x000fe200078e003a */
[----:B------:R-:W-:Y:S01]  /*3130*/  @!P2 STG.E.U16 [R10.64+0x140], R71 ;  /* 0x000140470a00a986 */ /* 0x000fe2000c101506 */
[----:B-1----:R-:W-:-:S02]  /*3140*/  @!P1 IADD3 R61, P2, R46, R56, RZ ;  /* 0x000000382e3d9210 */ /* 0x002fc40007f5e0ff */
[----:B------:R-:W-:Y:S01]  /*3150*/  IMAD R63, R52, c[0x0][0x1fc], R63 ;  /* 0x00007f00343f7a24 */ /* 0x000fe200078e023f */
[----:B------:R0:W-:Y:S01]  /*3160*/  @!P6 STG.E.U16 [R10.64+0x180], R73 ;  /* 0x000180490a00e986 */ /* 0x0001e2000c101506 */
[----:B------:R-:W-:Y:S02]  /*3170*/  IADD3 R56, P5, R13, c[0x0][0x268], RZ ;  /* 0x00009a000d387a10 */ /* 0x000fe40007fbe0ff */
[----:B------:R-:W-:Y:S02]  /*3180*/  IADD3 R60, P3, R6, R58, RZ ;  /* 0x0000003a063c7210 */ /* 0x000fe40007f7e0ff */
[----:B------:R-:W-:Y:S02]  /*3190*/  @!P1 IADD3.X R62, R45, R57, R63, P2, !PT ;  /* 0x000000392d3e9210 */ /* 0x000fe400017fe43f */
[----:B------:R-:W-:Y:S02]  /*31a0*/  IADD3.X R57, R53, c[0x0][0x26c], RZ, P5, !PT ;  /* 0x00009b0035397a10 */ /* 0x000fe40002ffe4ff */
[----:B------:R-:W-:-:S02]  /*31b0*/  ISETP.GE.AND P5, PT, R35, R55, PT ;  /* 0x000000372300720c */ /* 0x000fc40003fa6270 */
[----:B------:R-:W-:Y:S02]  /*31c0*/  IADD3.X R59, R7, R63, R59, P3, !PT ;  /* 0x0000003f073b7210 */ /* 0x000fe40001ffe43b */
[C---:B------:R-:W-:Y:S02]  /*31d0*/  LEA R56, P3, R60.reuse, R56, 0x1 ;  /* 0x000000383c387211 */ /* 0x040fe400078608ff */
[----:B0-----:R-:W-:Y:S02]  /*31e0*/  PRMT R11, RZ, 0x7610, R11 ;  /* 0x00007610ff0b7816 */ /* 0x001fe4000000000b */
[----:B------:R-:W-:Y:S01]  /*31f0*/  LEA.HI.X R57, R60, R57, R59, 0x1, P3 ;  /* 0x000000393c397211 */ /* 0x000fe200018f0c3b */
[----:B------:R-:W-:Y:S01]  /*3200*/  BAR.SYNC.DEFER_BLOCKING 0x0 ;  /* 0x0000000000007b1d */ /* 0x000fe20000010000 */
[----:B------:R-:W-:Y:S02]  /*3210*/  @!P1 LEA R58, P2, R61, c[0x0][0x268], 0x1 ;  /* 0x00009a003d3a9a11 */ /* 0x000fe400078408ff */
[----:B------:R-:W-:-:S02]  /*3220*/  PRMT R60, RZ, 0x7610, R60 ;  /* 0x00007610ff3c7816 */ /* 0x000fc4000000003c */
[----:B------:R-:W-:Y:S02]  /*3230*/  @!P1 LEA.HI.X R59, R61, c[0x0][0x26c], R62, 0x1, P2 ;  /* 0x00009b003d3b9a11 */ /* 0x000fe400010f0c3e */
[-C--:B------:R-:W-:Y:S02]  /*3240*/  ISETP.GE.AND P3, PT, R34, R55.reuse, PT ;  /* 0x000000372200720c */ /* 0x080fe40003f66270 */
[-C--:B------:R-:W-:Y:S02]  /*3250*/  ISETP.GE.AND P2, PT, R33, R55.reuse, PT ;  /* 0x000000372100720c */ /* 0x080fe40003f46270 */
[----:B------:R-:W-:Y:S02]  /*3260*/  PRMT R10, RZ, 0x7610, R10 ;  /* 0x00007610ff0a7816 */ /* 0x000fe4000000000a */
[----:B------:R-:W-:Y:S02]  /*3270*/  ISETP.GE.AND P6, PT, R30, R55, PT ;  /* 0x000000371e00720c */ /* 0x000fe40003fc6270 */
[----:B------:R-:W-:-:S02]  /*3280*/  PRMT R61, RZ, 0x7610, R61 ;  /* 0x00007610ff3d7816 */ /* 0x000fc4000000003d */
        /* <DEDUP_REMOVED lines=66> */
[----:B------:R0:W1:Y:S01]  /*36b0*/  MUFU.RCP R73, R11 ;  /* 0x0000000b00497308 */ /* 0x0000620000001000 */
[----:B--2---:R-:W-:-:S04]  /*36c0*/  FMUL.FTZ R58, R58, R71 ;  /* 0x000000473a3a7220 */ /* 0x004fc80000410000 */
[----:B------:R-:W-:-:S03]  /*36d0*/  FMUL.FTZ R58, R58, R21 ;  /* 0x000000153a3a7220 */ /* 0x000fc60000410000 */
[----:B------:R-:W2:Y:S01]  /*36e0*/  MUFU.RCP R65, R65 ;  /* 0x0000004100417308 */ /* 0x000ea20000001000 */
[----:B0-----:R-:W-:-:S04]  /*36f0*/  FMUL.FTZ R11, R62, R63 ;  /* 0x0000003f3e0b7220 */ /* 0x001fc80000410000 */
[----:B------:R-:W-:-:S03]  /*3700*/  FMUL.FTZ R11, R11, R0 ;  /* 0x000000000b0b7220 */ /* 0x000fc60000410000 */
[----:B------:R-:W0:Y:S01]  /*3710*/  MUFU.RCP R70, R59 ;  /* 0x0000003b00467308 */ /* 0x000e220000001000 */
[----:B-1----:R-:W-:Y:S01]  /*3720*/  FMUL.FTZ R10, R10, R73 ;  /* 0x000000490a0a7220 */ /* 0x002fe20000410000 */
[----:B------:R-:W-:Y:S01]  /*3730*/  F2FP.PACK_AB R58, R11, R58 ;  /* 0x0000003a0b3a723e */ /* 0x000fe200000000ff */
[----:B------:R-:W-:Y:S02]  /*3740*/  BAR.SYNC.DEFER_BLOCKING 0x0 ;  /* 0x0000000000007b1d */ /* 0x000fe40000010000 */
[----:B------:R-:W-:Y:S02]  /*3750*/  FMUL.FTZ R10, R10, R19 ;  /* 0x000000130a0a7220 */ /* 0x000fe40000410000 */
[----:B--2---:R-:W-:Y:S02]  /*3760*/  FMUL.FTZ R21, R64, R65 ;  /* 0x0000004140157220 */ /* 0x004fe40000410000 */
        /* <DEDUP_REMOVED lines=8> */
[----:B------:R-:W-:Y:S03]  /*37f0*/  STS.U16 [R20], R58 ;  /* 0x0000003a14007388 */ /* 0x000fe60000000400 */
[----:B------:R-:W-:Y:S01]  /*3800*/  FMUL.FTZ R19, R19, R16 ;  /* 0x0000001013137220 */ /* 0x000fe20000410000 */
[----:B------:R-:W-:Y:S01]  /*3810*/  STS.U16 [R20+0x4], R10 ;  /* 0x0000040a14007388 */ /* 0x000fe20000000400 */
[----:B0-----:R-:W-:-:S03]  /*3820*/  FMUL.FTZ R60, R60, R61 ;  /* 0x0000003d3c3c7220 */ /* 0x001fc60000410000 */
[----:B------:R-:W-:Y:S01]  /*3830*/  F2FP.PACK_AB R0, R19, R0 ;  /* 0x000000001300723e */ /* 0x000fe200000000ff */
[----:B------:R-:W-:Y:S01]  /*3840*/  FMUL.FTZ R60, R60, R15 ;  /* 0x0000000f3c3c7220 */ /* 0x000fe20000410000 */
[----:B------:R-:W-:Y:S02]  /*3850*/  PRMT R15, R58, 0x7632, R15 ;  /* 0x000076323a0f7816 */ /* 0x000fe4000000000f */
[----:B------:R-:W-:Y:S01]  /*3860*/  PRMT R16, R0, 0x7632, R16 ;  /* 0x0000763200107816 */ /* 0x000fe20000000010 */
[----:B--2---:R-:W-:Y:S01]  /*3870*/  FMUL.FTZ R11, R68, R69 ;  /* 0x00000045440b7220 */ /* 0x004fe20000410000 */
[----:B------:R-:W-:Y:S03]  /*3880*/  STS.U16 [R20+0x8], R0 ;  /* 0x0000080014007388 */ /* 0x000fe60000000400 */
[----:B------:R-:W-:Y:S01]  /*3890*/  FMUL.FTZ R11, R11, R14 ;  /* 0x0000000e0b0b7220 */ /* 0x000fe20000410000 */
[----:B------:R-:W-:Y:S01]  /*38a0*/  PRMT R14, R10, 0x7632, R14 ;  /* 0x000076320a0e7816 */ /* 0x000fe2000000000e */
[----:B------:R-:W-:Y:S03]  /*38b0*/  STS.U16 [R20+0x2], R15 ;  /* 0x0000020f14007388 */ /* 0x000fe60000000400 */
[----:B------:R-:W-:Y:S01]  /*38c0*/  F2FP.PACK_AB R11, R11, R60 ;  /* 0x0000003c0b0b723e */ /* 0x000fe200000000ff */
[----:B------:R-:W-:Y:S03]  /*38d0*/  STS.U16 [R20+0x6], R14 ;  /* 0x0000060e14007388 */ /* 0x000fe60000000400 */
[----:B------:R-:W-:Y:S01]  /*38e0*/  PRMT R18, R11, 0x7632, R18 ;  /* 0x000076320b127816 */ /* 0x000fe20000000012 */
[----:B------:R-:W-:Y:S04]  /*38f0*/  STS.U16 [R20+0xa], R16 ;  /* 0x00000a1014007388 */ /* 0x000fe80000000400 */
[----:B------:R0:W-:Y:S04]  /*3900*/  STS.U16 [R20+0xc], R11 ;  /* 0x00000c0b14007388 */ /* 0x0001e80000000400 */
[----:B------:R-:W-:Y:S01]  /*3910*/  STS.U16 [R20+0xe], R18 ;  /* 0x00000e1214007388 */ /* 0x000fe20000000400 */
[----:B------:R-:W-:-:S06]  /*3920*/  NOP ;  /* 0x0000000000007918 */ /* 0x000fcc0000000000 */
[----:B------:R-:W-:Y:S01]  /*3930*/  LDS.U16 R29, [R29] ;  /* 0x000000001d1d7984 */ /* 0x000fe20000000400 */
[----:B0-----:R-:W-:-:S03]  /*3940*/  IMAD R11, R87, c[0x0][0x210], RZ ;  /* 0x00008400570b7a24 */ /* 0x001fc600078e02ff */
[----:B------:R-:W-:Y:S01]  /*3950*/  LDS.U16 R17, [R28+0x40] ;  /* 0x000040001c117984 */ /* 0x000fe20000000400 */
[C---:B------:R-:W-:Y:S02]  /*3960*/  IMAD R15, R48.reuse, c[0x0][0x214], R11 ;  /* 0x00008500300f7a24 */ /* 0x040fe400078e020b */
[----:B------:R-:W-:Y:S01]  /*3970*/  IMAD.WIDE.U32 R10, R48, c[0x0][0x210], RZ ;  /* 0x00008400300a7a25 */ /* 0x000fe200078e00ff */
[----:B------:R-:W-:Y:S04]  /*3980*/  LDS.U16 R27, [R27+0x80] ;  /* 0x000080001b1b7984 */ /* 0x000fe80000000400 */
[----:B------:R-:W-:Y:S01]  /*3990*/  LDS.U16 R19, [R26+0xc0] ;  /* 0x0000c0001a137984 */ /* 0x000fe20000000400 */
[----:B------:R-:W-:-:S03]  /*39a0*/  IADD3 R61, R11, R15, RZ ;  /* 0x0000000f0b3d7210 */ /* 0x000fc60007ffe0ff */
        /* <DEDUP_REMOVED lines=18> */
.L_x_4724:
[----:B------:R-:W-:Y:S05]  /*3ad0*/  BSYNC B0 ;  /* 0x0000000000007941 */ /* 0x000fea0003800000 */
.L_x_4723:
[----:B------:R-:W-:Y:S01]  /*3ae0*/  MOV R8, R10 ;  /* 0x0000000a00087202 */ /* 0x000fe20000000f00 */
[----:B------:R-:W-:Y:S01]  /*3af0*/  IMAD.MOV.U32 R9, RZ, RZ, R61 ;  /* 0x000000ffff097224 */ /* 0x000fe200078e003d */
[----:B------:R-:W-:Y:S01]  /*3b00*/  IADD3 R13, P1, R13, c[0x0][0x270], RZ ;  /* 0x00009c000d0d7a10 */ /* 0x000fe20007f3e0ff */
[----:B------:R-:W-:Y:S01]  /*3b10*/  IMAD R11, R51, c[0x0][0x218], RZ ;  /* 0x00008600330b7a24 */ /* 0x000fe200078e02ff */
[-C--:B------:R-:W-:Y:S01]  /*3b20*/  ISETP.GE.AND P3, PT, R33, R59.reuse, PT ;  /* 0x0000003b2100720c */ /* 0x080fe20003f66270 */
[----:B------:R-:W-:Y:S01]  /*3b30*/  IMAD.WIDE.U32 R8, R52, c[0x0][0x218], R8 ;  /* 0x0000860034087a25 */ /* 0x000fe200078e0008 */
[-C--:B------:R-:W-:Y:S02]  /*3b40*/  ISETP.GE.AND P4, PT, R32, R59.reuse, PT ;  /* 0x0000003b2000720c */ /* 0x080fe40003f86270 */
[----:B------:R-:W-:Y:S01]  /*3b50*/  ISETP.GE.AND P5, PT, R31, R59, PT ;  /* 0x0000003b1f00720c */ /* 0x000fe20003fa6270 */
[----:B------:R-:W-:Y:S01]  /*3b60*/  IMAD R11, R52, c[0x0][0x21c], R11 ;  /* 0x00008700340b7a24 */ /* 0x000fe200078e020b */
[----:B------:R-:W-:-:S02]  /*3b70*/  IADD3 R0, P0, R6, R8, RZ ;  /* 0x0000000806007210 */ /* 0x000fc40007f1e0ff */
[----:B------:R-:W-:Y:S02]  /*3b80*/  ISETP.GE.AND P6, PT, R30, R59, PT ;  /* 0x0000003b1e00720c */ /* 0x000fe40003fc6270 */
[----:B------:R-:W-:Y:S02]  /*3b90*/  IADD3.X R7, R7, R11, R9, P0, !PT ;  /* 0x0000000b07077210 */ /* 0x000fe400007fe409 */
[----:B------:R-:W-:Y:S02]  /*3ba0*/  IADD3.X R53, R53, c[0x0][0x274], RZ, P1, !PT ;  /* 0x00009d0035357a10 */ /* 0x000fe40000ffe4ff */
[----:B------:R-:W-:Y:S02]  /*3bb0*/  LEA R6, P2, R0, R13, 0x1 ;  /* 0x0000000d00067211 */ /* 0x000fe400078408ff */
[----:B------:R-:W-:Y:S02]  /*3bc0*/  ISETP.GE.AND P0, PT, R54, R59, PT ;  /* 0x0000003b3600720c */ /* 0x000fe40003f06270 */
[----:B------:R-:W-:-:S02]  /*3bd0*/  LEA.HI.X R7, R0, R53, R7, 0x1, P2 ;  /* 0x0000003500077211 */ /* 0x000fc400010f0c07 */
        /* <DEDUP_REMOVED lines=17> */
.L_x_4725:
[----:B------:R-:W-:Y:S05]  /*3cf0*/  EXIT ;  /* 0x000000000000794d */ /* 0x000fea0003800000 */
.L_x_4727:
        /* <DEDUP_REMOVED lines=16> */
.L_x_5449:


//--------------------- .text._Z25selective_scan_fwd_kernelI32Selective_Scan_fwd_kernel_traitsILi32ELi8ELi1ELb0ELb0ELb1ELb0EN3c104HalfEfEEv13SSMParamsBase --------------------------
	.section	.text._Z25selective_scan_fwd_kernelI32Selective_Scan_fwd_kernel_traitsILi32ELi8ELi1ELb0ELb0ELb1ELb0EN3c104HalfEfEEv13SSMParamsBase,"ax",@progbits
	.sectioninfo	@"SHI_REGISTERS=104"
	.align	128
        .global         _Z25selective_scan_fwd_kernelI32Selective_Scan_fwd_kernel_traitsILi32ELi8ELi1ELb0ELb0ELb1ELb0EN3c104HalfEfEEv13SSMParamsBase
        .type           _Z25selective_scan_fwd_kernelI32Selective_Scan_fwd_kernel_traitsILi32ELi8ELi1ELb0ELb0ELb1ELb0EN3c104HalfEfEEv13SSMParamsBase,@function
        .size           _Z25selective_scan_fwd_kernelI32Selective_Scan_fwd_kernel_traitsILi32ELi8ELi1ELb0ELb0ELb1ELb0EN3c104HalfEfEEv13SSMParamsBase,(.L_x_5450 - _Z25selective_scan_fwd_kernelI32Selective_Scan_fwd_kernel_traitsILi32ELi8ELi1ELb0ELb0ELb1ELb0EN3c104HalfEfEEv13SSMParamsBase)
        .other          _Z25selective_scan_fwd_kernelI32Selective_Scan_fwd_kernel_traitsILi32ELi8ELi1ELb0ELb0ELb1ELb0EN3c104HalfEfEEv13SSMParamsBase,@"STO_CUDA_ENTRY STV_DEFAULT"
_Z25selective_scan_fwd_kernelI32Selective_Scan_fwd_kernel_traitsILi32ELi8ELi1ELb0ELb0ELb1ELb0EN3c104HalfEfEEv13SSMParamsBase:
.text._Z25selective_scan_fwd_kernelI32Selective_Scan_fwd_kernel_traitsILi32ELi8ELi1ELb0ELb0ELb1ELb0EN3c104HalfEfEEv13SSMParamsBase:
        /* <DEDUP_REMOVED lines=20> */
[----:B------:R-:W3:Y:S04]  /*0140*/  S2R R19, SR_CTAID.X ;  /* 0x0000000000137919 */ /* 0x000ee80000002500 */
[----:B------:R4:W5:Y:S01]  /*0150*/  @P0 LDG.E R16, [R2.64] ;  /* 0x0000000402100981 */ /* 0x000962000c1e1900 */
[----:B-1----:R-:W-:Y:S01]  /*0160*/  HFMA2.MMA R6, -RZ, RZ, 0, 0 ;  /* 0x00000000ff067435 */ /* 0x002fe200000001ff */
[----:B--2---:R-:W-:-:S04]  /*0170*/  IMAD.MOV R10, RZ, RZ, -R7 ;  /* 0x000000ffff0a7224 */ /* 0x004fc800078e0a07 */
[----:B------:R-:W-:Y:S01]  /*0180*/  IMAD R11, R10, R9, RZ ;  /* 0x000000090a0b7224 */ /* 0x000fe200078e02ff */
[----:B0-----:R-:W-:Y:S02]  /*0190*/  MOV R4, c[0x0][0x174] ;  /* 0x00005d0000047a02 */ /* 0x001fe40000000f00 */
[----:B----4-:R-:W-:Y:S02]  /*01a0*/  IABS R2, R0 ;  /* 0x0000000000027213 */ /* 0x010fe40000000000 */
[----:B------:R-:W-:Y:S01]  /*01b0*/  IMAD.HI.U32 R7, R7, R11, R6 ;  /* 0x0000000b07077227 */ /* 0x000fe200078e0006 */
[----:B------:R-:W-:-:S05]  /*01c0*/  ISETP.GE.AND P0, PT, R4, 0x1, PT ;  /* 0x000000010400780c */ /* 0x000fca0003f06270 */
[----:B------:R-:W-:-:S04]  /*01d0*/  IMAD.HI.U32 R7, R7, R2, RZ ;  /* 0x0000000207077227 */ /* 0x000fc800078e00ff */
[----:B------:R-:W-:-:S04]  /*01e0*/  IMAD.MOV R3, RZ, RZ, -R7 ;  /* 0x000000ffff037224 */ /* 0x000fc800078e0a07 */
[----:B------:R-:W-:-:S05]  /*01f0*/  IMAD R2, R9, R3, R2 ;  /* 0x0000000309027224 */ /* 0x000fca00078e0202 */
[----:B------:R-:W-:Y:S01]  /*0200*/  ISETP.GT.U32.AND P1, PT, R9, R2, PT ;  /* 0x000000020900720c */ /* 0x000fe20003f24070 */
[----:B------:R-:W-:-:S12]  /*0210*/  @!P0 EXIT ;  /* 0x000000000000894d */ /* 0x000fd80003800000 */
[----:B---3--:R-:W0:Y:S01]  /*0220*/  S2R R14, SR_TID.X ;  /* 0x00000000000e7919 */ /* 0x008e220000002100 */
[----:B------:R-:W-:Y:S01]  /*0230*/  @!P1 IMAD.IADD R2, R2, 0x1, -R9 ;  /* 0x0000000102029824 */ /* 0x000fe200078e0a09 */
[----:B------:R-:W-:Y:S01]  /*0240*/  LOP3.LUT R6, R0, c[0x0][0x178], RZ, 0x3c, !PT ;  /* 0x00005e0000067a12 */ /* 0x000fe200078e3cff */
[C---:B------:R-:W-:Y:S01]  /*0250*/  IMAD R5, R17.reuse, c[0x0][0x1d8], RZ ;  /* 0x0000760011057a24 */ /* 0x040fe200078e02ff */
[----:B------:R-:W-:Y:S01]  /*0260*/  SHF.R.S32.HI R89, RZ, 0x1f, R19 ;  /* 0x0000001fff597819 */ /* 0x000fe20000011413 */
[----:B------:R-:W-:Y:S01]  /*0270*/  IMAD R11, R17, c[0x0][0x1e8], RZ ;  /* 0x00007a00110b7a24 */ /* 0x000fe200078e02ff */
[----:B------:R-:W-:Y:S01]  /*0280*/  ISETP.GE.U32.AND P0, PT, R2, R9, PT ;  /* 0x000000090200720c */ /* 0x000fe20003f06070 */
[----:B------:R-:W-:Y:S01]  /*0290*/  IMAD.WIDE.U32 R2, R0, c[0x0][0x1d8], RZ ;  /* 0x0000760000027a25 */ /* 0x000fe200078e00ff */
[----:B------:R-:W-:Y:S02]  /*02a0*/  ISETP.GE.AND P2, PT, R6, RZ, PT ;  /* 0x000000ff0600720c */ /* 0x000fe40003f46270 */
[----:B------:R-:W-:Y:S01]  /*02b0*/  @!P1 IADD3 R7, R7, 0x1, RZ ;  /* 0x0000000107079810 */ /* 0x000fe20007ffe0ff */
[C---:B------:R-:W-:Y:S01]  /*02c0*/  IMAD R9, R0.reuse, c[0x0][0x1dc], R5 ;  /* 0x0000770000097a24 */ /* 0x040fe200078e0205 */
[----:B------:R-:W-:Y:S01]  /*02d0*/  ISETP.NE.AND P1, PT, RZ, c[0x0][0x178], PT ;  /* 0x00005e00ff007a0c */ /* 0x000fe20003f25270 */
[----:B------:R-:W-:-:S03]  /*02e0*/  IMAD.WIDE.U32 R4, R0, c[0x0][0x1e8], RZ ;  /* 0x00007a0000047a25 */ /* 0x000fc600078e00ff */
[----:B------:R-:W-:Y:S01]  /*02f0*/  IADD3 R3, R3, R9, RZ ;  /* 0x0000000903037210 */ /* 0x000fe20007ffe0ff */
[----:B------:R-:W-:Y:S02]  /*0300*/  IMAD R11, R0, c[0x0][0x1ec], R11 ;  /* 0x00007b00000b7a24 */ /* 0x000fe400078e020b */
[----:B------:R-:W-:Y:S01]  /*0310*/  IMAD R6, R89, c[0x0][0x1b0], RZ ;  /* 0x00006c0059067a24 */ /* 0x000fe200078e02ff */
[----:B------:R-:W-:Y:S01]  /*0320*/  @P0 IADD3 R7, R7, 0x1, RZ ;  /* 0x0000000107070810 */ /* 0x000fe20007ffe0ff */
[----:B------:R-:W-:Y:S02]  /*0330*/  IMAD.IADD R5, R5, 0x1, R11 ;  /* 0x0000000105057824 */ /* 0x000fe400078e020b */
[C---:B------:R-:W-:Y:S01]  /*0340*/  IMAD.WIDE.U32 R8, R19.reuse, c[0x0][0x1b0], RZ ;  /* 0x00006c0013087a25 */ /* 0x040fe200078e00ff */
[C---:B0-----:R-:W-:Y:S02]  /*0350*/  LOP3.LUT R20, R14.reuse, 0x1f, RZ, 0xc0, !PT ;  /* 0x0000001f0e147812 */ /* 0x041fe400078ec0ff */
[----:B------:R-:W-:Y:S01]  /*0360*/  SHF.L.U32 R27, R14, 0x3, RZ ;  /* 0x000000030e1b7819 */ /* 0x000fe200000006ff */
[----:B------:R-:W-:-:S02]  /*0370*/  IMAD R11, R19, c[0x0][0x1b4], R6 ;  /* 0x00006d00130b7a24 */ /* 0x000fc400078e0206 */
[----:B------:R-:W-:Y:S01]  /*0380*/  IMAD R12, R89, c[0x0][0x1e0], RZ ;  /* 0x00007800590c7a24 */ /* 0x000fe200078e02ff */
[----:B------:R-:W-:Y:S01]  /*0390*/  LOP3.LUT R6, R20, 0xffffff00, R27, 0xf8, !PT ;  /* 0xffffff0014067812 */ /* 0x000fe200078ef81b */
[----:B------:R-:W-:Y:S01]  /*03a0*/  IMAD.WIDE.U32 R4, R19, c[0x0][0x1e0], R4 ;  /* 0x0000780013047a25 */ /* 0x000fe200078e0004 */
[----:B------:R-:W-:Y:S02]  /*03b0*/  IADD3 R9, R9, R11, RZ ;  /* 0x0000000b09097210 */ /* 0x000fe40007ffe0ff */
[----:B------:R-:W-:Y:S01]  /*03c0*/  IADD3 R24, R27, 0x1, RZ ;  /* 0x000000011b187810 */ /* 0x000fe20007ffe0ff */
[----:B------:R-:W-:Y:S01]  /*03d0*/  IMAD.MOV.U32 R11, RZ, RZ, R7 ;  /* 0x000000ffff0b7224 */ /* 0x000fe200078e0007 */
[----:B------:R-:W-:Y:S01]  /*03e0*/  SHF.R.S32.HI R7, RZ, 0x1f, R6 ;  /* 0x0000001fff077819 */ /* 0x000fe20000011406 */
[----:B------:R-:W-:Y:S01]  /*03f0*/  IMAD R21, R19, c[0x0][0x1e4], R12 ;  /* 0x0000790013157a24 */ /* 0x000fe200078e020c */
[----:B------:R-:W-:Y:S01]  /*0400*/  IADD3 R25, R27, 0x2, RZ ;  /* 0x000000021b197810 */ /* 0x000fe20007ffe0ff */
[----:B------:R-:W-:Y:S01]  /*0410*/  @!P2 IMAD.MOV R11, RZ, RZ, -R11 ;  /* 0x000000ffff0ba224 */ /* 0x000fe200078e0a0b */
[----:B------:R-:W-:Y:S01]  /*0420*/  @!P1 LOP3.LUT R11, RZ, c[0x0][0x178], RZ, 0x33, !PT ;  /* 0x00005e00ff0b9a12 */ /* 0x000fe200078e33ff */
[----:B------:R-:W-:Y:S01]  /*0430*/  IMAD.WIDE.U32 R2, R19, c[0x0][0x1d0], R2 ;  /* 0x0000740013027a25 */ /* 0x000fe200078e0002 */
[----:B------:R-:W-:-:S02]  /*0440*/  IADD3 R47, P1, R6, R4, RZ ;  /* 0x00000004062f7210 */ /* 0x000fc40007f3e0ff */
[----:B------:R-:W-:Y:S01]  /*0450*/  IADD3 R26, R27, 0x3, RZ ;  /* 0x000000031b1a7810 */ /* 0x000fe20007ffe0ff */
[----:B------:R-:W-:Y:S01]  /*0460*/  IMAD R10, R89, c[0x0][0x1d0], RZ ;  /* 0x00007400590a7a24 */ /* 0x000fe200078e02ff */
[----:B------:R-:W-:Y:S02]  /*0470*/  IADD3.X R12, R7, R5, R21, P1, !PT ;  /* 0x00000005070c7210 */ /* 0x000fe40000ffe415 */
[----:B------:R-:W0:Y:S01]  /*0480*/  S2R R21, SR_LANEID ;  /* 0x0000000000157919 */ /* 0x000e220000000000 */
[----:B------:R-:W-:Y:S01]  /*0490*/  IMAD R15, R19, c[0x0][0x1d4], R10 ;  /* 0x00007500130f7a24 */ /* 0x000fe200078e020a */
[----:B------:R-:W-:Y:S02]  /*04a0*/  IADD3 R13, P0, R6, R2, RZ ;  /* 0x00000002060d7210 */ /* 0x000fe40007f1e0ff */
[----:B------:R-:W-:Y:S02]  /*04b0*/  SHF.R.S32.HI R2, RZ, 0x1f, R11 ;  /* 0x0000001fff027819 */ /* 0x000fe4000001140b */
[----:B------:R-:W-:-:S02]  /*04c0*/  IADD3.X R4, R7, R3, R15, P0, !PT ;  /* 0x0000000307047210 */ /* 0x000fc400007fe40f */
[----:B------:R-:W-:Y:S01]  /*04d0*/  LEA R10, P0, R13, c[0x0][0x240], 0x1 ;  /* 0x000090000d0a7a11 */ /* 0x000fe200078008ff */
[----:B------:R-:W-:Y:S01]  /*04e0*/  IMAD R22, R2, c[0x0][0x1c8], RZ ;  /* 0x0000720002167a24 */ /* 0x000fe200078e02ff */
[----:B------:R-:W-:Y:S01]  /*04f0*/  LEA R46, P1, R47, c[0x0][0x248], 0x1 ;  /* 0x000092002f2e7a11 */ /* 0x000fe200078208ff */
[----:B------:R-:W-:Y:S01]  /*0500*/  IMAD.WIDE.U32 R2, R11, c[0x0][0x1c8], R8 ;  /* 0x000072000b027a25 */ /* 0x000fe200078e0008 */
[----:B------:R-:W-:Y:S02]  /*0510*/  LEA.HI.X R5, R13, c[0x0][0x244], R4, 0x1, P0 ;  /* 0x000091000d057a11 */ /* 0x000fe400000f0c04 */
[----:B------:R-:W-:Y:S01]  /*0520*/  LEA.HI.X R47, R47, c[0x0][0x24c], R12, 0x1, P1 ;  /* 0x000093002f2f7a11 */ /* 0x000fe200008f0c0c */
[----:B------:R-:W-:Y:S01]  /*0530*/  IMAD R37, R11, c[0x0][0x1cc], R22 ;  /* 0x000073000b257a24 */ /* 0x000fe200078e0216 */
[----:B------:R-:W-:Y:S01]  /*0540*/  LEA R35, P0, R2, c[0x0][0x230], 0x1 ;  /* 0x00008c0002237a11 */ /* 0x000fe200078008ff */
[----:B------:R-:W-:Y:S01]  /*0550*/  IMAD R4, R19, c[0x0][0x164], R0 ;  /* 0x0000590013047a24 */ /* 0x000fe200078e0200 */
[----:B------:R-:W-:Y:S01]  /*0560*/  IADD3 R27, R27, 0x4, RZ ;  /* 0x000000041b1b7810 */ /* 0x000fe20007ffe0ff */
[----:B------:R-:W-:Y:S01]  /*0570*/  IMAD.MOV.U32 R22, RZ, RZ, RZ ;  /* 0x000000ffff167224 */ /* 0x000fe200078e00ff */
[----:B------:R-:W-:Y:S01]  /*0580*/  IADD3 R37, R3, R37, RZ ;  /* 0x0000002503257210 */ /* 0x000fe20007ffe0ff */
[----:B------:R-:W-:Y:S01]  /*0590*/  IMAD R4, R4, c[0x0][0x174], RZ ;  /* 0x00005d0004047a24 */ /* 0x000fe200078e02ff */
[----:B------:R-:W-:-:S02]  /*05a0*/  LOP3.LUT R28, R6, 0x20, RZ, 0xfc, !PT ;  /* 0x00000020061c7812 */ /* 0x000fc400078efcff */
[----:B------:R-:W-:Y:S01]  /*05b0*/  LEA.HI.X R37, R2, c[0x0][0x234], R37, 0x1, P0 ;  /* 0x00008d0002257a11 */ /* 0x000fe200000f0c25 */
[----:B------:R-:W-:Y:S01]  /*05c0*/  IMAD R23, R4, c[0x0][0x16c], RZ ;  /* 0x00005b0004177a24 */ /* 0x000fe200078e02ff */
[C---:B------:R-:W-:Y:S02]  /*05d0*/  LOP3.LUT R29, R6.reuse, 0x40, RZ, 0xfc, !PT ;  /* 0x00000040061d7812 */ /* 0x040fe400078efcff */
[C---:B------:R-:W-:Y:S02]  /*05e0*/  LOP3.LUT R30, R6.reuse, 0x60, RZ, 0xfc, !PT ;  /* 0x00000060061e7812 */ /* 0x040fe400078efcff */
[C---:B------:R-:W-:Y:S02]  /*05f0*/  LOP3.LUT R31, R6.reuse, 0x80, RZ, 0xfc, !PT ;  /* 0x00000080061f7812 */ /* 0x040fe400078efcff */
[C---:B------:R-:W-:Y:S02]  /*0600*/  LOP3.LUT R32, R6.reuse, 0xa0, RZ, 0xfc, !PT ;  /* 0x000000a006207812 */ /* 0x040fe400078efcff */
[----:B------:R-:W-:-:S02]  /*0610*/  LOP3.LUT R33, R6, 0xc0, RZ, 0xfc, !PT ;  /* 0x000000c006217812 */ /* 0x000fc400078efcff */
[----:B0-----:R-:W-:Y:S02]  /*0620*/  LOP3.LUT R34, R6, 0xe0, RZ, 0xfc, !PT ;  /* 0x000000e006227812 */ /* 0x001fe400078efcff */
.L_x_4751:
[----:B------:R-:W-:Y:S01]  /*0630*/  BAR.SYNC.DEFER_BLOCKING 0x0 ;  /* 0x0000000000007b1d */ /* 0x000fe20000010000 */
[----:B------:R-:W-:Y:S01]  /*0640*/  MOV R43, 0xffffff00 ;  /* 0xffffff00002b7802 */ /* 0x000fe20000000f00 */
[----:B------:R-:W-:Y:S01]  /*0650*/  IMAD.MOV.U32 R4, RZ, RZ, R10 ;  /* 0x000000ffff047224 */ /* 0x000fe200078e000a */
[----:B------:R-:W-:Y:S02]  /*0660*/  PRMT R2, RZ, 0x7610, R2 ;  /* 0x00007610ff027816 */ /* 0x000fe40000000002 */
[----:B------:R-:W-:Y:S01]  /*0670*/  PRMT R3, RZ, 0x7610, R3 ;  /* 0x00007610ff037816 */ /* 0x000fe20000000003 */
[----:B------:R-:W-:Y:S01]  /*0680*/  IMAD R43, R22, R43, c[0x0][0x168] ;  /* 0x00005a00162b7624 */ /* 0x000fe200078e022b */
[----:B-1----:R-:W-:-:S04]  /*0690*/  PRMT R9, RZ, 0x7610, R9 ;  /* 0x00007610ff097816 */ /* 0x002fc80000000009 */
        /* <DEDUP_REMOVED lines=57> */
[----:B------:R-:W-:Y:S01]  /*0a30*/  PRMT R52, RZ, 0x7610, R52 ;  /* 0x00007610ff347816 */ /* 0x000fe20000000034 */
[----:B--2---:R0:W-:Y:S04]  /*0a40*/  STS.U16 [R39], R2 ;  /* 0x0000000227007388 */ /* 0x0041e80000000400 */
[----:B---3--:R1:W-:Y:S04]  /*0a50*/  STS.U16 [R38+0x40], R3 ;  /* 0x0000400326007388 */ /* 0x0083e80000000400 */
[----:B----4-:R2:W-:Y:S01]  /*0a60*/  STS.U16 [R36+0x80], R9 ;  /* 0x0000800924007388 */ /* 0x0105e20000000400 */
[----:B0-----:R-:W-:Y:S01]  /*0a70*/  IMAD.MOV.U32 R2, RZ, RZ, R46 ;  /* 0x000000ffff027224 */ /* 0x001fe200078e002e */
[----:B-1----:R-:W-:-:S02]  /*0a80*/  MOV R3, R47 ;  /* 0x0000002f00037202 */ /* 0x002fc40000000f00 */
[----:B------:R-:W-:Y:S01]  /*0a90*/  PRMT R47, RZ, 0x7610, R47 ;  /* 0x00007610ff2f7816 */ /* 0x000fe2000000002f */
[----:B--2---:R-:W-:Y:S01]  /*0aa0*/  IMAD.SHL.U32 R9, R21, 0x8, RZ ;  /* 0x0000000815097824 */ /* 0x004fe200078e00ff */
[----:B------:R-:W-:Y:S04]  /*0ab0*/  STS.U16 [R41+0xc0], R8 ;  /* 0x0000c00829007388 */ /* 0x000fe80000000400 */
[----:B------:R-:W-:Y:S01]  /*0ac0*/  LEA.HI.SX32 R46, R9, R9, 0x1b ;  /* 0x00000009092e7211 */ /* 0x000fe200078fdaff */
[----:B------:R-:W-:Y:S04]  /*0ad0*/  STS.U16 [R40+0x100], R11 ;  /* 0x0001000b28007388 */ /* 0x000fe80000000400 */
[----:B------:R-:W-:Y:S01]  /*0ae0*/  IMAD.SHL.U32 R46, R46, 0x2, RZ ;  /* 0x000000022e2e7824 */ /* 0x000fe200078e00ff */
        /* <DEDUP_REMOVED lines=43> */
[----:B-----5:R-:W-:Y:S01]  /*0da0*/  FADD.FTZ R54, R57, R18 ;  /* 0x0000001239367221 */ /* 0x020fe20000010000 */
[----:B--2---:R-:W-:-:S04]  /*0db0*/  HADD2.F32 R61, -RZ, R48.H0_H0 ;  /* 0x20000030ff3d7230 */ /* 0x004fc80000004100 */
[----:B------:R-:W-:Y:S01]  /*0dc0*/  FSETP.GTU.FTZ.AND P2, PT, R54, 20, PT ;  /* 0x41a000003600780b */ /* 0x000fe20003f5c000 */
[----:B---3--:R-:W-:Y:S01]  /*0dd0*/  HADD2.F32 R63, -RZ, R47.H0_H0 ;  /* 0x2000002fff3f7230 */ /* 0x008fe20000004100 */
[--C-:B------:R-:W-:Y:S02]  /*0de0*/  FADD.FTZ R47, R59, R18.reuse ;  /* 0x000000123b2f7221 */ /* 0x100fe40000010000 */
[----:B------:R-:W-:Y:S01]  /*0df0*/  ISETP.EQ.OR P4, PT, RZ, UR6, P2 ;  /* 0x00000006ff007c0c */ /* 0x000fe20009782670 */
[--C-:B------:R-:W-:Y:S01]  /*0e00*/  FADD.FTZ R48, R61, R18.reuse ;  /* 0x000000123d307221 */ /* 0x100fe20000010000 */
        /* <DEDUP_REMOVED lines=47> */
.L_x_4729:
[----:B------:R-:W-:Y:S05]  /*1100*/  BSYNC B0 ;  /* 0x0000000000007941 */ /* 0x000fea0003800000 */
.L_x_4728:
        /* <DEDUP_REMOVED lines=42> */
.L_x_4731:
[----:B------:R-:W-:Y:S05]  /*13b0*/  BSYNC B0 ;  /* 0x0000000000007941 */ /* 0x000fea0003800000 */
.L_x_4730:
        /* <DEDUP_REMOVED lines=33> */
.L_x_4733:
[----:B------:R-:W-:Y:S05]  /*15d0*/  BSYNC B0 ;  /* 0x0000000000007941 */ /* 0x000fea0003800000 */
.L_x_4732:
        /* <DEDUP_REMOVED lines=33> */
.L_x_4735:
[----:B------:R-:W-:Y:S05]  /*17f0*/  BSYNC B0 ;  /* 0x0000000000007941 */ /* 0x000fea0003800000 */
.L_x_4734:
        /* <DEDUP_REMOVED lines=33> */
.L_x_4737:
[----:B------:R-:W-:Y:S05]  /*1a10*/  BSYNC B0 ;  /* 0x0000000000007941 */ /* 0x000fea0003800000 */
.L_x_4736:
        /* <DEDUP_REMOVED lines=33> */
.L_x_4739:
[----:B------:R-:W-:Y:S05]  /*1c30*/  BSYNC B0 ;  /* 0x0000000000007941 */ /* 0x000fea0003800000 */
.L_x_4738:
        /* <DEDUP_REMOVED lines=33> */
.L_x_4741:
[----:B------:R-:W-:Y:S05]  /*1e50*/  BSYNC B0 ;  /* 0x0000000000007941 */ /* 0x000fea0003800000 */
.L_x_4740:
        /* <DEDUP_REMOVED lines=33> */
.L_x_4743:
[----:B------:R-:W-:Y:S05]  /*2070*/  BSYNC B0 ;  /* 0x0000000000007941 */ /* 0x000fea0003800000 */
.L_x_4742:
        /* <DEDUP_REMOVED lines=20> */
[----:B------:R-:W-:-:S03]  /*21c0*/  IMAD.MOV.U32 R71, RZ, RZ, RZ ;  /* 0x000000ffff477224 */ /* 0x000fc600078e00ff */
[----:B------:R-:W-:Y:S02]  /*21d0*/  ISETP.EQ.OR P0, PT, R22, RZ, P0 ;  /* 0x000000ff1600720c */ /* 0x000fe40000702670 */
.L_x_4747:
[----:B------:R-:W-:Y:S01]  /*21e0*/  IMAD R11, R17, c[0x0][0x180], RZ ;  /* 0x00006000110b7a24 */ /* 0x000fe200078e02ff */
[----:B------:R-:W-:Y:S01]  /*21f0*/  SHF.R.S32.HI R76, RZ, 0x1f, R71 ;  /* 0x0000001fff4c7819 */ /* 0x000fe20000011447 */
[----:B0-----:R-:W-:-:S04]  /*2200*/  IMAD.WIDE.U32 R8, R0, c[0x0][0x180], RZ ;  /* 0x0000600000087a25 */ /* 0x001fc800078e00ff */
[----:B------:R-:W-:Y:S02]  /*2210*/  IMAD R11, R0, c[0x0][0x184], R11 ;  /* 0x00006100000b7a24 */ /* 0x000fe400078e020b */
[C---:B------:R-:W-:Y:S02]  /*2220*/  IMAD R10, R76.reuse, c[0x0][0x188], RZ ;  /* 0x000062004c0a7a24 */ /* 0x040fe400078e02ff */
[----:B------:R-:W-:Y:S01]  /*2230*/  IMAD R12, R76, c[0x0][0x1c0], RZ ;  /* 0x000070004c0c7a24 */ /* 0x000fe200078e02ff */
[----:B------:R-:W-:Y:S01]  /*2240*/  IADD3 R9, R9, R11, RZ ;  /* 0x0000000b09097210 */ /* 0x000fe20007ffe0ff */
[C---:B------:R-:W-:Y:S02]  /*2250*/  IMAD R13, R71.reuse, c[0x0][0x18c], R10 ;  /* 0x00006300470d7a24 */ /* 0x040fe400078e020a */
[----:B------:R-:W-:Y:S02]  /*2260*/  IMAD.MOV.U32 R43, RZ, RZ, -0x100 ;  /* 0xffffff00ff2b7424 */ /* 0x000fe400078e00ff */
[----:B------:R-:W-:-:S04]  /*2270*/  IMAD.WIDE.U32 R8, R71, c[0x0][0x188], R8 ;  /* 0x0000620047087a25 */ /* 0x000fc800078e0008 */
[----:B------:R-:W-:Y:S01]  /*2280*/  IMAD.WIDE.U32 R10, R71, c[0x0][0x1c0], R6 ;  /* 0x00007000470a7a25 */ /* 0x000fe200078e0006 */
[----:B------:R-:W-:-:S03]  /*2290*/  IADD3 R13, R9, R13, RZ ;  /* 0x0000000d090d7210 */ /* 0x000fc60007ffe0ff */
[----:B------:R-:W-:Y:S01]  /*22a0*/  IMAD R15, R71, c[0x0][0x1c4], R12 ;  /* 0x00007100470f7a24 */ /* 0x000fe200078e020c */
[----:B------:R-:W-:Y:S01]  /*22b0*/  LEA R12, P1, R8, c[0x0][0x220], 0x2 ;  /* 0x00008800080c7a11 */ /* 0x000fe200078210ff */
[----:B------:R-:W-:Y:S01]  /*22c0*/  IMAD R43, R22, R43, c[0x0][0x168] ;  /* 0x00005a00162b7624 */ /* 0x000fe200078e022b */
[----:B------:R-:W-:Y:S01]  /*22d0*/  LEA R14, P2, R10, R35, 0x1 ;  /* 0x000000230a0e7211 */ /* 0x000fe200078408ff */
[----:B------:R-:W-:Y:S01]  /*22e0*/  IMAD.IADD R9, R11, 0x1, R15 ;  /* 0x000000010b097824 */ /* 0x000fe200078e020f */
[----:B------:R-:W-:Y:S02]  /*22f0*/  LEA.HI.X R13, R8, c[0x0][0x224], R13, 0x2, P1 ;  /* 0x00008900080d7a11 */ /* 0x000fe400008f140d */
[-C--:B------:R-:W-:Y:S02]  /*2300*/  ISETP.GE.AND P6, PT, R6, R43.reuse, PT ;  /* 0x0000002b0600720c */ /* 0x080fe40003fc6270 */
[----:B------:R-:W-:Y:S01]  /*2310*/  ISETP.GE.AND P1, PT, R28, R43, PT ;  /* 0x0000002b1c00720c */ /* 0x000fe20003f26270 */
[----:B------:R0:W2:Y:S01]  /*2320*/  LDG.E R78, [R12.64] ;  /* 0x000000040c4e7981 */ /* 0x0000a2000c1e1900 */
[----:B------:R-:W-:-:S02]  /*2330*/  LEA.HI.X R15, R10, R37, R9, 0x1, P2 ;  /* 0x000000250a0f7211 */ /* 0x000fc400010f0c09 */
[-C--:B------:R-:W-:Y:S02]  /*2340*/  ISETP.GE.AND P2, PT, R29, R43.reuse, PT ;  /* 0x0000002b1d00720c */ /* 0x080fe40003f46270 */
[-C--:B------:R-:W-:Y:S02]  /*2350*/  ISETP.GE.AND P3, PT, R30, R43.reuse, PT ;  /* 0x0000002b1e00720c */ /* 0x080fe40003f66270 */
[----:B------:R-:W-:Y:S02]  /*2360*/  PRMT R72, RZ, 0x7610, R72 ;  /* 0x00007610ff487816 */ /* 0x000fe40000000048 */
[----:B------:R-:W-:Y:S02]  /*2370*/  PRMT R73, RZ, 0x7610, R73 ;  /* 0x00007610ff497816 */ /* 0x000fe40000000049 */
[----:B------:R-:W-:Y:S02]  /*2380*/  ISETP.GE.AND P4, PT, R31, R43, PT ;  /* 0x0000002b1f00720c */ /* 0x000fe40003f86270 */
[----:B------:R-:W-:Y:S01]  /*2390*/  PRMT R75, RZ, 0x7610, R75 ;  /* 0x00007610ff4b7816 */ /* 0x000fe2000000004b */
[----:B------:R1:W3:Y:S01]  /*23a0*/  @!P6 LDG.E.U16 R72, [R14.64] ;  /* 0x000000040e48e981 */ /* 0x0002e2000c1e1500 */
[----:B0-----:R-:W-:-:S02]  /*23b0*/  PRMT R12, RZ, 0x7610, R12 ;  /* 0x00007610ff0c7816 */ /* 0x001fc4000000000c */
[-C--:B------:R-:W-:Y:S01]  /*23c0*/  ISETP.GE.AND P5, PT, R32, R43.reuse, PT ;  /* 0x0000002b2000720c */ /* 0x080fe20003fa6270 */
[----:B------:R1:W4:Y:S01]  /*23d0*/  @!P1 LDG.E.U16 R73, [R14.64+0x40] ;  /* 0x000040040e499981 */ /* 0x000322000c1e1500 */
[-C--:B------:R-:W-:Y:S02]  /*23e0*/  ISETP.GE.AND P6, PT, R33, R43.reuse, PT ;  /* 0x0000002b2100720c */ /* 0x080fe40003fc6270 */
[----:B------:R-:W-:Y:S01]  /*23f0*/  ISETP.GE.AND P1, PT, R34, R43, PT ;  /* 0x0000002b2200720c */ /* 0x000fe20003f26270 */
[----:B------:R1:W5:Y:S01]  /*2400*/  @!P2 LDG.E.U16 R75, [R14.64+0x80] ;  /* 0x000080040e4ba981 */ /* 0x000362000c1e1500 */
[----:B------:R-:W-:-:S03]  /*2410*/  PRMT R13, RZ, 0x7610, R13 ;  /* 0x00007610ff0d7816 */ /* 0x000fc6000000000d */
[----:B------:R1:W5:Y:S01]  /*2420*/  @!P3 LDG.E.U16 R12, [R14.64+0xc0] ;  /* 0x0000c0040e0cb981 */ /* 0x000362000c1e1500 */
[----:B------:R-:W-:Y:S02]  /*2430*/  PRMT R77, RZ, 0x7610, R77 ;  /* 0x00007610ff4d7816 */ /* 0x000fe4000000004d */
[----:B------:R-:W-:Y:S01]  /*2440*/  PRMT R79, RZ, 0x7610, R79 ;  /* 0x00007610ff4f7816 */ /* 0x000fe2000000004f */
[----:B------:R1:W5:Y:S01]  /*2450*/  @!P4 LDG.E.U16 R13, [R14.64+0x100] ;  /* 0x000100040e0dc981 */ /* 0x000362000c1e1500 */
[----:B------:R-:W-:-:S03]  /*2460*/  PRMT R74, RZ, 0x7610, R74 ;  /* 0x00007610ff4a7816 */ /* 0x000fc6000000004a */
[----:B------:R1:W5:Y:S04]  /*2470*/  @!P5 LDG.E.U16 R77, [R14.64+0x140] ;  /* 0x000140040e4dd981 */ /* 0x000368000c1e1500 */
[----:B------:R1:W5:Y:S04]  /*2480*/  @!P6 LDG.E.U16 R79, [R14.64+0x180] ;  /* 0x000180040e4fe981 */ /* 0x000368000c1e1500 */
[----:B------:R1:W5:Y:S01]  /*2490*/  @!P1 LDG.E.U16 R74, [R14.64+0x1c0] ;  /* 0x0001c0040e4a9981 */ /* 0x000362000c1e1500 */
[----:B------:R-:W-:Y:S02]  /*24a0*/  IMAD R11, R17, c[0x0][0x198], RZ ;  /* 0x00006600110b7a24 */ /* 0x000fe400078e02ff */
[----:B------:R-:W-:-:S04]  /*24b0*/  IMAD.WIDE.U32 R8, R0, c[0x0][0x198], RZ ;  /* 0x0000660000087a25 */ /* 0x000fc800078e00ff */
[----:B------:R-:W-:Y:S02]  /*24c0*/  IMAD R11, R0, c[0x0][0x19c], R11 ;  /* 0x00006700000b7a24 */ /* 0x000fe400078e020b */
[----:B------:R-:W-:-:S03]  /*24d0*/  IMAD R76, R76, c[0x0][0x1a0], RZ ;  /* 0x000068004c4c7a24 */ /* 0x000fc600078e02ff */
[----:B------:R-:W-:Y:S01]  /*24e0*/  IADD3 R9, R9, R11, RZ ;  /* 0x0000000b09097210 */ /* 0x000fe20007ffe0ff */
[----:B-1----:R-:W0:Y:S01]  /*24f0*/  S2R R14, SR_TID.X ;  /* 0x00000000000e7919 */ /* 0x002e220000002100 */
[----:B------:R-:W-:-:S03]  /*2500*/  IMAD R81, R71, c[0x0][0x1a4], R76 ;  /* 0x0000690047517a24 */ /* 0x000fc600078e024c */
[----:B------:R-:W-:-:S04]  /*2510*/  IMAD.WIDE.U32 R10, R71, c[0x0][0x1a0], R8 ;  /* 0x00006800470a7a25 */ /* 0x000fc800078e0008 */
[----:B------:R-:W-:Y:S01]  /*2520*/  IMAD.IADD R9, R11, 0x1, R81 ;  /* 0x000000010b097824 */ /* 0x000fe200078e0251 */
[----:B------:R-:W-:-:S04]  /*2530*/  LEA R8, P1, R10, c[0x0][0x228], 0x2 ;  /* 0x00008a000a087a11 */ /* 0x000fc800078210ff */
[----:B------:R-:W-:Y:S02]  /*2540*/  LEA.HI.X R9, R10, c[0x0][0x22c], R9, 0x2, P1 ;  /* 0x00008b000a097a11 */ /* 0x000fe400008f1409 */
[----:B0-----:R-:W-:Y:S02]  /*2550*/  SHF.L.U32 R76, R14, 0x3, RZ ;  /* 0x000000030e4c7819 */ /* 0x001fe400000006ff */
[-C--:B------:R-:W-:Y:S02]  /*2560*/  ISETP.GE.U32.AND P4, PT, R24, R43.reuse, PT ;  /* 0x0000002b1800720c */ /* 0x080fe40003f86070 */
[-C--:B------:R-:W-:Y:S02]  /*2570*/  ISETP.GE.U32.AND P6, PT, R76, R43.reuse, PT ;  /* 0x0000002b4c00720c */ /* 0x080fe40003fc6070 */
[----:B------:R-:W-:Y:S01]  /*2580*/  ISETP.GE.U32.AND P5, PT, R25, R43, PT ;  /* 0x0000002b1900720c */ /* 0x000fe20003fa6070 */
[----:B------:R-:W-:Y:S02]  /*2590*/  FMUL.FTZ R81, R58, R49 ;  /* 0x000000313a517220 */ /* 0x000fe40000410000 */
[----:B------:R-:W-:-:S02]  /*25a0*/  FMUL.FTZ R82, R61, R52 ;  /* 0x000000343d527220 */ /* 0x000fc40000410000 */
[----:B------:R-:W-:Y:S01]  /*25b0*/  FMUL.FTZ R86, R62, R53 ;  /* 0x000000353e567220 */ /* 0x000fe20000410000 */
[----:B------:R-:W-:Y:S01]  /*25c0*/  SHF.L.U32 R88, R71, 0x3, RZ ;  /* 0x0000000347587819 */ /* 0x000fe200000006ff */
[----:B--2---:R-:W-:-:S04]  /*25d0*/  FMUL.FTZ R10, R78, 1.4426950216293334961 ;  /* 0x3fb8aa3b4e0a7820 */ /* 0x004fc80000410000 */
[C---:B------:R-:W-:Y:S01]  /*25e0*/  FMUL.FTZ R11, R10.reuse, R54 ;  /* 0x000000360a0b7220 */ /* 0x040fe20000410000 */
[----:B---3--:R-:W-:Y:S04]  /*25f0*/  STS.U16 [R39], R72 ;  /* 0x0000004827007388 */ /* 0x008fe80000000400 */
[----:B----4-:R-:W-:Y:S04]  /*2600*/  STS.U16 [R38+0x40], R73 ;  /* 0x0000404926007388 */ /* 0x010fe80000000400 */
[----:B-----5:R-:W-:Y:S04]  /*2610*/  STS.U16 [R36+0x80], R75 ;  /* 0x0000804b24007388 */ /* 0x020fe80000000400 */
[----:B------:R0:W-:Y:S04]  /*2620*/  STS.U16 [R41+0xc0], R12 ;  /* 0x0000c00c29007388 */ /* 0x0001e80000000400 */
[----:B------:R1:W-:Y:S01]  /*2630*/  STS.U16 [R40+0x100], R13 ;  /* 0x0001000d28007388 */ /* 0x0003e20000000400 */
[----:B0-----:R-:W-:-:S03]  /*2640*/  FMUL.FTZ R12, R10, R47 ;  /* 0x0000002f0a0c7220 */ /* 0x001fc60000410000 */
[----:B------:R-:W-:Y:S01]  /*2650*/  STS.U16 [R42+0x140], R77 ;  /* 0x0001404d2a007388 */ /* 0x000fe20000000400 */
[C---:B-1----:R-:W-:Y:S01]  /*2660*/  FMUL.FTZ R13, R10.reuse, R48 ;  /* 0x000000300a0d7220 */ /* 0x042fe20000410000 */
[----:B------:R-:W-:Y:S02]  /*2670*/  MUFU.EX2 R11, R11 ;  /* 0x0000000b000b7308 */ /* 0x000fe40000000800 */
[----:B------:R-:W-:Y:S01]  /*2680*/  STS.U16 [R44+0x180], R79 ;  /* 0x0001804f2c007388 */ /* 0x000fe20000000400 */
[----:B------:R-:W-:-:S03]  /*2690*/  FMUL.FTZ R73, R10, R49 ;  /* 0x000000310a497220 */ /* 0x000fc60000410000 */
[----:B------:R0:W-:Y:S01]  /*26a0*/  STS.U16 [R45+0x1c0], R74 ;  /* 0x0001c04a2d007388 */ /* 0x0001e20000000400 */
[----:B------:R-:W-:-:S06]  /*26b0*/  NOP ;  /* 0x0000000000007918 */ /* 0x000fcc0000000000 */
[----:B------:R-:W1:Y:S01]  /*26c0*/  MUFU.EX2 R12, R12 ;  /* 0x0000000c000c7308 */ /* 0x000e620000000800 */
[----:B------:R2:W3:Y:S01]  /*26d0*/  LDG.E R15, [R8.64] ;  /* 0x00000004080f7981 */ /* 0x0004e2000c1e1900 */
[----:B------:R-:W-:-:S06]  /*26e0*/  IADD3 R72, R76, 0x5, RZ ;  /* 0x000000054c487810 */ /* 0x000fcc0007ffe0ff */
[----:B------:R-:W4:Y:S01]  /*26f0*/  MUFU.EX2 R13, R13 ;  /* 0x0000000d000d7308 */ /* 0x000f220000000800 */
[----:B0-----:R-:W-:Y:S01]  /*2700*/  IADD3 R74, R76, 0x6, RZ ;  /* 0x000000064c4a7810 */ /* 0x001fe20007ffe0ff */
[----:B------:R-:W-:Y:S01]  /*2710*/  FMUL.FTZ R75, R56, R47 ;  /* 0x0000002f384b7220 */ /* 0x000fe20000410000 */
[----:B------:R-:W-:Y:S01]  /*2720*/  LDS.U16 R90, [R46+0x2] ;  /* 0x000002002e5a7984 */ /* 0x000fe20000000400 */
[----:B--2---:R-:W-:Y:S01]  /*2730*/  FMUL.FTZ R8, R10, R50 ;  /* 0x000000320a087220 */ /* 0x004fe20000410000 */
[----:B------:R-:W-:Y:S01]  /*2740*/  ISETP.GE.U32.AND P1, PT, R72, R43, PT ;  /* 0x0000002b4800720c */ /* 0x000fe20003f26070 */
[----:B------:R-:W-:Y:S02]  /*2750*/  FMUL.FTZ R9, R10, R51 ;  /* 0x000000330a097220 */ /* 0x000fe40000410000 */
[----:B------:R0:W2:Y:S01]  /*2760*/  MUFU.EX2 R84, R73 ;  /* 0x0000004900547308 */ /* 0x0000a20000000800 */
[----:B------:R-:W-:Y:S01]  /*2770*/  IADD3 R76, R76, 0x7, RZ ;  /* 0x000000074c4c7810 */ /* 0x000fe20007ffe0ff */
[----:B------:R-:W-:Y:S01]  /*2780*/  FMUL.FTZ R72, R55, R54 ;  /* 0x0000003637487220 */ /* 0x000fe20000410000 */
[----:B------:R-:W-:Y:S01]  /*2790*/  FSEL R75, R75, RZ, !P4 ;  /* 0x000000ff4b4b7208 */ /* 0x000fe20006000000 */
[----:B------:R-:W-:Y:S01]  /*27a0*/  FMUL.FTZ R78, R57, R48 ;  /* 0x00000030394e7220 */ /* 0x000fe20000410000 */
[----:B------:R-:W-:Y:S01]  /*27b0*/  ISETP.GE.U32.AND P3, PT, R76, R43, PT ;  /* 0x0000002b4c00720c */ /* 0x000fe20003f66070 */
[----:B------:R-:W-:Y:S01]  /*27c0*/  FMUL.FTZ R79, R10, R52 ;  /* 0x000000340a4f7220 */ /* 0x000fe20000410000 */
[----:B------:R-:W-:Y:S01]  /*27d0*/  LDS.U16 R91, [R46] ;  /* 0x000000002e5b7984 */ /* 0x000fe20000000400 */
[----:B------:R-:W5:Y:S01]  /*27e0*/  MUFU.EX2 R8, R8 ;  /* 0x0000000800087308 */ /* 0x000f620000000800 */
[----:B------:R-:W-:-:S02]  /*27f0*/  FSEL R72, R72, RZ, !P6 ;  /* 0x000000ff48487208 */ /* 0x000fc40007000000 */
[----:B-1----:R-:W-:Y:S01]  /*2800*/  FSEL R76, R12, 1, !P4 ;  /* 0x3f8000000c4c7808 */ /* 0x002fe20006000000 */
[----:B------:R-:W-:Y:S01]  /*2810*/  FMUL.FTZ R10, R10, R53 ;  /* 0x000000350a0a7220 */ /* 0x000fe20000410000 */
[----:B0-----:R-:W-:Y:S01]  /*2820*/  FSEL R73, R11, 1, !P6 ;  /* 0x3f8000000b497808 */ /* 0x001fe20007000000 */
[----:B------:R-:W-:Y:S01]  /*2830*/  FMUL.FTZ R77, R59, R50 ;  /* 0x000000323b4d7220 */ /* 0x000fe20000410000 */
[----:B------:R-:W-:Y:S01]  /*2840*/  LDS.U16 R92, [R46+0x6] ;  /* 0x000006002e5c7984 */ /* 0x000fe20000000400 */
[----:B------:R-:W0:Y:S01]  /*2850*/  MUFU.EX2 R9, R9 ;  /* 0x0000000900097308 */ /* 0x000e220000000800 */
[----:B------:R-:W-:Y:S01]  /*2860*/  ISETP.GE.U32.AND P6, PT, R26, R43, PT ;  /* 0x0000002b1a00720c */ /* 0x000fe20003fc6070 */
[-C--:B------:R-:W-:Y:S01]  /*2870*/  FFMA.FTZ R11, R72, R76.reuse, R75 ;  /* 0x0000004c480b7223 */ /* 0x080fe2000001004b */
[----:B------:R-:W-:Y:S01]  /*2880*/  FSEL R78, R78, RZ, !P5 ;  /* 0x000000ff4e4e7208 */ /* 0x000fe20006800000 */
[----:B------:R-:W-:Y:S01]  /*2890*/  LDS.U16 R93, [R46+0x4] ;  /* 0x000004002e5d7984 */ /* 0x000fe20000000400 */
[----:B----4-:R-:W-:Y:S01]  /*28a0*/  FSEL R83, R13, 1, !P5 ;  /* 0x3f8000000d537808 */ /* 0x010fe20006800000 */
[----:B------:R-:W-:-:S02]  /*28b0*/  FMUL.FTZ R12, R73, R76 ;  /* 0x0000004c490c7220 */ /* 0x000fc40000410000 */
[----:B------:R0:W1:Y:S01]  /*28c0*/  MUFU.EX2 R85, R79 ;  /* 0x0000004f00557308 */ /* 0x0000620000000800 */
[----:B------:R-:W-:Y:S01]  /*28d0*/  ISETP.GE.U32.AND P4, PT, R27, R43, PT ;  /* 0x0000002b1b00720c */ /* 0x000fe20003f86070 */
[----:B------:R-:W-:Y:S01]  /*28e0*/  FFMA.FTZ R13, R83, R11, R78 ;  /* 0x0000000b530d7223 */ /* 0x000fe2000001004e */
[----:B------:R-:W-:Y:S01]  /*28f0*/  FSEL R81, R81, RZ, !P6 ;  /* 0x000000ff51517208 */ /* 0x000fe20007000000 */
[----:B------:R-:W-:Y:S01]  /*2900*/  LDS.U16 R94, [R46+0xa] ;  /* 0x00000a002e5e7984 */ /* 0x000fe20000000400 */
[----:B--2---:R-:W-:Y:S01]  /*2910*/  FSEL R84, R84, 1, !P6 ;  /* 0x3f80000054547808 */ /* 0x004fe20007000000 */
[----:B------:R-:W-:Y:S02]  /*2920*/  FMUL.FTZ R11, R83, R12 ;  /* 0x0000000c530b7220 */ /* 0x000fe40000410000 */
[----:B------:R-:W2:Y:S01]  /*2930*/  MUFU.EX2 R10, R10 ;  /* 0x0000000a000a7308 */ /* 0x000ea20000000800 */
[----:B------:R-:W-:Y:S01]  /*2940*/  ISETP.GE.U32.AND P2, PT, R74, R43, PT ;  /* 0x0000002b4a00720c */ /* 0x000fe20003f46070 */
[----:B------:R-:W-:Y:S01]  /*2950*/  FMUL.FTZ R74, R60, R51 ;  /* 0x000000333c4a7220 */ /* 0x000fe20000410000 */
[----:B------:R-:W-:Y:S01]  /*2960*/  FSEL R77, R77, RZ, !P4 ;  /* 0x000000ff4d4d7208 */ /* 0x000fe20006000000 */
[----:B------:R-:W-:Y:S01]  /*2970*/  FFMA.FTZ R13, R84, R13, R81 ;  /* 0x0000000d540d7223 */ /* 0x000fe20000010051 */
[----:B-----5:R-:W-:Y:S01]  /*2980*/  FSEL R80, R8, 1, !P4 ;  /* 0x3f80000008507808 */ /* 0x020fe20006000000 */
[----:B------:R-:W-:Y:S01]  /*2990*/  FMUL.FTZ R11, R84, R11 ;  /* 0x0000000b540b7220 */ /* 0x000fe20000410000 */
[----:B------:R-:W-:Y:S01]  /*29a0*/  FSEL R74, R74, RZ, !P1 ;  /* 0x000000ff4a4a7208 */ /* 0x000fe20004800000 */
[----:B------:R-:W-:Y:S01]  /*29b0*/  LDS.U16 R95, [R46+0x8] ;  /* 0x000008002e5f7984 */ /* 0x000fe20000000400 */
[----:B0-----:R-:W-:Y:S01]  /*29c0*/  FSEL R79, R9, 1, !P1 ;  /* 0x3f800000094f7808 */ /* 0x001fe20004800000 */
[----:B------:R-:W-:-:S02]  /*29d0*/  FFMA.FTZ R13, R80, R13, R77 ;  /* 0x0000000d500d7223 */ /* 0x000fc4000001004d */
[----:B------:R-:W-:Y:S01]  /*29e0*/  FMUL.FTZ R8, R80, R11 ;  /* 0x0000000b50087220 */ /* 0x000fe20000410000 */
[----:B------:R-:W-:Y:S01]  /*29f0*/  FSEL R82, R82, RZ, !P2 ;  /* 0x000000ff52527208 */ /* 0x000fe20005000000 */
[----:B------:R-:W-:Y:S01]  /*2a00*/  FFMA.FTZ R13, R79, R13, R74 ;  /* 0x0000000d4f0d7223 */ /* 0x000fe2000001004a */
[----:B-1----:R-:W-:Y:S01]  /*2a10*/  FSEL R85, R85, 1, !P2 ;  /* 0x3f80000055557808 */ /* 0x002fe20005000000 */
[----:B------:R-:W-:Y:S01]  /*2a20*/  FMUL.FTZ R8, R79, R8 ;  /* 0x000000084f087220 */ /* 0x000fe20000410000 */
[----:B------:R-:W-:Y:S01]  /*2a30*/  FSEL R86, R86, RZ, !P3 ;  /* 0x000000ff56567208 */ /* 0x000fe20005800000 */
[----:B------:R-:W-:Y:S01]  /*2a40*/  LDS.U16 R96, [R46+0xe] ;  /* 0x00000e002e607984 */ /* 0x000fe20000000400 */
[----:B--2---:R-:W-:Y:S01]  /*2a50*/  FSEL R87, R10, 1, !P3 ;  /* 0x3f8000000a577808 */ /* 0x004fe20005800000 */
[C---:B------:R-:W-:Y:S02]  /*2a60*/  FFMA.FTZ R13, R85.reuse, R13, R82 ;  /* 0x0000000d550d7223 */ /* 0x040fe40000010052 */
[----:B------:R-:W-:Y:S01]  /*2a70*/  FMUL.FTZ R8, R85, R8 ;  /* 0x0000000855087220 */ /* 0x000fe20000410000 */
[----:B------:R-:W-:Y:S01]  /*2a80*/  LDS.U16 R97, [R46+0xc] ;  /* 0x00000c002e617984 */ /* 0x000fe20000000400 */
        /* <DEDUP_REMOVED lines=22> */
[----:B------:R-:W-:-:S08]  /*2bf0*/  ISETP.NE.AND P2, PT, R21, 0x1f, PT ;  /* 0x0000001f1500780c */ /* 0x000fd00003f45270 */
        /* <DEDUP_REMOVED lines=19> */
[----:B-1----:R-:W-:Y:S01]  /*2d30*/  @!P3 IMAD.MOV.U32 R98, RZ, RZ, R10 ;  /* 0x000000ffff62b224 */ /* 0x002fe200078e000a */
[----:B------:R-:W-:Y:S02]  /*2d40*/  HADD2.F32 R90, -RZ, R90.H0_H0 ;  /* 0x2000005aff5a7230 */ /* 0x000fe40000004100 */
[----:B------:R-:W-:Y:S02]  /*2d50*/  HADD2.F32 R8, -RZ, R91.H0_H0 ;  /* 0x2000005bff087230 */ /* 0x000fe40000004100 */
[----:B------:R-:W-:Y:S02]  /*2d60*/  HADD2.F32 R92, -RZ, R92.H0_H0 ;  /* 0x2000005cff5c7230 */ /* 0x000fe40000004100 */
[----:B------:R-:W-:Y:S02]  /*2d70*/  HADD2.F32 R94, -RZ, R94.H0_H0 ;  /* 0x2000005eff5e7230 */ /* 0x000fe40000004100 */
[----:B------:R-:W-:Y:S01]  /*2d80*/  HADD2.F32 R96, -RZ, R96.H0_H0 ;  /* 0x20000060ff607230 */ /* 0x000fe20000004100 */
[----:B------:R-:W-:Y:S01]  /*2d90*/  BSSY B0, `(.L_x_4745) ;  /* 0x000001e000007945 */ /* 0x000fe20003800000 */
[----:B------:R-:W-:-:S02]  /*2da0*/  FFMA.FTZ R13, R12, R11, R13 ;  /* 0x0000000b0c0d7223 */ /* 0x000fc4000001000d */
[----:B--2---:R-:W-:Y:S01]  /*2db0*/  @P1 FFMA.FTZ R100, R99, R98, R100 ;  /* 0x0000006263641223 */ /* 0x004fe20000010064 */
[----:B------:R-:W-:-:S03]  /*2dc0*/  ISETP.NE.AND P1, PT, R14, RZ, PT ;  /* 0x000000ff0e00720c */ /* 0x000fc60003f25270 */
[----:B------:R-:W-:-:S04]  /*2dd0*/  FFMA.FTZ R100, R73, R100, R72 ;  /* 0x0000006449647223 */ /* 0x000fc80000010048 */
[----:B------:R-:W-:Y:S01]  /*2de0*/  FFMA.FTZ R98, R76, R100, R75 ;  /* 0x000000644c627223 */ /* 0x000fe2000001004b */
[----:B------:R-:W-:-:S03]  /*2df0*/  HADD2.F32 R72, -RZ, R93.H0_H0 ;  /* 0x2000005dff487230 */ /* 0x000fc60000004100 */
[----:B------:R-:W-:Y:S01]  /*2e00*/  FFMA.FTZ R99, R83, R98, R78 ;  /* 0x0000006253637223 */ /* 0x000fe2000001004e */
[----:B------:R-:W-:Y:S02]  /*2e10*/  HADD2.F32 R76, -RZ, R95.H0_H0 ;  /* 0x2000005fff4c7230 */ /* 0x000fe40000004100 */
[----:B------:R-:W-:Y:S01]  /*2e20*/  HADD2.F32 R78, -RZ, R97.H0_H0 ;  /* 0x20000061ff4e7230 */ /* 0x000fe20000004100 */
[----:B------:R-:W-:Y:S02]  /*2e30*/  FFMA.FTZ R101, R84, R99, R81 ;  /* 0x0000006354657223 */ /* 0x000fe40000010051 */
[-C--:B---3--:R-:W-:Y:S02]  /*2e40*/  FMUL.FTZ R73, R90, R15.reuse ;  /* 0x0000000f5a497220 */ /* 0x088fe40000410000 */
[-C--:B------:R-:W-:Y:S02]  /*2e50*/  FMUL.FTZ R84, R8, R15.reuse ;  /* 0x0000000f08547220 */ /* 0x080fe40000410000 */
[----:B------:R-:W-:-:S02]  /*2e60*/  FMUL.FTZ R75, R92, R15 ;  /* 0x0000000f5c4b7220 */ /* 0x000fc40000410000 */
[-C--:B------:R-:W-:Y:S02]  /*2e70*/  FMUL.FTZ R72, R72, R15.reuse ;  /* 0x0000000f48487220 */ /* 0x080fe40000410000 */
[-C--:B------:R-:W-:Y:S02]  /*2e80*/  FMUL.FTZ R81, R94, R15.reuse ;  /* 0x0000000f5e517220 */ /* 0x080fe40000410000 */
[-C--:B------:R-:W-:Y:S02]  /*2e90*/  FMUL.FTZ R76, R76, R15.reuse ;  /* 0x0000000f4c4c7220 */ /* 0x080fe40000410000 */
[-C--:B------:R-:W-:Y:S02]  /*2ea0*/  FMUL.FTZ R83, R96, R15.reuse ;  /* 0x0000000f60537220 */ /* 0x080fe40000410000 */
[----:B------:R-:W-:Y:S02]  /*2eb0*/  FMUL.FTZ R78, R78, R15 ;  /* 0x0000000f4e4e7220 */ /* 0x000fe40000410000 */
[----:B------:R-:W-:-:S02]  /*2ec0*/  FFMA.FTZ R77, R80, R101, R77 ;  /* 0x00000065504d7223 */ /* 0x000fc4000001004d */
[----:B------:R-:W-:Y:S01]  /*2ed0*/  FMUL.FTZ R12, R12, R10 ;  /* 0x0000000a0c0c7220 */ /* 0x000fe20000410000 */
[----:B------:R-:W-:Y:S05]  /*2ee0*/  @P1 BRA `(.L_x_4746) ;  /* 0x0000008000001947 */ /* 0x000fea0003800000 */
[----:B------:R-:W-:Y:S01]  /*2ef0*/  IMAD R8, R22, c[0x0][0x16c], R71 ;  /* 0x00005b0016087a24 */ /* 0x000fe200078e0247 */
[----:B------:R0:W-:Y:S04]  /*2f00*/  STS.64 [R88+0x240], R12 ;  /* 0x0002400c58007388 */ /* 0x0001e80000000a00 */
[----:B------:R-:W-:Y:S02]  /*2f10*/  SHF.R.S32.HI R10, RZ, 0x1f, R8 ;  /* 0x0000001fff0a7819 */ /* 0x000fe40000011408 */
[----:B------:R-:W-:-:S04]  /*2f20*/  IADD3 R9, P1, R23, R8, RZ ;  /* 0x0000000817097210 */ /* 0x000fc80007f3e0ff */
[----:B------:R-:W-:Y:S02]  /*2f30*/  LEA.HI.X.SX32 R10, R23, R10, 0x1, P1 ;  /* 0x0000000a170a7211 */ /* 0x000fe400008f0eff */
[----:B------:R-:W-:-:S04]  /*2f40*/  LEA R8, P1, R9, c[0x0][0x260], 0x3 ;  /* 0x0000980009087a11 */ /* 0x000fc800078218ff */
[----:B------:R-:W-:-:S05]  /*2f50*/  LEA.HI.X R9, R9, c[0x0][0x264], R10, 0x3, P1 ;  /* 0x0000990009097a11 */ /* 0x000fca00008f1c0a */
[----:B------:R0:W-:Y:S04]  /*2f60*/  STG.E.64 [R8.64], R12 ;  /* 0x0000000c08007986 */ /* 0x0001e8000c101b04 */
.L_x_4746:
[----:B------:R-:W-:Y:S05]  /*2f70*/  BSYNC B0 ;  /* 0x0000000000007941 */ /* 0x000fea0003800000 */
.L_x_4745:
[----:B------:R-:W-:Y:S01]  /*2f80*/  IADD3 R71, R71, 0x1, RZ ;  /* 0x0000000147477810 */ /* 0x000fe20007ffe0ff */
        /* <DEDUP_REMOVED lines=11> */
[----:B------:R-:W-:Y:S01]  /*3040*/  FFMA.FTZ R70, R86, R83, R70 ;  /* 0x0000005356467223 */ /* 0x000fe20000010046 */
[----:B------:R-:W-:Y:S05]  /*3050*/  @!P1 BRA `(.L_x_4747) ;  /* 0xfffff18000009947 */ /* 0x000fea000383ffff */
.L_x_4744:
[----:B------:R-:W-:Y:S01]  /*3060*/  BAR.SYNC.DEFER_BLOCKING 0x0 ;  /* 0x0000000000007b1d */ /* 0x000fe20000010000 */
[----:B------:R-:W-:-:S02]  /*3070*/  ISETP.NE.AND P0, PT, R14, RZ, PT ;  /* 0x000000ff0e00720c */ /* 0x000fc40003f05270 */
[----:B------:R-:W-:Y:S02]  /*3080*/  F2FP.PACK_AB R63, R64, R63 ;  /* 0x0000003f403f723e */ /* 0x000fe400000000ff */
[----:B------:R-:W-:Y:S01]  /*3090*/  F2FP.PACK_AB R65, R66, R65 ;  /* 0x000000414241723e */ /* 0x000fe200000000ff */
[----:B------:R-:W-:Y:S01]  /*30a0*/  BSSY B0, `(.L_x_4748) ;  /* 0x000002d000007945 */ /* 0x000fe20003800000 */
[----:B------:R-:W-:Y:S02]  /*30b0*/  F2FP.PACK_AB R67, R68, R67 ;  /* 0x000000434443723e */ /* 0x000fe400000000ff */
[----:B------:R-:W-:Y:S02]  /*30c0*/  F2FP.PACK_AB R69, R70, R69 ;  /* 0x000000454645723e */ /* 0x000fe400000000ff */
[----:B0-----:R-:W-:Y:S02]  /*30d0*/  PRMT R8, R63, 0x7632, R8 ;  /* 0x000076323f087816 */ /* 0x001fe40000000008 */
[----:B------:R-:W-:-:S02]  /*30e0*/  PRMT R9, R65, 0x7632, R9 ;  /* 0x0000763241097816 */ /* 0x000fc40000000009 */
        /* <DEDUP_REMOVED lines=40> */
.L_x_4749:
[----:B------:R-:W-:Y:S05]  /*3370*/  BSYNC B0 ;  /* 0x0000000000007941 */ /* 0x000fea0003800000 */
.L_x_4748:
        /* <DEDUP_REMOVED lines=15> */
[C---:B------:R-:W-:Y:S02]  /*3470*/  LEA R8, P2, R13.reuse, R8, 0x1 ;  /* 0x000000080d087211 */ /* 0x040fe400078408ff */
[----:B------:R-:W-:Y:S02]  /*3480*/  ISETP.GE.AND P0, PT, R28, R55, PT ;  /* 0x000000371c00720c */ /* 0x000fe40003f06270 */
[----:B------:R-:W-:Y:S02]  /*3490*/  LEA.HI.X R9, R13, R9, R10, 0x1, P2 ;  /* 0x000000090d097211 */ /* 0x000fe400010f0c0a */
[----:B------:R-:W-:-:S02]  /*34a0*/  IADD3 R22, R22, 0x1, RZ ;  /* 0x0000000116167810 */ /* 0x000fc40007ffe0ff */
[-C--:B------:R-:W-:Y:S01]  /*34b0*/  ISETP.GE.AND P2, PT, R30, R55.reuse, PT ;  /* 0x000000371e00720c */ /* 0x080fe20003f46270 */
[----:B------:R-:W-:Y:S01]  /*34c0*/  @!P4 STG.E.U16 [R8.64+0x140], R51 ;  /* 0x000140330800c986 */ /* 0x000fe2000c101504 */
[----:B------:R-:W-:-:S03]  /*34d0*/  ISETP.GE.AND P3, PT, R31, R55, PT ;  /* 0x000000371f00720c */ /* 0x000fc60003f66270 */
[----:B------:R-:W-:Y:S04]  /*34e0*/  @!P5 STG.E.U16 [R8.64+0x180], R53 ;  /* 0x000180350800d986 */ /* 0x000fe8000c101504 */
[----:B------:R-:W-:Y:S04]  /*34f0*/  @!P6 STG.E.U16 [R8.64+0x1c0], R45 ;  /* 0x0001c02d0800e986 */ /* 0x000fe8000c101504 */
[----:B------:R-:W-:Y:S01]  /*3500*/  @!P0 STG.E.U16 [R8.64+0x40], R15 ;  /* 0x0000400f08008986 */ /* 0x000fe2000c101504 */
[----:B------:R-:W-:-:S03]  /*3510*/  ISETP.GE.AND P0, PT, R22, c[0x0][0x174], PT ;  /* 0x00005d0016007a0c */ /* 0x000fc60003f06270 */
[----:B------:R0:W-:Y:S01]  /*3520*/  @!P1 STG.E.U16 [R8.64+0x80], R47 ;  /* 0x0000802f08009986 */ /* 0x0001e2000c101504 */
[----:B------:R-:W-:-:S03]  /*3530*/  IADD3 R46, P1, R2, 0x200, RZ ;  /* 0x00000200022e7810 */ /* 0x000fc60007f3e0ff */
[----:B------:R1:W-:Y:S01]  /*3540*/  @!P2 STG.E.U16 [R8.64+0xc0], R41 ;  /* 0x0000c0290800a986 */ /* 0x0003e2000c101504 */
[----:B------:R-:W-:-:S03]  /*3550*/  IADD3 R10, P2, R4, 0x200, RZ ;  /* 0x00000200040a7810 */ /* 0x000fc60007f5e0ff */
[----:B------:R1:W-:Y:S01]  /*3560*/  @!P3 STG.E.U16 [R8.64+0x100], R49 ;  /* 0x000100310800b986 */ /* 0x0003e2000c101504 */
[----:B------:R-:W-:Y:S02]  /*3570*/  IADD3 R35, P3, R35, 0x200, RZ ;  /* 0x0000020023237810 */ /* 0x000fe40007f7e0ff */
[----:B------:R-:W-:Y:S01]  /*3580*/  IADD3.X R5, RZ, R5, RZ, P2, !PT ;  /* 0x00000005ff057210 */ /* 0x000fe200017fe4ff */
[----:B0-----:R-:W-:Y:S01]  /*3590*/  IMAD.X R47, RZ, RZ, R3, P1 ;  /* 0x000000ffff2f7224 */ /* 0x001fe200008e0603 */
[----:B------:R-:W-:Y:S01]  /*35a0*/  IADD3.X R37, RZ, R37, RZ, P3, !PT ;  /* 0x00000025ff257210 */ /* 0x000fe20001ffe4ff */
[----:B------:R-:W-:Y:S01]  /*35b0*/  @P0 CALL.REL.NOINC `(.L_x_4750) ;  /* 0x0000001000000944 */ /* 0x000fe20003c00000 */
[----:B------:R-:W-:Y:S05]  /*35c0*/  BRA `(.L_x_4751) ;  /* 0xffffd06000007947 */ /* 0x000fea000383ffff */
.L_x_4750:
[----:B------:R-:W-:Y:S05]  /*35d0*/  EXIT ;  /* 0x000000000000794d */ /* 0x000fea0003800000 */
.L_x_4752:
        /* <DEDUP_REMOVED lines=10> */
.L_x_5450:


//--------------------- .text._Z25selective_scan_fwd_kernelI32Selective_Scan_fwd_kernel_traitsILi32ELi8ELi1ELb0ELb0ELb1ELb1EN3c104HalfEfEEv13SSMParamsBase --------------------------
	.section	.text._Z25selective_scan_fwd_kernelI32Selective_Scan_fwd_kernel_traitsILi32ELi8ELi1ELb0ELb0ELb1ELb1EN3c104HalfEfEEv13SSMParamsBase,"ax",@progbits
	.sectioninfo	@"SHI_REGISTERS=104"
	.align	128
        .global         _Z25selective_scan_fwd_kernelI32Selective_Scan_fwd_kernel_traitsILi32ELi8ELi1ELb0ELb0ELb1ELb1EN3c104HalfEfEEv13SSMParamsBase
        .type           _Z25selective_scan_fwd_kernelI32Selective_Scan_fwd_kernel_traitsILi32ELi8ELi1ELb0ELb0ELb1ELb1EN3c104HalfEfEEv13SSMParamsBase,@function
        .size           _Z25selective_scan_fwd_kernelI32Selective_Scan_fwd_kernel_traitsILi32ELi8ELi1ELb0ELb0ELb1ELb1EN3c104HalfEfEEv13SSMParamsBase,(.L_x_5451 - _Z25selective_scan_fwd_kernelI32Selective_Scan_fwd_kernel_traitsILi32ELi8ELi1ELb0ELb0ELb1ELb1EN3c104HalfEfEEv13SSMParamsBase)
        .other          _Z25selective_scan_fwd_kernelI32Selective_Scan_fwd_kernel_traitsILi32ELi8ELi1ELb0ELb0ELb1ELb1EN3c104HalfEfEEv13SSMParamsBase,@"STO_CUDA_ENTRY STV_DEFAULT"
_Z25selective_scan_fwd_kernelI32Selective_Scan_fwd_kernel_traitsILi32ELi8ELi1ELb0ELb0ELb1ELb1EN3c104HalfEfEEv13SSMParamsBase:
.text._Z25selective_scan_fwd_kernelI32Selective_Scan_fwd_kernel_traitsILi32ELi8ELi1ELb0ELb0ELb1ELb1EN3c104HalfEfEEv13SSMParamsBase:
[----:B------:R-:W-:Y:S02]  /*0000*/  MOV R1, c[0x0][0x28] ;  /* 0x00000a0000017a02 */ /* 0x000fe40000000f00 */
[----:B------:R-:W-:Y:S01]  /*0010*/  IABS R9, c[0x0][0x178] ;  /* 0x00005e0000097a13 */ /* 0x000fe20000000000 */
[----:B------:R-:W0:Y:S01]  /*0020*/  S2R R45, SR_CTAID.Y ;  /* 0x00000000002d7919 */ /* 0x000e220000002600 */
[----:B------:R-:W-:Y:S01]  /*0030*/  ISETP.NE.U32.AND P0, PT, RZ, c[0x0][0x238], PT ;  /* 0x00008e00ff007a0c */ /* 0x000fe20003f05070 */
[----:B------:R-:W-:Y:S01]  /*0040*/  IMAD.MOV.U32 R43, RZ, RZ, RZ ;  /* 0x000000ffff2b7224 */ /* 0x000fe200078e00ff */
[----:B------:R-:W1:Y:S01]  /*0050*/  I2F.RP R0, R9 ;  /* 0x0000000900007306 */ /* 0x000e620000209400 */
[----:B------:R-:W-:Y:S01]  /*0060*/  ISETP.NE.U32.AND P1, PT, RZ, c[0x0][0x250], PT ;  /* 0x00009400ff007a0c */ /* 0x000fe20003f25070 */
[----:B------:R-:W-:Y:S01]  /*0070*/  ULDC.64 UR4, c[0x0][0x118] ;  /* 0x0000460000047ab9 */ /* 0x000fe20000000a00 */
[----:B------:R-:W-:Y:S01]  /*0080*/  ISETP.NE.AND.EX P0, PT, RZ, c[0x0][0x23c], PT, P0 ;  /* 0x00008f00ff007a0c */ /* 0x000fe20003f05300 */
[----:B------:R-:W-:Y:S01]  /*0090*/  HFMA2.MMA R41, -RZ, RZ, 0, 0 ;  /* 0x00000000ff297435 */ /* 0x000fe200000001ff */
[----:B------:R-:W-:-:S03]  /*00a0*/  ISETP.NE.AND.EX P1, PT, RZ, c[0x0][0x254], PT, P1 ;  /* 0x00009500ff007a0c */ /* 0x000fc60003f25310 */
        /* <DEDUP_REMOVED lines=11> */
[----:B-1----:R-:W-:Y:S01]  /*0160*/  MOV R3, c[0x0][0x174] ;  /* 0x00005d0000037a02 */ /* 0x002fe20000000f00 */
[----:B--2---:R-:W-:Y:S01]  /*0170*/  HFMA2.MMA R6, -RZ, RZ, 0, 0 ;  /* 0x00000000ff067435 */ /* 0x004fe200000001ff */
[----:B------:R-:W-:-:S02]  /*0180*/  IABS R2, R45 ;  /* 0x0000002d00027213 */ /* 0x000fc40000000000 */
[----:B------:R-:W-:Y:S01]  /*0190*/  ISETP.GE.AND P0, PT, R3, 0x1, PT ;  /* 0x000000010300780c */ /* 0x000fe20003f06270 */
[----:B---3--:R-:W-:-:S04]  /*01a0*/  IMAD.MOV R8, RZ, RZ, -R7 ;  /* 0x000000ffff087224 */ /* 0x008fc800078e0a07 */
[----:B------:R-:W-:-:S04]  /*01b0*/  IMAD R11, R8, R9, RZ ;  /* 0x00000009080b7224 */ /* 0x000fc800078e02ff */
[----:B------:R-:W-:-:S06]  /*01c0*/  IMAD.HI.U32 R7, R7, R11, R6 ;  /* 0x0000000b07077227 */ /* 0x000fcc00078e0006 */
[----:B------:R-:W-:-:S04]  /*01d0*/  IMAD.HI.U32 R7, R7, R2, RZ ;  /* 0x0000000207077227 */ /* 0x000fc800078e00ff */
[----:B------:R-:W-:-:S04]  /*01e0*/  IMAD.MOV R0, RZ, RZ, -R7 ;  /* 0x000000ffff007224 */ /* 0x000fc800078e0a07 */
[----:B------:R-:W-:-:S05]  /*01f0*/  IMAD R0, R9, R0, R2 ;  /* 0x0000000009007224 */ /* 0x000fca00078e0202 */
[----:B------:R-:W-:Y:S01]  /*0200*/  ISETP.GT.U32.AND P1, PT, R9, R0, PT ;  /* 0x000000000900720c */ /* 0x000fe20003f24070 */
[----:B------:R-:W-:-:S12]  /*0210*/  @!P0 EXIT ;  /* 0x000000000000894d */ /* 0x000fd80003800000 */
[----:B0---4-:R-:W-:Y:S01]  /*0220*/  @!P1 IMAD.IADD R0, R0, 0x1, -R9 ;  /* 0x0000000100009824 */ /* 0x011fe200078e0a09 */
[----:B------:R-:W0:Y:S01]  /*0230*/  S2R R14, SR_TID.X ;  /* 0x00000000000e7919 */ /* 0x000e220000002100 */
[----:B------:R-:W-:Y:S01]  /*0240*/  SHF.R.S32.HI R88, RZ, 0x1f, R39 ;  /* 0x0000001fff587819 */ /* 0x000fe20000011427 */
[----:B------:R-:W-:Y:S01]  /*0250*/  IMAD R6, R44, c[0x0][0x1e8], RZ ;  /* 0x00007a002c067a24 */ /* 0x000fe200078e02ff */
[C---:B------:R-:W-:Y:S01]  /*0260*/  LOP3.LUT R8, R45.reuse, c[0x0][0x178], RZ, 0x3c, !PT ;  /* 0x00005e002d087a12 */ /* 0x040fe200078e3cff */
[----:B------:R-:W-:Y:S01]  /*0270*/  IMAD.WIDE.U32 R2, R45, c[0x0][0x1d8], RZ ;  /* 0x000076002d027a25 */ /* 0x000fe200078e00ff */
[----:B------:R-:W-:Y:S01]  /*0280*/  ISETP.GE.U32.AND P0, PT, R0, R9, PT ;  /* 0x000000090000720c */ /* 0x000fe20003f06070 */
[----:B------:R-:W1:Y:S01]  /*0290*/  S2R R35, SR_LANEID ;  /* 0x0000000000237919 */ /* 0x000e620000000000 */
[----:B------:R-:W-:Y:S01]  /*02a0*/  ISETP.GE.AND P2, PT, R8, RZ, PT ;  /* 0x000000ff0800720c */ /* 0x000fe20003f46270 */
[----:B------:R-:W-:Y:S01]  /*02b0*/  IMAD R0, R44, c[0x0][0x1d8], RZ ;  /* 0x000076002c007a24 */ /* 0x000fe200078e02ff */
[----:B------:R-:W-:Y:S01]  /*02c0*/  @!P1 IADD3 R7, R7, 0x1, RZ ;  /* 0x0000000107079810 */ /* 0x000fe20007ffe0ff */
[----:B------:R-:W-:Y:S01]  /*02d0*/  IMAD.WIDE.U32 R4, R45, c[0x0][0x1e8], RZ ;  /* 0x00007a002d047a25 */ /* 0x000fe200078e00ff */
[----:B------:R-:W-:-:S03]  /*02e0*/  ISETP.NE.AND P1, PT, RZ, c[0x0][0x178], PT ;  /* 0x00005e00ff007a0c */ /* 0x000fc60003f25270 */
[C---:B------:R-:W-:Y:S02]  /*02f0*/  IMAD R9, R45.reuse, c[0x0][0x1dc], R0 ;  /* 0x000077002d097a24 */ /* 0x040fe400078e0200 */
[----:B------:R-:W-:Y:S02]  /*0300*/  IMAD R11, R45, c[0x0][0x1ec], R6 ;  /* 0x00007b002d0b7a24 */ /* 0x000fe400078e0206 */
[----:B------:R-:W-:Y:S01]  /*0310*/  IMAD R0, R88, c[0x0][0x1b0], RZ ;  /* 0x00006c0058007a24 */ /* 0x000fe200078e02ff */
[----:B------:R-:W-:Y:S01]  /*0320*/  IADD3 R3, R3, R9, RZ ;  /* 0x0000000903037210 */ /* 0x000fe20007ffe0ff */
[----:B------:R-:W-:Y:S01]  /*0330*/  IMAD.IADD R5, R5, 0x1, R11 ;  /* 0x0000000105057824 */ /* 0x000fe200078e020b */
[----:B------:R-:W-:Y:S01]  /*0340*/  @P0 IADD3 R7, R7, 0x1, RZ ;  /* 0x0000000107070810 */ /* 0x000fe20007ffe0ff */
[----:B------:R-:W-:Y:S01]  /*0350*/  IMAD.WIDE.U32 R8, R39, c[0x0][0x1b0], RZ ;  /* 0x00006c0027087a25 */ /* 0x000fe200078e00ff */
[----:B0-----:R-:W-:-:S03]  /*0360*/  LOP3.LUT R37, R14, 0x1f, RZ, 0xc0, !PT ;  /* 0x0000001f0e257812 */ /* 0x001fc600078ec0ff */
[C---:B------:R-:W-:Y:S01]  /*0370*/  IMAD R11, R39.reuse, c[0x0][0x1b4], R0 ;  /* 0x00006d00270b7a24 */ /* 0x040fe200078e0200 */
[----:B------:R-:W-:Y:S01]  /*0380*/  SHF.L.U32 R36, R14, 0x3, RZ ;  /* 0x000000030e247819 */ /* 0x000fe200000006ff */
[----:B------:R-:W-:Y:S02]  /*0390*/  IMAD R0, R88, c[0x0][0x1d0], RZ ;  /* 0x0000740058007a24 */ /* 0x000fe400078e02ff */
[----:B------:R-:W-:Y:S01]  /*03a0*/  IMAD.WIDE.U32 R2, R39, c[0x0][0x1d0], R2 ;  /* 0x0000740027027a25 */ /* 0x000fe200078e0002 */
[----:B------:R-:W-:Y:S02]  /*03b0*/  IADD3 R9, R9, R11, RZ ;  /* 0x0000000b09097210 */ /* 0x000fe40007ffe0ff */
[----:B------:R-:W-:Y:S01]  /*03c0*/  LOP3.LUT R6, R37, 0xffffff00, R36, 0xf8, !PT ;  /* 0xffffff0025067812 */ /* 0x000fe200078ef824 */
[----:B------:R-:W-:Y:S01]  /*03d0*/  IMAD.MOV.U32 R11, RZ, RZ, R7 ;  /* 0x000000ffff0b7224 */ /* 0x000fe200078e0007 */
[----:B------:R-:W-:Y:S01]  /*03e0*/  IADD3 R42, R36, 0x1, RZ ;  /* 0x00000001242a7810 */ /* 0x000fe20007ffe0ff */
[C---:B------:R-:W-:Y:S01]  /*03f0*/  IMAD R15, R39.reuse, c[0x0][0x1d4], R0 ;  /* 0x00007500270f7a24 */ /* 0x040fe200078e0200 */
[----:B------:R-:W-:Y:S01]  /*0400*/  SHF.R.S32.HI R7, RZ, 0x1f, R6 ;  /* 0x0000001fff077819 */ /* 0x000fe20000011406 */
[----:B------:R-:W-:Y:S01]  /*0410*/  @!P2 IMAD.MOV R11, RZ, RZ, -R11 ;  /* 0x000000ffff0ba224 */ /* 0x000fe200078e0a0b */
[----:B------:R-:W-:Y:S01]  /*0420*/  @!P1 LOP3.LUT R11, RZ, c[0x0][0x178], RZ, 0x33, !PT ;  /* 0x00005e00ff0b9a12 */ /* 0x000fe200078e33ff */
[----:B------:R-:W-:Y:S01]  /*0430*/  IMAD R12, R88, c[0x0][0x1e0], RZ ;  /* 0x00007800580c7a24 */ /* 0x000fe200078e02ff */
[----:B------:R-:W-:Y:S01]  /*0440*/  IADD3 R10, P0, R6, R2, RZ ;  /* 0x00000002060a7210 */ /* 0x000fe20007f1e0ff */
[----:B------:R-:W-:Y:S01]  /*0450*/  IMAD.WIDE.U32 R4, R39, c[0x0][0x1e0], R4 ;  /* 0x0000780027047a25 */ /* 0x000fe200078e0004 */
[----:B------:R-:W-:-:S02]  /*0460*/  SHF.R.S32.HI R0, RZ, 0x1f, R11 ;  /* 0x0000001fff007819 */ /* 0x000fc4000001140b */
[----:B------:R-:W-:Y:S01]  /*0470*/  IADD3.X R15, R7, R3, R15, P0, !PT ;  /* 0x00000003070f7210 */ /* 0x000fe200007fe40f */
[----:B------:R-:W-:Y:S01]  /*0480*/  IMAD R13, R39, c[0x0][0x1e4], R12 ;  /* 0x00007900270d7a24 */ /* 0x000fe200078e020c */
[----:B------:R-:W-:Y:S01]  /*0490*/  IADD3 R50, P1, R6, R4, RZ ;  /* 0x0000000406327210 */ /* 0x000fe20007f3e0ff */
[----:B------:R-:W-:Y:S01]  /*04a0*/  IMAD R0, R0, c[0x0][0x1c8], RZ ;  /* 0x0000720000007a24 */ /* 0x000fe200078e02ff */
[C---:B------:R-:W-:Y:S01]  /*04b0*/  LEA R4, P0, R10.reuse, c[0x0][0x240], 0x1 ;  /* 0x000090000a047a11 */ /* 0x040fe200078008ff */
[----:B------:R-:W-:Y:S01]  /*04c0*/  IMAD.WIDE.U32 R2, R11, c[0x0][0x1c8], R8 ;  /* 0x000072000b027a25 */ /* 0x000fe200078e0008 */
[----:B------:R-:W-:Y:S02]  /*04d0*/  IADD3.X R13, R7, R5, R13, P1, !PT ;  /* 0x00000005070d7210 */ /* 0x000fe40000ffe40d */
[----:B------:R-:W-:Y:S01]  /*04e0*/  LEA.HI.X R5, R10, c[0x0][0x244], R15, 0x1, P0 ;  /* 0x000091000a057a11 */ /* 0x000fe200000f0c0f */
[----:B------:R-:W-:Y:S01]  /*04f0*/  IMAD R27, R11, c[0x0][0x1cc], R0 ;  /* 0x000073000b1b7a24 */ /* 0x000fe200078e0200 */
[----:B------:R-:W-:Y:S01]  /*0500*/  LEA R15, P1, R50, c[0x0][0x248], 0x1 ;  /* 0x00009200320f7a11 */ /* 0x000fe200078208ff */
[----:B------:R-:W-:Y:S01]  /*0510*/  IMAD R0, R39, c[0x0][0x164], R45 ;  /* 0x0000590027007a24 */ /* 0x000fe200078e022d */
[----:B------:R-:W-:Y:S01]  /*0520*/  LEA R29, P0, R2, c[0x0][0x230], 0x1 ;  /* 0x00008c00021d7a11 */ /* 0x000fe200078008ff */
[----:B------:R-:W-:Y:S01]  /*0530*/  IMAD.MOV.U32 R33, RZ, RZ, RZ ;  /* 0x000000ffff217224 */ /* 0x000fe200078e00ff */
[----:B------:R-:W-:Y:S01]  /*0540*/  IADD3 R27, R3, R27, RZ ;  /* 0x0000001b031b7210 */ /* 0x000fe20007ffe0ff */
[----:B------:R-:W-:Y:S01]  /*0550*/  IMAD R0, R0, c[0x0][0x174], RZ ;  /* 0x00005d0000007a24 */ /* 0x000fe200078e02ff */
[----:B------:R-:W-:-:S02]  /*0560*/  IADD3 R40, R36, 0x2, RZ ;  /* 0x0000000224287810 */ /* 0x000fc40007ffe0ff */
[----:B------:R-:W-:Y:S01]  /*0570*/  IADD3 R38, R36, 0x3, RZ ;  /* 0x0000000324267810 */ /* 0x000fe20007ffe0ff */
[----:B------:R-:W-:Y:S01]  /*0580*/  IMAD R31, R0, c[0x0][0x16c], RZ ;  /* 0x00005b00001f7a24 */ /* 0x000fe200078e02ff */
[----:B------:R-:W-:Y:S02]  /*0590*/  LEA.HI.X R50, R50, c[0x0][0x24c], R13, 0x1, P1 ;  /* 0x0000930032327a11 */ /* 0x000fe400008f0c0d */
[----:B------:R-:W-:Y:S02]  /*05a0*/  LEA.HI.X R27, R2, c[0x0][0x234], R27, 0x1, P0 ;  /* 0x00008d00021b7a11 */ /* 0x000fe400000f0c1b */
[----:B------:R-:W-:Y:S02]  /*05b0*/  IADD3 R36, R36, 0x4, RZ ;  /* 0x0000000424247810 */ /* 0x000fe40007ffe0ff */
[C---:B------:R-:W-:Y:S02]  /*05c0*/  LOP3.LUT R46, R6.reuse, 0x20, RZ, 0xfc, !PT ;  /* 0x00000020062e7812 */ /* 0x040fe400078efcff */
[----:B------:R-:W-:-:S02]  /*05d0*/  LOP3.LUT R34, R6, 0x40, RZ, 0xfc, !PT ;  /* 0x0000004006227812 */ /* 0x000fc400078efcff */
[C---:B------:R-:W-:Y:S02]  /*05e0*/  LOP3.LUT R32, R6.reuse, 0x60, RZ, 0xfc, !PT ;  /* 0x0000006006207812 */ /* 0x040fe400078efcff */
[C---:B------:R-:W-:Y:S02]  /*05f0*/  LOP3.LUT R30, R6.reuse, 0x80, RZ, 0xfc, !PT ;  /* 0x00000080061e7812 */ /* 0x040fe400078efcff */
[C---:B------:R-:W-:Y:S02]  /*0600*/  LOP3.LUT R28, R6.reuse, 0xa0, RZ, 0xfc, !PT ;  /* 0x000000a0061c7812 */ /* 0x040fe400078efcff */
[C---:B------:R-:W-:Y:S02]  /*0610*/  LOP3.LUT R26, R6.reuse, 0xc0, RZ, 0xfc, !PT ;  /* 0x000000c0061a7812 */ /* 0x040fe400078efcff */
[----:B-1----:R-:W-:Y:S02]  /*0620*/  LOP3.LUT R24, R6, 0xe0, RZ, 0xfc, !PT ;  /* 0x000000e006187812 */ /* 0x002fe400078efcff */
.L_x_4778:
[----:B------:R-:W-:Y:S01]  /*0630*/  BAR.SYNC.DEFER_BLOCKING 0x0 ;  /* 0x0000000000007b1d */ /* 0x000fe20000010000 */
[----:B------:R-:W-:Y:S02]  /*0640*/  MOV R0, 0xffffff00 ;  /* 0xffffff0000007802 */ /* 0x000fe40000000f00 */
[----:B------:R-:W-:-:S02]  /*0650*/  PRMT R3, RZ, 0x7610, R3 ;  /* 0x00007610ff037816 */ /* 0x000fc40000000003 */
        /* <DEDUP_REMOVED lines=27> */
[-C--:B------:R-:W-:Y:S02]  /*0810*/  LEA.HI.SX32 R16, R16, R35.reuse, 0x1b ;  /* 0x0000002310107211 */ /* 0x080fe400078fdaff */
[----:B------:R-:W-:Y:S02]  /*0820*/  SHF.L.U32 R22, R12, 0x1, RZ ;  /* 0x000000010c167819 */ /* 0x000fe400000006ff */
[C---:B------:R-:W-:Y:S01]  /*0830*/  IADD3 R12, R35.reuse, 0x60, RZ ;  /* 0x00000060230c7810 */ /* 0x040fe20007ffe0ff */
[----:B------:R-:W-:Y:S01]  /*0840*/  IMAD.SHL.U32 R21, R16, 0x2, RZ ;  /* 0x0000000210157824 */ /* 0x000fe200078e00ff */
[----:B------:R-:W-:-:S02]  /*0850*/  LEA.HI.SX32 R23, R35, R35, 0x1b ;  /* 0x0000002323177211 */ /* 0x000fc400078fdaff */
[----:B------:R-:W-:Y:S02]  /*0860*/  LEA.HI.SX32 R12, R12, R35, 0x1b ;  /* 0x000000230c0c7211 */ /* 0x000fe400078fdaff */
[----:B------:R-:W-:Y:S01]  /*0870*/  IADD3 R16, R35, 0x80, RZ ;  /* 0x0000008023107810 */ /* 0x000fe20007ffe0ff */
[----:B------:R-:W-:Y:S01]  /*0880*/  IMAD.SHL.U32 R23, R23, 0x2, RZ ;  /* 0x0000000217177824 */ /* 0x000fe200078e00ff */
[C---:B------:R-:W-:Y:S02]  /*0890*/  IADD3 R18, R35.reuse, 0xa0, RZ ;  /* 0x000000a023127810 */ /* 0x040fe40007ffe0ff */
[C---:B------:R-:W-:Y:S02]  /*08a0*/  IADD3 R48, R35.reuse, 0xc0, RZ ;  /* 0x000000c023307810 */ /* 0x040fe40007ffe0ff */
[----:B------:R-:W-:Y:S02]  /*08b0*/  SHF.L.U32 R20, R12, 0x1, RZ ;  /* 0x000000010c147819 */ /* 0x000fe400000006ff */
[----:B------:R-:W-:-:S02]  /*08c0*/  IADD3 R12, R35, 0xe0, RZ ;  /* 0x000000e0230c7810 */ /* 0x000fc40007ffe0ff */
[-C--:B------:R-:W-:Y:S02]  /*08d0*/  LEA.HI.SX32 R16, R16, R35.reuse, 0x1b ;  /* 0x0000002310107211 */ /* 0x080fe400078fdaff */
[-C--:B------:R-:W-:Y:S02]  /*08e0*/  LEA.HI.SX32 R18, R18, R35.reuse, 0x1b ;  /* 0x0000002312127211 */ /* 0x080fe400078fdaff */
[-C--:B------:R-:W-:Y:S01]  /*08f0*/  LEA.HI.SX32 R17, R48, R35.reuse, 0x1b ;  /* 0x0000002330117211 */ /* 0x080fe200078fdaff */
[----:B------:R-:W-:Y:S01]  /*0900*/  IMAD.SHL.U32 R19, R16, 0x2, RZ ;  /* 0x0000000210137824 */ /* 0x000fe200078e00ff */
[----:B------:R-:W-:Y:S02]  /*0910*/  LEA.HI.SX32 R12, R12, R35, 0x1b ;  /* 0x000000230c0c7211 */ /* 0x000fe400078fdaff */
[----:B------:R-:W-:Y:S01]  /*0920*/  SHF.L.U32 R18, R18, 0x1, RZ ;  /* 0x0000000112127819 */ /* 0x000fe200000006ff */
[----:B------:R-:W-:Y:S01]  /*0930*/  IMAD.SHL.U32 R17, R17, 0x2, RZ ;  /* 0x0000000211117824 */ /* 0x000fe200078e00ff */
[----:B------:R-:W-:Y:S01]  /*0940*/  ISETP.GE.AND P6, PT, R6, R25, PT ;  /* 0x000000190600720c */ /* 0x000fe20003fc6270 */
[----:B------:R-:W-:Y:S01]  /*0950*/  IMAD.SHL.U32 R16, R12, 0x2, RZ ;  /* 0x000000020c107824 */ /* 0x000fe200078e00ff */
        /* <DEDUP_REMOVED lines=12> */
[----:B------:R-:W-:Y:S01]  /*0a20*/  PRMT R55, RZ, 0x7610, R55 ;  /* 0x00007610ff377816 */ /* 0x000fe20000000037 */
[----:B--2---:R0:W-:Y:S04]  /*0a30*/  STS.U16 [R23], R0 ;  /* 0x0000000017007388 */ /* 0x0041e80000000400 */
[----:B---3--:R1:W-:Y:S04]  /*0a40*/  STS.U16 [R22+0x40], R3 ;  /* 0x0000400316007388 */ /* 0x0083e80000000400 */
[----:B----4-:R2:W-:Y:S01]  /*0a50*/  STS.U16 [R21+0x80], R2 ;  /* 0x0000800215007388 */ /* 0x0105e20000000400 */
[----:B0-----:R-:W-:-:S04]  /*0a60*/  SHF.L.U32 R0, R35, 0x3, RZ ;  /* 0x0000000323007819 */ /* 0x001fc800000006ff */
[----:B------:R-:W-:Y:S01]  /*0a70*/  LEA.HI.SX32 R0, R0, R0, 0x1b ;  /* 0x0000000000007211 */ /* 0x000fe200078fdaff */
[----:B-1----:R-:W-:Y:S01]  /*0a80*/  IMAD.MOV.U32 R3, RZ, RZ, R50 ;  /* 0x000000ffff037224 */ /* 0x002fe200078e0032 */
[----:B------:R-:W-:Y:S02]  /*0a90*/  STS.U16 [R20+0xc0], R9 ;  /* 0x0000c00914007388 */ /* 0x000fe40000000400 */
        /* <DEDUP_REMOVED lines=16> */
[----:B------:R-:W-:-:S05]  /*0ba0*/  PRMT R50, RZ, 0x7610, R50 ;  /* 0x00007610ff327816 */ /* 0x000fca0000000032 */
        /* <DEDUP_REMOVED lines=34> */
[----:B---3--:R-:W-:-:S03]  /*0dd0*/  HADD2.F32 R60, -RZ, R51.H0_H0 ;  /* 0x20000033ff3c7230 */ /* 0x008fc60000004100 */
[----:B------:R-:W-:Y:S01]  /*0de0*/  ISETP.EQ.OR P4, PT, RZ, UR6, P2 ;  /* 0x00000006ff007c0c */ /* 0x000fe20009782670 */
[----:B----4-:R-:W-:Y:S01]  /*0df0*/  HADD2.F32 R54, -RZ, R57.H0_H0 ;  /* 0x20000039ff367230 */ /* 0x010fe20000004100 */
[--C-:B------:R-:W-:Y:S01]  /*0e00*/  FADD.FTZ R57, R58, R41.reuse ;  /* 0x000000293a397221 */ /* 0x100fe20000010000 */
[----:B------:R-:W-:Y:S01]  /*0e10*/  FSETP.GTU.FTZ.AND P1, PT, R56, 20, PT ;  /* 0x41a000003800780b */ /* 0x000fe20003f3c000 */
[--C-:B------:R-:W-:Y:S01]  /*0e20*/  FADD.FTZ R59, R60, R41.reuse ;  /* 0x000000293c3b7221 */ /* 0x100fe20000010000 */
[----:B------:R-:W-:Y:S01]  /*0e30*/  HADD2.F32 R50, -RZ, R50.H0_H0 ;  /* 0x20000032ff327230 */ /* 0x000fe20000004100 */
[--C-:B------:R-:W-:Y:S01]  /*0e40*/  FADD.FTZ R55, R54, R41.reuse ;  /* 0x0000002936377221 */ /* 0x100fe20000010000 */
[----:B------:R-:W-:Y:S01]  /*0e50*/  FSETP.GTU.FTZ.AND P0, PT, R57, 20, PT ;  /* 0x41a000003900780b */ /* 0x000fe20003f1c000 */
[----:B------:R-:W-:Y:S02]  /*0e60*/  HADD2.F32 R52, -RZ, R52.H0_H0 ;  /* 0x20000034ff347230 */ /* 0x000fe40000004100 */
[--C-:B------:R-:W-:Y:S01]  /*0e70*/  FADD.FTZ R58, R50, R41.reuse ;  /* 0x00000029323a7221 */ /* 0x100fe20000010000 */
[----:B------:R-:W-:Y:S01]  /*0e80*/  FSETP.GTU.FTZ.AND P5, PT, R55, 20, PT ;  /* 0x41a000003700780b */ /* 0x000fe20003fbc000 */
[----:B------:R-:W-:Y:S01]  /*0e90*/  HADD2.F32 R48, -RZ, R53.H0_H0 ;  /* 0x20000035ff307230 */ /* 0x000fe20000004100 */
[----:B------:R-:W-:-:S02]  /*0ea0*/  FADD.FTZ R60, R52, R41 ;  /* 0x00000029343c7221 */ /* 0x000fc40000010000 */
[----:B------:R-:W-:Y:S02]  /*0eb0*/  FSETP.GTU.FTZ.AND P6, PT, R58, 20, PT ;  /* 0x41a000003a00780b */ /* 0x000fe40003fdc000 */
[----:B------:R-:W-:Y:S01]  /*0ec0*/  FSETP.GTU.FTZ.AND P3, PT, R59, 20, PT ;  /* 0x41a000003b00780b */ /* 0x000fe20003f7c000 */
[----:B------:R-:W-:Y:S01]  /*0ed0*/  FADD.FTZ R61, R48, R41 ;  /* 0x00000029303d7221 */ /* 0x000fe20000010000 */
[----:B------:R-:W-:Y:S01]  /*0ee0*/  FSETP.GTU.FTZ.AND P2, PT, R60, 20, PT ;  /* 0x41a000003c00780b */ /* 0x000fe20003f5c000 */
        /* <DEDUP_REMOVED lines=32> */
.L_x_4754:
[----:B------:R-:W-:Y:S05]  /*10f0*/  BSYNC B0 ;  /* 0x0000000000007941 */ /* 0x000fea0003800000 */
.L_x_4753:
[----:B------:R-:W-:Y:S01]  /*1100*/  ISETP.EQ.OR P5, PT, RZ, UR6, P5 ;  /* 0x00000006ff007c0c */ /* 0x000fe2000afa2670 */
[----:B------:R-:W-:Y:S01]  /*1110*/  BSSY B0, `(.L_x_4755) ;  /* 0x0000029000007945 */ /* 0x000fe20003800000 */
[----:B------:R-:W-:Y:S01]  /*1120*/  FSETP.GTU.FTZ.AND P4, PT, R61, 20, PT ;  /* 0x41a000003d00780b */ /* 0x000fe20003f9c000 */
[----:B------:R-:W-:Y:S01]  /*1130*/  IMAD.MOV.U32 R51, RZ, RZ, c[0x0][0x16c] ;  /* 0x00005b00ff337624 */ /* 0x000fe200078e00ff */
[----:B------:R-:W-:Y:S02]  /*1140*/  ISETP.EQ.OR P1, PT, RZ, UR6, P1 ;  /* 0x00000006ff007c0c */ /* 0x000fe40008f22670 */
[----:B------:R-:W-:Y:S02]  /*1150*/  ISETP.EQ.OR P0, PT, RZ, UR6, P0 ;  /* 0x00000006ff007c0c */ /* 0x000fe40008702670 */
[----:B------:R-:W-:Y:S02]  /*1160*/  ISETP.EQ.OR P6, PT, RZ, UR6, P6 ;  /* 0x00000006ff007c0c */ /* 0x000fe4000b7c2670 */
[----:B------:R-:W-:-:S02]  /*1170*/  ISETP.EQ.OR P3, PT, RZ, UR6, P3 ;  /* 0x00000006ff007c0c */ /* 0x000fc40009f62670 */
[----:B------:R-:W-:Y:S02]  /*1180*/  ISETP.EQ.OR P2, PT, RZ, UR6, P2 ;  /* 0x00000006ff007c0c */ /* 0x000fe40009742670 */
        /* <DEDUP_REMOVED lines=33> */
.L_x_4756:
[----:B------:R-:W-:Y:S05]  /*13a0*/  BSYNC B0 ;  /* 0x0000000000007941 */ /* 0x000fea0003800000 */
.L_x_4755:
        /* <DEDUP_REMOVED lines=33> */
.L_x_4758:
[----:B------:R-:W-:Y:S05]  /*15c0*/  BSYNC B0 ;  /* 0x0000000000007941 */ /* 0x000fea0003800000 */
.L_x_4757:
        /* <DEDUP_REMOVED lines=33> */
.L_x_4760:
[----:B------:R-:W-:Y:S05]  /*17e0*/  BSYNC B0 ;  /* 0x0000000000007941 */ /* 0x000fea0003800000 */
.L_x_4759:
        /* <DEDUP_REMOVED lines=33> */
.L_x_4762:
[----:B------:R-:W-:Y:S05]  /*1a00*/  BSYNC B0 ;  /* 0x0000000000007941 */ /* 0x000fea0003800000 */
.L_x_4761:
        /* <DEDUP_REMOVED lines=33> */
.L_x_4764:
[----:B------:R-:W-:Y:S05]  /*1c20*/  BSYNC B0 ;  /* 0x0000000000007941 */ /* 0x000fea0003800000 */
.L_x_4763:
        /* <DEDUP_REMOVED lines=33> */
.L_x_4766:
[----:B------:R-:W-:Y:S05]  /*1e40*/  BSYNC B0 ;  /* 0x0000000000007941 */ /* 0x000fea0003800000 */
.L_x_4765:
        /* <DEDUP_REMOVED lines=33> */
.L_x_4768:
[----:B------:R-:W-:Y:S05]  /*2060*/  BSYNC B0 ;  /* 0x0000000000007941 */ /* 0x000fea0003800000 */
.L_x_4767:
        /* <DEDUP_REMOVED lines=22> */
.L_x_4772:
[----:B------:R-:W-:Y:S01]  /*21d0*/  IMAD R10, R44, c[0x0][0x180], RZ ;  /* 0x000060002c0a7a24 */ /* 0x000fe200078e02ff */
[----:B------:R-:W-:Y:S01]  /*21e0*/  SHF.R.S32.HI R78, RZ, 0x1f, R71 ;  /* 0x0000001fff4e7819 */ /* 0x000fe20000011447 */
[----:B0-----:R-:W-:Y:S01]  /*21f0*/  IMAD.WIDE.U32 R8, R45, c[0x0][0x180], RZ ;  /* 0x000060002d087a25 */ /* 0x001fe200078e00ff */
[----:B------:R-:W-:-:S03]  /*2200*/  MOV R14, 0xffffff00 ;  /* 0xffffff00000e7802 */ /* 0x000fc60000000f00 */
[----:B------:R-:W-:Y:S02]  /*2210*/  IMAD R11, R45, c[0x0][0x184], R10 ;  /* 0x000061002d0b7a24 */ /* 0x000fe400078e020a */
[C---:B------:R-:W-:Y:S02]  /*2220*/  IMAD R10, R78.reuse, c[0x0][0x188], RZ ;  /* 0x000062004e0a7a24 */ /* 0x040fe400078e02ff */
[----:B------:R-:W-:Y:S02]  /*2230*/  IMAD.IADD R9, R9, 0x1, R11 ;  /* 0x0000000109097824 */ /* 0x000fe400078e020b */
[----:B------:R-:W-:Y:S02]  /*2240*/  IMAD R12, R78, c[0x0][0x1c0], RZ ;  /* 0x000070004e0c7a24 */ /* 0x000fe400078e02ff */
[C---:B------:R-:W-:Y:S02]  /*2250*/  IMAD R13, R71.reuse, c[0x0][0x18c], R10 ;  /* 0x00006300470d7a24 */ /* 0x040fe400078e020a */
[----:B------:R-:W-:-:S04]  /*2260*/  IMAD.WIDE.U32 R8, R71, c[0x0][0x188], R8 ;  /* 0x0000620047087a25 */ /* 0x000fc800078e0008 */
[----:B------:R-:W-:-:S04]  /*2270*/  IMAD.WIDE.U32 R10, R71, c[0x0][0x1c0], R6 ;  /* 0x00007000470a7a25 */ /* 0x000fc800078e0006 */
[----:B------:R-:W-:Y:S01]  /*2280*/  IMAD R15, R71, c[0x0][0x1c4], R12 ;  /* 0x00007100470f7a24 */ /* 0x000fe200078e020c */
[----:B------:R-:W-:Y:S01]  /*2290*/  LEA R12, P1, R8, c[0x0][0x220], 0x2 ;  /* 0x00008800080c7a11 */ /* 0x000fe200078210ff */
[----:B------:R-:W-:Y:S02]  /*22a0*/  IMAD.IADD R13, R9, 0x1, R13 ;  /* 0x00000001090d7824 */ /* 0x000fe400078e020d */
[----:B------:R-:W-:Y:S01]  /*22b0*/  IMAD R25, R33, R14, c[0x0][0x168] ;  /* 0x00005a0021197624 */ /* 0x000fe200078e020e */
[----:B------:R-:W-:Y:S02]  /*22c0*/  LEA R14, P2, R10, R29, 0x1 ;  /* 0x0000001d0a0e7211 */ /* 0x000fe400078408ff */
[----:B------:R-:W-:Y:S02]  /*22d0*/  IADD3 R9, R11, R15, RZ ;  /* 0x0000000f0b097210 */ /* 0x000fe40007ffe0ff */
[----:B------:R-:W-:Y:S02]  /*22e0*/  LEA.HI.X R13, R8, c[0x0][0x224], R13, 0x2, P1 ;  /* 0x00008900080d7a11 */ /* 0x000fe400008f140d */
[----:B------:R-:W-:-:S02]  /*22f0*/  ISETP.GE.AND P6, PT, R6, R25, PT ;  /* 0x000000190600720c */ /* 0x000fc40003fc6270 */
[----:B------:R-:W-:Y:S01]  /*2300*/  ISETP.GE.AND P1, PT, R46, R25, PT ;  /* 0x000000192e00720c */ /* 0x000fe20003f26270 */
[----:B------:R0:W2:Y:S01]  /*2310*/  LDG.E R80, [R12.64] ;  /* 0x000000040c507981 */ /* 0x0000a2000c1e1900 */
[----:B------:R-:W-:Y:S02]  /*2320*/  LEA.HI.X R15, R10, R27, R9, 0x1, P2 ;  /* 0x0000001b0a0f7211 */ /* 0x000fe400010f0c09 */
[-C--:B------:R-:W-:Y:S02]  /*2330*/  ISETP.GE.AND P2, PT, R34, R25.reuse, PT ;  /* 0x000000192200720c */ /* 0x080fe40003f46270 */
[----:B------:R-:W-:Y:S02]  /*2340*/  ISETP.GE.AND P3, PT, R32, R25, PT ;  /* 0x000000192000720c */ /* 0x000fe40003f66270 */
[----:B------:R-:W-:Y:S02]  /*2350*/  PRMT R72, RZ, 0x7610, R72 ;  /* 0x00007610ff487816 */ /* 0x000fe40000000048 */
[----:B------:R-:W-:-:S02]  /*2360*/  PRMT R73, RZ, 0x7610, R73 ;  /* 0x00007610ff497816 */ /* 0x000fc40000000049 */
[-C--:B------:R-:W-:Y:S02]  /*2370*/  ISETP.GE.AND P4, PT, R30, R25.reuse, PT ;  /* 0x000000191e00720c */ /* 0x080fe40003f86270 */
[----:B------:R-:W-:Y:S01]  /*2380*/  PRMT R74, RZ, 0x7610, R74 ;  /* 0x00007610ff4a7816 */ /* 0x000fe2000000004a */
[----:B------:R1:W3:Y:S01]  /*2390*/  @!P6 LDG.E.U16 R72, [R14.64] ;  /* 0x000000040e48e981 */ /* 0x0002e2000c1e1500 */
[----:B0-----:R-:W-:Y:S02]  /*23a0*/  PRMT R13, RZ, 0x7610, R13 ;  /* 0x00007610ff0d7816 */ /* 0x001fe4000000000d */
        /* <DEDUP_REMOVED lines=17> */
[----:B------:R-:W-:Y:S01]  /*24c0*/  IMAD R78, R78, c[0x0][0x1a0], RZ ;  /* 0x000068004e4e7a24 */ /* 0x000fe200078e02ff */
[----:B-1----:R-:W0:Y:S01]  /*24d0*/  S2R R14, SR_TID.X ;  /* 0x00000000000e7919 */ /* 0x002e220000002100 */
[----:B------:R-:W-:Y:S02]  /*24e0*/  IMAD.IADD R9, R9, 0x1, R11 ;  /* 0x0000000109097824 */ /* 0x000fe400078e020b */
[C---:B------:R-:W-:Y:S02]  /*24f0*/  IMAD R79, R71.reuse, c[0x0][0x1a4], R78 ;  /* 0x00006900474f7a24 */ /* 0x040fe400078e024e */
[----:B------:R-:W-:-:S05]  /*2500*/  IMAD.WIDE.U32 R10, R71, c[0x0][0x1a0], R8 ;  /* 0x00006800470a7a25 */ /* 0x000fca00078e0008 */
[----:B------:R-:W-:Y:S02]  /*2510*/  IADD3 R9, R11, R79, RZ ;  /* 0x0000004f0b097210 */ /* 0x000fe40007ffe0ff */
[----:B------:R-:W-:-:S04]  /*2520*/  LEA R8, P1, R10, c[0x0][0x228], 0x2 ;  /* 0x00008a000a087a11 */ /* 0x000fc800078210ff */
[----:B------:R-:W-:Y:S01]  /*2530*/  LEA.HI.X R9, R10, c[0x0][0x22c], R9, 0x2, P1 ;  /* 0x00008b000a097a11 */ /* 0x000fe200008f1409 */
[----:B0-----:R-:W-:Y:S01]  /*2540*/  IMAD.SHL.U32 R78, R14, 0x8, RZ ;  /* 0x000000080e4e7824 */ /* 0x001fe200078e00ff */
[----:B------:R-:W-:-:S04]  /*2550*/  ISETP.GE.U32.AND P4, PT, R42, R25, PT ;  /* 0x000000192a00720c */ /* 0x000fc80003f86070 */
[-C--:B------:R-:W-:Y:S02]  /*2560*/  ISETP.GE.U32.AND P6, PT, R78, R25.reuse, PT ;  /* 0x000000194e00720c */ /* 0x080fe40003fc6070 */
[----:B------:R-:W-:Y:S01]  /*2570*/  ISETP.GE.U32.AND P5, PT, R40, R25, PT ;  /* 0x000000192800720c */ /* 0x000fe20003fa6070 */
[----:B------:R-:W-:Y:S02]  /*2580*/  FMUL.FTZ R81, R66, R57 ;  /* 0x0000003942517220 */ /* 0x000fe40000410000 */
[----:B------:R-:W-:Y:S02]  /*2590*/  FMUL.FTZ R82, R69, R60 ;  /* 0x0000003c45527220 */ /* 0x000fe40000410000 */
        /* <DEDUP_REMOVED lines=13> */
[----:B------:R0:W-:Y:S01]  /*2670*/  STS.U16 [R17+0x180], R76 ;  /* 0x0001804c11007388 */ /* 0x0001e20000000400 */
[----:B------:R-:W-:-:S03]  /*2680*/  FMUL.FTZ R73, R10, R57 ;  /* 0x000000390a497220 */ /* 0x000fc60000410000 */
[----:B------:R1:W-:Y:S01]  /*2690*/  STS.U16 [R16+0x1c0], R77 ;  /* 0x0001c04d10007388 */ /* 0x0003e20000000400 */
[----:B------:R-:W-:-:S06]  /*26a0*/  NOP ;  /* 0x0000000000007918 */ /* 0x000fcc0000000000 */
[----:B------:R-:W2:Y:S01]  /*26b0*/  MUFU.EX2 R13, R13 ;  /* 0x0000000d000d7308 */ /* 0x000ea20000000800 */
[----:B------:R3:W4:Y:S01]  /*26c0*/  LDG.E R15, [R8.64] ;  /* 0x00000004080f7981 */ /* 0x000722000c1e1900 */
[----:B------:R-:W-:-:S06]  /*26d0*/  IADD3 R72, R78, 0x5, RZ ;  /* 0x000000054e487810 */ /* 0x000fcc0007ffe0ff */
[----:B------:R-:W5:Y:S01]  /*26e0*/  MUFU.EX2 R12, R12 ;  /* 0x0000000c000c7308 */ /* 0x000f620000000800 */
[----:B0-----:R-:W-:Y:S01]  /*26f0*/  IADD3 R76, R78, 0x7, RZ ;  /* 0x000000074e4c7810 */ /* 0x001fe20007ffe0ff */
[----:B------:R-:W-:Y:S01]  /*2700*/  FMUL.FTZ R75, R64, R55 ;  /* 0x00000037404b7220 */ /* 0x000fe20000410000 */
[----:B------:R-:W-:Y:S01]  /*2710*/  IADD3 R74, R78, 0x6, RZ ;  /* 0x000000064e4a7810 */ /* 0x000fe20007ffe0ff */
[----:B---3--:R-:W-:Y:S01]  /*2720*/  FMUL.FTZ R8, R10, R58 ;  /* 0x0000003a0a087220 */ /* 0x008fe20000410000 */
[----:B------:R-:W-:Y:S01]  /*2730*/  ISETP.GE.U32.AND P1, PT, R72, R25, PT ;  /* 0x000000194800720c */ /* 0x000fe20003f26070 */
[----:B------:R-:W-:Y:S01]  /*2740*/  FMUL.FTZ R9, R10, R59 ;  /* 0x0000003b0a097220 */ /* 0x000fe20000410000 */
[----:B------:R-:W-:Y:S01]  /*2750*/  LDS.U16 R90, [R0+0x2] ;  /* 0x00000200005a7984 */ /* 0x000fe20000000400 */
[----:B------:R0:W3:Y:S01]  /*2760*/  MUFU.EX2 R84, R73 ;  /* 0x0000004900547308 */ /* 0x0000e20000000800 */
[----:B------:R-:W-:Y:S01]  /*2770*/  FMUL.FTZ R72, R63, R62 ;  /* 0x0000003e3f487220 */ /* 0x000fe20000410000 */
[----:B------:R-:W-:Y:S01]  /*2780*/  ISETP.GE.U32.AND P3, PT, R76, R25, PT ;  /* 0x000000194c00720c */ /* 0x000fe20003f66070 */
[----:B------:R-:W-:Y:S01]  /*2790*/  FMUL.FTZ R78, R65, R56 ;  /* 0x00000038414e7220 */ /* 0x000fe20000410000 */
[----:B------:R-:W-:Y:S01]  /*27a0*/  FSEL R75, R75, RZ, !P4 ;  /* 0x000000ff4b4b7208 */ /* 0x000fe20006000000 */
[----:B------:R-:W-:Y:S01]  /*27b0*/  FMUL.FTZ R79, R10, R60 ;  /* 0x0000003c0a4f7220 */ /* 0x000fe20000410000 */
[----:B------:R-:W-:Y:S02]  /*27c0*/  LDS.U16 R91, [R0] ;  /* 0x00000000005b7984 */ /* 0x000fe40000000400 */
[----:B------:R-:W3:Y:S01]  /*27d0*/  MUFU.EX2 R8, R8 ;  /* 0x0000000800087308 */ /* 0x000ee20000000800 */
[----:B------:R-:W-:Y:S01]  /*27e0*/  FSEL R72, R72, RZ, !P6 ;  /* 0x000000ff48487208 */ /* 0x000fe20007000000 */
[----:B-1----:R-:W-:Y:S01]  /*27f0*/  FMUL.FTZ R77, R67, R58 ;  /* 0x0000003a434d7220 */ /* 0x002fe20000410000 */
[----:B--2---:R-:W-:Y:S01]  /*2800*/  FSEL R76, R13, 1, !P4 ;  /* 0x3f8000000d4c7808 */ /* 0x004fe20006000000 */
[----:B------:R-:W-:Y:S01]  /*2810*/  FMUL.FTZ R10, R10, R61 ;  /* 0x0000003d0a0a7220 */ /* 0x000fe20000410000 */
[----:B0-----:R-:W-:Y:S01]  /*2820*/  FSEL R73, R11, 1, !P6 ;  /* 0x3f8000000b497808 */ /* 0x001fe20007000000 */
[----:B------:R-:W-:Y:S02]  /*2830*/  LDS.U16 R92, [R0+0x6] ;  /* 0x00000600005c7984 */ /* 0x000fe40000000400 */
[----:B------:R-:W0:Y:S01]  /*2840*/  MUFU.EX2 R9, R9 ;  /* 0x0000000900097308 */ /* 0x000e220000000800 */
[----:B------:R-:W-:Y:S01]  /*2850*/  ISETP.GE.U32.AND P6, PT, R38, R25, PT ;  /* 0x000000192600720c */ /* 0x000fe20003fc6070 */
[-C--:B------:R-:W-:Y:S01]  /*2860*/  FFMA.FTZ R11, R72, R76.reuse, R75 ;  /* 0x0000004c480b7223 */ /* 0x080fe2000001004b */
[----:B------:R-:W-:Y:S01]  /*2870*/  FSEL R78, R78, RZ, !P5 ;  /* 0x000000ff4e4e7208 */ /* 0x000fe20006800000 */
[----:B------:R-:W-:Y:S01]  /*2880*/  LDS.U16 R93, [R0+0x4] ;  /* 0x00000400005d7984 */ /* 0x000fe20000000400 */
[----:B-----5:R-:W-:Y:S01]  /*2890*/  FSEL R83, R12, 1, !P5 ;  /* 0x3f8000000c537808 */ /* 0x020fe20006800000 */
[----:B------:R-:W-:-:S02]  /*28a0*/  FMUL.FTZ R12, R73, R76 ;  /* 0x0000004c490c7220 */ /* 0x000fc40000410000 */
[----:B------:R0:W1:Y:S01]  /*28b0*/  MUFU.EX2 R85, R79 ;  /* 0x0000004f00557308 */ /* 0x0000620000000800 */
[----:B------:R-:W-:Y:S01]  /*28c0*/  ISETP.GE.U32.AND P4, PT, R36, R25, PT ;  /* 0x000000192400720c */ /* 0x000fe20003f86070 */
[----:B------:R-:W-:Y:S01]  /*28d0*/  FFMA.FTZ R13, R83, R11, R78 ;  /* 0x0000000b530d7223 */ /* 0x000fe2000001004e */
[----:B------:R-:W-:Y:S01]  /*28e0*/  FSEL R81, R81, RZ, !P6 ;  /* 0x000000ff51517208 */ /* 0x000fe20007000000 */
[----:B------:R-:W-:Y:S01]  /*28f0*/  LDS.U16 R94, [R0+0xa] ;  /* 0x00000a00005e7984 */ /* 0x000fe20000000400 */
[----:B---3--:R-:W-:Y:S01]  /*2900*/  FSEL R84, R84, 1, !P6 ;  /* 0x3f80000054547808 */ /* 0x008fe20007000000 */
[----:B------:R-:W-:Y:S02]  /*2910*/  FMUL.FTZ R11, R83, R12 ;  /* 0x0000000c530b7220 */ /* 0x000fe40000410000 */
[----:B------:R-:W2:Y:S01]  /*2920*/  MUFU.EX2 R10, R10 ;  /* 0x0000000a000a7308 */ /* 0x000ea20000000800 */
[----:B------:R-:W-:Y:S01]  /*2930*/  ISETP.GE.U32.AND P2, PT, R74, R25, PT ;  /* 0x000000194a00720c */ /* 0x000fe20003f46070 */
[----:B------:R-:W-:Y:S01]  /*2940*/  FMUL.FTZ R74, R68, R59 ;  /* 0x0000003b444a7220 */ /* 0x000fe20000410000 */
[----:B------:R-:W-:Y:S01]  /*2950*/  FSEL R77, R77, RZ, !P4 ;  /* 0x000000ff4d4d7208 */ /* 0x000fe20006000000 */
[----:B------:R-:W-:Y:S01]  /*2960*/  FFMA.FTZ R13, R84, R13, R81 ;  /* 0x0000000d540d7223 */ /* 0x000fe20000010051 */
[----:B------:R-:W-:Y:S01]  /*2970*/  FSEL R80, R8, 1, !P4 ;  /* 0x3f80000008507808 */ /* 0x000fe20006000000 */
        /* <DEDUP_REMOVED lines=36> */
[----:B------:R-:W-:Y:S01]  /*2bc0*/  IMAD.MOV.U32 R11, RZ, RZ, RZ ;  /* 0x000000ffff0b7224 */ /* 0x000fe200078e00ff */
[----:B------:R-:W-:Y:S02]  /*2bd0*/  MOV R10, 0x3f800000 ;  /* 0x3f800000000a7802 */ /* 0x000fe40000000f00 */
[----:B------:R-:W-:-:S04]  /*2be0*/  ISETP.NE.AND P2, PT, R35, 0x1f, PT ;  /* 0x0000001f2300780c */ /* 0x000fc80003f45270 */
[----:B------:R-:W-:Y:S05]  /*2bf0*/  @!P0 LDS.64 R10, [R89+0x240] ;  /* 0x00024000590a8984 */ /* 0x000fea0000000a00 */
        /* <DEDUP_REMOVED lines=35> */
[-C--:B----4-:R-:W-:Y:S02]  /*2e30*/  FMUL.FTZ R73, R90, R15.reuse ;  /* 0x0000000f5a497220 */ /* 0x090fe40000410000 */
        /* <DEDUP_REMOVED lines=18> */
.L_x_4771:
[----:B------:R-:W-:Y:S05]  /*2f60*/  BSYNC B0 ;  /* 0x0000000000007941 */ /* 0x000fea0003800000 */
.L_x_4770:
        /* <DEDUP_REMOVED lines=14> */
.L_x_4769:
[----:B------:R-:W-:Y:S01]  /*3050*/  BAR.SYNC.DEFER_BLOCKING 0x0 ;  /* 0x0000000000007b1d */ /* 0x000fe20000010000 */
[----:B0-----:R-:W-:Y:S01]  /*3060*/  F2FP.PACK_AB R8, R48, R47 ;  /* 0x0000002f3008723e */ /* 0x001fe200000000ff */
[----:B------:R-:W-:Y:S01]  /*3070*/  IMAD R60, R44, c[0x0][0x1f8], RZ ;  /* 0x00007e002c3c7a24 */ /* 0x000fe200078e02ff */
[----:B------:R-:W-:-:S02]  /*3080*/  ISETP.NE.AND P0, PT, R14, RZ, PT ;  /* 0x000000ff0e00720c */ /* 0x000fc40003f05270 */
[C---:B------:R-:W-:Y:S01]  /*3090*/  PRMT R11, R8.reuse, 0x7610, R11 ;  /* 0x00007610080b7816 */ /* 0x040fe2000000000b */
[----:B------:R-:W-:Y:S01]  /*30a0*/  IMAD R81, R45, c[0x0][0x1fc], R60 ;  /* 0x00007f002d517a24 */ /* 0x000fe200078e023c */
[----:B------:R-:W-:Y:S01]  /*30b0*/  PRMT R12, R8, 0x7632, R12 ;  /* 0x00007632080c7816 */ /* 0x000fe2000000000c */
[----:B------:R-:W-:Y:S01]  /*30c0*/  BSSY B0, `(.L_x_4773) ;  /* 0x0000045000007945 */ /* 0x000fe20003800000 */
[----:B------:R-:W-:Y:S02]  /*30d0*/  F2FP.PACK_AB R9, R50, R49 ;  /* 0x000000313209723e */ /* 0x000fe400000000ff */
[----:B------:R-:W-:Y:S02]  /*30e0*/  F2FP.PACK_AB R8, R52, R51 ;  /* 0x000000333408723e */ /* 0x000fe400000000ff */
[----:B------:R-:W-:Y:S02]  /*30f0*/  F2FP.PACK_AB R10, R54, R53 ;  /* 0x00000035360a723e */ /* 0x000fe400000000ff */
[----:B------:R-:W-:-:S02]  /*3100*/  PRMT R13, R9, 0x7632, R13 ;  /* 0x00007632090d7816 */ /* 0x000fc4000000000d */
[----:B------:R-:W-:Y:S02]  /*3110*/  PRMT R56, R8, 0x7632, R56 ;  /* 0x0000763208387816 */ /* 0x000fe40000000038 */
[----:B------:R-:W-:Y:S02]  /*3120*/  PRMT R57, R10, 0x7632, R57 ;  /* 0x000076320a397816 */ /* 0x000fe40000000039 */
[----:B------:R-:W-:Y:S01]  /*3130*/  ISETP.GE.AND P2, PT, R6, R25, PT ;  /* 0x000000190600720c */ /* 0x000fe20003f46270 */
[----:B------:R-:W-:Y:S04]  /*3140*/  STS.U16 [R0], R11 ;  /* 0x0000000b00007388 */ /* 0x000fe80000000400 */
[----:B------:R0:W-:Y:S04]  /*3150*/  STS.U16 [R0+0x2], R12 ;  /* 0x0000020c00007388 */ /* 0x0001e80000000400 */
[----:B------:R-:W-:Y:S04]  /*3160*/  STS.U16 [R0+0x4], R9 ;  /* 0x0000040900007388 */ /* 0x000fe80000000400 */
[----:B------:R1:W-:Y:S01]  /*3170*/  STS.U16 [R0+0x6], R13 ;  /* 0x0000060d00007388 */ /* 0x0003e20000000400 */
[----:B0-----:R-:W-:-:S03]  /*3180*/  IMAD R12, R88, c[0x0][0x1f0], RZ ;  /* 0x00007c00580c7a24 */ /* 0x001fc600078e02ff */
[----:B------:R0:W-:Y:S01]  /*3190*/  STS.U16 [R0+0x8], R8 ;  /* 0x0000080800007388 */ /* 0x0001e20000000400 */
[----:B------:R-:W-:-:S03]  /*31a0*/  IMAD R77, R39, c[0x0][0x1f4], R12 ;  /* 0x00007d00274d7a24 */ /* 0x000fc600078e020c */
[----:B------:R-:W-:Y:S01]  /*31b0*/  STS.U16 [R0+0xa], R56 ;  /* 0x00000a3800007388 */ /* 0x000fe20000000400 */
[----:B-1----:R-:W-:-:S03]  /*31c0*/  IMAD.MOV.U32 R13, RZ, RZ, 0x2 ;  /* 0x00000002ff0d7424 */ /* 0x002fc600078e00ff */
[----:B------:R1:W-:Y:S01]  /*31d0*/  STS.U16 [R0+0xc], R10 ;  /* 0x00000c0a00007388 */ /* 0x0003e20000000400 */
[----:B0-----:R-:W-:-:S03]  /*31e0*/  IMAD R8, R88, c[0x0][0x200], RZ ;  /* 0x0000800058087a24 */ /* 0x001fc600078e02ff */
[----:B------:R0:W-:Y:S01]  /*31f0*/  STS.U16 [R0+0xe], R57 ;  /* 0x00000e3900007388 */ /* 0x0001e20000000400 */
[----:B------:R-:W-:-:S06]  /*3200*/  NOP ;  /* 0x0000000000007918 */ /* 0x000fcc0000000000 */
[----:B------:R-:W-:Y:S01]  /*3210*/  LDS.U16 R15, [R23] ;  /* 0x00000000170f7984 */ /* 0x000fe20000000400 */
[----:B------:R-:W-:Y:S01]  /*3220*/  IMAD R79, R39, c[0x0][0x204], R8 ;  /* 0x00008100274f7a24 */ /* 0x000fe200078e0208 */
[----:B------:R-:W-:Y:S01]  /*3230*/  SHF.L.U32 R8, R33, 0x8, RZ ;  /* 0x0000000821087819 */ /* 0x000fe200000006ff */
[----:B-1----:R-:W-:Y:S01]  /*3240*/  IMAD.WIDE.U32 R10, R39, c[0x0][0x200], RZ ;  /* 0x00008000270a7a25 */ /* 0x002fe200078e00ff */
[----:B------:R-:W-:Y:S02]  /*3250*/  LDS.U16 R55, [R22+0x40] ;  /* 0x0000400016377984 */ /* 0x000fe40000000400 */
[----:B------:R-:W-:Y:S01]  /*3260*/  SHF.R.S32.HI R9, RZ, 0x1f, R8 ;  /* 0x0000001fff097819 */ /* 0x000fe20000011408 */
[----:B------:R-:W-:Y:S01]  /*3270*/  IMAD.IADD R11, R11, 0x1, R79 ;  /* 0x000000010b0b7824 */ /* 0x000fe200078e024f */
[----:B------:R-:W-:Y:S01]  /*3280*/  LDS.U16 R63, [R21+0x80] ;  /* 0x00008000153f7984 */ /* 0x000fe20000000400 */
[----:B------:R-:W-:Y:S02]  /*3290*/  IMAD R56, R44, c[0x0][0x208], RZ ;  /* 0x000082002c387a24 */ /* 0x000fe400078e02ff */
[C---:B------:R-:W-:Y:S01]  /*32a0*/  IMAD.WIDE.U32 R10, R45.reuse, c[0x0][0x208], R10 ;  /* 0x000082002d0a7a25 */ /* 0x040fe200078e000a */
[----:B------:R-:W-:Y:S03]  /*32b0*/  LDS.U16 R65, [R20+0xc0] ;  /* 0x0000c00014417984 */ /* 0x000fe60000000400 */
[----:B------:R-:W-:Y:S01]  /*32c0*/  IMAD R61, R45, c[0x0][0x20c], R56 ;  /* 0x000083002d3d7a24 */ /* 0x000fe200078e0238 */
[----:B------:R-:W-:Y:S01]  /*32d0*/  LDS.U16 R67, [R19+0x100] ;  /* 0x0001000013437984 */ /* 0x000fe20000000400 */
[----:B0-----:R-:W-:Y:S01]  /*32e0*/  @!P2 IMAD.WIDE.U32 R56, R39, c[0x0][0x1f0], R8 ;  /* 0x00007c002738aa25 */ /* 0x001fe200078e0008 */
[----:B------:R-:W-:-:S02]  /*32f0*/  IADD3 R59, P1, R8, R10, RZ ;  /* 0x0000000a083b7210 */ /* 0x000fc40007f3e0ff */
[----:B------:R-:W-:Y:S01]  /*3300*/  LDS.U16 R69, [R18+0x140] ;  /* 0x0001400012457984 */ /* 0x000fe20000000400 */
[C---:B------:R-:W-:Y:S01]  /*3310*/  IMAD.WIDE R12, R6.reuse, R13, c[0x0][0x258] ;  /* 0x00009600060c7625 */ /* 0x040fe200078e020d */
[----:B------:R-:W-:Y:S02]  /*3320*/  @!P2 IADD3 R57, R77, R57, RZ ;  /* 0x000000394d39a210 */ /* 0x000fe40007ffe0ff */
[----:B------:R-:W-:Y:S01]  /*3330*/  LDS.U16 R71, [R17+0x180] ;  /* 0x0001800011477984 */ /* 0x000fe20000000400 */
[----:B------:R-:W-:Y:S02]  /*3340*/  IADD3.X R11, R9, R61, R11, P1, !PT ;  /* 0x0000003d090b7210 */ /* 0x000fe40000ffe40b */
[----:B------:R-:W-:Y:S01]  /*3350*/  LEA R10, P1, R59, R12, 0x1 ;  /* 0x0000000c3b0a7211 */ /* 0x000fe200078208ff */
[----:B------:R-:W-:Y:S01]  /*3360*/  LDS.U16 R73, [R16+0x1c0] ;  /* 0x0001c00010497984 */ /* 0x000fe20000000400 */
[----:B------:R-:W-:Y:S02]  /*3370*/  @!P2 IMAD.WIDE.U32 R60, R45, c[0x0][0x1f8], R56 ;  /* 0x00007e002d3caa25 */ /* 0x000fe400078e0038 */
[----:B------:R-:W-:Y:S01]  /*3380*/  LEA.HI.X R11, R59, R13, R11, 0x1, P1 ;  /* 0x0000000d3b0b7211 */ /* 0x000fe200008f0c0b */
[----:B------:R-:W-:Y:S04]  /*3390*/  @!P0 STS [0x210], R25 ;  /* 0x00021019ff008388 */ /* 0x000fe80000000800 */
[----:B------:R-:W-:Y:S01]  /*33a0*/  BAR.SYNC.DEFER_BLOCKING 0x0 ;  /* 0x0000000000007b1d */ /* 0x000fe20000010000 */
[----:B------:R-:W-:Y:S01]  /*33b0*/  IADD3 R12, P1, R6, R8, RZ ;  /* 0x00000008060c7210 */ /* 0x000fe20007f3e0ff */
[----:B------:R-:W-:-:S03]  /*33c0*/  IMAD.WIDE.U32 R58, R39, c[0x0][0x1f0], RZ ;  /* 0x00007c00273a7a25 */ /* 0x000fc600078e00ff */
[----:B------:R-:W-:Y:S01]  /*33d0*/  IADD3.X R13, R7, R9, RZ, P1, !PT ;  /* 0x00000009070d7210 */ /* 0x000fe20000ffe4ff */
[----:B------:R-:W-:Y:S01]  /*33e0*/  IMAD.IADD R57, R59, 0x1, R77 ;  /* 0x000000013b397824 */ /* 0x000fe200078e024d */
[----:B------:R-:W-:Y:S01]  /*33f0*/  MOV R56, R58 ;  /* 0x0000003a00387202 */ /* 0x000fe20000000f00 */
[----:B------:R-:W0:Y:S02]  /*3400*/  LDS R75, [0x210] ;  /* 0x00021000ff4b7984 */ /* 0x000e240000000800 */
[-C--:B0-----:R-:W-:Y:S02]  /*3410*/  ISETP.GE.AND P5, PT, R6, R75.reuse, PT ;  /* 0x0000004b0600720c */ /* 0x081fe40003fa6270 */
[-C--:B------:R-:W-:Y:S02]  /*3420*/  ISETP.GE.AND P3, PT, R46, R75.reuse, PT ;  /* 0x0000004b2e00720c */ /* 0x080fe40003f66270 */
[----:B------:R-:W-:Y:S02]  /*3430*/  @!P2 IADD3 R46, P6, R6, R60, RZ ;  /* 0x0000003c062ea210 */ /* 0x000fe40007fde0ff */
[----:B------:R-:W-:-:S02]  /*3440*/  ISETP.GE.AND P4, PT, R34, R75, PT ;  /* 0x0000004b2200720c */ /* 0x000fc40003f86270 */
[----:B------:R-:W-:Y:S02]  /*3450*/  ISETP.GE.AND P1, PT, R32, R75, PT ;  /* 0x0000004b2000720c */ /* 0x000fe40003f26270 */
[----:B------:R-:W-:-:S03]  /*3460*/  @!P2 IADD3.X R77, R7, R61, R81, P6, !PT ;  /* 0x0000003d074da210 */ /* 0x000fc600037fe451 */
        /* <DEDUP_REMOVED lines=10> */
.L_x_4774:
[----:B------:R-:W-:Y:S05]  /*3510*/  BSYNC B0 ;  /* 0x0000000000007941 */ /* 0x000fea0003800000 */
.L_x_4773:
[----:B------:R-:W-:Y:S01]  /*3520*/  @!P2 LEA R58, P6, R46, c[0x0][0x268], 0x1 ;  /* 0x00009a002e3aaa11 */ /* 0x000fe200078c08ff */
[----:B------:R1:W-:Y:S01]  /*3530*/  @!P3 STG.E.U16 [R10.64+0x40], R55 ;  /* 0x000040370a00b986 */ /* 0x0003e2000c101504 */
        /* <DEDUP_REMOVED lines=8> */
[----:B------:R-:W-:Y:S02]  /*35c0*/  LOP3.LUT R46, R6, 0x20, RZ, 0xfc, !PT ;  /* 0x00000020062e7812 */ /* 0x000fe400078efcff */
[----:B0-----:R-:W-:Y:S01]  /*35d0*/  IADD3 R61, P1, R8, R56, RZ ;  /* 0x00000038083d7210 */ /* 0x001fe20007f3e0ff */
[----:B------:R-:W-:Y:S01]  /*35e0*/  @!P3 STG.E.U16 [R10.64+0x100], R67 ;  /* 0x000100430a00b986 */ /* 0x000fe2000c101504 */
[C---:B------:R-:W-:Y:S02]  /*35f0*/  SHF.L.U32 R15, R46.reuse, 0x1, RZ ;  /* 0x000000012e0f7819 */ /* 0x040fe400000006ff */
[----:B------:R-:W-:Y:S01]  /*3600*/  IADD3.X R62, R9, R81, R57, P1, !PT ;  /* 0x00000051093e7210 */ /* 0x000fe20000ffe439 */
[----:B------:R-:W-:Y:S01]  /*3610*/  @!P4 STG.E.U16 [R10.64+0x140], R69 ;  /* 0x000140450a00c986 */ /* 0x000fe2000c101504 */
[----:B------:R-:W-:Y:S02]  /*3620*/  IADD3 R56, P1, R15, c[0x0][0x268], RZ ;  /* 0x00009a000f387a10 */ /* 0x000fe40007f3e0ff */
[----:B-1----:R-:W-:Y:S01]  /*3630*/  SHF.L.U64.HI R55, R46, 0x1, R7 ;  /* 0x000000012e377819 */ /* 0x002fe20000010207 */
[----:B------:R-:W-:Y:S01]  /*3640*/  @!P5 STG.E.U16 [R10.64+0x180], R71 ;  /* 0x000180470a00d986 */ /* 0x000fe2000c101504 */
[----:B------:R-:W-:-:S02]  /*3650*/  LEA R56, P3, R61, R56, 0x1 ;  /* 0x000000383d387211 */ /* 0x000fc400078608ff */
[----:B------:R-:W-:Y:S01]  /*3660*/  IADD3.X R57, R55, c[0x0][0x26c], RZ, P1, !PT ;  /* 0x00009b0037397a10 */ /* 0x000fe20000ffe4ff */
[----:B------:R0:W-:Y:S01]  /*3670*/  @!P6 STG.E.U16 [R10.64+0x1c0], R73 ;  /* 0x0001c0490a00e986 */ /* 0x0001e2000c101504 */
[----:B------:R-:W-:Y:S02]  /*3680*/  ISETP.GE.AND P1, PT, R46, R25, PT ;  /* 0x000000192e00720c */ /* 0x000fe40003f26270 */
        /* <DEDUP_REMOVED lines=37> */
[----:B------:R-:W3:Y:S04]  /*38e0*/  LDS.U16 R58, [R0+0xc] ;  /* 0x00000c00003a7984 */ /* 0x000ee80000000400 */
[----:B------:R-:W4:Y:S04]  /*38f0*/  LDS.U16 R59, [R0+0xe] ;  /* 0x00000e00003b7984 */ /* 0x000f280000000400 */
[----:B------:R-:W5:Y:S04]  /*3900*/  LDS.U16 R64, [R0] ;  /* 0x0000000000407984 */ /* 0x000f680000000400 */
[----:B------:R-:W5:Y:S04]  /*3910*/  LDS.U16 R60, [R0+0x6] ;  /* 0x00000600003c7984 */ /* 0x000f680000000400 */
[----:B------:R-:W5:Y:S01]  /*3920*/  LDS.U16 R11, [R0+0xa] ;  /* 0x00000a00000b7984 */ /* 0x000f620000000400 */
[----:B0-----:R-:W-:-:S02]  /*3930*/  HADD2.F32 R61, -RZ, R56.H0_H0 ;  /* 0x20000038ff3d7230 */ /* 0x001fc40000004100 */
[----:B-1----:R-:W-:Y:S02]  /*3940*/  HADD2.F32 R57, -RZ, R57.H0_H0 ;  /* 0x20000039ff397230 */ /* 0x002fe40000004100 */
[----:B--2---:R-:W-:Y:S02]  /*3950*/  HADD2.F32 R66, -RZ, R10.H0_H0 ;  /* 0x2000000aff427230 */ /* 0x004fe40000004100 */
[----:B---3--:R-:W-:Y:S02]  /*3960*/  HADD2.F32 R68, -RZ, R58.H0_H0 ;  /* 0x2000003aff447230 */ /* 0x008fe40000004100 */
[----:B----4-:R-:W-:Y:S01]  /*3970*/  HADD2.F32 R69, -RZ, R59.H0_H0 ;  /* 0x2000003bff457230 */ /* 0x010fe20000004100 */
[----:B------:R-:W-:Y:S01]  /*3980*/  FMUL.FTZ R62, R61, -1.4426950216293334961 ;  /* 0xbfb8aa3b3d3e7820 */ /* 0x000fe20000410000 */
[----:B-----5:R-:W-:Y:S01]  /*3990*/  HADD2.F32 R64, -RZ, R64.H0_H0 ;  /* 0x20000040ff407230 */ /* 0x020fe20000004100 */
[----:B------:R-:W-:Y:S01]  /*39a0*/  FMUL.FTZ R10, R66, -1.4426950216293334961 ;  /* 0xbfb8aa3b420a7820 */ /* 0x000fe20000410000 */
[----:B------:R-:W-:Y:S01]  /*39b0*/  HADD2.F32 R63, -RZ, R60.H0_H0 ;  /* 0x2000003cff3f7230 */ /* 0x000fe20000004100 */
[----:B------:R-:W-:Y:S01]  /*39c0*/  FMUL.FTZ R60, R57, -1.4426950216293334961 ;  /* 0xbfb8aa3b393c7820 */ /* 0x000fe20000410000 */
[----:B------:R-:W-:Y:S01]  /*39d0*/  HADD2.F32 R67, -RZ, R11.H0_H0 ;  /* 0x2000000bff437230 */ /* 0x000fe20000004100 */
[----:B------:R-:W-:-:S02]  /*39e0*/  FMUL.FTZ R59, R68, -1.4426950216293334961 ;  /* 0xbfb8aa3b443b7820 */ /* 0x000fc40000410000 */
[----:B------:R-:W-:Y:S02]  /*39f0*/  FMUL.FTZ R70, R69, -1.4426950216293334961 ;  /* 0xbfb8aa3b45467820 */ /* 0x000fe40000410000 */
[----:B------:R-:W-:Y:S02]  /*3a00*/  FMUL.FTZ R56, R64, -1.4426950216293334961 ;  /* 0xbfb8aa3b40387820 */ /* 0x000fe40000410000 */
[----:B------:R-:W-:Y:S02]  /*3a10*/  FMUL.FTZ R65, R63, -1.4426950216293334961 ;  /* 0xbfb8aa3b3f417820 */ /* 0x000fe40000410000 */
[----:B------:R-:W-:Y:S01]  /*3a20*/  FMUL.FTZ R11, R67, -1.4426950216293334961 ;  /* 0xbfb8aa3b430b7820 */ /* 0x000fe20000410000 */
[----:B------:R-:W0:Y:S08]  /*3a30*/  MUFU.EX2 R62, R62 ;  /* 0x0000003e003e7308 */ /* 0x000e300000000800 */
[----:B------:R-:W1:Y:S08]  /*3a40*/  MUFU.EX2 R60, R60 ;  /* 0x0000003c003c7308 */ /* 0x000e700000000800 */
[----:B------:R-:W2:Y:S08]  /*3a50*/  MUFU.EX2 R10, R10 ;  /* 0x0000000a000a7308 */ /* 0x000eb00000000800 */
[----:B------:R2:W3:Y:S08]  /*3a60*/  MUFU.EX2 R58, R11 ;  /* 0x0000000b003a7308 */ /* 0x0004f00000000800 */
[----:B------:R-:W4:Y:S08]  /*3a70*/  MUFU.EX2 R59, R59 ;  /* 0x0000003b003b7308 */ /* 0x000f300000000800 */
[----:B------:R-:W5:Y:S08]  /*3a80*/  MUFU.EX2 R70, R70 ;  /* 0x0000004600467308 */ /* 0x000f700000000800 */
[----:B------:R-:W4:Y:S08]  /*3a90*/  MUFU.EX2 R56, R56 ;  /* 0x0000003800387308 */ /* 0x000f300000000800 */
        /* <DEDUP_REMOVED lines=8> */
[----:B------:R-:W-:Y:S02]  /*3b20*/  FADD.FTZ R65, R65, 1 ;  /* 0x3f80000041417421 */ /* 0x000fe40000010000 */
[----:B------:R-:W0:Y:S08]  /*3b30*/  MUFU.RCP R71, R56 ;  /* 0x0000003800477308 */ /* 0x000e300000001000 */
[----:B------:R-:W1:Y:S08]  /*3b40*/  MUFU.RCP R62, R62 ;  /* 0x0000003e003e7308 */ /* 0x000e700000001000 */
[----:B------:R-:W2:Y:S08]  /*3b50*/  MUFU.RCP R60, R60 ;  /* 0x0000003c003c7308 */ /* 0x000eb00000001000 */
[----:B------:R-:W3:Y:S08]  /*3b60*/  MUFU.RCP R72, R65 ;  /* 0x0000004100487308 */ /* 0x000ef00000001000 */
[----:B------:R-:W4:Y:S08]  /*3b70*/  MUFU.RCP R11, R11 ;  /* 0x0000000b000b7308 */ /* 0x000f300000001000 */
[----:B------:R-:W5:Y:S08]  /*3b80*/  MUFU.RCP R58, R58 ;  /* 0x0000003a003a7308 */ /* 0x000f700000001000 */
[----:B------:R-:W4:Y:S08]  /*3b90*/  MUFU.RCP R59, R59 ;  /* 0x0000003b003b7308 */ /* 0x000f300000001000 */
[----:B------:R-:W5:Y:S01]  /*3ba0*/  MUFU.RCP R70, R70 ;  /* 0x0000004600467308 */ /* 0x000f620000001000 */
[----:B0-----:R-:W-:-:S02]  /*3bb0*/  FMUL.FTZ R64, R64, R71 ;  /* 0x0000004740407220 */ /* 0x001fc40000410000 */
[----:B-1----:R-:W-:Y:S02]  /*3bc0*/  FMUL.FTZ R61, R61, R62 ;  /* 0x0000003e3d3d7220 */ /* 0x002fe40000410000 */
[----:B--2---:R-:W-:Y:S01]  /*3bd0*/  FMUL.FTZ R10, R57, R60 ;  /* 0x0000003c390a7220 */ /* 0x004fe20000410000 */
[----:B------:R-:W-:Y:S01]  /*3be0*/  BAR.SYNC.DEFER_BLOCKING 0x0 ;  /* 0x0000000000007b1d */ /* 0x000fe20000010000 */
        /* <DEDUP_REMOVED lines=56> */
.L_x_4776:
[----:B------:R-:W-:Y:S05]  /*3f70*/  BSYNC B0 ;  /* 0x0000000000007941 */ /* 0x000fea0003800000 */
.L_x_4775:
[----:B------:R-:W-:Y:S01]  /*3f80*/  MOV R11, R61 ;  /* 0x0000003d000b7202 */ /* 0x000fe20000000f00 */
[----:B------:R-:W-:Y:S01]  /*3f90*/  IMAD R0, R44, c[0x0][0x218], RZ ;  /* 0x000086002c007a24 */ /* 0x000fe200078e02ff */
[----:B------:R-:W-:Y:S02]  /*3fa0*/  IADD3 R15, P1, R15, c[0x0][0x270], RZ ;  /* 0x00009c000f0f7a10 */ /* 0x000fe40007f3e0ff */
[-C--:B------:R-:W-:Y:S01]  /*3fb0*/  ISETP.GE.AND P4, PT, R28, R59.reuse, PT ;  /* 0x0000003b1c00720c */ /* 0x080fe20003f86270 */
[C---:B------:R-:W-:Y:S01]  /*3fc0*/  IMAD.WIDE.U32 R10, R45.reuse, c[0x0][0x218], R10 ;  /* 0x000086002d0a7a25 */ /* 0x040fe200078e000a */
[-C--:B------:R-:W-:Y:S02]  /*3fd0*/  ISETP.GE.AND P5, PT, R26, R59.reuse, PT ;  /* 0x0000003b1a00720c */ /* 0x080fe40003fa6270 */
[----:B------:R-:W-:Y:S01]  /*3fe0*/  ISETP.GE.AND P6, PT, R24, R59, PT ;  /* 0x0000003b1800720c */ /* 0x000fe20003fc6270 */
[----:B------:R-:W-:Y:S01]  /*3ff0*/  IMAD R13, R45, c[0x0][0x21c], R0 ;  /* 0x000087002d0d7a24 */ /* 0x000fe200078e0200 */
[----:B------:R-:W-:-:S02]  /*4000*/  IADD3 R0, P0, R8, R10, RZ ;  /* 0x0000000a08007210 */ /* 0x000fc40007f1e0ff */
[----:B------:R-:W-:Y:S02]  /*4010*/  IADD3.X R55, R55, c[0x0][0x274], RZ, P1, !PT ;  /* 0x00009d0037377a10 */ /* 0x000fe40000ffe4ff */
[----:B------:R-:W-:Y:S02]  /*4020*/  IADD3.X R9, R9, R13, R11, P0, !PT ;  /* 0x0000000d09097210 */ /* 0x000fe400007fe40b */
[----:B------:R-:W-:Y:S02]  /*4030*/  LEA R8, P2, R0, R15, 0x1 ;  /* 0x0000000f00087211 */ /* 0x000fe400078408ff */
[----:B------:R-:W-:Y:S02]  /*4040*/  ISETP.GE.AND P0, PT, R46, R59, PT ;  /* 0x0000003b2e00720c */ /* 0x000fe40003f06270 */
[----:B------:R-:W-:Y:S02]  /*4050*/  LEA.HI.X R9, R0, R55, R9, 0x1, P2 ;  /* 0x0000003700097211 */ /* 0x000fe400010f0c09 */
[----:B------:R-:W-:-:S02]  /*4060*/  ISETP.GE.AND P1, PT, R34, R59, PT ;  /* 0x0000003b2200720c */ /* 0x000fc40003f26270 */
[----:B------:R-:W-:Y:S01]  /*4070*/  IADD3 R33, R33, 0x1, RZ ;  /* 0x0000000121217810 */ /* 0x000fe20007ffe0ff */
        /* <DEDUP_REMOVED lines=18> */
.L_x_4777:
[----:B------:R-:W-:Y:S05]  /*41a0*/  EXIT ;  /* 0x000000000000794d */ /* 0x000fea0003800000 */
.L_x_4779:
        /* <DEDUP_REMOVED lines=13> */
.L_x_5451:


//--------------------- .text._Z25selective_scan_fwd_kernelI32Selective_Scan_fwd_kernel_traitsILi32ELi8ELi1ELb0ELb1ELb0ELb0EN3c104HalfEfEEv13SSMParamsBase --------------------------
	.section	.text._Z25selective_scan_fwd_kernelI32Selective_Scan_fwd_kernel_traitsILi32ELi8ELi1ELb0ELb1ELb0ELb0EN3c104HalfEfEEv13SSMParamsBase,"ax",@progbits
	.sectioninfo	@"SHI_REGISTERS=104"
	.align	128
        .global         _Z25selective_scan_fwd_kernelI32Selective_Scan_fwd_kernel_traitsILi32ELi8ELi1ELb0ELb1ELb0ELb0EN3c104HalfEfEEv13SSMParamsBase
        .type           _Z25selective_scan_fwd_kernelI32Selective_Scan_fwd_kernel_traitsILi32ELi8ELi1ELb0ELb1ELb0ELb0EN3c104HalfEfEEv13SSMParamsBase,@function
        .size           _Z25selective_scan_fwd_kernelI32Selective_Scan_fwd_kernel_traitsILi32ELi8ELi1ELb0ELb1ELb0ELb0EN3c104HalfEfEEv13SSMParamsBase,(.L_x_5452 - _Z25selective_scan_fwd_kernelI32Selective_Scan_fwd_kernel_traitsILi32ELi8ELi1ELb0ELb1ELb0ELb0EN3c104HalfEfEEv13SSMParamsBase)
        .other          _Z25selective_scan_fwd_kernelI32Selective_Scan_fwd_kernel_traitsILi32ELi8ELi1ELb0ELb1ELb0ELb0EN3c104HalfEfEEv13SSMParamsBase,@"STO_CUDA_ENTRY STV_DEFAULT"
_Z25selective_scan_fwd_kernelI32Selective_Scan_fwd_kernel_traitsILi32ELi8ELi1ELb0ELb1ELb0ELb0EN3c104HalfEfEEv13SSMParamsBase:
.text._Z25selective_scan_fwd_kernelI32Selective_Scan_fwd_kernel_traitsILi32ELi8ELi1ELb0ELb1ELb0ELb0EN3c104HalfEfEEv13SSMParamsBase:
        /* <DEDUP_REMOVED lines=41> */
[----:B------:R-:W-:Y:S01]  /*0290*/  IMAD.WIDE.U32 R6, R23, c[0x0][0x190], RZ ;  /* 0x0000640017067a25 */ /* 0x000fe200078e00ff */
[----:B------:R-:W-:Y:S01]  /*02a0*/  ISETP.GE.U32.AND P0, PT, R2, R9, PT ;  /* 0x000000090200720c */ /* 0x000fe20003f06070 */
[----:B------:R-:W1:Y:S01]  /*02b0*/  S2R R26, SR_LANEID ;  /* 0x00000000001a7919 */ /* 0x000e620000000000 */
[----:B------:R-:W-:Y:S01]  /*02c0*/  ISETP.NE.AND P1, PT, RZ, c[0x0][0x178], PT ;  /* 0x00005e00ff007a0c */ /* 0x000fe20003f25270 */
[----:B------:R-:W-:Y:S01]  /*02d0*/  IMAD R9, R21, c[0x0][0x1d8], RZ ;  /* 0x0000760015097a24 */ /* 0x000fe200078e02ff */
[----:B------:R-:W-:Y:S01]  /*02e0*/  MOV R45, RZ ;  /* 0x000000ff002d7202 */ /* 0x000fe20000000f00 */
[----:B------:R-:W-:-:S02]  /*02f0*/  IMAD R13, R23, c[0x0][0x194], R4 ;  /* 0x00006500170d7a24 */ /* 0x000fc400078e0204 */
[----:B------:R-:W-:-:S03]  /*0300*/  IMAD.WIDE.U32 R2, R0, c[0x0][0x1d8], RZ ;  /* 0x0000760000027a25 */ /* 0x000fc600078e00ff */
[----:B------:R-:W-:Y:S01]  /*0310*/  IADD3 R7, R7, R13, RZ ;  /* 0x0000000d07077210 */ /* 0x000fe20007ffe0ff */
[----:B------:R-:W-:Y:S02]  /*0320*/  IMAD R9, R0, c[0x0][0x1dc], R9 ;  /* 0x0000770000097a24 */ /* 0x000fe400078e0209 */
[----:B------:R-:W-:Y:S01]  /*0330*/  @P0 IADD3 R8, R8, 0x1, RZ ;  /* 0x0000000108080810 */ /* 0x000fe20007ffe0ff */
[----:B------:R-:W-:Y:S02]  /*0340*/  IMAD R11, R21, c[0x0][0x1e8], RZ ;  /* 0x00007a00150b7a24 */ /* 0x000fe400078e02ff */
[----:B------:R-:W-:Y:S02]  /*0350*/  IMAD.IADD R3, R3, 0x1, R9 ;  /* 0x0000000103037824 */ /* 0x000fe400078e0209 */
[----:B------:R-:W-:Y:S01]  /*0360*/  @!P2 IMAD.MOV R8, RZ, RZ, -R8 ;  /* 0x000000ffff08a224 */ /* 0x000fe200078e0a08 */
[----:B0-----:R-:W-:Y:S01]  /*0370*/  LOP3.LUT R24, R18, 0x1f, RZ, 0xc0, !PT ;  /* 0x0000001f12187812 */ /* 0x001fe200078ec0ff */
[----:B------:R-:W-:Y:S01]  /*0380*/  IMAD.WIDE.U32 R4, R0, c[0x0][0x1e8], RZ ;  /* 0x00007a0000047a25 */ /* 0x000fe200078e00ff */
[----:B------:R-:W-:-:S02]  /*0390*/  SHF.L.U32 R13, R18, 0x3, RZ ;  /* 0x00000003120d7819 */ /* 0x000fc400000006ff */
[----:B------:R-:W-:Y:S01]  /*03a0*/  @!P1 LOP3.LUT R8, RZ, c[0x0][0x178], RZ, 0x33, !PT ;  /* 0x00005e00ff089a12 */ /* 0x000fe200078e33ff */
[----:B------:R-:W-:Y:S01]  /*03b0*/  IMAD R11, R0, c[0x0][0x1ec], R11 ;  /* 0x00007b00000b7a24 */ /* 0x000fe200078e020b */
[----:B------:R-:W-:Y:S01]  /*03c0*/  LOP3.LUT R10, R24, 0xffffff00, R13, 0xf8, !PT ;  /* 0xffffff00180a7812 */ /* 0x000fe200078ef80d */
[----:B------:R-:W-:Y:S01]  /*03d0*/  IMAD R12, R96, c[0x0][0x1d0], RZ ;  /* 0x00007400600c7a24 */ /* 0x000fe200078e02ff */
[----:B------:R-:W-:Y:S01]  /*03e0*/  SHF.R.S32.HI R9, RZ, 0x1f, R8 ;  /* 0x0000001fff097819 */ /* 0x000fe20000011408 */
[----:B------:R-:W-:Y:S01]  /*03f0*/  IMAD.WIDE.U32 R2, R23, c[0x0][0x1d0], R2 ;  /* 0x0000740017027a25 */ /* 0x000fe200078e0002 */
[----:B------:R-:W-:Y:S02]  /*0400*/  IADD3 R5, R5, R11, RZ ;  /* 0x0000000b05057210 */ /* 0x000fe40007ffe0ff */
[----:B------:R-:W-:Y:S01]  /*0410*/  SHF.R.S32.HI R11, RZ, 0x1f, R10 ;  /* 0x0000001fff0b7819 */ /* 0x000fe2000001140a */
[----:B------:R-:W-:Y:S01]  /*0420*/  IMAD R17, R23, c[0x0][0x1d4], R12 ;  /* 0x0000750017117a24 */ /* 0x000fe200078e020c */
[----:B------:R-:W-:Y:S01]  /*0430*/  IADD3 R12, P0, R10, R2, RZ ;  /* 0x000000020a0c7210 */ /* 0x000fe20007f1e0ff */
[----:B------:R-:W-:Y:S01]  /*0440*/  IMAD R15, R9, c[0x0][0x1a8], RZ ;  /* 0x00006a00090f7a24 */ /* 0x000fe200078e02ff */
[----:B------:R-:W-:Y:S01]  /*0450*/  IADD3 R30, R13, 0x1, RZ ;  /* 0x000000010d1e7810 */ /* 0x000fe20007ffe0ff */
[----:B------:R-:W-:Y:S01]  /*0460*/  IMAD R14, R96, c[0x0][0x1e0], RZ ;  /* 0x00007800600e7a24 */ /* 0x000fe200078e02ff */
[----:B------:R-:W-:Y:S01]  /*0470*/  IADD3.X R9, R11, R3, R17, P0, !PT ;  /* 0x000000030b097210 */ /* 0x000fe200007fe411 */
[----:B------:R-:W-:Y:S01]  /*0480*/  IMAD.WIDE.U32 R4, R23, c[0x0][0x1e0], R4 ;  /* 0x0000780017047a25 */ /* 0x000fe200078e0004 */
[----:B------:R-:W-:-:S02]  /*0490*/  IADD3 R31, R13, 0x2, RZ ;  /* 0x000000020d1f7810 */ /* 0x000fc40007ffe0ff */
[C---:B------:R-:W-:Y:S01]  /*04a0*/  IADD3 R32, R13.reuse, 0x3, RZ ;  /* 0x000000030d207810 */ /* 0x040fe20007ffe0ff */
[----:B------:R-:W-:Y:S01]  /*04b0*/  IMAD.WIDE.U32 R2, R8, c[0x0][0x1a8], R6 ;  /* 0x00006a0008027a25 */ /* 0x000fe200078e0006 */
[----:B------:R-:W-:Y:S02]  /*04c0*/  IADD3 R65, P1, R10, R4, RZ ;  /* 0x000000040a417210 */ /* 0x000fe40007f3e0ff */
        /* <DEDUP_REMOVED lines=19> */
[----:B------:R-:W-:Y:S02]  /*0600*/  IADD3 R36, R13, 0x7, RZ ;  /* 0x000000070d247810 */ /* 0x000fe40007ffe0ff */
[----:B------:R-:W-:Y:S01]  /*0610*/  IADD3 R39, R7, R15, RZ ;  /* 0x0000000f07277210 */ /* 0x000fe20007ffe0ff */
[----:B------:R-:W-:Y:S01]  /*0620*/  IMAD R2, R2, c[0x0][0x174], RZ ;  /* 0x00005d0002027a24 */ /* 0x000fe200078e02ff */
[----:B------:R-:W-:Y:S01]  /*0630*/  LOP3.LUT R38, R10, 0x20, RZ, 0xfc, !PT ;  /* 0x000000200a267812 */ /* 0x000fe200078efcff */
[----:B------:R-:W-:Y:S01]  /*0640*/  IMAD R3, R0, c[0x0][0x184], R3 ;  /* 0x0000610000037a24 */ /* 0x000fe200078e0203 */
[----:B------:R-:W-:Y:S01]  /*0650*/  LOP3.LUT R40, R10, 0x40, RZ, 0xfc, !PT ;  /* 0x000000400a287812 */ /* 0x000fe200078efcff */
[----:B------:R-:W-:Y:S01]  /*0660*/  IMAD R28, R2, c[0x0][0x16c], RZ ;  /* 0x00005b00021c7a24 */ /* 0x000fe200078e02ff */
[C---:B------:R-:W-:Y:S01]  /*0670*/  LOP3.LUT R41, R10.reuse, 0x60, RZ, 0xfc, !PT ;  /* 0x000000600a297812 */ /* 0x040fe200078efcff */
[----:B------:R-:W-:Y:S01]  /*0680*/  IMAD.IADD R37, R9, 0x1, R3 ;  /* 0x0000000109257824 */ /* 0x000fe200078e0203 */
[----:B------:R-:W-:-:S02]  /*0690*/  LOP3.LUT R42, R10, 0x80, RZ, 0xfc, !PT ;  /* 0x000000800a2a7812 */ /* 0x000fc400078efcff */
[C---:B------:R-:W-:Y:S02]  /*06a0*/  LOP3.LUT R43, R10.reuse, 0xa0, RZ, 0xfc, !PT ;  /* 0x000000a00a2b7812 */ /* 0x040fe400078efcff */
[C---:B------:R-:W-:Y:S02]  /*06b0*/  LOP3.LUT R44, R10.reuse, 0xc0, RZ, 0xfc, !PT ;  /* 0x000000c00a2c7812 */ /* 0x040fe400078efcff */
[----:B-1----:R-:W-:Y:S02]  /*06c0*/  LOP3.LUT R25, R10, 0xe0, RZ, 0xfc, !PT ;  /* 0x000000e00a197812 */ /* 0x002fe400078efcff */
.L_x_4803:
[----:B------:R-:W-:Y:S01]  /*06d0*/  BAR.SYNC.DEFER_BLOCKING 0x0 ;  /* 0x0000000000007b1d */ /* 0x000fe20000010000 */
[----:B------:R-:W-:Y:S01]  /*06e0*/  IMAD.MOV.U32 R2, RZ, RZ, -0x100 ;  /* 0xffffff00ff027424 */ /* 0x000fe200078e00ff */
[----:B------:R-:W-:Y:S02]  /*06f0*/  PRMT R3, RZ, 0x7610, R3 ;  /* 0x00007610ff037816 */ /* 0x000fe40000000003 */
[----:B0-----:R-:W-:Y:S01]  /*0700*/  PRMT R13, RZ, 0x7610, R13 ;  /* 0x00007610ff0d7816 */ /* 0x001fe2000000000d */
        /* <DEDUP_REMOVED lines=26> */
[-C--:B------:R-:W-:Y:S02]  /*08b0*/  LEA.HI.SX32 R47, R47, R26.reuse, 0x1b ;  /* 0x0000001a2f2f7211 */ /* 0x080fe400078fdaff */
[----:B------:R-:W-:Y:S02]  /*08c0*/  LEA.HI.SX32 R46, R51, R26, 0x1b ;  /* 0x0000001a332e7211 */ /* 0x000fe400078fdaff */
[----:B------:R-:W-:Y:S01]  /*08d0*/  SHF.L.U32 R48, R48, 0x1, RZ ;  /* 0x0000000130307819 */ /* 0x000fe200000006ff */
[----:B------:R-:W-:Y:S01]  /*08e0*/  IMAD.SHL.U32 R47, R47, 0x2, RZ ;  /* 0x000000022f2f7824 */ /* 0x000fe200078e00ff */
[----:B------:R-:W-:-:S02]  /*08f0*/  SHF.L.U32 R46, R46, 0x1, RZ ;  /* 0x000000012e2e7819 */ /* 0x000fc400000006ff */
[C---:B------:R-:W-:Y:S02]  /*0900*/  IADD3 R51, R26.reuse, 0x60, RZ ;  /* 0x000000601a337810 */ /* 0x040fe40007ffe0ff */
[C---:B------:R-:W-:Y:S02]  /*0910*/  IADD3 R53, R26.reuse, 0x80, RZ ;  /* 0x000000801a357810 */ /* 0x040fe40007ffe0ff */
[C---:B------:R-:W-:Y:S02]  /*0920*/  IADD3 R55, R26.reuse, 0xa0, RZ ;  /* 0x000000a01a377810 */ /* 0x040fe40007ffe0ff */
[-C--:B------:R-:W-:Y:S02]  /*0930*/  LEA.HI.SX32 R51, R51, R26.reuse, 0x1b ;  /* 0x0000001a33337211 */ /* 0x080fe400078fdaff */
[C---:B------:R-:W-:Y:S02]  /*0940*/  IADD3 R57, R26.reuse, 0xc0, RZ ;  /* 0x000000c01a397810 */ /* 0x040fe40007ffe0ff */
[----:B------:R-:W-:Y:S01]  /*0950*/  LEA.HI.SX32 R50, R53, R26, 0x1b ;  /* 0x0000001a35327211 */ /* 0x000fe200078fdaff */
[----:B------:R-:W-:Y:S01]  /*0960*/  IMAD.SHL.U32 R51, R51, 0x2, RZ ;  /* 0x0000000233337824 */ /* 0x000fe200078e00ff */
[----:B------:R-:W-:-:S02]  /*0970*/  IADD3 R59, R26, 0xe0, RZ ;  /* 0x000000e01a3b7810 */ /* 0x000fc40007ffe0ff */
        /* <DEDUP_REMOVED lines=8> */
[----:B------:R-:W-:Y:S02]  /*0a00*/  PRMT R57, RZ, 0x7610, R57 ;  /* 0x00007610ff397816 */ /* 0x000fe40000000039 */
        /* <DEDUP_REMOVED lines=11> */
[----:B------:R-:W-:Y:S01]  /*0ac0*/  PRMT R63, RZ, 0x7610, R63 ;  /* 0x00007610ff3f7816 */ /* 0x000fe2000000003f */
[----:B--2---:R0:W-:Y:S04]  /*0ad0*/  STS.U16 [R48], R3 ;  /* 0x0000000330007388 */ /* 0x0041e80000000400 */
[----:B---3--:R1:W-:Y:S04]  /*0ae0*/  STS.U16 [R47+0x40], R2 ;  /* 0x000040022f007388 */ /* 0x0083e80000000400 */
[----:B----4-:R2:W-:Y:S01]  /*0af0*/  STS.U16 [R46+0x80], R13 ;  /* 0x0000800d2e007388 */ /* 0x0105e20000000400 */
[----:B0-----:R-:W-:Y:S01]  /*0b00*/  MOV R3, R65 ;  /* 0x0000004100037202 */ /* 0x001fe20000000f00 */
[----:B-1----:R-:W-:-:S02]  /*0b10*/  IMAD.MOV.U32 R2, RZ, RZ, R16 ;  /* 0x000000ffff027224 */ /* 0x002fc400078e0010 */
        /* <DEDUP_REMOVED lines=62> */
[--C-:B------:R-:W-:Y:S02]  /*0f00*/  FADD.FTZ R61, R65, R22.reuse ;  /* 0x00000016413d7221 */ /* 0x100fe40000010000 */
[----:B------:R-:W-:Y:S01]  /*0f10*/  FSETP.GTU.FTZ.AND P6, PT, R58, 20, PT ;  /* 0x41a000003a00780b */ /* 0x000fe20003fdc000 */
[--C-:B------:R-:W-:Y:S01]  /*0f20*/  FADD.FTZ R57, R73, R22.reuse ;  /* 0x0000001649397221 */ /* 0x100fe20000010000 */
[----:B------:R-:W-:Y:S01]  /*0f30*/  HADD2.F32 R67, -RZ, R67.H0_H0 ;  /* 0x20000043ff437230 */ /* 0x000fe20000004100 */
[----:B------:R-:W-:Y:S01]  /*0f40*/  FADD.FTZ R56, R75, R22 ;  /* 0x000000164b387221 */ /* 0x000fe20000010000 */
[----:B------:R-:W-:-:S02]  /*0f50*/  FSETP.GTU.FTZ.AND P5, PT, R61, 20, PT ;  /* 0x41a000003d00780b */ /* 0x000fc40003fbc000 */
        /* <DEDUP_REMOVED lines=35> */
.L_x_4781:
[----:B------:R-:W-:Y:S05]  /*1190*/  BSYNC B0 ;  /* 0x0000000000007941 */ /* 0x000fea0003800000 */
.L_x_4780:
        /* <DEDUP_REMOVED lines=42> */
.L_x_4783:
[----:B------:R-:W-:Y:S05]  /*1440*/  BSYNC B0 ;  /* 0x0000000000007941 */ /* 0x000fea0003800000 */
.L_x_4782:
        /* <DEDUP_REMOVED lines=33> */
.L_x_4785:
[----:B------:R-:W-:Y:S05]  /*1660*/  BSYNC B0 ;  /* 0x0000000000007941 */ /* 0x000fea0003800000 */
.L_x_4784:
        /* <DEDUP_REMOVED lines=33> */
.L_x_4787:
[----:B------:R-:W-:Y:S05]  /*1880*/  BSYNC B0 ;  /* 0x0000000000007941 */ /* 0x000fea0003800000 */
.L_x_4786:
        /* <DEDUP_REMOVED lines=33> */
.L_x_4789:
[----:B------:R-:W-:Y:S05]  /*1aa0*/  BSYNC B0 ;  /* 0x0000000000007941 */ /* 0x000fea0003800000 */
.L_x_4788:
        /* <DEDUP_REMOVED lines=33> */
.L_x_4791:
[----:B------:R-:W-:Y:S05]  /*1cc0*/  BSYNC B0 ;  /* 0x0000000000007941 */ /* 0x000fea0003800000 */
.L_x_4790:
        /* <DEDUP_REMOVED lines=33> */
.L_x_4793:
[----:B------:R-:W-:Y:S05]  /*1ee0*/  BSYNC B0 ;  /* 0x0000000000007941 */ /* 0x000fea0003800000 */
.L_x_4792:
        /* <DEDUP_REMOVED lines=33> */
.L_x_4795:
[----:B------:R-:W-:Y:S05]  /*2100*/  BSYNC B0 ;  /* 0x0000000000007941 */ /* 0x000fea0003800000 */
.L_x_4794:
        /* <DEDUP_REMOVED lines=29> */
[----:B------:R-:W-:-:S05]  /*22e0*/  IMAD.MOV.U32 R81, RZ, RZ, RZ ;  /* 0x000000ffff517224 */ /* 0x000fca00078e00ff */
.L_x_4799:
[----:B------:R-:W-:Y:S01]  /*22f0*/  SHF.R.S32.HI R84, RZ, 0x1f, R81 ;  /* 0x0000001fff547819 */ /* 0x000fe20000011451 */
[----:B------:R-:W-:Y:S01]  /*2300*/  IMAD.MOV.U32 R14, RZ, RZ, R8 ;  /* 0x000000ffff0e7224 */ /* 0x000fe200078e0008 */
[----:B0-----:R-:W-:-:S02]  /*2310*/  MOV R12, 0xffffff00 ;  /* 0xffffff00000c7802 */ /* 0x001fc40000000f00 */
[----:B------:R-:W-:Y:S01]  /*2320*/  MOV R15, R37 ;  /* 0x00000025000f7202 */ /* 0x000fe20000000f00 */
[C---:B------:R-:W-:Y:S02]  /*2330*/  IMAD R18, R84.reuse, c[0x0][0x1a0], RZ ;  /* 0x0000680054127a24 */ /* 0x040fe400078e02ff */
[----:B------:R-:W-:Y:S02]  /*2340*/  IMAD R49, R45, R12, c[0x0][0x168] ;  /* 0x00005a002d317624 */ /* 0x000fe400078e020c */
[----:B------:R-:W-:Y:S02]  /*2350*/  IMAD R16, R84, c[0x0][0x188], RZ ;  /* 0x0000620054107a24 */ /* 0x000fe400078e02ff */
[C---:B------:R-:W-:Y:S01]  /*2360*/  IMAD.WIDE.U32 R12, R81.reuse, c[0x0][0x1a0], R10 ;  /* 0x00006800510c7a25 */ /* 0x040fe200078e000a */
[-C--:B------:R-:W-:Y:S02]  /*2370*/  ISETP.GE.AND P4, PT, R10, R49.reuse, PT ;  /* 0x000000310a00720c */ /* 0x080fe40003f86270 */
[-C--:B------:R-:W-:Y:S01]  /*2380*/  ISETP.GE.AND P5, PT, R38, R49.reuse, PT ;  /* 0x000000312600720c */ /* 0x080fe20003fa6270 */
[----:B------:R-:W-:Y:S01]  /*2390*/  IMAD R19, R81, c[0x0][0x1a4], R18 ;  /* 0x0000690051137a24 */ /* 0x000fe200078e0212 */
[----:B------:R-:W-:Y:S01]  /*23a0*/  ISETP.GE.AND P3, PT, R41, R49, PT ;  /* 0x000000312900720c */ /* 0x000fe20003f66270 */
[----:B------:R-:W-:-:S04]  /*23b0*/  IMAD.WIDE.U32 R14, R81, c[0x0][0x188], R14 ;  /* 0x00006200510e7a25 */ /* 0x000fc800078e000e */
[----:B------:R-:W-:Y:S01]  /*23c0*/  IMAD R17, R81, c[0x0][0x18c], R16 ;  /* 0x0000630051117a24 */ /* 0x000fe200078e0210 */
[----:B------:R-:W-:Y:S01]  /*23d0*/  LEA R16, P2, R12, R29, 0x1 ;  /* 0x0000001d0c107211 */ /* 0x000fe200078408ff */
[----:B------:R-:W-:Y:S01]  /*23e0*/  IMAD.IADD R13, R13, 0x1, R19 ;  /* 0x000000010d0d7824 */ /* 0x000fe200078e0213 */
[----:B------:R-:W-:Y:S02]  /*23f0*/  LEA R18, P1, R14, c[0x0][0x220], 0x2 ;  /* 0x000088000e127a11 */ /* 0x000fe400078210ff */
[----:B------:R-:W-:Y:S02]  /*2400*/  IADD3 R15, R15, R17, RZ ;  /* 0x000000110f0f7210 */ /* 0x000fe40007ffe0ff */
[--C-:B------:R-:W-:Y:S02]  /*2410*/  LEA.HI.X R17, R12, R27, R13.reuse, 0x1, P2 ;  /* 0x0000001b0c117211 */ /* 0x100fe400010f0c0d */
[----:B------:R-:W-:Y:S02]  /*2420*/  PRMT R13, RZ, 0x7610, R13 ;  /* 0x00007610ff0d7816 */ /* 0x000fe4000000000d */
[----:B------:R-:W-:-:S02]  /*2430*/  PRMT R12, RZ, 0x7610, R12 ;  /* 0x00007610ff0c7816 */ /* 0x000fc4000000000c */
[--C-:B------:R-:W-:Y:S02]  /*2440*/  LEA.HI.X R19, R14, c[0x0][0x224], R15.reuse, 0x2, P1 ;  /* 0x000089000e137a11 */ /* 0x100fe400008f140f */
[-C--:B------:R-:W-:Y:S01]  /*2450*/  ISETP.GE.AND P1, PT, R40, R49.reuse, PT ;  /* 0x000000312800720c */ /* 0x080fe20003f26270 */
[----:B------:R0:W2:Y:S01]  /*2460*/  @!P4 LDG.E.U16 R13, [R16.64] ;  /* 0x00000004100dc981 */ /* 0x0000a2000c1e1500 */
[-C--:B------:R-:W-:Y:S02]  /*2470*/  ISETP.GE.AND P2, PT, R42, R49.reuse, PT ;  /* 0x000000312a00720c */ /* 0x080fe40003f46270 */
[-C--:B------:R-:W-:Y:S01]  /*2480*/  ISETP.GE.AND P4, PT, R43, R49.reuse, PT ;  /* 0x000000312b00720c */ /* 0x080fe20003f86270 */
[----:B------:R0:W3:Y:S01]  /*2490*/  @!P5 LDG.E.U16 R12, [R16.64+0x40] ;  /* 0x00004004100cd981 */ /* 0x0000e2000c1e1500 */
[-C--:B------:R-:W-:Y:S02]  /*24a0*/  ISETP.GE.AND P5, PT, R44, R49.reuse, PT ;  /* 0x000000312c00720c */ /* 0x080fe40003fa6270 */
[----:B------:R-:W-:Y:S01]  /*24b0*/  ISETP.GE.AND P6, PT, R25, R49, PT ;  /* 0x000000311900720c */ /* 0x000fe20003fc6270 */
[----:B------:R-:W4:Y:S01]  /*24c0*/  LDG.E R18, [R18.64] ;  /* 0x0000000412127981 */ /* 0x000f22000c1e1900 */
[----:B------:R-:W-:-:S02]  /*24d0*/  PRMT R15, RZ, 0x7610, R15 ;  /* 0x00007610ff0f7816 */ /* 0x000fc4000000000f */
[----:B------:R-:W-:Y:S02]  /*24e0*/  PRMT R14, RZ, 0x7610, R14 ;  /* 0x00007610ff0e7816 */ /* 0x000fe4000000000e */
        /* <DEDUP_REMOVED lines=9> */
[----:B------:R0:W4:Y:S02]  /*2580*/  @!P6 LDG.E.U16 R87, [R16.64+0x1c0] ;  /* 0x0001c0041057e981 */ /* 0x000124000c1e1500 */
[----:B0-----:R-:W-:Y:S01]  /*2590*/  IMAD R16, R84, c[0x0][0x1c0], RZ ;  /* 0x0000700054107a24 */ /* 0x001fe200078e02ff */
[----:B------:R-:W-:-:S02]  /*25a0*/  ISETP.GE.U32.AND P2, PT, R31, R49, PT ;  /* 0x000000311f00720c */ /* 0x000fc40003f46070 */
[-C--:B------:R-:W-:Y:S02]  /*25b0*/  ISETP.GE.U32.AND P3, PT, R32, R49.reuse, PT ;  /* 0x000000312000720c */ /* 0x080fe40003f66070 */
[-C--:B------:R-:W-:Y:S02]  /*25c0*/  ISETP.GE.U32.AND P4, PT, R33, R49.reuse, PT ;  /* 0x000000312100720c */ /* 0x080fe40003f86070 */
[----:B------:R-:W-:Y:S02]  /*25d0*/  ISETP.GE.U32.AND P5, PT, R34, R49, PT ;  /* 0x000000312200720c */ /* 0x000fe40003fa6070 */
[----:B------:R-:W-:Y:S01]  /*25e0*/  SHF.L.U32 R101, R81, 0x3, RZ ;  /* 0x0000000351657819 */ /* 0x000fe200000006ff */
[----:B--2---:R0:W-:Y:S04]  /*25f0*/  STS.U16 [R48], R13 ;  /* 0x0000000d30007388 */ /* 0x0041e80000000400 */
[----:B---3--:R1:W-:Y:S01]  /*2600*/  STS.U16 [R47+0x40], R12 ;  /* 0x0000400c2f007388 */ /* 0x0083e20000000400 */
[----:B0-----:R-:W-:Y:S01]  /*2610*/  MOV R13, R39 ;  /* 0x00000027000d7202 */ /* 0x001fe20000000f00 */
[----:B-1----:R-:W-:-:S02]  /*2620*/  IMAD.MOV.U32 R12, RZ, RZ, R6 ;  /* 0x000000ffff0c7224 */ /* 0x002fc400078e0006 */
[----:B----4-:R0:W-:Y:S02]  /*2630*/  STS.U16 [R46+0x80], R15 ;  /* 0x0000800f2e007388 */ /* 0x0101e40000000400 */
[C---:B------:R-:W-:Y:S02]  /*2640*/  IMAD.WIDE.U32 R12, R81.reuse, c[0x0][0x1c0], R12 ;  /* 0x00007000510c7a25 */ /* 0x040fe400078e000c */
[----:B------:R1:W-:Y:S04]  /*2650*/  STS.U16 [R51+0xc0], R14 ;  /* 0x0000c00e33007388 */ /* 0x0003e80000000400 */
[----:B------:R-:W-:Y:S01]  /*2660*/  STS.U16 [R50+0x100], R83 ;  /* 0x0001005332007388 */ /* 0x000fe20000000400 */
[----:B0-----:R-:W-:-:S03]  /*2670*/  IMAD R15, R81, c[0x0][0x1c4], R16 ;  /* 0x00007100510f7a24 */ /* 0x001fc600078e0210 */
[----:B------:R0:W-:Y:S04]  /*2680*/  STS.U16 [R53+0x140], R80 ;  /* 0x0001405035007388 */ /* 0x0001e80000000400 */
[----:B------:R2:W-:Y:S01]  /*2690*/  STS.U16 [R52+0x180], R85 ;  /* 0x0001805534007388 */ /* 0x0005e20000000400 */
[----:B------:R-:W-:-:S03]  /*26a0*/  IMAD.IADD R13, R13, 0x1, R15 ;  /* 0x000000010d0d7824 */ /* 0x000fc600078e020f */
[----:B------:R3:W-:Y:S01]  /*26b0*/  STS.U16 [R54+0x1c0], R87 ;  /* 0x0001c05736007388 */ /* 0x0007e20000000400 */
[----:B------:R-:W-:-:S06]  /*26c0*/  NOP ;  /* 0x0000000000007918 */ /* 0x000fcc0000000000 */
[----:B------:R-:W4:Y:S01]  /*26d0*/  LDS.U16 R17, [R55] ;  /* 0x0000000037117984 */ /* 0x000f220000000400 */
[----:B-1----:R-:W-:-:S03]  /*26e0*/  LEA R14, P1, R12, c[0x0][0x230], 0x2 ;  /* 0x00008c000c0e7a11 */ /* 0x002fc600078210ff */
[----:B------:R-:W1:Y:S01]  /*26f0*/  LDS.U16 R16, [R55+0x2] ;  /* 0x0000020037107984 */ /* 0x000e620000000400 */
[----:B------:R-:W-:-:S03]  /*2700*/  LEA.HI.X R15, R12, c[0x0][0x234], R13, 0x2, P1 ;  /* 0x00008d000c0f7a11 */ /* 0x000fc600008f140d */
[----:B------:R-:W1:Y:S01]  /*2710*/  LDS.U16 R13, [R55+0x4] ;  /* 0x00000400370d7984 */ /* 0x000e620000000400 */
[----:B------:R-:W-:-:S03]  /*2720*/  FMUL.FTZ R82, R18, 1.4426950216293334961 ;  /* 0x3fb8aa3b12527820 */ /* 0x000fc60000410000 */
[----:B------:R-:W1:Y:S04]  /*2730*/  LDS.U16 R12, [R55+0x6] ;  /* 0x00000600370c7984 */ /* 0x000e680000000400 */
[----:B------:R-:W1:Y:S04]  /*2740*/  S2R R18, SR_TID.X ;  /* 0x0000000000127919 */ /* 0x000e680000002100 */
[----:B------:R-:W1:Y:S04]  /*2750*/  LDS.U16 R91, [R55+0x8] ;  /* 0x00000800375b7984 */ /* 0x000e680000000400 */
[----:B------:R-:W4:Y:S04]  /*2760*/  LDS.U16 R90, [R55+0xa] ;  /* 0x00000a00375a7984 */ /* 0x000f280000000400 */
[----:B------:R2:W5:Y:S01]  /*2770*/  LDG.E R19, [R14.64] ;  /* 0x000000040e137981 */ /* 0x000562000c1e1900 */
[----:B------:R-:W-:-:S02]  /*2780*/  FMUL.FTZ R84, R82, R62 ;  /* 0x0000003e52547220 */ /* 0x000fc40000410000 */
[C---:B0-----:R-:W-:Y:S01]  /*2790*/  FMUL.FTZ R80, R82.reuse, R61 ;  /* 0x0000003d52507220 */ /* 0x041fe20000410000 */
[----:B--2---:R-:W0:Y:S04]  /*27a0*/  LDS.U16 R15, [R55+0xc] ;  /* 0x00000c00370f7984 */ /* 0x004e280000000400 */
[----:B------:R-:W2:Y:S01]  /*27b0*/  LDS.U16 R14, [R55+0xe] ;  /* 0x00000e00370e7984 */ /* 0x000ea20000000400 */
[----:B------:R3:W1:Y:S01]  /*27c0*/  MUFU.EX2 R83, R84 ;  /* 0x0000005400537308 */ /* 0x0006620000000800 */
[----:B------:R-:W-:-:S07]  /*27d0*/  FMUL.FTZ R85, R82, R60 ;  /* 0x0000003c52557220 */ /* 0x000fce0000410000 */
[----:B------:R1:W0:Y:S01]  /*27e0*/  MUFU.EX2 R86, R80 ;  /* 0x0000005000567308 */ /* 0x0002220000000800 */
[----:B---3--:R-:W-:-:S07]  /*27f0*/  FMUL.FTZ R84, R82, R59 ;  /* 0x0000003b52547220 */ /* 0x008fce0000410000 */
[----:B------:R3:W0:Y:S01]  /*2800*/  MUFU.EX2 R87, R85 ;  /* 0x0000005500577308 */ /* 0x0006220000000800 */
[----:B-1----:R-:W-:Y:S01]  /*2810*/  SHF.L.U32 R80, R18, 0x3, RZ ;  /* 0x0000000312507819 */ /* 0x002fe200000006ff */
[----:B------:R-:W-:-:S03]  /*2820*/  FMUL.FTZ R88, R82, R58 ;  /* 0x0000003a52587220 */ /* 0x000fc60000410000 */
[-C--:B------:R-:W-:Y:S01]  /*2830*/  ISETP.GE.U32.AND P6, PT, R80, R49.reuse, PT ;  /* 0x000000315000720c */ /* 0x080fe20003fc6070 */
[----:B----4-:R-:W-:Y:S02]  /*2840*/  HADD2.F32 R80, -RZ, R17.H0_H0 ;  /* 0x20000011ff507230 */ /* 0x010fe40000004100 */
[----:B------:R-:W-:Y:S01]  /*2850*/  HADD2.F32 R17, -RZ, R16.H0_H0 ;  /* 0x20000010ff117230 */ /* 0x000fe20000004100 */
[----:B------:R-:W-:Y:S01]  /*2860*/  ISETP.GE.U32.AND P1, PT, R30, R49, PT ;  /* 0x000000311e00720c */ /* 0x000fe20003f26070 */
[----:B------:R-:W1:Y:S01]  /*2870*/  MUFU.EX2 R84, R84 ;  /* 0x0000005400547308 */ /* 0x000e620000000800 */
[C---:B---3--:R-:W-:Y:S01]  /*2880*/  FMUL.FTZ R85, R82.reuse, R57 ;  /* 0x0000003952557220 */ /* 0x048fe20000410000 */
[----:B------:R-:W-:Y:S01]  /*2890*/  HADD2.F32 R13, -RZ, R13.H0_H0 ;  /* 0x2000000dff0d7230 */ /* 0x000fe20000004100 */
[----:B------:R-:W-:Y:S01]  /*28a0*/  FMUL.FTZ R92, R82, R56 ;  /* 0x00000038525c7220 */ /* 0x000fe20000410000 */
[----:B------:R-:W-:Y:S01]  /*28b0*/  FSEL R83, R83, 1, !P6 ;  /* 0x3f80000053537808 */ /* 0x000fe20007000000 */
[----:B------:R-:W-:-:S02]  /*28c0*/  FMUL.FTZ R17, R76, R17 ;  /* 0x000000114c117220 */ /* 0x000fc40000410000 */
[----:B------:R-:W-:Y:S01]  /*28d0*/  FMUL.FTZ R16, R82, R63 ;  /* 0x0000003f52107220 */ /* 0x000fe20000410000 */
[----:B0-----:R-:W-:Y:S01]  /*28e0*/  FSEL R82, R86, 1, !P1 ;  /* 0x3f80000056527808 */ /* 0x001fe20004800000 */
[----:B------:R-:W-:Y:S01]  /*28f0*/  FMUL.FTZ R80, R75, R80 ;  /* 0x000000504b507220 */ /* 0x000fe20000410000 */
[----:B------:R-:W0:Y:S01]  /*2900*/  MUFU.EX2 R88, R88 ;  /* 0x0000005800587308 */ /* 0x000e220000000800 */
[----:B------:R-:W-:Y:S01]  /*2910*/  HADD2.F32 R12, -RZ, R12.H0_H0 ;  /* 0x2000000cff0c7230 */ /* 0x000fe20000004100 */
[----:B------:R-:W-:Y:S01]  /*2920*/  FSEL R86, R87, 1, !P2 ;  /* 0x3f80000057567808 */ /* 0x000fe20005000000 */
[----:B------:R-:W-:Y:S01]  /*2930*/  FMUL.FTZ R13, R74, R13 ;  /* 0x0000000d4a0d7220 */ /* 0x000fe20000410000 */
[----:B------:R-:W-:-:S04]  /*2940*/  FSEL R80, R80, RZ, !P6 ;  /* 0x000000ff50507208 */ /* 0x000fc80007000000 */
[----:B------:R3:W4:Y:S01]  /*2950*/  MUFU.EX2 R89, R85 ;  /* 0x0000005500597308 */ /* 0x0007220000000800 */
[----:B------:R-:W-:Y:S01]  /*2960*/  FMUL.FTZ R12, R77, R12 ;  /* 0x0000000c4d0c7220 */ /* 0x000fe20000410000 */
[----:B---3--:R-:W-:Y:S01]  /*2970*/  FSEL R85, R17, RZ, !P1 ;  /* 0x000000ff11557208 */ /* 0x008fe20004800000 */
[----:B------:R-:W-:-:S05]  /*2980*/  FMUL.FTZ R17, R83, R82 ;  /* 0x0000005253117220 */ /* 0x000fca0000410000 */
[----:B------:R3:W-:Y:S01]  /*2990*/  MUFU.EX2 R94, R16 ;  /* 0x00000010005e7308 */ /* 0x0007e20000000800 */
[----:B------:R-:W-:Y:S02]  /*29a0*/  FMUL.FTZ R98, R86, R17 ;  /* 0x0000001156627220 */ /* 0x000fe40000410000 */
[----:B------:R-:W-:-:S05]  /*29b0*/  FFMA.FTZ R17, R80, R82, R85 ;  /* 0x0000005250117223 */ /* 0x000fca0000010055 */
[----:B------:R-:W4:Y:S01]  /*29c0*/  MUFU.EX2 R92, R92 ;  /* 0x0000005c005c7308 */ /* 0x000f220000000800 */
[----:B---3--:R-:W-:Y:S01]  /*29d0*/  HADD2.F32 R16, -RZ, R91.H0_H0 ;  /* 0x2000005bff107230 */ /* 0x008fe20000004100 */
[----:B------:R-:W-:Y:S01]  /*29e0*/  FSEL R91, R13, RZ, !P2 ;  /* 0x000000ff0d5b7208 */ /* 0x000fe20005000000 */
[----:B------:R-:W-:Y:S01]  /*29f0*/  HADD2.F32 R13, -RZ, R90.H0_H0 ;  /* 0x2000005aff0d7230 */ /* 0x000fe20000004100 */
[----:B-1----:R-:W-:Y:S02]  /*2a00*/  FSEL R87, R84, 1, !P3 ;  /* 0x3f80000054577808 */ /* 0x002fe40005800000 */
[----:B------:R-:W-:Y:S01]  /*2a10*/  FMUL.FTZ R16, R73, R16 ;  /* 0x0000001049107220 */ /* 0x000fe20000410000 */
[----:B------:R-:W-:Y:S01]  /*2a20*/  FSEL R90, R12, RZ, !P3 ;  /* 0x000000ff0c5a7208 */ /* 0x000fe20005800000 */
[----:B------:R-:W-:Y:S01]  /*2a30*/  FFMA.FTZ R17, R86, R17, R91 ;  /* 0x0000001156117223 */ /* 0x000fe2000001005b */
[----:B------:R-:W-:Y:S01]  /*2a40*/  HADD2.F32 R15, -RZ, R15.H0_H0 ;  /* 0x2000000fff0f7230 */ /* 0x000fe20000004100 */
[----:B------:R-:W-:Y:S01]  /*2a50*/  FMUL.FTZ R13, R78, R13 ;  /* 0x0000000d4e0d7220 */ /* 0x000fe20000410000 */
[----:B0-----:R-:W-:Y:S01]  /*2a60*/  FSEL R88, R88, 1, !P4 ;  /* 0x3f80000058587808 */ /* 0x001fe20006000000 */
[C---:B------:R-:W-:Y:S01]  /*2a70*/  FFMA.FTZ R17, R87.reuse, R17, R90 ;  /* 0x0000001157117223 */ /* 0x040fe2000001005a */
[----:B------:R-:W-:Y:S01]  /*2a80*/  FSEL R93, R16, RZ, !P4 ;  /* 0x000000ff105d7208 */ /* 0x000fe20006000000 */
[----:B------:R-:W-:Y:S01]  /*2a90*/  FMUL.FTZ R97, R87, R98 ;  /* 0x0000006257617220 */ /* 0x000fe20000410000 */
[----:B--2---:R-:W-:Y:S01]  /*2aa0*/  HADD2.F32 R14, -RZ, R14.H0_H0 ;  /* 0x2000000eff0e7230 */ /* 0x004fe20000004100 */
[----:B------:R-:W-:Y:S01]  /*2ab0*/  ISETP.GE.U32.AND P6, PT, R35, R49, PT ;  /* 0x000000312300720c */ /* 0x000fe20003fc6070 */
[----:B------:R-:W-:Y:S01]  /*2ac0*/  FMUL.FTZ R15, R72, R15 ;  /* 0x0000000f480f7220 */ /* 0x000fe20000410000 */
[----:B----4-:R-:W-:Y:S01]  /*2ad0*/  FSEL R84, R89, 1, !P5 ;  /* 0x3f80000059547808 */ /* 0x010fe20006800000 */
[C---:B------:R-:W-:Y:S01]  /*2ae0*/  FFMA.FTZ R17, R88.reuse, R17, R93 ;  /* 0x0000001158117223 */ /* 0x040fe2000001005d */
[----:B------:R-:W-:Y:S01]  /*2af0*/  FSEL R95, R13, RZ, !P5 ;  /* 0x000000ff0d5f7208 */ /* 0x000fe20006800000 */
[----:B------:R-:W-:Y:S01]  /*2b00*/  FMUL.FTZ R97, R88, R97 ;  /* 0x0000006158617220 */ /* 0x000fe20000410000 */
[----:B------:R-:W-:Y:S01]  /*2b10*/  FSEL R89, R92, 1, !P6 ;  /* 0x3f8000005c597808 */ /* 0x000fe20007000000 */
[----:B------:R-:W-:Y:S01]  /*2b20*/  FMUL.FTZ R14, R79, R14 ;  /* 0x0000000e4f0e7220 */ /* 0x000fe20000410000 */
[----:B------:R-:W-:Y:S01]  /*2b30*/  ISETP.GE.U32.AND P1, PT, R36, R49, PT ;  /* 0x000000312400720c */ /* 0x000fe20003f26070 */
[C---:B------:R-:W-:Y:S01]  /*2b40*/  FFMA.FTZ R17, R84.reuse, R17, R95 ;  /* 0x0000001154117223 */ /* 0x040fe2000001005f */
[----:B------:R-:W-:Y:S01]  /*2b50*/  FSEL R92, R15, RZ, !P6 ;  /* 0x000000ff0f5c7208 */ /* 0x000fe20007000000 */
[----:B------:R-:W-:Y:S01]  /*2b60*/  FMUL.FTZ R12, R84, R97 ;  /* 0x00000061540c7220 */ /* 0x000fe20000410000 */
[----:B------:R-:W-:-:S02]  /*2b70*/  FSEL R94, R94, 1, !P1 ;  /* 0x3f8000005e5e7808 */ /* 0x000fc40004800000 */
        /* <DEDUP_REMOVED lines=46> */
[----:B------:R-:W-:Y:S01]  /*2e60*/  BSSY B0, `(.L_x_4797) ;  /* 0x0000013000007945 */ /* 0x000fe20003800000 */
[C---:B------:R-:W-:Y:S02]  /*2e70*/  FFMA.FTZ R17, R16.reuse, R15, R17 ;  /* 0x0000000f10117223 */ /* 0x040fe40000010011 */
[----:B------:R-:W-:-:S06]  /*2e80*/  FMUL.FTZ R16, R16, R14 ;  /* 0x0000000e10107220 */ /* 0x000fcc0000410000 */
[----:B--2---:R-:W-:Y:S01]  /*2e90*/  @P1 FFMA.FTZ R100, R99, R98, R100 ;  /* 0x0000006263641223 */ /* 0x004fe20000010064 */
[----:B------:R-:W-:-:S03]  /*2ea0*/  ISETP.NE.AND P1, PT, R18, RZ, PT ;  /* 0x000000ff1200720c */ /* 0x000fc60003f25270 */
[----:B------:R-:W-:-:S04]  /*2eb0*/  FFMA.FTZ R80, R83, R100, R80 ;  /* 0x0000006453507223 */ /* 0x000fc80000010050 */
[----:B------:R-:W-:-:S04]  /*2ec0*/  FFMA.FTZ R82, R82, R80, R85 ;  /* 0x0000005052527223 */ /* 0x000fc80000010055 */
[----:B------:R-:W-:-:S04]  /*2ed0*/  FFMA.FTZ R86, R86, R82, R91 ;  /* 0x0000005256567223 */ /* 0x000fc8000001005b */
[----:B------:R-:W-:-:S04]  /*2ee0*/  FFMA.FTZ R90, R87, R86, R90 ;  /* 0x00000056575a7223 */ /* 0x000fc8000001005a */
[----:B------:R-:W-:Y:S01]  /*2ef0*/  FFMA.FTZ R88, R88, R90, R93 ;  /* 0x0000005a58587223 */ /* 0x000fe2000001005d */
        /* <DEDUP_REMOVED lines=9> */
.L_x_4798:
[----:B------:R-:W-:Y:S05]  /*2f90*/  BSYNC B0 ;  /* 0x0000000000007941 */ /* 0x000fea0003800000 */
.L_x_4797:
[----:B------:R-:W-:Y:S01]  /*2fa0*/  IADD3 R81, R81, 0x1, RZ ;  /* 0x0000000151517810 */ /* 0x000fe20007ffe0ff */
[----:B------:R-:W-:Y:S02]  /*2fb0*/  FFMA.FTZ R84, R84, R88, R95 ;  /* 0x0000005854547223 */ /* 0x000fe4000001005f */
[----:B-----5:R-:W-:Y:S01]  /*2fc0*/  FFMA.FTZ R64, R19, R80, R64 ;  /* 0x0000005013407223 */ /* 0x020fe20000010040 */
[----:B------:R-:W-:Y:S01]  /*2fd0*/  ISETP.GE.AND P1, PT, R81, c[0x0][0x16c], PT ;  /* 0x00005b0051007a0c */ /* 0x000fe20003f26270 */
[----:B------:R-:W-:Y:S02]  /*2fe0*/  FFMA.FTZ R89, R89, R84, R92 ;  /* 0x0000005459597223 */ /* 0x000fe4000001005c */
[C---:B------:R-:W-:Y:S02]  /*2ff0*/  FFMA.FTZ R65, R19.reuse, R82, R65 ;  /* 0x0000005213417223 */ /* 0x040fe40000010041 */
[----:B------:R-:W-:Y:S02]  /*3000*/  FFMA.FTZ R94, R94, R89, R97 ;  /* 0x000000595e5e7223 */ /* 0x000fe40000010061 */
[----:B------:R-:W-:-:S02]  /*3010*/  FFMA.FTZ R66, R19, R86, R66 ;  /* 0x0000005613427223 */ /* 0x000fc40000010042 */
[C---:B------:R-:W-:Y:S02]  /*3020*/  FFMA.FTZ R67, R19.reuse, R90, R67 ;  /* 0x0000005a13437223 */ /* 0x040fe40000010043 */
[C---:B------:R-:W-:Y:S02]  /*3030*/  FFMA.FTZ R68, R19.reuse, R88, R68 ;  /* 0x0000005813447223 */ /* 0x040fe40000010044 */
[C---:B------:R-:W-:Y:S02]  /*3040*/  FFMA.FTZ R69, R19.reuse, R84, R69 ;  /* 0x0000005413457223 */ /* 0x040fe40000010045 */
[C---:B------:R-:W-:Y:S02]  /*3050*/  FFMA.FTZ R70, R19.reuse, R89, R70 ;  /* 0x0000005913467223 */ /* 0x040fe40000010046 */
[----:B------:R-:W-:Y:S01]  /*3060*/  FFMA.FTZ R71, R19, R94, R71 ;  /* 0x0000005e13477223 */ /* 0x000fe20000010047 */
[----:B------:R-:W-:Y:S05]  /*3070*/  @!P1 BRA `(.L_x_4799) ;  /* 0xfffff27000009947 */ /* 0x000fea000383ffff */
.L_x_4796:
        /* <DEDUP_REMOVED lines=49> */
.L_x_4801:
[----:B------:R-:W-:Y:S05]  /*3390*/  BSYNC B0 ;  /* 0x0000000000007941 */ /* 0x000fea0003800000 */
.L_x_4800:
        /* <DEDUP_REMOVED lines=20> */
[----:B------:R0:W-:Y:S01]  /*34e0*/  @!P4 STG.E.U16 [R12.64+0x140], R53 ;  /* 0x000140350c00c986 */ /* 0x0001e2000c101504 */
[----:B------:R-:W-:-:S03]  /*34f0*/  ISETP.GE.AND P3, PT, R42, R55, PT ;  /* 0x000000372a00720c */ /* 0x000fc60003f66270 */
[----:B------:R0:W-:Y:S04]  /*3500*/  @!P5 STG.E.U16 [R12.64+0x180], R61 ;  /* 0x0001803d0c00d986 */ /* 0x0001e8000c101504 */
[----:B------:R0:W-:Y:S04]  /*3510*/  @!P6 STG.E.U16 [R12.64+0x1c0], R63 ;  /* 0x0001c03f0c00e986 */ /* 0x0001e8000c101504 */
        /* <DEDUP_REMOVED lines=13> */
.L_x_4802:
[----:B------:R-:W-:Y:S05]  /*35f0*/  EXIT ;  /* 0x000000000000794d */ /* 0x000fea0003800000 */
.L_x_4804:
        /* <DEDUP_REMOVED lines=16> */
.L_x_5452:


//--------------------- .text._Z25selective_scan_fwd_kernelI32Selective_Scan_fwd_kernel_traitsILi32ELi8ELi1ELb0ELb1ELb0ELb1EN3c104HalfEfEEv13SSMParamsBase --------------------------
	.section	.text._Z25selective_scan_fwd_kernelI32Selective_Scan_fwd_kernel_traitsILi32ELi8ELi1ELb0ELb1ELb0ELb1EN3c104HalfEfEEv13SSMParamsBase,"ax",@progbits
	.sectioninfo	@"SHI_REGISTERS=104"
	.align	128
        .global         _Z25selective_scan_fwd_kernelI32Selective_Scan_fwd_kernel_traitsILi32ELi8ELi1ELb0ELb1ELb0ELb1EN3c104HalfEfEEv13SSMParamsBase
        .type           _Z25selective_scan_fwd_kernelI32Selective_Scan_fwd_kernel_traitsILi32ELi8ELi1ELb0ELb1ELb0ELb1EN3c104HalfEfEEv13SSMParamsBase,@function
        .size           _Z25selective_scan_fwd_kernelI32Selective_Scan_fwd_kernel_traitsILi32ELi8ELi1ELb0ELb1ELb0ELb1EN3c104HalfEfEEv13SSMParamsBase,(.L_x_5453 - _Z25selective_scan_fwd_kernelI32Selective_Scan_fwd_kernel_traitsILi32ELi8ELi1ELb0ELb1ELb0ELb1EN3c104HalfEfEEv13SSMParamsBase)
        .other          _Z25selective_scan_fwd_kernelI32Selective_Scan_fwd_kernel_traitsILi32ELi8ELi1ELb0ELb1ELb0ELb1EN3c104HalfEfEEv13SSMParamsBase,@"STO_CUDA_ENTRY STV_DEFAULT"
_Z25selective_scan_fwd_kernelI32Selective_Scan_fwd_kernel_traitsILi32ELi8ELi1ELb0ELb1ELb0ELb1EN3c104HalfEfEEv13SSMParamsBase:
.text._Z25selective_scan_fwd_kernelI32Selective_Scan_fwd_kernel_traitsILi32ELi8ELi1ELb0ELb1ELb0ELb1EN3c104HalfEfEEv13SSMParamsBase:
[----:B------:R-:W-:Y:S02]  /*0000*/  IMAD.MOV.U32 R1, RZ, RZ, c[0x0][0x28] ;  /* 0x00000a00ff017624 */ /* 0x000fe400078e00ff */
        /* <DEDUP_REMOVED lines=17> */
[----:B------:R-:W0:Y:S03]  /*0120*/  S2R R47, SR_CTAID.X ;  /* 0x00000000002f7919 */ /* 0x000e260000002500 */
[----:B------:R1:W2:Y:S01]  /*0130*/  F2I.FTZ.U32.TRUNC.NTZ R7, R6 ;  /* 0x0000000600077305 */ /* 0x0002a2000021f000 */
[----:B------:R3:W5:Y:S04]  /*0140*/  @P0 LDG.E R51, [R2.64] ;  /* 0x0000000402330981 */ /* 0x000768000c1e1900 */
[----:B------:R4:W5:Y:S01]  /*0150*/  @P1 LDG.E R49, [R4.64] ;  /* 0x0000000404311981 */ /* 0x000962000c1e1900 */
[----:B-1----:R-:W-:Y:S01]  /*0160*/  IMAD.MOV.U32 R6, RZ, RZ, RZ ;  /* 0x000000ffff067224 */ /* 0x002fe200078e00ff */
[----:B---3--:R-:W-:Y:S01]  /*0170*/  IABS R2, R56 ;  /* 0x0000003800027213 */ /* 0x008fe20000000000 */
[----:B----4-:R-:W-:Y:S01]  /*0180*/  IMAD.MOV.U32 R4, RZ, RZ, c[0x0][0x174] ;  /* 0x00005d00ff047624 */ /* 0x010fe200078e00ff */
[----:B--2---:R-:W-:-:S04]  /*0190*/  IADD3 R8, RZ, -R7, RZ ;  /* 0x80000007ff087210 */ /* 0x004fc80007ffe0ff */
[----:B------:R-:W-:Y:S01]  /*01a0*/  ISETP.GE.AND P0, PT, R4, 0x1, PT ;  /* 0x000000010400780c */ /* 0x000fe20003f06270 */
[----:B------:R-:W-:Y:S01]  /*01b0*/  IMAD R11, R8, R9, RZ ;  /* 0x00000009080b7224 */ /* 0x000fe200078e02ff */
[----:B0-----:R-:W-:-:S03]  /*01c0*/  SHF.R.S32.HI R89, RZ, 0x1f, R47 ;  /* 0x0000001fff597819 */ /* 0x001fc6000001142f */
        /* <DEDUP_REMOVED lines=17> */
[----:B------:R-:W1:Y:S02]  /*02e0*/  S2R R43, SR_LANEID ;  /* 0x00000000002b7919 */ /* 0x000e640000000000 */
[----:B------:R-:W-:-:S02]  /*02f0*/  IMAD R9, R56, c[0x0][0x1dc], R9 ;  /* 0x0000770038097a24 */ /* 0x000fc400078e0209 */
[----:B------:R-:W-:Y:S02]  /*0300*/  IMAD R13, R47, c[0x0][0x194], R4 ;  /* 0x000065002f0d7a24 */ /* 0x000fe400078e0204 */
[----:B------:R-:W-:Y:S01]  /*0310*/  IMAD R8, R89, c[0x0][0x1d0], RZ ;  /* 0x0000740059087a24 */ /* 0x000fe200078e02ff */
[----:B------:R-:W-:Y:S01]  /*0320*/  IADD3 R3, R3, R9, RZ ;  /* 0x0000000903037210 */ /* 0x000fe20007ffe0ff */
[----:B------:R-:W-:Y:S01]  /*0330*/  IMAD.WIDE.U32 R4, R56, c[0x0][0x1e8], RZ ;  /* 0x00007a0038047a25 */ /* 0x000fe200078e00ff */
[----:B------:R-:W-:-:S03]  /*0340*/  @P0 IADD3 R0, R0, 0x1, RZ ;  /* 0x0000000100000810 */ /* 0x000fc60007ffe0ff */
[----:B------:R-:W-:Y:S01]  /*0350*/  IMAD R11, R56, c[0x0][0x1ec], R11 ;  /* 0x00007b00380b7a24 */ /* 0x000fe200078e020b */
[----:B------:R-:W-:Y:S01]  /*0360*/  @!P2 IADD3 R0, -R0, RZ, RZ ;  /* 0x000000ff0000a210 */ /* 0x000fe20007ffe1ff */
[C---:B0-----:R-:W-:Y:S01]  /*0370*/  IMAD.SHL.U32 R42, R18.reuse, 0x8, RZ ;  /* 0x00000008122a7824 */ /* 0x041fe200078e00ff */
[----:B------:R-:W-:Y:S01]  /*0380*/  LOP3.LUT R45, R18, 0x1f, RZ, 0xc0, !PT ;  /* 0x0000001f122d7812 */ /* 0x000fe200078ec0ff */
[----:B------:R-:W-:Y:S01]  /*0390*/  IMAD.WIDE.U32 R2, R47, c[0x0][0x1d0], R2 ;  /* 0x000074002f027a25 */ /* 0x000fe200078e0002 */
[----:B------:R-:W-:Y:S02]  /*03a0*/  @!P1 LOP3.LUT R0, RZ, c[0x0][0x178], RZ, 0x33, !PT ;  /* 0x00005e00ff009a12 */ /* 0x000fe400078e33ff */
[----:B------:R-:W-:Y:S01]  /*03b0*/  LOP3.LUT R10, R45, 0xffffff00, R42, 0xf8, !PT ;  /* 0xffffff002d0a7812 */ /* 0x000fe200078ef82a */
[C---:B------:R-:W-:Y:S01]  /*03c0*/  IMAD R15, R47.reuse, c[0x0][0x1d4], R8 ;  /* 0x000075002f0f7a24 */ /* 0x040fe200078e0208 */
[----:B------:R-:W-:Y:S01]  /*03d0*/  SHF.R.S32.HI R8, RZ, 0x1f, R0 ;  /* 0x0000001fff087819 */ /* 0x000fe20000011400 */
[----:B------:R-:W-:Y:S01]  /*03e0*/  IMAD.WIDE.U32 R6, R47, c[0x0][0x190], RZ ;  /* 0x000064002f067a25 */ /* 0x000fe200078e00ff */
[----:B------:R-:W-:-:S02]  /*03f0*/  IADD3 R9, P0, R10, R2, RZ ;  /* 0x000000020a097210 */ /* 0x000fc40007f1e0ff */
[C---:B------:R-:W-:Y:S01]  /*0400*/  IADD3 R54, R42.reuse, 0x1, RZ ;  /* 0x000000012a367810 */ /* 0x040fe20007ffe0ff */
[----:B------:R-:W-:Y:S01]  /*0410*/  IMAD.IADD R5, R5, 0x1, R11 ;  /* 0x0000000105057824 */ /* 0x000fe200078e020b */
[----:B------:R-:W-:Y:S01]  /*0420*/  SHF.R.S32.HI R11, RZ, 0x1f, R10 ;  /* 0x0000001fff0b7819 */ /* 0x000fe2000001140a */
[----:B------:R-:W-:Y:S01]  /*0430*/  IMAD.IADD R7, R7, 0x1, R13 ;  /* 0x0000000107077824 */ /* 0x000fe200078e020d */
[C---:B------:R-:W-:Y:S01]  /*0440*/  IADD3 R52, R42.reuse, 0x2, RZ ;  /* 0x000000022a347810 */ /* 0x040fe20007ffe0ff */
[----:B------:R-:W-:Y:S01]  /*0450*/  IMAD R12, R89, c[0x0][0x1e0], RZ ;  /* 0x00007800590c7a24 */ /* 0x000fe200078e02ff */
[C---:B------:R-:W-:Y:S01]  /*0460*/  IADD3 R50, R42.reuse, 0x3, RZ ;  /* 0x000000032a327810 */ /* 0x040fe20007ffe0ff */
[----:B------:R-:W-:Y:S01]  /*0470*/  IMAD.WIDE.U32 R4, R47, c[0x0][0x1e0], R4 ;  /* 0x000078002f047a25 */ /* 0x000fe200078e0004 */
[C---:B------:R-:W-:Y:S02]  /*0480*/  IADD3 R48, R42.reuse, 0x4, RZ ;  /* 0x000000042a307810 */ /* 0x040fe40007ffe0ff */
[----:B------:R-:W-:Y:S01]  /*0490*/  IADD3 R46, R42, 0x5, RZ ;  /* 0x000000052a2e7810 */ /* 0x000fe20007ffe0ff */
[----:B------:R-:W-:Y:S01]  /*04a0*/  IMAD R13, R8, c[0x0][0x1a8], RZ ;  /* 0x00006a00080d7a24 */ /* 0x000fe200078e02ff */
[----:B------:R-:W-:Y:S01]  /*04b0*/  IADD3.X R8, R11, R3, R15, P0, !PT ;  /* 0x000000030b087210 */ /* 0x000fe200007fe40f */
[----:B------:R-:W-:Y:S01]  /*04c0*/  IMAD R17, R47, c[0x0][0x1e4], R12 ;  /* 0x000079002f117a24 */ /* 0x000fe200078e020c */
[----:B------:R-:W-:Y:S01]  /*04d0*/  IADD3 R60, P1, R10, R4, RZ ;  /* 0x000000040a3c7210 */ /* 0x000fe20007f3e0ff */
[----:B------:R-:W-:Y:S01]  /*04e0*/  IMAD.WIDE.U32 R2, R0, c[0x0][0x1a8], R6 ;  /* 0x00006a0000027a25 */ /* 0x000fe200078e0006 */
[----:B------:R-:W-:-:S02]  /*04f0*/  IADD3 R44, R42, 0x6, RZ ;  /* 0x000000062a2c7810 */ /* 0x000fc40007ffe0ff */
[----:B------:R-:W-:Y:S01]  /*0500*/  IADD3.X R7, R11, R5, R17, P1, !PT ;  /* 0x000000050b077210 */ /* 0x000fe20000ffe411 */
[----:B------:R-:W-:Y:S01]  /*0510*/  IMAD R13, R0, c[0x0][0x1ac], R13 ;  /* 0x00006b00000d7a24 */ /* 0x000fe200078e020d */
[----:B------:R-:W-:Y:S01]  /*0520*/  LEA R4, P1, R9, c[0x0][0x240], 0x1 ;  /* 0x0000900009047a11 */ /* 0x000fe200078208ff */
[----:B------:R-:W-:Y:S01]  /*0530*/  IMAD R0, R47, c[0x0][0x164], R56 ;  /* 0x000059002f007a24 */ /* 0x000fe200078e0238 */
[C---:B------:R-:W-:Y:S01]  /*0540*/  LEA R19, P2, R60.reuse, c[0x0][0x248], 0x1 ;  /* 0x000092003c137a11 */ /* 0x040fe200078408ff */
[----:B------:R-:W-:Y:S01]  /*0550*/  IMAD.MOV.U32 R41, RZ, RZ, RZ ;  /* 0x000000ffff297224 */ /* 0x000fe200078e00ff */
[----:B------:R-:W-:Y:S01]  /*0560*/  IADD3 R31, R3, R13, RZ ;  /* 0x0000000d031f7210 */ /* 0x000fe20007ffe0ff */
[----:B------:R-:W-:Y:S01]  /*0570*/  IMAD R3, R53, c[0x0][0x180], RZ ;  /* 0x0000600035037a24 */ /* 0x000fe200078e02ff */
[----:B------:R-:W-:Y:S01]  /*0580*/  LEA.HI.X R5, R9, c[0x0][0x244], R8, 0x1, P1 ;  /* 0x0000910009057a11 */ /* 0x000fe200008f0c08 */
[----:B------:R-:W-:Y:S01]  /*0590*/  IMAD R13, R53, c[0x0][0x1b8], RZ ;  /* 0x00006e00350d7a24 */ /* 0x000fe200078e02ff */
[----:B------:R-:W-:Y:S01]  /*05a0*/  LEA.HI.X R60, R60, c[0x0][0x24c], R7, 0x1, P2 ;  /* 0x000093003c3c7a11 */ /* 0x000fe200010f0c07 */
[----:B------:R-:W-:Y:S01]  /*05b0*/  IMAD.WIDE.U32 R8, R56, c[0x0][0x180], RZ ;  /* 0x0000600038087a25 */ /* 0x000fe200078e00ff */
[----:B------:R-:W-:-:S02]  /*05c0*/  LEA R33, P0, R2, c[0x0][0x228], 0x1 ;  /* 0x00008a0002217a11 */ /* 0x000fc400078008ff */
[----:B------:R-:W-:Y:S01]  /*05d0*/  IADD3 R42, R42, 0x7, RZ ;  /* 0x000000072a2a7810 */ /* 0x000fe20007ffe0ff */
[----:B------:R-:W-:Y:S01]  /*05e0*/  IMAD R3, R56, c[0x0][0x184], R3 ;  /* 0x0000610038037a24 */ /* 0x000fe200078e0203 */
[----:B------:R-:W-:Y:S01]  /*05f0*/  LEA.HI.X R31, R2, c[0x0][0x22c], R31, 0x1, P0 ;  /* 0x00008b00021f7a11 */ /* 0x000fe200000f0c1f */
[----:B------:R-:W-:Y:S01]  /*0600*/  IMAD R0, R0, c[0x0][0x174], RZ ;  /* 0x00005d0000007a24 */ /* 0x000fe200078e02ff */
[----:B------:R-:W-:Y:S01]  /*0610*/  LOP3.LUT R40, R10, 0x20, RZ, 0xfc, !PT ;  /* 0x000000200a287812 */ /* 0x000fe200078efcff */
[----:B------:R-:W-:Y:S01]  /*0620*/  IMAD.WIDE.U32 R6, R56, c[0x0][0x1b8], RZ ;  /* 0x00006e0038067a25 */ /* 0x000fe200078e00ff */
[----:B------:R-:W-:Y:S02]  /*0630*/  IADD3 R37, R9, R3, RZ ;  /* 0x0000000309257210 */ /* 0x000fe40007ffe0ff */
        /* <DEDUP_REMOVED lines=8> */
[----:B-1----:R-:W-:Y:S02]  /*06c0*/  LOP3.LUT R28, R10, 0xe0, RZ, 0xfc, !PT ;  /* 0x000000e00a1c7812 */ /* 0x002fe400078efcff */
.L_x_4830:
        /* <DEDUP_REMOVED lines=172> */
.L_x_4806:
[----:B------:R-:W-:Y:S05]  /*1190*/  BSYNC B0 ;  /* 0x0000000000007941 */ /* 0x000fea0003800000 */
.L_x_4805:
        /* <DEDUP_REMOVED lines=42> */
.L_x_4808:
[----:B------:R-:W-:Y:S05]  /*1440*/  BSYNC B0 ;  /* 0x0000000000007941 */ /* 0x000fea0003800000 */
.L_x_4807:
        /* <DEDUP_REMOVED lines=33> */
.L_x_4810:
[----:B------:R-:W-:Y:S05]  /*1660*/  BSYNC B0 ;  /* 0x0000000000007941 */ /* 0x000fea0003800000 */
.L_x_4809:
        /* <DEDUP_REMOVED lines=33> */
.L_x_4812:
[----:B------:R-:W-:Y:S05]  /*1880*/  BSYNC B0 ;  /* 0x0000000000007941 */ /* 0x000fea0003800000 */
.L_x_4811:
        /* <DEDUP_REMOVED lines=33> */
.L_x_4814:
[----:B------:R-:W-:Y:S05]  /*1aa0*/  BSYNC B0 ;  /* 0x0000000000007941 */ /* 0x000fea0003800000 */
.L_x_4813:
        /* <DEDUP_REMOVED lines=33> */
.L_x_4816:
[----:B------:R-:W-:Y:S05]  /*1cc0*/  BSYNC B0 ;  /* 0x0000000000007941 */ /* 0x000fea0003800000 */
.L_x_4815:
        /* <DEDUP_REMOVED lines=33> */
.L_x_4818:
[----:B------:R-:W-:Y:S05]  /*1ee0*/  BSYNC B0 ;  /* 0x0000000000007941 */ /* 0x000fea0003800000 */
.L_x_4817:
        /* <DEDUP_REMOVED lines=33> */
.L_x_4820:
[----:B------:R-:W-:Y:S05]  /*2100*/  BSYNC B0 ;  /* 0x0000000000007941 */ /* 0x000fea0003800000 */
.L_x_4819:
        /* <DEDUP_REMOVED lines=30> */
.L_x_4824:
[----:B------:R-:W-:Y:S01]  /*22f0*/  SHF.R.S32.HI R86, RZ, 0x1f, R81 ;  /* 0x0000001fff567819 */ /* 0x000fe20000011451 */
[----:B0-----:R-:W-:Y:S01]  /*2300*/  IMAD.MOV.U32 R12, RZ, RZ, -0x100 ;  /* 0xffffff00ff0c7424 */ /* 0x001fe200078e00ff */
[----:B------:R-:W-:Y:S01]  /*2310*/  MOV R14, R8 ;  /* 0x00000008000e7202 */ /* 0x000fe20000000f00 */
[----:B------:R-:W-:Y:S02]  /*2320*/  IMAD.MOV.U32 R15, RZ, RZ, R37 ;  /* 0x000000ffff0f7224 */ /* 0x000fe400078e0025 */
[----:B------:R-:W-:-:S02]  /*2330*/  IMAD R18, R86, c[0x0][0x1a0], RZ ;  /* 0x0000680056127a24 */ /* 0x000fc400078e02ff */
[----:B------:R-:W-:Y:S02]  /*2340*/  IMAD R29, R41, R12, c[0x0][0x168] ;  /* 0x00005a00291d7624 */ /* 0x000fe400078e020c */
[----:B------:R-:W-:Y:S02]  /*2350*/  IMAD R16, R86, c[0x0][0x188], RZ ;  /* 0x0000620056107a24 */ /* 0x000fe400078e02ff */
[C---:B------:R-:W-:Y:S01]  /*2360*/  IMAD.WIDE.U32 R12, R81.reuse, c[0x0][0x1a0], R10 ;  /* 0x00006800510c7a25 */ /* 0x040fe200078e000a */
[-C--:B------:R-:W-:Y:S02]  /*2370*/  ISETP.GE.AND P4, PT, R10, R29.reuse, PT ;  /* 0x0000001d0a00720c */ /* 0x080fe40003f86270 */
[-C--:B------:R-:W-:Y:S01]  /*2380*/  ISETP.GE.AND P5, PT, R40, R29.reuse, PT ;  /* 0x0000001d2800720c */ /* 0x080fe20003fa6270 */
[C---:B------:R-:W-:Y:S01]  /*2390*/  IMAD R19, R81.reuse, c[0x0][0x1a4], R18 ;  /* 0x0000690051137a24 */ /* 0x040fe200078e0212 */
[----:B------:R-:W-:Y:S01]  /*23a0*/  ISETP.GE.AND P3, PT, R36, R29, PT ;  /* 0x0000001d2400720c */ /* 0x000fe20003f66270 */
[----:B------:R-:W-:-:S03]  /*23b0*/  IMAD.WIDE.U32 R14, R81, c[0x0][0x188], R14 ;  /* 0x00006200510e7a25 */ /* 0x000fc600078e000e */
[----:B------:R-:W-:Y:S01]  /*23c0*/  IADD3 R13, R13, R19, RZ ;  /* 0x000000130d0d7210 */ /* 0x000fe20007ffe0ff */
[----:B------:R-:W-:Y:S01]  /*23d0*/  IMAD R17, R81, c[0x0][0x18c], R16 ;  /* 0x0000630051117a24 */ /* 0x000fe200078e0210 */
[----:B------:R-:W-:Y:S02]  /*23e0*/  LEA R16, P2, R12, R33, 0x1 ;  /* 0x000000210c107211 */ /* 0x000fe400078408ff */
[----:B------:R-:W-:Y:S01]  /*23f0*/  LEA R18, P1, R14, c[0x0][0x220], 0x2 ;  /* 0x000088000e127a11 */ /* 0x000fe200078210ff */
[----:B------:R-:W-:Y:S01]  /*2400*/  IMAD.IADD R15, R15, 0x1, R17 ;  /* 0x000000010f0f7824 */ /* 0x000fe200078e0211 */
[--C-:B------:R-:W-:Y:S02]  /*2410*/  LEA.HI.X R17, R12, R31, R13.reuse, 0x1, P2 ;  /* 0x0000001f0c117211 */ /* 0x100fe400010f0c0d */
[----:B------:R-:W-:Y:S02]  /*2420*/  PRMT R12, RZ, 0x7610, R12 ;  /* 0x00007610ff0c7816 */ /* 0x000fe4000000000c */
[----:B------:R-:W-:-:S02]  /*2430*/  PRMT R13, RZ, 0x7610, R13 ;  /* 0x00007610ff0d7816 */ /* 0x000fc4000000000d */
[----:B------:R-:W-:Y:S02]  /*2440*/  LEA.HI.X R19, R14, c[0x0][0x224], R15, 0x2, P1 ;  /* 0x000089000e137a11 */ /* 0x000fe400008f140f */
        /* <DEDUP_REMOVED lines=30> */
[----:B----4-:R-:W-:Y:S02]  /*2630*/  STS.U16 [R25+0x80], R14 ;  /* 0x0000800e19007388 */ /* 0x010fe40000000400 */
[C---:B------:R-:W-:Y:S02]  /*2640*/  IMAD.WIDE.U32 R12, R81.reuse, c[0x0][0x1c0], R12 ;  /* 0x00007000510c7a25 */ /* 0x040fe400078e000c */
[----:B------:R0:W-:Y:S04]  /*2650*/  STS.U16 [R24+0xc0], R15 ;  /* 0x0000c00f18007388 */ /* 0x0001e80000000400 */
[----:B------:R1:W-:Y:S04]  /*2660*/  STS.U16 [R23+0x100], R80 ;  /* 0x0001005017007388 */ /* 0x0003e80000000400 */
[----:B------:R-:W-:Y:S01]  /*2670*/  STS.U16 [R22+0x140], R83 ;  /* 0x0001405316007388 */ /* 0x000fe20000000400 */
[----:B0-----:R-:W-:-:S03]  /*2680*/  IMAD R15, R81, c[0x0][0x1c4], R16 ;  /* 0x00007100510f7a24 */ /* 0x001fc600078e0210 */
[----:B------:R-:W-:Y:S01]  /*2690*/  STS.U16 [R21+0x180], R82 ;  /* 0x0001805215007388 */ /* 0x000fe20000000400 */
[----:B------:R-:W-:Y:S02]  /*26a0*/  LEA R14, P1, R12, c[0x0][0x230], 0x2 ;  /* 0x00008c000c0e7a11 */ /* 0x000fe400078210ff */
[----:B------:R-:W-:Y:S01]  /*26b0*/  IADD3 R13, R13, R15, RZ ;  /* 0x0000000f0d0d7210 */ /* 0x000fe20007ffe0ff */
[----:B------:R0:W-:Y:S01]  /*26c0*/  STS.U16 [R20+0x1c0], R85 ;  /* 0x0001c05514007388 */ /* 0x0001e20000000400 */
[----:B------:R-:W-:-:S06]  /*26d0*/  NOP ;  /* 0x0000000000007918 */ /* 0x000fcc0000000000 */
[----:B------:R-:W2:Y:S01]  /*26e0*/  LDS.U16 R17, [R0] ;  /* 0x0000000000117984 */ /* 0x000ea20000000400 */
[----:B------:R-:W-:-:S03]  /*26f0*/  LEA.HI.X R15, R12, c[0x0][0x234], R13, 0x2, P1 ;  /* 0x00008d000c0f7a11 */ /* 0x000fc600008f140d */
[----:B------:R-:W3:Y:S04]  /*2700*/  LDS.U16 R16, [R0+0x2] ;  /* 0x0000020000107984 */ /* 0x000ee80000000400 */
[----:B------:R-:W4:Y:S01]  /*2710*/  LDS.U16 R13, [R0+0x4] ;  /* 0x00000400000d7984 */ /* 0x000f220000000400 */
[----:B------:R-:W-:-:S03]  /*2720*/  FMUL.FTZ R84, R18, 1.4426950216293334961 ;  /* 0x3fb8aa3b12547820 */ /* 0x000fc60000410000 */
[----:B------:R-:W2:Y:S04]  /*2730*/  LDS.U16 R12, [R0+0x6] ;  /* 0x00000600000c7984 */ /* 0x000ea80000000400 */
[----:B------:R-:W0:Y:S04]  /*2740*/  S2R R18, SR_TID.X ;  /* 0x0000000000127919 */ /* 0x000e280000002100 */
[----:B------:R-:W2:Y:S04]  /*2750*/  LDS.U16 R91, [R0+0x8] ;  /* 0x00000800005b7984 */ /* 0x000ea80000000400 */
[----:B------:R-:W3:Y:S04]  /*2760*/  LDS.U16 R92, [R0+0xa] ;  /* 0x00000a00005c7984 */ /* 0x000ee80000000400 */
[----:B------:R0:W5:Y:S01]  /*2770*/  LDG.E R19, [R14.64] ;  /* 0x000000040e137981 */ /* 0x000162000c1e1900 */
[----:B-1----:R-:W-:-:S03]  /*2780*/  FMUL.FTZ R80, R84, R69 ;  /* 0x0000004554507220 */ /* 0x002fc60000410000 */
[----:B0-----:R-:W0:Y:S04]  /*2790*/  LDS.U16 R15, [R0+0xc] ;  /* 0x00000c00000f7984 */ /* 0x001e280000000400 */
[----:B------:R-:W1:Y:S01]  /*27a0*/  LDS.U16 R14, [R0+0xe] ;  /* 0x00000e00000e7984 */ /* 0x000e620000000400 */
[C---:B------:R-:W-:Y:S01]  /*27b0*/  FMUL.FTZ R85, R84.reuse, R68 ;  /* 0x0000004454557220 */ /* 0x040fe20000410000 */
[----:B------:R4:W0:Y:S01]  /*27c0*/  MUFU.EX2 R82, R80 ;  /* 0x0000005000527308 */ /* 0x0008220000000800 */
[----:B------:R-:W-:-:S07]  /*27d0*/  FMUL.FTZ R86, R84, R70 ;  /* 0x0000004654567220 */ /* 0x000fce0000410000 */
[----:B------:R2:W-:Y:S01]  /*27e0*/  MUFU.EX2 R87, R85 ;  /* 0x0000005500577308 */ /* 0x0005e20000000800 */
[----:B----4-:R-:W-:Y:S02]  /*27f0*/  IMAD.SHL.U32 R80, R18, 0x8, RZ ;  /* 0x0000000812507824 */ /* 0x010fe400078e00ff */
[----:B------:R-:W-:-:S05]  /*2800*/  FMUL.FTZ R90, R84, R66 ;  /* 0x00000042545a7220 */ /* 0x000fca0000410000 */
[----:B------:R4:W0:Y:S01]  /*2810*/  MUFU.EX2 R83, R86 ;  /* 0x0000005600537308 */ /* 0x0008220000000800 */
[----:B--2---:R-:W-:Y:S01]  /*2820*/  FMUL.FTZ R85, R84, R65 ;  /* 0x0000004154557220 */ /* 0x004fe20000410000 */
[----:B------:R-:W-:Y:S01]  /*2830*/  ISETP.GE.U32.AND P6, PT, R80, R29, PT ;  /* 0x0000001d5000720c */ /* 0x000fe20003fc6070 */
[----:B------:R-:W-:Y:S02]  /*2840*/  HADD2.F32 R80, -RZ, R17.H0_H0 ;  /* 0x20000011ff507230 */ /* 0x000fe40000004100 */
[----:B---3--:R-:W-:-:S03]  /*2850*/  HADD2.F32 R17, -RZ, R16.H0_H0 ;  /* 0x20000010ff117230 */ /* 0x008fc60000004100 */
[----:B------:R2:W3:Y:S01]  /*2860*/  MUFU.EX2 R93, R85 ;  /* 0x00000055005d7308 */ /* 0x0004e20000000800 */
[----:B----4-:R-:W-:Y:S01]  /*2870*/  FMUL.FTZ R86, R84, R67 ;  /* 0x0000004354567220 */ /* 0x010fe20000410000 */
[----:B------:R-:W-:Y:S01]  /*2880*/  HADD2.F32 R13, -RZ, R13.H0_H0 ;  /* 0x2000000dff0d7230 */ /* 0x000fe20000004100 */
[----:B------:R-:W-:Y:S01]  /*2890*/  FMUL.FTZ R80, R75, R80 ;  /* 0x000000504b507220 */ /* 0x000fe20000410000 */
[----:B------:R-:W-:Y:S01]  /*28a0*/  ISETP.GE.U32.AND P1, PT, R54, R29, PT ;  /* 0x0000001d3600720c */ /* 0x000fe20003f26070 */
[----:B------:R-:W-:-:S03]  /*28b0*/  FMUL.FTZ R17, R76, R17 ;  /* 0x000000114c117220 */ /* 0x000fc60000410000 */
[----:B------:R4:W1:Y:S01]  /*28c0*/  MUFU.EX2 R88, R86 ;  /* 0x0000005600587308 */ /* 0x0008620000000800 */
[C---:B------:R-:W-:Y:S01]  /*28d0*/  FMUL.FTZ R16, R84.reuse, R71 ;  /* 0x0000004754107220 */ /* 0x040fe20000410000 */
[----:B------:R-:W-:Y:S01]  /*28e0*/  HADD2.F32 R12, -RZ, R12.H0_H0 ;  /* 0x2000000cff0c7230 */ /* 0x000fe20000004100 */
[----:B------:R-:W-:Y:S01]  /*28f0*/  FMUL.FTZ R94, R84, R63 ;  /* 0x0000003f545e7220 */ /* 0x000fe20000410000 */
[----:B------:R-:W-:Y:S01]  /*2900*/  FSEL R80, R80, RZ, !P6 ;  /* 0x000000ff50507208 */ /* 0x000fe20007000000 */
[----:B------:R-:W-:-:S03]  /*2910*/  FMUL.FTZ R13, R74, R13 ;  /* 0x0000000d4a0d7220 */ /* 0x000fc60000410000 */
[----:B------:R-:W1:Y:S01]  /*2920*/  MUFU.EX2 R90, R90 ;  /* 0x0000005a005a7308 */ /* 0x000e620000000800 */
[----:B--2---:R-:W-:Y:S02]  /*2930*/  FSEL R85, R17, RZ, !P1 ;  /* 0x000000ff11557208 */ /* 0x004fe40004800000 */
[----:B0-----:R-:W-:Y:S02]  /*2940*/  FSEL R82, R82, 1, !P1 ;  /* 0x3f80000052527808 */ /* 0x001fe40004800000 */
[----:B------:R-:W-:Y:S01]  /*2950*/  FSEL R83, R83, 1, !P6 ;  /* 0x3f80000053537808 */ /* 0x000fe20007000000 */
[----:B------:R-:W-:Y:S02]  /*2960*/  FMUL.FTZ R12, R77, R12 ;  /* 0x0000000c4d0c7220 */ /* 0x000fe40000410000 */
[----:B------:R0:W-:Y:S01]  /*2970*/  MUFU.EX2 R17, R16 ;  /* 0x0000001000117308 */ /* 0x0001e20000000800 */
[----:B----4-:R-:W-:Y:S02]  /*2980*/  FSEL R86, R87, 1, !P2 ;  /* 0x3f80000057567808 */ /* 0x010fe40005000000 */
[----:B---3--:R-:W-:Y:S01]  /*2990*/  FSEL R84, R93, 1, !P5 ;  /* 0x3f8000005d547808 */ /* 0x008fe20006800000 */
[----:B------:R-:W-:Y:S01]  /*29a0*/  FFMA.FTZ R93, R80, R82, R85 ;  /* 0x00000052505d7223 */ /* 0x000fe20000010055 */
[----:B0-----:R-:W-:-:S03]  /*29b0*/  HADD2.F32 R16, -RZ, R91.H0_H0 ;  /* 0x2000005bff107230 */ /* 0x001fc60000004100 */
[----:B------:R-:W0:Y:S01]  /*29c0*/  MUFU.EX2 R94, R94 ;  /* 0x0000005e005e7308 */ /* 0x000e220000000800 */
[----:B------:R-:W-:Y:S01]  /*29d0*/  FSEL R91, R13, RZ, !P2 ;  /* 0x000000ff0d5b7208 */ /* 0x000fe20005000000 */
[----:B------:R-:W-:Y:S01]  /*29e0*/  FMUL.FTZ R95, R83, R82 ;  /* 0x00000052535f7220 */ /* 0x000fe20000410000 */
[----:B------:R-:W-:Y:S01]  /*29f0*/  HADD2.F32 R13, -RZ, R92.H0_H0 ;  /* 0x2000005cff0d7230 */ /* 0x000fe20000004100 */
[----:B------:R-:W-:Y:S01]  /*2a00*/  FMUL.FTZ R16, R73, R16 ;  /* 0x0000001049107220 */ /* 0x000fe20000410000 */
[----:B-1----:R-:W-:Y:S02]  /*2a10*/  FSEL R87, R88, 1, !P3 ;  /* 0x3f80000058577808 */ /* 0x002fe40005800000 */
[----:B------:R-:W-:Y:S01]  /*2a20*/  FSEL R92, R12, RZ, !P3 ;  /* 0x000000ff0c5c7208 */ /* 0x000fe20005800000 */
[C---:B------:R-:W-:Y:S01]  /*2a30*/  FFMA.FTZ R12, R86.reuse, R93, R91 ;  /* 0x0000005d560c7223 */ /* 0x040fe2000001005b */
[----:B------:R-:W-:Y:S01]  /*2a40*/  HADD2.F32 R15, -RZ, R15.H0_H0 ;  /* 0x2000000fff0f7230 */ /* 0x000fe20000004100 */
[----:B------:R-:W-:Y:S01]  /*2a50*/  FMUL.FTZ R96, R86, R95 ;  /* 0x0000005f56607220 */ /* 0x000fe20000410000 */
[----:B------:R-:W-:Y:S01]  /*2a60*/  FSEL R88, R90, 1, !P4 ;  /* 0x3f8000005a587808 */ /* 0x000fe20006000000 */
[----:B------:R-:W-:Y:S01]  /*2a70*/  FMUL.FTZ R13, R78, R13 ;  /* 0x0000000d4e0d7220 */ /* 0x000fe20000410000 */
[----:B------:R-:W-:Y:S01]  /*2a80*/  FSEL R93, R16, RZ, !P4 ;  /* 0x000000ff105d7208 */ /* 0x000fe20006000000 */
[C---:B------:R-:W-:Y:S01]  /*2a90*/  FFMA.FTZ R12, R87.reuse, R12, R92 ;  /* 0x0000000c570c7223 */ /* 0x040fe2000001005c */
[----:B------:R-:W-:Y:S01]  /*2aa0*/  HADD2.F32 R14, -RZ, R14.H0_H0 ;  /* 0x2000000eff0e7230 */ /* 0x000fe20000004100 */
[----:B------:R-:W-:Y:S01]  /*2ab0*/  FMUL.FTZ R97, R87, R96 ;  /* 0x0000006057617220 */ /* 0x000fe20000410000 */
[----:B------:R-:W-:Y:S01]  /*2ac0*/  ISETP.GE.U32.AND P6, PT, R44, R29, PT ;  /* 0x0000001d2c00720c */ /* 0x000fe20003fc6070 */
[----:B------:R-:W-:Y:S01]  /*2ad0*/  FMUL.FTZ R15, R72, R15 ;  /* 0x0000000f480f7220 */ /* 0x000fe20000410000 */
[----:B------:R-:W-:Y:S01]  /*2ae0*/  FSEL R95, R13, RZ, !P5 ;  /* 0x000000ff0d5f7208 */ /* 0x000fe20006800000 */
[----:B------:R-:W-:-:S02]  /*2af0*/  FFMA.FTZ R12, R88, R12, R93 ;  /* 0x0000000c580c7223 */ /* 0x000fc4000001005d */
[----:B------:R-:W-:Y:S01]  /*2b00*/  FMUL.FTZ R13, R88, R97 ;  /* 0x00000061580d7220 */ /* 0x000fe20000410000 */
[----:B------:R-:W-:Y:S01]  /*2b10*/  ISETP.GE.U32.AND P1, PT, R42, R29, PT ;  /* 0x0000001d2a00720c */ /* 0x000fe20003f26070 */
[----:B------:R-:W-:Y:S01]  /*2b20*/  FMUL.FTZ R14, R79, R14 ;  /* 0x0000000e4f0e7220 */ /* 0x000fe20000410000 */
[----:B0-----:R-:W-:Y:S01]  /*2b30*/  FSEL R90, R94, 1, !P6 ;  /* 0x3f8000005e5a7808 */ /* 0x001fe20007000000 */
[C---:B------:R-:W-:Y:S01]  /*2b40*/  FFMA.FTZ R12, R84.reuse, R12, R95 ;  /* 0x0000000c540c7223 */ /* 0x040fe2000001005f */
[----:B------:R-:W-:Y:S01]  /*2b50*/  FSEL R97, R15, RZ, !P6 ;  /* 0x000000ff0f617208 */ /* 0x000fe20007000000 */
[----:B------:R-:W-:Y:S01]  /*2b60*/  FMUL.FTZ R13, R84, R13 ;  /* 0x0000000d540d7220 */ /* 0x000fe20000410000 */
[----:B------:R-:W-:Y:S02]  /*2b70*/  FSEL R94, R17, 1, !P1 ;  /* 0x3f800000115e7808 */ /* 0x000fe40004800000 */
        /* <DEDUP_REMOVED lines=65> */
.L_x_4823:
[----:B------:R-:W-:Y:S05]  /*2f90*/  BSYNC B0 ;  /* 0x0000000000007941 */ /* 0x000fea0003800000 */
.L_x_4822:
        /* <DEDUP_REMOVED lines=14> */
.L_x_4821:
[----:B------:R-:W-:Y:S01]  /*3080*/  BAR.SYNC.DEFER_BLOCKING 0x0 ;  /* 0x0000000000007b1d */ /* 0x000fe20000010000 */
[----:B0-----:R-:W-:-:S02]  /*3090*/  F2FP.PACK_AB R12, R58, R55 ;  /* 0x000000373a0c723e */ /* 0x001fc400000000ff */
[----:B------:R-:W-:Y:S02]  /*30a0*/  ISETP.NE.AND P0, PT, R18, RZ, PT ;  /* 0x000000ff1200720c */ /* 0x000fe40003f05270 */
[C---:B------:R-:W-:Y:S01]  /*30b0*/  PRMT R15, R12.reuse, 0x7610, R15 ;  /* 0x000076100c0f7816 */ /* 0x040fe2000000000f */
[----:B------:R-:W-:Y:S01]  /*30c0*/  BSSY B0, `(.L_x_4825) ;  /* 0x0000051000007945 */ /* 0x000fe20003800000 */
[----:B------:R-:W-:Y:S02]  /*30d0*/  PRMT R16, R12, 0x7632, R16 ;  /* 0x000076320c107816 */ /* 0x000fe40000000010 */
[----:B------:R-:W-:Y:S02]  /*30e0*/  F2FP.PACK_AB R13, R60, R57 ;  /* 0x000000393c0d723e */ /* 0x000fe400000000ff */
[----:B------:R-:W-:Y:S02]  /*30f0*/  F2FP.PACK_AB R12, R62, R59 ;  /* 0x0000003b3e0c723e */ /* 0x000fe400000000ff */
[----:B------:R-:W-:-:S02]  /*3100*/  F2FP.PACK_AB R14, R64, R61 ;  /* 0x0000003d400e723e */ /* 0x000fc400000000ff */
[----:B------:R-:W-:Y:S02]  /*3110*/  PRMT R17, R13, 0x7632, R17 ;  /* 0x000076320d117816 */ /* 0x000fe40000000011 */
[C---:B------:R-:W-:Y:S02]  /*3120*/  PRMT R19, R12.reuse, 0x7610, R19 ;  /* 0x000076100c137816 */ /* 0x040fe40000000013 */
[----:B------:R-:W-:Y:S01]  /*3130*/  PRMT R40, R12, 0x7632, R40 ;  /* 0x000076320c287816 */ /* 0x000fe20000000028 */
[----:B------:R-:W-:Y:S01]  /*3140*/  IMAD.SHL.U32 R12, R41, 0x100, RZ ;  /* 0x00000100290c7824 */ /* 0x000fe200078e00ff */
[C---:B------:R-:W-:Y:S02]  /*3150*/  PRMT R63, R14.reuse, 0x7610, R63 ;  /* 0x000076100e3f7816 */ /* 0x040fe4000000003f */
[----:B------:R-:W-:Y:S01]  /*3160*/  PRMT R66, R14, 0x7632, R66 ;  /* 0x000076320e427816 */ /* 0x000fe20000000042 */
[----:B------:R0:W-:Y:S01]  /*3170*/  STS.U16 [R0], R15 ;  /* 0x0000000f00007388 */ /* 0x0001e20000000400 */
[----:B------:R-:W-:-:S03]  /*3180*/  ISETP.GE.AND P2, PT, R10, R29, PT ;  /* 0x0000001d0a00720c */ /* 0x000fc60003f46270 */
[----:B------:R1:W-:Y:S04]  /*3190*/  STS.U16 [R0+0x2], R16 ;  /* 0x0000021000007388 */ /* 0x0003e80000000400 */
[----:B------:R2:W-:Y:S01]  /*31a0*/  STS.U16 [R0+0x4], R13 ;  /* 0x0000040d00007388 */ /* 0x0005e20000000400 */
[----:B0-----:R-:W-:-:S03]  /*31b0*/  IMAD.WIDE.U32 R14, R47, c[0x0][0x200], RZ ;  /* 0x000080002f0e7a25 */ /* 0x001fc600078e00ff */
[----:B------:R-:W-:Y:S01]  /*31c0*/  STS.U16 [R0+0x6], R17 ;  /* 0x0000061100007388 */ /* 0x000fe20000000400 */
[----:B-1----:R-:W-:-:S03]  /*31d0*/  IMAD R16, R89, c[0x0][0x200], RZ ;  /* 0x0000800059107a24 */ /* 0x002fc600078e02ff */
[----:B------:R0:W-:Y:S01]  /*31e0*/  STS.U16 [R0+0x8], R19 ;  /* 0x0000081300007388 */ /* 0x0001e20000000400 */
[----:B------:R-:W-:Y:S01]  /*31f0*/  IMAD R91, R47, c[0x0][0x204], R16 ;  /* 0x000081002f5b7a24 */ /* 0x000fe200078e0210 */
[----:B--2---:R-:W-:Y:S02]  /*3200*/  SHF.R.S32.HI R13, RZ, 0x1f, R12 ;  /* 0x0000001fff0d7819 */ /* 0x004fe4000001140c */
[----:B------:R1:W-:Y:S01]  /*3210*/  STS.U16 [R0+0xa], R40 ;  /* 0x00000a2800007388 */ /* 0x0003e20000000400 */
[----:B------:R-:W-:Y:S01]  /*3220*/  IMAD R16, R89, c[0x0][0x1f0], RZ ;  /* 0x00007c0059107a24 */ /* 0x000fe200078e02ff */
[----:B------:R-:W-:Y:S02]  /*3230*/  IADD3 R15, R15, R91, RZ ;  /* 0x0000005b0f0f7210 */ /* 0x000fe40007ffe0ff */
[----:B------:R2:W-:Y:S01]  /*3240*/  STS.U16 [R0+0xc], R63 ;  /* 0x00000c3f00007388 */ /* 0x0005e20000000400 */
[----:B------:R-:W-:Y:S02]  /*3250*/  IMAD R71, R47, c[0x0][0x1f4], R16 ;  /* 0x00007d002f477a24 */ /* 0x000fe400078e0210 */
[----:B0-----:R-:W-:Y:S01]  /*3260*/  IMAD R19, R53, c[0x0][0x208], RZ ;  /* 0x0000820035137a24 */ /* 0x001fe200078e02ff */
[----:B------:R0:W-:Y:S01]  /*3270*/  STS.U16 [R0+0xe], R66 ;  /* 0x00000e4200007388 */ /* 0x0001e20000000400 */
[----:B------:R-:W-:-:S06]  /*3280*/  NOP ;  /* 0x0000000000007918 */ /* 0x000fcc0000000000 */
[----:B------:R-:W-:Y:S01]  /*3290*/  LDS.U16 R65, [R27] ;  /* 0x000000001b417984 */ /* 0x000fe20000000400 */
[----:B------:R-:W-:Y:S01]  /*32a0*/  IMAD.WIDE.U32 R14, R56, c[0x0][0x208], R14 ;  /* 0x00008200380e7a25 */ /* 0x000fe200078e000e */
[----:B-1----:R-:W-:Y:S02]  /*32b0*/  LOP3.LUT R40, R10, 0x20, RZ, 0xfc, !PT ;  /* 0x000000200a287812 */ /* 0x002fe400078efcff */
[----:B------:R-:W-:Y:S01]  /*32c0*/  LDS.U16 R73, [R26+0x40] ;  /* 0x000040001a497984 */ /* 0x000fe20000000400 */
[----:B------:R-:W-:Y:S01]  /*32d0*/  IMAD R19, R56, c[0x0][0x20c], R19 ;  /* 0x0000830038137a24 */ /* 0x000fe200078e0213 */
[----:B------:R-:W-:Y:S01]  /*32e0*/  IADD3 R68, P1, R12, R14, RZ ;  /* 0x0000000e0c447210 */ /* 0x000fe20007f3e0ff */
[----:B------:R-:W-:Y:S01]  /*32f0*/  @!P2 IMAD.WIDE.U32 R16, R47, c[0x0][0x1f0], R12 ;  /* 0x00007c002f10aa25 */ /* 0x000fe200078e000c */
[----:B------:R-:W-:Y:S01]  /*3300*/  LDS.U16 R75, [R25+0x80] ;  /* 0x00008000194b7984 */ /* 0x000fe20000000400 */
[C---:B--2---:R-:W-:Y:S02]  /*3310*/  SHF.L.U64.HI R63, R40.reuse, 0x1, R11 ;  /* 0x00000001283f7819 */ /* 0x044fe4000001020b */
[----:B------:R-:W-:Y:S01]  /*3320*/  IADD3.X R69, R13, R19, R15, P1, !PT ;  /* 0x000000130d457210 */ /* 0x000fe20000ffe40f */
[----:B------:R-:W-:Y:S01]  /*3330*/  LDS.U16 R77, [R24+0xc0] ;  /* 0x0000c000184d7984 */ /* 0x000fe20000000400 */
[----:B------:R-:W-:Y:S01]  /*3340*/  SHF.L.U32 R19, R40, 0x1, RZ ;  /* 0x0000000128137819 */ /* 0x000fe200000006ff */
[----:B------:R-:W-:-:S02]  /*3350*/  @!P2 IMAD.IADD R17, R71, 0x1, R17 ;  /* 0x000000014711a824 */ /* 0x000fc400078e0211 */
[----:B------:R-:W-:Y:S01]  /*3360*/  LDS.U16 R79, [R23+0x100] ;  /* 0x00010000174f7984 */ /* 0x000fe20000000400 */
[----:B------:R-:W-:Y:S01]  /*3370*/  IMAD R15, R53, c[0x0][0x1f8], RZ ;  /* 0x00007e00350f7a24 */ /* 0x000fe200078e02ff */
[----:B------:R-:W-:Y:S01]  /*3380*/  IADD3 R14, P1, R19, c[0x0][0x258], RZ ;  /* 0x00009600130e7a10 */ /* 0x000fe20007f3e0ff */
[----:B0-----:R-:W-:Y:S01]  /*3390*/  IMAD.WIDE.U32 R66, R47, c[0x0][0x1f0], RZ ;  /* 0x00007c002f427a25 */ /* 0x001fe200078e00ff */
[----:B------:R-:W-:Y:S02]  /*33a0*/  LDS.U16 R81, [R22+0x140] ;  /* 0x0001400016517984 */ /* 0x000fe40000000400 */
[----:B------:R-:W-:Y:S01]  /*33b0*/  LEA R14, P3, R68, R14, 0x1 ;  /* 0x0000000e440e7211 */ /* 0x000fe200078608ff */
[C---:B------:R-:W-:Y:S01]  /*33c0*/  @!P2 IMAD.WIDE.U32 R16, R56.reuse, c[0x0][0x1f8], R16 ;  /* 0x00007e003810aa25 */ /* 0x040fe200078e0010 */
[----:B------:R-:W-:Y:S03]  /*33d0*/  LDS.U16 R83, [R21+0x180] ;  /* 0x0001800015537984 */ /* 0x000fe60000000400 */
[----:B------:R-:W-:Y:S01]  /*33e0*/  IMAD R93, R56, c[0x0][0x1fc], R15 ;  /* 0x00007f00385d7a24 */ /* 0x000fe200078e020f */
[----:B------:R-:W-:Y:S01]  /*33f0*/  LDS.U16 R85, [R20+0x1c0] ;  /* 0x0001c00014557984 */ /* 0x000fe20000000400 */
[----:B------:R-:W-:Y:S01]  /*3400*/  IADD3.X R15, R63, c[0x0][0x25c], RZ, P1, !PT ;  /* 0x000097003f0f7a10 */ /* 0x000fe20000ffe4ff */
[----:B------:R-:W-:Y:S01]  /*3410*/  IMAD.IADD R67, R67, 0x1, R71 ;  /* 0x0000000143437824 */ /* 0x000fe200078e0247 */
[----:B------:R-:W-:Y:S01]  /*3420*/  @!P2 IADD3 R70, P4, R10, R16, RZ ;  /* 0x000000100a46a210 */ /* 0x000fe20007f9e0ff */
[----:B------:R-:W-:Y:S01]  /*3430*/  @!P0 STS [0x210], R29 ;  /* 0x0002101dff008388 */ /* 0x000fe20000000800 */
[----:B------:R-:W-:Y:S01]  /*3440*/  LEA.HI.X R15, R68, R15, R69, 0x1, P3 ;  /* 0x0000000f440f7211 */ /* 0x000fe200018f0c45 */
[----:B------:R-:W-:Y:S01]  /*3450*/  IMAD.WIDE.U32 R68, R56, c[0x0][0x1f8], R66 ;  /* 0x00007e0038447a25 */ /* 0x000fe200078e0042 */
[----:B------:R-:W-:Y:S01]  /*3460*/  @!P2 IADD3.X R71, R11, R17, R93, P4, !PT ;  /* 0x000000110b47a210 */ /* 0x000fe200027fe45d */
[----:B------:R-:W-:Y:S01]  /*3470*/  BAR.SYNC.DEFER_BLOCKING 0x0 ;  /* 0x0000000000007b1d */ /* 0x000fe20000010000 */
[----:B------:R-:W-:-:S02]  /*3480*/  @!P2 LEA R66, P6, R70, c[0x0][0x268], 0x1 ;  /* 0x00009a004642aa11 */ /* 0x000fc400078c08ff */
[----:B------:R-:W-:Y:S02]  /*3490*/  IADD3 R16, P1, R10, R12, RZ ;  /* 0x0000000c0a107210 */ /* 0x000fe40007f3e0ff */
[----:B------:R-:W-:Y:S02]  /*34a0*/  @!P2 LEA.HI.X R67, R70, c[0x0][0x26c], R71, 0x1, P6 ;  /* 0x00009b004643aa11 */ /* 0x000fe400030f0c47 */
[----:B------:R-:W-:Y:S02]  /*34b0*/  IADD3 R72, P6, R12, R68, RZ ;  /* 0x000000440c487210 */ /* 0x000fe40007fde0ff */
[----:B------:R-:W-:Y:S02]  /*34c0*/  IADD3.X R17, R11, R13, RZ, P1, !PT ;  /* 0x0000000d0b117210 */ /* 0x000fe40000ffe4ff */
[----:B------:R-:W-:Y:S01]  /*34d0*/  IADD3.X R74, R13, R93, R69, P6, !PT ;  /* 0x0000005d0d4a7210 */ /* 0x000fe200037fe445 */
        /* <DEDUP_REMOVED lines=15> */
.L_x_4826:
[----:B------:R-:W-:Y:S05]  /*35d0*/  BSYNC B0 ;  /* 0x0000000000007941 */ /* 0x000fea0003800000 */
.L_x_4825:
[----:B------:R-:W-:Y:S01]  /*35e0*/  @!P4 STG.E.U16 [R14.64+0x40], R75 ;  /* 0x0000404b0e00c986 */ /* 0x000fe2000c101504 */
[-C--:B------:R-:W-:Y:S02]  /*35f0*/  ISETP.GE.AND P4, PT, R32, R87.reuse, PT ;  /* 0x000000572000720c */ /* 0x080fe40003f86270 */
[-C--:B------:R-:W-:Y:S01]  /*3600*/  ISETP.GE.AND P5, PT, R30, R87.reuse, PT ;  /* 0x000000571e00720c */ /* 0x080fe20003fa6270 */
[----:B------:R-:W-:Y:S01]  /*3610*/  @!P3 STG.E.U16 [R14.64], R73 ;  /* 0x000000490e00b986 */ /* 0x000fe2000c101504 */
[-C--:B------:R-:W-:Y:S02]  /*3620*/  ISETP.GE.AND P3, PT, R34, R87.reuse, PT ;  /* 0x000000572200720c */ /* 0x080fe40003f66270 */
[----:B------:R-:W-:Y:S01]  /*3630*/  ISETP.GE.AND P6, PT, R28, R87, PT ;  /* 0x000000571c00720c */ /* 0x000fe20003fc6270 */
[----:B------:R-:W-:Y:S01]  /*3640*/  @!P1 STG.E.U16 [R14.64+0x80], R77 ;  /* 0x0000804d0e009986 */ /* 0x000fe2000c101504 */
[----:B------:R-:W-:Y:S02]  /*3650*/  IADD3 R68, P1, R19, c[0x0][0x268], RZ ;  /* 0x00009a0013447a10 */ /* 0x000fe40007f3e0ff */
[----:B0-----:R-:W-:-:S02]  /*3660*/  PRMT R70, RZ, 0x7610, R70 ;  /* 0x00007610ff467816 */ /* 0x001fc40000000046 */
[----:B------:R-:W-:Y:S01]  /*3670*/  IADD3.X R65, R63, c[0x0][0x26c], RZ, P1, !PT ;  /* 0x00009b003f417a10 */ /* 0x000fe20000ffe4ff */
[----:B------:R-:W-:Y:S01]  /*3680*/  @!P4 STG.E.U16 [R14.64+0x100], R81 ;  /* 0x000100510e00c986 */ /* 0x000fe2000c101504 */
[----:B------:R-:W-:-:S03]  /*3690*/  LEA R68, P1, R72, R68, 0x1 ;  /* 0x0000004448447211 */ /* 0x000fc600078208ff */
[----:B------:R-:W-:Y:S01]  /*36a0*/  @!P3 STG.E.U16 [R14.64+0xc0], R79 ;  /* 0x0000c04f0e00b986 */ /* 0x000fe2000c101504 */
[----:B------:R-:W-:Y:S02]  /*36b0*/  LEA.HI.X R69, R72, R65, R74, 0x1, P1 ;  /* 0x0000004148457211 */ /* 0x000fe400008f0c4a */
[----:B------:R-:W-:Y:S01]  /*36c0*/  ISETP.GE.AND P1, PT, R40, R29, PT ;  /* 0x0000001d2800720c */ /* 0x000fe20003f26270 */
[----:B------:R-:W-:Y:S04]  /*36d0*/  @!P5 STG.E.U16 [R14.64+0x140], R83 ;  /* 0x000140530e00d986 */ /* 0x000fe8000c101504 */
[----:B------:R0:W-:Y:S04]  /*36e0*/  @!P6 STG.E.U16 [R14.64+0x180], R85 ;  /* 0x000180550e00e986 */ /* 0x0001e8000c101504 */
[----:B------:R-:W-:Y:S01]  /*36f0*/  BAR.SYNC.DEFER_BLOCKING 0x0 ;  /* 0x0000000000007b1d */ /* 0x000fe20000010000 */
[----:B------:R-:W-:-:S02]  /*3700*/  PRMT R65, RZ, 0x7610, R65 ;  /* 0x00007610ff417816 */ /* 0x000fc40000000041 */
[-C--:B------:R-:W-:Y:S02]  /*3710*/  ISETP.GE.AND P6, PT, R38, R29.reuse, PT ;  /* 0x0000001d2600720c */ /* 0x080fe40003fc6270 */
[-C--:B------:R-:W-:Y:S02]  /*3720*/  ISETP.GE.AND P5, PT, R36, R29.reuse, PT ;  /* 0x0000001d2400720c */ /* 0x080fe40003fa6270 */
[-C--:B------:R-:W-:Y:S02]  /*3730*/  ISETP.GE.AND P4, PT, R34, R29.reuse, PT ;  /* 0x0000001d2200720c */ /* 0x080fe40003f86270 */
[----:B------:R-:W-:Y:S02]  /*3740*/  ISETP.GE.AND P3, PT, R32, R29, PT ;  /* 0x0000001d2000720c */ /* 0x000fe40003f66270 */
[----:B0-----:R-:W-:Y:S02]  /*3750*/  PRMT R14, RZ, 0x7610, R14 ;  /* 0x00007610ff0e7816 */ /* 0x001fe4000000000e */
[----:B------:R-:W-:-:S02]  /*3760*/  PRMT R15, RZ, 0x7610, R15 ;  /* 0x00007610ff0f7816 */ /* 0x000fc4000000000f */
[----:B------:R-:W-:Y:S01]  /*3770*/  PRMT R72, RZ, 0x7610, R72 ;  /* 0x00007610ff487816 */ /* 0x000fe20000000048 */
[----:B------:R0:W2:Y:S01]  /*3780*/  @!P2 LDG.E.U16 R70, [R66.64] ;  /* 0x000000044246a981 */ /* 0x0000a2000c1e1500 */
[----:B------:R-:W-:-:S03]  /*3790*/  ISETP.GE.AND P2, PT, R30, R29, PT ;  /* 0x0000001d1e00720c */ /* 0x000fc60003f46270 */
[----:B------:R-:W3:Y:S01]  /*37a0*/  @!P1 LDG.E.U16 R65, [R68.64] ;  /* 0x0000000444419981 */ /* 0x000ee2000c1e1500 */
[----:B------:R-:W-:Y:S02]  /*37b0*/  ISETP.GE.AND P1, PT, R28, R29, PT ;  /* 0x0000001d1c00720c */ /* 0x000fe40003f26270 */
[----:B------:R-:W-:Y:S01]  /*37c0*/  PRMT R71, RZ, 0x7610, R71 ;  /* 0x00007610ff477816 */ /* 0x000fe20000000047 */
[----:B------:R-:W4:Y:S01]  /*37d0*/  @!P6 LDG.E.U16 R14, [R68.64+0x40] ;  /* 0x00004004440ee981 */ /* 0x000f22000c1e1500 */
[----:B0-----:R-:W-:Y:S02]  /*37e0*/  PRMT R66, RZ, 0x7610, R66 ;  /* 0x00007610ff427816 */ /* 0x001fe40000000042 */
[----:B------:R-:W-:Y:S01]  /*37f0*/  PRMT R67, RZ, 0x7610, R67 ;  /* 0x00007610ff437816 */ /* 0x000fe20000000043 */
[----:B------:R-:W5:Y:S04]  /*3800*/  @!P5 LDG.E.U16 R15, [R68.64+0x80] ;  /* 0x00008004440fd981 */ /* 0x000f68000c1e1500 */
        /* <DEDUP_REMOVED lines=26> */
[----:B------:R-:W-:Y:S01]  /*39b0*/  FMUL.FTZ R68, R73, -1.4426950216293334961 ;  /* 0xbfb8aa3b49447820 */ /* 0x000fe20000410000 */
[----:B---3--:R-:W-:Y:S02]  /*39c0*/  HADD2.F32 R76, -RZ, R15.H0_H0 ;  /* 0x2000000fff4c7230 */ /* 0x008fe40000004100 */
[----:B----4-:R-:W-:Y:S01]  /*39d0*/  HADD2.F32 R72, -RZ, R65.H0_H0 ;  /* 0x20000041ff487230 */ /* 0x010fe20000004100 */
[----:B------:R-:W-:Y:S01]  /*39e0*/  FMUL.FTZ R65, R69, -1.4426950216293334961 ;  /* 0xbfb8aa3b45417820 */ /* 0x000fe20000410000 */
[----:B-----5:R-:W-:Y:S01]  /*39f0*/  HADD2.F32 R75, -RZ, R14.H0_H0 ;  /* 0x2000000eff4b7230 */ /* 0x020fe20000004100 */
[----:B------:R-:W-:Y:S01]  /*3a00*/  FMUL.FTZ R15, R76, -1.4426950216293334961 ;  /* 0xbfb8aa3b4c0f7820 */ /* 0x000fe20000410000 */
[----:B------:R-:W-:Y:S02]  /*3a10*/  HADD2.F32 R78, -RZ, R66.H0_H0 ;  /* 0x20000042ff4e7230 */ /* 0x000fe40000004100 */
[----:B------:R-:W-:Y:S01]  /*3a20*/  HADD2.F32 R79, -RZ, R67.H0_H0 ;  /* 0x20000043ff4f7230 */ /* 0x000fe20000004100 */
[----:B------:R-:W0:Y:S01]  /*3a30*/  MUFU.EX2 R71, R71 ;  /* 0x0000004700477308 */ /* 0x000e220000000800 */
[----:B------:R-:W-:-:S02]  /*3a40*/  FMUL.FTZ R74, R72, -1.4426950216293334961 ;  /* 0xbfb8aa3b484a7820 */ /* 0x000fc40000410000 */
[----:B------:R-:W-:Y:S02]  /*3a50*/  FMUL.FTZ R14, R75, -1.4426950216293334961 ;  /* 0xbfb8aa3b4b0e7820 */ /* 0x000fe40000410000 */
[----:B------:R-:W-:Y:S02]  /*3a60*/  FMUL.FTZ R66, R78, -1.4426950216293334961 ;  /* 0xbfb8aa3b4e427820 */ /* 0x000fe40000410000 */
[----:B------:R-:W-:Y:S01]  /*3a70*/  FMUL.FTZ R77, R79, -1.4426950216293334961 ;  /* 0xbfb8aa3b4f4d7820 */ /* 0x000fe20000410000 */
[----:B------:R-:W1:Y:S08]  /*3a80*/  MUFU.EX2 R68, R68 ;  /* 0x0000004400447308 */ /* 0x000e700000000800 */
[----:B------:R-:W2:Y:S08]  /*3a90*/  MUFU.EX2 R65, R65 ;  /* 0x0000004100417308 */ /* 0x000eb00000000800 */
[----:B------:R-:W3:Y:S08]  /*3aa0*/  MUFU.EX2 R15, R15 ;  /* 0x0000000f000f7308 */ /* 0x000ef00000000800 */
[----:B------:R3:W4:Y:S08]  /*3ab0*/  MUFU.EX2 R80, R77 ;  /* 0x0000004d00507308 */ /* 0x0007300000000800 */
[----:B------:R-:W5:Y:S08]  /*3ac0*/  MUFU.EX2 R74, R74 ;  /* 0x0000004a004a7308 */ /* 0x000f700000000800 */
[----:B------:R-:W4:Y:S08]  /*3ad0*/  MUFU.EX2 R14, R14 ;  /* 0x0000000e000e7308 */ /* 0x000f300000000800 */
[----:B------:R-:W5:Y:S01]  /*3ae0*/  MUFU.EX2 R66, R66 ;  /* 0x0000004200427308 */ /* 0x000f620000000800 */
[----:B0-----:R-:W-:-:S02]  /*3af0*/  FADD.FTZ R71, R71, 1 ;  /* 0x3f80000047477421 */ /* 0x001fc40000010000 */
[----:B-1----:R-:W-:Y:S02]  /*3b00*/  FADD.FTZ R68, R68, 1 ;  /* 0x3f80000044447421 */ /* 0x002fe40000010000 */
[----:B--2---:R-:W-:Y:S02]  /*3b10*/  FADD.FTZ R65, R65, 1 ;  /* 0x3f80000041417421 */ /* 0x004fe40000010000 */
[----:B---3--:R-:W-:Y:S01]  /*3b20*/  FADD.FTZ R77, R15, 1 ;  /* 0x3f8000000f4d7421 */ /* 0x008fe20000010000 */
[----:B------:R0:W1:Y:S01]  /*3b30*/  MUFU.RCP R82, R68 ;  /* 0x0000004400527308 */ /* 0x0000620000001000 */
[----:B----4-:R-:W-:Y:S02]  /*3b40*/  FADD.FTZ R80, R80, 1 ;  /* 0x3f80000050507421 */ /* 0x010fe40000010000 */
[----:B-----5:R-:W-:Y:S02]  /*3b50*/  FADD.FTZ R74, R74, 1 ;  /* 0x3f8000004a4a7421 */ /* 0x020fe40000010000 */
[----:B------:R-:W-:-:S03]  /*3b60*/  FADD.FTZ R67, R14, 1 ;  /* 0x3f8000000e437421 */ /* 0x000fc60000010000 */
[----:B------:R-:W2:Y:S01]  /*3b70*/  MUFU.RCP R71, R71 ;  /* 0x0000004700477308 */ /* 0x000ea20000001000 */
[----:B0-----:R-:W-:-:S07]  /*3b80*/  FADD.FTZ R68, R66, 1 ;  /* 0x3f80000042447421 */ /* 0x001fce0000010000 */
[----:B------:R-:W0:Y:S01]  /*3b90*/  MUFU.RCP R84, R65 ;  /* 0x0000004100547308 */ /* 0x000e220000001000 */
[----:B------:R-:W-:Y:S07]  /*3ba0*/  BAR.SYNC.DEFER_BLOCKING 0x0 ;  /* 0x0000000000007b1d */ /* 0x000fee0000010000 */
[----:B------:R-:W3:Y:S08]  /*3bb0*/  MUFU.RCP R81, R74 ;  /* 0x0000004a00517308 */ /* 0x000ef00000001000 */
[----:B------:R-:W4:Y:S08]  /*3bc0*/  MUFU.RCP R86, R67 ;  /* 0x0000004300567308 */ /* 0x000f300000001000 */
[----:B------:R-:W5:Y:S08]  /*3bd0*/  MUFU.RCP R77, R77 ;  /* 0x0000004d004d7308 */ /* 0x000f700000001000 */
[----:B------:R-:W3:Y:S08]  /*3be0*/  MUFU.RCP R83, R68 ;  /* 0x0000004400537308 */ /* 0x000ef00000001000 */
[----:B------:R-:W5:Y:S01]  /*3bf0*/  MUFU.RCP R80, R80 ;  /* 0x0000005000507308 */ /* 0x000f620000001000 */
[----:B-1----:R-:W-:-:S02]  /*3c00*/  FMUL.FTZ R14, R73, R82 ;  /* 0x00000052490e7220 */ /* 0x002fc40000410000 */
[----:B--2---:R-:W-:Y:S02]  /*3c10*/  FMUL.FTZ R15, R70, R71 ;  /* 0x00000047460f7220 */ /* 0x004fe40000410000 */
[----:B0-----:R-:W-:Y:S02]  /*3c20*/  FMUL.FTZ R66, R69, R84 ;  /* 0x0000005445427220 */ /* 0x001fe40000410000 */
[----:B------:R-:W-:Y:S02]  /*3c30*/  FMUL.FTZ R14, R14, R55 ;  /* 0x000000370e0e7220 */ /* 0x000fe40000410000 */
[----:B------:R-:W-:Y:S02]  /*3c40*/  FMUL.FTZ R15, R15, R58 ;  /* 0x0000003a0f0f7220 */ /* 0x000fe40000410000 */
[----:B------:R-:W-:Y:S02]  /*3c50*/  FMUL.FTZ R66, R66, R57 ;  /* 0x0000003942427220 */ /* 0x000fe40000410000 */
[----:B---3--:R-:W-:-:S02]  /*3c60*/  FMUL.FTZ R55, R72, R81 ;  /* 0x0000005148377220 */ /* 0x008fc40000410000 */
[----:B----4-:R-:W-:Y:S02]  /*3c70*/  FMUL.FTZ R58, R75, R86 ;  /* 0x000000564b3a7220 */ /* 0x010fe40000410000 */
[----:B-----5:R-:W-:Y:S02]  /*3c80*/  FMUL.FTZ R57, R76, R77 ;  /* 0x0000004d4c397220 */ /* 0x020fe40000410000 */
        /* <DEDUP_REMOVED lines=13> */
[C---:B------:R-:W-:Y:S02]  /*3d60*/  PRMT R60, R57.reuse, 0x7610, R60 ;  /* 0x00007610393c7816 */ /* 0x040fe4000000003c */
        /* <DEDUP_REMOVED lines=37> */
.L_x_4828:
[----:B------:R-:W-:Y:S05]  /*3fc0*/  BSYNC B0 ;  /* 0x0000000000007941 */ /* 0x000fea0003800000 */
.L_x_4827:
        /* <DEDUP_REMOVED lines=15> */
[-C--:B------:R-:W-:Y:S01]  /*40c0*/  ISETP.GE.AND P3, PT, R34, R67.reuse, PT ;  /* 0x000000432200720c */ /* 0x080fe20003f66270 */
[----:B------:R1:W-:Y:S01]  /*40d0*/  @!P4 STG.E.U16 [R12.64+0x100], R59 ;  /* 0x0001003b0c00c986 */ /* 0x0003e2000c101504 */
[----:B------:R-:W-:Y:S02]  /*40e0*/  IADD3 R41, R41, 0x1, RZ ;  /* 0x0000000129297810 */ /* 0x000fe40007ffe0ff */
        /* <DEDUP_REMOVED lines=12> */
[----:B------:R-:W-:-:S03]  /*41b0*/  IMAD.X R31, RZ, RZ, R31, P3 ;  /* 0x000000ffff1f7224 */ /* 0x000fc600018e061f */
[----:B------:R-:W-:Y:S01]  /*41c0*/  IADD3.X R5, RZ, R5, RZ, P2, !PT ;  /* 0x00000005ff057210 */ /* 0x000fe200017fe4ff */
[----:B------:R-:W-:Y:S01]  /*41d0*/  @P0 CALL.REL.NOINC `(.L_x_4829) ;  /* 0x0000001000000944 */ /* 0x000fe20003c00000 */
[----:B------:R-:W-:Y:S05]  /*41e0*/  BRA `(.L_x_4830) ;  /* 0xffffc4e000007947 */ /* 0x000fea000383ffff */
.L_x_4829:
[----:B------:R-:W-:Y:S05]  /*41f0*/  EXIT ;  /* 0x000000000000794d */ /* 0x000fea0003800000 */
.L_x_4831:
        /* <DEDUP_REMOVED lines=16> */
.L_x_5453:


//--------------------- .text._Z25selective_scan_fwd_kernelI32Selective_Scan_fwd_kernel_traitsILi32ELi8ELi1ELb0ELb1ELb1ELb0EN3c104HalfEfEEv13SSMParamsBase --------------------------
	.section	.text._Z25selective_scan_fwd_kernelI32Selective_Scan_fwd_kernel_traitsILi32ELi8ELi1ELb0ELb1ELb1ELb0EN3c104HalfEfEEv13SSMParamsBase,"ax",@progbits
	.sectioninfo	@"SHI_REGISTERS=110"
	.align	128
        .global         _Z25selective_scan_fwd_kernelI32Selective_Scan_fwd_kernel_traitsILi32ELi8ELi1ELb0ELb1ELb1ELb0EN3c104HalfEfEEv13SSMParamsBase
        .type           _Z25selective_scan_fwd_kernelI32Selective_Scan_fwd_kernel_traitsILi32ELi8ELi1ELb0ELb1ELb1ELb0EN3c104HalfEfEEv13SSMParamsBase,@function
        .size           _Z25selective_scan_fwd_kernelI32Selective_Scan_fwd_kernel_traitsILi32ELi8ELi1ELb0ELb1ELb1ELb0EN3c104HalfEfEEv13SSMParamsBase,(.L_x_5454 - _Z25selective_scan_fwd_kernelI32Selective_Scan_fwd_kernel_traitsILi32ELi8ELi1ELb0ELb1ELb1ELb0EN3c104HalfEfEEv13SSMParamsBase)
        .other          _Z25selective_scan_fwd_kernelI32Selective_Scan_fwd_kernel_traitsILi32ELi8ELi1ELb0ELb1ELb1ELb0EN3c104HalfEfEEv13SSMParamsBase,@"STO_CUDA_ENTRY STV_DEFAULT"
_Z25selective_scan_fwd_kernelI32Selective_Scan_fwd_kernel_traitsILi32ELi8ELi1ELb0ELb1ELb1ELb0EN3c104HalfEfEEv13SSMParamsBase:
.text._Z25selective_scan_fwd_kernelI32Selective_Scan_fwd_kernel_traitsILi32ELi8ELi1ELb0ELb1ELb1ELb0EN3c104HalfEfEEv13SSMParamsBase:
[----:B------:R-:W-:Y:S02]  /*0000*/  IMAD.MOV.U32 R1, RZ, RZ, c[0x0][0x28] ;  /* 0x00000a00ff017624 */ /* 0x000fe400078e00ff */
        /* <DEDUP_REMOVED lines=22> */
[----:B--2---:R-:W-:Y:S01]  /*0170*/  IMAD.MOV.U32 R6, RZ, RZ, RZ ;  /* 0x000000ffff067224 */ /* 0x004fe200078e00ff */
[----:B0-----:R-:W-:Y:S01]  /*0180*/  SHF.R.S32.HI R96, RZ, 0x1f, R47 ;  /* 0x0000001fff607819 */ /* 0x001fe2000001142f */
[----:B---3--:R-:W-:-:S04]  /*0190*/  IMAD.MOV R8, RZ, RZ, -R7 ;  /* 0x000000ffff087224 */ /* 0x008fc800078e0a07 */
[----:B----4-:R-:W-:Y:S02]  /*01a0*/  IMAD R4, R96, c[0x0][0x190], RZ ;  /* 0x0000640060047a24 */ /* 0x010fe400078e02ff */
[----:B------:R-:W-:-:S04]  /*01b0*/  IMAD R11, R8, R9, RZ ;  /* 0x00000009080b7224 */ /* 0x000fc800078e02ff */
[----:B------:R-:W-:-:S06]  /*01c0*/  IMAD.HI.U32 R7, R7, R11, R6 ;  /* 0x0000000b07077227 */ /* 0x000fcc00078e0006 */
[----:B------:R-:W-:-:S04]  /*01d0*/  IMAD.HI.U32 R0, R7, R2, RZ ;  /* 0x0000000207007227 */ /* 0x000fc800078e00ff */
[----:B------:R-:W-:Y:S01]  /*01e0*/  IMAD.WIDE.U32 R6, R47, c[0x0][0x190], RZ ;  /* 0x000064002f067a25 */ /* 0x000fe200078e00ff */
[----:B------:R-:W-:-:S05]  /*01f0*/  IADD3 R3, -R0, RZ, RZ ;  /* 0x000000ff00037210 */ /* 0x000fca0007ffe1ff */
[----:B------:R-:W-:Y:S02]  /*0200*/  IMAD R2, R9, R3, R2 ;  /* 0x0000000309027224 */ /* 0x000fe400078e0202 */
[----:B------:R-:W-:-:S03]  /*0210*/  IMAD.MOV.U32 R3, RZ, RZ, c[0x0][0x174] ;  /* 0x00005d00ff037624 */ /* 0x000fc600078e00ff */
[----:B------:R-:W-:Y:S02]  /*0220*/  ISETP.GT.U32.AND P1, PT, R9, R2, PT ;  /* 0x000000020900720c */ /* 0x000fe40003f24070 */
[----:B------:R-:W-:Y:S01]  /*0230*/  ISETP.GE.AND P0, PT, R3, 0x1, PT ;  /* 0x000000010300780c */ /* 0x000fe20003f06270 */
[----:B------:R-:W-:-:S10]  /*0240*/  IMAD R3, R47, c[0x0][0x194], R4 ;  /* 0x000065002f037a24 */ /* 0x000fd400078e0204 */
[----:B------:R-:W-:Y:S02]  /*0250*/  @!P1 IMAD.IADD R2, R2, 0x1, -R9 ;  /* 0x0000000102029824 */ /* 0x000fe400078e0a09 */
[----:B------:R-:W-:Y:S05]  /*0260*/  @!P0 EXIT ;  /* 0x000000000000894d */ /* 0x000fea0003800000 */
[----:B------:R-:W0:Y:S01]  /*0270*/  S2R R78, SR_TID.X ;  /* 0x00000000004e7919 */ /* 0x000e220000002100 */
[----:B------:R-:W-:Y:S01]  /*0280*/  ISETP.GE.U32.AND P0, PT, R2, R9, PT ;  /* 0x000000090200720c */ /* 0x000fe20003f06070 */
[C---:B------:R-:W-:Y:S01]  /*0290*/  IMAD R5, R53.reuse, c[0x0][0x1d8], RZ ;  /* 0x0000760035057a24 */ /* 0x040fe200078e02ff */
[----:B------:R-:W-:Y:S01]  /*02a0*/  LOP3.LUT R8, R56, c[0x0][0x178], RZ, 0x3c, !PT ;  /* 0x00005e0038087a12 */ /* 0x000fe200078e3cff */
[----:B------:R-:W-:Y:S01]  /*02b0*/  IMAD R11, R53, c[0x0][0x1e8], RZ ;  /* 0x00007a00350b7a24 */ /* 0x000fe200078e02ff */
[----:B------:R-:W-:Y:S01]  /*02c0*/  @!P1 IADD3 R0, R0, 0x1, RZ ;  /* 0x0000000100009810 */ /* 0x000fe20007ffe0ff */
[----:B------:R-:W-:Y:S01]  /*02d0*/  IMAD R9, R56, c[0x0][0x1dc], R5 ;  /* 0x0000770038097a24 */ /* 0x000fe200078e0205 */
[----:B------:R-:W-:Y:S01]  /*02e0*/  ISETP.GE.AND P2, PT, R8, RZ, PT ;  /* 0x000000ff0800720c */ /* 0x000fe20003f46270 */
[C---:B------:R-:W-:Y:S01]  /*02f0*/  IMAD.WIDE.U32 R4, R56.reuse, c[0x0][0x1e8], RZ ;  /* 0x00007a0038047a25 */ /* 0x040fe200078e00ff */
[----:B------:R-:W-:Y:S01]  /*0300*/  ISETP.NE.AND P1, PT, RZ, c[0x0][0x178], PT ;  /* 0x00005e00ff007a0c */ /* 0x000fe20003f25270 */
[----:B------:R-:W1:Y:S01]  /*0310*/  S2R R43, SR_LANEID ;  /* 0x00000000002b7919 */ /* 0x000e620000000000 */
[----:B------:R-:W-:Y:S01]  /*0320*/  IADD3 R7, R7, R3, RZ ;  /* 0x0000000307077210 */ /* 0x000fe20007ffe0ff */
[----:B------:R-:W-:-:S02]  /*0330*/  IMAD.WIDE.U32 R2, R56, c[0x0][0x1d8], RZ ;  /* 0x0000760038027a25 */ /* 0x000fc400078e00ff */
[----:B------:R-:W-:Y:S02]  /*0340*/  @P0 IADD3 R0, R0, 0x1, RZ ;  /* 0x0000000100000810 */ /* 0x000fe40007ffe0ff */
[----:B------:R-:W-:Y:S02]  /*0350*/  IMAD R11, R56, c[0x0][0x1ec], R11 ;  /* 0x00007b00380b7a24 */ /* 0x000fe400078e020b */
[----:B------:R-:W-:Y:S02]  /*0360*/  IMAD R8, R96, c[0x0][0x1b0], RZ ;  /* 0x00006c0060087a24 */ /* 0x000fe400078e02ff */
[----:B------:R-:W-:Y:S02]  /*0370*/  IMAD.IADD R3, R3, 0x1, R9 ;  /* 0x0000000103037824 */ /* 0x000fe400078e0209 */
[----:B------:R-:W-:Y:S02]  /*0380*/  IMAD.IADD R5, R5, 0x1, R11 ;  /* 0x0000000105057824 */ /* 0x000fe400078e020b */
[C---:B0-----:R-:W-:Y:S01]  /*0390*/  IMAD.SHL.U32 R42, R78.reuse, 0x8, RZ ;  /* 0x000000084e2a7824 */ /* 0x041fe200078e00ff */
[----:B------:R-:W-:Y:S01]  /*03a0*/  LOP3.LUT R45, R78, 0x1f, RZ, 0xc0, !PT ;  /* 0x0000001f4e2d7812 */ /* 0x000fe200078ec0ff */
[----:B------:R-:W-:-:S03]  /*03b0*/  IMAD.WIDE.U32 R10, R47, c[0x0][0x1b0], RZ ;  /* 0x00006c002f0a7a25 */ /* 0x000fc600078e00ff */
[----:B------:R-:W-:Y:S01]  /*03c0*/  IADD3 R54, R42, 0x1, RZ ;  /* 0x000000012a367810 */ /* 0x000fe20007ffe0ff */
[----:B------:R-:W-:Y:S01]  /*03d0*/  IMAD R9, R47, c[0x0][0x1b4], R8 ;  /* 0x00006d002f097a24 */ /* 0x000fe200078e0208 */
[----:B------:R-:W-:Y:S01]  /*03e0*/  LOP3.LUT R8, R45, 0xffffff00, R42, 0xf8, !PT ;  /* 0xffffff002d087812 */ /* 0x000fe200078ef82a */
[----:B------:R-:W-:Y:S01]  /*03f0*/  IMAD R12, R96, c[0x0][0x1d0], RZ ;  /* 0x00007400600c7a24 */ /* 0x000fe200078e02ff */
[----:B------:R-:W-:Y:S01]  /*0400*/  IADD3 R52, R42, 0x2, RZ ;  /* 0x000000022a347810 */ /* 0x000fe20007ffe0ff */
[----:B------:R-:W-:Y:S01]  /*0410*/  IMAD.WIDE.U32 R2, R47, c[0x0][0x1d0], R2 ;  /* 0x000074002f027a25 */ /* 0x000fe200078e0002 */
[----:B------:R-:W-:Y:S02]  /*0420*/  IADD3 R11, R11, R9, RZ ;  /* 0x000000090b0b7210 */ /* 0x000fe40007ffe0ff */
[----:B------:R-:W-:Y:S01]  /*0430*/  SHF.R.S32.HI R9, RZ, 0x1f, R8 ;  /* 0x0000001fff097819 */ /* 0x000fe20000011408 */
[----:B------:R-:W-:Y:S01]  /*0440*/  IMAD R14, R96, c[0x0][0x1e0], RZ ;  /* 0x00007800600e7a24 */ /* 0x000fe200078e02ff */
[----:B------:R-:W-:Y:S01]  /*0450*/  IADD3 R13, P0, R8, R2, RZ ;  /* 0x00000002080d7210 */ /* 0x000fe20007f1e0ff */
[----:B------:R-:W-:Y:S01]  /*0460*/  @!P2 IMAD.MOV R0, RZ, RZ, -R0 ;  /* 0x000000ffff00a224 */ /* 0x000fe200078e0a00 */
[----:B------:R-:W-:Y:S01]  /*0470*/  @!P1 LOP3.LUT R0, RZ, c[0x0][0x178], RZ, 0x33, !PT ;  /* 0x00005e00ff009a12 */ /* 0x000fe200078e33ff */
[----:B------:R-:W-:Y:S01]  /*0480*/  IMAD.WIDE.U32 R4, R47, c[0x0][0x1e0], R4 ;  /* 0x000078002f047a25 */ /* 0x000fe200078e0004 */
[----:B------:R-:W-:-:S02]  /*0490*/  IADD3 R50, R42, 0x3, RZ ;  /* 0x000000032a327810 */ /* 0x000fc40007ffe0ff */
[----:B------:R-:W-:Y:S01]  /*04a0*/  SHF.R.S32.HI R2, RZ, 0x1f, R0 ;  /* 0x0000001fff027819 */ /* 0x000fe20000011400 */
[C---:B------:R-:W-:Y:S01]  /*04b0*/  IMAD R15, R47.reuse, c[0x0][0x1d4], R12 ;  /* 0x000075002f0f7a24 */ /* 0x040fe200078e020c */
[----:B------:R-:W-:Y:S01]  /*04c0*/  IADD3 R22, P1, R8, R4, RZ ;  /* 0x0000000408167210 */ /* 0x000fe20007f3e0ff */
[----:B------:R-:W-:Y:S01]  /*04d0*/  IMAD R17, R47, c[0x0][0x1e4], R14 ;  /* 0x000079002f117a24 */ /* 0x000fe200078e020e */
[----:B------:R-:W-:Y:S01]  /*04e0*/  IADD3 R48, R42, 0x4, RZ ;  /* 0x000000042a307810 */ /* 0x000fe20007ffe0ff */
[----:B------:R-:W-:Y:S01]  /*04f0*/  IMAD.MOV.U32 R41, RZ, RZ, RZ ;  /* 0x000000ffff297224 */ /* 0x000fe200078e00ff */
[C---:B------:R-:W-:Y:S02]  /*0500*/  IADD3.X R4, R9.reuse, R3, R15, P0, !PT ;  /* 0x0000000309047210 */ /* 0x040fe400007fe40f */
[----:B------:R-:W-:Y:S01]  /*0510*/  IADD3.X R15, R9, R5, R17, P1, !PT ;  /* 0x00000005090f7210 */ /* 0x000fe20000ffe411 */
[C---:B------:R-:W-:Y:S01]  /*0520*/  IMAD R5, R2.reuse, c[0x0][0x1a8], RZ ;  /* 0x00006a0002057a24 */ /* 0x040fe200078e02ff */
[C---:B------:R-:W-:Y:S01]  /*0530*/  LEA R12, P0, R13.reuse, c[0x0][0x240], 0x1 ;  /* 0x000090000d0c7a11 */ /* 0x040fe200078008ff */
[----:B------:R-:W-:Y:S01]  /*0540*/  IMAD R17, R2, c[0x0][0x1c8], RZ ;  /* 0x0000720002117a24 */ /* 0x000fe200078e02ff */
[----:B------:R-:W-:Y:S01]  /*0550*/  IADD3 R46, R42, 0x5, RZ ;  /* 0x000000052a2e7810 */ /* 0x000fe20007ffe0ff */
[----:B------:R-:W-:Y:S01]  /*0560*/  IMAD.WIDE.U32 R2, R0, c[0x0][0x1a8], R6 ;  /* 0x00006a0000027a25 */ /* 0x000fe200078e0006 */
[----:B------:R-:W-:-:S02]  /*0570*/  LEA.HI.X R13, R13, c[0x0][0x244], R4, 0x1, P0 ;  /* 0x000091000d0d7a11 */ /* 0x000fc400000f0c04 */
[----:B------:R-:W-:Y:S01]  /*0580*/  IADD3 R44, R42, 0x6, RZ ;  /* 0x000000062a2c7810 */ /* 0x000fe20007ffe0ff */
[----:B------:R-:W-:Y:S01]  /*0590*/  IMAD R31, R0, c[0x0][0x1ac], R5 ;  /* 0x00006b00001f7a24 */ /* 0x000fe200078e0205 */
[----:B------:R-:W-:Y:S01]  /*05a0*/  LEA R35, P0, R2, c[0x0][0x228], 0x1 ;  /* 0x00008a0002237a11 */ /* 0x000fe200078008ff */
[----:B------:R-:W-:Y:S01]  /*05b0*/  IMAD.WIDE.U32 R4, R0, c[0x0][0x1c8], R10 ;  /* 0x0000720000047a25 */ /* 0x000fe200078e000a */
[----:B------:R-:W-:Y:S02]  /*05c0*/  IADD3 R42, R42, 0x7, RZ ;  /* 0x000000072a2a7810 */ /* 0x000fe40007ffe0ff */
[----:B------:R-:W-:Y:S01]  /*05d0*/  IADD3 R31, R3, R31, RZ ;  /* 0x0000001f031f7210 */ /* 0x000fe20007ffe0ff */
[----:B------:R-:W-:Y:S01]  /*05e0*/  IMAD R29, R0, c[0x0][0x1cc], R17 ;  /* 0x00007300001d7a24 */ /* 0x000fe200078e0211 */
[----:B------:R-:W-:Y:S01]  /*05f0*/  LEA R17, P2, R22, c[0x0][0x248], 0x1 ;  /* 0x0000920016117a11 */ /* 0x000fe200078408ff */
[----:B------:R-:W-:Y:S01]  /*0600*/  IMAD R3, R53, c[0x0][0x180], RZ ;  /* 0x0000600035037a24 */ /* 0x000fe200078e02ff */
[----:B------:R-:W-:Y:S01]  /*0610*/  LEA R33, P1, R4, c[0x0][0x230], 0x1 ;  /* 0x00008c0004217a11 */ /* 0x000fe200078208ff */
[----:B------:R-:W-:Y:S01]  /*0620*/  IMAD R0, R47, c[0x0][0x164], R56 ;  /* 0x000059002f007a24 */ /* 0x000fe200078e0238 */
[----:B------:R-:W-:Y:S01]  /*0630*/  LEA.HI.X R22, R22, c[0x0][0x24c], R15, 0x1, P2 ;  /* 0x0000930016167a11 */ /* 0x000fe200010f0c0f */
[----:B------:R-:W-:Y:S01]  /*0640*/  IMAD.IADD R29, R5, 0x1, R29 ;  /* 0x00000001051d7824 */ /* 0x000fe200078e021d */
[----:B------:R-:W-:Y:S01]  /*0650*/  LEA.HI.X R31, R2, c[0x0][0x22c], R31, 0x1, P0 ;  /* 0x00008b00021f7a11 */ /* 0x000fe200000f0c1f */
[----:B------:R-:W-:Y:S01]  /*0660*/  IMAD.WIDE.U32 R6, R56, c[0x0][0x180], RZ ;  /* 0x0000600038067a25 */ /* 0x000fe200078e00ff */
[----:B------:R-:W-:-:S02]  /*0670*/  LOP3.LUT R40, R8, 0x20, RZ, 0xfc, !PT ;  /* 0x0000002008287812 */ /* 0x000fc400078efcff */
[----:B------:R-:W-:Y:S01]  /*0680*/  LEA.HI.X R29, R4, c[0x0][0x234], R29, 0x1, P1 ;  /* 0x00008d00041d7a11 */ /* 0x000fe200008f0c1d */
[----:B------:R-:W-:Y:S01]  /*0690*/  IMAD R3, R56, c[0x0][0x184], R3 ;  /* 0x0000610038037a24 */ /* 0x000fe200078e0203 */
[----:B------:R-:W-:Y:S01]  /*06a0*/  LOP3.LUT R38, R8, 0x40, RZ, 0xfc, !PT ;  /* 0x0000004008267812 */ /* 0x000fe200078efcff */
[----:B------:R-:W-:Y:S01]  /*06b0*/  IMAD R0, R0, c[0x0][0x174], RZ ;  /* 0x00005d0000007a24 */ /* 0x000fe200078e02ff */
[----:B------:R-:W-:Y:S02]  /*06c0*/  LOP3.LUT R36, R8, 0x60, RZ, 0xfc, !PT ;  /* 0x0000006008247812 */ /* 0x000fe400078efcff */
[----:B------:R-:W-:Y:S01]  /*06d0*/  IADD3 R37, R7, R3, RZ ;  /* 0x0000000307257210 */ /* 0x000fe20007ffe0ff */
[----:B------:R-:W-:Y:S01]  /*06e0*/  IMAD R39, R0, c[0x0][0x16c], RZ ;  /* 0x00005b0000277a24 */ /* 0x000fe200078e02ff */
[C---:B------:R-:W-:Y:S02]  /*06f0*/  LOP3.LUT R34, R8.reuse, 0x80, RZ, 0xfc, !PT ;  /* 0x0000008008227812 */ /* 0x040fe400078efcff */
[----:B------:R-:W-:-:S02]  /*0700*/  LOP3.LUT R32, R8, 0xa0, RZ, 0xfc, !PT ;  /* 0x000000a008207812 */ /* 0x000fc400078efcff */
[C---:B------:R-:W-:Y:S02]  /*0710*/  LOP3.LUT R30, R8.reuse, 0xc0, RZ, 0xfc, !PT ;  /* 0x000000c0081e7812 */ /* 0x040fe400078efcff */
[----:B-1----:R-:W-:Y:S02]  /*0720*/  LOP3.LUT R28, R8, 0xe0, RZ, 0xfc, !PT ;  /* 0x000000e0081c7812 */ /* 0x002fe400078efcff */
.L_x_4855:
[----:B------:R-:W-:Y:S01]  /*0730*/  BAR.SYNC.DEFER_BLOCKING 0x0 ;  /* 0x0000000000007b1d */ /* 0x000fe20000010000 */
[----:B------:R-:W-:Y:S01]  /*0740*/  IMAD.MOV.U32 R0, RZ, RZ, -0x100 ;  /* 0xffffff00ff007424 */ /* 0x000fe200078e00ff */
[----:B------:R-:W-:Y:S01]  /*0750*/  PRMT R3, RZ, 0x7610, R3 ;  /* 0x00007610ff037816 */ /* 0x000fe20000000003 */
[----:B------:R-:W-:Y:S01]  /*0760*/  IMAD.MOV.U32 R4, RZ, RZ, R12 ;  /* 0x000000ffff047224 */ /* 0x000fe200078e000c */
[----:B------:R-:W-:Y:S01]  /*0770*/  MOV R5, R13 ;  /* 0x0000000d00057202 */ /* 0x000fe20000000f00 */
[----:B------:R-:W-:Y:S01]  /*0780*/  IMAD R27, R41, R0, c[0x0][0x168] ;  /* 0x00005a00291b7624 */ /* 0x000fe200078e0200 */
[----:B------:R-:W-:Y:S02]  /*0790*/  PRMT R0, RZ, 0x7610, R0 ;  /* 0x00007610ff007816 */ /* 0x000fe40000000000 */
[----:B0-----:R-:W-:-:S02]  /*07a0*/  PRMT R11, RZ, 0x7610, R11 ;  /* 0x00007610ff0b7816 */ /* 0x001fc4000000000b */
        /* <DEDUP_REMOVED lines=27> */
[----:B------:R-:W-:Y:S01]  /*0960*/  IADD3 R14, R43, 0x60, RZ ;  /* 0x000000602b0e7810 */ /* 0x000fe20007ffe0ff */
[----:B------:R-:W-:Y:S01]  /*0970*/  IMAD.SHL.U32 R26, R26, 0x2, RZ ;  /* 0x000000021a1a7824 */ /* 0x000fe200078e00ff */
[----:B------:R-:W-:-:S02]  /*0980*/  SHF.L.U32 R24, R16, 0x1, RZ ;  /* 0x0000000110187819 */ /* 0x000fc400000006ff */
[-C--:B------:R-:W-:Y:S02]  /*0990*/  LEA.HI.SX32 R14, R14, R43.reuse, 0x1b ;  /* 0x0000002b0e0e7211 */ /* 0x080fe400078fdaff */
[C---:B------:R-:W-:Y:S02]  /*09a0*/  IADD3 R16, R43.reuse, 0x80, RZ ;  /* 0x000000802b107810 */ /* 0x040fe40007ffe0ff */
[C---:B------:R-:W-:Y:S01]  /*09b0*/  IADD3 R18, R43.reuse, 0xa0, RZ ;  /* 0x000000a02b127810 */ /* 0x040fe20007ffe0ff */
[----:B------:R-:W-:Y:S01]  /*09c0*/  IMAD.SHL.U32 R58, R14, 0x2, RZ ;  /* 0x000000020e3a7824 */ /* 0x000fe200078e00ff */
[C---:B------:R-:W-:Y:S02]  /*09d0*/  IADD3 R20, R43.reuse, 0xc0, RZ ;  /* 0x000000c02b147810 */ /* 0x040fe40007ffe0ff */
[----:B------:R-:W-:Y:S02]  /*09e0*/  LEA.HI.SX32 R16, R16, R43, 0x1b ;  /* 0x0000002b10107211 */ /* 0x000fe400078fdaff */
[----:B------:R-:W-:-:S02]  /*09f0*/  IADD3 R14, R43, 0xe0, RZ ;  /* 0x000000e02b0e7810 */ /* 0x000fc40007ffe0ff */
[-C--:B------:R-:W-:Y:S01]  /*0a00*/  LEA.HI.SX32 R18, R18, R43.reuse, 0x1b ;  /* 0x0000002b12127211 */ /* 0x080fe200078fdaff */
[----:B------:R-:W-:Y:S01]  /*0a10*/  IMAD.SHL.U32 R57, R16, 0x2, RZ ;  /* 0x0000000210397824 */ /* 0x000fe200078e00ff */
[-C--:B------:R-:W-:Y:S02]  /*0a20*/  LEA.HI.SX32 R20, R20, R43.reuse, 0x1b ;  /* 0x0000002b14147211 */ /* 0x080fe400078fdaff */
[----:B------:R-:W-:Y:S02]  /*0a30*/  LEA.HI.SX32 R14, R14, R43, 0x1b ;  /* 0x0000002b0e0e7211 */ /* 0x000fe400078fdaff */
[----:B------:R-:W-:Y:S01]  /*0a40*/  SHF.L.U32 R55, R18, 0x1, RZ ;  /* 0x0000000112377819 */ /* 0x000fe200000006ff */
[----:B------:R-:W-:Y:S01]  /*0a50*/  IMAD.SHL.U32 R60, R20, 0x2, RZ ;  /* 0x00000002143c7824 */ /* 0x000fe200078e00ff */
[----:B------:R-:W-:Y:S02]  /*0a60*/  SHF.L.U32 R59, R14, 0x1, RZ ;  /* 0x000000010e3b7819 */ /* 0x000fe400000006ff */
[----:B------:R-:W-:-:S02]  /*0a70*/  ISETP.GE.AND P6, PT, R8, R27, PT ;  /* 0x0000001b0800720c */ /* 0x000fc40003fc6270 */
        /* <DEDUP_REMOVED lines=14> */
[----:B----4-:R-:W-:Y:S01]  /*0b60*/  STS.U16 [R24+0x80], R11 ;  /* 0x0000800b18007388 */ /* 0x010fe20000000400 */
[----:B0-----:R-:W-:-:S02]  /*0b70*/  IMAD.MOV.U32 R3, RZ, RZ, R22 ;  /* 0x000000ffff037224 */ /* 0x001fc400078e0016 */
[----:B-1----:R-:W-:Y:S01]  /*0b80*/  IMAD.SHL.U32 R0, R43, 0x8, RZ ;  /* 0x000000082b007824 */ /* 0x002fe200078e00ff */
[----:B------:R-:W-:Y:S04]  /*0b90*/  STS.U16 [R58+0xc0], R13 ;  /* 0x0000c00d3a007388 */ /* 0x000fe80000000400 */
[----:B------:R-:W-:Y:S01]  /*0ba0*/  LEA.HI.SX32 R0, R0, R0, 0x1b ;  /* 0x0000000000007211 */ /* 0x000fe200078fdaff */
[----:B------:R0:W-:Y:S03]  /*0bb0*/  STS.U16 [R57+0x100], R2 ;  /* 0x0001000239007388 */ /* 0x0001e60000000400 */
[----:B------:R-:W-:Y:S01]  /*0bc0*/  SHF.L.U32 R23, R0, 0x1, RZ ;  /* 0x0000000100177819 */ /* 0x000fe200000006ff */
[----:B------:R-:W-:Y:S04]  /*0bd0*/  STS.U16 [R55+0x140], R10 ;  /* 0x0001400a37007388 */ /* 0x000fe80000000400 */
[----:B------:R-:W-:Y:S01]  /*0be0*/  STS.U16 [R60+0x180], R15 ;  /* 0x0001800f3c007388 */ /* 0x000fe20000000400 */
[--C-:B0-----:R-:W-:Y:S01]  /*0bf0*/  IMAD.MOV.U32 R2, RZ, RZ, R17.reuse ;  /* 0x000000ffff027224 */ /* 0x101fe200078e0011 */
[----:B------:R-:W-:-:S02]  /*0c00*/  PRMT R17, RZ, 0x7610, R17 ;  /* 0x00007610ff117816 */ /* 0x000fc40000000011 */
        /* <DEDUP_REMOVED lines=45> */
[----:B---3--:R-:W-:-:S03]  /*0ee0*/  HADD2.F32 R64, -RZ, R64.H0_H0 ;  /* 0x20000040ff407230 */ /* 0x008fc60000004100 */
[----:B------:R-:W-:Y:S01]  /*0ef0*/  ISETP.EQ.OR P4, PT, RZ, UR6, P2 ;  /* 0x00000006ff007c0c */ /* 0x000fe20009782670 */
[----:B----4-:R-:W-:Y:S02]  /*0f00*/  HADD2.F32 R20, -RZ, R17.H0_H0 ;  /* 0x20000011ff147230 */ /* 0x010fe40000004100 */
[----:B------:R-:W-:Y:S01]  /*0f10*/  HADD2.F32 R18, -RZ, R19.H0_H0 ;  /* 0x20000013ff127230 */ /* 0x000fe20000004100 */
[--C-:B------:R-:W-:Y:S02]  /*0f20*/  FADD.FTZ R19, R16, R49.reuse ;  /* 0x0000003110137221 */ /* 0x100fe40000010000 */
[--C-:B------:R-:W-:Y:S01]  /*0f30*/  FADD.FTZ R16, R0, R49.reuse ;  /* 0x0000003100107221 */ /* 0x100fe20000010000 */
[----:B------:R-:W-:Y:S01]  /*0f40*/  HADD2.F32 R66, -RZ, R21.H0_H0 ;  /* 0x20000015ff427230 */ /* 0x000fe20000004100 */
[--C-:B------:R-:W-:Y:S01]  /*0f50*/  FADD.FTZ R21, R64, R49.reuse ;  /* 0x0000003140157221 */ /* 0x100fe20000010000 */
[----:B------:R-:W-:Y:S01]  /*0f60*/  FSETP.GTU.FTZ.AND P0, PT, R19, 20, PT ;  /* 0x41a000001300780b */ /* 0x000fe20003f1c000 */
        /* <DEDUP_REMOVED lines=9> */
[----:B------:R-:W-:Y:S01]  /*1000*/  FSETP.GTU.FTZ.AND P2, PT, R16, 20, PT ;  /* 0x41a000001000780b */ /* 0x000fe20003f5c000 */
        /* <DEDUP_REMOVED lines=32> */
.L_x_4833:
[----:B------:R-:W-:Y:S05]  /*1210*/  BSYNC B0 ;  /* 0x0000000000007941 */ /* 0x000fea0003800000 */
.L_x_4832:
        /* <DEDUP_REMOVED lines=42> */
.L_x_4835:
[----:B------:R-:W-:Y:S05]  /*14c0*/  BSYNC B0 ;  /* 0x0000000000007941 */ /* 0x000fea0003800000 */
.L_x_4834:
        /* <DEDUP_REMOVED lines=33> */
.L_x_4837:
[----:B------:R-:W-:Y:S05]  /*16e0*/  BSYNC B0 ;  /* 0x0000000000007941 */ /* 0x000fea0003800000 */
.L_x_4836:
        /* <DEDUP_REMOVED lines=33> */
.L_x_4839:
[----:B------:R-:W-:Y:S05]  /*1900*/  BSYNC B0 ;  /* 0x0000000000007941 */ /* 0x000fea0003800000 */
.L_x_4838:
        /* <DEDUP_REMOVED lines=33> */
.L_x_4841:
[----:B------:R-:W-:Y:S05]  /*1b20*/  BSYNC B0 ;  /* 0x0000000000007941 */ /* 0x000fea0003800000 */
.L_x_4840:
        /* <DEDUP_REMOVED lines=33> */
.L_x_4843:
[----:B------:R-:W-:Y:S05]  /*1d40*/  BSYNC B0 ;  /* 0x0000000000007941 */ /* 0x000fea0003800000 */
.L_x_4842:
        /* <DEDUP_REMOVED lines=33> */
.L_x_4845:
[----:B------:R-:W-:Y:S05]  /*1f60*/  BSYNC B0 ;  /* 0x0000000000007941 */ /* 0x000fea0003800000 */
.L_x_4844:
        /* <DEDUP_REMOVED lines=33> */
.L_x_4847:
[----:B------:R-:W-:Y:S05]  /*2180*/  BSYNC B0 ;  /* 0x0000000000007941 */ /* 0x000fea0003800000 */
.L_x_4846:
        /* <DEDUP_REMOVED lines=30> */
.L_x_4851:
[----:B------:R-:W-:Y:S01]  /*2370*/  SHF.R.S32.HI R86, RZ, 0x1f, R61 ;  /* 0x0000001fff567819 */ /* 0x000fe2000001143d */
[----:B------:R-:W-:Y:S01]  /*2380*/  IMAD.MOV.U32 R10, RZ, RZ, -0x100 ;  /* 0xffffff00ff0a7424 */ /* 0x000fe200078e00ff */
[----:B------:R-:W-:-:S02]  /*2390*/  PRMT R79, RZ, 0x7610, R79 ;  /* 0x00007610ff4f7816 */ /* 0x000fc4000000004f */
[----:B------:R-:W-:Y:S01]  /*23a0*/  PRMT R78, RZ, 0x7610, R78 ;  /* 0x00007610ff4e7816 */ /* 0x000fe2000000004e */
[----:B------:R-:W-:Y:S02]  /*23b0*/  IMAD R12, R86, c[0x0][0x1a0], RZ ;  /* 0x00006800560c7a24 */ /* 0x000fe400078e02ff */
[----:B------:R-:W-:Y:S02]  /*23c0*/  IMAD R27, R41, R10, c[0x0][0x168] ;  /* 0x00005a00291b7624 */ /* 0x000fe400078e020a */
[----:B------:R-:W-:-:S03]  /*23d0*/  IMAD.WIDE.U32 R10, R61, c[0x0][0x1a0], R8 ;  /* 0x000068003d0a7a25 */ /* 0x000fc600078e0008 */
[-C--:B------:R-:W-:Y:S01]  /*23e0*/  ISETP.GE.AND P6, PT, R8, R27.reuse, PT ;  /* 0x0000001b0800720c */ /* 0x080fe20003fc6270 */
[----:B------:R-:W-:Y:S01]  /*23f0*/  IMAD R13, R61, c[0x0][0x1a4], R12 ;  /* 0x000069003d0d7a24 */ /* 0x000fe200078e020c */
[----:B------:R-:W-:Y:S02]  /*2400*/  ISETP.GE.AND P1, PT, R40, R27, PT ;  /* 0x0000001b2800720c */ /* 0x000fe40003f26270 */
[----:B------:R-:W-:Y:S02]  /*2410*/  LEA R12, P2, R10, R35, 0x1 ;  /* 0x000000230a0c7211 */ /* 0x000fe400078408ff */
[----:B------:R-:W-:Y:S02]  /*2420*/  IADD3 R11, R11, R13, RZ ;  /* 0x0000000d0b0b7210 */ /* 0x000fe40007ffe0ff */
[----:B------:R-:W-:Y:S02]  /*2430*/  ISETP.GE.AND P3, PT, R36, R27, PT ;  /* 0x0000001b2400720c */ /* 0x000fe40003f66270 */
[----:B------:R-:W-:-:S02]  /*2440*/  LEA.HI.X R13, R10, R31, R11, 0x1, P2 ;  /* 0x0000001f0a0d7211 */ /* 0x000fc400010f0c0b */
        /* <DEDUP_REMOVED lines=14> */
[----:B------:R0:W5:Y:S04]  /*2530*/  @!P3 LDG.E.U16 R83, [R12.64+0xc0] ;  /* 0x0000c0040c53b981 */ /* 0x000168000c1e1500 */
[----:B------:R0:W5:Y:S04]  /*2540*/  @!P4 LDG.E.U16 R80, [R12.64+0x100] ;  /* 0x000100040c50c981 */ /* 0x000168000c1e1500 */
[----:B------:R0:W5:Y:S04]  /*2550*/  @!P5 LDG.E.U16 R82, [R12.64+0x140] ;  /* 0x000140040c52d981 */ /* 0x000168000c1e1500 */
[----:B------:R0:W5:Y:S04]  /*2560*/  @!P6 LDG.E.U16 R85, [R12.64+0x180] ;  /* 0x000180040c55e981 */ /* 0x000168000c1e1500 */
[----:B------:R0:W5:Y:S01]  /*2570*/  @!P1 LDG.E.U16 R84, [R12.64+0x1c0] ;  /* 0x0001c0040c549981 */ /* 0x000162000c1e1500 */
[----:B------:R-:W-:Y:S01]  /*2580*/  MOV R11, R37 ;  /* 0x00000025000b7202 */ /* 0x000fe20000000f00 */
[----:B------:R-:W-:-:S02]  /*2590*/  IMAD R14, R86, c[0x0][0x188], RZ ;  /* 0x00006200560e7a24 */ /* 0x000fc400078e02ff */
[----:B------:R-:W-:Y:S02]  /*25a0*/  IMAD.MOV.U32 R10, RZ, RZ, R6 ;  /* 0x000000ffff0a7224 */ /* 0x000fe400078e0006 */
[C---:B------:R-:W-:Y:S02]  /*25b0*/  IMAD R15, R61.reuse, c[0x0][0x18c], R14 ;  /* 0x000063003d0f7a24 */ /* 0x040fe400078e020e */
[----:B------:R-:W-:-:S04]  /*25c0*/  IMAD.WIDE.U32 R10, R61, c[0x0][0x188], R10 ;  /* 0x000062003d0a7a25 */ /* 0x000fc800078e000a */
[----:B------:R-:W-:Y:S01]  /*25d0*/  IMAD.IADD R11, R11, 0x1, R15 ;  /* 0x000000010b0b7824 */ /* 0x000fe200078e020f */
[----:B------:R-:W-:-:S04]  /*25e0*/  LEA R14, P1, R10, c[0x0][0x220], 0x2 ;  /* 0x000088000a0e7a11 */ /* 0x000fc800078210ff */
[----:B------:R-:W-:-:S05]  /*25f0*/  LEA.HI.X R15, R10, c[0x0][0x224], R11, 0x2, P1 ;  /* 0x000089000a0f7a11 */ /* 0x000fca00008f140b */
[----:B------:R1:W5:Y:S01]  /*2600*/  LDG.E R87, [R14.64] ;  /* 0x000000040e577981 */ /* 0x000362000c1e1900 */
[----:B------:R-:W-:Y:S02]  /*2610*/  IMAD R86, R86, c[0x0][0x1c0], RZ ;  /* 0x0000700056567a24 */ /* 0x000fe400078e02ff */
[----:B------:R-:W-:-:S04]  /*2620*/  IMAD.WIDE.U32 R10, R61, c[0x0][0x1c0], R8 ;  /* 0x000070003d0a7a25 */ /* 0x000fc800078e0008 */
[----:B0-----:R-:W-:Y:S01]  /*2630*/  IMAD R13, R61, c[0x0][0x1c4], R86 ;  /* 0x000071003d0d7a24 */ /* 0x001fe200078e0256 */
[----:B------:R-:W-:-:S04]  /*2640*/  LEA R12, P1, R10, R33, 0x1 ;  /* 0x000000210a0c7211 */ /* 0x000fc800078208ff */
[----:B------:R-:W-:Y:S02]  /*2650*/  IADD3 R11, R11, R13, RZ ;  /* 0x0000000d0b0b7210 */ /* 0x000fe40007ffe0ff */
[----:B------:R-:W-:Y:S02]  /*2660*/  ISETP.GE.AND P2, PT, R40, R27, PT ;  /* 0x0000001b2800720c */ /* 0x000fe40003f46270 */
[----:B------:R-:W-:Y:S02]  /*2670*/  LEA.HI.X R13, R10, R29, R11, 0x1, P1 ;  /* 0x0000001d0a0d7211 */ /* 0x000fe400008f0c0b */
[-C--:B------:R-:W-:Y:S02]  /*2680*/  ISETP.GE.AND P1, PT, R8, R27.reuse, PT ;  /* 0x0000001b0800720c */ /* 0x080fe40003f26270 */
[----:B------:R-:W-:Y:S02]  /*2690*/  ISETP.GE.AND P3, PT, R38, R27, PT ;  /* 0x0000001b2600720c */ /* 0x000fe40003f66270 */
[----:B------:R-:W-:-:S02]  /*26a0*/  PRMT R93, RZ, 0x7610, R93 ;  /* 0x00007610ff5d7816 */ /* 0x000fc4000000005d */
[----:B------:R-:W-:Y:S02]  /*26b0*/  PRMT R92, RZ, 0x7610, R92 ;  /* 0x00007610ff5c7816 */ /* 0x000fe4000000005c */
[----:B------:R-:W-:Y:S02]  /*26c0*/  PRMT R91, RZ, 0x7610, R91 ;  /* 0x00007610ff5b7816 */ /* 0x000fe4000000005b */
[----:B------:R-:W-:Y:S02]  /*26d0*/  PRMT R89, RZ, 0x7610, R89 ;  /* 0x00007610ff597816 */ /* 0x000fe40000000059 */
[----:B------:R-:W-:Y:S02]  /*26e0*/  PRMT R86, RZ, 0x7610, R86 ;  /* 0x00007610ff567816 */ /* 0x000fe40000000056 */
[----:B-1----:R-:W-:Y:S02]  /*26f0*/  PRMT R14, RZ, 0x7610, R14 ;  /* 0x00007610ff0e7816 */ /* 0x002fe4000000000e */
[----:B------:R-:W-:-:S02]  /*2700*/  ISETP.GE.AND P4, PT, R30, R27, PT ;  /* 0x0000001b1e00720c */ /* 0x000fc40003f86270 */
[----:B------:R-:W-:Y:S02]  /*2710*/  ISETP.GE.AND P5, PT, R28, R27, PT ;  /* 0x0000001b1c00720c */ /* 0x000fe40003fa6270 */
[----:B------:R-:W-:Y:S01]  /*2720*/  PRMT R15, RZ, 0x7610, R15 ;  /* 0x00007610ff0f7816 */ /* 0x000fe2000000000f */
[----:B--2---:R-:W-:Y:S04]  /*2730*/  STS.U16 [R26], R79 ;  /* 0x0000004f1a007388 */ /* 0x004fe80000000400 */
[----:B---3--:R-:W-:Y:S04]  /*2740*/  STS.U16 [R25+0x40], R78 ;  /* 0x0000404e19007388 */ /* 0x008fe80000000400 */
[----:B----4-:R-:W-:Y:S04]  /*2750*/  STS.U16 [R24+0x80], R81 ;  /* 0x0000805118007388 */ /* 0x010fe80000000400 */
[----:B-----5:R-:W-:Y:S04]  /*2760*/  STS.U16 [R58+0xc0], R83 ;  /* 0x0000c0533a007388 */ /* 0x020fe80000000400 */
[----:B------:R-:W-:Y:S04]  /*2770*/  STS.U16 [R57+0x100], R80 ;  /* 0x0001005039007388 */ /* 0x000fe80000000400 */
[----:B------:R-:W-:Y:S04]  /*2780*/  STS.U16 [R55+0x140], R82 ;  /* 0x0001405237007388 */ /* 0x000fe80000000400 */
[----:B------:R-:W-:Y:S04]  /*2790*/  STS.U16 [R60+0x180], R85 ;  /* 0x000180553c007388 */ /* 0x000fe80000000400 */
[----:B------:R0:W-:Y:S01]  /*27a0*/  STS.U16 [R59+0x1c0], R84 ;  /* 0x0001c0543b007388 */ /* 0x0001e20000000400 */
[----:B------:R-:W-:-:S06]  /*27b0*/  NOP ;  /* 0x0000000000007918 */ /* 0x000fcc0000000000 */
[----:B------:R1:W2:Y:S04]  /*27c0*/  @!P1 LDG.E.U16 R93, [R12.64] ;  /* 0x000000040c5d9981 */ /* 0x0002a8000c1e1500 */
[----:B------:R1:W3:Y:S04]  /*27d0*/  @!P2 LDG.E.U16 R92, [R12.64+0x40] ;  /* 0x000040040c5ca981 */ /* 0x0002e8000c1e1500 */
[----:B------:R1:W4:Y:S01]  /*27e0*/  @!P3 LDG.E.U16 R91, [R12.64+0x80] ;  /* 0x000080040c5bb981 */ /* 0x000322000c1e1500 */
[-C--:B------:R-:W-:Y:S02]  /*27f0*/  ISETP.GE.AND P1, PT, R36, R27.reuse, PT ;  /* 0x0000001b2400720c */ /* 0x080fe40003f26270 */
[-C--:B------:R-:W-:Y:S01]  /*2800*/  ISETP.GE.AND P2, PT, R34, R27.reuse, PT ;  /* 0x0000001b2200720c */ /* 0x080fe20003f46270 */
[----:B------:R1:W5:Y:S01]  /*2810*/  @!P4 LDG.E.U16 R15, [R12.64+0x180] ;  /* 0x000180040c0fc981 */ /* 0x000362000c1e1500 */
[----:B------:R-:W-:-:S02]  /*2820*/  ISETP.GE.AND P3, PT, R32, R27, PT ;  /* 0x0000001b2000720c */ /* 0x000fc40003f66270 */
[----:B0-----:R-:W-:Y:S01]  /*2830*/  PRMT R84, RZ, 0x7610, R84 ;  /* 0x00007610ff547816 */ /* 0x001fe20000000054 */
[----:B------:R-:W0:Y:S04]  /*2840*/  LDS.U16 R11, [R23] ;  /* 0x00000000170b7984 */ /* 0x000e280000000400 */
[----:B------:R-:W0:Y:S04]  /*2850*/  LDS.U16 R10, [R23+0x2] ;  /* 0x00000200170a7984 */ /* 0x000e280000000400 */
[----:B------:R1:W5:Y:S04]  /*2860*/  @!P1 LDG.E.U16 R89, [R12.64+0xc0] ;  /* 0x0000c0040c599981 */ /* 0x000368000c1e1500 */
[----:B------:R1:W5:Y:S04]  /*2870*/  @!P2 LDG.E.U16 R86, [R12.64+0x100] ;  /* 0x000100040c56a981 */ /* 0x000368000c1e1500 */
[----:B------:R1:W5:Y:S04]  /*2880*/  @!P3 LDG.E.U16 R14, [R12.64+0x140] ;  /* 0x000140040c0eb981 */ /* 0x000368000c1e1500 */
[----:B------:R1:W5:Y:S01]  /*2890*/  @!P5 LDG.E.U16 R84, [R12.64+0x1c0] ;  /* 0x0001c0040c54d981 */ /* 0x000362000c1e1500 */
[----:B------:R-:W-:-:S03]  /*28a0*/  FMUL.FTZ R57, R87, 1.4426950216293334961 ;  /* 0x3fb8aa3b57397820 */ /* 0x000fc60000410000 */
[----:B------:R-:W-:Y:S04]  /*28b0*/  LDS.U16 R25, [R23+0x8] ;  /* 0x0000080017197984 */ /* 0x000fe80000000400 */
[----:B-1----:R-:W1:Y:S01]  /*28c0*/  LDS.U16 R13, [R23+0x4] ;  /* 0x00000400170d7984 */ /* 0x002e620000000400 */
[----:B------:R-:W-:-:S03]  /*28d0*/  FMUL.FTZ R24, R57, R22 ;  /* 0x0000001639187220 */ /* 0x000fc60000410000 */
[----:B------:R-:W1:Y:S01]  /*28e0*/  LDS.U16 R12, [R23+0x6] ;  /* 0x00000600170c7984 */ /* 0x000e620000000400 */
[C---:B------:R-:W-:Y:S01]  /*28f0*/  FMUL.FTZ R26, R57.reuse, R21 ;  /* 0x00000015391a7220 */ /* 0x040fe20000410000 */
[----:B------:R0:W-:Y:S02]  /*2900*/  MUFU.EX2 R83, R24 ;  /* 0x0000001800537308 */ /* 0x0001e40000000800 */
[----:B------:R-:W1:Y:S01]  /*2910*/  S2R R78, SR_TID.X ;  /* 0x00000000004e7919 */ /* 0x000e620000002100 */
[----:B------:R-:W-:-:S03]  /*2920*/  FMUL.FTZ R55, R57, R20 ;  /* 0x0000001439377220 */ /* 0x000fc60000410000 */
[----:B0-----:R-:W0:Y:S02]  /*2930*/  LDS.U16 R24, [R23+0xa] ;  /* 0x00000a0017187984 */ /* 0x001e240000000400 */
[----:B------:R1:W0:Y:S02]  /*2940*/  MUFU.EX2 R88, R26 ;  /* 0x0000001a00587308 */ /* 0x0002240000000800 */
[----:B-1----:R-:W1:Y:S06]  /*2950*/  LDS.U16 R26, [R23+0xc] ;  /* 0x00000c00171a7984 */ /* 0x002e6c0000000400 */
[----:B------:R0:W0:Y:S02]  /*2960*/  MUFU.EX2 R90, R55 ;  /* 0x00000037005a7308 */ /* 0x0000240000000800 */
[----:B0-----:R-:W-:-:S02]  /*2970*/  HADD2.F32 R55, -RZ, R11.H0_H0 ;  /* 0x2000000bff377230 */ /* 0x001fc40000004100 */
[----:B------:R0:W1:Y:S01]  /*2980*/  LDS.U16 R11, [R23+0xe] ;  /* 0x00000e00170b7984 */ /* 0x0000620000000400 */
[----:B------:R-:W-:Y:S01]  /*2990*/  HADD2.F32 R10, -RZ, R10.H0_H0 ;  /* 0x2000000aff0a7230 */ /* 0x000fe20000004100 */
[----:B------:R-:W-:Y:S01]  /*29a0*/  FMUL.FTZ R58, R57, R19 ;  /* 0x00000013393a7220 */ /* 0x000fe20000410000 */
[-C--:B------:R-:W-:Y:S01]  /*29b0*/  ISETP.GE.U32.AND P1, PT, R54, R27.reuse, PT ;  /* 0x0000001b3600720c */ /* 0x080fe20003f26070 */
[----:B------:R-:W-:Y:S02]  /*29c0*/  IMAD.SHL.U32 R60, R78, 0x8, RZ ;  /* 0x000000084e3c7824 */ /* 0x000fe400078e00ff */
[----:B------:R-:W-:Y:S02]  /*29d0*/  FMUL.FTZ R10, R65, R10 ;  /* 0x0000000a410a7220 */ /* 0x000fe40000410000 */
[C---:B------:R-:W-:Y:S01]  /*29e0*/  FMUL.FTZ R59, R57.reuse, R18 ;  /* 0x00000012393b7220 */ /* 0x040fe20000410000 */
[----:B------:R-:W0:Y:S01]  /*29f0*/  MUFU.EX2 R58, R58 ;  /* 0x0000003a003a7308 */ /* 0x000e220000000800 */
[----:B------:R-:W-:Y:S01]  /*2a00*/  ISETP.GE.U32.AND P6, PT, R60, R27, PT ;  /* 0x0000001b3c00720c */ /* 0x000fe20003fc6070 */
[----:B------:R-:W-:Y:S01]  /*2a10*/  FMUL.FTZ R60, R57, R17 ;  /* 0x00000011393c7220 */ /* 0x000fe20000410000 */
[----:B------:R-:W-:Y:S01]  /*2a20*/  FSEL R85, R10, RZ, !P1 ;  /* 0x000000ff0a557208 */ /* 0x000fe20004800000 */
[----:B------:R-:W-:Y:S01]  /*2a30*/  HADD2.F32 R10, -RZ, R13.H0_H0 ;  /* 0x2000000dff0a7230 */ /* 0x000fe20000004100 */
[----:B------:R-:W-:Y:S01]  /*2a40*/  FMUL.FTZ R55, R66, R55 ;  /* 0x0000003742377220 */ /* 0x000fe20000410000 */
[----:B------:R-:W-:-:S02]  /*2a50*/  HADD2.F32 R13, -RZ, R12.H0_H0 ;  /* 0x2000000cff0d7230 */ /* 0x000fc40000004100 */
[----:B------:R-:W0:Y:S01]  /*2a60*/  MUFU.EX2 R59, R59 ;  /* 0x0000003b003b7308 */ /* 0x000e220000000800 */
[----:B------:R-:W-:Y:S01]  /*2a70*/  FMUL.FTZ R10, R67, R10 ;  /* 0x0000000a430a7220 */ /* 0x000fe20000410000 */
[----:B------:R-:W-:Y:S01]  /*2a80*/  ISETP.GE.U32.AND P2, PT, R52, R27, PT ;  /* 0x0000001b3400720c */ /* 0x000fe20003f46070 */
[----:B------:R-:W-:Y:S01]  /*2a90*/  FMUL.FTZ R79, R57, R16 ;  /* 0x00000010394f7220 */ /* 0x000fe20000410000 */
[----:B------:R-:W-:Y:S02]  /*2aa0*/  FSEL R82, R55, RZ, !P6 ;  /* 0x000000ff37527208 */ /* 0x000fe40007000000 */
[----:B------:R-:W-:Y:S02]  /*2ab0*/  FSEL R88, R88, 1, !P1 ;  /* 0x3f80000058587808 */ /* 0x000fe40004800000 */
[----:B------:R-:W1:Y:S01]  /*2ac0*/  MUFU.EX2 R60, R60 ;  /* 0x0000003c003c7308 */ /* 0x000e620000000800 */
[----:B------:R-:W-:Y:S01]  /*2ad0*/  FSEL R83, R83, 1, !P6 ;  /* 0x3f80000053537808 */ /* 0x000fe20007000000 */
[----:B------:R-:W-:Y:S01]  /*2ae0*/  FMUL.FTZ R57, R57, R0 ;  /* 0x0000000039397220 */ /* 0x000fe20000410000 */
[----:B------:R-:W-:Y:S01]  /*2af0*/  HADD2.F32 R25, -RZ, R25.H0_H0 ;  /* 0x20000019ff197230 */ /* 0x000fe20000004100 */
[----:B------:R-:W-:Y:S01]  /*2b00*/  FMUL.FTZ R13, R64, R13 ;  /* 0x0000000d400d7220 */ /* 0x000fe20000410000 */
[----:B------:R-:W-:-:S02]  /*2b10*/  ISETP.GE.U32.AND P3, PT, R50, R27, PT ;  /* 0x0000001b3200720c */ /* 0x000fc40003f66070 */
[----:B------:R-:W-:Y:S01]  /*2b20*/  FSEL R90, R90, 1, !P2 ;  /* 0x3f8000005a5a7808 */ /* 0x000fe20005000000 */
[----:B------:R1:W1:Y:S01]  /*2b30*/  MUFU.EX2 R81, R79 ;  /* 0x0000004f00517308 */ /* 0x0002620000000800 */
[----:B------:R-:W-:Y:S01]  /*2b40*/  FSEL R95, R10, RZ, !P2 ;  /* 0x000000ff0a5f7208 */ /* 0x000fe20005000000 */
[-C--:B------:R-:W-:Y:S01]  /*2b50*/  FFMA.FTZ R10, R82, R88.reuse, R85 ;  /* 0x00000058520a7223 */ /* 0x080fe20000010055 */
[----:B------:R-:W-:Y:S01]  /*2b60*/  HADD2.F32 R24, -RZ, R24.H0_H0 ;  /* 0x20000018ff187230 */ /* 0x000fe20000004100 */
[----:B0-----:R-:W-:Y:S01]  /*2b70*/  FMUL.FTZ R23, R83, R88 ;  /* 0x0000005853177220 */ /* 0x001fe20000410000 */
[----:B------:R-:W-:Y:S01]  /*2b80*/  ISETP.GE.U32.AND P4, PT, R48, R27, PT ;  /* 0x0000001b3000720c */ /* 0x000fe20003f86070 */
[----:B------:R-:W-:Y:S01]  /*2b90*/  FMUL.FTZ R25, R68, R25 ;  /* 0x0000001944197220 */ /* 0x000fe20000410000 */
[----:B------:R-:W-:Y:S01]  /*2ba0*/  FSEL R87, R58, 1, !P3 ;  /* 0x3f8000003a577808 */ /* 0x000fe20005800000 */
[----:B------:R-:W0:Y:S01]  /*2bb0*/  MUFU.EX2 R57, R57 ;  /* 0x0000003900397308 */ /* 0x000e220000000800 */
[----:B------:R-:W-:Y:S01]  /*2bc0*/  FSEL R94, R13, RZ, !P3 ;  /* 0x000000ff0d5e7208 */ /* 0x000fe20005800000 */
[C---:B------:R-:W-:Y:S01]  /*2bd0*/  FFMA.FTZ R10, R90.reuse, R10, R95 ;  /* 0x0000000a5a0a7223 */ /* 0x040fe2000001005f */
[----:B-1----:R-:W-:Y:S01]  /*2be0*/  HADD2.F32 R26, -RZ, R26.H0_H0 ;  /* 0x2000001aff1a7230 */ /* 0x002fe20000004100 */
[----:B------:R-:W-:Y:S01]  /*2bf0*/  FMUL.FTZ R58, R90, R23 ;  /* 0x000000175a3a7220 */ /* 0x000fe20000410000 */
[-C--:B------:R-:W-:Y:S01]  /*2c00*/  ISETP.GE.U32.AND P5, PT, R46, R27.reuse, PT ;  /* 0x0000001b2e00720c */ /* 0x080fe20003fa6070 */
[----:B------:R-:W-:Y:S01]  /*2c10*/  FMUL.FTZ R24, R63, R24 ;  /* 0x000000183f187220 */ /* 0x000fe20000410000 */
[----:B------:R-:W-:Y:S01]  /*2c20*/  FSEL R80, R59, 1, !P4 ;  /* 0x3f8000003b507808 */ /* 0x000fe20006000000 */
[----:B------:R-:W-:Y:S01]  /*2c30*/  FFMA.FTZ R10, R87, R10, R94 ;  /* 0x0000000a570a7223 */ /* 0x000fe2000001005e */
[----:B------:R-:W-:Y:S01]  /*2c40*/  FSEL R97, R25, RZ, !P4 ;  /* 0x000000ff19617208 */ /* 0x000fe20006000000 */
[----:B------:R-:W-:Y:S01]  /*2c50*/  FMUL.FTZ R23, R87, R58 ;  /* 0x0000003a57177220 */ /* 0x000fe20000410000 */
[----:B------:R-:W-:Y:S01]  /*2c60*/  HADD2.F32 R11, -RZ, R11.H0_H0 ;  /* 0x2000000bff0b7230 */ /* 0x000fe20000004100 */
[----:B------:R-:W-:Y:S01]  /*2c70*/  FMUL.FTZ R26, R69, R26 ;  /* 0x0000001a451a7220 */ /* 0x000fe20000410000 */
[----:B------:R-:W-:Y:S01]  /*2c80*/  ISETP.GE.U32.AND P6, PT, R44, R27, PT ;  /* 0x0000001b2c00720c */ /* 0x000fe20003fc6070 */
[----:B------:R-:W-:Y:S01]  /*2c90*/  FFMA.FTZ R12, R80, R10, R97 ;  /* 0x0000000a500c7223 */ /* 0x000fe20000010061 */
[----:B------:R-:W-:-:S02]  /*2ca0*/  FSEL R79, R60, 1, !P5 ;  /* 0x3f8000003c4f7808 */ /* 0x000fc40006800000 */
[----:B------:R-:W-:Y:S01]  /*2cb0*/  FSEL R98, R24, RZ, !P5 ;  /* 0x000000ff18627208 */ /* 0x000fe20006800000 */
[----:B------:R-:W-:Y:S01]  /*2cc0*/  FMUL.FTZ R10, R80, R23 ;  /* 0x00000017500a7220 */ /* 0x000fe20000410000 */
[----:B------:R-:W-:Y:S01]  /*2cd0*/  ISETP.GE.U32.AND P1, PT, R42, R27, PT ;  /* 0x0000001b2a00720c */ /* 0x000fe20003f26070 */
[----:B------:R-:W-:Y:S01]  /*2ce0*/  FMUL.FTZ R11, R62, R11 ;  /* 0x0000000b3e0b7220 */ /* 0x000fe20000410000 */
[----:B------:R-:W-:Y:S01]  /*2cf0*/  FSEL R81, R81, 1, !P6 ;  /* 0x3f80000051517808 */ /* 0x000fe20007000000 */
[C---:B------:R-:W-:Y:S01]  /*2d00*/  FFMA.FTZ R12, R79.reuse, R12, R98 ;  /* 0x0000000c4f0c7223 */ /* 0x040fe20000010062 */
[----:B------:R-:W-:Y:S01]  /*2d10*/  FSEL R102, R26, RZ, !P6 ;  /* 0x000000ff1a667208 */ /* 0x000fe20007000000 */
[----:B------:R-:W-:Y:S01]  /*2d20*/  FMUL.FTZ R10, R79, R10 ;  /* 0x0000000a4f0a7220 */ /* 0x000fe20000410000 */
[----:B0-----:R-:W-:Y:S02]  /*2d30*/  FSEL R99, R57, 1, !P1 ;  /* 0x3f80000039637808 */ /* 0x001fe40004800000 */
        /* <DEDUP_REMOVED lines=19> */
[C---:B------:R-:W-:Y:S02]  /*2e70*/  IADD3 R24, R43.reuse, 0x40, RZ ;  /* 0x000000402b187810 */ /* 0x040fe40007ffe0ff */
[----:B------:R-:W-:-:S02]  /*2e80*/  LEA.HI.SX32 R23, R43, R43, 0x1b ;  /* 0x0000002b2b177211 */ /* 0x000fc400078fdaff */
[-C--:B------:R-:W-:Y:S02]  /*2e90*/  LEA.HI.SX32 R25, R26, R43.reuse, 0x1b ;  /* 0x0000002b1a197211 */ /* 0x080fe400078fdaff */
[----:B------:R-:W-:Y:S02]  /*2ea0*/  LEA.HI.SX32 R24, R24, R43, 0x1b ;  /* 0x0000002b18187211 */ /* 0x000fe400078fdaff */
[----:B------:R-:W-:Y:S01]  /*2eb0*/  SHF.L.U32 R26, R23, 0x1, RZ ;  /* 0x00000001171a7819 */ /* 0x000fe200000006ff */
[----:B------:R-:W-:Y:S01]  /*2ec0*/  IMAD.SHL.U32 R25, R25, 0x2, RZ ;  /* 0x0000000219197824 */ /* 0x000fe200078e00ff */
[----:B------:R-:W-:Y:S01]  /*2ed0*/  SHF.L.U32 R24, R24, 0x1, RZ ;  /* 0x0000000118187819 */ /* 0x000fe200000006ff */
[C---:B0-----:R-:W-:Y:S02]  /*2ee0*/  @P1 FFMA.FTZ R11, R10.reuse, R12, R11 ;  /* 0x0000000c0a0b1223 */ /* 0x041fe4000001000b */
[----:B-1----:R-:W-:-:S05]  /*2ef0*/  @P1 FMUL.FTZ R10, R10, R13 ;  /* 0x0000000d0a0a1220 */ /* 0x002fca0000410000 */
[----:B------:R-:W-:Y:S01]  /*2f00*/  SHFL.UP PT, R23, R10, 0x8, RZ ;  /* 0x050000000a177989 */ /* 0x000fe200000e00ff */
[C---:B------:R-:W-:Y:S02]  /*2f10*/  ISETP.GE.AND P1, PT, R43.reuse, 0x8, PT ;  /* 0x000000082b00780c */ /* 0x040fe40003f26270 */
[C---:B------:R-:W-:Y:S02]  /*2f20*/  IADD3 R12, R43.reuse, 0x60, RZ ;  /* 0x000000602b0c7810 */ /* 0x040fe40007ffe0ff */
[C---:B------:R-:W-:Y:S02]  /*2f30*/  IADD3 R104, R43.reuse, 0x80, RZ ;  /* 0x000000802b687810 */ /* 0x040fe40007ffe0ff */
[----:B------:R-:W-:Y:S02]  /*2f40*/  IADD3 R58, R43, 0xa0, RZ ;  /* 0x000000a02b3a7810 */ /* 0x000fe40007ffe0ff */
[-C--:B------:R-:W-:Y:S02]  /*2f50*/  LEA.HI.SX32 R13, R12, R43.reuse, 0x1b ;  /* 0x0000002b0c0d7211 */ /* 0x080fe400078fdaff */
[----:B------:R-:W-:-:S02]  /*2f60*/  LEA.HI.SX32 R104, R104, R43, 0x1b ;  /* 0x0000002b68687211 */ /* 0x000fc400078fdaff */
[----:B------:R-:W-:Y:S01]  /*2f70*/  LEA.HI.SX32 R55, R58, R43, 0x1b ;  /* 0x0000002b3a377211 */ /* 0x000fe200078fdaff */
[----:B------:R-:W-:Y:S01]  /*2f80*/  IMAD.SHL.U32 R58, R13, 0x2, RZ ;  /* 0x000000020d3a7824 */ /* 0x000fe200078e00ff */
[----:B------:R-:W-:Y:S02]  /*2f90*/  SHF.L.U32 R57, R104, 0x1, RZ ;  /* 0x0000000168397819 */ /* 0x000fe400000006ff */
[----:B------:R-:W-:Y:S01]  /*2fa0*/  IADD3 R12, R43, 0xe0, RZ ;  /* 0x000000e02b0c7810 */ /* 0x000fe20007ffe0ff */
[----:B------:R-:W-:Y:S01]  /*2fb0*/  IMAD.SHL.U32 R55, R55, 0x2, RZ ;  /* 0x0000000237377824 */ /* 0x000fe200078e00ff */
[----:B--2---:R-:W-:Y:S04]  /*2fc0*/  STS.U16 [R26+0x210], R93 ;  /* 0x0002105d1a007388 */ /* 0x004fe80000000400 */
[----:B---3--:R-:W-:Y:S04]  /*2fd0*/  STS.U16 [R25+0x250], R92 ;  /* 0x0002505c19007388 */ /* 0x008fe80000000400 */
[----:B----4-:R-:W-:Y:S04]  /*2fe0*/  STS.U16 [R24+0x290], R91 ;  /* 0x0002905b18007388 */ /* 0x010fe80000000400 */
[----:B------:R-:W0:Y:S01]  /*2ff0*/  SHFL.UP PT, R91, R11, 0x8, RZ ;  /* 0x050000000b5b7989 */ /* 0x000e2200000e00ff */
[----:B------:R-:W-:-:S02]  /*3000*/  IADD3 R60, R43, 0xc0, RZ ;  /* 0x000000c02b3c7810 */ /* 0x000fc40007ffe0ff */
[-C--:B------:R-:W-:Y:S02]  /*3010*/  LEA.HI.SX32 R12, R12, R43.reuse, 0x1b ;  /* 0x0000002b0c0c7211 */ /* 0x080fe400078fdaff */
[----:B------:R-:W-:Y:S01]  /*3020*/  LEA.HI.SX32 R60, R60, R43, 0x1b ;  /* 0x0000002b3c3c7211 */ /* 0x000fe200078fdaff */
[----:B-----5:R-:W-:Y:S04]  /*3030*/  STS.U16 [R58+0x2d0], R89 ;  /* 0x0002d0593a007388 */ /* 0x020fe80000000400 */
[----:B------:R-:W-:Y:S04]  /*3040*/  STS.U16 [R57+0x310], R86 ;  /* 0x0003105639007388 */ /* 0x000fe80000000400 */
[----:B------:R-:W-:Y:S01]  /*3050*/  STS.U16 [R55+0x350], R14 ;  /* 0x0003500e37007388 */ /* 0x000fe20000000400 */
[----:B0-----:R-:W-:-:S02]  /*3060*/  @P1 FFMA.FTZ R11, R10, R91, R11 ;  /* 0x0000005b0a0b1223 */ /* 0x001fc4000001000b */
[----:B------:R-:W-:-:S03]  /*3070*/  @P1 FMUL.FTZ R10, R10, R23 ;  /* 0x000000170a0a1220 */ /* 0x000fc60000410000 */
[----:B------:R-:W0:Y:S01]  /*3080*/  SHFL.UP PT, R14, R11, 0x10, RZ ;  /* 0x060000000b0e7989 */ /* 0x000e2200000e00ff */
[----:B------:R-:W-:-:S03]  /*3090*/  IMAD.SHL.U32 R59, R12, 0x2, RZ ;  /* 0x000000020c3b7824 */ /* 0x000fc600078e00ff */
[----:B------:R-:W1:Y:S01]  /*30a0*/  SHFL.UP PT, R89, R10, 0x10, RZ ;  /* 0x060000000a597989 */ /* 0x000e6200000e00ff */
[----:B------:R-:W-:Y:S01]  /*30b0*/  HFMA2.MMA R12, -RZ, RZ, 1.875, 0 ;  /* 0x3f800000ff0c7435 */ /* 0x000fe200000001ff */
[----:B------:R-:W-:Y:S01]  /*30c0*/  SHF.L.U32 R60, R60, 0x1, RZ ;  /* 0x000000013c3c7819 */ /* 0x000fe200000006ff */
[----:B------:R-:W-:Y:S01]  /*30d0*/  IMAD.MOV.U32 R13, RZ, RZ, RZ ;  /* 0x000000ffff0d7224 */ /* 0x000fe200078e00ff */
[----:B------:R-:W-:Y:S02]  /*30e0*/  SHF.L.U32 R92, R61, 0x3, RZ ;  /* 0x000000033d5c7819 */ /* 0x000fe400000006ff */
[----:B------:R-:W-:Y:S01]  /*30f0*/  ISETP.GE.AND P1, PT, R43, 0x10, PT ;  /* 0x000000102b00780c */ /* 0x000fe20003f26270 */
[----:B------:R2:W-:Y:S04]  /*3100*/  STS.U16 [R60+0x390], R15 ;  /* 0x0003900f3c007388 */ /* 0x0005e80000000400 */
[----:B------:R-:W-:Y:S01]  /*3110*/  STS.U16 [R59+0x3d0], R84 ;  /* 0x0003d0543b007388 */ /* 0x000fe20000000400 */
[----:B------:R-:W-:-:S06]  /*3120*/  NOP ;  /* 0x0000000000007918 */ /* 0x000fcc0000000000 */
[----:B------:R-:W3:Y:S01]  /*3130*/  @!P0 LDS.64 R12, [R92+0x440] ;  /* 0x000440005c0c8984 */ /* 0x000ee20000000a00 */
[C---:B--2---:R-:W-:Y:S01]  /*3140*/  IMAD.SHL.U32 R15, R43.reuse, 0x8, RZ ;  /* 0x000000082b0f7824 */ /* 0x044fe200078e00ff */
[----:B------:R-:W-:-:S04]  /*3150*/  ISETP.NE.AND P2, PT, R43, 0x1f, PT ;  /* 0x0000001f2b00780c */ /* 0x000fc80003f45270 */
[----:B------:R-:W-:Y:S01]  /*3160*/  LEA.HI.SX32 R15, R15, R15, 0x1b ;  /* 0x0000000f0f0f7211 */ /* 0x000fe200078fdaff */
[C---:B0-----:R-:W-:Y:S02]  /*3170*/  @P1 FFMA.FTZ R11, R10.reuse, R14, R11 ;  /* 0x0000000e0a0b1223 */ /* 0x041fe4000001000b */
[----:B-1----:R-:W-:Y:S01]  /*3180*/  @P1 FMUL.FTZ R10, R10, R89 ;  /* 0x000000590a0a1220 */ /* 0x002fe20000410000 */
[----:B------:R-:W-:-:S05]  /*3190*/  SHF.L.U32 R23, R15, 0x1, RZ ;  /* 0x000000010f177819 */ /* 0x000fca00000006ff */
        /* <DEDUP_REMOVED lines=27> */
[----:B------:R-:W-:Y:S01]  /*3350*/  FFMA.FTZ R90, R90, R85, R95 ;  /* 0x000000555a5a7223 */ /* 0x000fe2000001005f */
[----:B------:R-:W-:-:S03]  /*3360*/  HADD2.F32 R82, -RZ, R101.H0_H0 ;  /* 0x20000065ff527230 */ /* 0x000fc60000004100 */
        /* <DEDUP_REMOVED lines=10> */
.L_x_4850:
[----:B------:R-:W-:Y:S05]  /*3410*/  BSYNC B0 ;  /* 0x0000000000007941 */ /* 0x000fea0003800000 */
.L_x_4849:
[----:B------:R-:W-:Y:S01]  /*3420*/  IADD3 R61, R61, 0x1, RZ ;  /* 0x000000013d3d7810 */ /* 0x000fe20007ffe0ff */
[----:B------:R-:W-:Y:S01]  /*3430*/  FFMA.FTZ R80, R80, R87, R97 ;  /* 0x0000005750507223 */ /* 0x000fe20000010061 */
[----:B------:R-:W-:Y:S01]  /*3440*/  HADD2.F32 R93, -RZ, R93.H0_H0 ;  /* 0x2000005dff5d7230 */ /* 0x000fe20000004100 */
[----:B------:R-:W-:Y:S01]  /*3450*/  FFMA.FTZ R77, R82, R83, R77 ;  /* 0x00000053524d7223 */ /* 0x000fe2000001004d */
[----:B------:R-:W-:Y:S01]  /*3460*/  ISETP.GE.AND P1, PT, R61, c[0x0][0x16c], PT ;  /* 0x00005b003d007a0c */ /* 0x000fe20003f26270 */
[----:B------:R-:W-:Y:S01]  /*3470*/  FFMA.FTZ R79, R79, R80, R98 ;  /* 0x000000504f4f7223 */ /* 0x000fe20000010062 */
[----:B------:R-:W-:Y:S01]  /*3480*/  HADD2.F32 R104, -RZ, R104.H0_H0 ;  /* 0x20000068ff687230 */ /* 0x000fe20000004100 */
[----:B------:R-:W-:Y:S01]  /*3490*/  FFMA.FTZ R76, R93, R85, R76 ;  /* 0x000000555d4c7223 */ /* 0x000fe2000001004c */
[----:B------:R-:W-:Y:S01]  /*34a0*/  HADD2.F32 R103, -RZ, R103.H0_H0 ;  /* 0x20000067ff677230 */ /* 0x000fe20000004100 */
[----:B------:R-:W-:Y:S01]  /*34b0*/  FFMA.FTZ R81, R81, R79, R102 ;  /* 0x0000004f51517223 */ /* 0x000fe20000010066 */
[----:B------:R-:W-:Y:S01]  /*34c0*/  HADD2.F32 R91, -RZ, R91.H0_H0 ;  /* 0x2000005bff5b7230 */ /* 0x000fe20000004100 */
[----:B------:R-:W-:Y:S01]  /*34d0*/  FFMA.FTZ R75, R104, R90, R75 ;  /* 0x0000005a684b7223 */ /* 0x000fe2000001004b */
[----:B0-----:R-:W-:Y:S01]  /*34e0*/  HADD2.F32 R10, -RZ, R89.H0_H0 ;  /* 0x20000059ff0a7230 */ /* 0x001fe20000004100 */
[----:B------:R-:W-:Y:S01]  /*34f0*/  FFMA.FTZ R99, R99, R81, R100 ;  /* 0x0000005163637223 */ /* 0x000fe20000010064 */
[----:B------:R-:W-:Y:S01]  /*3500*/  HADD2.F32 R86, -RZ, R86.H0_H0 ;  /* 0x20000056ff567230 */ /* 0x000fe20000004100 */
[----:B------:R-:W-:Y:S01]  /*3510*/  FFMA.FTZ R74, R103, R87, R74 ;  /* 0x00000057674a7223 */ /* 0x000fe2000001004a */
[----:B------:R-:W-:Y:S01]  /*3520*/  HADD2.F32 R11, -RZ, R84.H0_H0 ;  /* 0x20000054ff0b7230 */ /* 0x000fe20000004100 */
[----:B------:R-:W-:-:S02]  /*3530*/  FFMA.FTZ R73, R10, R80, R73 ;  /* 0x000000500a497223 */ /* 0x000fc40000010049 */
[----:B------:R-:W-:Y:S02]  /*3540*/  FFMA.FTZ R72, R91, R79, R72 ;  /* 0x0000004f5b487223 */ /* 0x000fe40000010048 */
[----:B------:R-:W-:Y:S02]  /*3550*/  FFMA.FTZ R71, R86, R81, R71 ;  /* 0x0000005156477223 */ /* 0x000fe40000010047 */
[----:B------:R-:W-:Y:S01]  /*3560*/  FFMA.FTZ R70, R11, R99, R70 ;  /* 0x000000630b467223 */ /* 0x000fe20000010046 */
[----:B------:R-:W-:Y:S01]  /*3570*/  @P1 CALL.REL.NOINC `(.L_x_4848) ;  /* 0x0000001000001944 */ /* 0x000fe20003c00000 */
[----:B------:R-:W-:Y:S05]  /*3580*/  BRA `(.L_x_4851) ;  /* 0xffffede000007947 */ /* 0x000fea000383ffff */
.L_x_4848:
        /* <DEDUP_REMOVED lines=49> */
.L_x_4853:
[----:B------:R-:W-:Y:S05]  /*38a0*/  BSYNC B0 ;  /* 0x0000000000007941 */ /* 0x000fea0003800000 */
.L_x_4852:
[----:B------:R-:W-:Y:S01]  /*38b0*/  MOV R13, R63 ;  /* 0x0000003f000d7202 */ /* 0x000fe20000000f00 */
[----:B------:R-:W-:Y:S01]  /*38c0*/  HFMA2.MMA R11, -RZ, RZ, 0, 1.1920928955078125e-07 ;  /* 0x00000002ff0b7435 */ /* 0x000fe200000001ff */
[----:B------:R-:W-:Y:S01]  /*38d0*/  IMAD.MOV.U32 R12, RZ, RZ, R10 ;  /* 0x000000ffff0c7224 */ /* 0x000fe200078e000a */
[-C--:B------:R-:W-:Y:S01]  /*38e0*/  ISETP.GE.AND P5, PT, R30, R23.reuse, PT ;  /* 0x000000171e00720c */ /* 0x080fe20003fa6270 */
[----:B0-----:R-:W-:Y:S01]  /*38f0*/  IMAD R17, R53, c[0x0][0x208], RZ ;  /* 0x0000820035117a24 */ /* 0x001fe200078e02ff */
[-C--:B------:R-:W-:Y:S01]  /*3900*/  ISETP.GE.AND P6, PT, R28, R23.reuse, PT ;  /* 0x000000171c00720c */ /* 0x080fe20003fc6270 */
[C---:B------:R-:W-:Y:S01]  /*3910*/  IMAD.SHL.U32 R15, R41.reuse, 0x100, RZ ;  /* 0x00000100290f7824 */ /* 0x040fe200078e00ff */
[-C--:B------:R-:W-:Y:S01]  /*3920*/  ISETP.GE.AND P1, PT, R38, R23.reuse, PT ;  /* 0x000000172600720c */ /* 0x080fe20003f26270 */
[----:B------:R-:W-:Y:S01]  /*3930*/  IMAD.WIDE.U32 R12, R56, c[0x0][0x208], R12 ;  /* 0x00008200380c7a25 */ /* 0x000fe200078e000c */
[----:B------:R-:W-:Y:S02]  /*3940*/  ISETP.GE.AND P3, PT, R34, R23, PT ;  /* 0x000000172200720c */ /* 0x000fe40003f66270 */
[----:B------:R-:W-:Y:S01]  /*3950*/  IADD3 R41, R41, 0x1, RZ ;  /* 0x0000000129297810 */ /* 0x000fe20007ffe0ff */
        /* <DEDUP_REMOVED lines=28> */
.L_x_4854:
[----:B------:R-:W-:Y:S05]  /*3b20*/  EXIT ;  /* 0x000000000000794d */ /* 0x000fea0003800000 */
.L_x_4856:
        /* <DEDUP_REMOVED lines=13> */
.L_x_5454:


//--------------------- .text._Z25selective_scan_fwd_kernelI32Selective_Scan_fwd_kernel_traitsILi32ELi8ELi1ELb0ELb1ELb1ELb1EN3c104HalfEfEEv13SSMParamsBase --------------------------
	.section	.text._Z25selective_scan_fwd_kernelI32Selective_Scan_fwd_kernel_traitsILi32ELi8ELi1ELb0ELb1ELb1ELb1EN3c104HalfEfEEv13SSMParamsBase,"ax",@progbits
	.sectioninfo	@"SHI_REGISTERS=110"
	.align	128
        .global         _Z25selective_scan_fwd_kernelI32Selective_Scan_fwd_kernel_traitsILi32ELi8ELi1ELb0ELb1ELb1ELb1EN3c104HalfEfEEv13SSMParamsBase
        .type           _Z25selective_scan_fwd_kernelI32Selective_Scan_fwd_kernel_traitsILi32ELi8ELi1ELb0ELb1ELb1ELb1EN3c104HalfEfEEv13SSMParamsBase,@function
        .size           _Z25selective_scan_fwd_kernelI32Selective_Scan_fwd_kernel_traitsILi32ELi8ELi1ELb0ELb1ELb1ELb1EN3c104HalfEfEEv13SSMParamsBase,(.L_x_5455 - _Z25selective_scan_fwd_kernelI32Selective_Scan_fwd_kernel_traitsILi32ELi8ELi1ELb0ELb1ELb1ELb1EN3c104HalfEfEEv13SSMParamsBase)
        .other          _Z25selective_scan_fwd_kernelI32Selective_Scan_fwd_kernel_traitsILi32ELi8ELi1ELb0ELb1ELb1ELb1EN3c104HalfEfEEv13SSMParamsBase,@"STO_CUDA_ENTRY STV_DEFAULT"
_Z25selective_scan_fwd_kernelI32Selective_Scan_fwd_kernel_traitsILi32ELi8ELi1ELb0ELb1ELb1ELb1EN3c104HalfEfEEv13SSMParamsBase:
.text._Z25selective_scan_fwd_kernelI32Selective_Scan_fwd_kernel_traitsILi32ELi8ELi1ELb0ELb1ELb1ELb1EN3c104HalfEfEEv13SSMParamsBase:
        /* <DEDUP_REMOVED lines=35> */
[----:B------:R-:W-:-:S04]  /*0230*/  IMAD R3, R88, c[0x0][0x190], RZ ;  /* 0x0000640058037a24 */ /* 0x000fc800078e02ff */
[----:B------:R-:W-:-:S06]  /*0240*/  IMAD R3, R26, c[0x0][0x194], R3 ;  /* 0x000065001a037a24 */ /* 0x000fcc00078e0203 */
[----:B------:R-:W-:Y:S02]  /*0250*/  @!P1 IMAD.IADD R2, R2, 0x1, -R9 ;  /* 0x0000000102029824 */ /* 0x000fe400078e0a09 */
[----:B------:R-:W-:Y:S05]  /*0260*/  @!P0 EXIT ;  /* 0x000000000000894d */ /* 0x000fea0003800000 */
[----:B----4-:R-:W0:Y:S01]  /*0270*/  S2R R69, SR_TID.X ;  /* 0x0000000000457919 */ /* 0x010e220000002100 */
[----:B------:R-:W-:Y:S01]  /*0280*/  ISETP.GE.U32.AND P0, PT, R2, R9, PT ;  /* 0x000000090200720c */ /* 0x000fe20003f06070 */
[C---:B------:R-:W-:Y:S01]  /*0290*/  IMAD R4, R22.reuse, c[0x0][0x1d8], RZ ;  /* 0x0000760016047a24 */ /* 0x040fe200078e02ff */
[C---:B------:R-:W-:Y:S01]  /*02a0*/  LOP3.LUT R10, R21.reuse, c[0x0][0x178], RZ, 0x3c, !PT ;  /* 0x00005e00150a7a12 */ /* 0x040fe200078e3cff */
[----:B------:R-:W-:Y:S01]  /*02b0*/  IMAD R8, R22, c[0x0][0x1e8], RZ ;  /* 0x00007a0016087a24 */ /* 0x000fe200078e02ff */
[----:B------:R-:W-:Y:S01]  /*02c0*/  @!P1 IADD3 R0, R0, 0x1, RZ ;  /* 0x0000000100009810 */ /* 0x000fe20007ffe0ff */
[C---:B------:R-:W-:Y:S01]  /*02d0*/  IMAD R9, R21.reuse, c[0x0][0x1dc], R4 ;  /* 0x0000770015097a24 */ /* 0x040fe200078e0204 */
[----:B------:R-:W-:Y:S01]  /*02e0*/  ISETP.GE.AND P2, PT, R10, RZ, PT ;  /* 0x000000ff0a00720c */ /* 0x000fe20003f46270 */
[----:B------:R-:W-:Y:S01]  /*02f0*/  IMAD.WIDE.U32 R4, R21, c[0x0][0x1e8], RZ ;  /* 0x00007a0015047a25 */ /* 0x000fe200078e00ff */
        /* <DEDUP_REMOVED lines=12> */
[----:B------:R-:W-:Y:S01]  /*03c0*/  LOP3.LUT R8, R27, 0xffffff00, R12, 0xf8, !PT ;  /* 0xffffff001b087812 */ /* 0x000fe200078ef80c */
[----:B------:R-:W-:Y:S01]  /*03d0*/  IMAD R13, R26, c[0x0][0x1b4], R13 ;  /* 0x00006d001a0d7a24 */ /* 0x000fe200078e020d */
[----:B------:R-:W-:Y:S01]  /*03e0*/  IADD3 R31, R12, 0x1, RZ ;  /* 0x000000010c1f7810 */ /* 0x000fe20007ffe0ff */
[----:B------:R-:W-:Y:S01]  /*03f0*/  IMAD R9, R88, c[0x0][0x1d0], RZ ;  /* 0x0000740058097a24 */ /* 0x000fe200078e02ff */
[----:B------:R-:W-:Y:S01]  /*0400*/  IADD3 R32, R12, 0x2, RZ ;  /* 0x000000020c207810 */ /* 0x000fe20007ffe0ff */
[----:B------:R-:W-:Y:S01]  /*0410*/  IMAD.WIDE.U32 R2, R26, c[0x0][0x1d0], R2 ;  /* 0x000074001a027a25 */ /* 0x000fe200078e0002 */
[----:B------:R-:W-:Y:S02]  /*0420*/  IADD3 R11, R11, R13, RZ ;  /* 0x0000000d0b0b7210 */ /* 0x000fe40007ffe0ff */
[----:B------:R-:W-:Y:S01]  /*0430*/  IADD3 R33, R12, 0x3, RZ ;  /* 0x000000030c217810 */ /* 0x000fe20007ffe0ff */
        /* <DEDUP_REMOVED lines=8> */
[----:B------:R-:W-:Y:S01]  /*04c0*/  SHF.R.S32.HI R9, RZ, 0x1f, R8 ;  /* 0x0000001fff097819 */ /* 0x000fe20000011408 */
[----:B------:R-:W-:Y:S01]  /*04d0*/  IMAD R15, R26, c[0x0][0x1e4], R15 ;  /* 0x000079001a0f7a24 */ /* 0x000fe200078e020f */
[----:B------:R-:W-:Y:S01]  /*04e0*/  IADD3 R73, P1, R8, R4, RZ ;  /* 0x0000000408497210 */ /* 0x000fe20007f3e0ff */
[----:B------:R-:W-:Y:S01]  /*04f0*/  IMAD.MOV.U32 R29, RZ, RZ, RZ ;  /* 0x000000ffff1d7224 */ /* 0x000fe200078e00ff */
[C---:B------:R-:W-:Y:S02]  /*0500*/  IADD3.X R3, R9.reuse, R3, R13, P0, !PT ;  /* 0x0000000309037210 */ /* 0x040fe400007fe40d */
[----:B------:R-:W-:Y:S02]  /*0510*/  LEA R13, P0, R16, c[0x0][0x240], 0x1 ;  /* 0x00009000100d7a11 */ /* 0x000fe400078008ff */
[----:B------:R-:W-:Y:S01]  /*0520*/  IADD3.X R18, R9, R5, R15, P1, !PT ;  /* 0x0000000509127210 */ /* 0x000fe20000ffe40f */
[----:B------:R-:W-:Y:S01]  /*0530*/  IMAD R5, R2, c[0x0][0x1a8], RZ ;  /* 0x00006a0002057a24 */ /* 0x000fe200078e02ff */
[----:B------:R-:W-:Y:S01]  /*0540*/  LEA.HI.X R16, R16, c[0x0][0x244], R3, 0x1, P0 ;  /* 0x0000910010107a11 */ /* 0x000fe200000f0c03 */
[----:B------:R-:W-:Y:S01]  /*0550*/  IMAD R15, R2, c[0x0][0x1c8], RZ ;  /* 0x00007200020f7a24 */ /* 0x000fe200078e02ff */
[----:B------:R-:W-:Y:S01]  /*0560*/  LEA R14, P2, R73, c[0x0][0x248], 0x1 ;  /* 0x00009200490e7a11 */ /* 0x000fe200078408ff */
[----:B------:R-:W-:Y:S01]  /*0570*/  IMAD.WIDE.U32 R2, R0, c[0x0][0x1a8], R6 ;  /* 0x00006a0000027a25 */ /* 0x000fe200078e0006 */
[----:B------:R-:W-:-:S02]  /*0580*/  IADD3 R35, R12, 0x5, RZ ;  /* 0x000000050c237810 */ /* 0x000fc40007ffe0ff */
[----:B------:R-:W-:Y:S01]  /*0590*/  LEA.HI.X R73, R73, c[0x0][0x24c], R18, 0x1, P2 ;  /* 0x0000930049497a11 */ /* 0x000fe200010f0c12 */
[----:B------:R-:W-:Y:S01]  /*05a0*/  IMAD R51, R0, c[0x0][0x1ac], R5 ;  /* 0x00006b0000337a24 */ /* 0x000fe200078e0205 */
[----:B------:R-:W-:Y:S01]  /*05b0*/  LEA R47, P0, R2, c[0x0][0x228], 0x1 ;  /* 0x00008a00022f7a11 */ /* 0x000fe200078008ff */
[----:B------:R-:W-:Y:S01]  /*05c0*/  IMAD.WIDE.U32 R4, R0, c[0x0][0x1c8], R10 ;  /* 0x0000720000047a25 */ /* 0x000fe200078e000a */
[----:B------:R-:W-:Y:S02]  /*05d0*/  IADD3 R36, R12, 0x6, RZ ;  /* 0x000000060c247810 */ /* 0x000fe40007ffe0ff */
[----:B------:R-:W-:Y:S01]  /*05e0*/  IADD3 R51, R3, R51, RZ ;  /* 0x0000003303337210 */ /* 0x000fe20007ffe0ff */
[----:B------:R-:W-:Y:S01]  /*05f0*/  IMAD R15, R0, c[0x0][0x1cc], R15 ;  /* 0x00007300000f7a24 */ /* 0x000fe200078e020f */
[----:B------:R-:W-:Y:S01]  /*0600*/  LEA R49, P1, R4, c[0x0][0x230], 0x1 ;  /* 0x00008c0004317a11 */ /* 0x000fe200078208ff */
[----:B------:R-:W-:Y:S01]  /*0610*/  IMAD R0, R26, c[0x0][0x164], R21 ;  /* 0x000059001a007a24 */ /* 0x000fe200078e0215 */
[----:B------:R-:W-:Y:S01]  /*0620*/  LEA.HI.X R51, R2, c[0x0][0x22c], R51, 0x1, P0 ;  /* 0x00008b0002337a11 */ /* 0x000fe200000f0c33 */
[----:B------:R-:W-:Y:S01]  /*0630*/  IMAD R2, R22, c[0x0][0x180], RZ ;  /* 0x0000600016027a24 */ /* 0x000fe200078e02ff */
[----:B------:R-:W-:Y:S01]  /*0640*/  IADD3 R37, R12, 0x7, RZ ;  /* 0x000000070c257810 */ /* 0x000fe20007ffe0ff */
[----:B------:R-:W-:Y:S01]  /*0650*/  IMAD.IADD R53, R5, 0x1, R15 ;  /* 0x0000000105357824 */ /* 0x000fe200078e020f */
[C---:B------:R-:W-:Y:S01]  /*0660*/  LOP3.LUT R41, R8.reuse, 0x20, RZ, 0xfc, !PT ;  /* 0x0000002008297812 */ /* 0x040fe200078efcff */
        /* <DEDUP_REMOVED lines=11> */
[----:B-1----:R-:W-:Y:S02]  /*0720*/  LOP3.LUT R45, R8, 0xe0, RZ, 0xfc, !PT ;  /* 0x000000e0082d7812 */ /* 0x002fe400078efcff */
.L_x_4882:
[----:B------:R-:W-:Y:S01]  /*0730*/  BAR.SYNC.DEFER_BLOCKING 0x0 ;  /* 0x0000000000007b1d */ /* 0x000fe20000010000 */
[----:B------:R-:W-:Y:S01]  /*0740*/  IMAD.MOV.U32 R0, RZ, RZ, -0x100 ;  /* 0xffffff00ff007424 */ /* 0x000fe200078e00ff */
[----:B------:R-:W-:Y:S01]  /*0750*/  PRMT R3, RZ, 0x7610, R3 ;  /* 0x00007610ff037816 */ /* 0x000fe20000000003 */
[----:B------:R-:W-:Y:S01]  /*0760*/  IMAD.MOV.U32 R4, RZ, RZ, R13 ;  /* 0x000000ffff047224 */ /* 0x000fe200078e000d */
[----:B------:R-:W-:Y:S01]  /*0770*/  MOV R5, R16 ;  /* 0x0000001000057202 */ /* 0x000fe20000000f00 */
[----:B------:R-:W-:Y:S01]  /*0780*/  IMAD R55, R29, R0, c[0x0][0x168] ;  /* 0x00005a001d377624 */ /* 0x000fe200078e0200 */
[----:B------:R-:W-:Y:S02]  /*0790*/  PRMT R0, RZ, 0x7610, R0 ;  /* 0x00007610ff007816 */ /* 0x000fe40000000000 */
[----:B0-----:R-:W-:Y:S02]  /*07a0*/  PRMT R11, RZ, 0x7610, R11 ;  /* 0x00007610ff0b7816 */ /* 0x001fe4000000000b */
[----:B------:R-:W-:-:S02]  /*07b0*/  ISETP.GE.AND P0, PT, R8, R55, PT ;  /* 0x000000370800720c */ /* 0x000fc40003f06270 */
        /* <DEDUP_REMOVED lines=20> */
[C---:B------:R-:W-:Y:S01]  /*0900*/  IADD3 R17, R28.reuse, 0x20, RZ ;  /* 0x000000201c117810 */ /* 0x040fe20007ffe0ff */
[C---:B------:R-:W-:Y:S01]  /*0910*/  IMAD.SHL.U32 R10, R28.reuse, 0x8, RZ ;  /* 0x000000081c0a7824 */ /* 0x040fe200078e00ff */
[----:B------:R-:W-:-:S02]  /*0920*/  IADD3 R19, R28, 0x40, RZ ;  /* 0x000000401c137810 */ /* 0x000fc40007ffe0ff */
[-C--:B------:R-:W-:Y:S02]  /*0930*/  LEA.HI.SX32 R17, R17, R28.reuse, 0x1b ;  /* 0x0000001c11117211 */ /* 0x080fe400078fdaff */
[-C--:B------:R-:W-:Y:S02]  /*0940*/  LEA.HI.SX32 R18, R19, R28.reuse, 0x1b ;  /* 0x0000001c13127211 */ /* 0x080fe400078fdaff */
[C---:B------:R-:W-:Y:S01]  /*0950*/  LEA.HI.SX32 R20, R28.reuse, R28, 0x1b ;  /* 0x0000001c1c147211 */ /* 0x040fe200078fdaff */
[----:B------:R-:W-:Y:S01]  /*0960*/  IMAD.SHL.U32 R19, R17, 0x2, RZ ;  /* 0x0000000211137824 */ /* 0x000fe200078e00ff */
[C---:B------:R-:W-:Y:S02]  /*0970*/  IADD3 R17, R28.reuse, 0x60, RZ ;  /* 0x000000601c117810 */ /* 0x040fe40007ffe0ff */
[----:B------:R-:W-:Y:S01]  /*0980*/  IADD3 R25, R28, 0x80, RZ ;  /* 0x000000801c197810 */ /* 0x000fe20007ffe0ff */
[----:B------:R-:W-:Y:S01]  /*0990*/  IMAD.SHL.U32 R20, R20, 0x2, RZ ;  /* 0x0000000214147824 */ /* 0x000fe200078e00ff */
[----:B------:R-:W-:-:S02]  /*09a0*/  IADD3 R61, R28, 0xa0, RZ ;  /* 0x000000a01c3d7810 */ /* 0x000fc40007ffe0ff */
[C---:B------:R-:W-:Y:S02]  /*09b0*/  IADD3 R63, R28.reuse, 0xc0, RZ ;  /* 0x000000c01c3f7810 */ /* 0x040fe40007ffe0ff */
[-C--:B------:R-:W-:Y:S02]  /*09c0*/  LEA.HI.SX32 R17, R17, R28.reuse, 0x1b ;  /* 0x0000001c11117211 */ /* 0x080fe400078fdaff */
[-C--:B------:R-:W-:Y:S02]  /*09d0*/  LEA.HI.SX32 R25, R25, R28.reuse, 0x1b ;  /* 0x0000001c19197211 */ /* 0x080fe400078fdaff */
[----:B------:R-:W-:Y:S01]  /*09e0*/  IADD3 R65, R28, 0xe0, RZ ;  /* 0x000000e01c417810 */ /* 0x000fe20007ffe0ff */
[----:B------:R-:W-:Y:S01]  /*09f0*/  IMAD.SHL.U32 R17, R17, 0x2, RZ ;  /* 0x0000000211117824 */ /* 0x000fe200078e00ff */
[-C--:B------:R-:W-:Y:S01]  /*0a00*/  LEA.HI.SX32 R61, R61, R28.reuse, 0x1b ;  /* 0x0000001c3d3d7211 */ /* 0x080fe200078fdaff */
[----:B------:R-:W-:Y:S01]  /*0a10*/  IMAD.SHL.U32 R16, R25, 0x2, RZ ;  /* 0x0000000219107824 */ /* 0x000fe200078e00ff */
[----:B------:R-:W-:-:S02]  /*0a20*/  LEA.HI.SX32 R63, R63, R28, 0x1b ;  /* 0x0000001c3f3f7211 */ /* 0x000fc400078fdaff */
[----:B------:R-:W-:Y:S02]  /*0a30*/  SHF.L.U32 R18, R18, 0x1, RZ ;  /* 0x0000000112127819 */ /* 0x000fe400000006ff */
[----:B------:R-:W-:Y:S01]  /*0a40*/  LEA.HI.SX32 R65, R65, R28, 0x1b ;  /* 0x0000001c41417211 */ /* 0x000fe200078fdaff */
[----:B------:R-:W-:Y:S01]  /*0a50*/  IMAD.SHL.U32 R48, R63, 0x2, RZ ;  /* 0x000000023f307824 */ /* 0x000fe200078e00ff */
[----:B------:R-:W-:Y:S02]  /*0a60*/  LEA.HI.SX32 R10, R10, R10, 0x1b ;  /* 0x0000000a0a0a7211 */ /* 0x000fe400078fdaff */
[----:B------:R-:W-:Y:S02]  /*0a70*/  SHF.L.U32 R46, R65, 0x1, RZ ;  /* 0x00000001412e7819 */ /* 0x000fe400000006ff */
        /* <DEDUP_REMOVED lines=16> */
[----:B0-----:R-:W-:Y:S01]  /*0b80*/  IMAD.MOV.U32 R3, RZ, RZ, R73 ;  /* 0x000000ffff037224 */ /* 0x001fe200078e0049 */
[----:B-1----:R-:W-:-:S02]  /*0b90*/  SHF.L.U32 R0, R61, 0x1, RZ ;  /* 0x000000013d007819 */ /* 0x002fc400000006ff */
[----:B------:R-:W-:Y:S01]  /*0ba0*/  PRMT R61, RZ, 0x7610, R61 ;  /* 0x00007610ff3d7816 */ /* 0x000fe2000000003d */
[----:B------:R0:W-:Y:S04]  /*0bb0*/  STS.U16 [R17+0xc0], R2 ;  /* 0x0000c00211007388 */ /* 0x0001e80000000400 */
[----:B------:R-:W-:Y:S04]  /*0bc0*/  STS.U16 [R16+0x100], R13 ;  /* 0x0001000d10007388 */ /* 0x000fe80000000400 */
[----:B------:R-:W-:Y:S01]  /*0bd0*/  STS.U16 [R0+0x140], R15 ;  /* 0x0001400f00007388 */ /* 0x000fe20000000400 */
[----:B0-----:R-:W-:-:S03]  /*0be0*/  IMAD.MOV.U32 R2, RZ, RZ, R14 ;  /* 0x000000ffff027224 */ /* 0x001fc600078e000e */
        /* <DEDUP_REMOVED lines=98> */
.L_x_4858:
[----:B------:R-:W-:Y:S05]  /*1210*/  BSYNC B0 ;  /* 0x0000000000007941 */ /* 0x000fea0003800000 */
.L_x_4857:
        /* <DEDUP_REMOVED lines=42> */
.L_x_4860:
[----:B------:R-:W-:Y:S05]  /*14c0*/  BSYNC B0 ;  /* 0x0000000000007941 */ /* 0x000fea0003800000 */
.L_x_4859:
        /* <DEDUP_REMOVED lines=33> */
.L_x_4862:
[----:B------:R-:W-:Y:S05]  /*16e0*/  BSYNC B0 ;  /* 0x0000000000007941 */ /* 0x000fea0003800000 */
.L_x_4861:
        /* <DEDUP_REMOVED lines=33> */
.L_x_4864:
[----:B------:R-:W-:Y:S05]  /*1900*/  BSYNC B0 ;  /* 0x0000000000007941 */ /* 0x000fea0003800000 */
.L_x_4863:
        /* <DEDUP_REMOVED lines=33> */
.L_x_4866:
[----:B------:R-:W-:Y:S05]  /*1b20*/  BSYNC B0 ;  /* 0x0000000000007941 */ /* 0x000fea0003800000 */
.L_x_4865:
        /* <DEDUP_REMOVED lines=33> */
.L_x_4868:
[----:B------:R-:W-:Y:S05]  /*1d40*/  BSYNC B0 ;  /* 0x0000000000007941 */ /* 0x000fea0003800000 */
.L_x_4867:
        /* <DEDUP_REMOVED lines=33> */
.L_x_4870:
[----:B------:R-:W-:Y:S05]  /*1f60*/  BSYNC B0 ;  /* 0x0000000000007941 */ /* 0x000fea0003800000 */
.L_x_4869:
        /* <DEDUP_REMOVED lines=33> */
.L_x_4872:
[----:B------:R-:W-:Y:S05]  /*2180*/  BSYNC B0 ;  /* 0x0000000000007941 */ /* 0x000fea0003800000 */
.L_x_4871:
        /* <DEDUP_REMOVED lines=30> */
.L_x_4876:
        /* <DEDUP_REMOVED lines=34> */
[----:B------:R-:W-:Y:S02]  /*2590*/  IMAD.MOV.U32 R10, RZ, RZ, R6 ;  /* 0x000000ffff0a7224 */ /* 0x000fe400078e0006 */
[----:B------:R-:W-:Y:S02]  /*25a0*/  IMAD.MOV.U32 R11, RZ, RZ, R39 ;  /* 0x000000ffff0b7224 */ /* 0x000fe400078e0027 */
[C---:B------:R-:W-:Y:S02]  /*25b0*/  IMAD R15, R71.reuse, c[0x0][0x18c], R14 ;  /* 0x00006300470f7a24 */ /* 0x040fe400078e020e */
[----:B------:R-:W-:-:S05]  /*25c0*/  IMAD.WIDE.U32 R10, R71, c[0x0][0x188], R10 ;  /* 0x00006200470a7a25 */ /* 0x000fca00078e000a */
[----:B------:R-:W-:Y:S02]  /*25d0*/  LEA R14, P1, R10, c[0x0][0x220], 0x2 ;  /* 0x000088000a0e7a11 */ /* 0x000fe400078210ff */
[----:B------:R-:W-:-:S04]  /*25e0*/  IADD3 R11, R11, R15, RZ ;  /* 0x0000000f0b0b7210 */ /* 0x000fc80007ffe0ff */
[----:B------:R-:W-:-:S05]  /*25f0*/  LEA.HI.X R15, R10, c[0x0][0x224], R11, 0x2, P1 ;  /* 0x000089000a0f7a11 */ /* 0x000fca00008f140b */
[----:B------:R1:W5:Y:S01]  /*2600*/  LDG.E R86, [R14.64] ;  /* 0x000000040e567981 */ /* 0x000362000c1e1900 */
[----:B------:R-:W-:Y:S02]  /*2610*/  IMAD R84, R84, c[0x0][0x1c0], RZ ;  /* 0x0000700054547a24 */ /* 0x000fe400078e02ff */
[----:B------:R-:W-:-:S04]  /*2620*/  IMAD.WIDE.U32 R10, R71, c[0x0][0x1c0], R8 ;  /* 0x00007000470a7a25 */ /* 0x000fc800078e0008 */
[----:B0-----:R-:W-:Y:S01]  /*2630*/  IMAD R13, R71, c[0x0][0x1c4], R84 ;  /* 0x00007100470d7a24 */ /* 0x001fe200078e0254 */
[----:B------:R-:W-:-:S03]  /*2640*/  LEA R12, P1, R10, R49, 0x1 ;  /* 0x000000310a0c7211 */ /* 0x000fc600078208ff */
[----:B------:R-:W-:Y:S01]  /*2650*/  IMAD.IADD R11, R11, 0x1, R13 ;  /* 0x000000010b0b7824 */ /* 0x000fe200078e020d */
[----:B------:R-:W-:-:S04]  /*2660*/  ISETP.GE.AND P2, PT, R41, R55, PT ;  /* 0x000000372900720c */ /* 0x000fc80003f46270 */
[----:B------:R-:W-:Y:S02]  /*2670*/  LEA.HI.X R13, R10, R53, R11, 0x1, P1 ;  /* 0x000000350a0d7211 */ /* 0x000fe400008f0c0b */
[-C--:B------:R-:W-:Y:S02]  /*2680*/  ISETP.GE.AND P1, PT, R8, R55.reuse, PT ;  /* 0x000000370800720c */ /* 0x080fe40003f26270 */
[----:B------:R-:W-:Y:S02]  /*2690*/  PRMT R95, RZ, 0x7610, R95 ;  /* 0x00007610ff5f7816 */ /* 0x000fe4000000005f */
[----:B------:R-:W-:Y:S02]  /*26a0*/  PRMT R92, RZ, 0x7610, R92 ;  /* 0x00007610ff5c7816 */ /* 0x000fe4000000005c */
[----:B------:R-:W-:Y:S02]  /*26b0*/  ISETP.GE.AND P3, PT, R38, R55, PT ;  /* 0x000000372600720c */ /* 0x000fe40003f66270 */
[----:B------:R-:W-:-:S02]  /*26c0*/  PRMT R93, RZ, 0x7610, R93 ;  /* 0x00007610ff5d7816 */ /* 0x000fc4000000005d */
[----:B-1----:R-:W-:Y:S02]  /*26d0*/  PRMT R14, RZ, 0x7610, R14 ;  /* 0x00007610ff0e7816 */ /* 0x002fe4000000000e */
[----:B------:R-:W-:Y:S02]  /*26e0*/  PRMT R89, RZ, 0x7610, R89 ;  /* 0x00007610ff597816 */ /* 0x000fe40000000059 */
[----:B------:R-:W-:Y:S02]  /*26f0*/  PRMT R15, RZ, 0x7610, R15 ;  /* 0x00007610ff0f7816 */ /* 0x000fe4000000000f */
[-C--:B------:R-:W-:Y:S02]  /*2700*/  ISETP.GE.AND P4, PT, R44, R55.reuse, PT ;  /* 0x000000372c00720c */ /* 0x080fe40003f86270 */
[----:B------:R-:W-:Y:S01]  /*2710*/  ISETP.GE.AND P5, PT, R45, R55, PT ;  /* 0x000000372d00720c */ /* 0x000fe20003fa6270 */
[----:B--2---:R-:W-:Y:S04]  /*2720*/  STS.U16 [R20], R69 ;  /* 0x0000004514007388 */ /* 0x004fe80000000400 */
[----:B---3--:R-:W-:Y:S04]  /*2730*/  STS.U16 [R19+0x40], R80 ;  /* 0x0000405013007388 */ /* 0x008fe80000000400 */
[----:B----4-:R-:W-:Y:S04]  /*2740*/  STS.U16 [R18+0x80], R79 ;  /* 0x0000804f12007388 */ /* 0x010fe80000000400 */
[----:B-----5:R-:W-:Y:S04]  /*2750*/  STS.U16 [R17+0xc0], R82 ;  /* 0x0000c05211007388 */ /* 0x020fe80000000400 */
[----:B------:R-:W-:Y:S04]  /*2760*/  STS.U16 [R16+0x100], R81 ;  /* 0x0001005110007388 */ /* 0x000fe80000000400 */
[----:B------:R-:W-:Y:S04]  /*2770*/  STS.U16 [R0+0x140], R83 ;  /* 0x0001405300007388 */ /* 0x000fe80000000400 */
[----:B------:R0:W-:Y:S04]  /*2780*/  STS.U16 [R48+0x180], R85 ;  /* 0x0001805530007388 */ /* 0x0001e80000000400 */
[----:B------:R1:W-:Y:S01]  /*2790*/  STS.U16 [R46+0x1c0], R87 ;  /* 0x0001c0572e007388 */ /* 0x0003e20000000400 */
[----:B------:R-:W-:-:S06]  /*27a0*/  NOP ;  /* 0x0000000000007918 */ /* 0x000fcc0000000000 */
[----:B------:R2:W3:Y:S04]  /*27b0*/  @!P1 LDG.E.U16 R95, [R12.64] ;  /* 0x000000040c5f9981 */ /* 0x0004e8000c1e1500 */
[----:B------:R2:W4:Y:S01]  /*27c0*/  @!P2 LDG.E.U16 R92, [R12.64+0x40] ;  /* 0x000040040c5ca981 */ /* 0x000522000c1e1500 */
[-C--:B------:R-:W-:Y:S02]  /*27d0*/  ISETP.GE.AND P1, PT, R40, R55.reuse, PT ;  /* 0x000000372800720c */ /* 0x080fe40003f26270 */
[-C--:B------:R-:W-:Y:S01]  /*27e0*/  ISETP.GE.AND P2, PT, R42, R55.reuse, PT ;  /* 0x000000372a00720c */ /* 0x080fe20003f46270 */
[----:B------:R2:W5:Y:S01]  /*27f0*/  @!P3 LDG.E.U16 R93, [R12.64+0x80] ;  /* 0x000080040c5db981 */ /* 0x000562000c1e1500 */
[----:B------:R-:W-:Y:S02]  /*2800*/  ISETP.GE.AND P3, PT, R43, R55, PT ;  /* 0x000000372b00720c */ /* 0x000fe40003f66270 */
[----:B0-----:R-:W-:Y:S01]  /*2810*/  PRMT R85, RZ, 0x7610, R85 ;  /* 0x00007610ff557816 */ /* 0x001fe20000000055 */
[----:B------:R-:W0:Y:S01]  /*2820*/  LDS.U16 R10, [R25] ;  /* 0x00000000190a7984 */ /* 0x000e220000000400 */
[----:B-1----:R-:W-:-:S03]  /*2830*/  PRMT R87, RZ, 0x7610, R87 ;  /* 0x00007610ff577816 */ /* 0x002fc60000000057 */
[----:B------:R-:W1:Y:S04]  /*2840*/  LDS.U16 R0, [R25+0x2] ;  /* 0x0000020019007984 */ /* 0x000e680000000400 */
[----:B------:R2:W5:Y:S04]  /*2850*/  @!P1 LDG.E.U16 R14, [R12.64+0xc0] ;  /* 0x0000c0040c0e9981 */ /* 0x000568000c1e1500 */
[----:B------:R2:W5:Y:S04]  /*2860*/  @!P2 LDG.E.U16 R89, [R12.64+0x100] ;  /* 0x000100040c59a981 */ /* 0x000568000c1e1500 */
[----:B------:R2:W5:Y:S04]  /*2870*/  @!P3 LDG.E.U16 R15, [R12.64+0x140] ;  /* 0x000140040c0fb981 */ /* 0x000568000c1e1500 */
[----:B------:R2:W5:Y:S04]  /*2880*/  @!P4 LDG.E.U16 R85, [R12.64+0x180] ;  /* 0x000180040c55c981 */ /* 0x000568000c1e1500 */
[----:B------:R2:W5:Y:S01]  /*2890*/  @!P5 LDG.E.U16 R87, [R12.64+0x1c0] ;  /* 0x0001c0040c57d981 */ /* 0x000562000c1e1500 */
[----:B------:R-:W-:-:S03]  /*28a0*/  FMUL.FTZ R79, R86, 1.4426950216293334961 ;  /* 0x3fb8aa3b564f7820 */ /* 0x000fc60000410000 */
[----:B------:R-:W-:Y:S04]  /*28b0*/  LDS.U16 R11, [R25+0x6] ;  /* 0x00000600190b7984 */ /* 0x000fe80000000400 */
[----:B------:R-:W-:Y:S04]  /*28c0*/  LDS.U16 R16, [R25+0x8] ;  /* 0x0000080019107984 */ /* 0x000fe80000000400 */
[----:B--2---:R-:W2:Y:S01]  /*28d0*/  LDS.U16 R12, [R25+0x4] ;  /* 0x00000400190c7984 */ /* 0x004ea20000000400 */
[----:B------:R-:W-:-:S03]  /*28e0*/  FMUL.FTZ R17, R79, R68 ;  /* 0x000000444f117220 */ /* 0x000fc60000410000 */
[----:B------:R-:W0:Y:S01]  /*28f0*/  S2R R69, SR_TID.X ;  /* 0x0000000000457919 */ /* 0x000e220000002100 */
[----:B------:R-:W-:-:S03]  /*2900*/  FMUL.FTZ R18, R79, R67 ;  /* 0x000000434f127220 */ /* 0x000fc60000410000 */
[----:B------:R-:W2:Y:S01]  /*2910*/  LDS.U16 R13, [R25+0xa] ;  /* 0x00000a00190d7984 */ /* 0x000ea20000000400 */
[----:B------:R1:W-:Y:S01]  /*2920*/  MUFU.EX2 R83, R17 ;  /* 0x0000001100537308 */ /* 0x0003e20000000800 */
[----:B------:R-:W-:Y:S02]  /*2930*/  FMUL.FTZ R19, R79, R66 ;  /* 0x000000424f137220 */ /* 0x000fe40000410000 */
[----:B-1----:R-:W1:Y:S05]  /*2940*/  LDS.U16 R17, [R25+0xc] ;  /* 0x00000c0019117984 */ /* 0x002e6a0000000400 */
[----:B------:R0:W1:Y:S02]  /*2950*/  MUFU.EX2 R86, R18 ;  /* 0x0000001200567308 */ /* 0x0000640000000800 */
[----:B0-----:R-:W-:-:S02]  /*2960*/  HADD2.F32 R18, -RZ, R10.H0_H0 ;  /* 0x2000000aff127230 */ /* 0x001fc40000004100 */
[----:B------:R0:W0:Y:S04]  /*2970*/  LDS.U16 R10, [R25+0xe] ;  /* 0x00000e00190a7984 */ /* 0x0000280000000400 */
[----:B------:R2:W1:Y:S01]  /*2980*/  MUFU.EX2 R90, R19 ;  /* 0x00000013005a7308 */ /* 0x0004620000000800 */
[----:B------:R-:W-:Y:S01]  /*2990*/  FMUL.FTZ R20, R79, R65 ;  /* 0x000000414f147220 */ /* 0x000fe20000410000 */
[----:B------:R-:W-:Y:S01]  /*29a0*/  ISETP.GE.U32.AND P1, PT, R31, R55, PT ;  /* 0x000000371f00720c */ /* 0x000fe20003f26070 */
[----:B------:R-:W-:Y:S01]  /*29b0*/  IMAD.SHL.U32 R48, R69, 0x8, RZ ;  /* 0x0000000845307824 */ /* 0x000fe200078e00ff */
[----:B--2---:R-:W-:Y:S01]  /*29c0*/  HADD2.F32 R19, -RZ, R0.H0_H0 ;  /* 0x20000000ff137230 */ /* 0x004fe20000004100 */
[----:B------:R-:W-:-:S04]  /*29d0*/  FMUL.FTZ R46, R79, R64 ;  /* 0x000000404f2e7220 */ /* 0x000fc80000410000 */
[----:B------:R-:W-:Y:S01]  /*29e0*/  FMUL.FTZ R19, R74, R19 ;  /* 0x000000134a137220 */ /* 0x000fe20000410000 */
[----:B------:R-:W2:Y:S01]  /*29f0*/  MUFU.EX2 R20, R20 ;  /* 0x0000001400147308 */ /* 0x000ea20000000800 */
[----:B------:R-:W-:Y:S01]  /*2a00*/  ISETP.GE.U32.AND P6, PT, R48, R55, PT ;  /* 0x000000373000720c */ /* 0x000fe20003fc6070 */
[----:B------:R-:W-:Y:S02]  /*2a10*/  FMUL.FTZ R48, R79, R62 ;  /* 0x0000003e4f307220 */ /* 0x000fe40000410000 */
[----:B------:R-:W-:Y:S01]  /*2a20*/  FSEL R91, R19, RZ, !P1 ;  /* 0x000000ff135b7208 */ /* 0x000fe20004800000 */
[----:B------:R-:W-:Y:S01]  /*2a30*/  HADD2.F32 R19, -RZ, R12.H0_H0 ;  /* 0x2000000cff137230 */ /* 0x000fe20000004100 */
[----:B------:R-:W-:Y:S02]  /*2a40*/  FMUL.FTZ R18, R75, R18 ;  /* 0x000000124b127220 */ /* 0x000fe40000410000 */
[----:B------:R-:W0:Y:S01]  /*2a50*/  MUFU.EX2 R46, R46 ;  /* 0x0000002e002e7308 */ /* 0x000e220000000800 */
[----:B------:R-:W-:Y:S01]  /*2a60*/  HADD2.F32 R0, -RZ, R11.H0_H0 ;  /* 0x2000000bff007230 */ /* 0x000fe20000004100 */
[----:B------:R-:W-:Y:S01]  /*2a70*/  FMUL.FTZ R19, R76, R19 ;  /* 0x000000134c137220 */ /* 0x000fe20000410000 */
[----:B------:R-:W-:Y:S01]  /*2a80*/  ISETP.GE.U32.AND P2, PT, R32, R55, PT ;  /* 0x000000372000720c */ /* 0x000fe20003f46070 */
[----:B------:R-:W-:Y:S01]  /*2a90*/  FMUL.FTZ R80, R79, R60 ;  /* 0x0000003c4f507220 */ /* 0x000fe20000410000 */
[----:B------:R-:W-:-:S02]  /*2aa0*/  FSEL R82, R18, RZ, !P6 ;  /* 0x000000ff12527208 */ /* 0x000fc40007000000 */
[----:B-1----:R-:W-:Y:S01]  /*2ab0*/  FSEL R86, R86, 1, !P1 ;  /* 0x3f80000056567808 */ /* 0x002fe20004800000 */
[----:B------:R-:W1:Y:S01]  /*2ac0*/  MUFU.EX2 R48, R48 ;  /* 0x0000003000307308 */ /* 0x000e620000000800 */
[----:B------:R-:W-:Y:S01]  /*2ad0*/  FSEL R83, R83, 1, !P6 ;  /* 0x3f80000053537808 */ /* 0x000fe20007000000 */
[----:B------:R-:W-:Y:S01]  /*2ae0*/  FMUL.FTZ R18, R79, R58 ;  /* 0x0000003a4f127220 */ /* 0x000fe20000410000 */
[----:B------:R-:W-:Y:S01]  /*2af0*/  HADD2.F32 R16, -RZ, R16.H0_H0 ;  /* 0x20000010ff107230 */ /* 0x000fe20000004100 */
[----:B------:R-:W-:Y:S01]  /*2b00*/  FMUL.FTZ R0, R73, R0 ;  /* 0x0000000049007220 */ /* 0x000fe20000410000 */
[-C--:B------:R-:W-:Y:S01]  /*2b10*/  ISETP.GE.U32.AND P3, PT, R33, R55.reuse, PT ;  /* 0x000000372100720c */ /* 0x080fe20003f66070 */
[-C--:B------:R-:W-:Y:S01]  /*2b20*/  FFMA.FTZ R11, R82, R86.reuse, R91 ;  /* 0x00000056520b7223 */ /* 0x080fe2000001005b */
[----:B------:R-:W-:Y:S01]  /*2b30*/  FSEL R90, R90, 1, !P2 ;  /* 0x3f8000005a5a7808 */ /* 0x000fe20005000000 */
[----:B------:R1:W1:Y:S01]  /*2b40*/  MUFU.EX2 R81, R80 ;  /* 0x0000005000517308 */ /* 0x0002620000000800 */
[----:B------:R-:W-:Y:S01]  /*2b50*/  FSEL R97, R19, RZ, !P2 ;  /* 0x000000ff13617208 */ /* 0x000fe20005000000 */
[----:B0-----:R-:W-:Y:S01]  /*2b60*/  FMUL.FTZ R25, R83, R86 ;  /* 0x0000005653197220 */ /* 0x001fe20000410000 */
[----:B------:R-:W-:Y:S01]  /*2b70*/  HADD2.F32 R13, -RZ, R13.H0_H0 ;  /* 0x2000000dff0d7230 */ /* 0x000fe20000004100 */
[----:B------:R-:W-:Y:S01]  /*2b80*/  FMUL.FTZ R16, R77, R16 ;  /* 0x000000104d107220 */ /* 0x000fe20000410000 */
[----:B------:R-:W-:Y:S01]  /*2b90*/  ISETP.GE.U32.AND P4, PT, R34, R55, PT ;  /* 0x000000372200720c */ /* 0x000fe20003f86070 */
[----:B------:R-:W-:Y:S01]  /*2ba0*/  FFMA.FTZ R11, R90, R11, R97 ;  /* 0x0000000b5a0b7223 */ /* 0x000fe20000010061 */
[----:B--2---:R-:W-:Y:S01]  /*2bb0*/  FSEL R84, R20, 1, !P3 ;  /* 0x3f80000014547808 */ /* 0x004fe20005800000 */
[----:B------:R-:W0:Y:S01]  /*2bc0*/  MUFU.EX2 R18, R18 ;  /* 0x0000001200127308 */ /* 0x000e220000000800 */
[----:B------:R-:W-:Y:S01]  /*2bd0*/  FSEL R101, R0, RZ, !P3 ;  /* 0x000000ff00657208 */ /* 0x000fe20005800000 */
[----:B------:R-:W-:Y:S01]  /*2be0*/  FMUL.FTZ R25, R90, R25 ;  /* 0x000000195a197220 */ /* 0x000fe20000410000 */
[----:B------:R-:W-:Y:S01]  /*2bf0*/  HADD2.F32 R17, -RZ, R17.H0_H0 ;  /* 0x20000011ff117230 */ /* 0x000fe20000004100 */
[----:B------:R-:W-:Y:S01]  /*2c00*/  FMUL.FTZ R13, R72, R13 ;  /* 0x0000000d480d7220 */ /* 0x000fe20000410000 */
[----:B------:R-:W-:Y:S01]  /*2c10*/  ISETP.GE.U32.AND P5, PT, R35, R55, PT ;  /* 0x000000372300720c */ /* 0x000fe20003fa6070 */
[----:B------:R-:W-:Y:S01]  /*2c20*/  FFMA.FTZ R0, R84, R11, R101 ;  /* 0x0000000b54007223 */ /* 0x000fe20000010065 */
[----:B-1----:R-:W-:-:S02]  /*2c30*/  FSEL R80, R46, 1, !P4 ;  /* 0x3f8000002e507808 */ /* 0x002fc40006000000 */
[----:B------:R-:W-:Y:S01]  /*2c40*/  FSEL R99, R16, RZ, !P4 ;  /* 0x000000ff10637208 */ /* 0x000fe20006000000 */
[----:B------:R-:W-:Y:S01]  /*2c50*/  FMUL.FTZ R25, R84, R25 ;  /* 0x0000001954197220 */ /* 0x000fe20000410000 */
[----:B------:R-:W-:Y:S01]  /*2c60*/  HADD2.F32 R11, -RZ, R10.H0_H0 ;  /* 0x2000000aff0b7230 */ /* 0x000fe20000004100 */
[----:B------:R-:W-:Y:S01]  /*2c70*/  FMUL.FTZ R17, R78, R17 ;  /* 0x000000114e117220 */ /* 0x000fe20000410000 */
[----:B------:R-:W-:Y:S01]  /*2c80*/  ISETP.GE.U32.AND P6, PT, R36, R55, PT ;  /* 0x000000372400720c */ /* 0x000fe20003fc6070 */
[----:B------:R-:W-:Y:S01]  /*2c90*/  FFMA.FTZ R10, R80, R0, R99 ;  /* 0x00000000500a7223 */ /* 0x000fe20000010063 */
[----:B------:R-:W-:Y:S02]  /*2ca0*/  FSEL R79, R48, 1, !P5 ;  /* 0x3f800000304f7808 */ /* 0x000fe40006800000 */
[----:B------:R-:W-:Y:S01]  /*2cb0*/  FSEL R94, R13, RZ, !P5 ;  /* 0x000000ff0d5e7208 */ /* 0x000fe20006800000 */
[----:B------:R-:W-:Y:S01]  /*2cc0*/  FMUL.FTZ R0, R80, R25 ;  /* 0x0000001950007220 */ /* 0x000fe20000410000 */
[----:B------:R-:W-:Y:S01]  /*2cd0*/  ISETP.GE.U32.AND P1, PT, R37, R55, PT ;  /* 0x000000372500720c */ /* 0x000fe20003f26070 */
[----:B------:R-:W-:Y:S01]  /*2ce0*/  FMUL.FTZ R11, R70, R11 ;  /* 0x0000000b460b7220 */ /* 0x000fe20000410000 */
[----:B------:R-:W-:Y:S01]  /*2cf0*/  FSEL R81, R81, 1, !P6 ;  /* 0x3f80000051517808 */ /* 0x000fe20007000000 */
[----:B------:R-:W-:Y:S01]  /*2d00*/  FFMA.FTZ R10, R79, R10, R94 ;  /* 0x0000000a4f0a7223 */ /* 0x000fe2000001005e */
[----:B------:R-:W-:Y:S01]  /*2d10*/  FSEL R98, R17, RZ, !P6 ;  /* 0x000000ff11627208 */ /* 0x000fe20007000000 */
[----:B------:R-:W-:Y:S01]  /*2d20*/  FMUL.FTZ R0, R79, R0 ;  /* 0x000000004f007220 */ /* 0x000fe20000410000 */
[----:B0-----:R-:W-:-:S02]  /*2d30*/  FSEL R96, R18, 1, !P1 ;  /* 0x3f80000012607808 */ /* 0x001fc40004800000 */
        /* <DEDUP_REMOVED lines=19> */
[-C--:B------:R-:W-:Y:S02]  /*2e70*/  LEA.HI.SX32 R20, R28, R28.reuse, 0x1b ;  /* 0x0000001c1c147211 */ /* 0x080fe400078fdaff */
[----:B------:R-:W-:-:S02]  /*2e80*/  LEA.HI.SX32 R19, R19, R28, 0x1b ;  /* 0x0000001c13137211 */ /* 0x000fc400078fdaff */
[----:B------:R-:W-:Y:S02]  /*2e90*/  SHF.L.U32 R20, R20, 0x1, RZ ;  /* 0x0000000114147819 */ /* 0x000fe400000006ff */
[----:B------:R-:W-:Y:S01]  /*2ea0*/  IADD3 R25, R28, 0x80, RZ ;  /* 0x000000801c197810 */ /* 0x000fe20007ffe0ff */
[----:B------:R-:W-:-:S03]  /*2eb0*/  IMAD.SHL.U32 R19, R19, 0x2, RZ ;  /* 0x0000000213137824 */ /* 0x000fc600078e00ff */
[----:B------:R-:W-:Y:S01]  /*2ec0*/  LEA.HI.SX32 R16, R25, R28, 0x1b ;  /* 0x0000001c19107211 */ /* 0x000fe200078fdaff */
[C---:B0-----:R-:W-:Y:S02]  /*2ed0*/  @P1 FFMA.FTZ R11, R10.reuse, R0, R11 ;  /* 0x000000000a0b1223 */ /* 0x041fe4000001000b */
[----:B-1----:R-:W-:Y:S01]  /*2ee0*/  @P1 FMUL.FTZ R10, R10, R13 ;  /* 0x0000000d0a0a1220 */ /* 0x002fe20000410000 */
[----:B------:R-:W-:-:S04]  /*2ef0*/  IADD3 R17, R28, 0x40, RZ ;  /* 0x000000401c117810 */ /* 0x000fc80007ffe0ff */
[----:B------:R-:W-:Y:S01]  /*2f00*/  SHFL.UP PT, R25, R10, 0x8, RZ ;  /* 0x050000000a197989 */ /* 0x000fe200000e00ff */
[-C--:B------:R-:W-:Y:S02]  /*2f10*/  LEA.HI.SX32 R17, R17, R28.reuse, 0x1b ;  /* 0x0000001c11117211 */ /* 0x080fe400078fdaff */
[C---:B------:R-:W-:Y:S02]  /*2f20*/  ISETP.GE.AND P1, PT, R28.reuse, 0x8, PT ;  /* 0x000000081c00780c */ /* 0x040fe40003f26270 */
[C---:B------:R-:W-:Y:S01]  /*2f30*/  IADD3 R13, R28.reuse, 0x60, RZ ;  /* 0x000000601c0d7810 */ /* 0x040fe20007ffe0ff */
[----:B------:R-:W-:Y:S01]  /*2f40*/  IMAD.SHL.U32 R18, R17, 0x2, RZ ;  /* 0x0000000211127824 */ /* 0x000fe200078e00ff */
[----:B------:R-:W-:Y:S02]  /*2f50*/  IADD3 R17, R28, 0xa0, RZ ;  /* 0x000000a01c117810 */ /* 0x000fe40007ffe0ff */
[-C--:B------:R-:W-:Y:S02]  /*2f60*/  LEA.HI.SX32 R12, R13, R28.reuse, 0x1b ;  /* 0x0000001c0d0c7211 */ /* 0x080fe400078fdaff */
[----:B------:R-:W-:Y:S01]  /*2f70*/  LEA.HI.SX32 R0, R17, R28, 0x1b ;  /* 0x0000001c11007211 */ /* 0x000fe200078fdaff */
[----:B------:R-:W-:Y:S01]  /*2f80*/  IMAD.SHL.U32 R16, R16, 0x2, RZ ;  /* 0x0000000210107824 */ /* 0x000fe200078e00ff */
[----:B------:R-:W-:-:S02]  /*2f90*/  SHF.L.U32 R17, R12, 0x1, RZ ;  /* 0x000000010c117819 */ /* 0x000fc400000006ff */
[----:B------:R-:W-:Y:S01]  /*2fa0*/  IADD3 R13, R28, 0xe0, RZ ;  /* 0x000000e01c0d7810 */ /* 0x000fe20007ffe0ff */
[----:B------:R-:W-:Y:S01]  /*2fb0*/  IMAD.SHL.U32 R0, R0, 0x2, RZ ;  /* 0x0000000200007824 */ /* 0x000fe200078e00ff */
[----:B---3--:R-:W-:Y:S04]  /*2fc0*/  STS.U16 [R20+0x210], R95 ;  /* 0x0002105f14007388 */ /* 0x008fe80000000400 */
[----:B----4-:R-:W-:Y:S04]  /*2fd0*/  STS.U16 [R19+0x250], R92 ;  /* 0x0002505c13007388 */ /* 0x010fe80000000400 */
[----:B------:R-:W0:Y:S01]  /*2fe0*/  SHFL.UP PT, R92, R11, 0x8, RZ ;  /* 0x050000000b5c7989 */ /* 0x000e2200000e00ff */
[----:B------:R-:W-:-:S03]  /*2ff0*/  IADD3 R105, R28, 0xc0, RZ ;  /* 0x000000c01c697810 */ /* 0x000fc60007ffe0ff */
[----:B-----5:R1:W-:Y:S01]  /*3000*/  STS.U16 [R18+0x290], R93 ;  /* 0x0002905d12007388 */ /* 0x0203e20000000400 */
[-C--:B------:R-:W-:Y:S02]  /*3010*/  LEA.HI.SX32 R13, R13, R28.reuse, 0x1b ;  /* 0x0000001c0d0d7211 */ /* 0x080fe400078fdaff */
[----:B------:R-:W-:Y:S01]  /*3020*/  LEA.HI.SX32 R105, R105, R28, 0x1b ;  /* 0x0000001c69697211 */ /* 0x000fe200078fdaff */
[----:B------:R-:W-:Y:S04]  /*3030*/  STS.U16 [R17+0x2d0], R14 ;  /* 0x0002d00e11007388 */ /* 0x000fe80000000400 */
[----:B------:R-:W-:Y:S01]  /*3040*/  STS.U16 [R16+0x310], R89 ;  /* 0x0003105910007388 */ /* 0x000fe20000000400 */
[C---:B0-----:R-:W-:Y:S02]  /*3050*/  @P1 FFMA.FTZ R11, R10.reuse, R92, R11 ;  /* 0x0000005c0a0b1223 */ /* 0x041fe4000001000b */
[----:B------:R-:W-:Y:S01]  /*3060*/  @P1 FMUL.FTZ R10, R10, R25 ;  /* 0x000000190a0a1220 */ /* 0x000fe20000410000 */
[----:B------:R-:W-:Y:S04]  /*3070*/  STS.U16 [R0+0x350], R15 ;  /* 0x0003500f00007388 */ /* 0x000fe80000000400 */
[----:B------:R-:W0:Y:S01]  /*3080*/  SHFL.UP PT, R14, R11, 0x10, RZ ;  /* 0x060000000b0e7989 */ /* 0x000e2200000e00ff */
[----:B------:R-:W-:-:S03]  /*3090*/  IMAD.SHL.U32 R46, R13, 0x2, RZ ;  /* 0x000000020d2e7824 */ /* 0x000fc600078e00ff */
[----:B------:R-:W2:Y:S01]  /*30a0*/  SHFL.UP PT, R15, R10, 0x10, RZ ;  /* 0x060000000a0f7989 */ /* 0x000ea200000e00ff */
[----:B------:R-:W-:Y:S01]  /*30b0*/  HFMA2.MMA R13, -RZ, RZ, 0, 0 ;  /* 0x00000000ff0d7435 */ /* 0x000fe200000001ff */
[----:B------:R-:W-:Y:S01]  /*30c0*/  SHF.L.U32 R48, R105, 0x1, RZ ;  /* 0x0000000169307819 */ /* 0x000fe200000006ff */
[----:B------:R-:W-:Y:S01]  /*30d0*/  IMAD.MOV.U32 R12, RZ, RZ, 0x3f800000 ;  /* 0x3f800000ff0c7424 */ /* 0x000fe200078e00ff */
[C---:B------:R-:W-:Y:S01]  /*30e0*/  ISETP.GE.AND P1, PT, R28.reuse, 0x10, PT ;  /* 0x000000101c00780c */ /* 0x040fe20003f26270 */
[----:B-1----:R-:W-:Y:S02]  /*30f0*/  IMAD.SHL.U32 R93, R71, 0x8, RZ ;  /* 0x00000008475d7824 */ /* 0x002fe400078e00ff */
[----:B------:R-:W-:Y:S01]  /*3100*/  STS.U16 [R48+0x390], R85 ;  /* 0x0003905530007388 */ /* 0x000fe20000000400 */
[----:B------:R-:W-:-:S03]  /*3110*/  IMAD.SHL.U32 R25, R28, 0x8, RZ ;  /* 0x000000081c197824 */ /* 0x000fc600078e00ff */
[----:B------:R-:W-:Y:S01]  /*3120*/  STS.U16 [R46+0x3d0], R87 ;  /* 0x0003d0572e007388 */ /* 0x000fe20000000400 */
[----:B------:R-:W-:-:S06]  /*3130*/  NOP ;  /* 0x0000000000007918 */ /* 0x000fcc0000000000 */
[----:B------:R-:W1:Y:S01]  /*3140*/  @!P0 LDS.64 R12, [R93+0x440] ;  /* 0x000440005d0c8984 */ /* 0x000e620000000a00 */
[----:B------:R-:W-:Y:S02]  /*3150*/  ISETP.NE.AND P2, PT, R28, 0x1f, PT ;  /* 0x0000001f1c00780c */ /* 0x000fe40003f45270 */
[----:B------:R-:W-:Y:S01]  /*3160*/  LEA.HI.SX32 R25, R25, R25, 0x1b ;  /* 0x0000001919197211 */ /* 0x000fe200078fdaff */
[C---:B0-----:R-:W-:Y:S02]  /*3170*/  @P1 FFMA.FTZ R11, R10.reuse, R14, R11 ;  /* 0x0000000e0a0b1223 */ /* 0x041fe4000001000b */
[----:B--2---:R-:W-:Y:S01]  /*3180*/  @P1 FMUL.FTZ R10, R10, R15 ;  /* 0x0000000f0a0a1220 */ /* 0x004fe20000410000 */
        /* <DEDUP_REMOVED lines=12> */
[----:B-1----:R-:W-:Y:S04]  /*3250*/  @!P3 STS.64 [0x430], R12 ;  /* 0x0004300cff00b388 */ /* 0x002fe80000000a00 */
        /* <DEDUP_REMOVED lines=9> */
[C---:B------:R-:W-:Y:S01]  /*32f0*/  FFMA.FTZ R15, R14.reuse, R13, R15 ;  /* 0x0000000d0e0f7223 */ /* 0x040fe2000001000f */
[----:B------:R-:W-:Y:S01]  /*3300*/  HADD2.F32 R100, -RZ, R100.H0_H0 ;  /* 0x20000064ff647230 */ /* 0x000fe20000004100 */
[----:B------:R-:W-:-:S06]  /*3310*/  FMUL.FTZ R14, R14, R12 ;  /* 0x0000000c0e0e7220 */ /* 0x000fcc0000410000 */
[----:B--2---:R-:W-:Y:S01]  /*3320*/  @P1 FFMA.FTZ R107, R106, R105, R107 ;  /* 0x000000696a6b1223 */ /* 0x004fe2000001006b */
[----:B------:R-:W-:-:S03]  /*3330*/  ISETP.NE.AND P1, PT, R69, RZ, PT ;  /* 0x000000ff4500720c */ /* 0x000fc60003f25270 */
        /* <DEDUP_REMOVED lines=13> */
.L_x_4875:
[----:B------:R-:W-:Y:S05]  /*3410*/  BSYNC B0 ;  /* 0x0000000000007941 */ /* 0x000fea0003800000 */
.L_x_4874:
[----:B------:R-:W-:Y:S01]  /*3420*/  IADD3 R71, R71, 0x1, RZ ;  /* 0x0000000147477810 */ /* 0x000fe20007ffe0ff */
[----:B------:R-:W-:Y:S01]  /*3430*/  FFMA.FTZ R80, R80, R84, R99 ;  /* 0x0000005450507223 */ /* 0x000fe20000010063 */
[----:B0-----:R-:W-:Y:S01]  /*3440*/  HADD2.F32 R11, -RZ, R102.H0_H0 ;  /* 0x20000066ff0b7230 */ /* 0x001fe20000004100 */
        /* <DEDUP_REMOVED lines=20> */
.L_x_4873:
        /* <DEDUP_REMOVED lines=13> */
[----:B------:R-:W-:Y:S01]  /*3660*/  IMAD.SHL.U32 R10, R29, 0x100, RZ ;  /* 0x000001001d0a7824 */ /* 0x000fe200078e00ff */
[----:B------:R-:W-:-:S02]  /*3670*/  PRMT R60, R12, 0x7610, R60 ;  /* 0x000076100c3c7816 */ /* 0x000fc4000000003c */
[----:B------:R-:W-:Y:S01]  /*3680*/  PRMT R62, R12, 0x7632, R62 ;  /* 0x000076320c3e7816 */ /* 0x000fe2000000003e */
[----:B------:R0:W-:Y:S01]  /*3690*/  STS.U16 [R25], R13 ;  /* 0x0000000d19007388 */ /* 0x0001e20000000400 */
[----:B------:R-:W-:-:S03]  /*36a0*/  ISETP.GE.AND P2, PT, R8, R55, PT ;  /* 0x000000370800720c */ /* 0x000fc60003f46270 */
[----:B------:R-:W-:Y:S04]  /*36b0*/  STS.U16 [R25+0x2], R14 ;  /* 0x0000020e19007388 */ /* 0x000fe80000000400 */
[----:B------:R1:W-:Y:S01]  /*36c0*/  STS.U16 [R25+0x4], R11 ;  /* 0x0000040b19007388 */ /* 0x0003e20000000400 */
[----:B0-----:R-:W-:-:S03]  /*36d0*/  IMAD.WIDE.U32 R12, R26, c[0x0][0x200], RZ ;  /* 0x000080001a0c7a25 */ /* 0x001fc600078e00ff */
[----:B------:R0:W-:Y:S04]  /*36e0*/  STS.U16 [R25+0x6], R15 ;  /* 0x0000060f19007388 */ /* 0x0001e80000000400 */
[----:B------:R2:W-:Y:S01]  /*36f0*/  STS.U16 [R25+0x8], R41 ;  /* 0x0000082919007388 */ /* 0x0005e20000000400 */
[----:B-1----:R-:W-:-:S03]  /*3700*/  IMAD R11, R88, c[0x0][0x200], RZ ;  /* 0x00008000580b7a24 */ /* 0x002fc600078e02ff */
[----:B------:R1:W-:Y:S01]  /*3710*/  STS.U16 [R25+0xa], R58 ;  /* 0x00000a3a19007388 */ /* 0x0003e20000000400 */
[----:B------:R-:W-:Y:S01]  /*3720*/  IMAD R93, R26, c[0x0][0x204], R11 ;  /* 0x000081001a5d7a24 */ /* 0x000fe200078e020b */
[----:B------:R-:W-:Y:S02]  /*3730*/  SHF.R.S32.HI R11, RZ, 0x1f, R10 ;  /* 0x0000001fff0b7819 */ /* 0x000fe4000001140a */
[----:B------:R3:W-:Y:S01]  /*3740*/  STS.U16 [R25+0xc], R60 ;  /* 0x00000c3c19007388 */ /* 0x0007e20000000400 */
[----:B0-----:R-:W-:Y:S01]  /*3750*/  IMAD R15, R88, c[0x0][0x1f0], RZ ;  /* 0x00007c00580f7a24 */ /* 0x001fe200078e02ff */
[----:B--2---:R-:W-:Y:S02]  /*3760*/  LOP3.LUT R41, R8, 0x20, RZ, 0xfc, !PT ;  /* 0x0000002008297812 */ /* 0x004fe400078efcff */
[----:B------:R0:W-:Y:S01]  /*3770*/  STS.U16 [R25+0xe], R62 ;  /* 0x00000e3e19007388 */ /* 0x0001e20000000400 */
[----:B------:R-:W-:-:S06]  /*3780*/  NOP ;  /* 0x0000000000007918 */ /* 0x000fcc0000000000 */
[----:B------:R-:W-:Y:S01]  /*3790*/  LDS.U16 R73, [R20] ;  /* 0x0000000014497984 */ /* 0x000fe20000000400 */
[----:B------:R-:W-:Y:S01]  /*37a0*/  IADD3 R13, R13, R93, RZ ;  /* 0x0000005d0d0d7210 */ /* 0x000fe20007ffe0ff */
[----:B-1----:R-:W-:Y:S01]  /*37b0*/  IMAD R58, R22, c[0x0][0x208], RZ ;  /* 0x00008200163a7a24 */ /* 0x002fe200078e02ff */
[----:B---3--:R-:W-:Y:S01]  /*37c0*/  SHF.L.U64.HI R60, R41, 0x1, R9 ;  /* 0x00000001293c7819 */ /* 0x008fe20000010209 */
[----:B------:R-:W-:Y:S01]  /*37d0*/  LDS.U16 R75, [R19+0x40] ;  /* 0x00004000134b7984 */ /* 0x000fe20000000400 */
[C---:B------:R-:W-:Y:S02]  /*37e0*/  IMAD R71, R26.reuse, c[0x0][0x1f4], R15 ;  /* 0x00007d001a477a24 */ /* 0x040fe400078e020f */
[----:B------:R-:W-:Y:S01]  /*37f0*/  IMAD.WIDE.U32 R12, R21, c[0x0][0x208], R12 ;  /* 0x00008200150c7a25 */ /* 0x000fe200078e000c */
[----:B------:R-:W-:Y:S03]  /*3800*/  LDS.U16 R77, [R18+0x80] ;  /* 0x00008000124d7984 */ /* 0x000fe60000000400 */
[----:B------:R-:W-:Y:S01]  /*3810*/  @!P2 IMAD.WIDE.U32 R14, R26, c[0x0][0x1f0], R10 ;  /* 0x00007c001a0eaa25 */ /* 0x000fe200078e000a */
[----:B------:R-:W-:Y:S01]  /*3820*/  LDS.U16 R79, [R17+0xc0] ;  /* 0x0000c000114f7984 */ /* 0x000fe20000000400 */
[----:B------:R-:W-:-:S02]  /*3830*/  IADD3 R66, P1, R10, R12, RZ ;  /* 0x0000000c0a427210 */ /* 0x000fc40007f3e0ff */
[----:B------:R-:W-:Y:S01]  /*3840*/  IMAD R67, R21, c[0x0][0x20c], R58 ;  /* 0x0000830015437a24 */ /* 0x000fe200078e023a */
[----:B------:R-:W-:Y:S01]  /*3850*/  LDS.U16 R81, [R16+0x100] ;  /* 0x0001000010517984 */ /* 0x000fe20000000400 */
[----:B------:R-:W-:Y:S01]  /*3860*/  SHF.L.U32 R58, R41, 0x1, RZ ;  /* 0x00000001293a7819 */ /* 0x000fe200000006ff */
[----:B------:R-:W-:Y:S02]  /*3870*/  @!P2 IMAD.IADD R15, R71, 0x1, R15 ;  /* 0x00000001470fa824 */ /* 0x000fe400078e020f */
[----:B------:R-:W-:Y:S01]  /*3880*/  LDS.U16 R83, [R0+0x140] ;  /* 0x0001400000537984 */ /* 0x000fe20000000400 */
[----:B------:R-:W-:Y:S01]  /*3890*/  IADD3.X R67, R11, R67, R13, P1, !PT ;  /* 0x000000430b437210 */ /* 0x000fe20000ffe40d */
[----:B0-----:R-:W-:Y:S01]  /*38a0*/  IMAD R62, R22, c[0x0][0x1f8], RZ ;  /* 0x00007e00163e7a24 */ /* 0x001fe200078e02ff */
[----:B------:R-:W-:Y:S01]  /*38b0*/  IADD3 R12, P1, R58, c[0x0][0x258], RZ ;  /* 0x000096003a0c7a10 */ /* 0x000fe20007f3e0ff */
[----:B------:R-:W-:Y:S01]  /*38c0*/  LDS.U16 R85, [R48+0x180] ;  /* 0x0001800030557984 */ /* 0x000fe20000000400 */
[----:B------:R-:W-:-:S02]  /*38d0*/  @!P2 IMAD.WIDE.U32 R14, R21, c[0x0][0x1f8], R14 ;  /* 0x00007e00150eaa25 */ /* 0x000fc400078e000e */
[----:B------:R-:W-:Y:S01]  /*38e0*/  IADD3.X R13, R60, c[0x0][0x25c], RZ, P1, !PT ;  /* 0x000097003c0d7a10 */ /* 0x000fe20000ffe4ff */
[----:B------:R-:W-:Y:S01]  /*38f0*/  LDS.U16 R87, [R46+0x1c0] ;  /* 0x0001c0002e577984 */ /* 0x000fe20000000400 */
[----:B------:R-:W-:Y:S01]  /*3900*/  LEA R12, P3, R66, R12, 0x1 ;  /* 0x0000000c420c7211 */ /* 0x000fe200078608ff */
[----:B------:R-:W-:Y:S01]  /*3910*/  IMAD R95, R21, c[0x0][0x1fc], R62 ;  /* 0x00007f00155f7a24 */ /* 0x000fe200078e023e */
[----:B------:R-:W-:Y:S01]  /*3920*/  @!P2 IADD3 R62, P4, R8, R14, RZ ;  /* 0x0000000e083ea210 */ /* 0x000fe20007f9e0ff */
[----:B------:R-:W-:Y:S01]  /*3930*/  @!P0 STS [0x210], R55 ;  /* 0x00021037ff008388 */ /* 0x000fe20000000800 */
[----:B------:R-:W-:Y:S01]  /*3940*/  IMAD.IADD R65, R65, 0x1, R71 ;  /* 0x0000000141417824 */ /* 0x000fe200078e0247 */
[----:B------:R-:W-:Y:S02]  /*3950*/  LEA.HI.X R13, R66, R13, R67, 0x1, P3 ;  /* 0x0000000d420d7211 */ /* 0x000fe400018f0c43 */
[----:B------:R-:W-:Y:S01]  /*3960*/  BAR.SYNC.DEFER_BLOCKING 0x0 ;  /* 0x0000000000007b1d */ /* 0x000fe20000010000 */
[----:B------:R-:W-:Y:S01]  /*3970*/  IMAD.WIDE.U32 R66, R21, c[0x0][0x1f8], R64 ;  /* 0x00007e0015427a25 */ /* 0x000fe200078e0040 */
[----:B------:R-:W-:-:S02]  /*3980*/  @!P2 IADD3.X R71, R9, R15, R95, P4, !PT ;  /* 0x0000000f0947a210 */ /* 0x000fc400027fe45f */
[----:B------:R-:W-:Y:S02]  /*3990*/  @!P2 LEA R64, P6, R62, c[0x0][0x268], 0x1 ;  /* 0x00009a003e40aa11 */ /* 0x000fe400078c08ff */
        /* <DEDUP_REMOVED lines=20> */
.L_x_4878:
[----:B------:R-:W-:Y:S05]  /*3ae0*/  BSYNC B0 ;  /* 0x0000000000007941 */ /* 0x000fea0003800000 */
.L_x_4877:
        /* <DEDUP_REMOVED lines=59> */
[----:B------:R-:W-:Y:S02]  /*3ea0*/  FMUL.FTZ R71, R70, -1.4426950216293334961 ;  /* 0xbfb8aa3b46477820 */ /* 0x000fe40000410000 */
[----:B------:R-:W-:Y:S01]  /*3eb0*/  FMUL.FTZ R66, R64, -1.4426950216293334961 ;  /* 0xbfb8aa3b40427820 */ /* 0x000fe20000410000 */
[----:B--2---:R-:W-:-:S03]  /*3ec0*/  HADD2.F32 R67, -RZ, R67.H0_H0 ;  /* 0x20000043ff437230 */ /* 0x004fc60000004100 */
[----:B------:R-:W0:Y:S01]  /*3ed0*/  MUFU.EX2 R71, R71 ;  /* 0x0000004700477308 */ /* 0x000e220000000800 */
[----:B---3--:R-:W-:Y:S02]  /*3ee0*/  HADD2.F32 R72, -RZ, R62.H0_H0 ;  /* 0x2000003eff487230 */ /* 0x008fe40000004100 */
[----:B----4-:R-:W-:Y:S02]  /*3ef0*/  HADD2.F32 R74, -RZ, R13.H0_H0 ;  /* 0x2000000dff4a7230 */ /* 0x010fe40000004100 */
[----:B-----5:R-:W-:-:S03]  /*3f00*/  HADD2.F32 R75, -RZ, R12.H0_H0 ;  /* 0x2000000cff4b7230 */ /* 0x020fc60000004100 */
[----:B------:R-:W1:Y:S01]  /*3f10*/  MUFU.EX2 R66, R66 ;  /* 0x0000004200427308 */ /* 0x000e620000000800 */
[----:B------:R-:W-:Y:S01]  /*3f20*/  HADD2.F32 R76, -RZ, R65.H0_H0 ;  /* 0x20000041ff4c7230 */ /* 0x000fe20000004100 */
[----:B------:R-:W-:Y:S01]  /*3f30*/  FMUL.FTZ R62, R67, -1.4426950216293334961 ;  /* 0xbfb8aa3b433e7820 */ /* 0x000fe20000410000 */
[----:B------:R-:W-:Y:S01]  /*3f40*/  HADD2.F32 R78, -RZ, R68.H0_H0 ;  /* 0x20000044ff4e7230 */ /* 0x000fe20000004100 */
[----:B------:R-:W-:Y:S02]  /*3f50*/  FMUL.FTZ R73, R72, -1.4426950216293334961 ;  /* 0xbfb8aa3b48497820 */ /* 0x000fe40000410000 */
[----:B------:R-:W-:Y:S02]  /*3f60*/  FMUL.FTZ R12, R74, -1.4426950216293334961 ;  /* 0xbfb8aa3b4a0c7820 */ /* 0x000fe40000410000 */
[----:B------:R-:W-:Y:S02]  /*3f70*/  FMUL.FTZ R13, R75, -1.4426950216293334961 ;  /* 0xbfb8aa3b4b0d7820 */ /* 0x000fe40000410000 */
[----:B------:R-:W-:-:S02]  /*3f80*/  FMUL.FTZ R65, R76, -1.4426950216293334961 ;  /* 0xbfb8aa3b4c417820 */ /* 0x000fc40000410000 */
[----:B------:R-:W-:Y:S01]  /*3f90*/  FMUL.FTZ R68, R78, -1.4426950216293334961 ;  /* 0xbfb8aa3b4e447820 */ /* 0x000fe20000410000 */
[----:B------:R-:W2:Y:S01]  /*3fa0*/  MUFU.EX2 R62, R62 ;  /* 0x0000003e003e7308 */ /* 0x000ea20000000800 */
[----:B0-----:R-:W-:-:S07]  /*3fb0*/  FADD.FTZ R71, R71, 1 ;  /* 0x3f80000047477421 */ /* 0x001fce0000010000 */
[----:B------:R-:W0:Y:S08]  /*3fc0*/  MUFU.EX2 R73, R73 ;  /* 0x0000004900497308 */ /* 0x000e300000000800 */
[----:B------:R-:W3:Y:S08]  /*3fd0*/  MUFU.EX2 R12, R12 ;  /* 0x0000000c000c7308 */ /* 0x000ef00000000800 */
[----:B------:R-:W4:Y:S08]  /*3fe0*/  MUFU.EX2 R13, R13 ;  /* 0x0000000d000d7308 */ /* 0x000f300000000800 */
[----:B------:R3:W5:Y:S08]  /*3ff0*/  MUFU.EX2 R77, R65 ;  /* 0x00000041004d7308 */ /* 0x0007700000000800 */
[----:B------:R4:W4:Y:S01]  /*4000*/  MUFU.EX2 R79, R68 ;  /* 0x00000044004f7308 */ /* 0x0009220000000800 */
[----:B-1----:R-:W-:-:S02]  /*4010*/  FADD.FTZ R66, R66, 1 ;  /* 0x3f80000042427421 */ /* 0x002fc40000010000 */
[----:B--2---:R-:W-:-:S05]  /*4020*/  FADD.FTZ R62, R62, 1 ;  /* 0x3f8000003e3e7421 */ /* 0x004fca0000010000 */
[----:B------:R-:W1:Y:S01]  /*4030*/  MUFU.RCP R81, R66 ;  /* 0x0000004200517308 */ /* 0x000e620000001000 */
[----:B0-----:R-:W-:Y:S02]  /*4040*/  FADD.FTZ R73, R73, 1 ;  /* 0x3f80000049497421 */ /* 0x001fe40000010000 */
[----:B---3--:R-:W-:-:S05]  /*4050*/  FADD.FTZ R65, R12, 1 ;  /* 0x3f8000000c417421 */ /* 0x008fca0000010000 */
[----:B------:R-:W0:Y:S01]  /*4060*/  MUFU.RCP R71, R71 ;  /* 0x0000004700477308 */ /* 0x000e220000001000 */
[----:B----4-:R-:W-:Y:S02]  /*4070*/  FADD.FTZ R68, R13, 1 ;  /* 0x3f8000000d447421 */ /* 0x010fe40000010000 */
[----:B-----5:R-:W-:Y:S02]  /*4080*/  FADD.FTZ R77, R77, 1 ;  /* 0x3f8000004d4d7421 */ /* 0x020fe40000010000 */
[----:B------:R-:W-:-:S03]  /*4090*/  FADD.FTZ R79, R79, 1 ;  /* 0x3f8000004f4f7421 */ /* 0x000fc60000010000 */
[----:B------:R-:W2:Y:S01]  /*40a0*/  MUFU.RCP R62, R62 ;  /* 0x0000003e003e7308 */ /* 0x000ea20000001000 */
[----:B-1----:R-:W-:-:S07]  /*40b0*/  FMUL.FTZ R64, R64, R81 ;  /* 0x0000005140407220 */ /* 0x002fce0000410000 */
[----:B------:R-:W1:Y:S01]  /*40c0*/  MUFU.RCP R73, R73 ;  /* 0x0000004900497308 */ /* 0x000e620000001000 */
[----:B0-----:R-:W-:Y:S01]  /*40d0*/  FMUL.FTZ R13, R70, R71 ;  /* 0x00000047460d7220 */ /* 0x001fe20000410000 */
[----:B------:R-:W-:Y:S06]  /*40e0*/  BAR.SYNC.DEFER_BLOCKING 0x0 ;  /* 0x0000000000007b1d */ /* 0x000fec0000010000 */
[----:B------:R-:W0:Y:S08]  /*40f0*/  MUFU.RCP R65, R65 ;  /* 0x0000004100417308 */ /* 0x000e300000001000 */
[----:B------:R-:W3:Y:S08]  /*4100*/  MUFU.RCP R68, R68 ;  /* 0x0000004400447308 */ /* 0x000ef00000001000 */
[----:B------:R-:W4:Y:S08]  /*4110*/  MUFU.RCP R77, R77 ;  /* 0x0000004d004d7308 */ /* 0x000f300000001000 */
[----:B------:R-:W5:Y:S01]  /*4120*/  MUFU.RCP R79, R79 ;  /* 0x0000004f004f7308 */ /* 0x000f620000001000 */
[----:B------:R-:W-:-:S02]  /*4130*/  FMUL.FTZ R64, R64, R63 ;  /* 0x0000003f40407220 */ /* 0x000fc40000410000 */
[----:B------:R-:W-:Y:S02]  /*4140*/  FMUL.FTZ R13, R13, R56 ;  /* 0x000000380d0d7220 */ /* 0x000fe40000410000 */
[----:B--2---:R-:W-:Y:S02]  /*4150*/  FMUL.FTZ R12, R67, R62 ;  /* 0x0000003e430c7220 */ /* 0x004fe40000410000 */
[----:B-1----:R-:W-:Y:S01]  /*4160*/  FMUL.FTZ R63, R72, R73 ;  /* 0x00000049483f7220 */ /* 0x002fe20000410000 */
[----:B------:R-:W-:Y:S01]  /*4170*/  F2FP.PACK_AB R64, R13, R64 ;  /* 0x000000400d40723e */ /* 0x000fe200000000ff */
[----:B0-----:R-:W-:Y:S02]  /*4180*/  FMUL.FTZ R74, R74, R65 ;  /* 0x000000414a4a7220 */ /* 0x001fe40000410000 */
[----:B---3--:R-:W-:Y:S02]  /*4190*/  FMUL.FTZ R75, R75, R68 ;  /* 0x000000444b4b7220 */ /* 0x008fe40000410000 */
[----:B----4-:R-:W-:-:S02]  /*41a0*/  FMUL.FTZ R76, R76, R77 ;  /* 0x0000004d4c4c7220 */ /* 0x010fc40000410000 */
[----:B-----5:R-:W-:Y:S02]  /*41b0*/  FMUL.FTZ R13, R78, R79 ;  /* 0x0000004f4e0d7220 */ /* 0x020fe40000410000 */
[----:B------:R-:W-:Y:S02]  /*41c0*/  FMUL.FTZ R12, R12, R61 ;  /* 0x0000003d0c0c7220 */ /* 0x000fe40000410000 */
[----:B------:R-:W-:Y:S02]  /*41d0*/  FMUL.FTZ R63, R63, R54 ;  /* 0x000000363f3f7220 */ /* 0x000fe40000410000 */
[----:B------:R-:W-:Y:S02]  /*41e0*/  FMUL.FTZ R74, R74, R59 ;  /* 0x0000003b4a4a7220 */ /* 0x000fe40000410000 */
[----:B------:R-:W-:Y:S02]  /*41f0*/  FMUL.FTZ R75, R75, R52 ;  /* 0x000000344b4b7220 */ /* 0x000fe40000410000 */
[----:B------:R-:W-:-:S02]  /*4200*/  FMUL.FTZ R76, R76, R57 ;  /* 0x000000394c4c7220 */ /* 0x000fc40000410000 */
[----:B------:R-:W-:Y:S01]  /*4210*/  FMUL.FTZ R13, R13, R50 ;  /* 0x000000320d0d7220 */ /* 0x000fe20000410000 */
[----:B------:R-:W-:Y:S02]  /*4220*/  F2FP.PACK_AB R12, R63, R12 ;  /* 0x0000000c3f0c723e */ /* 0x000fe400000000ff */
        /* <DEDUP_REMOVED lines=18> */
[----:B------:R1:W-:Y:S04]  /*4350*/  LDS.U16 R61, [R17+0xc0] ;  /* 0x0000c000113d7984 */ /* 0x0003e80000000400 */
[----:B------:R-:W-:Y:S04]  /*4360*/  LDS.U16 R63, [R16+0x100] ;  /* 0x00010000103f7984 */ /* 0x000fe80000000400 */
[----:B------:R-:W-:Y:S04]  /*4370*/  LDS.U16 R65, [R0+0x140] ;  /* 0x0001400000417984 */ /* 0x000fe80000000400 */
[----:B------:R-:W-:Y:S04]  /*4380*/  LDS.U16 R67, [R48+0x180] ;  /* 0x0001800030437984 */ /* 0x000fe80000000400 */
[----:B------:R-:W-:Y:S04]  /*4390*/  LDS.U16 R71, [R46+0x1c0] ;  /* 0x0001c0002e477984 */ /* 0x000fe80000000400 */
[----:B------:R-:W-:Y:S04]  /*43a0*/  @!P0 STS [0x210], R55 ;  /* 0x00021037ff008388 */ /* 0x000fe80000000800 */
[----:B------:R-:W-:Y:S06]  /*43b0*/  BAR.SYNC.DEFER_BLOCKING 0x0 ;  /* 0x0000000000007b1d */ /* 0x000fec0000010000 */
[----:B------:R-:W2:Y:S01]  /*43c0*/  LDS R25, [0x210] ;  /* 0x00021000ff197984 */ /* 0x000ea20000000800 */
[----:B------:R-:W-:-:S02]  /*43d0*/  IMAD R73, R88, c[0x0][0x210], RZ ;  /* 0x0000840058497a24 */ /* 0x000fc400078e02ff */
[----:B0-----:R-:W-:-:S04]  /*43e0*/  IMAD.WIDE.U32 R12, R26, c[0x0][0x210], RZ ;  /* 0x000084001a0c7a25 */ /* 0x001fc800078e00ff */
[----:B-1----:R-:W-:-:S04]  /*43f0*/  IMAD R17, R26, c[0x0][0x214], R73 ;  /* 0x000085001a117a24 */ /* 0x002fc800078e0249 */
        /* <DEDUP_REMOVED lines=12> */
.L_x_4880:
[----:B------:R-:W-:Y:S05]  /*44c0*/  BSYNC B0 ;  /* 0x0000000000007941 */ /* 0x000fea0003800000 */
.L_x_4879:
[----:B------:R-:W-:Y:S01]  /*44d0*/  MOV R13, R73 ;  /* 0x00000049000d7202 */ /* 0x000fe20000000f00 */
[----:B------:R-:W-:Y:S01]  /*44e0*/  IMAD R0, R22, c[0x0][0x218], RZ ;  /* 0x0000860016007a24 */ /* 0x000fe200078e02ff */
[----:B------:R-:W-:Y:S02]  /*44f0*/  IADD3 R58, P1, R58, c[0x0][0x270], RZ ;  /* 0x00009c003a3a7a10 */ /* 0x000fe40007f3e0ff */
[-C--:B------:R-:W-:Y:S01]  /*4500*/  ISETP.GE.AND P5, PT, R44, R25.reuse, PT ;  /* 0x000000192c00720c */ /* 0x080fe20003fa6270 */
[----:B------:R-:W-:Y:S01]  /*4510*/  IMAD.WIDE.U32 R12, R21, c[0x0][0x218], R12 ;  /* 0x00008600150c7a25 */ /* 0x000fe200078e000c */
[----:B------:R-:W-:Y:S02]  /*4520*/  ISETP.GE.AND P6, PT, R45, R25, PT ;  /* 0x000000192d00720c */ /* 0x000fe40003fc6270 */
[----:B------:R-:W-:Y:S01]  /*4530*/  IADD3.X R60, R60, c[0x0][0x274], RZ, P1, !PT ;  /* 0x00009d003c3c7a10 */ /* 0x000fe20000ffe4ff */
        /* <DEDUP_REMOVED lines=8> */
[----:B------:R-:W-:Y:S01]  /*45c0*/  IADD3 R29, R29, 0x1, RZ ;  /* 0x000000011d1d7810 */ /* 0x000fe20007ffe0ff */
[----:B------:R0:W-:Y:S01]  /*45d0*/  @!P5 STG.E.U16 [R10.64+0x140], R67 ;  /* 0x000140430a00d986 */ /* 0x0001e2000c101504 */
[-C--:B------:R-:W-:Y:S02]  /*45e0*/  ISETP.GE.AND P2, PT, R40, R25.reuse, PT ;  /* 0x000000192800720c */ /* 0x080fe40003f46270 */
[----:B------:R-:W-:Y:S01]  /*45f0*/  ISETP.GE.AND P4, PT, R43, R25, PT ;  /* 0x000000192b00720c */ /* 0x000fe20003f86270 */
        /* <DEDUP_REMOVED lines=17> */
.L_x_4881:
[----:B------:R-:W-:Y:S05]  /*4710*/  EXIT ;  /* 0x000000000000794d */ /* 0x000fea0003800000 */
.L_x_4883:
        /* <DEDUP_REMOVED lines=14> */
.L_x_5455:


//--------------------- .text._Z25selective_scan_fwd_kernelI32Selective_Scan_fwd_kernel_traitsILi32ELi8ELi1ELb1ELb0ELb0ELb0EN3c104HalfEfEEv13SSMParamsBase --------------------------
	.section	.text._Z25selective_scan_fwd_kernelI32Selective_Scan_fwd_kernel_traitsILi32ELi8ELi1ELb1ELb0ELb0ELb0EN3c104HalfEfEEv13SSMParamsBase,"ax",@progbits
	.sectioninfo	@"SHI_REGISTERS=71"
	.align	128
        .global         _Z25selective_scan_fwd_kernelI32Selective_Scan_fwd_kernel_traitsILi32ELi8ELi1ELb1ELb0ELb0ELb0EN3c104HalfEfEEv13SSMParamsBase
        .type           _Z25selective_scan_fwd_kernelI32Selective_Scan_fwd_kernel_traitsILi32ELi8ELi1ELb1ELb0ELb0ELb0EN3c104HalfEfEEv13SSMParamsBase,@function
        .size           _Z25selective_scan_fwd_kernelI32Selective_Scan_fwd_kernel_traitsILi32ELi8ELi1ELb1ELb0ELb0ELb0EN3c104HalfEfEEv13SSMParamsBase,(.L_x_5456 - _Z25selective_scan_fwd_kernelI32Selective_Scan_fwd_kernel_traitsILi32ELi8ELi1ELb1ELb0ELb0ELb0EN3c104HalfEfEEv13SSMParamsBase)
        .other          _Z25selective_scan_fwd_kernelI32Selective_Scan_fwd_kernel_traitsILi32ELi8ELi1ELb1ELb0ELb0ELb0EN3c104HalfEfEEv13SSMParamsBase,@"STO_CUDA_ENTRY STV_DEFAULT"
_Z25selective_scan_fwd_kernelI32Selective_Scan_fwd_kernel_traitsILi32ELi8ELi1ELb1ELb0ELb0ELb0EN3c104HalfEfEEv13SSMParamsBase:
.text._Z25selective_scan_fwd_kernelI32Selective_Scan_fwd_kernel_traitsILi32ELi8ELi1ELb1ELb0ELb0ELb0EN3c104HalfEfEEv13SSMParamsBase:
[----:B------:R-:W-:Y:S02]  /*0000*/  MOV R1, c[0x0][0x28] ;  /* 0x00000a0000017a02 */ /* 0x000fe40000000f00 */
[----:B------:R-:W0:Y:S01]  /*0010*/  S2R R23, SR_CTAID.Y ;  /* 0x0000000000177919 */ /* 0x000e220000002600 */
[----:B------:R-:W-:Y:S01]  /*0020*/  ISETP.NE.U32.AND P1, PT, RZ, c[0x0][0x250], PT ;  /* 0x00009400ff007a0c */ /* 0x000fe20003f25070 */
[----:B------:R-:W-:Y:S01]  /*0030*/  CS2R R20, SRZ ;  /* 0x0000000000147805 */ /* 0x000fe2000001ff00 */
[----:B------:R-:W-:Y:S01]  /*0040*/  ULDC.64 UR6, c[0x0][0x118] ;  /* 0x0000460000067ab9 */ /* 0x000fe20000000a00 */
[----:B------:R-:W-:Y:S02]  /*0050*/  ISETP.NE.U32.AND P0, PT, RZ, c[0x0][0x238], PT ;  /* 0x00008e00ff007a0c */ /* 0x000fe40003f05070 */
[----:B------:R-:W-:Y:S01]  /*0060*/  ISETP.NE.AND.EX P1, PT, RZ, c[0x0][0x254], PT, P1 ;  /* 0x00009500ff007a0c */ /* 0x000fe20003f25310 */
[----:B------:R-:W1:Y:S01]  /*0070*/  S2UR UR4, SR_CTAID.X ;  /* 0x00000000000479c3 */ /* 0x000e620000002500 */
        /* <DEDUP_REMOVED lines=16> */
[----:B--2---:R-:W-:Y:S01]  /*0180*/  IMAD R7, R19, c[0x0][0x1d4], R0 ;  /* 0x0000750013077a24 */ /* 0x004fe200078e0200 */
        /* <DEDUP_REMOVED lines=9> */
[----:B------:R-:W-:Y:S01]  /*0220*/  HFMA2.MMA R16, -RZ, RZ, 0, 0 ;  /* 0x00000000ff107435 */ /* 0x000fe200000001ff */
[----:B------:R-:W-:-:S04]  /*0230*/  IMAD.WIDE.U32 R2, R23, c[0x0][0x1d8], R2 ;  /* 0x0000760017027a25 */ /* 0x000fc800078e0002 */
[----:B------:R-:W-:Y:S01]  /*0240*/  IMAD R9, R23, c[0x0][0x1ec], R6 ;  /* 0x00007b0017097a24 */ /* 0x000fe200078e0206 */
[----:B------:R-:W-:Y:S01]  /*0250*/  IADD3 R7, R3, R7, RZ ;  /* 0x0000000703077210 */ /* 0x000fe20007ffe0ff */
[----:B------:R-:W-:Y:S01]  /*0260*/  IMAD.WIDE.U32 R4, R23, c[0x0][0x1e8], R4 ;  /* 0x00007a0017047a25 */ /* 0x000fe200078e0004 */
[----:B------:R-:W-:-:S04]  /*0270*/  LEA R14, P0, R2, c[0x0][0x240], 0x1 ;  /* 0x00009000020e7a11 */ /* 0x000fc800078008ff */
[----:B------:R-:W-:Y:S02]  /*0280*/  IADD3 R3, R5, R9, RZ ;  /* 0x0000000905037210 */ /* 0x000fe40007ffe0ff */
[C---:B------:R-:W-:Y:S02]  /*0290*/  LEA R13, P1, R4.reuse, c[0x0][0x248], 0x1 ;  /* 0x00009200040d7a11 */ /* 0x040fe400078208ff */
[----:B0-----:R-:W-:Y:S02]  /*02a0*/  SHF.R.S32.HI R0, RZ, 0x1f, R15 ;  /* 0x0000001fff007819 */ /* 0x001fe4000001140f */
[----:B------:R-:W-:Y:S02]  /*02b0*/  LEA.HI.X R4, R4, c[0x0][0x24c], R3, 0x1, P1 ;  /* 0x0000930004047a11 */ /* 0x000fe400008f0c03 */
[----:B------:R-:W-:Y:S02]  /*02c0*/  SHF.L.U64.HI R17, R15, 0x4, R0 ;  /* 0x000000040f117819 */ /* 0x000fe40000010200 */
[----:B------:R-:W-:-:S02]  /*02d0*/  LEA.HI.X R12, R2, c[0x0][0x244], R7, 0x1, P0 ;  /* 0x00009100020c7a11 */ /* 0x000fc400000f0c07 */
[----:B------:R-:W-:Y:S02]  /*02e0*/  SHF.L.U32 R15, R15, 0x4, RZ ;  /* 0x000000040f0f7819 */ /* 0x000fe400000006ff */
[----:B-1----:R-:W-:Y:S02]  /*02f0*/  MOV R0, R4 ;  /* 0x0000000400007202 */ /* 0x002fe40000000f00 */
.L_x_4903:
[----:B------:R-:W-:Y:S01]  /*0300*/  BAR.SYNC.DEFER_BLOCKING 0x0 ;  /* 0x0000000000007b1d */ /* 0x000fe20000010000 */
[----:B------:R-:W-:-:S04]  /*0310*/  IADD3 R8, P0, R13, R15, RZ ;  /* 0x0000000f0d087210 */ /* 0x000fc80007f1e0ff */
[----:B------:R-:W-:-:S06]  /*0320*/  IADD3.X R9, R0, R17, RZ, P0, !PT ;  /* 0x0000001100097210 */ /* 0x000fcc00007fe4ff */
[----:B------:R-:W2:Y:S01]  /*0330*/  LDG.E.128 R8, [R8.64] ;  /* 0x0000000608087981 */ /* 0x000ea2000c1e1d00 */
[----:B0-----:R-:W-:-:S04]  /*0340*/  IADD3 R4, P0, R14, R15, RZ ;  /* 0x0000000f0e047210 */ /* 0x001fc80007f1e0ff */
[----:B------:R-:W-:-:S06]  /*0350*/  IADD3.X R5, R12, R17, RZ, P0, !PT ;  /* 0x000000110c057210 */ /* 0x000fcc00007fe4ff */
        /* <DEDUP_REMOVED lines=59> */
.L_x_4885:
[----:B------:R-:W-:Y:S05]  /*0710*/  BSYNC B0 ;  /* 0x0000000000007941 */ /* 0x000fea0003800000 */
.L_x_4884:
        /* <DEDUP_REMOVED lines=36> */
.L_x_4887:
[----:B------:R-:W-:Y:S05]  /*0960*/  BSYNC B0 ;  /* 0x0000000000007941 */ /* 0x000fea0003800000 */
.L_x_4886:
        /* <DEDUP_REMOVED lines=46> */
.L_x_4889:
[----:B------:R-:W-:Y:S05]  /*0c50*/  BSYNC B0 ;  /* 0x0000000000007941 */ /* 0x000fea0003800000 */
.L_x_4888:
        /* <DEDUP_REMOVED lines=33> */
.L_x_4891:
[----:B------:R-:W-:Y:S05]  /*0e70*/  BSYNC B0 ;  /* 0x0000000000007941 */ /* 0x000fea0003800000 */
.L_x_4890:
        /* <DEDUP_REMOVED lines=33> */
.L_x_4893:
[----:B------:R-:W-:Y:S05]  /*1090*/  BSYNC B0 ;  /* 0x0000000000007941 */ /* 0x000fea0003800000 */
.L_x_4892:
        /* <DEDUP_REMOVED lines=33> */
.L_x_4895:
[----:B------:R-:W-:Y:S05]  /*12b0*/  BSYNC B0 ;  /* 0x0000000000007941 */ /* 0x000fea0003800000 */
.L_x_4894:
        /* <DEDUP_REMOVED lines=33> */
.L_x_4897:
[----:B------:R-:W-:Y:S05]  /*14d0*/  BSYNC B0 ;  /* 0x0000000000007941 */ /* 0x000fea0003800000 */
.L_x_4896:
        /* <DEDUP_REMOVED lines=33> */
.L_x_4899:
[----:B------:R-:W-:Y:S05]  /*16f0*/  BSYNC B0 ;  /* 0x0000000000007941 */ /* 0x000fea0003800000 */
.L_x_4898:
        /* <DEDUP_REMOVED lines=31> */
[----:B------:R-:W-:-:S04]  /*18f0*/  IMAD.WIDE.U32 R4, R23, c[0x0][0x1b8], RZ ;  /* 0x00006e0017047a25 */ /* 0x000fc800078e00ff */
[----:B------:R-:W-:Y:S02]  /*1900*/  IMAD R2, R2, c[0x0][0x174], RZ ;  /* 0x00005d0002027a24 */ /* 0x000fe400078e02ff */
[C---:B------:R-:W-:Y:S02]  /*1910*/  IMAD R53, R23.reuse, c[0x0][0x19c], R46 ;  /* 0x0000670017357a24 */ /* 0x040fe400078e022e */
        /* <DEDUP_REMOVED lines=14> */
[----:B------:R-:W-:Y:S02]  /*1a00*/  MOV R53, RZ ;  /* 0x000000ff00357202 */ /* 0x000fe40000000f00 */
.L_x_4901:
[----:B------:R-:W-:Y:S02]  /*1a10*/  MOV R2, R48 ;  /* 0x0000003000027202 */ /* 0x000fe40000000f00 */
[----:B------:R-:W-:-:S05]  /*1a20*/  MOV R3, R49 ;  /* 0x0000003100037202 */ /* 0x000fca0000000f00 */
[----:B------:R0:W2:Y:S01]  /*1a30*/  LDG.E R6, [R2.64] ;  /* 0x0000000602067981 */ /* 0x0000a2000c1e1900 */
[----:B------:R-:W-:Y:S02]  /*1a40*/  MOV R4, R47 ;  /* 0x0000002f00047202 */ /* 0x000fe40000000f00 */
[----:B------:R-:W-:-:S05]  /*1a50*/  MOV R5, R50 ;  /* 0x0000003200057202 */ /* 0x000fca0000000f00 */
[----:B------:R1:W3:Y:S01]  /*1a60*/  LDG.E R63, [R4.64] ;  /* 0x00000006043f7981 */ /* 0x0002e2000c1e1900 */
[----:B0-----:R-:W-:Y:S02]  /*1a70*/  MOV R2, R46 ;  /* 0x0000002e00027202 */ /* 0x001fe40000000f00 */
[----:B------:R-:W-:-:S05]  /*1a80*/  MOV R3, R51 ;  /* 0x0000003300037202 */ /* 0x000fca0000000f00 */
[----:B------:R0:W3:Y:S01]  /*1a90*/  LDG.E R56, [R2.64] ;  /* 0x0000000602387981 */ /* 0x0000e2000c1e1900 */
[----:B------:R-:W-:-:S03]  /*1aa0*/  ISETP.GE.AND P0, PT, R39, 0x1, PT ;  /* 0x000000012700780c */ /* 0x000fc60003f06270 */
[----:B------:R-:W4:Y:S01]  /*1ab0*/  S2R R62, SR_TID.X ;  /* 0x00000000003e7919 */ /* 0x000f220000002100 */
[C---:B------:R-:W-:Y:S02]  /*1ac0*/  ISETP.GE.AND P1, PT, R39.reuse, 0x8, PT ;  /* 0x000000082700780c */ /* 0x040fe40003f26270 */
[----:B------:R-:W-:Y:S01]  /*1ad0*/  ISETP.NE.AND P2, PT, R39, RZ, PT ;  /* 0x000000ff2700720c */ /* 0x000fe20003f45270 */
[----:B--2---:R-:W-:-:S04]  /*1ae0*/  FMUL.FTZ R6, R6, 1.4426950216293334961 ;  /* 0x3fb8aa3b06067820 */ /* 0x004fc80000410000 */
[C---:B------:R-:W-:Y:S02]  /*1af0*/  FMUL.FTZ R65, R6.reuse, R28 ;  /* 0x0000001c06417220 */ /* 0x040fe40000410000 */
[C---:B------:R-:W-:Y:S02]  /*1b00*/  FMUL.FTZ R60, R6.reuse, R29 ;  /* 0x0000001d063c7220 */ /* 0x040fe40000410000 */
[C---:B------:R-:W-:Y:S02]  /*1b10*/  FMUL.FTZ R58, R6.reuse, R27 ;  /* 0x0000001b063a7220 */ /* 0x040fe40000410000 */
[----:B------:R-:W0:Y:S01]  /*1b20*/  MUFU.EX2 R65, R65 ;  /* 0x0000004100417308 */ /* 0x000e220000000800 */
[C---:B------:R-:W-:Y:S02]  /*1b30*/  FMUL.FTZ R61, R6.reuse, R26 ;  /* 0x0000001a063d7220 */ /* 0x040fe40000410000 */
[----:B------:R-:W-:-:S05]  /*1b40*/  FMUL.FTZ R55, R6, R25 ;  /* 0x0000001906377220 */ /* 0x000fca0000410000 */
[----:B------:R-:W2:Y:S01]  /*1b50*/  MUFU.EX2 R60, R60 ;  /* 0x0000003c003c7308 */ /* 0x000ea20000000800 */
[----:B------:R-:W-:-:S07]  /*1b60*/  FMUL.FTZ R54, R6, R24 ;  /* 0x0000001806367220 */ /* 0x000fce0000410000 */
[----:B------:R-:W1:Y:S01]  /*1b70*/  MUFU.EX2 R58, R58 ;  /* 0x0000003a003a7308 */ /* 0x000e620000000800 */
[----:B------:R-:W-:-:S07]  /*1b80*/  FMUL.FTZ R57, R6, R10 ;  /* 0x0000000a06397220 */ /* 0x000fce0000410000 */
[----:B------:R-:W5:Y:S01]  /*1b90*/  MUFU.EX2 R61, R61 ;  /* 0x0000003d003d7308 */ /* 0x000f620000000800 */
[-C--:B0-----:R-:W-:Y:S02]  /*1ba0*/  FFMA.FTZ R2, R43, R65.reuse, R42 ;  /* 0x000000412b027223 */ /* 0x081fe4000001002a */
[----:B--2---:R-:W-:-:S05]  /*1bb0*/  FMUL.FTZ R3, R60, R65 ;  /* 0x000000413c037220 */ /* 0x004fca0000410000 */
[----:B------:R-:W0:Y:S01]  /*1bc0*/  MUFU.EX2 R55, R55 ;  /* 0x0000003700377308 */ /* 0x000e220000000800 */
[----:B------:R-:W-:Y:S02]  /*1bd0*/  FMUL.FTZ R59, R6, R11 ;  /* 0x0000000b063b7220 */ /* 0x000fe40000410000 */
[----:B-1----:R-:W-:-:S05]  /*1be0*/  FFMA.FTZ R4, R58, R2, R41 ;  /* 0x000000023a047223 */ /* 0x002fca0000010029 */
[----:B------:R-:W1:Y:S01]  /*1bf0*/  MUFU.EX2 R54, R54 ;  /* 0x0000003600367308 */ /* 0x000e620000000800 */
[----:B------:R-:W-:Y:S02]  /*1c00*/  FMUL.FTZ R2, R58, R3 ;  /* 0x000000033a027220 */ /* 0x000fe40000410000 */
[----:B-----5:R-:W-:-:S05]  /*1c10*/  FFMA.FTZ R4, R61, R4, R40 ;  /* 0x000000043d047223 */ /* 0x020fca0000010028 */
[----:B------:R-:W2:Y:S01]  /*1c20*/  MUFU.EX2 R57, R57 ;  /* 0x0000003900397308 */ /* 0x000ea20000000800 */
[----:B------:R-:W-:Y:S02]  /*1c30*/  FMUL.FTZ R2, R61, R2 ;  /* 0x000000023d027220 */ /* 0x000fe40000410000 */
[----:B0-----:R-:W-:-:S05]  /*1c40*/  FFMA.FTZ R4, R55, R4, R38 ;  /* 0x0000000437047223 */ /* 0x001fca0000010026 */
[----:B------:R-:W0:Y:S01]  /*1c50*/  MUFU.EX2 R59, R59 ;  /* 0x0000003b003b7308 */ /* 0x000e220000000800 */
[----:B------:R-:W-:Y:S02]  /*1c60*/  FMUL.FTZ R3, R55, R2 ;  /* 0x0000000237037220 */ /* 0x000fe40000410000 */
[C---:B-1----:R-:W-:Y:S02]  /*1c70*/  FFMA.FTZ R4, R54.reuse, R4, R37 ;  /* 0x0000000436047223 */ /* 0x042fe40000010025 */
[----:B------:R-:W-:Y:S02]  /*1c80*/  FMUL.FTZ R2, R54, R3 ;  /* 0x0000000336027220 */ /* 0x000fe40000410000 */
[C---:B--2---:R-:W-:Y:S02]  /*1c90*/  FFMA.FTZ R4, R57.reuse, R4, R36 ;  /* 0x0000000439047223 */ /* 0x044fe40000010024 */
[----:B------:R-:W-:Y:S02]  /*1ca0*/  FMUL.FTZ R2, R57, R2 ;  /* 0x0000000239027220 */ /* 0x000fe40000410000 */
[----:B0-----:R-:W-:-:S02]  /*1cb0*/  FFMA.FTZ R3, R59, R4, R52 ;  /* 0x000000043b037223 */ /* 0x001fc40000010034 */
        /* <DEDUP_REMOVED lines=17> */
[----:B----4-:R-:W-:-:S04]  /*1dd0*/  LOP3.LUT P0, RZ, R62, 0x1f, RZ, 0xc0, !PT ;  /* 0x0000001f3eff7812 */ /* 0x010fc8000780c0ff */
        /* <DEDUP_REMOVED lines=22> */
[-C--:B-1----:R-:W-:Y:S02]  /*1f40*/  @!P2 MOV R67, R4.reuse ;  /* 0x000000040043a202 */ /* 0x082fe40000000f00 */
[----:B------:R-:W-:Y:S02]  /*1f50*/  ISETP.NE.AND P1, PT, R62, RZ, PT ;  /* 0x000000ff3e00720c */ /* 0x000fe40003f25270 */
[----:B------:R-:W-:Y:S01]  /*1f60*/  MOV R62, c[0x0][0x1a0] ;  /* 0x00006800003e7a02 */ /* 0x000fe20000000f00 */
[C---:B------:R-:W-:Y:S01]  /*1f70*/  FFMA.FTZ R7, R6.reuse, R5, R7 ;  /* 0x0000000506077223 */ /* 0x040fe20000010007 */
[----:B------:R-:W-:Y:S01]  /*1f80*/  MOV R5, c[0x0][0x188] ;  /* 0x0000620000057a02 */ /* 0x000fe20000000f00 */
[----:B------:R-:W-:Y:S01]  /*1f90*/  FMUL.FTZ R6, R6, R4 ;  /* 0x0000000406067220 */ /* 0x000fe20000410000 */
[----:B------:R-:W-:-:S02]  /*1fa0*/  MOV R4, c[0x0][0x18c] ;  /* 0x0000630000047a02 */ /* 0x000fc40000000f00 */
[----:B------:R-:W-:Y:S01]  /*1fb0*/  IADD3 R53, R53, 0x1, RZ ;  /* 0x0000000135357810 */ /* 0x000fe20007ffe0ff */
[----:B--2---:R-:W-:-:S04]  /*1fc0*/  @P0 FFMA.FTZ R64, R66, R67, R64 ;  /* 0x0000004342400223 */ /* 0x004fc80000010040 */
[----:B------:R-:W-:Y:S01]  /*1fd0*/  FFMA.FTZ R60, R60, R64, R43 ;  /* 0x000000403c3c7223 */ /* 0x000fe2000001002b */
[----:B------:R-:W-:-:S03]  /*1fe0*/  MOV R66, c[0x0][0x1a4] ;  /* 0x0000690000427a02 */ /* 0x000fc60000000f00 */
[----:B------:R-:W-:Y:S01]  /*1ff0*/  FFMA.FTZ R65, R65, R60, R42 ;  /* 0x0000003c41417223 */ /* 0x000fe2000001002a */
[----:B------:R-:W-:-:S03]  /*2000*/  LEA R46, P0, R62, R46, 0x2 ;  /* 0x0000002e3e2e7211 */ /* 0x000fc600078010ff */
[----:B------:R-:W-:Y:S01]  /*2010*/  FFMA.FTZ R58, R58, R65, R41 ;  /* 0x000000413a3a7223 */ /* 0x000fe20000010029 */
[----:B------:R-:W-:Y:S02]  /*2020*/  LEA.HI.X R51, R62, R51, R66, 0x2, P0 ;  /* 0x000000333e337211 */ /* 0x000fe400000f1442 */
[----:B------:R-:W-:Y:S01]  /*2030*/  LEA R48, P0, R5, R48, 0x2 ;  /* 0x0000003005307211 */ /* 0x000fe200078010ff */
[----:B------:R-:W-:-:S03]  /*2040*/  FFMA.FTZ R61, R61, R58, R40 ;  /* 0x0000003a3d3d7223 */ /* 0x000fc60000010028 */
[----:B------:R-:W-:Y:S01]  /*2050*/  LEA.HI.X R49, R5, R49, R4, 0x2, P0 ;  /* 0x0000003105317211 */ /* 0x000fe200000f1404 */
[----:B------:R-:W-:Y:S01]  /*2060*/  FFMA.FTZ R55, R55, R61, R38 ;  /* 0x0000003d37377223 */ /* 0x000fe20000010026 */
[----:B------:R-:W-:-:S03]  /*2070*/  ISETP.GE.AND P0, PT, R53, c[0x0][0x16c], PT ;  /* 0x00005b0035007a0c */ /* 0x000fc60003f06270 */
[----:B------:R-:W-:Y:S01]  /*2080*/  FFMA.FTZ R5, R54, R55, R37 ;  /* 0x0000003736057223 */ /* 0x000fe20000010025 */
[----:B------:R-:W-:Y:S02]  /*2090*/  @!P1 MOV R2, R8 ;  /* 0x0000000800029202 */ /* 0x000fe40000000f00 */
[----:B------:R-:W-:Y:S01]  /*20a0*/  @!P1 MOV R3, R9 ;  /* 0x0000000900039202 */ /* 0x000fe20000000f00 */
[----:B------:R-:W-:Y:S01]  /*20b0*/  FFMA.FTZ R57, R57, R5, R36 ;  /* 0x0000000539397223 */ /* 0x000fe20000010024 */
[----:B------:R-:W-:Y:S01]  /*20c0*/  MOV R67, c[0x0][0x1c0] ;  /* 0x0000700000437a02 */ /* 0x000fe20000000f00 */
[----:B------:R0:W-:Y:S01]  /*20d0*/  @!P1 STS.64 [UR4+0x240], R6 ;  /* 0x00024006ff009988 */ /* 0x0001e20008000a04 */
[----:B------:R-:W-:Y:S01]  /*20e0*/  MOV R68, c[0x0][0x1c4] ;  /* 0x0000710000447a02 */ /* 0x000fe20000000f00 */
[----:B---3--:R-:W-:Y:S01]  /*20f0*/  FMUL.FTZ R56, R56, R63 ;  /* 0x0000003f38387220 */ /* 0x008fe20000410000 */
[----:B------:R-:W-:Y:S01]  /*2100*/  LEA R47, P2, R67, R47, 0x2 ;  /* 0x0000002f432f7211 */ /* 0x000fe200078410ff */
[----:B------:R0:W-:Y:S01]  /*2110*/  @!P1 STG.E.64 [R2.64], R6 ;  /* 0x0000000602009986 */ /* 0x0001e2000c101b06 */
[----:B------:R-:W-:Y:S01]  /*2120*/  IADD3 R8, P1, R8, 0x8, RZ ;  /* 0x0000000808087810 */ /* 0x000fe20007f3e0ff */
[----:B------:R-:W-:Y:S01]  /*2130*/  FFMA.FTZ R59, R59, R57, R52 ;  /* 0x000000393b3b7223 */ /* 0x000fe20000010034 */
        /* <DEDUP_REMOVED lines=12> */
.L_x_4900:
[----:B------:R-:W-:Y:S01]  /*2200*/  SHF.L.U32 R2, R16, 0x8, RZ ;  /* 0x0000000810027819 */ /* 0x000fe200000006ff */
[----:B------:R-:W-:Y:S01]  /*2210*/  IMAD R4, R18, c[0x0][0x200], RZ ;  /* 0x0000800012047a24 */ /* 0x000fe200078e02ff */
[----:B------:R-:W-:Y:S01]  /*2220*/  BAR.SYNC.DEFER_BLOCKING 0x0 ;  /* 0x0000000000007b1d */ /* 0x000fe20000010000 */
[----:B------:R-:W-:-:S02]  /*2230*/  F2FP.PACK_AB R7, R44, R45 ;  /* 0x0000002d2c07723e */ /* 0x000fc400000000ff */
[----:B------:R-:W-:Y:S01]  /*2240*/  SHF.R.S32.HI R3, RZ, 0x1f, R2 ;  /* 0x0000001fff037819 */ /* 0x000fe20000011402 */
[C---:B------:R-:W-:Y:S01]  /*2250*/  IMAD R5, R19.reuse, c[0x0][0x204], R4 ;  /* 0x0000810013057a24 */ /* 0x040fe200078e0204 */
[----:B------:R-:W-:Y:S01]  /*2260*/  F2FP.PACK_AB R6, R34, R35 ;  /* 0x000000232206723e */ /* 0x000fe200000000ff */
[----:B------:R-:W-:Y:S01]  /*2270*/  IMAD R4, R22, c[0x0][0x208], RZ ;  /* 0x0000820016047a24 */ /* 0x000fe200078e02ff */
[----:B------:R-:W-:Y:S01]  /*2280*/  IADD3 R16, R16, 0x1, RZ ;  /* 0x0000000110107810 */ /* 0x000fe20007ffe0ff */
[----:B------:R-:W-:Y:S01]  /*2290*/  IMAD.WIDE.U32 R2, R19, c[0x0][0x200], R2 ;  /* 0x0000800013027a25 */ /* 0x000fe200078e0002 */
[----:B------:R-:W-:Y:S02]  /*22a0*/  IADD3 R14, P1, R14, 0x200, RZ ;  /* 0x000002000e0e7810 */ /* 0x000fe40007f3e0ff */
[----:B------:R-:W-:Y:S02]  /*22b0*/  IADD3 R13, P2, R13, 0x200, RZ ;  /* 0x000002000d0d7810 */ /* 0x000fe40007f5e0ff */
[----:B------:R-:W-:Y:S01]  /*22c0*/  IADD3 R3, R3, R5, RZ ;  /* 0x0000000503037210 */ /* 0x000fe20007ffe0ff */
[----:B------:R-:W-:Y:S01]  /*22d0*/  IMAD R5, R23, c[0x0][0x20c], R4 ;  /* 0x0000830017057a24 */ /* 0x000fe200078e0204 */
[----:B------:R-:W-:-:S02]  /*22e0*/  IADD3.X R12, RZ, R12, RZ, P1, !PT ;  /* 0x0000000cff0c7210 */ /* 0x000fc40000ffe4ff */
[----:B------:R-:W-:Y:S01]  /*22f0*/  IADD3.X R0, RZ, R0, RZ, P2, !PT ;  /* 0x00000000ff007210 */ /* 0x000fe200017fe4ff */
[----:B------:R-:W-:-:S05]  /*2300*/  IMAD.WIDE.U32 R2, R23, c[0x0][0x208], R2 ;  /* 0x0000820017027a25 */ /* 0x000fca00078e0002 */
[----:B------:R-:W-:Y:S02]  /*2310*/  IADD3 R3, R3, R5, RZ ;  /* 0x0000000503037210 */ /* 0x000fe40007ffe0ff */
[----:B------:R-:W-:Y:S02]  /*2320*/  LEA R4, P0, R2, c[0x0][0x258], 0x1 ;  /* 0x0000960002047a11 */ /* 0x000fe400078008ff */
[----:B------:R-:W-:Y:S02]  /*2330*/  F2FP.PACK_AB R5, R32, R33 ;  /* 0x000000212005723e */ /* 0x000fe400000000ff */
[----:B------:R-:W-:Y:S02]  /*2340*/  LEA.HI.X R8, R2, c[0x0][0x25c], R3, 0x1, P0 ;  /* 0x0000970002087a11 */ /* 0x000fe400000f0c03 */
[----:B------:R-:W-:Y:S02]  /*2350*/  IADD3 R2, P0, R4, R15, RZ ;  /* 0x0000000f04027210 */ /* 0x000fe40007f1e0ff */
[----:B------:R-:W-:-:S02]  /*2360*/  F2FP.PACK_AB R4, R30, R31 ;  /* 0x0000001f1e04723e */ /* 0x000fc400000000ff */
[----:B------:R-:W-:Y:S02]  /*2370*/  IADD3.X R3, R8, R17, RZ, P0, !PT ;  /* 0x0000001108037210 */ /* 0x000fe400007fe4ff */
[----:B------:R-:W-:-:S03]  /*2380*/  ISETP.GE.AND P0, PT, R16, c[0x0][0x174], PT ;  /* 0x00005d0010007a0c */ /* 0x000fc60003f06270 */
[----:B------:R0:W-:Y:S10]  /*2390*/  STG.E.128 [R2.64], R4 ;  /* 0x0000000402007986 */ /* 0x0001f4000c101d06 */
[----:B------:R-:W-:Y:S01]  /*23a0*/  @P0 CALL.REL.NOINC `(.L_x_4902) ;  /* 0x0000001000000944 */ /* 0x000fe20003c00000 */
[----:B------:R-:W-:Y:S05]  /*23b0*/  BRA `(.L_x_4903) ;  /* 0xffffdf4000007947 */ /* 0x000fea000383ffff */
.L_x_4902:
[----:B------:R-:W-:Y:S05]  /*23c0*/  EXIT ;  /* 0x000000000000794d */ /* 0x000fea0003800000 */
.L_x_4904:
        /* <DEDUP_REMOVED lines=11> */
.L_x_5456:


//--------------------- .text._Z25selective_scan_fwd_kernelI32Selective_Scan_fwd_kernel_traitsILi32ELi8ELi1ELb1ELb0ELb0ELb1EN3c104HalfEfEEv13SSMParamsBase --------------------------
	.section	.text._Z25selective_scan_fwd_kernelI32Selective_Scan_fwd_kernel_traitsILi32ELi8ELi1ELb1ELb0ELb0ELb1EN3c104HalfEfEEv13SSMParamsBase,"ax",@progbits
	.sectioninfo	@"SHI_REGISTERS=71"
	.align	128
        .global         _Z25selective_scan_fwd_kernelI32Selective_Scan_fwd_kernel_traitsILi32ELi8ELi1ELb1ELb0ELb0ELb1EN3c104HalfEfEEv13SSMParamsBase
        .type           _Z25selective_scan_fwd_kernelI32Selective_Scan_fwd_kernel_traitsILi32ELi8ELi1ELb1ELb0ELb0ELb1EN3c104HalfEfEEv13SSMParamsBase,@function
        .size           _Z25selective_scan_fwd_kernelI32Selective_Scan_fwd_kernel_traitsILi32ELi8ELi1ELb1ELb0ELb0ELb1EN3c104HalfEfEEv13SSMParamsBase,(.L_x_5457 - _Z25selective_scan_fwd_kernelI32Selective_Scan_fwd_kernel_traitsILi32ELi8ELi1ELb1ELb0ELb0ELb1EN3c104HalfEfEEv13SSMParamsBase)
        .other          _Z25selective_scan_fwd_kernelI32Selective_Scan_fwd_kernel_traitsILi32ELi8ELi1ELb1ELb0ELb0ELb1EN3c104HalfEfEEv13SSMParamsBase,@"STO_CUDA_ENTRY STV_DEFAULT"
_Z25selective_scan_fwd_kernelI32Selective_Scan_fwd_kernel_traitsILi32ELi8ELi1ELb1ELb0ELb0ELb1EN3c104HalfEfEEv13SSMParamsBase:
.text._Z25selective_scan_fwd_kernelI32Selective_Scan_fwd_kernel_traitsILi32ELi8ELi1ELb1ELb0ELb0ELb1EN3c104HalfEfEEv13SSMParamsBase:
        /* <DEDUP_REMOVED lines=48> */
.L_x_4924:
[----:B------:R-:W-:Y:S01]  /*0300*/  BAR.SYNC.DEFER_BLOCKING 0x0 ;  /* 0x0000000000007b1d */ /* 0x000fe20000010000 */
[----:B0-----:R-:W-:-:S04]  /*0310*/  IADD3 R8, P0, R3, R13, RZ ;  /* 0x0000000d03087210 */ /* 0x001fc80007f1e0ff */
[----:B------:R-:W-:-:S06]  /*0320*/  IADD3.X R9, R0, R15, RZ, P0, !PT ;  /* 0x0000000f00097210 */ /* 0x000fcc00007fe4ff */
[----:B------:R-:W2:Y:S01]  /*0330*/  LDG.E.128 R8, [R8.64] ;  /* 0x0000000608087981 */ /* 0x000ea2000c1e1d00 */
[----:B------:R-:W-:-:S04]  /*0340*/  IADD3 R4, P0, R12, R13, RZ ;  /* 0x0000000d0c047210 */ /* 0x000fc80007f1e0ff */
        /* <DEDUP_REMOVED lines=17> */
[----:B------:R-:W-:Y:S01]  /*0460*/  FSETP.GTU.FTZ.AND P3, PT, R36, 20, PT ;  /* 0x41a000002400780b */ /* 0x000fe20003f7c000 */
[--C-:B------:R-:W-:Y:S01]  /*0470*/  FADD.FTZ R32, R9, R18.reuse ;  /* 0x0000001209207221 */ /* 0x100fe20000010000 */
[----:B------:R-:W-:Y:S01]  /*0480*/  ISETP.EQ.OR P0, PT, RZ, UR4, P0 ;  /* 0x00000004ff007c0c */ /* 0x000fe20008702670 */
[----:B------:R-:W-:Y:S01]  /*0490*/  FADD.FTZ R31, R31, R18 ;  /* 0x000000121f1f7221 */ /* 0x000fe20000010000 */
[----:B------:R-:W-:Y:S01]  /*04a0*/  HADD2.F32 R9, -RZ, R11.H0_H0 ;  /* 0x2000000bff097230 */ /* 0x000fe20000004100 */
[----:B------:R-:W-:-:S02]  /*04b0*/  FSETP.GTU.FTZ.AND P4, PT, R34, 20, PT ;  /* 0x41a000002200780b */ /* 0x000fc40003f9c000 */
[----:B------:R-:W-:Y:S02]  /*04c0*/  FSETP.GTU.FTZ.AND P5, PT, R33, 20, PT ;  /* 0x41a000002100780b */ /* 0x000fe40003fbc000 */
[----:B------:R-:W-:Y:S01]  /*04d0*/  FSETP.GTU.FTZ.AND P2, PT, R32, 20, PT ;  /* 0x41a000002000780b */ /* 0x000fe20003f5c000 */
[----:B------:R-:W-:Y:S01]  /*04e0*/  FADD.FTZ R30, R9, R18 ;  /* 0x00000012091e7221 */ /* 0x000fe20000010000 */
[----:B------:R-:W-:Y:S02]  /*04f0*/  FSETP.GTU.FTZ.AND P1, PT, R31, 20, PT ;  /* 0x41a000001f00780b */ /* 0x000fe40003f3c000 */
[----:B------:R-:W-:Y:S02]  /*0500*/  ISETP.EQ.OR P3, PT, RZ, UR4, P3 ;  /* 0x00000004ff007c0c */ /* 0x000fe40009f62670 */
        /* <DEDUP_REMOVED lines=32> */
.L_x_4906:
[----:B------:R-:W-:Y:S05]  /*0710*/  BSYNC B0 ;  /* 0x0000000000007941 */ /* 0x000fea0003800000 */
.L_x_4905:
        /* <DEDUP_REMOVED lines=36> */
.L_x_4908:
[----:B------:R-:W-:Y:S05]  /*0960*/  BSYNC B0 ;  /* 0x0000000000007941 */ /* 0x000fea0003800000 */
.L_x_4907:
[----:B------:R-:W-:Y:S01]  /*0970*/  ISETP.EQ.OR P4, PT, RZ, UR4, P4 ;  /* 0x00000004ff007c0c */ /* 0x000fe2000a782670 */
[----:B------:R-:W-:Y:S01]  /*0980*/  BSSY B0, `(.L_x_4909) ;  /* 0x000002d000007945 */ /* 0x000fe20003800000 */
[----:B------:R-:W-:Y:S01]  /*0990*/  FSETP.GTU.FTZ.AND P3, PT, R38, 20, PT ;  /* 0x41a000002600780b */ /* 0x000fe20003f7c000 */
[----:B-----5:R-:W-:Y:S01]  /*09a0*/  HADD2.F32 R8, -RZ, R4.H0_H0 ;  /* 0x20000004ff087230 */ /* 0x020fe20000004100 */
[----:B------:R-:W-:Y:S01]  /*09b0*/  ISETP.EQ.OR P5, PT, RZ, UR4, P5 ;  /* 0x00000004ff007c0c */ /* 0x000fe2000afa2670 */
        /* <DEDUP_REMOVED lines=41> */
.L_x_4910:
[----:B------:R-:W-:Y:S05]  /*0c50*/  BSYNC B0 ;  /* 0x0000000000007941 */ /* 0x000fea0003800000 */
.L_x_4909:
        /* <DEDUP_REMOVED lines=33> */
.L_x_4912:
[----:B------:R-:W-:Y:S05]  /*0e70*/  BSYNC B0 ;  /* 0x0000000000007941 */ /* 0x000fea0003800000 */
.L_x_4911:
        /* <DEDUP_REMOVED lines=33> */
.L_x_4914:
[----:B------:R-:W-:Y:S05]  /*1090*/  BSYNC B0 ;  /* 0x0000000000007941 */ /* 0x000fea0003800000 */
.L_x_4913:
        /* <DEDUP_REMOVED lines=33> */
.L_x_4916:
[----:B------:R-:W-:Y:S05]  /*12b0*/  BSYNC B0 ;  /* 0x0000000000007941 */ /* 0x000fea0003800000 */
.L_x_4915:
        /* <DEDUP_REMOVED lines=33> */
.L_x_4918:
[----:B------:R-:W-:Y:S05]  /*14d0*/  BSYNC B0 ;  /* 0x0000000000007941 */ /* 0x000fea0003800000 */
.L_x_4917:
        /* <DEDUP_REMOVED lines=33> */
.L_x_4920:
[----:B------:R-:W-:Y:S05]  /*16f0*/  BSYNC B0 ;  /* 0x0000000000007941 */ /* 0x000fea0003800000 */
.L_x_4919:
        /* <DEDUP_REMOVED lines=49> */
.L_x_4922:
        /* <DEDUP_REMOVED lines=127> */
.L_x_4921:
        /* <DEDUP_REMOVED lines=23> */
[-C--:B------:R-:W-:Y:S02]  /*2370*/  IADD3 R10, P1, R10, R13.reuse, RZ ;  /* 0x0000000d0a0a7210 */ /* 0x080fe40007f3e0ff */
[----:B------:R-:W-:-:S02]  /*2380*/  IADD3 R36, P0, R36, R13, RZ ;  /* 0x0000000d24247210 */ /* 0x000fc40007f1e0ff */
[----:B------:R-:W-:Y:S02]  /*2390*/  IADD3.X R11, R4, R15, RZ, P1, !PT ;  /* 0x0000000f040b7210 */ /* 0x000fe40000ffe4ff */
[----:B------:R-:W-:Y:S02]  /*23a0*/  F2FP.PACK_AB R7, R22, R23 ;  /* 0x000000171607723e */ /* 0x000fe400000000ff */
[----:B------:R-:W-:Y:S02]  /*23b0*/  F2FP.PACK_AB R6, R24, R25 ;  /* 0x000000191806723e */ /* 0x000fe400000000ff */
[----:B------:R-:W-:Y:S02]  /*23c0*/  F2FP.PACK_AB R5, R26, R27 ;  /* 0x0000001b1a05723e */ /* 0x000fe400000000ff */
[----:B------:R-:W-:Y:S02]  /*23d0*/  IADD3.X R37, R8, R15, RZ, P0, !PT ;  /* 0x0000000f08257210 */ /* 0x000fe400007fe4ff */
[----:B------:R-:W-:-:S05]  /*23e0*/  F2FP.PACK_AB R4, R28, R29 ;  /* 0x0000001d1c04723e */ /* 0x000fca00000000ff */
[----:B------:R0:W-:Y:S04]  /*23f0*/  STG.E.128 [R36.64], R4 ;  /* 0x0000000424007986 */ /* 0x0001e8000c101d06 */
[----:B------:R-:W-:Y:S06]  /*2400*/  BAR.SYNC.DEFER_BLOCKING 0x0 ;  /* 0x0000000000007b1d */ /* 0x000fec0000010000 */
[----:B------:R-:W0:Y:S01]  /*2410*/  LDG.E.128 R8, [R10.64] ;  /* 0x000000060a087981 */ /* 0x000e22000c1e1d00 */
[----:B------:R-:W-:Y:S01]  /*2420*/  IMAD R44, R16, c[0x0][0x210], RZ ;  /* 0x00008400102c7a24 */ /* 0x000fe200078e02ff */
[----:B------:R-:W-:Y:S01]  /*2430*/  IADD3 R14, R14, 0x1, RZ ;  /* 0x000000010e0e7810 */ /* 0x000fe20007ffe0ff */
[----:B------:R-:W-:Y:S01]  /*2440*/  IMAD.WIDE.U32 R30, R17, c[0x0][0x210], R30 ;  /* 0x00008400111e7a25 */ /* 0x000fe200078e001e */
[----:B------:R-:W-:Y:S01]  /*2450*/  BAR.SYNC.DEFER_BLOCKING 0x0 ;  /* 0x0000000000007b1d */ /* 0x000fe20000010000 */
[----:B------:R-:W-:-:S02]  /*2460*/  IADD3 R12, P1, R12, 0x200, RZ ;  /* 0x000002000c0c7810 */ /* 0x000fc40007f3e0ff */
[----:B------:R-:W-:Y:S01]  /*2470*/  IMAD R47, R17, c[0x0][0x214], R44 ;  /* 0x00008500112f7a24 */ /* 0x000fe200078e022c */
[----:B------:R-:W-:Y:S02]  /*2480*/  IADD3 R3, P2, R3, 0x200, RZ ;  /* 0x0000020003037810 */ /* 0x000fe40007f5e0ff */
[----:B------:R-:W-:Y:S02]  /*2490*/  IADD3.X R2, RZ, R2, RZ, P1, !PT ;  /* 0x00000002ff027210 */ /* 0x000fe40000ffe4ff */
[----:B------:R-:W-:Y:S02]  /*24a0*/  IADD3 R31, R31, R47, RZ ;  /* 0x0000002f1f1f7210 */ /* 0x000fe40007ffe0ff */
[----:B------:R-:W-:-:S03]  /*24b0*/  IADD3.X R0, RZ, R0, RZ, P2, !PT ;  /* 0x00000000ff007210 */ /* 0x000fc600017fe4ff */
[----:B------:R-:W-:Y:S01]  /*24c0*/  IMAD.WIDE.U32 R30, R21, c[0x0][0x218], R30 ;  /* 0x00008600151e7a25 */ /* 0x000fe200078e001e */
        /* <DEDUP_REMOVED lines=33> */
[----:B------:R-:W-:Y:S08]  /*26e0*/  MUFU.RCP R37, R37 ;  /* 0x0000002500257308 */ /* 0x000ff00000001000 */
[----:B------:R1:W2:Y:S01]  /*26f0*/  MUFU.RCP R43, R6 ;  /* 0x00000006002b7308 */ /* 0x0002a20000001000 */
[----:B0-----:R-:W-:-:S07]  /*2700*/  FMUL.FTZ R32, R32, R41 ;  /* 0x0000002920207220 */ /* 0x001fce0000410000 */
[----:B------:R-:W-:Y:S01]  /*2710*/  MUFU.RCP R34, R39 ;  /* 0x0000002700227308 */ /* 0x000fe20000001000 */
[----:B-1----:R-:W-:-:S07]  /*2720*/  IMAD R6, R20, c[0x0][0x218], RZ ;  /* 0x0000860014067a24 */ /* 0x002fce00078e02ff */
[----:B------:R-:W0:Y:S01]  /*2730*/  MUFU.RCP R40, R40 ;  /* 0x0000002800287308 */ /* 0x000e220000001000 */
[----:B--2---:R-:W-:-:S07]  /*2740*/  FMUL.FTZ R8, R8, R43 ;  /* 0x0000002b08087220 */ /* 0x004fce0000410000 */
[----:B------:R-:W1:Y:S08]  /*2750*/  MUFU.RCP R38, R38 ;  /* 0x0000002600267308 */ /* 0x000e700000001000 */
[----:B------:R2:W3:Y:S01]  /*2760*/  MUFU.RCP R42, R7 ;  /* 0x00000007002a7308 */ /* 0x0004e20000001000 */
[----:B0-----:R-:W-:-:S07]  /*2770*/  FMUL.FTZ R11, R11, R40 ;  /* 0x000000280b0b7220 */ /* 0x001fce0000410000 */
[----:B------:R0:W4:Y:S01]  /*2780*/  MUFU.RCP R45, R36 ;  /* 0x00000024002d7308 */ /* 0x0001220000001000 */
[----:B--2---:R-:W-:Y:S02]  /*2790*/  IMAD R7, R21, c[0x0][0x21c], R6 ;  /* 0x0000870015077a24 */ /* 0x004fe400078e0206 */
[----:B-1----:R-:W-:-:S03]  /*27a0*/  FMUL.FTZ R33, R33, R38 ;  /* 0x0000002621217220 */ /* 0x002fc60000410000 */
[----:B------:R-:W-:Y:S01]  /*27b0*/  IADD3 R7, R31, R7, RZ ;  /* 0x000000071f077210 */ /* 0x000fe20007ffe0ff */
[----:B------:R-:W-:Y:S01]  /*27c0*/  FMUL.FTZ R33, R33, R28 ;  /* 0x0000001c21217220 */ /* 0x000fe20000410000 */
[----:B0-----:R-:W-:Y:S01]  /*27d0*/  LEA R36, P0, R30, c[0x0][0x270], 0x1 ;  /* 0x00009c001e247a11 */ /* 0x001fe200078008ff */
[----:B---3--:R-:W-:-:S03]  /*27e0*/  FMUL.FTZ R9, R9, R42 ;  /* 0x0000002a09097220 */ /* 0x008fc60000410000 */
[----:B------:R-:W-:Y:S01]  /*27f0*/  LEA.HI.X R30, R30, c[0x0][0x274], R7, 0x1, P0 ;  /* 0x00009d001e1e7a11 */ /* 0x000fe200000f0c07 */
[----:B------:R-:W-:Y:S02]  /*2800*/  FMUL.FTZ R7, R10, R37 ;  /* 0x000000250a077220 */ /* 0x000fe40000410000 */
[----:B------:R-:W-:Y:S02]  /*2810*/  FMUL.FTZ R10, R5, R34 ;  /* 0x00000022050a7220 */ /* 0x000fe40000410000 */
[----:B----4-:R-:W-:Y:S02]  /*2820*/  FMUL.FTZ R6, R4, R45 ;  /* 0x0000002d04067220 */ /* 0x010fe40000410000 */
[----:B------:R-:W-:Y:S02]  /*2830*/  FMUL.FTZ R10, R10, R23 ;  /* 0x000000170a0a7220 */ /* 0x000fe40000410000 */
[----:B------:R-:W-:Y:S02]  /*2840*/  FMUL.FTZ R23, R11, R22 ;  /* 0x000000160b177220 */ /* 0x000fe40000410000 */
[----:B------:R-:W-:-:S02]  /*2850*/  FMUL.FTZ R4, R32, R29 ;  /* 0x0000001d20047220 */ /* 0x000fc40000410000 */
[----:B------:R-:W-:Y:S01]  /*2860*/  FMUL.FTZ R5, R8, R27 ;  /* 0x0000001b08057220 */ /* 0x000fe20000410000 */
[----:B------:R-:W-:Y:S01]  /*2870*/  IADD3 R8, P0, R36, R13, RZ ;  /* 0x0000000d24087210 */ /* 0x000fe20007f1e0ff */
[----:B------:R-:W-:Y:S01]  /*2880*/  FMUL.FTZ R6, R6, R25 ;  /* 0x0000001906067220 */ /* 0x000fe20000410000 */
[----:B------:R-:W-:Y:S01]  /*2890*/  F2FP.PACK_AB R4, R33, R4 ;  /* 0x000000042104723e */ /* 0x000fe200000000ff */
[----:B------:R-:W-:Y:S01]  /*28a0*/  FMUL.FTZ R11, R7, R24 ;  /* 0x00000018070b7220 */ /* 0x000fe20000410000 */
[----:B------:R-:W-:Y:S01]  /*28b0*/  F2FP.PACK_AB R7, R23, R10 ;  /* 0x0000000a1707723e */ /* 0x000fe200000000ff */
[----:B------:R-:W-:Y:S01]  /*28c0*/  FMUL.FTZ R26, R9, R26 ;  /* 0x0000001a091a7220 */ /* 0x000fe20000410000 */
[----:B------:R-:W-:Y:S02]  /*28d0*/  IADD3.X R9, R30, R15, RZ, P0, !PT ;  /* 0x0000000f1e097210 */ /* 0x000fe400007fe4ff */
[----:B------:R-:W-:Y:S02]  /*28e0*/  F2FP.PACK_AB R6, R11, R6 ;  /* 0x000000060b06723e */ /* 0x000fe400000000ff */
[----:B------:R-:W-:-:S02]  /*28f0*/  F2FP.PACK_AB R5, R26, R5 ;  /* 0x000000051a05723e */ /* 0x000fc400000000ff */
[----:B------:R-:W-:-:S03]  /*2900*/  ISETP.GE.AND P0, PT, R14, c[0x0][0x174], PT ;  /* 0x00005d000e007a0c */ /* 0x000fc60003f06270 */
[----:B------:R0:W-:Y:S10]  /*2910*/  STG.E.128 [R8.64], R4 ;  /* 0x0000000408007986 */ /* 0x0001f4000c101d06 */
[----:B------:R-:W-:Y:S01]  /*2920*/  @P0 CALL.REL.NOINC `(.L_x_4923) ;  /* 0x0000001000000944 */ /* 0x000fe20003c00000 */
[----:B------:R-:W-:Y:S05]  /*2930*/  BRA `(.L_x_4924) ;  /* 0xffffd9c000007947 */ /* 0x000fea000383ffff */
.L_x_4923:
[----:B------:R-:W-:Y:S05]  /*2940*/  EXIT ;  /* 0x000000000000794d */ /* 0x000fea0003800000 */
.L_x_4925:
        /* <DEDUP_REMOVED lines=11> */
.L_x_5457:


//--------------------- .text._Z25selective_scan_fwd_kernelI32Selective_Scan_fwd_kernel_traitsILi32ELi8ELi1ELb1ELb0ELb1ELb0EN3c104HalfEfEEv13SSMParamsBase --------------------------
	.section	.text._Z25selective_scan_fwd_kernelI32Selective_Scan_fwd_kernel_traitsILi32ELi8ELi1ELb1ELb0ELb1ELb0EN3c104HalfEfEEv13SSMParamsBase,"ax",@progbits
	.sectioninfo	@"SHI_REGISTERS=79"
	.align	128
        .global         _Z25selective_scan_fwd_kernelI32Selective_Scan_fwd_kernel_traitsILi32ELi8ELi1ELb1ELb0ELb1ELb0EN3c104HalfEfEEv13SSMParamsBase
        .type           _Z25selective_scan_fwd_kernelI32Selective_Scan_fwd_kernel_traitsILi32ELi8ELi1ELb1ELb0ELb1ELb0EN3c104HalfEfEEv13SSMParamsBase,@function
        .size           _Z25selective_scan_fwd_kernelI32Selective_Scan_fwd_kernel_traitsILi32ELi8ELi1ELb1ELb0ELb1ELb0EN3c104HalfEfEEv13SSMParamsBase,(.L_x_5458 - _Z25selective_scan_fwd_kernelI32Selective_Scan_fwd_kernel_traitsILi32ELi8ELi1ELb1ELb0ELb1ELb0EN3c104HalfEfEEv13SSMParamsBase)
        .other          _Z25selective_scan_fwd_kernelI32Selective_Scan_fwd_kernel_traitsILi32ELi8ELi1ELb1ELb0ELb1ELb0EN3c104HalfEfEEv13SSMParamsBase,@"STO_CUDA_ENTRY STV_DEFAULT"
_Z25selective_scan_fwd_kernelI32Selective_Scan_fwd_kernel_traitsILi32ELi8ELi1ELb1ELb0ELb1ELb0EN3c104HalfEfEEv13SSMParamsBase:
.text._Z25selective_scan_fwd_kernelI32Selective_Scan_fwd_kernel_traitsILi32ELi8ELi1ELb1ELb0ELb1ELb0EN3c104HalfEfEEv13SSMParamsBase:
        /* <DEDUP_REMOVED lines=21> */
[----:B------:R-:W-:-:S04]  /*0150*/  IMAD R21, R13, c[0x0][0x1e8], RZ ;  /* 0x00007a000d157a24 */ /* 0x000fc800078e02ff */
[C---:B------:R-:W-:Y:S01]  /*0160*/  IMAD R21, R12.reuse, c[0x0][0x1ec], R21 ;  /* 0x00007b000c157a24 */ /* 0x040fe200078e0215 */
[----:B-1----:R-:W-:Y:S01]  /*0170*/  IABS R2, R12 ;  /* 0x0000000c00027213 */ /* 0x002fe20000000000 */
[----:B--2---:R-:W-:Y:S01]  /*0180*/  HFMA2.MMA R6, -RZ, RZ, 0, 0 ;  /* 0x00000000ff067435 */ /* 0x004fe200000001ff */
[----:B----4-:R-:W-:-:S04]  /*0190*/  LOP3.LUT R4, R12, c[0x0][0x178], RZ, 0x3c, !PT ;  /* 0x00005e000c047a12 */ /* 0x010fc800078e3cff */
[----:B------:R-:W-:Y:S02]  /*01a0*/  ISETP.GE.AND P2, PT, R4, RZ, PT ;  /* 0x000000ff0400720c */ /* 0x000fe40003f46270 */
[----:B---3--:R-:W-:Y:S02]  /*01b0*/  IADD3 R8, RZ, -R7, RZ ;  /* 0x80000007ff087210 */ /* 0x008fe40007ffe0ff */
[----:B0-----:R-:W-:-:S03]  /*01c0*/  SHF.R.S32.HI R16, RZ, 0x1f, R17 ;  /* 0x0000001fff107819 */ /* 0x001fc60000011411 */
[----:B------:R-:W-:-:S04]  /*01d0*/  IMAD R11, R8, R9, RZ ;  /* 0x00000009080b7224 */ /* 0x000fc800078e02ff */
[----:B------:R-:W-:Y:S01]  /*01e0*/  IMAD.HI.U32 R7, R7, R11, R6 ;  /* 0x0000000b07077227 */ /* 0x000fe200078e0006 */
[----:B------:R-:W-:-:S04]  /*01f0*/  MOV R6, c[0x0][0x174] ;  /* 0x00005d0000067a02 */ /* 0x000fc80000000f00 */
[----:B------:R-:W-:Y:S01]  /*0200*/  ISETP.GE.AND P3, PT, R6, 0x1, PT ;  /* 0x000000010600780c */ /* 0x000fe20003f66270 */
[----:B------:R-:W-:-:S04]  /*0210*/  IMAD.HI.U32 R8, R7, R2, RZ ;  /* 0x0000000207087227 */ /* 0x000fc800078e00ff */
[----:B------:R-:W-:Y:S01]  /*0220*/  IMAD.WIDE.U32 R6, R17, c[0x0][0x1b0], RZ ;  /* 0x00006c0011067a25 */ /* 0x000fe200078e00ff */
[----:B------:R-:W-:-:S05]  /*0230*/  IADD3 R0, -R8, RZ, RZ ;  /* 0x000000ff08007210 */ /* 0x000fca0007ffe1ff */
[----:B------:R-:W-:Y:S02]  /*0240*/  IMAD R0, R9, R0, R2 ;  /* 0x0000000009007224 */ /* 0x000fe400078e0202 */
[----:B------:R-:W-:-:S03]  /*0250*/  IMAD.WIDE.U32 R2, R17, c[0x0][0x1d0], RZ ;  /* 0x0000740011027a25 */ /* 0x000fc600078e00ff */
[----:B------:R-:W-:-:S13]  /*0260*/  ISETP.GT.U32.AND P1, PT, R9, R0, PT ;  /* 0x000000000900720c */ /* 0x000fda0003f24070 */
[-C--:B------:R-:W-:Y:S02]  /*0270*/  @!P1 IADD3 R0, R0, -R9.reuse, RZ ;  /* 0x8000000900009210 */ /* 0x080fe40007ffe0ff */
[----:B------:R-:W-:Y:S02]  /*0280*/  @!P1 IADD3 R8, R8, 0x1, RZ ;  /* 0x0000000108089810 */ /* 0x000fe40007ffe0ff */
[----:B------:R-:W-:Y:S01]  /*0290*/  ISETP.GE.U32.AND P0, PT, R0, R9, PT ;  /* 0x000000090000720c */ /* 0x000fe20003f06070 */
[----:B------:R-:W-:Y:S01]  /*02a0*/  IMAD R0, R16, c[0x0][0x1d0], RZ ;  /* 0x0000740010007a24 */ /* 0x000fe200078e02ff */
[----:B------:R-:W-:-:S03]  /*02b0*/  ISETP.NE.AND P1, PT, RZ, c[0x0][0x178], PT ;  /* 0x00005e00ff007a0c */ /* 0x000fc60003f25270 */
[----:B------:R-:W-:Y:S02]  /*02c0*/  IMAD R5, R17, c[0x0][0x1d4], R0 ;  /* 0x0000750011057a24 */ /* 0x000fe400078e0200 */
[----:B------:R-:W-:-:S03]  /*02d0*/  IMAD R0, R16, c[0x0][0x1e0], RZ ;  /* 0x0000780010007a24 */ /* 0x000fc600078e02ff */
[----:B------:R-:W-:Y:S01]  /*02e0*/  IADD3 R3, R3, R5, RZ ;  /* 0x0000000503037210 */ /* 0x000fe20007ffe0ff */
[C---:B------:R-:W-:Y:S02]  /*02f0*/  IMAD.WIDE.U32 R4, R17.reuse, c[0x0][0x1e0], RZ ;  /* 0x0000780011047a25 */ /* 0x040fe400078e00ff */
[----:B------:R-:W-:Y:S02]  /*0300*/  @P0 IADD3 R8, R8, 0x1, RZ ;  /* 0x0000000108080810 */ /* 0x000fe40007ffe0ff */
[----:B------:R-:W-:Y:S02]  /*0310*/  IMAD R9, R17, c[0x0][0x1e4], R0 ;  /* 0x0000790011097a24 */ /* 0x000fe400078e0200 */
[----:B------:R-:W-:Y:S01]  /*0320*/  MOV R11, R8 ;  /* 0x00000008000b7202 */ /* 0x000fe20000000f00 */
[----:B------:R-:W-:Y:S02]  /*0330*/  IMAD R0, R16, c[0x0][0x1b0], RZ ;  /* 0x00006c0010007a24 */ /* 0x000fe400078e02ff */
[----:B------:R-:W-:Y:S01]  /*0340*/  IADD3 R5, R5, R9, RZ ;  /* 0x0000000905057210 */ /* 0x000fe20007ffe0ff */
[----:B------:R-:W-:Y:S01]  /*0350*/  IMAD R9, R13, c[0x0][0x1d8], RZ ;  /* 0x000076000d097a24 */ /* 0x000fe200078e02ff */
[----:B------:R-:W-:Y:S01]  /*0360*/  @!P2 IADD3 R11, -R11, RZ, RZ ;  /* 0x000000ff0b0ba210 */ /* 0x000fe20007ffe1ff */
[----:B------:R-:W-:Y:S01]  /*0370*/  IMAD R23, R17, c[0x0][0x1b4], R0 ;  /* 0x00006d0011177a24 */ /* 0x000fe200078e0200 */
[----:B------:R-:W-:Y:S01]  /*0380*/  @!P1 LOP3.LUT R11, RZ, c[0x0][0x178], RZ, 0x33, !PT ;  /* 0x00005e00ff0b9a12 */ /* 0x000fe200078e33ff */
[----:B------:R-:W-:-:S03]  /*0390*/  IMAD R19, R12, c[0x0][0x1dc], R9 ;  /* 0x000077000c137a24 */ /* 0x000fc600078e0209 */
[----:B------:R-:W-:Y:S02]  /*03a0*/  IADD3 R9, R7, R23, RZ ;  /* 0x0000001707097210 */ /* 0x000fe40007ffe0ff */
[----:B------:R-:W-:Y:S01]  /*03b0*/  SHF.R.S32.HI R0, RZ, 0x1f, R11 ;  /* 0x0000001fff007819 */ /* 0x000fe2000001140b */
[----:B------:R-:W-:Y:S06]  /*03c0*/  @!P3 EXIT ;  /* 0x000000000000b94d */ /* 0x000fec0003800000 */
[----:B------:R-:W0:Y:S01]  /*03d0*/  S2R R25, SR_TID.X ;  /* 0x0000000000197919 */ /* 0x000e220000002100 */
[----:B------:R-:W-:Y:S01]  /*03e0*/  MOV R8, R6 ;  /* 0x0000000600087202 */ /* 0x000fe20000000f00 */
[C---:B------:R-:W-:Y:S01]  /*03f0*/  IMAD.WIDE.U32 R2, R12.reuse, c[0x0][0x1d8], R2 ;  /* 0x000076000c027a25 */ /* 0x040fe200078e0002 */
[----:B------:R-:W-:Y:S01]  /*0400*/  MOV R24, RZ ;  /* 0x000000ff00187202 */ /* 0x000fe20000000f00 */
[----:B------:R-:W1:Y:S02]  /*0410*/  S2R R18, SR_LANEID ;  /* 0x0000000000127919 */ /* 0x000e640000000000 */
[----:B------:R-:W-:Y:S01]  /*0420*/  IMAD.WIDE.U32 R4, R12, c[0x0][0x1e8], R4 ;  /* 0x00007a000c047a25 */ /* 0x000fe200078e0004 */
[----:B------:R-:W-:-:S03]  /*0430*/  LEA R28, P0, R2, c[0x0][0x240], 0x1 ;  /* 0x00009000021c7a11 */ /* 0x000fc600078008ff */
[----:B------:R-:W-:Y:S01]  /*0440*/  IMAD.WIDE.U32 R6, R11, c[0x0][0x1c8], R8 ;  /* 0x000072000b067a25 */ /* 0x000fe200078e0008 */
[----:B------:R-:W-:Y:S02]  /*0450*/  IADD3 R9, R3, R19, RZ ;  /* 0x0000001303097210 */ /* 0x000fe40007ffe0ff */
[----:B------:R-:W-:Y:S01]  /*0460*/  IADD3 R3, R5, R21, RZ ;  /* 0x0000001505037210 */ /* 0x000fe20007ffe0ff */
[----:B------:R-:W-:Y:S01]  /*0470*/  IMAD R0, R0, c[0x0][0x1c8], RZ ;  /* 0x0000720000007a24 */ /* 0x000fe200078e02ff */
[----:B------:R-:W-:Y:S01]  /*0480*/  LEA R30, P1, R4, c[0x0][0x248], 0x1 ;  /* 0x00009200041e7a11 */ /* 0x000fe200078208ff */
[----:B------:R-:W-:Y:S01]  /*0490*/  IMAD R5, R13, c[0x0][0x198], RZ ;  /* 0x000066000d057a24 */ /* 0x000fe200078e02ff */
[----:B------:R-:W-:Y:S01]  /*04a0*/  LEA.HI.X R32, R2, c[0x0][0x244], R9, 0x1, P0 ;  /* 0x0000910002207a11 */ /* 0x000fe200000f0c09 */
[----:B------:R-:W-:Y:S01]  /*04b0*/  IMAD R33, R11, c[0x0][0x1cc], R0 ;  /* 0x000073000b217a24 */ /* 0x000fe200078e0200 */
[----:B------:R-:W-:Y:S01]  /*04c0*/  LEA.HI.X R34, R4, c[0x0][0x24c], R3, 0x1, P1 ;  /* 0x0000930004227a11 */ /* 0x000fe200008f0c03 */
[----:B------:R-:W-:Y:S01]  /*04d0*/  IMAD R3, R13, c[0x0][0x180], RZ ;  /* 0x000060000d037a24 */ /* 0x000fe200078e02ff */
[----:B------:R-:W-:Y:S01]  /*04e0*/  LEA R31, P2, R6, c[0x0][0x230], 0x1 ;  /* 0x00008c00061f7a11 */ /* 0x000fe200078408ff */
[----:B------:R-:W-:Y:S01]  /*04f0*/  IMAD R0, R17, c[0x0][0x164], R12 ;  /* 0x0000590011007a24 */ /* 0x000fe200078e020c */
[----:B------:R-:W-:Y:S01]  /*0500*/  IADD3 R33, R7, R33, RZ ;  /* 0x0000002107217210 */ /* 0x000fe20007ffe0ff */
[----:B------:R-:W-:Y:S01]  /*0510*/  IMAD.WIDE.U32 R38, R12, c[0x0][0x180], RZ ;  /* 0x000060000c267a25 */ /* 0x000fe200078e00ff */
[----:B0-----:R-:W-:-:S02]  /*0520*/  SHF.R.S32.HI R2, RZ, 0x1f, R25 ;  /* 0x0000001fff027819 */ /* 0x001fc40000011419 */
[----:B------:R-:W-:Y:S01]  /*0530*/  LEA.HI.X R33, R6, c[0x0][0x234], R33, 0x1, P2 ;  /* 0x00008d0006217a11 */ /* 0x000fe200010f0c21 */
[C---:B------:R-:W-:Y:S01]  /*0540*/  IMAD.WIDE.U32 R36, R12.reuse, c[0x0][0x198], RZ ;  /* 0x000066000c247a25 */ /* 0x040fe200078e00ff */
[C---:B------:R-:W-:Y:S02]  /*0550*/  SHF.L.U64.HI R19, R25.reuse, 0x4, R2 ;  /* 0x0000000419137819 */ /* 0x040fe40000010202 */
[----:B------:R-:W-:Y:S01]  /*0560*/  SHF.L.U32 R25, R25, 0x4, RZ ;  /* 0x0000000419197819 */ /* 0x000fe200000006ff */
[C---:B------:R-:W-:Y:S02]  /*0570*/  IMAD R3, R12.reuse, c[0x0][0x184], R3 ;  /* 0x000061000c037a24 */ /* 0x040fe400078e0203 */
[----:B------:R-:W-:Y:S02]  /*0580*/  IMAD R5, R12, c[0x0][0x19c], R5 ;  /* 0x000067000c057a24 */ /* 0x000fe400078e0205 */
[----:B------:R-:W-:Y:S01]  /*0590*/  IMAD R0, R0, c[0x0][0x174], RZ ;  /* 0x00005d0000007a24 */ /* 0x000fe200078e02ff */
[----:B------:R-:W-:-:S02]  /*05a0*/  IADD3 R27, R39, R3, RZ ;  /* 0x00000003271b7210 */ /* 0x000fc40007ffe0ff */
[----:B------:R-:W-:Y:S01]  /*05b0*/  IADD3 R29, R37, R5, RZ ;  /* 0x00000005251d7210 */ /* 0x000fe20007ffe0ff */
[----:B-1----:R-:W-:Y:S02]  /*05c0*/  IMAD R26, R0, c[0x0][0x16c], RZ ;  /* 0x00005b00001a7a24 */ /* 0x002fe400078e02ff */
.L_x_4947:
[----:B------:R-:W-:Y:S01]  /*05d0*/  BAR.SYNC.DEFER_BLOCKING 0x0 ;  /* 0x0000000000007b1d */ /* 0x000fe20000010000 */
[----:B------:R-:W-:-:S04]  /*05e0*/  IADD3 R8, P0, R30, R25, RZ ;  /* 0x000000191e087210 */ /* 0x000fc80007f1e0ff */
[----:B------:R-:W-:-:S06]  /*05f0*/  IADD3.X R9, R34, R19, RZ, P0, !PT ;  /* 0x0000001322097210 */ /* 0x000fcc00007fe4ff */
[----:B------:R-:W2:Y:S01]  /*0600*/  LDG.E.128 R8, [R8.64] ;  /* 0x0000000408087981 */ /* 0x000ea2000c1e1d00 */
[----:B0-----:R-:W-:-:S04]  /*0610*/  IADD3 R4, P0, R28, R25, RZ ;  /* 0x000000191c047210 */ /* 0x001fc80007f1e0ff */
[----:B------:R-:W-:-:S06]  /*0620*/  IADD3.X R5, R32, R19, RZ, P0, !PT ;  /* 0x0000001320057210 */ /* 0x000fcc00007fe4ff */
[----:B-----5:R-:W5:Y:S01]  /*0630*/  LDG.E.128 R4, [R4.64] ;  /* 0x0000000404047981 */ /* 0x020f62000c1e1d00 */
[----:B------:R-:W-:Y:S01]  /*0640*/  MOV R0, c[0x0][0x16c] ;  /* 0x00005b0000007a02 */ /* 0x000fe20000000f00 */
[----:B------:R-:W-:Y:S01]  /*0650*/  ULDC.U8 UR6, c[0x0][0x17e] ;  /* 0x00005f8000067ab9 */ /* 0x000fe20000000000 */
[----:B------:R-:W-:Y:S02]  /*0660*/  BSSY B0, `(.L_x_4926) ;  /* 0x0000038000007945 */ /* 0x000fe40003800000 */
[----:B------:R-:W-:Y:S01]  /*0670*/  ISETP.GE.AND P6, PT, R0, 0x1, PT ;  /* 0x000000010000780c */ /* 0x000fe20003fc6270 */
[--C-:B--2---:R-:W-:Y:S02]  /*0680*/  HADD2.F32 R0, -RZ, R8.reuse.H0_H0 ;  /* 0x20000008ff007230 */ /* 0x104fe40000004100 */
[----:B------:R-:W-:Y:S02]  /*0690*/  HADD2.F32 R50, -RZ, R8.H1_H1 ;  /* 0x30000008ff327230 */ /* 0x000fe40000004100 */
[--C-:B------:R-:W-:Y:S01]  /*06a0*/  HADD2.F32 R8, -RZ, R10.reuse.H0_H0 ;  /* 0x2000000aff087230 */ /* 0x100fe20000004100 */
[--C-:B------:R-:W-:Y:S01]  /*06b0*/  FADD.FTZ R51, R0, R15.reuse ;  /* 0x0000000f00337221 */ /* 0x100fe20000010000 */
        /* <DEDUP_REMOVED lines=50> */
.L_x_4927:
[----:B------:R-:W-:Y:S05]  /*09e0*/  BSYNC B0 ;  /* 0x0000000000007941 */ /* 0x000fea0003800000 */
.L_x_4926:
        /* <DEDUP_REMOVED lines=36> */
.L_x_4929:
[----:B------:R-:W-:Y:S05]  /*0c30*/  BSYNC B0 ;  /* 0x0000000000007941 */ /* 0x000fea0003800000 */
.L_x_4928:
[----:B------:R-:W-:Y:S01]  /*0c40*/  ISETP.EQ.OR P4, PT, RZ, UR6, P4 ;  /* 0x00000006ff007c0c */ /* 0x000fe2000a782670 */
[----:B------:R-:W-:Y:S01]  /*0c50*/  BSSY B0, `(.L_x_4930) ;  /* 0x000002d000007945 */ /* 0x000fe20003800000 */
[----:B------:R-:W-:Y:S01]  /*0c60*/  FSETP.GTU.FTZ.AND P3, PT, R52, 20, PT ;  /* 0x41a000003400780b */ /* 0x000fe20003f7c000 */
[--C-:B-----5:R-:W-:Y:S01]  /*0c70*/  HADD2.F32 R2, -RZ, R4.reuse.H0_H0 ;  /* 0x20000004ff027230 */ /* 0x120fe20000004100 */
[----:B------:R-:W-:Y:S01]  /*0c80*/  ISETP.EQ.OR P5, PT, RZ, UR6, P5 ;  /* 0x00000006ff007c0c */ /* 0x000fe2000afa2670 */
        /* <DEDUP_REMOVED lines=41> */
.L_x_4931:
[----:B------:R-:W-:Y:S05]  /*0f20*/  BSYNC B0 ;  /* 0x0000000000007941 */ /* 0x000fea0003800000 */
.L_x_4930:
        /* <DEDUP_REMOVED lines=33> */
.L_x_4933:
[----:B------:R-:W-:Y:S05]  /*1140*/  BSYNC B0 ;  /* 0x0000000000007941 */ /* 0x000fea0003800000 */
.L_x_4932:
        /* <DEDUP_REMOVED lines=33> */
.L_x_4935:
[----:B------:R-:W-:Y:S05]  /*1360*/  BSYNC B0 ;  /* 0x0000000000007941 */ /* 0x000fea0003800000 */
.L_x_4934:
        /* <DEDUP_REMOVED lines=33> */
.L_x_4937:
[----:B------:R-:W-:Y:S05]  /*1580*/  BSYNC B0 ;  /* 0x0000000000007941 */ /* 0x000fea0003800000 */
.L_x_4936:
        /* <DEDUP_REMOVED lines=33> */
.L_x_4939:
[----:B------:R-:W-:Y:S05]  /*17a0*/  BSYNC B0 ;  /* 0x0000000000007941 */ /* 0x000fea0003800000 */
.L_x_4938:
        /* <DEDUP_REMOVED lines=33> */
.L_x_4941:
[----:B------:R-:W-:Y:S05]  /*19c0*/  BSYNC B0 ;  /* 0x0000000000007941 */ /* 0x000fea0003800000 */
.L_x_4940:
[--C-:B------:R-:W-:Y:S01]  /*19d0*/  HADD2.F32 R10, -RZ, R7.reuse.H0_H0 ;  /* 0x20000007ff0a7230 */ /* 0x100fe20000004100 */
[----:B------:R-:W-:Y:S01]  /*19e0*/  BAR.SYNC.DEFER_BLOCKING 0x0 ;  /* 0x0000000000007b1d */ /* 0x000fe20000010000 */
[----:B------:R-:W-:Y:S01]  /*19f0*/  HADD2.F32 R23, -RZ, R7.H1_H1 ;  /* 0x30000007ff177230 */ /* 0x000fe20000004100 */
[CC--:B------:R-:W-:Y:S02]  /*1a00*/  FMUL.FTZ R58, R8.reuse, R14.reuse ;  /* 0x0000000e083a7220 */ /* 0x0c0fe40000410000 */
[----:B------:R-:W-:Y:S02]  /*1a10*/  FMUL.FTZ R7, R8, R47 ;  /* 0x0000002f08077220 */ /* 0x000fe40000410000 */
[-C--:B------:R-:W-:Y:S02]  /*1a20*/  FMUL.FTZ R54, R2, R14.reuse ;  /* 0x0000000e02367220 */ /* 0x080fe40000410000 */
[-C--:B------:R-:W-:Y:S02]  /*1a30*/  FMUL.FTZ R56, R4, R14.reuse ;  /* 0x0000000e04387220 */ /* 0x080fe40000410000 */
[----:B------:R-:W-:-:S02]  /*1a40*/  FMUL.FTZ R57, R9, R14 ;  /* 0x0000000e09397220 */ /* 0x000fc40000410000 */
[----:B------:R-:W-:Y:S02]  /*1a50*/  FMUL.FTZ R8, R9, R46 ;  /* 0x0000002e09087220 */ /* 0x000fe40000410000 */
[-C--:B------:R-:W-:Y:S02]  /*1a60*/  FMUL.FTZ R53, R21, R14.reuse ;  /* 0x0000000e15357220 */ /* 0x080fe40000410000 */
[-C--:B------:R-:W-:Y:S02]  /*1a70*/  FMUL.FTZ R55, R11, R14.reuse ;  /* 0x0000000e0b377220 */ /* 0x080fe40000410000 */
[-C--:B------:R-:W-:Y:S02]  /*1a80*/  FMUL.FTZ R0, R10, R14.reuse ;  /* 0x0000000e0a007220 */ /* 0x080fe40000410000 */
[----:B------:R-:W-:Y:S02]  /*1a90*/  FMUL.FTZ R3, R23, R14 ;  /* 0x0000000e17037220 */ /* 0x000fe40000410000 */
[----:B------:R-:W-:-:S02]  /*1aa0*/  FMUL.FTZ R2, R2, R51 ;  /* 0x0000003302027220 */ /* 0x000fc40000410000 */
[----:B------:R-:W-:Y:S02]  /*1ab0*/  FMUL.FTZ R5, R21, R50 ;  /* 0x0000003215057220 */ /* 0x000fe40000410000 */
[----:B------:R-:W-:Y:S02]  /*1ac0*/  FMUL.FTZ R4, R4, R49 ;  /* 0x0000003104047220 */ /* 0x000fe40000410000 */
[----:B------:R-:W-:Y:S02]  /*1ad0*/  FMUL.FTZ R6, R11, R48 ;  /* 0x000000300b067220 */ /* 0x000fe40000410000 */
[----:B------:R-:W-:Y:S01]  /*1ae0*/  FMUL.FTZ R9, R10, R35 ;  /* 0x000000230a097220 */ /* 0x000fe20000410000 */
[----:B------:R-:W-:Y:S05]  /*1af0*/  @!P6 BRA `(.L_x_4942) ;  /* 0x000009b00000e947 */ /* 0x000fea0003800000 */
[----:B------:R-:W0:Y:S01]  /*1b00*/  S2R R59, SR_TID.X ;  /* 0x00000000003b7919 */ /* 0x000e220000002100 */
[----:B------:R-:W-:Y:S01]  /*1b10*/  HFMA2.MMA R11, -RZ, RZ, 0, 0 ;  /* 0x00000000ff0b7435 */ /* 0x000fe200000001ff */
[----:B------:R-:W-:Y:S01]  /*1b20*/  FMUL.FTZ R10, R23, R52 ;  /* 0x00000034170a7220 */ /* 0x000fe20000410000 */
[----:B0-----:R-:W-:-:S04]  /*1b30*/  LOP3.LUT P0, RZ, R59, 0x1f, RZ, 0xc0, !PT ;  /* 0x0000001f3bff7812 */ /* 0x001fc8000780c0ff */
[----:B------:R-:W-:-:S04]  /*1b40*/  ISETP.EQ.OR P0, PT, R24, RZ, P0 ;  /* 0x000000ff1800720c */ /* 0x000fc80000702670 */
.L_x_4945:
        /* <DEDUP_REMOVED lines=9> */
[----:B------:R0:W2:Y:S01]  /*1be0*/  LDG.E R44, [R22.64] ;  /* 0x00000004162c7981 */ /* 0x0000a2000c1e1900 */
[----:B------:R-:W-:Y:S02]  /*1bf0*/  IMAD R20, R42, c[0x0][0x1c0], RZ ;  /* 0x000070002a147a24 */ /* 0x000fe400078e02ff */
[----:B------:R-:W-:-:S04]  /*1c00*/  IMAD.WIDE.U32 R40, R11, c[0x0][0x1c0], RZ ;  /* 0x000070000b287a25 */ /* 0x000fc800078e00ff */
[----:B------:R-:W-:Y:S01]  /*1c10*/  IMAD R21, R11, c[0x0][0x1c4], R20 ;  /* 0x000071000b157a24 */ /* 0x000fe200078e0214 */
[----:B------:R-:W-:Y:S01]  /*1c20*/  LEA R20, P1, R40, R31, 0x1 ;  /* 0x0000001f28147211 */ /* 0x000fe200078208ff */
[----:B------:R-:W-:Y:S01]  /*1c30*/  IMAD R42, R42, c[0x0][0x1a0], RZ ;  /* 0x000068002a2a7a24 */ /* 0x000fe200078e02ff */
[----:B0-----:R-:W-:Y:S02]  /*1c40*/  MOV R22, R36 ;  /* 0x0000002400167202 */ /* 0x001fe40000000f00 */
[----:B------:R-:W-:Y:S01]  /*1c50*/  IADD3 R60, R41, R21, RZ ;  /* 0x00000015293c7210 */ /* 0x000fe20007ffe0ff */
[C---:B------:R-:W-:Y:S01]  /*1c60*/  IMAD R43, R11.reuse, c[0x0][0x1a4], R42 ;  /* 0x000069000b2b7a24 */ /* 0x040fe200078e022a */
[----:B------:R-:W-:Y:S02]  /*1c70*/  MOV R23, R29 ;  /* 0x0000001d00177202 */ /* 0x000fe40000000f00 */
[----:B------:R-:W-:Y:S02]  /*1c80*/  IADD3 R20, P2, R20, R25, RZ ;  /* 0x0000001914147210 */ /* 0x000fe40007f5e0ff */
[----:B------:R-:W-:Y:S01]  /*1c90*/  LEA.HI.X R60, R40, R33, R60, 0x1, P1 ;  /* 0x00000021283c7211 */ /* 0x000fe200008f0c3c */
[----:B------:R-:W-:-:S03]  /*1ca0*/  IMAD.WIDE.U32 R40, R11, c[0x0][0x1a0], R22 ;  /* 0x000068000b287a25 */ /* 0x000fc600078e0016 */
[----:B------:R-:W-:Y:S02]  /*1cb0*/  IADD3.X R21, R60, R19, RZ, P2, !PT ;  /* 0x000000133c157210 */ /* 0x000fe400017fe4ff */
[C---:B------:R-:W-:Y:S02]  /*1cc0*/  LEA R42, P1, R40.reuse, c[0x0][0x228], 0x2 ;  /* 0x00008a00282a7a11 */ /* 0x040fe400078210ff */
[----:B------:R-:W-:Y:S02]  /*1cd0*/  IADD3 R41, R41, R43, RZ ;  /* 0x0000002b29297210 */ /* 0x000fe40007ffe0ff */
[----:B------:R-:W3:Y:S02]  /*1ce0*/  LDG.E.128 R20, [R20.64] ;  /* 0x0000000414147981 */ /* 0x000ee4000c1e1d00 */
[----:B------:R-:W-:-:S05]  /*1cf0*/  LEA.HI.X R43, R40, c[0x0][0x22c], R41, 0x2, P1 ;  /* 0x00008b00282b7a11 */ /* 0x000fca00008f1429 */
[----:B------:R0:W4:Y:S01]  /*1d00*/  LDG.E R65, [R42.64] ;  /* 0x000000042a417981 */ /* 0x000122000c1e1900 */
[C---:B------:R-:W-:Y:S01]  /*1d10*/  ISETP.GE.AND P1, PT, R18.reuse, 0x1, PT ;  /* 0x000000011200780c */ /* 0x040fe20003f26270 */
[----:B------:R-:W-:Y:S01]  /*1d20*/  BSSY B0, `(.L_x_4943) ;  /* 0x000006a000007945 */ /* 0x000fe20003800000 */
[C---:B------:R-:W-:Y:S02]  /*1d30*/  ISETP.NE.AND P2, PT, R18.reuse, 0x1f, PT ;  /* 0x0000001f1200780c */ /* 0x040fe40003f45270 */
        /* <DEDUP_REMOVED lines=11> */
[----:B------:R-:W-:-:S07]  /*1df0*/  FMUL.FTZ R61, R44, R52 ;  /* 0x000000342c3d7220 */ /* 0x000fce0000410000 */
[----:B------:R-:W2:Y:S01]  /*1e00*/  MUFU.EX2 R71, R71 ;  /* 0x0000004700477308 */ /* 0x000ea20000000800 */
[-C--:B-1----:R-:W-:Y:S01]  /*1e10*/  FFMA.FTZ R40, R2, R69.reuse, R5 ;  /* 0x0000004502287223 */ /* 0x082fe20000010005 */
[----:B---3--:R-:W-:Y:S02]  /*1e20*/  HADD2.F32 R74, -RZ, R20.H1_H1 ;  /* 0x30000014ff4a7230 */ /* 0x008fe40000004100 */
[--C-:B------:R-:W-:Y:S02]  /*1e30*/  HADD2.F32 R76, -RZ, R21.reuse.H0_H0 ;  /* 0x20000015ff4c7230 */ /* 0x100fe40000004100 */
[----:B------:R-:W-:Y:S02]  /*1e40*/  HADD2.F32 R68, -RZ, R22.H0_H0 ;  /* 0x20000016ff447230 */ /* 0x000fe40000004100 */
[----:B------:R-:W1:Y:S01]  /*1e50*/  MUFU.EX2 R67, R67 ;  /* 0x0000004300437308 */ /* 0x000e620000000800 */
[----:B0-----:R-:W-:Y:S01]  /*1e60*/  FMUL.FTZ R42, R64, R69 ;  /* 0x00000045402a7220 */ /* 0x001fe20000410000 */
[----:B------:R-:W-:-:S02]  /*1e70*/  HADD2.F32 R21, -RZ, R21.H1_H1 ;  /* 0x30000015ff157230 */ /* 0x000fc40000004100 */
[----:B------:R-:W-:Y:S01]  /*1e80*/  HADD2.F32 R72, -RZ, R22.H1_H1 ;  /* 0x30000016ff487230 */ /* 0x000fe20000004100 */
[-C--:B----4-:R-:W-:Y:S01]  /*1e90*/  FMUL.FTZ R22, R74, R65.reuse ;  /* 0x000000414a167220 */ /* 0x090fe20000410000 */
[----:B------:R-:W-:Y:S02]  /*1ea0*/  HADD2.F32 R70, -RZ, R23.H1_H1 ;  /* 0x30000017ff467230 */ /* 0x000fe40000004100 */
[----:B------:R-:W0:Y:S01]  /*1eb0*/  MUFU.EX2 R62, R62 ;  /* 0x0000003e003e7308 */ /* 0x000e220000000800 */
[C---:B--2---:R-:W-:Y:S02]  /*1ec0*/  FFMA.FTZ R40, R71.reuse, R40, R4 ;  /* 0x0000002847287223 */ /* 0x044fe40000010004 */
[----:B------:R-:W-:Y:S02]  /*1ed0*/  FMUL.FTZ R42, R71, R42 ;  /* 0x0000002a472a7220 */ /* 0x000fe40000410000 */
[----:B------:R-:W-:-:S03]  /*1ee0*/  FMUL.FTZ R70, R70, R65 ;  /* 0x0000004146467220 */ /* 0x000fc60000410000 */
[----:B------:R-:W2:Y:S01]  /*1ef0*/  MUFU.EX2 R63, R63 ;  /* 0x0000003f003f7308 */ /* 0x000ea20000000800 */
[C---:B-1----:R-:W-:Y:S02]  /*1f00*/  FFMA.FTZ R40, R67.reuse, R40, R6 ;  /* 0x0000002843287223 */ /* 0x042fe40000010006 */
[----:B------:R-:W-:-:S05]  /*1f10*/  FMUL.FTZ R41, R67, R42 ;  /* 0x0000002a43297220 */ /* 0x000fca0000410000 */
[----:B------:R-:W1:Y:S01]  /*1f20*/  MUFU.EX2 R60, R60 ;  /* 0x0000003c003c7308 */ /* 0x000e620000000800 */
[C---:B0-----:R-:W-:Y:S02]  /*1f30*/  FFMA.FTZ R42, R62.reuse, R40, R7 ;  /* 0x000000283e2a7223 */ /* 0x041fe40000010007 */
[----:B------:R-:W-:-:S05]  /*1f40*/  FMUL.FTZ R40, R62, R41 ;  /* 0x000000293e287220 */ /* 0x000fca0000410000 */
[----:B------:R-:W0:Y:S01]  /*1f50*/  MUFU.EX2 R61, R61 ;  /* 0x0000003d003d7308 */ /* 0x000e220000000800 */
[C---:B--2---:R-:W-:Y:S02]  /*1f60*/  FFMA.FTZ R42, R63.reuse, R42, R8 ;  /* 0x0000002a3f2a7223 */ /* 0x044fe40000010008 */
[----:B------:R-:W-:Y:S02]  /*1f70*/  FMUL.FTZ R41, R63, R40 ;  /* 0x000000283f297220 */ /* 0x000fe40000410000 */
[C---:B-1----:R-:W-:Y:S02]  /*1f80*/  FFMA.FTZ R42, R60.reuse, R42, R9 ;  /* 0x0000002a3c2a7223 */ /* 0x042fe40000010009 */
[----:B------:R-:W-:Y:S02]  /*1f90*/  FMUL.FTZ R40, R60, R41 ;  /* 0x000000293c287220 */ /* 0x000fe40000410000 */
[C---:B0-----:R-:W-:Y:S02]  /*1fa0*/  FFMA.FTZ R41, R61.reuse, R42, R10 ;  /* 0x0000002a3d297223 */ /* 0x041fe4000001000a */
        /* <DEDUP_REMOVED lines=14> */
[----:B------:R-:W-:Y:S01]  /*2090*/  MOV R42, 0x3f800000 ;  /* 0x3f800000002a7802 */ /* 0x000fe20000000f00 */
[----:B-1----:R-:W-:-:S03]  /*20a0*/  @P1 FMUL.FTZ R40, R40, R43 ;  /* 0x0000002b28281220 */ /* 0x002fc60000410000 */
[----:B------:R-:W0:Y:S01]  /*20b0*/  SHFL.UP PT, R44, R41, 0x8, RZ ;  /* 0x05000000292c7989 */ /* 0x000e2200000e00ff */
[----:B------:R-:W-:Y:S02]  /*20c0*/  ISETP.GE.AND P1, PT, R18, 0x8, PT ;  /* 0x000000081200780c */ /* 0x000fe40003f26270 */
[----:B------:R-:W-:Y:S01]  /*20d0*/  MOV R43, RZ ;  /* 0x000000ff002b7202 */ /* 0x000fe20000000f00 */
[----:B------:R-:W1:Y:S05]  /*20e0*/  SHFL.UP PT, R45, R40, 0x8, RZ ;  /* 0x05000000282d7989 */ /* 0x000e6a00000e00ff */
[----:B------:R-:W-:Y:S05]  /*20f0*/  @!P0 LDS.64 R42, [R11.X8+0x240] ;  /* 0x000240000b2a8984 */ /* 0x000fea0000008a00 */
        /* <DEDUP_REMOVED lines=9> */
[----:B------:R-:W-:Y:S04]  /*2190*/  @!P2 STS.64 [0x220], R40 ;  /* 0x00022028ff00a388 */ /* 0x000fe80000000a00 */
[----:B------:R-:W-:Y:S06]  /*21a0*/  BAR.SYNC.DEFER_BLOCKING 0x0 ;  /* 0x0000000000007b1d */ /* 0x000fec0000010000 */
[----:B------:R1:W2:Y:S02]  /*21b0*/  SHFL.UP PT, R66, R40, 0x1, RZ ;  /* 0x0420000028427989 */ /* 0x0002a400000e00ff */
[----:B-1----:R-:W-:Y:S01]  /*21c0*/  FMUL.FTZ R40, R21, R65 ;  /* 0x0000004115287220 */ /* 0x002fe20000410000 */
[----:B0-----:R-:W-:Y:S01]  /*21d0*/  @!P3 MOV R75, R43 ;  /* 0x0000002b004bb202 */ /* 0x001fe20000000f00 */
        /* <DEDUP_REMOVED lines=11> */
[----:B------:R-:W-:Y:S01]  /*2290*/  HADD2.F32 R20, -RZ, R23.H0_H0 ;  /* 0x20000017ff147230 */ /* 0x000fe20000004100 */
[-C--:B------:R-:W-:Y:S02]  /*22a0*/  FMUL.FTZ R23, R76, R65.reuse ;  /* 0x000000414c177220 */ /* 0x080fe40000410000 */
        /* <DEDUP_REMOVED lines=9> */
[----:B------:R-:W-:Y:S01]  /*2340*/  IMAD R21, R24, c[0x0][0x16c], R11 ;  /* 0x00005b0018157a24 */ /* 0x000fe200078e020b */
[----:B------:R0:W-:Y:S04]  /*2350*/  STS.64 [R11.X8+0x240], R44 ;  /* 0x0002402c0b007388 */ /* 0x0001e80000008a00 */
[----:B------:R-:W-:-:S02]  /*2360*/  SHF.R.S32.HI R43, RZ, 0x1f, R21 ;  /* 0x0000001fff2b7819 */ /* 0x000fc40000011415 */
[----:B------:R-:W-:-:S04]  /*2370*/  IADD3 R21, P1, R26, R21, RZ ;  /* 0x000000151a157210 */ /* 0x000fc80007f3e0ff */
[----:B------:R-:W-:Y:S02]  /*2380*/  LEA.HI.X.SX32 R42, R26, R43, 0x1, P1 ;  /* 0x0000002b1a2a7211 */ /* 0x000fe400008f0eff */
[----:B------:R-:W-:-:S04]  /*2390*/  LEA R20, P1, R21, c[0x0][0x260], 0x3 ;  /* 0x0000980015147a11 */ /* 0x000fc800078218ff */
[----:B------:R-:W-:-:S05]  /*23a0*/  LEA.HI.X R21, R21, c[0x0][0x264], R42, 0x3, P1 ;  /* 0x0000990015157a11 */ /* 0x000fca00008f1c2a */
[----:B------:R0:W-:Y:S04]  /*23b0*/  STG.E.64 [R20.64], R44 ;  /* 0x0000002c14007986 */ /* 0x0001e8000c101b04 */
.L_x_4944:
[----:B------:R-:W-:Y:S05]  /*23c0*/  BSYNC B0 ;  /* 0x0000000000007941 */ /* 0x000fea0003800000 */
.L_x_4943:
[----:B0-----:R-:W-:Y:S01]  /*23d0*/  IADD3 R11, R11, 0x1, RZ ;  /* 0x000000010b0b7810 */ /* 0x001fe20007ffe0ff */
        /* <DEDUP_REMOVED lines=13> */
.L_x_4942:
        /* <DEDUP_REMOVED lines=8> */
[----:B------:R-:W-:Y:S01]  /*2530*/  IADD3 R24, R24, 0x1, RZ ;  /* 0x0000000118187810 */ /* 0x000fe20007ffe0ff */
[----:B------:R-:W-:Y:S01]  /*2540*/  IMAD.WIDE.U32 R4, R17, c[0x0][0x200], R4 ;  /* 0x0000800011047a25 */ /* 0x000fe200078e0004 */
[----:B------:R-:W-:-:S02]  /*2550*/  IADD3 R31, P1, R31, 0x200, RZ ;  /* 0x000002001f1f7810 */ /* 0x000fc40007f3e0ff */
[----:B------:R-:W-:Y:S02]  /*2560*/  IADD3 R28, P2, R28, 0x200, RZ ;  /* 0x000002001c1c7810 */ /* 0x000fe40007f5e0ff */
[----:B------:R-:W-:Y:S02]  /*2570*/  IADD3 R5, R5, R7, RZ ;  /* 0x0000000705057210 */ /* 0x000fe40007ffe0ff */
[----:B------:R-:W-:Y:S02]  /*2580*/  F2FP.PACK_AB R7, R3, R0 ;  /* 0x000000000307723e */ /* 0x000fe400000000ff */
[----:B------:R-:W-:Y:S01]  /*2590*/  IADD3 R30, P3, R30, 0x200, RZ ;  /* 0x000002001e1e7810 */ /* 0x000fe20007f7e0ff */
[----:B------:R-:W-:Y:S01]  /*25a0*/  IMAD.WIDE.U32 R4, R12, c[0x0][0x208], R4 ;  /* 0x000082000c047a25 */ /* 0x000fe200078e0004 */
[----:B------:R-:W-:Y:S02]  /*25b0*/  IADD3.X R33, RZ, R33, RZ, P1, !PT ;  /* 0x00000021ff217210 */ /* 0x000fe40000ffe4ff */
[----:B------:R-:W-:-:S02]  /*25c0*/  IADD3.X R32, RZ, R32, RZ, P2, !PT ;  /* 0x00000020ff207210 */ /* 0x000fc400017fe4ff */
[----:B------:R-:W-:Y:S02]  /*25d0*/  IADD3 R5, R5, R9, RZ ;  /* 0x0000000905057210 */ /* 0x000fe40007ffe0ff */
[C---:B------:R-:W-:Y:S02]  /*25e0*/  LEA R2, P0, R4.reuse, c[0x0][0x258], 0x1 ;  /* 0x0000960004027a11 */ /* 0x040fe400078008ff */
[----:B------:R-:W-:Y:S02]  /*25f0*/  IADD3.X R34, RZ, R34, RZ, P3, !PT ;  /* 0x00000022ff227210 */ /* 0x000fe40001ffe4ff */
[----:B------:R-:W-:Y:S02]  /*2600*/  LEA.HI.X R4, R4, c[0x0][0x25c], R5, 0x1, P0 ;  /* 0x0000970004047a11 */ /* 0x000fe400000f0c05 */
[----:B------:R-:W-:Y:S02]  /*2610*/  IADD3 R2, P0, R2, R25, RZ ;  /* 0x0000001902027210 */ /* 0x000fe40007f1e0ff */
[----:B------:R-:W-:-:S02]  /*2620*/  F2FP.PACK_AB R5, R55, R56 ;  /* 0x000000383705723e */ /* 0x000fc400000000ff */
[----:B------:R-:W-:Y:S02]  /*2630*/  IADD3.X R3, R4, R19, RZ, P0, !PT ;  /* 0x0000001304037210 */ /* 0x000fe400007fe4ff */
[----:B------:R-:W-:Y:S02]  /*2640*/  F2FP.PACK_AB R4, R53, R54 ;  /* 0x000000363504723e */ /* 0x000fe400000000ff */
[----:B------:R-:W-:-:S03]  /*2650*/  ISETP.GE.AND P0, PT, R24, c[0x0][0x174], PT ;  /* 0x00005d0018007a0c */ /* 0x000fc60003f06270 */
[----:B------:R0:W-:Y:S10]  /*2660*/  STG.E.128 [R2.64], R4 ;  /* 0x0000000402007986 */ /* 0x0001f4000c101d04 */
[----:B------:R-:W-:Y:S01]  /*2670*/  @P0 CALL.REL.NOINC `(.L_x_4946) ;  /* 0x0000001000000944 */ /* 0x000fe20003c00000 */
[----:B------:R-:W-:Y:S05]  /*2680*/  BRA `(.L_x_4947) ;  /* 0xffffdf4000007947 */ /* 0x000fea000383ffff */
.L_x_4946:
[----:B------:R-:W-:Y:S05]  /*2690*/  EXIT ;  /* 0x000000000000794d */ /* 0x000fea0003800000 */
.L_x_4948:
        /* <DEDUP_REMOVED lines=14> */
.L_x_5458:


//--------------------- .text._Z25selective_scan_fwd_kernelI32Selective_Scan_fwd_kernel_traitsILi32ELi8ELi1ELb1ELb0ELb1ELb1EN3c104HalfEfEEv13SSMParamsBase --------------------------
	.section	.text._Z25selective_scan_fwd_kernelI32Selective_Scan_fwd_kernel_traitsILi32ELi8ELi1ELb1ELb0ELb1ELb1EN3c104HalfEfEEv13SSMParamsBase,"ax",@progbits
	.sectioninfo	@"SHI_REGISTERS=79"
	.align	128
        .global         _Z25selective_scan_fwd_kernelI32Selective_Scan_fwd_kernel_traitsILi32ELi8ELi1ELb1ELb0ELb1ELb1EN3c104HalfEfEEv13SSMParamsBase
        .type           _Z25selective_scan_fwd_kernelI32Selective_Scan_fwd_kernel_traitsILi32ELi8ELi1ELb1ELb0ELb1ELb1EN3c104HalfEfEEv13SSMParamsBase,@function
        .size           _Z25selective_scan_fwd_kernelI32Selective_Scan_fwd_kernel_traitsILi32ELi8ELi1ELb1ELb0ELb1ELb1EN3c104HalfEfEEv13SSMParamsBase,(.L_x_5459 - _Z25selective_scan_fwd_kernelI32Selective_Scan_fwd_kernel_traitsILi32ELi8ELi1ELb1ELb0ELb1ELb1EN3c104HalfEfEEv13SSMParamsBase)
        .other          _Z25selective_scan_fwd_kernelI32Selective_Scan_fwd_kernel_traitsILi32ELi8ELi1ELb1ELb0ELb1ELb1EN3c104HalfEfEEv13SSMParamsBase,@"STO_CUDA_ENTRY STV_DEFAULT"
_Z25selective_scan_fwd_kernelI32Selective_Scan_fwd_kernel_traitsILi32ELi8ELi1ELb1ELb0ELb1ELb1EN3c104HalfEfEEv13SSMParamsBase:
.text._Z25selective_scan_fwd_kernelI32Selective_Scan_fwd_kernel_traitsILi32ELi8ELi1ELb1ELb0ELb1ELb1EN3c104HalfEfEEv13SSMParamsBase:
        /* <DEDUP_REMOVED lines=23> */
[----:B------:R-:W-:Y:S01]  /*0170*/  IMAD R13, R34, c[0x0][0x1ec], R13 ;  /* 0x00007b00220d7a24 */ /* 0x000fe200078e020d */
[----:B-1----:R-:W-:Y:S01]  /*0180*/  IABS R2, R34 ;  /* 0x0000002200027213 */ /* 0x002fe20000000000 */
[----:B--2---:R-:W-:Y:S01]  /*0190*/  HFMA2.MMA R6, -RZ, RZ, 0, 0 ;  /* 0x00000000ff067435 */ /* 0x004fe200000001ff */
[----:B----4-:R-:W-:-:S04]  /*01a0*/  MOV R4, c[0x0][0x174] ;  /* 0x00005d0000047a02 */ /* 0x010fc80000000f00 */
[----:B------:R-:W-:Y:S02]  /*01b0*/  ISETP.GE.AND P3, PT, R4, 0x1, PT ;  /* 0x000000010400780c */ /* 0x000fe40003f66270 */
[----:B---3--:R-:W-:Y:S02]  /*01c0*/  IADD3 R8, RZ, -R7, RZ ;  /* 0x80000007ff087210 */ /* 0x008fe40007ffe0ff */
[----:B0-----:R-:W-:-:S03]  /*01d0*/  SHF.R.S32.HI R29, RZ, 0x1f, R30 ;  /* 0x0000001fff1d7819 */ /* 0x001fc6000001141e */
[----:B------:R-:W-:Y:S02]  /*01e0*/  IMAD R11, R8, R9, RZ ;  /* 0x00000009080b7224 */ /* 0x000fe400078e02ff */
[----:B------:R-:W-:Y:S02]  /*01f0*/  IMAD R5, R29, c[0x0][0x1d0], RZ ;  /* 0x000074001d057a24 */ /* 0x000fe400078e02ff */
[----:B------:R-:W-:-:S04]  /*0200*/  IMAD.HI.U32 R7, R7, R11, R6 ;  /* 0x0000000b07077227 */ /* 0x000fc800078e0006 */
[----:B------:R-:W-:Y:S02]  /*0210*/  IMAD R5, R30, c[0x0][0x1d4], R5 ;  /* 0x000075001e057a24 */ /* 0x000fe400078e0205 */
[----:B------:R-:W-:-:S04]  /*0220*/  IMAD.HI.U32 R8, R7, R2, RZ ;  /* 0x0000000207087227 */ /* 0x000fc800078e00ff */
[C---:B------:R-:W-:Y:S01]  /*0230*/  IMAD R7, R29.reuse, c[0x0][0x1e0], RZ ;  /* 0x000078001d077a24 */ /* 0x040fe200078e02ff */
[----:B------:R-:W-:Y:S01]  /*0240*/  IADD3 R0, -R8, RZ, RZ ;  /* 0x000000ff08007210 */ /* 0x000fe20007ffe1ff */
[----:B------:R-:W-:-:S04]  /*0250*/  IMAD R15, R29, c[0x0][0x1b0], RZ ;  /* 0x00006c001d0f7a24 */ /* 0x000fc800078e02ff */
[----:B------:R-:W-:Y:S02]  /*0260*/  IMAD R0, R9, R0, R2 ;  /* 0x0000000009007224 */ /* 0x000fe400078e0202 */
[----:B------:R-:W-:-:S03]  /*0270*/  IMAD.WIDE.U32 R2, R30, c[0x0][0x1d0], RZ ;  /* 0x000074001e027a25 */ /* 0x000fc600078e00ff */
[----:B------:R-:W-:Y:S01]  /*0280*/  ISETP.GT.U32.AND P1, PT, R9, R0, PT ;  /* 0x000000000900720c */ /* 0x000fe20003f24070 */
[C---:B------:R-:W-:Y:S01]  /*0290*/  IMAD R15, R30.reuse, c[0x0][0x1b4], R15 ;  /* 0x00006d001e0f7a24 */ /* 0x040fe200078e020f */
[----:B------:R-:W-:Y:S01]  /*02a0*/  IADD3 R3, R3, R5, RZ ;  /* 0x0000000503037210 */ /* 0x000fe20007ffe0ff */
[----:B------:R-:W-:-:S10]  /*02b0*/  IMAD.WIDE.U32 R4, R30, c[0x0][0x1e0], RZ ;  /* 0x000078001e047a25 */ /* 0x000fd400078e00ff */
[-C--:B------:R-:W-:Y:S02]  /*02c0*/  @!P1 IADD3 R0, R0, -R9.reuse, RZ ;  /* 0x8000000900009210 */ /* 0x080fe40007ffe0ff */
[----:B------:R-:W-:Y:S02]  /*02d0*/  @!P1 IADD3 R8, R8, 0x1, RZ ;  /* 0x0000000108089810 */ /* 0x000fe40007ffe0ff */
[----:B------:R-:W-:Y:S01]  /*02e0*/  ISETP.GE.U32.AND P0, PT, R0, R9, PT ;  /* 0x000000090000720c */ /* 0x000fe20003f06070 */
[----:B------:R-:W-:Y:S01]  /*02f0*/  IMAD R9, R30, c[0x0][0x1e4], R7 ;  /* 0x000079001e097a24 */ /* 0x000fe200078e0207 */
[----:B------:R-:W-:Y:S01]  /*0300*/  LOP3.LUT R0, R34, c[0x0][0x178], RZ, 0x3c, !PT ;  /* 0x00005e0022007a12 */ /* 0x000fe200078e3cff */
[----:B------:R-:W-:Y:S01]  /*0310*/  IMAD.WIDE.U32 R6, R30, c[0x0][0x1b0], RZ ;  /* 0x00006c001e067a25 */ /* 0x000fe200078e00ff */
[----:B------:R-:W-:Y:S02]  /*0320*/  ISETP.NE.AND P1, PT, RZ, c[0x0][0x178], PT ;  /* 0x00005e00ff007a0c */ /* 0x000fe40003f25270 */
[----:B------:R-:W-:-:S02]  /*0330*/  ISETP.GE.AND P2, PT, R0, RZ, PT ;  /* 0x000000ff0000720c */ /* 0x000fc40003f46270 */
[----:B------:R-:W-:Y:S01]  /*0340*/  IADD3 R5, R5, R9, RZ ;  /* 0x0000000905057210 */ /* 0x000fe20007ffe0ff */
[----:B------:R-:W-:-:S04]  /*0350*/  IMAD R9, R33, c[0x0][0x1d8], RZ ;  /* 0x0000760021097a24 */ /* 0x000fc800078e02ff */
[----:B------:R-:W-:Y:S01]  /*0360*/  @P0 IADD3 R8, R8, 0x1, RZ ;  /* 0x0000000108080810 */ /* 0x000fe20007ffe0ff */
[----:B------:R-:W-:Y:S01]  /*0370*/  IMAD R19, R34, c[0x0][0x1dc], R9 ;  /* 0x0000770022137a24 */ /* 0x000fe200078e0209 */
[----:B------:R-:W-:Y:S02]  /*0380*/  IADD3 R9, R7, R15, RZ ;  /* 0x0000000f07097210 */ /* 0x000fe40007ffe0ff */
[----:B------:R-:W-:-:S04]  /*0390*/  MOV R11, R8 ;  /* 0x00000008000b7202 */ /* 0x000fc80000000f00 */
[----:B------:R-:W-:Y:S02]  /*03a0*/  @!P2 IADD3 R11, -R11, RZ, RZ ;  /* 0x000000ff0b0ba210 */ /* 0x000fe40007ffe1ff */
[----:B------:R-:W-:-:S04]  /*03b0*/  @!P1 LOP3.LUT R11, RZ, c[0x0][0x178], RZ, 0x33, !PT ;  /* 0x00005e00ff0b9a12 */ /* 0x000fc800078e33ff */
[----:B------:R-:W-:Y:S01]  /*03c0*/  SHF.R.S32.HI R0, RZ, 0x1f, R11 ;  /* 0x0000001fff007819 */ /* 0x000fe2000001140b */
[----:B------:R-:W-:Y:S06]  /*03d0*/  @!P3 EXIT ;  /* 0x000000000000b94d */ /* 0x000fec0003800000 */
[----:B------:R-:W0:Y:S01]  /*03e0*/  S2R R24, SR_TID.X ;  /* 0x0000000000187919 */ /* 0x000e220000002100 */
[----:B------:R-:W-:Y:S01]  /*03f0*/  MOV R8, R6 ;  /* 0x0000000600087202 */ /* 0x000fe20000000f00 */
[----:B------:R-:W-:Y:S01]  /*0400*/  IMAD R0, R0, c[0x0][0x1c8], RZ ;  /* 0x0000720000007a24 */ /* 0x000fe200078e02ff */
[----:B------:R-:W-:Y:S01]  /*0410*/  MOV R27, RZ ;  /* 0x000000ff001b7202 */ /* 0x000fe20000000f00 */
[----:B------:R-:W1:Y:S01]  /*0420*/  S2R R28, SR_LANEID ;  /* 0x00000000001c7919 */ /* 0x000e620000000000 */
[----:B------:R-:W-:-:S04]  /*0430*/  IMAD.WIDE.U32 R4, R34, c[0x0][0x1e8], R4 ;  /* 0x00007a0022047a25 */ /* 0x000fc800078e0004 */
[----:B------:R-:W-:Y:S01]  /*0440*/  IMAD.WIDE.U32 R2, R34, c[0x0][0x1d8], R2 ;  /* 0x0000760022027a25 */ /* 0x000fe200078e0002 */
[----:B------:R-:W-:Y:S02]  /*0450*/  IADD3 R5, R5, R13, RZ ;  /* 0x0000000d05057210 */ /* 0x000fe40007ffe0ff */
[C---:B------:R-:W-:Y:S01]  /*0460*/  LEA R20, P1, R4.reuse, c[0x0][0x248], 0x1 ;  /* 0x0000920004147a11 */ /* 0x040fe200078208ff */
[----:B------:R-:W-:Y:S01]  /*0470*/  IMAD.WIDE.U32 R6, R11, c[0x0][0x1c8], R8 ;  /* 0x000072000b067a25 */ /* 0x000fe200078e0008 */
[----:B------:R-:W-:Y:S02]  /*0480*/  IADD3 R19, R3, R19, RZ ;  /* 0x0000001303137210 */ /* 0x000fe40007ffe0ff */
[----:B------:R-:W-:Y:S01]  /*0490*/  LEA.HI.X R18, R4, c[0x0][0x24c], R5, 0x1, P1 ;  /* 0x0000930004127a11 */ /* 0x000fe200008f0c05 */
[----:B------:R-:W-:Y:S01]  /*04a0*/  IMAD R11, R11, c[0x0][0x1cc], R0 ;  /* 0x000073000b0b7a24 */ /* 0x000fe200078e0200 */
[----:B------:R-:W-:Y:S01]  /*04b0*/  LEA R17, P2, R6, c[0x0][0x230], 0x1 ;  /* 0x00008c0006117a11 */ /* 0x000fe200078408ff */
[----:B------:R-:W-:Y:S01]  /*04c0*/  IMAD R5, R33, c[0x0][0x180], RZ ;  /* 0x0000600021057a24 */ /* 0x000fe200078e02ff */
[----:B------:R-:W-:Y:S01]  /*04d0*/  LEA R21, P0, R2, c[0x0][0x240], 0x1 ;  /* 0x0000900002157a11 */ /* 0x000fe200078008ff */
[----:B------:R-:W-:Y:S01]  /*04e0*/  IMAD R0, R30, c[0x0][0x164], R34 ;  /* 0x000059001e007a24 */ /* 0x000fe200078e0222 */
[----:B------:R-:W-:Y:S01]  /*04f0*/  IADD3 R3, R7, R11, RZ ;  /* 0x0000000b07037210 */ /* 0x000fe20007ffe0ff */
[----:B------:R-:W-:Y:S01]  /*0500*/  IMAD R7, R33, c[0x0][0x198], RZ ;  /* 0x0000660021077a24 */ /* 0x000fe200078e02ff */
[----:B------:R-:W-:Y:S01]  /*0510*/  LEA.HI.X R19, R2, c[0x0][0x244], R19, 0x1, P0 ;  /* 0x0000910002137a11 */ /* 0x000fe200000f0c13 */
[----:B------:R-:W-:Y:S01]  /*0520*/  IMAD.WIDE.U32 R12, R34, c[0x0][0x180], RZ ;  /* 0x00006000220c7a25 */ /* 0x000fe200078e00ff */
[----:B------:R-:W-:-:S02]  /*0530*/  LEA.HI.X R16, R6, c[0x0][0x234], R3, 0x1, P2 ;  /* 0x00008d0006107a11 */ /* 0x000fc400010f0c03 */
[----:B0-----:R-:W-:Y:S01]  /*0540*/  SHF.R.S32.HI R3, RZ, 0x1f, R24 ;  /* 0x0000001fff037819 */ /* 0x001fe20000011418 */
[----:B------:R-:W-:-:S03]  /*0550*/  IMAD.WIDE.U32 R14, R34, c[0x0][0x198], RZ ;  /* 0x00006600220e7a25 */ /* 0x000fc600078e00ff */
[----:B------:R-:W-:Y:S01]  /*0560*/  SHF.L.U64.HI R26, R24, 0x4, R3 ;  /* 0x00000004181a7819 */ /* 0x000fe20000010203 */
[----:B------:R-:W-:Y:S01]  /*0570*/  IMAD R5, R34, c[0x0][0x184], R5 ;  /* 0x0000610022057a24 */ /* 0x000fe200078e0205 */
[----:B------:R-:W-:Y:S01]  /*0580*/  SHF.L.U32 R24, R24, 0x4, RZ ;  /* 0x0000000418187819 */ /* 0x000fe200000006ff */
[----:B------:R-:W-:Y:S02]  /*0590*/  IMAD R7, R34, c[0x0][0x19c], R7 ;  /* 0x0000670022077a24 */ /* 0x000fe400078e0207 */
[----:B------:R-:W-:Y:S01]  /*05a0*/  IMAD R0, R0, c[0x0][0x174], RZ ;  /* 0x00005d0000007a24 */ /* 0x000fe200078e02ff */
[----:B------:R-:W-:Y:S02]  /*05b0*/  IADD3 R25, R13, R5, RZ ;  /* 0x000000050d197210 */ /* 0x000fe40007ffe0ff */
[----:B------:R-:W-:Y:S01]  /*05c0*/  IADD3 R23, R15, R7, RZ ;  /* 0x000000070f177210 */ /* 0x000fe20007ffe0ff */
[----:B-1----:R-:W-:Y:S02]  /*05d0*/  IMAD R22, R0, c[0x0][0x16c], RZ ;  /* 0x00005b0000167a24 */ /* 0x002fe400078e02ff */
.L_x_4970:
        /* <DEDUP_REMOVED lines=65> */
.L_x_4950:
[----:B------:R-:W-:Y:S05]  /*09f0*/  BSYNC B0 ;  /* 0x0000000000007941 */ /* 0x000fea0003800000 */
.L_x_4949:
        /* <DEDUP_REMOVED lines=36> */
.L_x_4952:
[----:B------:R-:W-:Y:S05]  /*0c40*/  BSYNC B0 ;  /* 0x0000000000007941 */ /* 0x000fea0003800000 */
.L_x_4951:
        /* <DEDUP_REMOVED lines=46> */
.L_x_4954:
[----:B------:R-:W-:Y:S05]  /*0f30*/  BSYNC B0 ;  /* 0x0000000000007941 */ /* 0x000fea0003800000 */
.L_x_4953:
        /* <DEDUP_REMOVED lines=33> */
.L_x_4956:
[----:B------:R-:W-:Y:S05]  /*1150*/  BSYNC B0 ;  /* 0x0000000000007941 */ /* 0x000fea0003800000 */
.L_x_4955:
        /* <DEDUP_REMOVED lines=33> */
.L_x_4958:
[----:B------:R-:W-:Y:S05]  /*1370*/  BSYNC B0 ;  /* 0x0000000000007941 */ /* 0x000fea0003800000 */
.L_x_4957:
        /* <DEDUP_REMOVED lines=33> */
.L_x_4960:
[----:B------:R-:W-:Y:S05]  /*1590*/  BSYNC B0 ;  /* 0x0000000000007941 */ /* 0x000fea0003800000 */
.L_x_4959:
        /* <DEDUP_REMOVED lines=33> */
.L_x_4962:
[----:B------:R-:W-:Y:S05]  /*17b0*/  BSYNC B0 ;  /* 0x0000000000007941 */ /* 0x000fea0003800000 */
.L_x_4961:
        /* <DEDUP_REMOVED lines=33> */
.L_x_4964:
[----:B------:R-:W-:Y:S05]  /*19d0*/  BSYNC B0 ;  /* 0x0000000000007941 */ /* 0x000fea0003800000 */
.L_x_4963:
        /* <DEDUP_REMOVED lines=24> */
.L_x_4968:
        /* <DEDUP_REMOVED lines=13> */
[----:B------:R-:W-:Y:S02]  /*1c30*/  LEA R9, P1, R36, R17, 0x1 ;  /* 0x0000001124097211 */ /* 0x000fe400078208ff */
[----:B0-----:R-:W-:Y:S02]  /*1c40*/  MOV R10, R14 ;  /* 0x0000000e000a7202 */ /* 0x001fe40000000f00 */
[----:B------:R-:W-:Y:S01]  /*1c50*/  IADD3 R37, R37, R39, RZ ;  /* 0x0000002725257210 */ /* 0x000fe20007ffe0ff */
[----:B------:R-:W-:Y:S01]  /*1c60*/  IMAD R39, R38, c[0x0][0x1a0], RZ ;  /* 0x0000680026277a24 */ /* 0x000fe200078e02ff */
[----:B------:R-:W-:Y:S02]  /*1c70*/  MOV R11, R23 ;  /* 0x00000017000b7202 */ /* 0x000fe40000000f00 */
[----:B------:R-:W-:Y:S01]  /*1c80*/  IADD3 R8, P2, R9, R24, RZ ;  /* 0x0000001809087210 */ /* 0x000fe20007f5e0ff */
[----:B------:R-:W-:Y:S01]  /*1c90*/  IMAD R39, R58, c[0x0][0x1a4], R39 ;  /* 0x000069003a277a24 */ /* 0x000fe200078e0227 */
        /* <DEDUP_REMOVED lines=25> */
[----:B---3--:R-:W-:Y:S02]  /*1e30*/  HADD2.F32 R76, -RZ, R8.H0_H0 ;  /* 0x20000008ff4c7230 */ /* 0x008fe40000004100 */
[----:B------:R-:W-:Y:S02]  /*1e40*/  HADD2.F32 R74, -RZ, R10.H1_H1 ;  /* 0x3000000aff4a7230 */ /* 0x000fe40000004100 */
[----:B------:R-:W-:Y:S02]  /*1e50*/  HADD2.F32 R72, -RZ, R11.H0_H0 ;  /* 0x2000000bff487230 */ /* 0x000fe40000004100 */
[----:B------:R-:W1:Y:S01]  /*1e60*/  MUFU.EX2 R65, R65 ;  /* 0x0000004100417308 */ /* 0x000e620000000800 */
[----:B0-----:R-:W-:Y:S02]  /*1e70*/  FMUL.FTZ R38, R69, R68 ;  /* 0x0000004445267220 */ /* 0x001fe40000410000 */
[----:B----4-:R-:W-:-:S05]  /*1e80*/  FMUL.FTZ R72, R72, R63 ;  /* 0x0000003f48487220 */ /* 0x010fca0000410000 */
[----:B------:R-:W0:Y:S01]  /*1e90*/  MUFU.EX2 R64, R64 ;  /* 0x0000004000407308 */ /* 0x000e220000000800 */
[C---:B--2---:R-:W-:Y:S02]  /*1ea0*/  FFMA.FTZ R36, R67.reuse, R36, R2 ;  /* 0x0000002443247223 */ /* 0x044fe40000010002 */
[----:B------:R-:W-:-:S05]  /*1eb0*/  FMUL.FTZ R38, R67, R38 ;  /* 0x0000002643267220 */ /* 0x000fca0000410000 */
        /* <DEDUP_REMOVED lines=56> */
[----:B------:R-:W-:-:S02]  /*2240*/  HADD2.F32 R71, -RZ, R8.H1_H1 ;  /* 0x30000008ff477230 */ /* 0x000fc40000004100 */
[----:B------:R-:W-:Y:S01]  /*2250*/  FFMA.FTZ R66, R69, R70, R0 ;  /* 0x0000004645427223 */ /* 0x000fe20000010000 */
[--C-:B------:R-:W-:Y:S02]  /*2260*/  HADD2.F32 R69, -RZ, R9.reuse.H0_H0 ;  /* 0x20000009ff457230 */ /* 0x100fe40000004100 */
[----:B------:R-:W-:Y:S01]  /*2270*/  HADD2.F32 R9, -RZ, R9.H1_H1 ;  /* 0x30000009ff097230 */ /* 0x000fe20000004100 */
[----:B------:R-:W-:Y:S01]  /*2280*/  FFMA.FTZ R37, R68, R66, R3 ;  /* 0x0000004244257223 */ /* 0x000fe20000010003 */
[----:B------:R-:W-:Y:S01]  /*2290*/  HADD2.F32 R70, -RZ, R10.H0_H0 ;  /* 0x2000000aff467230 */ /* 0x000fe20000004100 */
[----:B------:R-:W-:Y:S01]  /*22a0*/  FMUL.FTZ R10, R69, R63 ;  /* 0x0000003f450a7220 */ /* 0x000fe20000410000 */
[----:B------:R-:W-:Y:S01]  /*22b0*/  HADD2.F32 R8, -RZ, R11.H1_H1 ;  /* 0x3000000bff087230 */ /* 0x000fe20000004100 */
[----:B------:R-:W-:Y:S02]  /*22c0*/  FFMA.FTZ R68, R67, R37, R2 ;  /* 0x0000002543447223 */ /* 0x000fe40000010002 */
[----:B------:R-:W-:-:S02]  /*22d0*/  FMUL.FTZ R11, R71, R63 ;  /* 0x0000003f470b7220 */ /* 0x000fc40000410000 */
[----:B------:R-:W-:Y:S02]  /*22e0*/  FFMA.FTZ R65, R65, R68, R4 ;  /* 0x0000004441417223 */ /* 0x000fe40000010004 */
[-C--:B------:R-:W-:Y:S02]  /*22f0*/  FMUL.FTZ R67, R9, R63.reuse ;  /* 0x0000003f09437220 */ /* 0x080fe40000410000 */
[-C--:B------:R-:W-:Y:S02]  /*2300*/  FMUL.FTZ R70, R70, R63.reuse ;  /* 0x0000003f46467220 */ /* 0x080fe40000410000 */
        /* <DEDUP_REMOVED lines=12> */
.L_x_4967:
[----:B------:R-:W-:Y:S05]  /*23d0*/  BSYNC B0 ;  /* 0x0000000000007941 */ /* 0x000fea0003800000 */
.L_x_4966:
        /* <DEDUP_REMOVED lines=14> */
.L_x_4965:
        /* <DEDUP_REMOVED lines=9> */
[----:B------:R-:W-:-:S04]  /*2550*/  IADD3 R5, R5, R9, RZ ;  /* 0x0000000905057210 */ /* 0x000fc80007ffe0ff */
[----:B------:R-:W-:Y:S01]  /*2560*/  IADD3 R9, R7, R11, RZ ;  /* 0x0000000b07097210 */ /* 0x000fe20007ffe0ff */
[C---:B------:R-:W-:Y:S01]  /*2570*/  IMAD R7, R33.reuse, c[0x0][0x208], RZ ;  /* 0x0000820021077a24 */ /* 0x040fe200078e02ff */
[----:B------:R-:W-:Y:S01]  /*2580*/  MOV R8, R6 ;  /* 0x0000000600087202 */ /* 0x000fe20000000f00 */
[----:B------:R-:W-:Y:S02]  /*2590*/  IMAD R11, R33, c[0x0][0x1f8], RZ ;  /* 0x00007e00210b7a24 */ /* 0x000fe400078e02ff */
[C---:B------:R-:W-:Y:S02]  /*25a0*/  IMAD R37, R34.reuse, c[0x0][0x20c], R7 ;  /* 0x0000830022257a24 */ /* 0x040fe400078e0207 */
[----:B------:R-:W-:-:S04]  /*25b0*/  IMAD.WIDE.U32 R6, R34, c[0x0][0x208], R4 ;  /* 0x0000820022067a25 */ /* 0x000fc800078e0004 */
[C---:B------:R-:W-:Y:S01]  /*25c0*/  IMAD R11, R34.reuse, c[0x0][0x1fc], R11 ;  /* 0x00007f00220b7a24 */ /* 0x040fe200078e020b */
[----:B------:R-:W-:Y:S01]  /*25d0*/  IADD3 R37, R7, R37, RZ ;  /* 0x0000002507257210 */ /* 0x000fe20007ffe0ff */
[----:B------:R-:W-:Y:S01]  /*25e0*/  IMAD.WIDE.U32 R4, R34, c[0x0][0x1f8], R8 ;  /* 0x00007e0022047a25 */ /* 0x000fe200078e0008 */
[----:B------:R-:W-:Y:S02]  /*25f0*/  LEA R39, P0, R6, c[0x0][0x258], 0x1 ;  /* 0x0000960006277a11 */ /* 0x000fe400078008ff */
[----:B------:R-:W-:Y:S02]  /*2600*/  F2FP.PACK_AB R7, R48, R47 ;  /* 0x0000002f3007723e */ /* 0x000fe400000000ff */
[----:B------:R-:W-:Y:S02]  /*2610*/  IADD3 R9, R5, R11, RZ ;  /* 0x0000000b05097210 */ /* 0x000fe40007ffe0ff */
[----:B------:R-:W-:Y:S02]  /*2620*/  LEA R11, P1, R4, c[0x0][0x268], 0x1 ;  /* 0x00009a00040b7a11 */ /* 0x000fe400078208ff */
[----:B------:R-:W-:-:S02]  /*2630*/  LEA.HI.X R37, R6, c[0x0][0x25c], R37, 0x1, P0 ;  /* 0x0000970006257a11 */ /* 0x000fc400000f0c25 */
[----:B------:R-:W-:Y:S02]  /*2640*/  IADD3 R38, P0, R39, R24, RZ ;  /* 0x0000001827267210 */ /* 0x000fe40007f1e0ff */
[----:B------:R-:W-:Y:S02]  /*2650*/  LEA.HI.X R9, R4, c[0x0][0x26c], R9, 0x1, P1 ;  /* 0x00009b0004097a11 */ /* 0x000fe400008f0c09 */
[----:B------:R-:W-:Y:S02]  /*2660*/  F2FP.PACK_AB R6, R46, R45 ;  /* 0x0000002d2e06723e */ /* 0x000fe400000000ff */
[----:B------:R-:W-:Y:S02]  /*2670*/  F2FP.PACK_AB R5, R44, R43 ;  /* 0x0000002b2c05723e */ /* 0x000fe400000000ff */
[----:B------:R-:W-:Y:S02]  /*2680*/  IADD3.X R39, R37, R26, RZ, P0, !PT ;  /* 0x0000001a25277210 */ /* 0x000fe400007fe4ff */
[----:B------:R-:W-:-:S02]  /*2690*/  F2FP.PACK_AB R4, R42, R35 ;  /* 0x000000232a04723e */ /* 0x000fc400000000ff */
[----:B------:R-:W-:-:S03]  /*26a0*/  IADD3 R10, P1, R11, R24, RZ ;  /* 0x000000180b0a7210 */ /* 0x000fc60007f3e0ff */
[----:B------:R0:W-:Y:S01]  /*26b0*/  STG.E.128 [R38.64], R4 ;  /* 0x0000000426007986 */ /* 0x0001e2000c101d04 */
[----:B------:R-:W-:-:S03]  /*26c0*/  IADD3.X R11, R9, R26, RZ, P1, !PT ;  /* 0x0000001a090b7210 */ /* 0x000fc60000ffe4ff */
        /* <DEDUP_REMOVED lines=14> */
[----:B------:R-:W-:Y:S04]  /*27b0*/  BAR.SYNC.DEFER_BLOCKING 0x0 ;  /* 0x0000000000007b1d */ /* 0x000fe80000010000 */
[----:B------:R-:W-:Y:S01]  /*27c0*/  LEA R57, P0, R2, c[0x0][0x270], 0x1 ;  /* 0x00009c0002397a11 */ /* 0x000fe200078008ff */
[----:B0-----:R-:W-:-:S02]  /*27d0*/  HADD2.F32 R4, -RZ, R10.H0_H0 ;  /* 0x2000000aff047230 */ /* 0x001fc40000004100 */
[--C-:B------:R-:W-:Y:S02]  /*27e0*/  HADD2.F32 R0, -RZ, R8.reuse.H0_H0 ;  /* 0x20000008ff007230 */ /* 0x100fe40000004100 */
        /* <DEDUP_REMOVED lines=8> */
[----:B------:R-:W-:Y:S01]  /*2870*/  HADD2.F32 R11, -RZ, R11.H1_H1 ;  /* 0x3000000bff0b7230 */ /* 0x000fe20000004100 */
        /* <DEDUP_REMOVED lines=30> */
[----:B0-----:R-:W-:Y:S02]  /*2a60*/  IMAD R7, R33, c[0x0][0x218], RZ ;  /* 0x0000860021077a24 */ /* 0x001fe400078e02ff */
[----:B--2---:R-:W-:Y:S02]  /*2a70*/  FMUL.FTZ R8, R8, R53 ;  /* 0x0000003508087220 */ /* 0x004fe40000410000 */
[----:B------:R-:W-:-:S03]  /*2a80*/  IMAD R7, R34, c[0x0][0x21c], R7 ;  /* 0x0000870022077a24 */ /* 0x000fc600078e0207 */
[----:B------:R-:W0:Y:S01]  /*2a90*/  MUFU.RCP R37, R37 ;  /* 0x0000002500257308 */ /* 0x000e220000001000 */
[----:B---3--:R-:W-:Y:S01]  /*2aa0*/  FMUL.FTZ R9, R9, R50 ;  /* 0x0000003209097220 */ /* 0x008fe20000410000 */
[----:B------:R-:W-:-:S03]  /*2ab0*/  IADD3 R59, R3, R7, RZ ;  /* 0x00000007033b7210 */ /* 0x000fc60007ffe0ff */
[----:B------:R-:W-:Y:S01]  /*2ac0*/  FMUL.FTZ R44, R9, R44 ;  /* 0x0000002c092c7220 */ /* 0x000fe20000410000 */
[----:B------:R-:W-:Y:S02]  /*2ad0*/  LEA.HI.X R59, R2, c[0x0][0x274], R59, 0x1, P0 ;  /* 0x00009d00023b7a11 */ /* 0x000fe400000f0c3b */
        /* <DEDUP_REMOVED lines=8> */
[----:B-1----:R-:W-:Y:S01]  /*2b60*/  FMUL.FTZ R2, R5, R6 ;  /* 0x0000000605027220 */ /* 0x002fe20000410000 */
[----:B------:R-:W-:Y:S01]  /*2b70*/  F2FP.PACK_AB R6, R11, R4 ;  /* 0x000000040b06723e */ /* 0x000fe200000000ff */
[----:B------:R-:W-:Y:S01]  /*2b80*/  FMUL.FTZ R5, R8, R43 ;  /* 0x0000002b08057220 */ /* 0x000fe20000410000 */
[----:B------:R-:W-:Y:S01]  /*2b90*/  F2FP.PACK_AB R4, R9, R0 ;  /* 0x000000000904723e */ /* 0x000fe200000000ff */
[----:B------:R-:W-:Y:S01]  /*2ba0*/  FMUL.FTZ R47, R2, R47 ;  /* 0x0000002f022f7220 */ /* 0x000fe20000410000 */
[----:B------:R-:W-:Y:S02]  /*2bb0*/  IADD3 R2, P0, R57, R24, RZ ;  /* 0x0000001839027210 */ /* 0x000fe40007f1e0ff */
[----:B------:R-:W-:Y:S02]  /*2bc0*/  F2FP.PACK_AB R5, R44, R5 ;  /* 0x000000052c05723e */ /* 0x000fe400000000ff */
[----:B------:R-:W-:-:S02]  /*2bd0*/  F2FP.PACK_AB R7, R48, R47 ;  /* 0x0000002f3007723e */ /* 0x000fc400000000ff */
[----:B------:R-:W-:Y:S02]  /*2be0*/  IADD3.X R3, R59, R26, RZ, P0, !PT ;  /* 0x0000001a3b037210 */ /* 0x000fe400007fe4ff */
[----:B------:R-:W-:-:S03]  /*2bf0*/  ISETP.GE.AND P0, PT, R27, c[0x0][0x174], PT ;  /* 0x00005d001b007a0c */ /* 0x000fc60003f06270 */
[----:B------:R0:W-:Y:S10]  /*2c00*/  STG.E.128 [R2.64], R4 ;  /* 0x0000000402007986 */ /* 0x0001f4000c101d04 */
[----:B------:R-:W-:Y:S01]  /*2c10*/  @P0 CALL.REL.NOINC `(.L_x_4969) ;  /* 0x0000001000000944 */ /* 0x000fe20003c00000 */
[----:B------:R-:W-:Y:S05]  /*2c20*/  BRA `(.L_x_4970) ;  /* 0xffffd9b000007947 */ /* 0x000fea000383ffff */
.L_x_4969:
[----:B------:R-:W-:Y:S05]  /*2c30*/  EXIT ;  /* 0x000000000000794d */ /* 0x000fea0003800000 */
.L_x_4971:
        /* <DEDUP_REMOVED lines=12> */
.L_x_5459:


//--------------------- .text._Z25selective_scan_fwd_kernelI32Selective_Scan_fwd_kernel_traitsILi32ELi8ELi1ELb1ELb1ELb0ELb0EN3c104HalfEfEEv13SSMParamsBase --------------------------
	.section	.text._Z25selective_scan_fwd_kernelI32Selective_Scan_fwd_kernel_traitsILi32ELi8ELi1ELb1ELb1ELb0ELb0EN3c104HalfEfEEv13SSMParamsBase,"ax",@progbits
	.sectioninfo	@"SHI_REGISTERS=78"
	.align	128
        .global         _Z25selective_scan_fwd_kernelI32Selective_Scan_fwd_kernel_traitsILi32ELi8ELi1ELb1ELb1ELb0ELb0EN3c104HalfEfEEv13SSMParamsBase
        .type           _Z25selective_scan_fwd_kernelI32Selective_Scan_fwd_kernel_traitsILi32ELi8ELi1ELb1ELb1ELb0ELb0EN3c104HalfEfEEv13SSMParamsBase,@function
        .size           _Z25selective_scan_fwd_kernelI32Selective_Scan_fwd_kernel_traitsILi32ELi8ELi1ELb1ELb1ELb0ELb0EN3c104HalfEfEEv13SSMParamsBase,(.L_x_5460 - _Z25selective_scan_fwd_kernelI32Selective_Scan_fwd_kernel_traitsILi32ELi8ELi1ELb1ELb1ELb0ELb0EN3c104HalfEfEEv13SSMParamsBase)
        .other          _Z25selective_scan_fwd_kernelI32Selective_Scan_fwd_kernel_traitsILi32ELi8ELi1ELb1ELb1ELb0ELb0EN3c104HalfEfEEv13SSMParamsBase,@"STO_CUDA_ENTRY STV_DEFAULT"
_Z25selective_scan_fwd_kernelI32Selective_Scan_fwd_kernel_traitsILi32ELi8ELi1ELb1ELb1ELb0ELb0EN3c104HalfEfEEv13SSMParamsBase:
.text._Z25selective_scan_fwd_kernelI32Selective_Scan_fwd_kernel_traitsILi32ELi8ELi1ELb1ELb1ELb0ELb0EN3c104HalfEfEEv13SSMParamsBase:
        /* <DEDUP_REMOVED lines=93> */
.L_x_4993:
        /* <DEDUP_REMOVED lines=8> */
[----:B------:R-:W-:Y:S01]  /*0650*/  BSSY B0, `(.L_x_4972) ;  /* 0x0000039000007945 */ /* 0x000fe20003800000 */
        /* <DEDUP_REMOVED lines=56> */
.L_x_4973:
[----:B------:R-:W-:Y:S05]  /*09e0*/  BSYNC B0 ;  /* 0x0000000000007941 */ /* 0x000fea0003800000 */
.L_x_4972:
        /* <DEDUP_REMOVED lines=42> */
.L_x_4975:
[----:B------:R-:W-:Y:S05]  /*0c90*/  BSYNC B0 ;  /* 0x0000000000007941 */ /* 0x000fea0003800000 */
.L_x_4974:
        /* <DEDUP_REMOVED lines=33> */
.L_x_4977:
[----:B------:R-:W-:Y:S05]  /*0eb0*/  BSYNC B0 ;  /* 0x0000000000007941 */ /* 0x000fea0003800000 */
.L_x_4976:
        /* <DEDUP_REMOVED lines=33> */
.L_x_4979:
[----:B------:R-:W-:Y:S05]  /*10d0*/  BSYNC B0 ;  /* 0x0000000000007941 */ /* 0x000fea0003800000 */
.L_x_4978:
        /* <DEDUP_REMOVED lines=33> */
.L_x_4981:
[----:B------:R-:W-:Y:S05]  /*12f0*/  BSYNC B0 ;  /* 0x0000000000007941 */ /* 0x000fea0003800000 */
.L_x_4980:
        /* <DEDUP_REMOVED lines=33> */
.L_x_4983:
[----:B------:R-:W-:Y:S05]  /*1510*/  BSYNC B0 ;  /* 0x0000000000007941 */ /* 0x000fea0003800000 */
.L_x_4982:
        /* <DEDUP_REMOVED lines=33> */
.L_x_4985:
[----:B------:R-:W-:Y:S05]  /*1730*/  BSYNC B0 ;  /* 0x0000000000007941 */ /* 0x000fea0003800000 */
.L_x_4984:
        /* <DEDUP_REMOVED lines=33> */
.L_x_4987:
[----:B------:R-:W-:Y:S05]  /*1950*/  BSYNC B0 ;  /* 0x0000000000007941 */ /* 0x000fea0003800000 */
.L_x_4986:
[----:B------:R-:W-:Y:S01]  /*1960*/  BAR.SYNC.DEFER_BLOCKING 0x0 ;  /* 0x0000000000007b1d */ /* 0x000fe20000010000 */
[----:B------:R-:W-:Y:S01]  /*1970*/  ISETP.GE.AND P0, PT, R8, 0x1, PT ;  /* 0x000000010800780c */ /* 0x000fe20003f06270 */
[--C-:B-----5:R-:W-:Y:S02]  /*1980*/  HADD2.F32 R8, -RZ, R4.reuse.H0_H0 ;  /* 0x20000004ff087230 */ /* 0x120fe40000004100 */
        /* <DEDUP_REMOVED lines=16> */
[----:B------:R-:W0:Y:S01]  /*1a90*/  S2R R57, SR_TID.X ;  /* 0x0000000000397919 */ /* 0x000e220000002100 */
[----:B------:R-:W-:Y:S02]  /*1aa0*/  FMUL.FTZ R6, R8, R49 ;  /* 0x0000003108067220 */ /* 0x000fe40000410000 */
[----:B------:R-:W-:Y:S01]  /*1ab0*/  FMUL.FTZ R8, R11, R46 ;  /* 0x0000002e0b087220 */ /* 0x000fe20000410000 */
[----:B------:R-:W-:Y:S01]  /*1ac0*/  HFMA2.MMA R11, -RZ, RZ, 0, 0 ;  /* 0x00000000ff0b7435 */ /* 0x000fe200000001ff */
[----:B------:R-:W-:Y:S02]  /*1ad0*/  FMUL.FTZ R5, R10, R47 ;  /* 0x0000002f0a057220 */ /* 0x000fe40000410000 */
[----:B------:R-:W-:-:S02]  /*1ae0*/  FMUL.FTZ R7, R9, R48 ;  /* 0x0000003009077220 */ /* 0x000fc40000410000 */
[----:B------:R-:W-:Y:S02]  /*1af0*/  FMUL.FTZ R2, R2, R35 ;  /* 0x0000002302027220 */ /* 0x000fe40000410000 */
[----:B------:R-:W-:Y:S02]  /*1b00*/  FMUL.FTZ R4, R4, R41 ;  /* 0x0000002904047220 */ /* 0x000fe40000410000 */
[----:B------:R-:W-:Y:S02]  /*1b10*/  FMUL.FTZ R9, R21, R40 ;  /* 0x0000002815097220 */ /* 0x000fe40000410000 */
[----:B------:R-:W-:Y:S01]  /*1b20*/  FMUL.FTZ R10, R23, R50 ;  /* 0x00000032170a7220 */ /* 0x000fe20000410000 */
[----:B0-----:R-:W-:-:S04]  /*1b30*/  LOP3.LUT P0, RZ, R57, 0x1f, RZ, 0xc0, !PT ;  /* 0x0000001f39ff7812 */ /* 0x001fc8000780c0ff */
[----:B------:R-:W-:Y:S02]  /*1b40*/  ISETP.EQ.OR P0, PT, R24, RZ, P0 ;  /* 0x000000ff1800720c */ /* 0x000fe40000702670 */
.L_x_4991:
[----:B------:R-:W-:Y:S02]  /*1b50*/  SHF.R.S32.HI R44, RZ, 0x1f, R11 ;  /* 0x0000001fff2c7819 */ /* 0x000fe4000001140b */
[----:B------:R-:W-:Y:S02]  /*1b60*/  MOV R20, R38 ;  /* 0x0000002600147202 */ /* 0x000fe40000000f00 */
[----:B------:R-:W-:Y:S01]  /*1b70*/  MOV R21, R27 ;  /* 0x0000001b00157202 */ /* 0x000fe20000000f00 */
[----:B------:R-:W-:-:S04]  /*1b80*/  IMAD R22, R44, c[0x0][0x188], RZ ;  /* 0x000062002c167a24 */ /* 0x000fc800078e02ff */
[----:B------:R-:W-:-:S04]  /*1b90*/  IMAD.WIDE.U32 R20, R11, c[0x0][0x188], R20 ;  /* 0x000062000b147a25 */ /* 0x000fc800078e0014 */
[----:B------:R-:W-:Y:S01]  /*1ba0*/  IMAD R23, R11, c[0x0][0x18c], R22 ;  /* 0x000063000b177a24 */ /* 0x000fe200078e0216 */
[----:B------:R-:W-:Y:S01]  /*1bb0*/  LEA R42, P1, R20, c[0x0][0x220], 0x2 ;  /* 0x00008800142a7a11 */ /* 0x000fe200078210ff */
[----:B------:R-:W-:-:S03]  /*1bc0*/  IMAD R22, R44, c[0x0][0x1a0], RZ ;  /* 0x000068002c167a24 */ /* 0x000fc600078e02ff */
[----:B------:R-:W-:Y:S01]  /*1bd0*/  IADD3 R21, R21, R23, RZ ;  /* 0x0000001715157210 */ /* 0x000fe20007ffe0ff */
[----:B------:R-:W-:-:S03]  /*1be0*/  IMAD R23, R11, c[0x0][0x1a4], R22 ;  /* 0x000069000b177a24 */ /* 0x000fc600078e0216 */
[----:B------:R-:W-:Y:S01]  /*1bf0*/  LEA.HI.X R43, R20, c[0x0][0x224], R21, 0x2, P1 ;  /* 0x00008900142b7a11 */ /* 0x000fe200008f1415 */
[----:B------:R-:W-:-:S04]  /*1c00*/  IMAD.WIDE.U32 R20, R11, c[0x0][0x1a0], RZ ;  /* 0x000068000b147a25 */ /* 0x000fc800078e00ff */
[----:B------:R0:W2:Y:S01]  /*1c10*/  LDG.E R58, [R42.64] ;  /* 0x000000042a3a7981 */ /* 0x0000a2000c1e1900 */
[----:B------:R-:W-:Y:S02]  /*1c20*/  LEA R22, P1, R20, R31, 0x1 ;  /* 0x0000001f14167211 */ /* 0x000fe400078208ff */
[----:B------:R-:W-:Y:S02]  /*1c30*/  IADD3 R21, R21, R23, RZ ;  /* 0x0000001715157210 */ /* 0x000fe40007ffe0ff */
[----:B------:R-:W-:Y:S02]  /*1c40*/  IADD3 R22, P2, R22, R25, RZ ;  /* 0x0000001916167210 */ /* 0x000fe40007f5e0ff */
[----:B------:R-:W-:-:S04]  /*1c50*/  LEA.HI.X R20, R20, R33, R21, 0x1, P1 ;  /* 0x0000002114147211 */ /* 0x000fc800008f0c15 */
[----:B------:R-:W-:-:S06]  /*1c60*/  IADD3.X R23, R20, R19, RZ, P2, !PT ;  /* 0x0000001314177210 */ /* 0x000fcc00017fe4ff */
[----:B------:R-:W3:Y:S01]  /*1c70*/  LDG.E.128 R20, [R22.64] ;  /* 0x0000000416147981 */ /* 0x000ee2000c1e1d00 */
[----:B0-----:R-:W-:Y:S01]  /*1c80*/  MOV R42, R36 ;  /* 0x00000024002a7202 */ /* 0x001fe20000000f00 */
[----:B------:R-:W-:Y:S01]  /*1c90*/  IMAD R44, R44, c[0x0][0x1c0], RZ ;  /* 0x000070002c2c7a24 */ /* 0x000fe200078e02ff */
[----:B------:R-:W-:-:S03]  /*1ca0*/  MOV R43, R29 ;  /* 0x0000001d002b7202 */ /* 0x000fc60000000f00 */
[C---:B------:R-:W-:Y:S02]  /*1cb0*/  IMAD R45, R11.reuse, c[0x0][0x1c4], R44 ;  /* 0x000071000b2d7a24 */ /* 0x040fe400078e022c */
[----:B------:R-:W-:-:S05]  /*1cc0*/  IMAD.WIDE.U32 R42, R11, c[0x0][0x1c0], R42 ;  /* 0x000070000b2a7a25 */ /* 0x000fca00078e002a */
[----:B------:R-:W-:Y:S02]  /*1cd0*/  LEA R44, P1, R42, c[0x0][0x230], 0x2 ;  /* 0x00008c002a2c7a11 */ /* 0x000fe400078210ff */
[----:B------:R-:W-:-:S04]  /*1ce0*/  IADD3 R43, R43, R45, RZ ;  /* 0x0000002d2b2b7210 */ /* 0x000fc80007ffe0ff */
[----:B------:R-:W-:-:S05]  /*1cf0*/  LEA.HI.X R45, R42, c[0x0][0x234], R43, 0x2, P1 ;  /* 0x00008d002a2d7a11 */ /* 0x000fca00008f142b */
[----:B------:R0:W5:Y:S01]  /*1d00*/  LDG.E R44, [R44.64] ;  /* 0x000000042c2c7981 */ /* 0x000162000c1e1900 */
        /* <DEDUP_REMOVED lines=11> */
[----:B0-----:R-:W-:Y:S01]  /*1dc0*/  FMUL.FTZ R45, R42, R40 ;  /* 0x000000282a2d7220 */ /* 0x001fe20000410000 */
[----:B---3--:R-:W-:-:S02]  /*1dd0*/  HADD2.F32 R43, -RZ, R20.H0_H0 ;  /* 0x20000014ff2b7230 */ /* 0x008fc40000004100 */
[----:B------:R-:W0:Y:S01]  /*1de0*/  MUFU.EX2 R65, R65 ;  /* 0x0000004100417308 */ /* 0x000e220000000800 */
[----:B------:R-:W-:Y:S01]  /*1df0*/  HADD2.F32 R20, -RZ, R20.H1_H1 ;  /* 0x30000014ff147230 */ /* 0x000fe20000004100 */
[----:B------:R-:W-:Y:S01]  /*1e00*/  FMUL.FTZ R58, R42, R35 ;  /* 0x000000232a3a7220 */ /* 0x000fe20000410000 */
[--C-:B------:R-:W-:Y:S01]  /*1e10*/  HADD2.F32 R70, -RZ, R21.reuse.H0_H0 ;  /* 0x20000015ff467230 */ /* 0x100fe20000004100 */
[----:B------:R-:W-:Y:S01]  /*1e20*/  FMUL.FTZ R68, R6, R43 ;  /* 0x0000002b06447220 */ /* 0x000fe20000410000 */
[----:B------:R-:W-:Y:S01]  /*1e30*/  HADD2.F32 R21, -RZ, R21.H1_H1 ;  /* 0x30000015ff157230 */ /* 0x000fe20000004100 */
[----:B------:R-:W-:Y:S01]  /*1e40*/  FMUL.FTZ R71, R7, R20 ;  /* 0x0000001407477220 */ /* 0x000fe20000410000 */
[--C-:B------:R-:W-:Y:S01]  /*1e50*/  HADD2.F32 R67, -RZ, R22.reuse.H0_H0 ;  /* 0x20000016ff437230 */ /* 0x100fe20000004100 */
[----:B------:R-:W2:Y:S01]  /*1e60*/  MUFU.EX2 R61, R61 ;  /* 0x0000003d003d7308 */ /* 0x000ea20000000800 */
[----:B------:R-:W-:Y:S01]  /*1e70*/  HADD2.F32 R64, -RZ, R22.H1_H1 ;  /* 0x30000016ff407230 */ /* 0x000fe20000004100 */
[----:B------:R-:W-:Y:S01]  /*1e80*/  FMUL.FTZ R70, R5, R70 ;  /* 0x0000004605467220 */ /* 0x000fe20000410000 */
[----:B------:R-:W-:Y:S01]  /*1e90*/  HADD2.F32 R69, -RZ, R23.H0_H0 ;  /* 0x20000017ff457230 */ /* 0x000fe20000004100 */
[----:B-1----:R-:W-:-:S02]  /*1ea0*/  FFMA.FTZ R20, R68, R62, R71 ;  /* 0x0000003e44147223 */ /* 0x002fc40000010047 */
[----:B------:R-:W-:Y:S02]  /*1eb0*/  FMUL.FTZ R60, R42, R50 ;  /* 0x000000322a3c7220 */ /* 0x000fe40000410000 */
[----:B------:R-:W1:Y:S01]  /*1ec0*/  MUFU.EX2 R63, R63 ;  /* 0x0000003f003f7308 */ /* 0x000e620000000800 */
[----:B0-----:R-:W-:Y:S02]  /*1ed0*/  FMUL.FTZ R22, R65, R62 ;  /* 0x0000003e41167220 */ /* 0x001fe40000410000 */
[----:B------:R-:W-:Y:S02]  /*1ee0*/  FMUL.FTZ R72, R8, R21 ;  /* 0x0000001508487220 */ /* 0x000fe40000410000 */
[----:B------:R-:W-:Y:S01]  /*1ef0*/  FMUL.FTZ R66, R4, R67 ;  /* 0x0000004304427220 */ /* 0x000fe20000410000 */
[----:B------:R-:W-:Y:S01]  /*1f00*/  HADD2.F32 R67, -RZ, R23.H1_H1 ;  /* 0x30000017ff437230 */ /* 0x000fe20000004100 */
[----:B------:R-:W-:Y:S01]  /*1f10*/  FMUL.FTZ R64, R9, R64 ;  /* 0x0000004009407220 */ /* 0x000fe20000410000 */
[----:B------:R-:W0:Y:S01]  /*1f20*/  MUFU.EX2 R59, R59 ;  /* 0x0000003b003b7308 */ /* 0x000e220000000800 */
[----:B--2---:R-:W-:-:S02]  /*1f30*/  FFMA.FTZ R20, R61, R20, R70 ;  /* 0x000000143d147223 */ /* 0x004fc40000010046 */
[----:B------:R-:W-:Y:S02]  /*1f40*/  FMUL.FTZ R22, R61, R22 ;  /* 0x000000163d167220 */ /* 0x000fe40000410000 */
[----:B------:R-:W-:Y:S02]  /*1f50*/  FMUL.FTZ R69, R2, R69 ;  /* 0x0000004502457220 */ /* 0x000fe40000410000 */
[----:B------:R-:W-:Y:S01]  /*1f60*/  FMUL.FTZ R67, R10, R67 ;  /* 0x000000430a437220 */ /* 0x000fe20000410000 */
        /* <DEDUP_REMOVED lines=44> */
[----:B------:R-:W1:Y:S01]  /*2230*/  SHFL.UP PT, R73, R20, 0x1, RZ ;  /* 0x0420000014497989 */ /* 0x000e6200000e00ff */
[----:B0-----:R-:W-:-:S03]  /*2240*/  @!P3 MOV R75, R23 ;  /* 0x00000017004bb202 */ /* 0x001fc60000000f00 */
[----:B------:R-:W-:Y:S04]  /*2250*/  @!P3 STS.64 [0x230], R22 ;  /* 0x00023016ff00b388 */ /* 0x000fe80000000a00 */
[----:B------:R-:W0:Y:S01]  /*2260*/  LDS.64 R42, [0x220] ;  /* 0x00022000ff2a7984 */ /* 0x000e220000000a00 */
[----:B-1----:R-:W-:-:S03]  /*2270*/  @!P3 MOV R73, R22 ;  /* 0x000000160049b202 */ /* 0x002fc60000000f00 */
[----:B------:R-:W-:Y:S06]  /*2280*/  BAR.SYNC.DEFER_BLOCKING 0x0 ;  /* 0x0000000000007b1d */ /* 0x000fec0000010000 */
[----:B------:R-:W1:Y:S01]  /*2290*/  LDS R74, [0x234] ;  /* 0x00023400ff4a7984 */ /* 0x000e620000000800 */
[C---:B0-----:R-:W-:Y:S02]  /*22a0*/  FFMA.FTZ R43, R42.reuse, R23, R43 ;  /* 0x000000172a2b7223 */ /* 0x041fe4000001002b */
[----:B------:R-:W-:Y:S02]  /*22b0*/  FMUL.FTZ R42, R42, R22 ;  /* 0x000000162a2a7220 */ /* 0x000fe40000410000 */
[----:B-1----:R-:W-:Y:S01]  /*22c0*/  @P1 FFMA.FTZ R75, R74, R73, R75 ;  /* 0x000000494a4b1223 */ /* 0x002fe2000001004b */
        /* <DEDUP_REMOVED lines=15> */
.L_x_4990:
[----:B------:R-:W-:Y:S05]  /*23c0*/  BSYNC B0 ;  /* 0x0000000000007941 */ /* 0x000fea0003800000 */
.L_x_4989:
[----:B0-----:R-:W-:Y:S01]  /*23d0*/  IADD3 R11, R11, 0x1, RZ ;  /* 0x000000010b0b7810 */ /* 0x001fe20007ffe0ff */
[----:B------:R-:W-:Y:S02]  /*23e0*/  FFMA.FTZ R45, R45, R59, R64 ;  /* 0x0000003b2d2d7223 */ /* 0x000fe40000010040 */
[----:B-----5:R-:W-:Y:S01]  /*23f0*/  FFMA.FTZ R52, R44, R65, R52 ;  /* 0x000000412c347223 */ /* 0x020fe20000010034 */
[----:B------:R-:W-:Y:S01]  /*2400*/  ISETP.GE.AND P1, PT, R11, c[0x0][0x16c], PT ;  /* 0x00005b000b007a0c */ /* 0x000fe20003f26270 */
[----:B------:R-:W-:Y:S02]  /*2410*/  FFMA.FTZ R69, R58, R45, R69 ;  /* 0x0000002d3a457223 */ /* 0x000fe40000010045 */
[----:B------:R-:W-:Y:S02]  /*2420*/  FFMA.FTZ R51, R44, R62, R51 ;  /* 0x0000003e2c337223 */ /* 0x000fe40000010033 */
        /* <DEDUP_REMOVED lines=8> */
.L_x_4988:
        /* <DEDUP_REMOVED lines=30> */
.L_x_4992:
[----:B------:R-:W-:Y:S05]  /*2690*/  EXIT ;  /* 0x000000000000794d */ /* 0x000fea0003800000 */
.L_x_4994:
        /* <DEDUP_REMOVED lines=14> */
.L_x_5460:


//--------------------- .text._Z25selective_scan_fwd_kernelI32Selective_Scan_fwd_kernel_traitsILi32ELi8ELi1ELb1ELb1ELb0ELb1EN3c104HalfEfEEv13SSMParamsBase --------------------------
	.section	.text._Z25selective_scan_fwd_kernelI32Selective_Scan_fwd_kernel_traitsILi32ELi8ELi1ELb1ELb1ELb0ELb1EN3c104HalfEfEEv13SSMParamsBase,"ax",@progbits
	.sectioninfo	@"SHI_REGISTERS=78"
	.align	128
        .global         _Z25selective_scan_fwd_kernelI32Selective_Scan_fwd_kernel_traitsILi32ELi8ELi1ELb1ELb1ELb0ELb1EN3c104HalfEfEEv13SSMParamsBase
        .type           _Z25selective_scan_fwd_kernelI32Selective_Scan_fwd_kernel_traitsILi32ELi8ELi1ELb1ELb1ELb0ELb1EN3c104HalfEfEEv13SSMParamsBase,@function
        .size           _Z25selective_scan_fwd_kernelI32Selective_Scan_fwd_kernel_traitsILi32ELi8ELi1ELb1ELb1ELb0ELb1EN3c104HalfEfEEv13SSMParamsBase,(.L_x_5461 - _Z25selective_scan_fwd_kernelI32Selective_Scan_fwd_kernel_traitsILi32ELi8ELi1ELb1ELb1ELb0ELb1EN3c104HalfEfEEv13SSMParamsBase)
        .other          _Z25selective_scan_fwd_kernelI32Selective_Scan_fwd_kernel_traitsILi32ELi8ELi1ELb1ELb1ELb0ELb1EN3c104HalfEfEEv13SSMParamsBase,@"STO_CUDA_ENTRY STV_DEFAULT"
_Z25selective_scan_fwd_kernelI32Selective_Scan_fwd_kernel_traitsILi32ELi8ELi1ELb1ELb1ELb0ELb1EN3c104HalfEfEEv13SSMParamsBase:
.text._Z25selective_scan_fwd_kernelI32Selective_Scan_fwd_kernel_traitsILi32ELi8ELi1ELb1ELb1ELb0ELb1EN3c104HalfEfEEv13SSMParamsBase:
        /* <DEDUP_REMOVED lines=94> */
.L_x_5016:
        /* <DEDUP_REMOVED lines=65> */
.L_x_4996:
[----:B------:R-:W-:Y:S05]  /*09f0*/  BSYNC B0 ;  /* 0x0000000000007941 */ /* 0x000fea0003800000 */
.L_x_4995:
        /* <DEDUP_REMOVED lines=42> */
.L_x_4998:
[----:B------:R-:W-:Y:S05]  /*0ca0*/  BSYNC B0 ;  /* 0x0000000000007941 */ /* 0x000fea0003800000 */
.L_x_4997:
        /* <DEDUP_REMOVED lines=33> */
.L_x_5000:
[----:B------:R-:W-:Y:S05]  /*0ec0*/  BSYNC B0 ;  /* 0x0000000000007941 */ /* 0x000fea0003800000 */
.L_x_4999:
        /* <DEDUP_REMOVED lines=33> */
.L_x_5002:
[----:B------:R-:W-:Y:S05]  /*10e0*/  BSYNC B0 ;  /* 0x0000000000007941 */ /* 0x000fea0003800000 */
.L_x_5001:
        /* <DEDUP_REMOVED lines=33> */
.L_x_5004:
[----:B------:R-:W-:Y:S05]  /*1300*/  BSYNC B0 ;  /* 0x0000000000007941 */ /* 0x000fea0003800000 */
.L_x_5003:
        /* <DEDUP_REMOVED lines=33> */
.L_x_5006:
[----:B------:R-:W-:Y:S05]  /*1520*/  BSYNC B0 ;  /* 0x0000000000007941 */ /* 0x000fea0003800000 */
.L_x_5005:
        /* <DEDUP_REMOVED lines=33> */
.L_x_5008:
[----:B------:R-:W-:Y:S05]  /*1740*/  BSYNC B0 ;  /* 0x0000000000007941 */ /* 0x000fea0003800000 */
.L_x_5007:
        /* <DEDUP_REMOVED lines=33> */
.L_x_5010:
[----:B------:R-:W-:Y:S05]  /*1960*/  BSYNC B0 ;  /* 0x0000000000007941 */ /* 0x000fea0003800000 */
.L_x_5009:
        /* <DEDUP_REMOVED lines=31> */
.L_x_5014:
[----:B------:R-:W-:Y:S02]  /*1b60*/  SHF.R.S32.HI R38, RZ, 0x1f, R56 ;  /* 0x0000001fff267819 */ /* 0x000fe40000011438 */
[----:B------:R-:W-:Y:S02]  /*1b70*/  MOV R8, R12 ;  /* 0x0000000c00087202 */ /* 0x000fe40000000f00 */
[----:B------:R-:W-:Y:S01]  /*1b80*/  MOV R9, R25 ;  /* 0x0000001900097202 */ /* 0x000fe20000000f00 */
[----:B------:R-:W-:-:S04]  /*1b90*/  IMAD R11, R38, c[0x0][0x188], RZ ;  /* 0x00006200260b7a24 */ /* 0x000fc800078e02ff */
[----:B------:R-:W-:-:S04]  /*1ba0*/  IMAD.WIDE.U32 R8, R56, c[0x0][0x188], R8 ;  /* 0x0000620038087a25 */ /* 0x000fc800078e0008 */
[----:B------:R-:W-:Y:S01]  /*1bb0*/  IMAD R11, R56, c[0x0][0x18c], R11 ;  /* 0x00006300380b7a24 */ /* 0x000fe200078e020b */
[----:B------:R-:W-:-:S04]  /*1bc0*/  LEA R36, P1, R8, c[0x0][0x220], 0x2 ;  /* 0x0000880008247a11 */ /* 0x000fc800078210ff */
[----:B------:R-:W-:Y:S01]  /*1bd0*/  IADD3 R9, R9, R11, RZ ;  /* 0x0000000b09097210 */ /* 0x000fe20007ffe0ff */
[----:B------:R-:W-:-:S03]  /*1be0*/  IMAD R11, R38, c[0x0][0x1a0], RZ ;  /* 0x00006800260b7a24 */ /* 0x000fc600078e02ff */
[----:B------:R-:W-:Y:S01]  /*1bf0*/  LEA.HI.X R37, R8, c[0x0][0x224], R9, 0x2, P1 ;  /* 0x0000890008257a11 */ /* 0x000fe200008f1409 */
[----:B------:R-:W-:-:S04]  /*1c00*/  IMAD.WIDE.U32 R8, R56, c[0x0][0x1a0], RZ ;  /* 0x0000680038087a25 */ /* 0x000fc800078e00ff */
[----:B------:R-:W-:Y:S01]  /*1c10*/  IMAD R39, R56, c[0x0][0x1a4], R11 ;  /* 0x0000690038277a24 */ /* 0x000fe200078e020b */
[----:B------:R0:W2:Y:S01]  /*1c20*/  LDG.E R58, [R36.64] ;  /* 0x00000004243a7981 */ /* 0x0000a2000c1e1900 */
[----:B------:R-:W-:-:S03]  /*1c30*/  LEA R11, P1, R8, R17, 0x1 ;  /* 0x00000011080b7211 */ /* 0x000fc600078208ff */
        /* <DEDUP_REMOVED lines=25> */
[----:B0-----:R-:W-:-:S02]  /*1dd0*/  FMUL.FTZ R39, R36, R48 ;  /* 0x0000003024277220 */ /* 0x001fc40000410000 */
[C---:B------:R-:W-:Y:S01]  /*1de0*/  FMUL.FTZ R58, R36.reuse, R47 ;  /* 0x0000002f243a7220 */ /* 0x040fe20000410000 */
[----:B------:R-:W0:Y:S01]  /*1df0*/  MUFU.EX2 R65, R65 ;  /* 0x0000004100417308 */ /* 0x000e220000000800 */
[--C-:B---3--:R-:W-:Y:S01]  /*1e00*/  HADD2.F32 R37, -RZ, R8.reuse.H0_H0 ;  /* 0x20000008ff257230 */ /* 0x108fe20000004100 */
[----:B------:R-:W-:Y:S01]  /*1e10*/  FMUL.FTZ R60, R36, R54 ;  /* 0x00000036243c7220 */ /* 0x000fe20000410000 */
[----:B------:R-:W-:Y:S02]  /*1e20*/  HADD2.F32 R8, -RZ, R8.H1_H1 ;  /* 0x30000008ff087230 */ /* 0x000fe40000004100 */
[--C-:B------:R-:W-:Y:S01]  /*1e30*/  HADD2.F32 R70, -RZ, R9.reuse.H0_H0 ;  /* 0x20000009ff467230 */ /* 0x100fe20000004100 */
[----:B------:R-:W-:Y:S01]  /*1e40*/  FMUL.FTZ R68, R4, R37 ;  /* 0x0000002504447220 */ /* 0x000fe20000410000 */
[----:B------:R-:W-:Y:S01]  /*1e50*/  HADD2.F32 R9, -RZ, R9.H1_H1 ;  /* 0x30000009ff097230 */ /* 0x000fe20000004100 */
[----:B------:R-:W2:Y:S01]  /*1e60*/  MUFU.EX2 R61, R61 ;  /* 0x0000003d003d7308 */ /* 0x000ea20000000800 */
[----:B------:R-:W-:Y:S01]  /*1e70*/  FMUL.FTZ R71, R5, R8 ;  /* 0x0000000805477220 */ /* 0x000fe20000410000 */
[--C-:B------:R-:W-:Y:S01]  /*1e80*/  HADD2.F32 R67, -RZ, R10.reuse.H0_H0 ;  /* 0x2000000aff437230 */ /* 0x100fe20000004100 */
[----:B------:R-:W-:Y:S01]  /*1e90*/  FMUL.FTZ R70, R3, R70 ;  /* 0x0000004603467220 */ /* 0x000fe20000410000 */
[----:B------:R-:W-:Y:S01]  /*1ea0*/  HADD2.F32 R64, -RZ, R10.H1_H1 ;  /* 0x3000000aff407230 */ /* 0x000fe20000004100 */
[-C--:B-1----:R-:W-:Y:S01]  /*1eb0*/  FFMA.FTZ R8, R68, R62.reuse, R71 ;  /* 0x0000003e44087223 */ /* 0x082fe20000010047 */
[----:B------:R-:W-:Y:S01]  /*1ec0*/  HADD2.F32 R69, -RZ, R11.H0_H0 ;  /* 0x2000000bff457230 */ /* 0x000fe20000004100 */
[----:B------:R-:W-:Y:S01]  /*1ed0*/  FMUL.FTZ R72, R6, R9 ;  /* 0x0000000906487220 */ /* 0x000fe20000410000 */
[----:B------:R-:W1:Y:S01]  /*1ee0*/  MUFU.EX2 R63, R63 ;  /* 0x0000003f003f7308 */ /* 0x000e620000000800 */
[----:B0-----:R-:W-:-:S02]  /*1ef0*/  FMUL.FTZ R10, R65, R62 ;  /* 0x0000003e410a7220 */ /* 0x001fc40000410000 */
[----:B------:R-:W-:Y:S02]  /*1f00*/  FMUL.FTZ R66, R2, R67 ;  /* 0x0000004302427220 */ /* 0x000fe40000410000 */
[----:B------:R-:W-:Y:S02]  /*1f10*/  FMUL.FTZ R64, R7, R64 ;  /* 0x0000004007407220 */ /* 0x000fe40000410000 */
[----:B------:R-:W-:Y:S01]  /*1f20*/  FMUL.FTZ R69, R0, R69 ;  /* 0x0000004500457220 */ /* 0x000fe20000410000 */
[----:B------:R-:W0:Y:S01]  /*1f30*/  MUFU.EX2 R59, R59 ;  /* 0x0000003b003b7308 */ /* 0x000e220000000800 */
[C---:B--2---:R-:W-:Y:S02]  /*1f40*/  FFMA.FTZ R8, R61.reuse, R8, R70 ;  /* 0x000000083d087223 */ /* 0x044fe40000010046 */
[----:B------:R-:W-:-:S05]  /*1f50*/  FMUL.FTZ R10, R61, R10 ;  /* 0x0000000a3d0a7220 */ /* 0x000fca0000410000 */
[----:B------:R-:W2:Y:S01]  /*1f60*/  MUFU.EX2 R39, R39 ;  /* 0x0000002700277308 */ /* 0x000ea20000000800 */
[C---:B-1----:R-:W-:Y:S02]  /*1f70*/  FFMA.FTZ R8, R63.reuse, R8, R72 ;  /* 0x000000083f087223 */ /* 0x042fe40000010048 */
[----:B------:R-:W-:-:S05]  /*1f80*/  FMUL.FTZ R10, R63, R10 ;  /* 0x0000000a3f0a7220 */ /* 0x000fca0000410000 */
[----:B------:R-:W1:Y:S01]  /*1f90*/  MUFU.EX2 R58, R58 ;  /* 0x0000003a003a7308 */ /* 0x000e620000000800 */
[C---:B0-----:R-:W-:Y:S01]  /*1fa0*/  FFMA.FTZ R9, R59.reuse, R8, R66 ;  /* 0x000000083b097223 */ /* 0x041fe20000010042 */
[----:B------:R-:W-:Y:S01]  /*1fb0*/  HADD2.F32 R8, -RZ, R11.H1_H1 ;  /* 0x3000000bff087230 */ /* 0x000fe20000004100 */
[----:B------:R-:W-:-:S04]  /*1fc0*/  FMUL.FTZ R10, R59, R10 ;  /* 0x0000000a3b0a7220 */ /* 0x000fc80000410000 */
[----:B------:R-:W-:Y:S01]  /*1fd0*/  FMUL.FTZ R67, R55, R8 ;  /* 0x0000000837437220 */ /* 0x000fe20000410000 */
[----:B------:R-:W0:Y:S01]  /*1fe0*/  MUFU.EX2 R60, R60 ;  /* 0x0000003c003c7308 */ /* 0x000e220000000800 */
[C---:B--2---:R-:W-:Y:S02]  /*1ff0*/  FFMA.FTZ R11, R39.reuse, R9, R64 ;  /* 0x00000009270b7223 */ /* 0x044fe40000010040 */
[----:B------:R-:W-:Y:S02]  /*2000*/  FMUL.FTZ R9, R39, R10 ;  /* 0x0000000a27097220 */ /* 0x000fe40000410000 */
[C---:B-1----:R-:W-:Y:S02]  /*2010*/  FFMA.FTZ R8, R58.reuse, R11, R69 ;  /* 0x0000000b3a087223 */ /* 0x042fe40000010045 */
[----:B------:R-:W-:Y:S02]  /*2020*/  FMUL.FTZ R11, R58, R9 ;  /* 0x000000093a0b7220 */ /* 0x000fe40000410000 */
[----:B0-----:R-:W-:-:S02]  /*2030*/  FFMA.FTZ R9, R60, R8, R67 ;  /* 0x000000083c097223 */ /* 0x001fc40000010043 */
        /* <DEDUP_REMOVED lines=57> */
.L_x_5013:
[----:B------:R-:W-:Y:S05]  /*23d0*/  BSYNC B0 ;  /* 0x0000000000007941 */ /* 0x000fea0003800000 */
.L_x_5012:
        /* <DEDUP_REMOVED lines=14> */
.L_x_5011:
        /* <DEDUP_REMOVED lines=49> */
[----:B--2---:R-:W-:-:S02]  /*27d0*/  HADD2.F32 R0, -RZ, R8.H0_H0 ;  /* 0x20000008ff007230 */ /* 0x004fc40000004100 */
[----:B------:R-:W-:Y:S02]  /*27e0*/  HADD2.F32 R36, -RZ, R8.H1_H1 ;  /* 0x30000008ff247230 */ /* 0x000fe40000004100 */
[----:B------:R-:W-:Y:S01]  /*27f0*/  HADD2.F32 R8, -RZ, R9.H0_H0 ;  /* 0x20000009ff087230 */ /* 0x000fe20000004100 */
[----:B------:R-:W-:Y:S01]  /*2800*/  FMUL.FTZ R37, R0, -1.4426950216293334961 ;  /* 0xbfb8aa3b00257820 */ /* 0x000fe20000410000 */
[--C-:B0-----:R-:W-:Y:S01]  /*2810*/  HADD2.F32 R4, -RZ, R10.reuse.H0_H0 ;  /* 0x2000000aff047230 */ /* 0x101fe20000004100 */
        /* <DEDUP_REMOVED lines=29> */
[----:B------:R2:W3:Y:S01]  /*29f0*/  MUFU.RCP R50, R7 ;  /* 0x0000000700327308 */ /* 0x0004e20000001000 */
[----:B0-----:R-:W-:-:S07]  /*2a00*/  FMUL.FTZ R8, R8, R51 ;  /* 0x0000003308087220 */ /* 0x001fce0000410000 */
[----:B------:R-:W0:Y:S01]  /*2a10*/  MUFU.RCP R53, R38 ;  /* 0x0000002600357308 */ /* 0x000e220000001000 */
[----:B--2---:R-:W-:Y:S02]  /*2a20*/  IMAD R7, R33, c[0x0][0x218], RZ ;  /* 0x0000860021077a24 */ /* 0x004fe400078e02ff */
[----:B-1----:R-:W-:Y:S02]  /*2a30*/  FMUL.FTZ R11, R11, R6 ;  /* 0x000000060b0b7220 */ /* 0x002fe40000410000 */
[----:B------:R-:W-:Y:S02]  /*2a40*/  IMAD R7, R34, c[0x0][0x21c], R7 ;  /* 0x0000870022077a24 */ /* 0x000fe400078e0207 */
[----:B------:R-:W-:Y:S01]  /*2a50*/  FMUL.FTZ R46, R11, R46 ;  /* 0x0000002e0b2e7220 */ /* 0x000fe20000410000 */
[----:B------:R-:W1:Y:S01]  /*2a60*/  MUFU.RCP R39, R39 ;  /* 0x0000002700277308 */ /* 0x000e620000001000 */
[----:B---3--:R-:W-:Y:S01]  /*2a70*/  FMUL.FTZ R9, R9, R50 ;  /* 0x0000003209097220 */ /* 0x008fe20000410000 */
[----:B------:R-:W-:-:S03]  /*2a80*/  IADD3 R57, R3, R7, RZ ;  /* 0x0000000703397210 */ /* 0x000fc60007ffe0ff */
[----:B------:R-:W-:Y:S01]  /*2a90*/  FMUL.FTZ R42, R9, R42 ;  /* 0x0000002a092a7220 */ /* 0x000fe20000410000 */
[----:B------:R-:W-:Y:S02]  /*2aa0*/  LEA.HI.X R57, R2, c[0x0][0x274], R57, 0x1, P0 ;  /* 0x00009d0002397a11 */ /* 0x000fe400000f0c39 */
        /* <DEDUP_REMOVED lines=8> */
[----:B------:R-:W-:-:S03]  /*2b30*/  F2FP.PACK_AB R6, R11, R4 ;  /* 0x000000040b06723e */ /* 0x000fc600000000ff */
[----:B------:R-:W-:Y:S02]  /*2b40*/  FMUL.FTZ R0, R0, R35 ;  /* 0x0000002300007220 */ /* 0x000fe40000410000 */
[----:B0-----:R-:W-:-:S04]  /*2b50*/  FMUL.FTZ R3, R36, R47 ;  /* 0x0000002f24037220 */ /* 0x001fc80000410000 */
[----:B------:R-:W-:Y:S02]  /*2b60*/  FMUL.FTZ R9, R3, R40 ;  /* 0x0000002803097220 */ /* 0x000fe40000410000 */
[----:B-1----:R-:W-:-:S03]  /*2b70*/  FMUL.FTZ R2, R5, R48 ;  /* 0x0000003005027220 */ /* 0x002fc60000410000 */
[----:B------:R-:W-:Y:S01]  /*2b80*/  F2FP.PACK_AB R4, R9, R0 ;  /* 0x000000000904723e */ /* 0x000fe200000000ff */
[----:B------:R-:W-:Y:S02]  /*2b90*/  FMUL.FTZ R5, R8, R41 ;  /* 0x0000002908057220 */ /* 0x000fe40000410000 */
[----:B------:R-:W-:Y:S01]  /*2ba0*/  FMUL.FTZ R45, R2, R45 ;  /* 0x0000002d022d7220 */ /* 0x000fe20000410000 */
[----:B------:R-:W-:Y:S02]  /*2bb0*/  IADD3 R2, P0, R55, R24, RZ ;  /* 0x0000001837027210 */ /* 0x000fe40007f1e0ff */
[----:B------:R-:W-:Y:S02]  /*2bc0*/  F2FP.PACK_AB R5, R42, R5 ;  /* 0x000000052a05723e */ /* 0x000fe400000000ff */
[----:B------:R-:W-:Y:S02]  /*2bd0*/  F2FP.PACK_AB R7, R46, R45 ;  /* 0x0000002d2e07723e */ /* 0x000fe400000000ff */
[----:B------:R-:W-:-:S02]  /*2be0*/  IADD3.X R3, R57, R26, RZ, P0, !PT ;  /* 0x0000001a39037210 */ /* 0x000fc400007fe4ff */
[----:B------:R-:W-:-:S03]  /*2bf0*/  ISETP.GE.AND P0, PT, R27, c[0x0][0x174], PT ;  /* 0x00005d001b007a0c */ /* 0x000fc60003f06270 */
[----:B------:R0:W-:Y:S10]  /*2c00*/  STG.E.128 [R2.64], R4 ;  /* 0x0000000402007986 */ /* 0x0001f4000c101d04 */
[----:B------:R-:W-:Y:S01]  /*2c10*/  @P0 CALL.REL.NOINC `(.L_x_5015) ;  /* 0x0000001000000944 */ /* 0x000fe20003c00000 */
[----:B------:R-:W-:Y:S05]  /*2c20*/  BRA `(.L_x_5016) ;  /* 0xffffd9b000007947 */ /* 0x000fea000383ffff */
.L_x_5015:
[----:B------:R-:W-:Y:S05]  /*2c30*/  EXIT ;  /* 0x000000000000794d */ /* 0x000fea0003800000 */
.L_x_5017:
        /* <DEDUP_REMOVED lines=12> */
.L_x_5461:


//--------------------- .text._Z25selective_scan_fwd_kernelI32Selective_Scan_fwd_kernel_traitsILi32ELi8ELi1ELb1ELb1ELb1ELb0EN3c104HalfEfEEv13SSMParamsBase --------------------------
	.section	.text._Z25selective_scan_fwd_kernelI32Selective_Scan_fwd_kernel_traitsILi32ELi8ELi1ELb1ELb1ELb1ELb0EN3c104HalfEfEEv13SSMParamsBase,"ax",@progbits
	.sectioninfo	@"SHI_REGISTERS=80"
	.align	128
        .global         _Z25selective_scan_fwd_kernelI32Selective_Scan_fwd_kernel_traitsILi32ELi8ELi1ELb1ELb1ELb1ELb0EN3c104HalfEfEEv13SSMParamsBase
        .type           _Z25selective_scan_fwd_kernelI32Selective_Scan_fwd_kernel_traitsILi32ELi8ELi1ELb1ELb1ELb1ELb0EN3c104HalfEfEEv13SSMParamsBase,@function
        .size           _Z25selective_scan_fwd_kernelI32Selective_Scan_fwd_kernel_traitsILi32ELi8ELi1ELb1ELb1ELb1ELb0EN3c104HalfEfEEv13SSMParamsBase,(.L_x_5462 - _Z25selective_scan_fwd_kernelI32Selective_Scan_fwd_kernel_traitsILi32ELi8ELi1ELb1ELb1ELb1ELb0EN3c104HalfEfEEv13SSMParamsBase)
        .other          _Z25selective_scan_fwd_kernelI32Selective_Scan_fwd_kernel_traitsILi32ELi8ELi1ELb1ELb1ELb1ELb0EN3c104HalfEfEEv13SSMParamsBase,@"STO_CUDA_ENTRY STV_DEFAULT"
_Z25selective_scan_fwd_kernelI32Selective_Scan_fwd_kernel_traitsILi32ELi8ELi1ELb1ELb1ELb1ELb0EN3c104HalfEfEEv13SSMParamsBase:
.text._Z25selective_scan_fwd_kernelI32Selective_Scan_fwd_kernel_traitsILi32ELi8ELi1ELb1ELb1ELb1ELb0EN3c104HalfEfEEv13SSMParamsBase:
        /* <DEDUP_REMOVED lines=20> */
[----:B------:R3:W5:Y:S01]  /*0140*/  @P1 LDG.E R4, [R8.64] ;  /* 0x0000000408041981 */ /* 0x000762000c1e1900 */
[----:B------:R-:W-:-:S03]  /*0150*/  ISETP.NE.AND P1, PT, RZ, c[0x0][0x178], PT ;  /* 0x00005e00ff007a0c */ /* 0x000fc60003f25270 */
[----:B------:R-:W4:Y:S01]  /*0160*/  S2R R5, SR_CTAID.X ;  /* 0x0000000000057919 */ /* 0x000f220000002500 */
[----:B0-----:R-:W-:Y:S01]  /*0170*/  IABS R6, R0 ;  /* 0x0000000000067213 */ /* 0x001fe20000000000 */
[----:B-1----:R-:W-:Y:S01]  /*0180*/  HFMA2.MMA R10, -RZ, RZ, 0, 0 ;  /* 0x00000000ff0a7435 */ /* 0x002fe200000001ff */
[----:B---3--:R-:W-:-:S04]  /*0190*/  MOV R9, c[0x0][0x174] ;  /* 0x00005d0000097a02 */ /* 0x008fc80000000f00 */
[----:B------:R-:W-:Y:S02]  /*01a0*/  ISETP.GE.AND P4, PT, R9, 0x1, PT ;  /* 0x000000010900780c */ /* 0x000fe40003f86270 */
[----:B--2---:R-:W-:-:S05]  /*01b0*/  IADD3 R12, RZ, -R11, RZ ;  /* 0x8000000bff0c7210 */ /* 0x004fca0007ffe0ff */
[----:B------:R-:W-:-:S04]  /*01c0*/  IMAD R15, R12, R13, RZ ;  /* 0x0000000d0c0f7224 */ /* 0x000fc800078e02ff */
[----:B------:R-:W-:-:S04]  /*01d0*/  IMAD.HI.U32 R11, R11, R15, R10 ;  /* 0x0000000f0b0b7227 */ /* 0x000fc800078e000a */
[----:B----4-:R-:W-:-:S04]  /*01e0*/  IMAD.WIDE.U32 R14, R5, c[0x0][0x1b0], RZ ;  /* 0x00006c00050e7a25 */ /* 0x010fc800078e00ff */
[----:B------:R-:W-:-:S04]  /*01f0*/  IMAD.HI.U32 R7, R11, R6, RZ ;  /* 0x000000060b077227 */ /* 0x000fc800078e00ff */
[----:B------:R-:W-:Y:S01]  /*0200*/  IMAD.WIDE.U32 R10, R5, c[0x0][0x1e0], RZ ;  /* 0x00007800050a7a25 */ /* 0x000fe200078e00ff */
[----:B------:R-:W-:-:S05]  /*0210*/  IADD3 R8, -R7, RZ, RZ ;  /* 0x000000ff07087210 */ /* 0x000fca0007ffe1ff */
[----:B------:R-:W-:Y:S01]  /*0220*/  IMAD R6, R13, R8, R6 ;  /* 0x000000080d067224 */ /* 0x000fe200078e0206 */
[----:B------:R-:W-:-:S04]  /*0230*/  LOP3.LUT R8, R0, c[0x0][0x178], RZ, 0x3c, !PT ;  /* 0x00005e0000087a12 */ /* 0x000fc800078e3cff */
[----:B------:R-:W-:Y:S02]  /*0240*/  ISETP.GT.U32.AND P2, PT, R13, R6, PT ;  /* 0x000000060d00720c */ /* 0x000fe40003f44070 */
[----:B------:R-:W-:Y:S01]  /*0250*/  ISETP.GE.AND P3, PT, R8, RZ, PT ;  /* 0x000000ff0800720c */ /* 0x000fe20003f66270 */
[----:B------:R-:W-:-:S10]  /*0260*/  IMAD.WIDE.U32 R8, R5, c[0x0][0x1d0], RZ ;  /* 0x0000740005087a25 */ /* 0x000fd400078e00ff */
[-C--:B------:R-:W-:Y:S02]  /*0270*/  @!P2 IADD3 R6, R6, -R13.reuse, RZ ;  /* 0x8000000d0606a210 */ /* 0x080fe40007ffe0ff */
[----:B------:R-:W-:Y:S02]  /*0280*/  @!P2 IADD3 R7, R7, 0x1, RZ ;  /* 0x000000010707a810 */ /* 0x000fe40007ffe0ff */
[----:B------:R-:W-:Y:S01]  /*0290*/  ISETP.GE.U32.AND P0, PT, R6, R13, PT ;  /* 0x0000000d0600720c */ /* 0x000fe20003f06070 */
[----:B------:R-:W-:Y:S01]  /*02a0*/  IMAD.WIDE.U32 R12, R5, c[0x0][0x190], RZ ;  /* 0x00006400050c7a25 */ /* 0x000fe200078e00ff */
[----:B------:R-:W-:-:S05]  /*02b0*/  SHF.R.S32.HI R6, RZ, 0x1f, R5 ;  /* 0x0000001fff067819 */ /* 0x000fca0000011405 */
[C---:B------:R-:W-:Y:S02]  /*02c0*/  IMAD R18, R6.reuse, c[0x0][0x190], RZ ;  /* 0x0000640006127a24 */ /* 0x040fe400078e02ff */
[C---:B------:R-:W-:Y:S02]  /*02d0*/  IMAD R16, R6.reuse, c[0x0][0x1d0], RZ ;  /* 0x0000740006107a24 */ /* 0x040fe400078e02ff */
[----:B------:R-:W-:Y:S02]  /*02e0*/  IMAD R19, R5, c[0x0][0x194], R18 ;  /* 0x0000650005137a24 */ /* 0x000fe400078e0212 */
[C---:B------:R-:W-:Y:S01]  /*02f0*/  IMAD R18, R6.reuse, c[0x0][0x1e0], RZ ;  /* 0x0000780006127a24 */ /* 0x040fe200078e02ff */
[----:B------:R-:W-:Y:S01]  /*0300*/  @P0 IADD3 R7, R7, 0x1, RZ ;  /* 0x0000000107070810 */ /* 0x000fe20007ffe0ff */
[----:B------:R-:W-:Y:S01]  /*0310*/  IMAD R17, R5, c[0x0][0x1d4], R16 ;  /* 0x0000750005117a24 */ /* 0x000fe200078e0210 */
[----:B------:R-:W-:Y:S01]  /*0320*/  IADD3 R13, R13, R19, RZ ;  /* 0x000000130d0d7210 */ /* 0x000fe20007ffe0ff */
[----:B------:R-:W-:Y:S01]  /*0330*/  IMAD R19, R5, c[0x0][0x1e4], R18 ;  /* 0x0000790005137a24 */ /* 0x000fe200078e0212 */
[----:B------:R-:W-:Y:S01]  /*0340*/  @!P3 IADD3 R7, -R7, RZ, RZ ;  /* 0x000000ff0707b210 */ /* 0x000fe20007ffe1ff */
[----:B------:R-:W-:Y:S01]  /*0350*/  IMAD R20, R6, c[0x0][0x1b0], RZ ;  /* 0x00006c0006147a24 */ /* 0x000fe200078e02ff */
[----:B------:R-:W-:Y:S01]  /*0360*/  IADD3 R9, R9, R17, RZ ;  /* 0x0000001109097210 */ /* 0x000fe20007ffe0ff */
[----:B------:R-:W-:Y:S01]  /*0370*/  IMAD R17, R3, c[0x0][0x1d8], RZ ;  /* 0x0000760003117a24 */ /* 0x000fe200078e02ff */
[----:B------:R-:W-:Y:S01]  /*0380*/  IADD3 R11, R11, R19, RZ ;  /* 0x000000130b0b7210 */ /* 0x000fe20007ffe0ff */
[----:B------:R-:W-:Y:S01]  /*0390*/  IMAD R21, R5, c[0x0][0x1b4], R20 ;  /* 0x00006d0005157a24 */ /* 0x000fe200078e0214 */
[----:B------:R-:W-:Y:S01]  /*03a0*/  @!P1 LOP3.LUT R7, RZ, c[0x0][0x178], RZ, 0x33, !PT ;  /* 0x00005e00ff079a12 */ /* 0x000fe200078e33ff */
[----:B------:R-:W-:-:S02]  /*03b0*/  IMAD R19, R3, c[0x0][0x1e8], RZ ;  /* 0x00007a0003137a24 */ /* 0x000fc400078e02ff */
[C---:B------:R-:W-:Y:S01]  /*03c0*/  IMAD R23, R0.reuse, c[0x0][0x1dc], R17 ;  /* 0x0000770000177a24 */ /* 0x040fe200078e0211 */
[----:B------:R-:W-:Y:S01]  /*03d0*/  IADD3 R15, R15, R21, RZ ;  /* 0x000000150f0f7210 */ /* 0x000fe20007ffe0ff */
[----:B------:R-:W-:Y:S01]  /*03e0*/  IMAD R19, R0, c[0x0][0x1ec], R19 ;  /* 0x00007b0000137a24 */ /* 0x000fe200078e0213 */
[----:B------:R-:W-:Y:S01]  /*03f0*/  SHF.R.S32.HI R17, RZ, 0x1f, R7 ;  /* 0x0000001fff117819 */ /* 0x000fe20000011407 */
[----:B------:R-:W-:Y:S06]  /*0400*/  @!P4 EXIT ;  /* 0x000000000000c94d */ /* 0x000fec0003800000 */
[C---:B------:R-:W-:Y:S01]  /*0410*/  IMAD R18, R17.reuse, c[0x0][0x1a8], RZ ;  /* 0x00006a0011127a24 */ /* 0x040fe200078e02ff */
[----:B------:R-:W0:Y:S01]  /*0420*/  S2R R16, SR_TID.X ;  /* 0x0000000000107919 */ /* 0x000e220000002100 */
[----:B------:R-:W-:Y:S02]  /*0430*/  IMAD R20, R17, c[0x0][0x1c8], RZ ;  /* 0x0000720011147a24 */ /* 0x000fe400078e02ff */
[----:B------:R-:W-:-:S04]  /*0440*/  IMAD.WIDE.U32 R12, R7, c[0x0][0x1a8], R12 ;  /* 0x00006a00070c7a25 */ /* 0x000fc800078e000c */
[----:B------:R-:W-:-:S04]  /*0450*/  IMAD.WIDE.U32 R14, R7, c[0x0][0x1c8], R14 ;  /* 0x00007200070e7a25 */ /* 0x000fc800078e000e */
[C---:B------:R-:W-:Y:S01]  /*0460*/  IMAD R25, R7.reuse, c[0x0][0x1ac], R18 ;  /* 0x00006b0007197a24 */ /* 0x040fe200078e0212 */
[----:B------:R-:W-:Y:S01]  /*0470*/  LEA R18, P3, R14, c[0x0][0x230], 0x1 ;  /* 0x00008c000e127a11 */ /* 0x000fe200078608ff */
[----:B------:R-:W-:Y:S02]  /*0480*/  IMAD R7, R7, c[0x0][0x1cc], R20 ;  /* 0x0000730007077a24 */ /* 0x000fe400078e0214 */
[----:B------:R-:W-:-:S03]  /*0490*/  IMAD.WIDE.U32 R8, R0, c[0x0][0x1d8], R8 ;  /* 0x0000760000087a25 */ /* 0x000fc600078e0008 */
[----:B------:R-:W-:Y:S01]  /*04a0*/  IADD3 R7, R15, R7, RZ ;  /* 0x000000070f077210 */ /* 0x000fe20007ffe0ff */
[----:B------:R-:W-:Y:S01]  /*04b0*/  IMAD.WIDE.U32 R10, R0, c[0x0][0x1e8], R10 ;  /* 0x00007a00000a7a25 */ /* 0x000fe200078e000a */
[----:B------:R-:W-:Y:S02]  /*04c0*/  IADD3 R23, R9, R23, RZ ;  /* 0x0000001709177210 */ /* 0x000fe40007ffe0ff */
[----:B------:R-:W-:Y:S01]  /*04d0*/  LEA.HI.X R28, R14, c[0x0][0x234], R7, 0x1, P3 ;  /* 0x00008d000e1c7a11 */ /* 0x000fe200018f0c07 */
[----:B------:R-:W-:Y:S01]  /*04e0*/  IMAD.WIDE.U32 R36, R0, c[0x0][0x180], RZ ;  /* 0x0000600000247a25 */ /* 0x000fe200078e00ff */
[----:B------:R-:W1:Y:S01]  /*04f0*/  S2R R7, SR_LANEID ;  /* 0x0000000000077919 */ /* 0x000e620000000000 */
[----:B------:R-:W-:Y:S02]  /*0500*/  LEA R22, P0, R8, c[0x0][0x240], 0x1 ;  /* 0x0000900008167a11 */ /* 0x000fe400078008ff */
[----:B------:R-:W-:Y:S02]  /*0510*/  IADD3 R21, R11, R19, RZ ;  /* 0x000000130b157210 */ /* 0x000fe40007ffe0ff */
[----:B------:R-:W-:-:S02]  /*0520*/  LEA R19, P2, R12, c[0x0][0x228], 0x1 ;  /* 0x00008a000c137a11 */ /* 0x000fc400078408ff */
[----:B------:R-:W-:Y:S01]  /*0530*/  IADD3 R9, R13, R25, RZ ;  /* 0x000000190d097210 */ /* 0x000fe20007ffe0ff */
[----:B------:R-:W-:Y:S01]  /*0540*/  IMAD R13, R3, c[0x0][0x180], RZ ;  /* 0x00006000030d7a24 */ /* 0x000fe200078e02ff */
[----:B------:R-:W-:Y:S01]  /*0550*/  LEA.HI.X R23, R8, c[0x0][0x244], R23, 0x1, P0 ;  /* 0x0000910008177a11 */ /* 0x000fe200000f0c17 */
[----:B------:R-:W-:Y:S01]  /*0560*/  IMAD R8, R5, c[0x0][0x164], R0 ;  /* 0x0000590005087a24 */ /* 0x000fe200078e0200 */
[----:B------:R-:W-:Y:S01]  /*0570*/  LEA R17, P1, R10, c[0x0][0x248], 0x1 ;  /* 0x000092000a117a11 */ /* 0x000fe200078208ff */
[----:B------:R-:W-:Y:S01]  /*0580*/  IMAD R13, R0, c[0x0][0x184], R13 ;  /* 0x00006100000d7a24 */ /* 0x000fe200078e020d */
[----:B------:R-:W-:Y:S01]  /*0590*/  LEA.HI.X R20, R12, c[0x0][0x22c], R9, 0x1, P2 ;  /* 0x00008b000c147a11 */ /* 0x000fe200010f0c09 */
[----:B------:R-:W-:Y:S01]  /*05a0*/  IMAD R11, R8, c[0x0][0x174], RZ ;  /* 0x00005d00080b7a24 */ /* 0x000fe200078e02ff */
[----:B0-----:R-:W-:Y:S02]  /*05b0*/  SHF.R.S32.HI R9, RZ, 0x1f, R16 ;  /* 0x0000001fff097819 */ /* 0x001fe40000011410 */
[----:B------:R-:W-:Y:S01]  /*05c0*/  LEA.HI.X R21, R10, c[0x0][0x24c], R21, 0x1, P1 ;  /* 0x000093000a157a11 */ /* 0x000fe200008f0c15 */
[----:B------:R-:W-:Y:S01]  /*05d0*/  IMAD R11, R11, c[0x0][0x16c], RZ ;  /* 0x00005b000b0b7a24 */ /* 0x000fe200078e02ff */
[----:B------:R-:W-:-:S02]  /*05e0*/  SHF.L.U64.HI R9, R16, 0x4, R9 ;  /* 0x0000000410097819 */ /* 0x000fc40000010209 */
[----:B------:R-:W-:Y:S02]  /*05f0*/  SHF.L.U32 R10, R16, 0x4, RZ ;  /* 0x00000004100a7819 */ /* 0x000fe400000006ff */
[----:B------:R-:W-:Y:S02]  /*0600*/  MOV R16, R19 ;  /* 0x0000001300107202 */ /* 0x000fe40000000f00 */
[----:B------:R-:W-:Y:S02]  /*0610*/  MOV R8, RZ ;  /* 0x000000ff00087202 */ /* 0x000fe40000000f00 */
[----:B------:R-:W-:Y:S02]  /*0620*/  IADD3 R13, R37, R13, RZ ;  /* 0x0000000d250d7210 */ /* 0x000fe40007ffe0ff */
[----:B------:R-:W-:Y:S02]  /*0630*/  MOV R15, R22 ;  /* 0x00000016000f7202 */ /* 0x000fe40000000f00 */
[----:B------:R-:W-:-:S02]  /*0640*/  MOV R12, R23 ;  /* 0x00000017000c7202 */ /* 0x000fc40000000f00 */
[----:B------:R-:W-:Y:S02]  /*0650*/  MOV R14, R21 ;  /* 0x00000015000e7202 */ /* 0x000fe40000000f00 */
[----:B-1----:R-:W-:Y:S02]  /*0660*/  MOV R19, R20 ;  /* 0x0000001400137202 */ /* 0x002fe40000000f00 */
.L_x_5039:
        /* <DEDUP_REMOVED lines=65> */
.L_x_5019:
[----:B------:R-:W-:Y:S05]  /*0a80*/  BSYNC B0 ;  /* 0x0000000000007941 */ /* 0x000fea0003800000 */
.L_x_5018:
        /* <DEDUP_REMOVED lines=42> */
.L_x_5021:
[----:B------:R-:W-:Y:S05]  /*0d30*/  BSYNC B0 ;  /* 0x0000000000007941 */ /* 0x000fea0003800000 */
.L_x_5020:
        /* <DEDUP_REMOVED lines=33> */
.L_x_5023:
[----:B------:R-:W-:Y:S05]  /*0f50*/  BSYNC B0 ;  /* 0x0000000000007941 */ /* 0x000fea0003800000 */
.L_x_5022:
        /* <DEDUP_REMOVED lines=33> */
.L_x_5025:
[----:B------:R-:W-:Y:S05]  /*1170*/  BSYNC B0 ;  /* 0x0000000000007941 */ /* 0x000fea0003800000 */
.L_x_5024:
        /* <DEDUP_REMOVED lines=33> */
.L_x_5027:
[----:B------:R-:W-:Y:S05]  /*1390*/  BSYNC B0 ;  /* 0x0000000000007941 */ /* 0x000fea0003800000 */
.L_x_5026:
        /* <DEDUP_REMOVED lines=33> */
.L_x_5029:
[----:B------:R-:W-:Y:S05]  /*15b0*/  BSYNC B0 ;  /* 0x0000000000007941 */ /* 0x000fea0003800000 */
.L_x_5028:
        /* <DEDUP_REMOVED lines=33> */
.L_x_5031:
[----:B------:R-:W-:Y:S05]  /*17d0*/  BSYNC B0 ;  /* 0x0000000000007941 */ /* 0x000fea0003800000 */
.L_x_5030:
        /* <DEDUP_REMOVED lines=33> */
.L_x_5033:
[----:B------:R-:W-:Y:S05]  /*19f0*/  BSYNC B0 ;  /* 0x0000000000007941 */ /* 0x000fea0003800000 */
.L_x_5032:
        /* <DEDUP_REMOVED lines=31> */
.L_x_5037:
        /* <DEDUP_REMOVED lines=13> */
[C---:B------:R-:W-:Y:S02]  /*1cc0*/  LEA R23, P1, R20.reuse, R16, 0x1 ;  /* 0x0000001014177211 */ /* 0x040fe400078208ff */
[----:B------:R-:W-:Y:S02]  /*1cd0*/  IADD3 R21, R21, R27, RZ ;  /* 0x0000001b15157210 */ /* 0x000fe40007ffe0ff */
[----:B------:R-:W-:Y:S02]  /*1ce0*/  IADD3 R22, P2, R23, R10, RZ ;  /* 0x0000000a17167210 */ /* 0x000fe40007f5e0ff */
[----:B------:R-:W-:-:S04]  /*1cf0*/  LEA.HI.X R20, R20, R19, R21, 0x1, P1 ;  /* 0x0000001314147211 */ /* 0x000fc800008f0c15 */
[----:B------:R-:W-:-:S06]  /*1d00*/  IADD3.X R23, R20, R9, RZ, P2, !PT ;  /* 0x0000000914177210 */ /* 0x000fcc00017fe4ff */
[----:B------:R-:W3:Y:S01]  /*1d10*/  LDG.E.128 R20, [R22.64] ;  /* 0x0000000416147981 */ /* 0x000ee2000c1e1d00 */
[----:B------:R-:W-:Y:S02]  /*1d20*/  IMAD R26, R26, c[0x0][0x1c0], RZ ;  /* 0x000070001a1a7a24 */ /* 0x000fe400078e02ff */
[----:B0-----:R-:W-:-:S04]  /*1d30*/  IMAD.WIDE.U32 R24, R59, c[0x0][0x1c0], RZ ;  /* 0x000070003b187a25 */ /* 0x001fc800078e00ff */
[----:B------:R-:W-:Y:S01]  /*1d40*/  IMAD R45, R59, c[0x0][0x1c4], R26 ;  /* 0x000071003b2d7a24 */ /* 0x000fe200078e021a */
[----:B------:R-:W-:-:S04]  /*1d50*/  LEA R27, P1, R24, R18, 0x1 ;  /* 0x00000012181b7211 */ /* 0x000fc800078208ff */
[----:B------:R-:W-:-:S04]  /*1d60*/  IADD3 R25, R25, R45, RZ ;  /* 0x0000002d19197210 */ /* 0x000fc80007ffe0ff */
[----:B------:R-:W-:Y:S02]  /*1d70*/  LEA.HI.X R26, R24, R28, R25, 0x1, P1 ;  /* 0x0000001c181a7211 */ /* 0x000fe400008f0c19 */
[----:B------:R-:W-:-:S04]  /*1d80*/  IADD3 R24, P1, R27, R10, RZ ;  /* 0x0000000a1b187210 */ /* 0x000fc80007f3e0ff */
[----:B------:R-:W-:-:S06]  /*1d90*/  IADD3.X R25, R26, R9, RZ, P1, !PT ;  /* 0x000000091a197210 */ /* 0x000fcc0000ffe4ff */
[----:B------:R-:W4:Y:S01]  /*1da0*/  LDG.E.128 R24, [R24.64] ;  /* 0x0000000418187981 */ /* 0x000f22000c1e1d00 */
        /* <DEDUP_REMOVED lines=8> */
[----:B------:R-:W0:Y:S01]  /*1e30*/  MUFU.EX2 R68, R68 ;  /* 0x0000004400447308 */ /* 0x000e220000000800 */
[C---:B------:R-:W-:Y:S02]  /*1e40*/  FMUL.FTZ R64, R44.reuse, R32 ;  /* 0x000000202c407220 */ /* 0x040fe40000410000 */
[C---:B------:R-:W-:Y:S02]  /*1e50*/  FMUL.FTZ R66, R44.reuse, R31 ;  /* 0x0000001f2c427220 */ /* 0x040fe40000410000 */
[----:B------:R-:W-:Y:S01]  /*1e60*/  FMUL.FTZ R58, R44, R30 ;  /* 0x0000001e2c3a7220 */ /* 0x000fe20000410000 */
[----:B---3--:R-:W-:-:S02]  /*1e70*/  HADD2.F32 R72, -RZ, R20.H0_H0 ;  /* 0x20000014ff487230 */ /* 0x008fc40000004100 */
[----:B------:R-:W1:Y:S01]  /*1e80*/  MUFU.EX2 R67, R67 ;  /* 0x0000004300437308 */ /* 0x000e620000000800 */
        /* <DEDUP_REMOVED lines=11> */
[----:B0-----:R-:W-:-:S02]  /*1f40*/  FFMA.FTZ R21, R72, R68, R75 ;  /* 0x0000004448157223 */ /* 0x001fc4000001004b */
[----:B------:R-:W-:Y:S02]  /*1f50*/  FMUL.FTZ R44, R44, R38 ;  /* 0x000000262c2c7220 */ /* 0x000fe40000410000 */
[----:B------:R-:W0:Y:S01]  /*1f60*/  MUFU.EX2 R64, R64 ;  /* 0x0000004000407308 */ /* 0x000e220000000800 */
[----:B-1----:R-:W-:Y:S02]  /*1f70*/  FMUL.FTZ R22, R67, R68 ;  /* 0x0000004443167220 */ /* 0x002fe40000410000 */
[----:B------:R-:W-:Y:S02]  /*1f80*/  FMUL.FTZ R73, R55, R60 ;  /* 0x0000003c37497220 */ /* 0x000fe40000410000 */
[----:B------:R-:W-:Y:S01]  /*1f90*/  FMUL.FTZ R69, R51, R20 ;  /* 0x0000001433457220 */ /* 0x000fe20000410000 */
[----:B------:R-:W-:Y:S01]  /*1fa0*/  HADD2.F32 R20, -RZ, R23.H1_H1 ;  /* 0x30000017ff147230 */ /* 0x000fe20000004100 */
[----:B------:R-:W-:Y:S01]  /*1fb0*/  FMUL.FTZ R61, R56, R61 ;  /* 0x0000003d383d7220 */ /* 0x000fe20000410000 */
[----:B------:R-:W1:Y:S01]  /*1fc0*/  MUFU.EX2 R66, R66 ;  /* 0x0000004200427308 */ /* 0x000e620000000800 */
[----:B--2---:R-:W-:-:S02]  /*1fd0*/  FFMA.FTZ R45, R71, R21, R70 ;  /* 0x00000015472d7223 */ /* 0x004fc40000010046 */
[----:B------:R-:W-:Y:S02]  /*1fe0*/  FMUL.FTZ R21, R71, R22 ;  /* 0x0000001647157220 */ /* 0x000fe40000410000 */
[----:B------:R-:W-:Y:S02]  /*1ff0*/  FMUL.FTZ R65, R50, R65 ;  /* 0x0000004132417220 */ /* 0x000fe40000410000 */
[----:B------:R-:W-:Y:S01]  /*2000*/  FMUL.FTZ R63, R57, R20 ;  /* 0x00000014393f7220 */ /* 0x000fe20000410000 */
        /* <DEDUP_REMOVED lines=8> */
[----:B------:R-:W-:Y:S02]  /*2090*/  FMUL.FTZ R21, R58, R21 ;  /* 0x000000153a157220 */ /* 0x000fe40000410000 */
[C---:B0-----:R-:W-:Y:S02]  /*20a0*/  FFMA.FTZ R45, R62.reuse, R45, R65 ;  /* 0x0000002d3e2d7223 */ /* 0x041fe40000010041 */
[----:B------:R-:W-:Y:S02]  /*20b0*/  FMUL.FTZ R23, R62, R21 ;  /* 0x000000153e177220 */ /* 0x000fe40000410000 */
[C---:B-1----:R-:W-:Y:S02]  /*20c0*/  FFMA.FTZ R21, R60.reuse, R45, R63 ;  /* 0x0000002d3c157223 */ /* 0x042fe4000001003f */
        /* <DEDUP_REMOVED lines=42> */
[----:B------:R-:W-:Y:S01]  /*2370*/  ISETP.NE.AND P1, PT, R49, RZ, PT ;  /* 0x000000ff3100720c */ /* 0x000fe20003f25270 */
[----:B----4-:R-:W-:-:S02]  /*2380*/  HADD2.F32 R74, -RZ, R26.H0_H0 ;  /* 0x2000001aff4a7230 */ /* 0x010fc40000004100 */
[----:B------:R-:W-:Y:S01]  /*2390*/  FFMA.FTZ R67, R67, R76, R72 ;  /* 0x0000004c43437223 */ /* 0x000fe20000010048 */
[----:B------:R-:W-:-:S03]  /*23a0*/  HADD2.F32 R72, -RZ, R24.H1_H1 ;  /* 0x30000018ff487230 */ /* 0x000fc60000004100 */
[----:B------:R-:W-:-:S04]  /*23b0*/  FFMA.FTZ R68, R68, R67, R75 ;  /* 0x0000004344447223 */ /* 0x000fc8000001004b */
[----:B------:R-:W-:Y:S01]  /*23c0*/  FFMA.FTZ R71, R71, R68, R70 ;  /* 0x0000004447477223 */ /* 0x000fe20000010046 */
[----:B------:R-:W-:Y:S02]  /*23d0*/  HADD2.F32 R70, -RZ, R24.H0_H0 ;  /* 0x20000018ff467230 */ /* 0x000fe40000004100 */
[----:B------:R-:W-:Y:S01]  /*23e0*/  HADD2.F32 R24, -RZ, R25.H0_H0 ;  /* 0x20000019ff187230 */ /* 0x000fe20000004100 */
[----:B------:R-:W-:Y:S01]  /*23f0*/  FFMA.FTZ R64, R64, R71, R73 ;  /* 0x0000004740407223 */ /* 0x000fe20000010049 */
[----:B------:R-:W-:Y:S02]  /*2400*/  HADD2.F32 R73, -RZ, R26.H1_H1 ;  /* 0x3000001aff497230 */ /* 0x000fe40000004100 */
[----:B------:R-:W-:Y:S01]  /*2410*/  HADD2.F32 R26, -RZ, R27.H0_H0 ;  /* 0x2000001bff1a7230 */ /* 0x000fe20000004100 */
[----:B------:R-:W-:Y:S01]  /*2420*/  FFMA.FTZ R66, R66, R64, R69 ;  /* 0x0000004042427223 */ /* 0x000fe20000010045 */
[----:B------:R-:W-:Y:S02]  /*2430*/  HADD2.F32 R25, -RZ, R25.H1_H1 ;  /* 0x30000019ff197230 */ /* 0x000fe40000004100 */
[----:B------:R-:W-:Y:S01]  /*2440*/  HADD2.F32 R27, -RZ, R27.H1_H1 ;  /* 0x3000001bff1b7230 */ /* 0x000fe20000004100 */
        /* <DEDUP_REMOVED lines=9> */
.L_x_5036:
[----:B------:R-:W-:Y:S05]  /*24e0*/  BSYNC B0 ;  /* 0x0000000000007941 */ /* 0x000fea0003800000 */
.L_x_5035:
        /* <DEDUP_REMOVED lines=14> */
.L_x_5034:
        /* <DEDUP_REMOVED lines=26> */
[----:B------:R-:W-:Y:S02]  /*2770*/  ISETP.GE.AND P0, PT, R8, c[0x0][0x174], PT ;  /* 0x00005d0008007a0c */ /* 0x000fe40003f06270 */
[----:B------:R-:W-:Y:S01]  /*2780*/  IADD3.X R12, RZ, R12, RZ, P3, !PT ;  /* 0x0000000cff0c7210 */ /* 0x000fe20001ffe4ff */
[----:B------:R0:W-:Y:S01]  /*2790*/  STG.E.128 [R24.64], R20 ;  /* 0x0000001418007986 */ /* 0x0001e2000c101d04 */
[----:B------:R-:W-:-:S09]  /*27a0*/  IADD3.X R14, RZ, R14, RZ, P4, !PT ;  /* 0x0000000eff0e7210 */ /* 0x000fd200027fe4ff */
[----:B------:R-:W-:Y:S01]  /*27b0*/  @P0 CALL.REL.NOINC `(.L_x_5038) ;  /* 0x0000001000000944 */ /* 0x000fe20003c00000 */
[----:B------:R-:W-:Y:S05]  /*27c0*/  BRA `(.L_x_5039) ;  /* 0xffffdea000007947 */ /* 0x000fea000383ffff */
.L_x_5038:
[----:B------:R-:W-:Y:S05]  /*27d0*/  EXIT ;  /* 0x000000000000794d */ /* 0x000fea0003800000 */
.L_x_5040:
        /* <DEDUP_REMOVED lines=10> */
.L_x_5462:


//--------------------- .text._Z25selective_scan_fwd_kernelI32Selective_Scan_fwd_kernel_traitsILi32ELi8ELi1ELb1ELb1ELb1ELb1EN3c104HalfEfEEv13SSMParamsBase --------------------------
	.section	.text._Z25selective_scan_fwd_kernelI32Selective_Scan_fwd_kernel_traitsILi32ELi8ELi1ELb1ELb1ELb1ELb1EN3c104HalfEfEEv13SSMParamsBase,"ax",@progbits
	.sectioninfo	@"SHI_REGISTERS=80"
	.align	128
        .global         _Z25selective_scan_fwd_kernelI32Selective_Scan_fwd_kernel_traitsILi32ELi8ELi1ELb1ELb1ELb1ELb1EN3c104HalfEfEEv13SSMParamsBase
        .type           _Z25selective_scan_fwd_kernelI32Selective_Scan_fwd_kernel_traitsILi32ELi8ELi1ELb1ELb1ELb1ELb1EN3c104HalfEfEEv13SSMParamsBase,@function
        .size           _Z25selective_scan_fwd_kernelI32Selective_Scan_fwd_kernel_traitsILi32ELi8ELi1ELb1ELb1ELb1ELb1EN3c104HalfEfEEv13SSMParamsBase,(.L_x_5463 - _Z25selective_scan_fwd_kernelI32Selective_Scan_fwd_kernel_traitsILi32ELi8ELi1ELb1ELb1ELb1ELb1EN3c104HalfEfEEv13SSMParamsBase)
        .other          _Z25selective_scan_fwd_kernelI32Selective_Scan_fwd_kernel_traitsILi32ELi8ELi1ELb1ELb1ELb1ELb1EN3c104HalfEfEEv13SSMParamsBase,@"STO_CUDA_ENTRY STV_DEFAULT"
_Z25selective_scan_fwd_kernelI32Selective_Scan_fwd_kernel_traitsILi32ELi8ELi1ELb1ELb1ELb1ELb1EN3c104HalfEfEEv13SSMParamsBase:
.text._Z25selective_scan_fwd_kernelI32Selective_Scan_fwd_kernel_traitsILi32ELi8ELi1ELb1ELb1ELb1ELb1EN3c104HalfEfEEv13SSMParamsBase:
        /* <DEDUP_REMOVED lines=103> */
.L_x_5062:
        /* <DEDUP_REMOVED lines=65> */
.L_x_5042:
[----:B------:R-:W-:Y:S05]  /*0a80*/  BSYNC B0 ;  /* 0x0000000000007941 */ /* 0x000fea0003800000 */
.L_x_5041:
        /* <DEDUP_REMOVED lines=42> */
.L_x_5044:
[----:B------:R-:W-:Y:S05]  /*0d30*/  BSYNC B0 ;  /* 0x0000000000007941 */ /* 0x000fea0003800000 */
.L_x_5043:
        /* <DEDUP_REMOVED lines=33> */
.L_x_5046:
[----:B------:R-:W-:Y:S05]  /*0f50*/  BSYNC B0 ;  /* 0x0000000000007941 */ /* 0x000fea0003800000 */
.L_x_5045:
        /* <DEDUP_REMOVED lines=33> */
.L_x_5048:
[----:B------:R-:W-:Y:S05]  /*1170*/  BSYNC B0 ;  /* 0x0000000000007941 */ /* 0x000fea0003800000 */
.L_x_5047:
        /* <DEDUP_REMOVED lines=33> */
.L_x_5050:
[----:B------:R-:W-:Y:S05]  /*1390*/  BSYNC B0 ;  /* 0x0000000000007941 */ /* 0x000fea0003800000 */
.L_x_5049:
        /* <DEDUP_REMOVED lines=33> */
.L_x_5052:
[----:B------:R-:W-:Y:S05]  /*15b0*/  BSYNC B0 ;  /* 0x0000000000007941 */ /* 0x000fea0003800000 */
.L_x_5051:
        /* <DEDUP_REMOVED lines=33> */
.L_x_5054:
[----:B------:R-:W-:Y:S05]  /*17d0*/  BSYNC B0 ;  /* 0x0000000000007941 */ /* 0x000fea0003800000 */
.L_x_5053:
        /* <DEDUP_REMOVED lines=33> */
.L_x_5056:
[----:B------:R-:W-:Y:S05]  /*19f0*/  BSYNC B0 ;  /* 0x0000000000007941 */ /* 0x000fea0003800000 */
.L_x_5055:
        /* <DEDUP_REMOVED lines=31> */
.L_x_5060:
        /* <DEDUP_REMOVED lines=121> */
[----:B----4-:R-:W-:-:S02]  /*2380*/  HADD2.F32 R74, -RZ, R27.H1_H1 ;  /* 0x3000001bff4a7230 */ /* 0x010fc40000004100 */
[----:B------:R-:W-:Y:S01]  /*2390*/  FFMA.FTZ R67, R67, R76, R72 ;  /* 0x0000004c43437223 */ /* 0x000fe20000010048 */
[----:B------:R-:W-:-:S03]  /*23a0*/  HADD2.F32 R72, -RZ, R24.H1_H1 ;  /* 0x30000018ff487230 */ /* 0x000fc60000004100 */
[----:B------:R-:W-:Y:S01]  /*23b0*/  FFMA.FTZ R68, R68, R67, R75 ;  /* 0x0000004344447223 */ /* 0x000fe2000001004b */
[----:B------:R-:W-:-:S03]  /*23c0*/  HADD2.F32 R75, -RZ, R27.H0_H0 ;  /* 0x2000001bff4b7230 */ /* 0x000fc60000004100 */
[----:B------:R-:W-:Y:S01]  /*23d0*/  FFMA.FTZ R71, R71, R68, R70 ;  /* 0x0000004447477223 */ /* 0x000fe20000010046 */
[----:B------:R-:W-:Y:S02]  /*23e0*/  HADD2.F32 R70, -RZ, R24.H0_H0 ;  /* 0x20000018ff467230 */ /* 0x000fe40000004100 */
[--C-:B------:R-:W-:Y:S01]  /*23f0*/  HADD2.F32 R24, -RZ, R25.reuse.H0_H0 ;  /* 0x20000019ff187230 */ /* 0x100fe20000004100 */
[----:B------:R-:W-:Y:S01]  /*2400*/  FFMA.FTZ R64, R64, R71, R73 ;  /* 0x0000004740407223 */ /* 0x000fe20000010049 */
[----:B------:R-:W-:Y:S02]  /*2410*/  HADD2.F32 R73, -RZ, R25.H1_H1 ;  /* 0x30000019ff497230 */ /* 0x000fe40000004100 */
[--C-:B------:R-:W-:Y:S01]  /*2420*/  HADD2.F32 R25, -RZ, R26.reuse.H0_H0 ;  /* 0x2000001aff197230 */ /* 0x100fe20000004100 */
[----:B------:R-:W-:Y:S01]  /*2430*/  FFMA.FTZ R66, R66, R64, R69 ;  /* 0x0000004042427223 */ /* 0x000fe20000010045 */
        /* <DEDUP_REMOVED lines=10> */
.L_x_5059:
[----:B------:R-:W-:Y:S05]  /*24e0*/  BSYNC B0 ;  /* 0x0000000000007941 */ /* 0x000fea0003800000 */
.L_x_5058:
        /* <DEDUP_REMOVED lines=14> */
.L_x_5057:
        /* <DEDUP_REMOVED lines=12> */
[----:B------:R-:W-:Y:S01]  /*2690*/  IMAD R23, R3, c[0x0][0x208], RZ ;  /* 0x0000820003177a24 */ /* 0x000fe200078e02ff */
[----:B------:R-:W-:Y:S01]  /*26a0*/  MOV R24, R22 ;  /* 0x0000001600187202 */ /* 0x000fe20000000f00 */
[C---:B------:R-:W-:Y:S02]  /*26b0*/  IMAD R39, R0.reuse, c[0x0][0x1fc], R39 ;  /* 0x00007f0000277a24 */ /* 0x040fe400078e0227 */
[C---:B------:R-:W-:Y:S02]  /*26c0*/  IMAD R27, R0.reuse, c[0x0][0x20c], R23 ;  /* 0x00008300001b7a24 */ /* 0x040fe400078e0217 */
[----:B------:R-:W-:-:S04]  /*26d0*/  IMAD.WIDE.U32 R22, R0, c[0x0][0x208], R20 ;  /* 0x0000820000167a25 */ /* 0x000fc800078e0014 */
[----:B------:R-:W-:Y:S01]  /*26e0*/  IMAD.WIDE.U32 R20, R0, c[0x0][0x1f8], R24 ;  /* 0x00007e0000147a25 */ /* 0x000fe200078e0018 */
[----:B------:R-:W-:Y:S02]  /*26f0*/  IADD3 R23, R23, R27, RZ ;  /* 0x0000001b17177210 */ /* 0x000fe40007ffe0ff */
[----:B------:R-:W-:Y:S02]  /*2700*/  LEA R45, P0, R22, c[0x0][0x258], 0x1 ;  /* 0x00009600162d7a11 */ /* 0x000fe400078008ff */
[----:B------:R-:W-:Y:S02]  /*2710*/  IADD3 R21, R21, R39, RZ ;  /* 0x0000002715157210 */ /* 0x000fe40007ffe0ff */
[----:B------:R-:W-:Y:S02]  /*2720*/  LEA R27, P1, R20, c[0x0][0x268], 0x1 ;  /* 0x00009a00141b7a11 */ /* 0x000fe400078208ff */
[----:B------:R-:W-:Y:S02]  /*2730*/  LEA.HI.X R24, R22, c[0x0][0x25c], R23, 0x1, P0 ;  /* 0x0000970016187a11 */ /* 0x000fe400000f0c17 */
[----:B------:R-:W-:-:S02]  /*2740*/  LEA.HI.X R20, R20, c[0x0][0x26c], R21, 0x1, P1 ;  /* 0x00009b0014147a11 */ /* 0x000fc400008f0c15 */
[-C--:B------:R-:W-:Y:S02]  /*2750*/  IADD3 R26, P1, R27, R10.reuse, RZ ;  /* 0x0000000a1b1a7210 */ /* 0x080fe40007f3e0ff */
[----:B------:R-:W-:Y:S02]  /*2760*/  IADD3 R44, P0, R45, R10, RZ ;  /* 0x0000000a2d2c7210 */ /* 0x000fe40007f1e0ff */
[----:B------:R-:W-:Y:S02]  /*2770*/  IADD3.X R27, R20, R9, RZ, P1, !PT ;  /* 0x00000009141b7210 */ /* 0x000fe40000ffe4ff */
[----:B------:R-:W-:Y:S02]  /*2780*/  F2FP.PACK_AB R23, R29, R30 ;  /* 0x0000001e1d17723e */ /* 0x000fe400000000ff */
[----:B------:R-:W-:Y:S02]  /*2790*/  F2FP.PACK_AB R22, R31, R34 ;  /* 0x000000221f16723e */ /* 0x000fe400000000ff */
[----:B------:R-:W-:-:S02]  /*27a0*/  F2FP.PACK_AB R21, R35, R36 ;  /* 0x000000242315723e */ /* 0x000fc400000000ff */
[----:B------:R-:W-:Y:S02]  /*27b0*/  IADD3.X R45, R24, R9, RZ, P0, !PT ;  /* 0x00000009182d7210 */ /* 0x000fe400007fe4ff */
        /* <DEDUP_REMOVED lines=8> */
[----:B------:R-:W-:Y:S02]  /*2840*/  IADD3 R18, P2, R18, 0x200, RZ ;  /* 0x0000020012127810 */ /* 0x000fe40007f5e0ff */
[----:B------:R-:W-:Y:S02]  /*2850*/  IADD3 R15, P3, R15, 0x200, RZ ;  /* 0x000002000f0f7810 */ /* 0x000fe40007f7e0ff */
[----:B------:R-:W-:Y:S02]  /*2860*/  IADD3 R17, P4, R17, 0x200, RZ ;  /* 0x0000020011117810 */ /* 0x000fe40007f9e0ff */
[----:B------:R-:W-:Y:S02]  /*2870*/  IADD3.X R19, RZ, R19, RZ, P1, !PT ;  /* 0x00000013ff137210 */ /* 0x000fe40000ffe4ff */
[----:B------:R-:W-:Y:S02]  /*2880*/  IADD3.X R28, RZ, R28, RZ, P2, !PT ;  /* 0x0000001cff1c7210 */ /* 0x000fe400017fe4ff */
[----:B------:R-:W-:-:S02]  /*2890*/  IADD3.X R12, RZ, R12, RZ, P3, !PT ;  /* 0x0000000cff0c7210 */ /* 0x000fc40001ffe4ff */
[----:B------:R-:W-:Y:S01]  /*28a0*/  IADD3.X R14, RZ, R14, RZ, P4, !PT ;  /* 0x0000000eff0e7210 */ /* 0x000fe200027fe4ff */
[----:B------:R-:W-:Y:S01]  /*28b0*/  BAR.SYNC.DEFER_BLOCKING 0x0 ;  /* 0x0000000000007b1d */ /* 0x000fe20000010000 */
[--C-:B--2---:R-:W-:Y:S02]  /*28c0*/  HADD2.F32 R39, -RZ, R24.reuse.H0_H0 ;  /* 0x20000018ff277230 */ /* 0x104fe40000004100 */
[----:B------:R-:W-:Y:S02]  /*28d0*/  HADD2.F32 R42, -RZ, R24.H1_H1 ;  /* 0x30000018ff2a7230 */ /* 0x000fe40000004100 */
[--C-:B0-----:R-:W-:Y:S01]  /*28e0*/  HADD2.F32 R20, -RZ, R26.reuse.H0_H0 ;  /* 0x2000001aff147230 */ /* 0x101fe20000004100 */
[----:B------:R-:W-:Y:S01]  /*28f0*/  FMUL.FTZ R43, R39, -1.4426950216293334961 ;  /* 0xbfb8aa3b272b7820 */ /* 0x000fe20000410000 */
[----:B------:R-:W-:Y:S01]  /*2900*/  HADD2.F32 R24, -RZ, R25.H0_H0 ;  /* 0x20000019ff187230 */ /* 0x000fe20000004100 */
[----:B------:R-:W-:Y:S01]  /*2910*/  FMUL.FTZ R46, R42, -1.4426950216293334961 ;  /* 0xbfb8aa3b2a2e7820 */ /* 0x000fe20000410000 */
[----:B------:R-:W-:Y:S01]  /*2920*/  HADD2.F32 R26, -RZ, R26.H1_H1 ;  /* 0x3000001aff1a7230 */ /* 0x000fe20000004100 */
[----:B------:R-:W-:Y:S01]  /*2930*/  FMUL.FTZ R44, R20, -1.4426950216293334961 ;  /* 0xbfb8aa3b142c7820 */ /* 0x000fe20000410000 */
[----:B------:R-:W-:Y:S01]  /*2940*/  HADD2.F32 R21, -RZ, R27.H0_H0 ;  /* 0x2000001bff157230 */ /* 0x000fe20000004100 */
[----:B------:R-:W-:Y:S01]  /*2950*/  FMUL.FTZ R22, R24, -1.4426950216293334961 ;  /* 0xbfb8aa3b18167820 */ /* 0x000fe20000410000 */
[----:B------:R-:W-:Y:S01]  /*2960*/  HADD2.F32 R25, -RZ, R25.H1_H1 ;  /* 0x30000019ff197230 */ /* 0x000fe20000004100 */
[----:B------:R-:W-:Y:S01]  /*2970*/  FMUL.FTZ R45, R26, -1.4426950216293334961 ;  /* 0xbfb8aa3b1a2d7820 */ /* 0x000fe20000410000 */
[----:B------:R-:W-:Y:S01]  /*2980*/  HADD2.F32 R27, -RZ, R27.H1_H1 ;  /* 0x3000001bff1b7230 */ /* 0x000fe20000004100 */
[----:B------:R-:W0:Y:S01]  /*2990*/  MUFU.EX2 R43, R43 ;  /* 0x0000002b002b7308 */ /* 0x000e220000000800 */
[----:B------:R-:W-:-:S02]  /*29a0*/  FMUL.FTZ R47, R21, -1.4426950216293334961 ;  /* 0xbfb8aa3b152f7820 */ /* 0x000fc40000410000 */
[----:B------:R-:W-:Y:S02]  /*29b0*/  FMUL.FTZ R23, R25, -1.4426950216293334961 ;  /* 0xbfb8aa3b19177820 */ /* 0x000fe40000410000 */
[----:B------:R-:W-:-:S03]  /*29c0*/  FMUL.FTZ R48, R27, -1.4426950216293334961 ;  /* 0xbfb8aa3b1b307820 */ /* 0x000fc60000410000 */
        /* <DEDUP_REMOVED lines=13> */
[----:B------:R2:W3:Y:S01]  /*2aa0*/  MUFU.RCP R50, R43 ;  /* 0x0000002b00327308 */ /* 0x0004e20000001000 */
[----:B0-----:R-:W-:Y:S02]  /*2ab0*/  FADD.FTZ R48, R48, 1 ;  /* 0x3f80000030307421 */ /* 0x001fe40000010000 */
[----:B-1----:R-:W-:-:S05]  /*2ac0*/  FADD.FTZ R44, R44, 1 ;  /* 0x3f8000002c2c7421 */ /* 0x002fca0000010000 */
[----:B------:R-:W0:Y:S01]  /*2ad0*/  MUFU.RCP R49, R46 ;  /* 0x0000002e00317308 */ /* 0x000e220000001000 */
[----:B--2---:R-:W-:-:S05]  /*2ae0*/  IMAD R43, R5, c[0x0][0x214], R54 ;  /* 0x00008500052b7a24 */ /* 0x004fca00078e0236 */
[----:B------:R-:W-:Y:S01]  /*2af0*/  IADD3 R41, R41, R43, RZ ;  /* 0x0000002b29297210 */ /* 0x000fe20007ffe0ff */
[----:B---3--:R-:W-:Y:S01]  /*2b00*/  FMUL.FTZ R39, R39, R50 ;  /* 0x0000003227277220 */ /* 0x008fe20000410000 */
[----:B------:R-:W-:Y:S03]  /*2b10*/  MUFU.RCP R51, R22 ;  /* 0x0000001600337308 */ /* 0x000fe60000001000 */
[----:B------:R-:W-:-:S05]  /*2b20*/  IMAD.WIDE.U32 R40, R0, c[0x0][0x218], R40 ;  /* 0x0000860000287a25 */ /* 0x000fca00078e0028 */
[----:B------:R1:W2:Y:S01]  /*2b30*/  MUFU.RCP R52, R23 ;  /* 0x0000001700347308 */ /* 0x0002a20000001000 */
[----:B------:R-:W-:Y:S01]  /*2b40*/  LEA R43, P0, R40, c[0x0][0x270], 0x1 ;  /* 0x00009c00282b7a11 */ /* 0x000fe200078008ff */
[----:B0-----:R-:W-:-:S04]  /*2b50*/  FMUL.FTZ R42, R42, R49 ;  /* 0x000000312a2a7220 */ /* 0x001fc80000410000 */
[----:B------:R-:W-:Y:S02]  /*2b60*/  FMUL.FTZ R37, R42, R37 ;  /* 0x000000252a257220 */ /* 0x000fe40000410000 */
[----:B------:R-:W0:Y:S01]  /*2b70*/  MUFU.RCP R46, R47 ;  /* 0x0000002f002e7308 */ /* 0x000e220000001000 */
[----:B-1----:R-:W-:-:S04]  /*2b80*/  IMAD R23, R3, c[0x0][0x218], RZ ;  /* 0x0000860003177a24 */ /* 0x002fc800078e02ff */
[----:B------:R-:W-:-:S03]  /*2b90*/  IMAD R23, R0, c[0x0][0x21c], R23 ;  /* 0x0000870000177a24 */ /* 0x000fc600078e0217 */
[----:B------:R-:W1:Y:S01]  /*2ba0*/  MUFU.RCP R53, R44 ;  /* 0x0000002c00357308 */ /* 0x000e620000001000 */
[----:B--2---:R-:W-:Y:S01]  /*2bb0*/  FMUL.FTZ R22, R25, R52 ;  /* 0x0000003419167220 */ /* 0x004fe20000410000 */
[----:B------:R-:W-:-:S04]  /*2bc0*/  IADD3 R23, R41, R23, RZ ;  /* 0x0000001729177210 */ /* 0x000fc80007ffe0ff */
[----:B------:R-:W-:Y:S01]  /*2bd0*/  LEA.HI.X R40, R40, c[0x0][0x274], R23, 0x1, P0 ;  /* 0x00009d0028287a11 */ /* 0x000fe200000f0c17 */
[----:B------:R-:W-:Y:S01]  /*2be0*/  FMUL.FTZ R23, R24, R51 ;  /* 0x0000003318177220 */ /* 0x000fe20000410000 */
[----:B------:R-:W2:Y:S01]  /*2bf0*/  MUFU.RCP R45, R45 ;  /* 0x0000002d002d7308 */ /* 0x000ea20000001000 */
[----:B0-----:R-:W-:Y:S02]  /*2c00*/  FMUL.FTZ R41, R21, R46 ;  /* 0x0000002e15297220 */ /* 0x001fe40000410000 */
[----:B------:R-:W-:Y:S02]  /*2c10*/  FMUL.FTZ R21, R23, R36 ;  /* 0x0000002417157220 */ /* 0x000fe40000410000 */
[----:B------:R-:W-:-:S03]  /*2c20*/  FMUL.FTZ R23, R41, R30 ;  /* 0x0000001e29177220 */ /* 0x000fc60000410000 */
[----:B------:R-:W0:Y:S01]  /*2c30*/  MUFU.RCP R48, R48 ;  /* 0x0000003000307308 */ /* 0x000e220000001000 */
[----:B-1----:R-:W-:Y:S02]  /*2c40*/  FMUL.FTZ R25, R20, R53 ;  /* 0x0000003514197220 */ /* 0x002fe40000410000 */
[----:B------:R-:W-:Y:S02]  /*2c50*/  FMUL.FTZ R20, R39, R38 ;  /* 0x0000002627147220 */ /* 0x000fe40000410000 */
[----:B------:R-:W-:Y:S02]  /*2c60*/  FMUL.FTZ R25, R25, R34 ;  /* 0x0000002219197220 */ /* 0x000fe40000410000 */
[----:B--2---:R-:W-:Y:S01]  /*2c70*/  FMUL.FTZ R26, R26, R45 ;  /* 0x0000002d1a1a7220 */ /* 0x004fe20000410000 */
[----:B------:R-:W-:-:S03]  /*2c80*/  F2FP.PACK_AB R20, R37, R20 ;  /* 0x000000142514723e */ /* 0x000fc600000000ff */
[----:B------:R-:W-:Y:S02]  /*2c90*/  FMUL.FTZ R30, R26, R31 ;  /* 0x0000001f1a1e7220 */ /* 0x000fe40000410000 */
[----:B------:R-:W-:Y:S02]  /*2ca0*/  FMUL.FTZ R26, R22, R35 ;  /* 0x00000023161a7220 */ /* 0x000fe40000410000 */
[----:B0-----:R-:W-:Y:S01]  /*2cb0*/  FMUL.FTZ R24, R27, R48 ;  /* 0x000000301b187220 */ /* 0x001fe20000410000 */
[----:B------:R-:W-:Y:S02]  /*2cc0*/  F2FP.PACK_AB R22, R30, R25 ;  /* 0x000000191e16723e */ /* 0x000fe400000000ff */
[----:B------:R-:W-:Y:S01]  /*2cd0*/  F2FP.PACK_AB R21, R26, R21 ;  /* 0x000000151a15723e */ /* 0x000fe200000000ff */
[----:B------:R-:W-:Y:S01]  /*2ce0*/  FMUL.FTZ R34, R24, R29 ;  /* 0x0000001d18227220 */ /* 0x000fe20000410000 */
[----:B------:R-:W-:-:S04]  /*2cf0*/  IADD3 R24, P0, R43, R10, RZ ;  /* 0x0000000a2b187210 */ /* 0x000fc80007f1e0ff */
[----:B------:R-:W-:Y:S02]  /*2d00*/  F2FP.PACK_AB R23, R34, R23 ;  /* 0x000000172217723e */ /* 0x000fe400000000ff */
[----:B------:R-:W-:Y:S02]  /*2d10*/  IADD3.X R25, R40, R9, RZ, P0, !PT ;  /* 0x0000000928197210 */ /* 0x000fe400007fe4ff */
[----:B------:R-:W-:-:S03]  /*2d20*/  ISETP.GE.AND P0, PT, R8, c[0x0][0x174], PT ;  /* 0x00005d0008007a0c */ /* 0x000fc60003f06270 */
[----:B------:R0:W-:Y:S10]  /*2d30*/  STG.E.128 [R24.64], R20 ;  /* 0x0000001418007986 */ /* 0x0001f4000c101d04 */
[----:B------:R-:W-:Y:S01]  /*2d40*/  @P0 CALL.REL.NOINC `(.L_x_5061) ;  /* 0x0000001000000944 */ /* 0x000fe20003c00000 */
[----:B------:R-:W-:Y:S05]  /*2d50*/  BRA `(.L_x_5062) ;  /* 0xffffd91000007947 */ /* 0x000fea000383ffff */
.L_x_5061:
[----:B------:R-:W-:Y:S05]  /*2d60*/  EXIT ;  /* 0x000000000000794d */ /* 0x000fea0003800000 */
.L_x_5063:
        /* <DEDUP_REMOVED lines=9> */
.L_x_5463:


//--------------------- .text._Z25selective_scan_fwd_kernelI32Selective_Scan_fwd_kernel_traitsILi32ELi4ELi1ELb0ELb0ELb0ELb0EN3c104HalfEfEEv13SSMParamsBase --------------------------
	.section	.text._Z25selective_scan_fwd_kernelI32Selective_Scan_fwd_kernel_traitsILi32ELi4ELi1ELb0ELb0ELb0ELb0EN3c104HalfEfEEv13SSMParamsBase,"ax",@progbits
	.sectioninfo	@"SHI_REGISTERS=67"
	.align	128
        .global         _Z25selective_scan_fwd_kernelI32Selective_Scan_fwd_kernel_traitsILi32ELi4ELi1ELb0ELb0ELb0ELb0EN3c104HalfEfEEv13SSMParamsBase
        .type           _Z25selective_scan_fwd_kernelI32Selective_Scan_fwd_kernel_traitsILi32ELi4ELi1ELb0ELb0ELb0ELb0EN3c104HalfEfEEv13SSMParamsBase,@function
        .size           _Z25selective_scan_fwd_kernelI32Selective_Scan_fwd_kernel_traitsILi32ELi4ELi1ELb0ELb0ELb0ELb0EN3c104HalfEfEEv13SSMParamsBase,(.L_x_5464 - _Z25selective_scan_fwd_kernelI32Selective_Scan_fwd_kernel_traitsILi32ELi4ELi1ELb0ELb0ELb0ELb0EN3c104HalfEfEEv13SSMParamsBase)
        .other          _Z25selective_scan_fwd_kernelI32Selective_Scan_fwd_kernel_traitsILi32ELi4ELi1ELb0ELb0ELb0ELb0EN3c104HalfEfEEv13SSMParamsBase,@"STO_CUDA_ENTRY STV_DEFAULT"
_Z25selective_scan_fwd_kernelI32Selective_Scan_fwd_kernel_traitsILi32ELi4ELi1ELb0ELb0ELb0ELb0EN3c104HalfEfEEv13SSMParamsBase:
.text._Z25selective_scan_fwd_kernelI32Selective_Scan_fwd_kernel_traitsILi32ELi4ELi1ELb0ELb0ELb0ELb0EN3c104HalfEfEEv13SSMParamsBase:
        /* <DEDUP_REMOVED lines=25> */
[C---:B------:R-:W-:Y:S02]  /*0190*/  IMAD R7, R32.reuse, c[0x0][0x1dc], R5 ;  /* 0x0000770020077a24 */ /* 0x040fe400078e0205 */
[C---:B------:R-:W-:Y:S01]  /*01a0*/  IMAD.WIDE.U32 R4, R32.reuse, c[0x0][0x1e8], RZ ;  /* 0x00007a0020047a25 */ /* 0x040fe200078e00ff */
[----:B------:R-:W2:Y:S03]  /*01b0*/  S2R R23, SR_LANEID ;  /* 0x0000000000177919 */ /* 0x000ea60000000000 */
[----:B------:R-:W-:-:S02]  /*01c0*/  IMAD R9, R32, c[0x0][0x1ec], R9 ;  /* 0x00007b0020097a24 */ /* 0x000fc400078e0209 */
[----:B------:R-:W-:-:S03]  /*01d0*/  IMAD.WIDE.U32 R2, R32, c[0x0][0x1d8], RZ ;  /* 0x0000760020027a25 */ /* 0x000fc600078e00ff */
[----:B------:R-:W-:Y:S01]  /*01e0*/  IADD3 R5, R5, R9, RZ ;  /* 0x0000000905057210 */ /* 0x000fe20007ffe0ff */
        /* <DEDUP_REMOVED lines=8> */
[C---:B------:R-:W-:Y:S01]  /*0270*/  IMAD.WIDE.U32 R4, R27.reuse, c[0x0][0x1e0], R4 ;  /* 0x000078001b047a25 */ /* 0x040fe200078e0004 */
[----:B------:R-:W-:Y:S02]  /*0280*/  IADD3 R26, R22, 0x1, RZ ;  /* 0x00000001161a7810 */ /* 0x000fe40007ffe0ff */
[----:B------:R-:W-:Y:S01]  /*0290*/  SHF.R.S32.HI R21, RZ, 0x1f, R28 ;  /* 0x0000001fff157819 */ /* 0x000fe2000001141c */
[C---:B------:R-:W-:Y:S01]  /*02a0*/  IMAD R0, R27.reuse, c[0x0][0x1d4], R0 ;  /* 0x000075001b007a24 */ /* 0x040fe200078e0200 */
[C---:B------:R-:W-:Y:S01]  /*02b0*/  IADD3 R2, P0, R28.reuse, R2, RZ ;  /* 0x000000021c027210 */ /* 0x040fe20007f1e0ff */
[----:B------:R-:W-:Y:S01]  /*02c0*/  IMAD R6, R27, c[0x0][0x1e4], R6 ;  /* 0x000079001b067a24 */ /* 0x000fe200078e0206 */
[----:B------:R-:W-:-:S02]  /*02d0*/  IADD3 R11, P1, R28, R4, RZ ;  /* 0x000000041c0b7210 */ /* 0x000fc40007f3e0ff */
[C---:B------:R-:W-:Y:S02]  /*02e0*/  IADD3.X R3, R21.reuse, R3, R0, P0, !PT ;  /* 0x0000000315037210 */ /* 0x040fe400007fe400 */
[----:B------:R-:W-:Y:S02]  /*02f0*/  IADD3.X R0, R21, R5, R6, P1, !PT ;  /* 0x0000000515007210 */ /* 0x000fe40000ffe406 */
[C---:B------:R-:W-:Y:S02]  /*0300*/  LEA R10, P1, R11.reuse, c[0x0][0x248], 0x1 ;  /* 0x000092000b0a7a11 */ /* 0x040fe400078208ff */
[----:B------:R-:W-:Y:S02]  /*0310*/  LEA R4, P0, R2, c[0x0][0x240], 0x1 ;  /* 0x0000900002047a11 */ /* 0x000fe400078008ff */
[----:B------:R-:W-:Y:S02]  /*0320*/  LEA.HI.X R11, R11, c[0x0][0x24c], R0, 0x1, P1 ;  /* 0x000093000b0b7a11 */ /* 0x000fe400008f0c00 */
[----:B------:R-:W-:-:S02]  /*0330*/  IADD3 R24, R22, 0x2, RZ ;  /* 0x0000000216187810 */ /* 0x000fc40007ffe0ff */
[----:B------:R-:W-:Y:S02]  /*0340*/  LEA.HI.X R5, R2, c[0x0][0x244], R3, 0x1, P0 ;  /* 0x0000910002057a11 */ /* 0x000fe400000f0c03 */
[----:B------:R-:W-:Y:S02]  /*0350*/  IADD3 R22, R22, 0x3, RZ ;  /* 0x0000000316167810 */ /* 0x000fe40007ffe0ff */
[C---:B------:R-:W-:Y:S02]  /*0360*/  LOP3.LUT R0, R28.reuse, 0x20, RZ, 0xfc, !PT ;  /* 0x000000201c007812 */ /* 0x040fe400078efcff */
[C---:B------:R-:W-:Y:S02]  /*0370*/  LOP3.LUT R20, R28.reuse, 0x40, RZ, 0xfc, !PT ;  /* 0x000000401c147812 */ /* 0x040fe400078efcff */
[----:B--2---:R-:W-:Y:S02]  /*0380*/  LOP3.LUT R18, R28, 0x60, RZ, 0xfc, !PT ;  /* 0x000000601c127812 */ /* 0x004fe400078efcff */
.L_x_5077:
[----:B------:R-:W-:Y:S01]  /*0390*/  BAR.SYNC.DEFER_BLOCKING 0x0 ;  /* 0x0000000000007b1d */ /* 0x000fe20000010000 */
[----:B------:R-:W-:Y:S01]  /*03a0*/  IMAD.MOV.U32 R2, RZ, RZ, -0x80 ;  /* 0xffffff80ff027424 */ /* 0x000fe200078e00ff */
[----:B------:R-:W-:-:S02]  /*03b0*/  PRMT R3, RZ, 0x7610, R3 ;  /* 0x00007610ff037816 */ /* 0x000fc40000000003 */
[----:B0-----:R-:W-:Y:S01]  /*03c0*/  PRMT R6, RZ, 0x7610, R6 ;  /* 0x00007610ff067816 */ /* 0x001fe20000000006 */
[----:B------:R-:W-:Y:S01]  /*03d0*/  IMAD R17, R19, R2, c[0x0][0x168] ;  /* 0x00005a0013117624 */ /* 0x000fe200078e0202 */
[----:B------:R-:W-:Y:S02]  /*03e0*/  PRMT R2, RZ, 0x7610, R2 ;  /* 0x00007610ff027816 */ /* 0x000fe40000000002 */
[----:B------:R-:W-:Y:S02]  /*03f0*/  PRMT R8, RZ, 0x7610, R8 ;  /* 0x00007610ff087816 */ /* 0x000fe40000000008 */
[-C--:B------:R-:W-:Y:S02]  /*0400*/  ISETP.GE.AND P0, PT, R28, R17.reuse, PT ;  /* 0x000000111c00720c */ /* 0x080fe40003f06270 */
[-C--:B------:R-:W-:Y:S02]  /*0410*/  ISETP.GE.AND P1, PT, R0, R17.reuse, PT ;  /* 0x000000110000720c */ /* 0x080fe40003f26270 */
[----:B------:R-:W-:-:S02]  /*0420*/  ISETP.GE.AND P2, PT, R20, R17, PT ;  /* 0x000000111400720c */ /* 0x000fc40003f46270 */
        /* <DEDUP_REMOVED lines=12> */
[----:B------:R-:W-:Y:S01]  /*04f0*/  PRMT R14, RZ, 0x7610, R14 ;  /* 0x00007610ff0e7816 */ /* 0x000fe2000000000e */
[----:B--2---:R0:W-:Y:S04]  /*0500*/  STS.U16 [R9], R2 ;  /* 0x0000000209007388 */ /* 0x0041e80000000400 */
[----:B---3--:R1:W-:Y:S04]  /*0510*/  STS.U16 [R9+0x40], R3 ;  /* 0x0000400309007388 */ /* 0x0083e80000000400 */
[----:B----4-:R-:W-:Y:S01]  /*0520*/  STS.U16 [R9+0x80], R6 ;  /* 0x0000800609007388 */ /* 0x010fe20000000400 */
[--C-:B0-----:R-:W-:Y:S01]  /*0530*/  IMAD.MOV.U32 R2, RZ, RZ, R10.reuse ;  /* 0x000000ffff027224 */ /* 0x101fe200078e000a */
[----:B------:R-:W-:-:S02]  /*0540*/  PRMT R10, RZ, 0x7610, R10 ;  /* 0x00007610ff0a7816 */ /* 0x000fc4000000000a */
[----:B------:R0:W-:Y:S01]  /*0550*/  STS.U16 [R9+0xc0], R8 ;  /* 0x0000c00809007388 */ /* 0x0001e20000000400 */
[----:B------:R-:W-:-:S06]  /*0560*/  NOP ;  /* 0x0000000000007918 */ /* 0x000fcc0000000000 */
[----:B------:R-:W2:Y:S01]  /*0570*/  LDS.64 R6, [R23.X8] ;  /* 0x0000000017067984 */ /* 0x000ea20000008a00 */
[----:B-1----:R-:W-:-:S03]  /*0580*/  MOV R3, R11 ;  /* 0x0000000b00037202 */ /* 0x002fc60000000f00 */
[----:B------:R-:W-:Y:S06]  /*0590*/  BAR.SYNC.DEFER_BLOCKING 0x0 ;  /* 0x0000000000007b1d */ /* 0x000fec0000010000 */
[----:B------:R-:W3:Y:S04]  /*05a0*/  @!P1 LDG.E.U16 R10, [R2.64+0x40] ;  /* 0x00004006020a9981 */ /* 0x000ee8000c1e1500 */
[----:B------:R-:W4:Y:S04]  /*05b0*/  @!P0 LDG.E.U16 R0, [R2.64] ;  /* 0x0000000602008981 */ /* 0x000f28000c1e1500 */
[----:B------:R-:W4:Y:S04]  /*05c0*/  @!P2 LDG.E.U16 R12, [R2.64+0x80] ;  /* 0x00008006020ca981 */ /* 0x000f28000c1e1500 */
[----:B------:R-:W4:Y:S01]  /*05d0*/  @!P3 LDG.E.U16 R14, [R2.64+0xc0] ;  /* 0x0000c006020eb981 */ /* 0x000f22000c1e1500 */
[----:B0-----:R-:W-:Y:S01]  /*05e0*/  IMAD.MOV.U32 R8, RZ, RZ, c[0x0][0x16c] ;  /* 0x00005b00ff087624 */ /* 0x001fe200078e00ff */
[----:B------:R-:W-:Y:S01]  /*05f0*/  ULDC.U8 UR5, c[0x0][0x17e] ;  /* 0x00005f8000057ab9 */ /* 0x000fe20000000000 */
[--C-:B--2---:R-:W-:Y:S01]  /*0600*/  HADD2.F32 R47, -RZ, R6.reuse.H0_H0 ;  /* 0x20000006ff2f7230 */ /* 0x104fe20000004100 */
[----:B------:R-:W-:Y:S01]  /*0610*/  UMOV UR4, URZ ;  /* 0x0000003f00047c82 */ /* 0x000fe20008000000 */
[----:B------:R-:W-:Y:S01]  /*0620*/  HADD2.F32 R46, -RZ, R6.H1_H1 ;  /* 0x30000006ff2e7230 */ /* 0x000fe20000004100 */
[----:B------:R-:W-:Y:S01]  /*0630*/  ISETP.GE.AND P4, PT, R8, 0x1, PT ;  /* 0x000000010800780c */ /* 0x000fe20003f86270 */
[--C-:B------:R-:W-:Y:S01]  /*0640*/  HADD2.F32 R43, -RZ, R7.reuse.H0_H0 ;  /* 0x20000007ff2b7230 */ /* 0x100fe20000004100 */
[----:B------:R-:W-:Y:S01]  /*0650*/  BSSY B0, `(.L_x_5064) ;  /* 0x000003c000007945 */ /* 0x000fe20003800000 */
[----:B------:R-:W-:Y:S01]  /*0660*/  HADD2.F32 R49, -RZ, R7.H1_H1 ;  /* 0x30000007ff317230 */ /* 0x000fe20000004100 */
[----:B-----5:R-:W-:-:S04]  /*0670*/  FMUL.FTZ R33, R47, R30 ;  /* 0x0000001e2f217220 */ /* 0x020fc80000410000 */
[----:B------:R-:W-:Y:S01]  /*0680*/  FMUL.FTZ R36, R49, R30 ;  /* 0x0000001e31247220 */ /* 0x000fe20000410000 */
[----:B---3--:R-:W-:Y:S04]  /*0690*/  STS.U16 [R9+0x40], R10 ;  /* 0x0000400a09007388 */ /* 0x008fe80000000400 */
[----:B----4-:R-:W-:Y:S04]  /*06a0*/  STS.U16 [R9], R0 ;  /* 0x0000000009007388 */ /* 0x010fe80000000400 */
[----:B------:R-:W-:Y:S04]  /*06b0*/  STS.U16 [R9+0x80], R12 ;  /* 0x0000800c09007388 */ /* 0x000fe80000000400 */
        /* <DEDUP_REMOVED lines=8> */
[--C-:B------:R-:W-:Y:S02]  /*0740*/  FADD.FTZ R15, R8, R29.reuse ;  /* 0x0000001d080f7221 */ /* 0x100fe40000010000 */
[--C-:B------:R-:W-:Y:S01]  /*0750*/  FADD.FTZ R14, R34, R29.reuse ;  /* 0x0000001d220e7221 */ /* 0x100fe20000010000 */
[----:B------:R-:W-:Y:S01]  /*0760*/  FSETP.GTU.FTZ.AND P1, PT, R16, 20, PT ;  /* 0x41a000001000780b */ /* 0x000fe20003f3c000 */
[----:B------:R-:W-:Y:S01]  /*0770*/  FADD.FTZ R0, R10, R29 ;  /* 0x0000001d0a007221 */ /* 0x000fe20000010000 */
[----:B------:R-:W-:Y:S01]  /*0780*/  FSETP.GTU.FTZ.AND P0, PT, R15, 20, PT ;  /* 0x41a000000f00780b */ /* 0x000fe20003f1c000 */
[-C--:B------:R-:W-:Y:S01]  /*0790*/  FMUL.FTZ R34, R46, R30.reuse ;  /* 0x0000001e2e227220 */ /* 0x080fe20000410000 */
[----:B------:R-:W-:Y:S01]  /*07a0*/  ISETP.EQ.OR P1, PT, RZ, UR5, P1 ;  /* 0x00000005ff007c0c */ /* 0x000fe20008f22670 */
[----:B------:R-:W-:Y:S01]  /*07b0*/  FMUL.FTZ R35, R43, R30 ;  /* 0x0000001e2b237220 */ /* 0x000fe20000410000 */
[----:B------:R-:W-:-:S02]  /*07c0*/  FSETP.GTU.FTZ.AND P3, PT, R14, 20, PT ;  /* 0x41a000000e00780b */ /* 0x000fc40003f7c000 */
        /* <DEDUP_REMOVED lines=36> */
.L_x_5065:
[----:B------:R-:W-:Y:S05]  /*0a10*/  BSYNC B0 ;  /* 0x0000000000007941 */ /* 0x000fea0003800000 */
.L_x_5064:
        /* <DEDUP_REMOVED lines=33> */
.L_x_5067:
[----:B------:R-:W-:Y:S05]  /*0c30*/  BSYNC B0 ;  /* 0x0000000000007941 */ /* 0x000fea0003800000 */
.L_x_5066:
        /* <DEDUP_REMOVED lines=33> */
.L_x_5069:
[----:B------:R-:W-:Y:S05]  /*0e50*/  BSYNC B0 ;  /* 0x0000000000007941 */ /* 0x000fea0003800000 */
.L_x_5068:
        /* <DEDUP_REMOVED lines=33> */
.L_x_5071:
[----:B------:R-:W-:Y:S05]  /*1070*/  BSYNC B0 ;  /* 0x0000000000007941 */ /* 0x000fea0003800000 */
.L_x_5070:
[----:B------:R-:W-:Y:S06]  /*1080*/  BAR.SYNC.DEFER_BLOCKING 0x0 ;  /* 0x0000000000007b1d */ /* 0x000fec0000010000 */
[----:B------:R-:W-:Y:S05]  /*1090*/  @!P4 BRA `(.L_x_5072) ;  /* 0x000009600000c947 */ /* 0x000fea0003800000 */
[----:B------:R-:W0:Y:S01]  /*10a0*/  S2R R32, SR_CTAID.Y ;  /* 0x0000000000207919 */ /* 0x000e220000002600 */
[----:B------:R-:W-:Y:S01]  /*10b0*/  HFMA2.MMA R11, -RZ, RZ, 0, 4.76837158203125e-07 ;  /* 0x00000008ff0b7435 */ /* 0x000fe200000001ff */
[C---:B------:R-:W-:Y:S01]  /*10c0*/  IMAD R7, R31.reuse, c[0x0][0x180], RZ ;  /* 0x000060001f077a24 */ /* 0x040fe200078e02ff */
[----:B------:R-:W-:Y:S01]  /*10d0*/  HFMA2.MMA R59, -RZ, RZ, 0, 0 ;  /* 0x00000000ff3b7435 */ /* 0x000fe200000001ff */
        /* <DEDUP_REMOVED lines=8> */
[C---:B0-----:R-:W-:Y:S02]  /*1160*/  IMAD R39, R32.reuse, c[0x0][0x184], R7 ;  /* 0x0000610020277a24 */ /* 0x041fe400078e0207 */
[C---:B------:R-:W-:Y:S02]  /*1170*/  IMAD R45, R32.reuse, c[0x0][0x19c], R13 ;  /* 0x00006700202d7a24 */ /* 0x040fe400078e020d */
[----:B-1----:R-:W-:Y:S02]  /*1180*/  IMAD R6, R27, c[0x0][0x164], R32 ;  /* 0x000059001b067a24 */ /* 0x002fe400078e0220 */
        /* <DEDUP_REMOVED lines=8> */
[----:B------:R-:W-:Y:S01]  /*1210*/  IMAD.IADD R39, R13, 0x1, R39 ;  /* 0x000000010d277824 */ /* 0x000fe200078e0227 */
[----:B------:R-:W-:Y:S01]  /*1220*/  IADD3 R41, R7, R41, RZ ;  /* 0x0000002907297210 */ /* 0x000fe20007ffe0ff */
[----:B------:R-:W-:Y:S01]  /*1230*/  IMAD.WIDE R10, R37, 0x8, R10 ;  /* 0x00000008250a7825 */ /* 0x000fe200078e020a */
[----:B------:R-:W-:Y:S02]  /*1240*/  LEA R37, P1, R6, c[0x0][0x230], 0x2 ;  /* 0x00008c0006257a11 */ /* 0x000fe400078210ff */
[----:B------:R-:W-:Y:S01]  /*1250*/  LEA R13, P2, R8, c[0x0][0x228], 0x2 ;  /* 0x00008a00080d7a11 */ /* 0x000fe200078410ff */
[----:B------:R-:W-:Y:S01]  /*1260*/  IMAD.IADD R7, R9, 0x1, R45 ;  /* 0x0000000109077824 */ /* 0x000fe200078e022d */
[----:B------:R-:W-:Y:S01]  /*1270*/  LEA.HI.X R39, R12, c[0x0][0x224], R39, 0x2, P0 ;  /* 0x000089000c277a11 */ /* 0x000fe200000f1427 */
[----:B------:R-:W-:Y:S01]  /*1280*/  IMAD.MOV.U32 R42, RZ, RZ, R11 ;  /* 0x000000ffff2a7224 */ /* 0x000fe200078e000b */
[----:B------:R-:W-:Y:S02]  /*1290*/  LEA.HI.X R12, R6, c[0x0][0x234], R41, 0x2, P1 ;  /* 0x00008d00060c7a11 */ /* 0x000fe400008f1429 */
[----:B------:R-:W-:-:S02]  /*12a0*/  LEA.HI.X R40, R8, c[0x0][0x22c], R7, 0x2, P2 ;  /* 0x00008b0008287a11 */ /* 0x000fc400010f1407 */
[----:B------:R-:W-:Y:S02]  /*12b0*/  MOV R41, R10 ;  /* 0x0000000a00297202 */ /* 0x000fe40000000f00 */
.L_x_5073:
[----:B------:R-:W-:Y:S01]  /*12c0*/  IMAD.MOV.U32 R6, RZ, RZ, R38 ;  /* 0x000000ffff067224 */ /* 0x000fe200078e0026 */
[----:B------:R-:W-:-:S05]  /*12d0*/  MOV R7, R39 ;  /* 0x0000002700077202 */ /* 0x000fca0000000f00 */
[----:B------:R0:W2:Y:S01]  /*12e0*/  LDG.E R10, [R6.64] ;  /* 0x00000006060a7981 */ /* 0x0000a2000c1e1900 */
[----:B------:R-:W-:Y:S02]  /*12f0*/  MOV R8, R13 ;  /* 0x0000000d00087202 */ /* 0x000fe40000000f00 */
[----:B------:R-:W-:Y:S01]  /*1300*/  MOV R9, R40 ;  /* 0x0000002800097202 */ /* 0x000fe20000000f00 */
[----:B------:R-:W1:Y:S04]  /*1310*/  S2R R45, SR_TID.X ;  /* 0x00000000002d7919 */ /* 0x000e680000002100 */
[----:B------:R3:W4:Y:S01]  /*1320*/  LDG.E R50, [R8.64] ;  /* 0x0000000608327981 */ /* 0x000722000c1e1900 */
[----:B0-----:R-:W-:Y:S01]  /*1330*/  MOV R6, R37 ;  /* 0x0000002500067202 */ /* 0x001fe20000000f00 */
[----:B------:R-:W-:-:S05]  /*1340*/  IMAD.MOV.U32 R7, RZ, RZ, R12 ;  /* 0x000000ffff077224 */ /* 0x000fca00078e000c */
[----:B------:R1:W4:Y:S01]  /*1350*/  LDG.E R47, [R6.64] ;  /* 0x00000006062f7981 */ /* 0x000322000c1e1900 */
[-C--:B------:R-:W-:Y:S02]  /*1360*/  ISETP.GE.U32.AND P1, PT, R26, R17.reuse, PT ;  /* 0x000000111a00720c */ /* 0x080fe40003f26070 */
[----:B------:R-:W-:Y:S01]  /*1370*/  ISETP.GE.U32.AND P2, PT, R24, R17, PT ;  /* 0x000000111800720c */ /* 0x000fe20003f46070 */
[----:B-1----:R-:W-:Y:S01]  /*1380*/  IMAD.SHL.U32 R6, R45, 0x4, RZ ;  /* 0x000000042d067824 */ /* 0x002fe200078e00ff */
[----:B------:R-:W-:-:S04]  /*1390*/  FSEL R51, R46, RZ, !P1 ;  /* 0x000000ff2e337208 */ /* 0x000fc80004800000 */
[----:B------:R-:W-:-:S04]  /*13a0*/  ISETP.GE.U32.AND P0, PT, R6, R17, PT ;  /* 0x000000110600720c */ /* 0x000fc80003f06070 */
[----:B------:R-:W-:Y:S01]  /*13b0*/  FSEL R52, R44, RZ, !P0 ;  /* 0x000000ff2c347208 */ /* 0x000fe20004000000 */
[----:B--2---:R-:W-:-:S04]  /*13c0*/  FMUL.FTZ R11, R10, 1.4426950216293334961 ;  /* 0x3fb8aa3b0a0b7820 */ /* 0x004fc80000410000 */
[C---:B------:R-:W-:Y:S02]  /*13d0*/  FMUL.FTZ R53, R11.reuse, R15 ;  /* 0x0000000f0b357220 */ /* 0x040fe40000410000 */
[C---:B------:R-:W-:Y:S02]  /*13e0*/  FMUL.FTZ R10, R11.reuse, R16 ;  /* 0x000000100b0a7220 */ /* 0x040fe40000410000 */
[C---:B------:R-:W-:Y:S02]  /*13f0*/  FMUL.FTZ R56, R11.reuse, R14 ;  /* 0x0000000e0b387220 */ /* 0x040fe40000410000 */
[----:B------:R-:W0:Y:S01]  /*1400*/  MUFU.EX2 R53, R53 ;  /* 0x0000003500357308 */ /* 0x000e220000000800 */
[----:B------:R-:W-:-:S07]  /*1410*/  FMUL.FTZ R11, R11, R0 ;  /* 0x000000000b0b7220 */ /* 0x000fce0000410000 */
[----:B------:R-:W1:Y:S08]  /*1420*/  MUFU.EX2 R10, R10 ;  /* 0x0000000a000a7308 */ /* 0x000e700000000800 */
[----:B------:R-:W2:Y:S08]  /*1430*/  MUFU.EX2 R56, R56 ;  /* 0x0000003800387308 */ /* 0x000eb00000000800 */
[----:B------:R-:W5:Y:S01]  /*1440*/  MUFU.EX2 R11, R11 ;  /* 0x0000000b000b7308 */ /* 0x000f620000000800 */
[----:B0-----:R-:W-:-:S02]  /*1450*/  FSEL R54, R53, 1, !P1 ;  /* 0x3f80000035367808 */ /* 0x001fc40004800000 */
[----:B-1----:R-:W-:Y:S02]  /*1460*/  FSEL R55, R10, 1, !P0 ;  /* 0x3f8000000a377808 */ /* 0x002fe40004000000 */
[----:B------:R-:W-:Y:S01]  /*1470*/  ISETP.GE.U32.AND P0, PT, R22, R17, PT ;  /* 0x000000111600720c */ /* 0x000fe20003f06070 */
[-C--:B------:R-:W-:Y:S01]  /*1480*/  FFMA.FTZ R6, R52, R54.reuse, R51 ;  /* 0x0000003634067223 */ /* 0x080fe20000010033 */
[----:B------:R-:W-:Y:S02]  /*1490*/  FSEL R53, R43, RZ, !P2 ;  /* 0x000000ff2b357208 */ /* 0x000fe40005000000 */
[----:B--2---:R-:W-:Y:S01]  /*14a0*/  FSEL R58, R56, 1, !P2 ;  /* 0x3f800000383a7808 */ /* 0x004fe20005000000 */
[----:B------:R-:W-:Y:S01]  /*14b0*/  FMUL.FTZ R7, R55, R54 ;  /* 0x0000003637077220 */ /* 0x000fe20000410000 */
[----:B------:R-:W-:-:S03]  /*14c0*/  FSEL R56, R49, RZ, !P0 ;  /* 0x000000ff31387208 */ /* 0x000fc60004000000 */
[C---:B---3--:R-:W-:Y:S01]  /*14d0*/  FFMA.FTZ R8, R58.reuse, R6, R53 ;  /* 0x000000063a087223 */ /* 0x048fe20000010035 */
[----:B-----5:R-:W-:Y:S01]  /*14e0*/  FSEL R57, R11, 1, !P0 ;  /* 0x3f8000000b397808 */ /* 0x020fe20004000000 */
        /* <DEDUP_REMOVED lines=16> */
[----:B------:R-:W-:-:S11]  /*15f0*/  ISETP.GE.AND P1, PT, R23, 0x8, PT ;  /* 0x000000081700780c */ /* 0x000fd60003f26270 */
        /* <DEDUP_REMOVED lines=19> */
[----:B------:R-:W-:-:S05]  /*1730*/  ISETP.NE.AND P2, PT, R23, RZ, PT ;  /* 0x000000ff1700720c */ /* 0x000fca0003f45270 */
[----:B------:R-:W-:Y:S08]  /*1740*/  LDS.64 R10, [0x110] ;  /* 0x00011000ff0a7984 */ /* 0x000ff00000000a00 */
[----:B------:R-:W-:Y:S04]  /*1750*/  @!P2 STS.64 [0x120], R8 ;  /* 0x00012008ff00a388 */ /* 0x000fe80000000a00 */
[----:B------:R-:W-:Y:S06]  /*1760*/  BAR.SYNC.DEFER_BLOCKING 0x0 ;  /* 0x0000000000007b1d */ /* 0x000fec0000010000 */
[----:B------:R-:W0:Y:S04]  /*1770*/  SHFL.UP PT, R62, R7, 0x1, RZ ;  /* 0x04200000073e7989 */ /* 0x000e2800000e00ff */
[----:B------:R-:W1:Y:S04]  /*1780*/  SHFL.UP PT, R60, R6, 0x1, RZ ;  /* 0x04200000063c7989 */ /* 0x000e6800000e00ff */
[----:B------:R-:W2:Y:S01]  /*1790*/  LDS R61, [0x124] ;  /* 0x00012400ff3d7984 */ /* 0x000ea20000000800 */
[----:B------:R-:W-:-:S02]  /*17a0*/  ISETP.NE.AND P0, PT, R45, RZ, PT ;  /* 0x000000ff2d00720c */ /* 0x000fc40003f05270 */
[----:B------:R-:W-:Y:S02]  /*17b0*/  ISETP.NE.AND P1, PT, R45, RZ, PT ;  /* 0x000000ff2d00720c */ /* 0x000fe40003f25270 */
[-C--:B0-----:R-:W-:Y:S01]  /*17c0*/  @!P2 MOV R62, R9.reuse ;  /* 0x00000009003ea202 */ /* 0x081fe20000000f00 */
[C---:B------:R-:W-:Y:S02]  /*17d0*/  FFMA.FTZ R11, R10.reuse, R9, R11 ;  /* 0x000000090a0b7223 */ /* 0x040fe4000001000b */
[----:B-1----:R-:W-:Y:S02]  /*17e0*/  @!P2 IMAD.MOV.U32 R60, RZ, RZ, R8 ;  /* 0x000000ffff3ca224 */ /* 0x002fe400078e0008 */
[----:B------:R-:W-:Y:S02]  /*17f0*/  FMUL.FTZ R10, R10, R8 ;  /* 0x000000080a0a7220 */ /* 0x000fe40000410000 */
[----:B------:R-:W-:Y:S01]  /*1800*/  IMAD.MOV.U32 R8, RZ, RZ, c[0x0][0x1c0] ;  /* 0x00007000ff087624 */ /* 0x000fe200078e00ff */
[----:B------:R-:W-:-:S02]  /*1810*/  MOV R9, c[0x0][0x1c4] ;  /* 0x0000710000097a02 */ /* 0x000fc40000000f00 */
[----:B------:R-:W-:Y:S02]  /*1820*/  IADD3 R59, R59, 0x1, RZ ;  /* 0x000000013b3b7810 */ /* 0x000fe40007ffe0ff */
[----:B------:R-:W-:Y:S02]  /*1830*/  @!P1 MOV R6, R41 ;  /* 0x0000002900069202 */ /* 0x000fe40000000f00 */
[----:B------:R-:W-:Y:S01]  /*1840*/  @!P1 MOV R7, R42 ;  /* 0x0000002a00079202 */ /* 0x000fe20000000f00 */
[----:B------:R0:W-:Y:S01]  /*1850*/  @!P1 STS.64 [UR4+0x130], R10 ;  /* 0x0001300aff009988 */ /* 0x0001e20008000a04 */
[----:B------:R-:W-:-:S03]  /*1860*/  IMAD.MOV.U32 R63, RZ, RZ, c[0x0][0x1a0] ;  /* 0x00006800ff3f7624 */ /* 0x000fc600078e00ff */
[----:B------:R0:W-:Y:S01]  /*1870*/  @!P1 STG.E.64 [R6.64], R10 ;  /* 0x0000000a06009986 */ /* 0x0001e2000c101b06 */
[----:B--2---:R-:W-:Y:S01]  /*1880*/  @P0 FFMA.FTZ R62, R61, R60, R62 ;  /* 0x0000003c3d3e0223 */ /* 0x004fe2000001003e */
[----:B------:R-:W-:-:S03]  /*1890*/  LEA R37, P0, R8, R37, 0x2 ;  /* 0x0000002508257211 */ /* 0x000fc600078010ff */
[----:B------:R-:W-:Y:S01]  /*18a0*/  FFMA.FTZ R62, R55, R62, R52 ;  /* 0x0000003e373e7223 */ /* 0x000fe20000010034 */
[----:B------:R-:W-:Y:S02]  /*18b0*/  LEA.HI.X R12, R8, R12, R9, 0x2, P0 ;  /* 0x0000000c080c7211 */ /* 0x000fe400000f1409 */
[----:B------:R-:W-:Y:S01]  /*18c0*/  ISETP.GE.AND P0, PT, R59, c[0x0][0x16c], PT ;  /* 0x00005b003b007a0c */ /* 0x000fe20003f06270 */
[----:B------:R-:W-:Y:S01]  /*18d0*/  FFMA.FTZ R54, R54, R62, R51 ;  /* 0x0000003e36367223 */ /* 0x000fe20000010033 */
[----:B------:R-:W-:Y:S01]  /*18e0*/  MOV R52, c[0x0][0x188] ;  /* 0x0000620000347a02 */ /* 0x000fe20000000f00 */
[----:B------:R-:W-:Y:S02]  /*18f0*/  IMAD.MOV.U32 R51, RZ, RZ, c[0x0][0x18c] ;  /* 0x00006300ff337624 */ /* 0x000fe400078e00ff */
[----:B------:R-:W-:Y:S01]  /*1900*/  FFMA.FTZ R58, R58, R54, R53 ;  /* 0x000000363a3a7223 */ /* 0x000fe20000010035 */
[C---:B------:R-:W-:Y:S01]  /*1910*/  LEA R38, P1, R52.reuse, R38, 0x2 ;  /* 0x0000002634267211 */ /* 0x040fe200078210ff */
[----:B----4-:R-:W-:Y:S01]  /*1920*/  FMUL.FTZ R47, R47, R50 ;  /* 0x000000322f2f7220 */ /* 0x010fe20000410000 */
[----:B------:R-:W-:Y:S01]  /*1930*/  MOV R64, c[0x0][0x1a4] ;  /* 0x0000690000407a02 */ /* 0x000fe20000000f00 */
[----:B------:R-:W-:Y:S01]  /*1940*/  FFMA.FTZ R56, R57, R58, R56 ;  /* 0x0000003a39387223 */ /* 0x000fe20000010038 */
[----:B------:R-:W-:Y:S01]  /*1950*/  LEA.HI.X R39, R52, R39, R51, 0x2, P1 ;  /* 0x0000002734277211 */ /* 0x000fe200008f1433 */
[----:B------:R-:W-:Y:S01]  /*1960*/  UIADD3 UR4, UR4, 0x8, URZ ;  /* 0x0000000804047890 */ /* 0x000fe2000fffe03f */
[----:B------:R-:W-:-:S02]  /*1970*/  LEA R13, P3, R63, R13, 0x2 ;  /* 0x0000000d3f0d7211 */ /* 0x000fc400078610ff */
[----:B------:R-:W-:Y:S01]  /*1980*/  IADD3 R41, P1, R41, 0x8, RZ ;  /* 0x0000000829297810 */ /* 0x000fe20007f3e0ff */
[----:B------:R-:W-:Y:S01]  /*1990*/  FFMA.FTZ R33, R47, R62, R33 ;  /* 0x0000003e2f217223 */ /* 0x000fe20000010021 */
[----:B------:R-:W-:Y:S01]  /*19a0*/  LEA.HI.X R40, R63, R40, R64, 0x2, P3 ;  /* 0x000000283f287211 */ /* 0x000fe200018f1440 */
[C---:B------:R-:W-:Y:S01]  /*19b0*/  FFMA.FTZ R34, R47.reuse, R54, R34 ;  /* 0x000000362f227223 */ /* 0x040fe20000010022 */
[----:B------:R-:W-:Y:S01]  /*19c0*/  IADD3.X R42, RZ, R42, RZ, P1, !PT ;  /* 0x0000002aff2a7210 */ /* 0x000fe20000ffe4ff */
[C---:B------:R-:W-:Y:S02]  /*19d0*/  FFMA.FTZ R35, R47.reuse, R58, R35 ;  /* 0x0000003a2f237223 */ /* 0x040fe40000010023 */
[----:B------:R-:W-:Y:S01]  /*19e0*/  FFMA.FTZ R36, R47, R56, R36 ;  /* 0x000000382f247223 */ /* 0x000fe20000010024 */
[----:B0-----:R-:W-:Y:S05]  /*19f0*/  @!P0 BRA `(.L_x_5073) ;  /* 0xfffff8c000008947 */ /* 0x001fea000383ffff */
.L_x_5072:
[----:B------:R-:W-:Y:S01]  /*1a00*/  BAR.SYNC.DEFER_BLOCKING 0x0 ;  /* 0x0000000000007b1d */ /* 0x000fe20000010000 */
[----:B------:R-:W-:Y:S02]  /*1a10*/  ISETP.NE.AND P0, PT, R45, RZ, PT ;  /* 0x000000ff2d00720c */ /* 0x000fe40003f05270 */
[----:B------:R-:W-:-:S02]  /*1a20*/  F2FP.PACK_AB R6, R34, R33 ;  /* 0x000000212206723e */ /* 0x000fc400000000ff */
[----:B------:R-:W-:Y:S01]  /*1a30*/  F2FP.PACK_AB R7, R36, R35 ;  /* 0x000000232407723e */ /* 0x000fe200000000ff */
[----:B------:R-:W-:Y:S01]  /*1a40*/  BSSY B0, `(.L_x_5074) ;  /* 0x000001f000007945 */ /* 0x000fe20003800000 */
[----:B------:R-:W-:-:S07]  /*1a50*/  SHF.L.U32 R8, R23, 0x1, RZ ;  /* 0x0000000117087819 */ /* 0x000fce00000006ff */
[----:B------:R-:W-:-:S04]  /*1a60*/  @!P0 IMAD.MOV.U32 R0, RZ, RZ, -0x80 ;  /* 0xffffff80ff008424 */ /* 0x000fc800078e00ff */
[----:B------:R-:W-:Y:S02]  /*1a70*/  @!P0 IMAD R9, R19, R0, c[0x0][0x168] ;  /* 0x00005a0013098624 */ /* 0x000fe400078e0200 */
[----:B------:R-:W-:Y:S01]  /*1a80*/  IMAD R0, R48, c[0x0][0x200], RZ ;  /* 0x0000800030007a24 */ /* 0x000fe200078e02ff */
        /* <DEDUP_REMOVED lines=26> */
.L_x_5075:
[----:B------:R-:W-:Y:S05]  /*1c30*/  BSYNC B0 ;  /* 0x0000000000007941 */ /* 0x000fea0003800000 */
.L_x_5074:
[----:B------:R-:W-:Y:S01]  /*1c40*/  MOV R7, R37 ;  /* 0x0000002500077202 */ /* 0x000fe20000000f00 */
[----:B0-----:R-:W-:Y:S01]  /*1c50*/  IMAD R11, R31, c[0x0][0x208], RZ ;  /* 0x000082001f0b7a24 */ /* 0x001fe200078e02ff */
[----:B------:R-:W-:Y:S01]  /*1c60*/  LOP3.LUT R0, R28, 0x20, RZ, 0xfc, !PT ;  /* 0x000000201c007812 */ /* 0x000fe200078efcff */
[C---:B------:R-:W-:Y:S01]  /*1c70*/  IMAD.SHL.U32 R9, R19.reuse, 0x80, RZ ;  /* 0x0000008013097824 */ /* 0x040fe200078e00ff */
[----:B------:R-:W-:Y:S01]  /*1c80*/  IADD3 R19, R19, 0x1, RZ ;  /* 0x0000000113137810 */ /* 0x000fe20007ffe0ff */
[----:B------:R-:W-:Y:S01]  /*1c90*/  IMAD.WIDE.U32 R6, R32, c[0x0][0x208], R6 ;  /* 0x0000820020067a25 */ /* 0x000fe200078e0006 */
[-C--:B------:R-:W-:Y:S02]  /*1ca0*/  ISETP.GE.AND P0, PT, R0, R35.reuse, PT ;  /* 0x000000230000720c */ /* 0x080fe40003f06270 */
[----:B------:R-:W-:Y:S01]  /*1cb0*/  ISETP.GE.AND P1, PT, R20, R35, PT ;  /* 0x000000231400720c */ /* 0x000fe20003f26270 */
[----:B------:R-:W-:Y:S01]  /*1cc0*/  IMAD R10, R32, c[0x0][0x20c], R11 ;  /* 0x00008300200a7a24 */ /* 0x000fe200078e020b */
[----:B------:R-:W-:-:S02]  /*1cd0*/  SHF.R.S32.HI R11, RZ, 0x1f, R9 ;  /* 0x0000001fff0b7819 */ /* 0x000fc40000011409 */
[----:B------:R-:W-:Y:S02]  /*1ce0*/  IADD3 R8, P3, R9, R6, RZ ;  /* 0x0000000609087210 */ /* 0x000fe40007f7e0ff */
[C---:B------:R-:W-:Y:S02]  /*1cf0*/  LEA R6, P4, R0.reuse, c[0x0][0x258], 0x1 ;  /* 0x0000960000067a11 */ /* 0x040fe400078808ff */
[----:B------:R-:W-:Y:S02]  /*1d00*/  IADD3.X R9, R11, R10, R7, P3, !PT ;  /* 0x0000000a0b097210 */ /* 0x000fe40001ffe407 */
[----:B------:R-:W-:Y:S02]  /*1d10*/  LEA.HI.X R7, R0, c[0x0][0x25c], R21, 0x1, P4 ;  /* 0x0000970000077a11 */ /* 0x000fe400020f0c15 */
[----:B------:R-:W-:Y:S02]  /*1d20*/  LEA R6, P3, R8, R6, 0x1 ;  /* 0x0000000608067211 */ /* 0x000fe400078608ff */
[----:B------:R-:W-:-:S02]  /*1d30*/  ISETP.GE.AND P2, PT, R18, R35, PT ;  /* 0x000000231200720c */ /* 0x000fc40003f46270 */
        /* <DEDUP_REMOVED lines=11> */
.L_x_5076:
[----:B------:R-:W-:Y:S05]  /*1df0*/  EXIT ;  /* 0x000000000000794d */ /* 0x000fea0003800000 */
.L_x_5078:
        /* <DEDUP_REMOVED lines=16> */
.L_x_5464:


//--------------------- .text._Z25selective_scan_fwd_kernelI32Selective_Scan_fwd_kernel_traitsILi32ELi4ELi1ELb0ELb0ELb0ELb1EN3c104HalfEfEEv13SSMParamsBase --------------------------
	.section	.text._Z25selective_scan_fwd_kernelI32Selective_Scan_fwd_kernel_traitsILi32ELi4ELi1ELb0ELb0ELb0ELb1EN3c104HalfEfEEv13SSMParamsBase,"ax",@progbits
	.sectioninfo	@"SHI_REGISTERS=67"
	.align	128
        .global         _Z25selective_scan_fwd_kernelI32Selective_Scan_fwd_kernel_traitsILi32ELi4ELi1ELb0ELb0ELb0ELb1EN3c104HalfEfEEv13SSMParamsBase
        .type           _Z25selective_scan_fwd_kernelI32Selective_Scan_fwd_kernel_traitsILi32ELi4ELi1ELb0ELb0ELb0ELb1EN3c104HalfEfEEv13SSMParamsBase,@function
        .size           _Z25selective_scan_fwd_kernelI32Selective_Scan_fwd_kernel_traitsILi32ELi4ELi1ELb0ELb0ELb0ELb1EN3c104HalfEfEEv13SSMParamsBase,(.L_x_5465 - _Z25selective_scan_fwd_kernelI32Selective_Scan_fwd_kernel_traitsILi32ELi4ELi1ELb0ELb0ELb0ELb1EN3c104HalfEfEEv13SSMParamsBase)
        .other          _Z25selective_scan_fwd_kernelI32Selective_Scan_fwd_kernel_traitsILi32ELi4ELi1ELb0ELb0ELb0ELb1EN3c104HalfEfEEv13SSMParamsBase,@"STO_CUDA_ENTRY STV_DEFAULT"
_Z25selective_scan_fwd_kernelI32Selective_Scan_fwd_kernel_traitsILi32ELi4ELi1ELb0ELb0ELb0ELb1EN3c104HalfEfEEv13SSMParamsBase:
.text._Z25selective_scan_fwd_kernelI32Selective_Scan_fwd_kernel_traitsILi32ELi4ELi1ELb0ELb0ELb0ELb1EN3c104HalfEfEEv13SSMParamsBase:
[----:B------:R-:W-:Y:S02]  /*0000*/  MOV R1, c[0x0][0x28] ;  /* 0x00000a0000017a02 */ /* 0x000fe40000000f00 */
[----:B------:R-:W0:Y:S01]  /*0010*/  S2UR UR4, SR_CTAID.Y ;  /* 0x00000000000479c3 */ /* 0x000e220000002600 */
[----:B------:R-:W-:Y:S01]  /*0020*/  ISETP.NE.U32.AND P1, PT, RZ, c[0x0][0x250], PT ;  /* 0x00009400ff007a0c */ /* 0x000fe20003f25070 */
[----:B------:R-:W-:Y:S01]  /*0030*/  CS2R R26, SRZ ;  /* 0x00000000001a7805 */ /* 0x000fe2000001ff00 */
[----:B------:R-:W-:Y:S01]  /*0040*/  ULDC.64 UR6, c[0x0][0x118] ;  /* 0x0000460000067ab9 */ /* 0x000fe20000000a00 */
[----:B------:R-:W-:Y:S02]  /*0050*/  ISETP.NE.U32.AND P0, PT, RZ, c[0x0][0x238], PT ;  /* 0x00008e00ff007a0c */ /* 0x000fe40003f05070 */
        /* <DEDUP_REMOVED lines=43> */
[----:B------:R-:W-:Y:S02]  /*0310*/  IADD3 R18, R17, 0x2, RZ ;  /* 0x0000000211127810 */ /* 0x000fe40007ffe0ff */
[----:B------:R-:W-:-:S02]  /*0320*/  LEA.HI.X R5, R2, c[0x0][0x244], R3, 0x1, P0 ;  /* 0x0000910002057a11 */ /* 0x000fc400000f0c03 */
[----:B------:R-:W-:Y:S02]  /*0330*/  LEA.HI.X R9, R9, c[0x0][0x24c], R0, 0x1, P1 ;  /* 0x0000930009097a11 */ /* 0x000fe400008f0c00 */
[----:B------:R-:W-:Y:S02]  /*0340*/  IADD3 R17, R17, 0x3, RZ ;  /* 0x0000000311117810 */ /* 0x000fe40007ffe0ff */
[C---:B------:R-:W-:Y:S02]  /*0350*/  LOP3.LUT R36, R22.reuse, 0x20, RZ, 0xfc, !PT ;  /* 0x0000002016247812 */ /* 0x040fe400078efcff */
[C---:B------:R-:W-:Y:S02]  /*0360*/  LOP3.LUT R16, R22.reuse, 0x40, RZ, 0xfc, !PT ;  /* 0x0000004016107812 */ /* 0x040fe400078efcff */
[----:B--2---:R-:W-:Y:S02]  /*0370*/  LOP3.LUT R14, R22, 0x60, RZ, 0xfc, !PT ;  /* 0x00000060160e7812 */ /* 0x004fe400078efcff */
.L_x_5094:
[----:B------:R-:W-:Y:S01]  /*0380*/  BAR.SYNC.DEFER_BLOCKING 0x0 ;  /* 0x0000000000007b1d */ /* 0x000fe20000010000 */
[----:B-1----:R-:W-:Y:S01]  /*0390*/  IMAD.MOV.U32 R33, RZ, RZ, -0x80 ;  /* 0xffffff80ff217424 */ /* 0x002fe200078e00ff */
[----:B------:R-:W-:-:S02]  /*03a0*/  PRMT R0, RZ, 0x7610, R0 ;  /* 0x00007610ff007816 */ /* 0x000fc40000000000 */
[----:B------:R-:W-:Y:S01]  /*03b0*/  PRMT R2, RZ, 0x7610, R2 ;  /* 0x00007610ff027816 */ /* 0x000fe20000000002 */
        /* <DEDUP_REMOVED lines=17> */
[----:B0-----:R-:W-:Y:S01]  /*04d0*/  PRMT R12, RZ, 0x7610, R12 ;  /* 0x00007610ff0c7816 */ /* 0x001fe2000000000c */
[----:B--2---:R0:W-:Y:S04]  /*04e0*/  STS.U16 [R7], R0 ;  /* 0x0000000007007388 */ /* 0x0041e80000000400 */
[----:B---3--:R1:W-:Y:S04]  /*04f0*/  STS.U16 [R7+0x40], R2 ;  /* 0x0000400207007388 */ /* 0x0083e80000000400 */
[----:B----4-:R2:W-:Y:S01]  /*0500*/  STS.U16 [R7+0x80], R3 ;  /* 0x0000800307007388 */ /* 0x0105e20000000400 */
[----:B0-----:R-:W-:-:S03]  /*0510*/  PRMT R0, RZ, 0x7610, R0 ;  /* 0x00007610ff007816 */ /* 0x001fc60000000000 */
[----:B------:R-:W-:Y:S01]  /*0520*/  STS.U16 [R7+0xc0], R6 ;  /* 0x0000c00607007388 */ /* 0x000fe20000000400 */
[----:B------:R-:W-:-:S06]  /*0530*/  NOP ;  /* 0x0000000000007918 */ /* 0x000fcc0000000000 */
[----:B------:R-:W0:Y:S01]  /*0540*/  LDS.64 R48, [R23.X8] ;  /* 0x0000000017307984 */ /* 0x000e220000008a00 */
[--C-:B-1----:R-:W-:Y:S01]  /*0550*/  IMAD.MOV.U32 R2, RZ, RZ, R8.reuse ;  /* 0x000000ffff027224 */ /* 0x102fe200078e0008 */
        /* <DEDUP_REMOVED lines=8> */
[--C-:B0-----:R-:W-:Y:S01]  /*05e0*/  HADD2.F32 R46, -RZ, R48.reuse.H0_H0 ;  /* 0x20000030ff2e7230 */ /* 0x101fe20000004100 */
[----:B------:R-:W-:Y:S01]  /*05f0*/  IMAD.MOV.U32 R6, RZ, RZ, c[0x0][0x16c] ;  /* 0x00005b00ff067624 */ /* 0x000fe200078e00ff */
[----:B------:R-:W-:Y:S01]  /*0600*/  HADD2.F32 R48, -RZ, R48.H1_H1 ;  /* 0x30000030ff307230 */ /* 0x000fe20000004100 */
[----:B------:R-:W-:Y:S01]  /*0610*/  UMOV UR4, URZ ;  /* 0x0000003f00047c82 */ /* 0x000fe20008000000 */
[--C-:B------:R-:W-:Y:S01]  /*0620*/  HADD2.F32 R45, -RZ, R49.reuse.H0_H0 ;  /* 0x20000031ff2d7230 */ /* 0x100fe20000004100 */
[----:B------:R-:W-:Y:S01]  /*0630*/  BSSY B0, `(.L_x_5079) ;  /* 0x000003d000007945 */ /* 0x000fe20003800000 */
[----:B------:R-:W-:Y:S01]  /*0640*/  HADD2.F32 R47, -RZ, R49.H1_H1 ;  /* 0x30000031ff2f7230 */ /* 0x000fe20000004100 */
[----:B------:R-:W-:Y:S01]  /*0650*/  ISETP.GE.AND P4, PT, R6, 0x1, PT ;  /* 0x000000010600780c */ /* 0x000fe20003f86270 */
[----:B-----5:R-:W-:Y:S01]  /*0660*/  FMUL.FTZ R15, R46, R27 ;  /* 0x0000001b2e0f7220 */ /* 0x020fe20000410000 */
[----:B--2---:R-:W-:Y:S04]  /*0670*/  STS.U16 [R7+0x40], R10 ;  /* 0x0000400a07007388 */ /* 0x004fe80000000400 */
[----:B---3--:R-:W-:Y:S04]  /*0680*/  STS.U16 [R7], R8 ;  /* 0x0000000807007388 */ /* 0x008fe80000000400 */
[----:B----4-:R0:W-:Y:S04]  /*0690*/  STS.U16 [R7+0x80], R12 ;  /* 0x0000800c07007388 */ /* 0x0101e80000000400 */
[----:B------:R1:W-:Y:S01]  /*06a0*/  STS.U16 [R7+0xc0], R0 ;  /* 0x0000c00007007388 */ /* 0x0003e20000000400 */
[----:B------:R-:W-:-:S06]  /*06b0*/  NOP ;  /* 0x0000000000007918 */ /* 0x000fcc0000000000 */
[----:B------:R-:W2:Y:S01]  /*06c0*/  LDS.64 R36, [R23.X8] ;  /* 0x0000000017247984 */ /* 0x000ea20000008a00 */
[-C--:B0-----:R-:W-:Y:S02]  /*06d0*/  FMUL.FTZ R12, R48, R27.reuse ;  /* 0x0000001b300c7220 */ /* 0x081fe40000410000 */
[----:B-1----:R-:W-:Y:S01]  /*06e0*/  FMUL.FTZ R0, R47, R27 ;  /* 0x0000001b2f007220 */ /* 0x002fe20000410000 */
[--C-:B--2---:R-:W-:Y:S02]  /*06f0*/  HADD2.F32 R9, -RZ, R36.reuse.H0_H0 ;  /* 0x20000024ff097230 */ /* 0x104fe40000004100 */
[----:B------:R-:W-:Y:S02]  /*0700*/  HADD2.F32 R35, -RZ, R36.H1_H1 ;  /* 0x30000024ff237230 */ /* 0x000fe40000004100 */
[--C-:B------:R-:W-:Y:S01]  /*0710*/  HADD2.F32 R11, -RZ, R37.reuse.H0_H0 ;  /* 0x20000025ff0b7230 */ /* 0x100fe20000004100 */
[--C-:B------:R-:W-:Y:S01]  /*0720*/  FADD.FTZ R36, R9, R26.reuse ;  /* 0x0000001a09247221 */ /* 0x100fe20000010000 */
[----:B------:R-:W-:Y:S01]  /*0730*/  HADD2.F32 R13, -RZ, R37.H1_H1 ;  /* 0x30000025ff0d7230 */ /* 0x000fe20000004100 */
[----:B------:R-:W-:-:S02]  /*0740*/  FADD.FTZ R35, R35, R26 ;  /* 0x0000001a23237221 */ /* 0x000fc40000010000 */
[--C-:B------:R-:W-:Y:S01]  /*0750*/  FADD.FTZ R34, R11, R26.reuse ;  /* 0x0000001a0b227221 */ /* 0x100fe20000010000 */
[----:B------:R-:W-:Y:S01]  /*0760*/  FSETP.GTU.FTZ.AND P1, PT, R36, 20, PT ;  /* 0x41a000002400780b */ /* 0x000fe20003f3c000 */
[----:B------:R-:W-:Y:S01]  /*0770*/  FADD.FTZ R32, R13, R26 ;  /* 0x0000001a0d207221 */ /* 0x000fe20000010000 */
[----:B------:R-:W-:Y:S01]  /*0780*/  FSETP.GTU.FTZ.AND P2, PT, R35, 20, PT ;  /* 0x41a000002300780b */ /* 0x000fe20003f5c000 */
[----:B------:R-:W-:Y:S01]  /*0790*/  FMUL.FTZ R13, R45, R27 ;  /* 0x0000001b2d0d7220 */ /* 0x000fe20000410000 */
[----:B------:R-:W-:Y:S02]  /*07a0*/  ISETP.EQ.OR P1, PT, RZ, UR5, P1 ;  /* 0x00000005ff007c0c */ /* 0x000fe40008f22670 */
[----:B------:R-:W-:Y:S02]  /*07b0*/  FSETP.GTU.FTZ.AND P3, PT, R34, 20, PT ;  /* 0x41a000002200780b */ /* 0x000fe40003f7c000 */
[----:B------:R-:W-:Y:S02]  /*07c0*/  FSETP.GTU.FTZ.AND P0, PT, R32, 20, PT ;  /* 0x41a000002000780b */ /* 0x000fe40003f1c000 */
[----:B------:R-:W-:-:S02]  /*07d0*/  ISETP.EQ.OR P2, PT, RZ, UR5, P2 ;  /* 0x00000005ff007c0c */ /* 0x000fc40009742670 */
        /* <DEDUP_REMOVED lines=34> */
.L_x_5080:
[----:B------:R-:W-:Y:S05]  /*0a00*/  BSYNC B0 ;  /* 0x0000000000007941 */ /* 0x000fea0003800000 */
.L_x_5079:
        /* <DEDUP_REMOVED lines=33> */
.L_x_5082:
[----:B------:R-:W-:Y:S05]  /*0c20*/  BSYNC B0 ;  /* 0x0000000000007941 */ /* 0x000fea0003800000 */
.L_x_5081:
        /* <DEDUP_REMOVED lines=33> */
.L_x_5084:
[----:B------:R-:W-:Y:S05]  /*0e40*/  BSYNC B0 ;  /* 0x0000000000007941 */ /* 0x000fea0003800000 */
.L_x_5083:
        /* <DEDUP_REMOVED lines=33> */
.L_x_5086:
[----:B------:R-:W-:Y:S05]  /*1060*/  BSYNC B0 ;  /* 0x0000000000007941 */ /* 0x000fea0003800000 */
.L_x_5085:
        /* <DEDUP_REMOVED lines=13> */
[----:B------:R-:W-:Y:S02]  /*1140*/  IMAD.MOV.U32 R59, RZ, RZ, RZ ;  /* 0x000000ffff3b7224 */ /* 0x000fe400078e00ff */
[C---:B0-----:R-:W-:Y:S02]  /*1150*/  IMAD R43, R29.reuse, c[0x0][0x184], R8 ;  /* 0x000061001d2b7a24 */ /* 0x041fe400078e0208 */
[----:B------:R-:W-:Y:S02]  /*1160*/  IMAD R41, R29, c[0x0][0x1bc], R10 ;  /* 0x00006f001d297a24 */ /* 0x000fe400078e020a */
[----:B-1----:R-:W-:Y:S02]  /*1170*/  IMAD R6, R25, c[0x0][0x164], R29 ;  /* 0x0000590019067a24 */ /* 0x002fe400078e021d */
[----:B------:R-:W-:Y:S02]  /*1180*/  IMAD R39, R29, c[0x0][0x19c], R38 ;  /* 0x000067001d277a24 */ /* 0x000fe400078e0226 */
[----:B------:R-:W-:-:S02]  /*1190*/  IMAD R6, R6, c[0x0][0x174], RZ ;  /* 0x00005d0006067a24 */ /* 0x000fc400078e02ff */
[----:B------:R-:W-:-:S04]  /*11a0*/  IMAD.WIDE.U32 R10, R29, c[0x0][0x198], RZ ;  /* 0x000066001d0a7a25 */ /* 0x000fc800078e00ff */
[----:B------:R-:W-:Y:S02]  /*11b0*/  IMAD R6, R6, c[0x0][0x16c], RZ ;  /* 0x00005b0006067a24 */ /* 0x000fe400078e02ff */
[----:B------:R-:W-:-:S04]  /*11c0*/  IMAD.WIDE.U32 R8, R29, c[0x0][0x1b8], RZ ;  /* 0x00006e001d087a25 */ /* 0x000fc800078e00ff */
[----:B------:R-:W-:Y:S01]  /*11d0*/  IMAD.WIDE R30, R6, R31, c[0x0][0x260] ;  /* 0x00009800061e7625 */ /* 0x000fe200078e021f */
[----:B------:R-:W-:Y:S02]  /*11e0*/  IADD3 R41, R9, R41, RZ ;  /* 0x0000002909297210 */ /* 0x000fe40007ffe0ff */
[----:B------:R-:W-:Y:S01]  /*11f0*/  LEA R38, P1, R8, c[0x0][0x230], 0x2 ;  /* 0x00008c0008267a11 */ /* 0x000fe200078210ff */
[----:B------:R-:W-:-:S03]  /*1200*/  IMAD.WIDE.U32 R6, R29, c[0x0][0x180], RZ ;  /* 0x000060001d067a25 */ /* 0x000fc600078e00ff */
[----:B------:R-:W-:Y:S01]  /*1210*/  LEA.HI.X R41, R8, c[0x0][0x234], R41, 0x2, P1 ;  /* 0x00008d0008297a11 */ /* 0x000fe200008f1429 */
[----:B------:R-:W-:Y:S02]  /*1220*/  IMAD.IADD R43, R7, 0x1, R43 ;  /* 0x00000001072b7824 */ /* 0x000fe400078e022b */
[----:B------:R-:W-:Y:S01]  /*1230*/  IMAD.IADD R7, R11, 0x1, R39 ;  /* 0x000000010b077824 */ /* 0x000fe200078e0227 */
[----:B------:R-:W-:Y:S01]  /*1240*/  LEA R39, P0, R6, c[0x0][0x220], 0x2 ;  /* 0x0000880006277a11 */ /* 0x000fe200078010ff */
[----:B------:R-:W-:Y:S01]  /*1250*/  IMAD.WIDE R30, R37, 0x8, R30 ;  /* 0x00000008251e7825 */ /* 0x000fe200078e021e */
[----:B------:R-:W-:Y:S02]  /*1260*/  LEA R37, P2, R10, c[0x0][0x228], 0x2 ;  /* 0x00008a000a257a11 */ /* 0x000fe400078410ff */
[----:B------:R-:W-:Y:S02]  /*1270*/  LEA.HI.X R42, R6, c[0x0][0x224], R43, 0x2, P0 ;  /* 0x00008900062a7a11 */ /* 0x000fe400000f142b */
[----:B------:R-:W-:-:S02]  /*1280*/  LEA.HI.X R44, R10, c[0x0][0x22c], R7, 0x2, P2 ;  /* 0x00008b000a2c7a11 */ /* 0x000fc400010f1407 */
[----:B------:R-:W-:Y:S02]  /*1290*/  MOV R43, R30 ;  /* 0x0000001e002b7202 */ /* 0x000fe40000000f00 */
.L_x_5088:
[----:B------:R-:W-:Y:S02]  /*12a0*/  MOV R6, R39 ;  /* 0x0000002700067202 */ /* 0x000fe40000000f00 */
[----:B------:R-:W-:-:S05]  /*12b0*/  MOV R7, R42 ;  /* 0x0000002a00077202 */ /* 0x000fca0000000f00 */
[----:B------:R0:W2:Y:S01]  /*12c0*/  LDG.E R10, [R6.64] ;  /* 0x00000006060a7981 */ /* 0x0000a2000c1e1900 */
[----:B------:R-:W-:Y:S01]  /*12d0*/  MOV R8, R37 ;  /* 0x0000002500087202 */ /* 0x000fe20000000f00 */
[----:B------:R-:W-:Y:S02]  /*12e0*/  IMAD.MOV.U32 R9, RZ, RZ, R44 ;  /* 0x000000ffff097224 */ /* 0x000fe400078e002c */
[----:B------:R-:W1:Y:S04]  /*12f0*/  S2R R30, SR_TID.X ;  /* 0x00000000001e7919 */ /* 0x000e680000002100 */
[----:B------:R3:W4:Y:S01]  /*1300*/  LDG.E R50, [R8.64] ;  /* 0x0000000608327981 */ /* 0x000722000c1e1900 */
[----:B0-----:R-:W-:Y:S01]  /*1310*/  IMAD.MOV.U32 R6, RZ, RZ, R38 ;  /* 0x000000ffff067224 */ /* 0x001fe200078e0026 */
[----:B------:R-:W-:-:S05]  /*1320*/  MOV R7, R41 ;  /* 0x0000002900077202 */ /* 0x000fca0000000f00 */
[----:B------:R1:W4:Y:S01]  /*1330*/  LDG.E R49, [R6.64] ;  /* 0x0000000606317981 */ /* 0x000322000c1e1900 */
[-C--:B------:R-:W-:Y:S02]  /*1340*/  ISETP.GE.U32.AND P1, PT, R19, R33.reuse, PT ;  /* 0x000000211300720c */ /* 0x080fe40003f26070 */
[----:B------:R-:W-:Y:S02]  /*1350*/  ISETP.GE.U32.AND P2, PT, R18, R33, PT ;  /* 0x000000211200720c */ /* 0x000fe40003f46070 */
[----:B-1----:R-:W-:-:S04]  /*1360*/  SHF.L.U32 R6, R30, 0x2, RZ ;  /* 0x000000021e067819 */ /* 0x002fc800000006ff */
[----:B------:R-:W-:Y:S02]  /*1370*/  ISETP.GE.U32.AND P0, PT, R6, R33, PT ;  /* 0x000000210600720c */ /* 0x000fe40003f06070 */
[----:B------:R-:W-:Y:S02]  /*1380*/  FSEL R51, R48, RZ, !P1 ;  /* 0x000000ff30337208 */ /* 0x000fe40004800000 */
        /* <DEDUP_REMOVED lines=41> */
[----:B------:R-:W-:Y:S01]  /*1620*/  ISETP.NE.AND P0, PT, R24, RZ, PT ;  /* 0x000000ff1800720c */ /* 0x000fe20003f05270 */
[----:B------:R-:W-:-:S03]  /*1630*/  HFMA2.MMA R9, -RZ, RZ, 0, 0 ;  /* 0x00000000ff097435 */ /* 0x000fc600000001ff */
[----:B------:R-:W-:Y:S01]  /*1640*/  ISETP.EQ.OR P0, PT, R20, RZ, P0 ;  /* 0x000000ff1400720c */ /* 0x000fe20000702670 */
[----:B------:R-:W-:-:S12]  /*1650*/  IMAD.MOV.U32 R8, RZ, RZ, 0x3f800000 ;  /* 0x3f800000ff087424 */ /* 0x000fd800078e00ff */
        /* <DEDUP_REMOVED lines=23> */
[----:B------:R-:W-:Y:S01]  /*17d0*/  FMUL.FTZ R10, R10, R8 ;  /* 0x000000080a0a7220 */ /* 0x000fe20000410000 */
[----:B------:R-:W-:Y:S02]  /*17e0*/  MOV R8, c[0x0][0x1c0] ;  /* 0x0000700000087a02 */ /* 0x000fe40000000f00 */
[----:B------:R-:W-:-:S02]  /*17f0*/  MOV R9, c[0x0][0x1c4] ;  /* 0x0000710000097a02 */ /* 0x000fc40000000f00 */
[----:B------:R-:W-:Y:S01]  /*1800*/  IADD3 R59, R59, 0x1, RZ ;  /* 0x000000013b3b7810 */ /* 0x000fe20007ffe0ff */
[----:B------:R-:W-:Y:S01]  /*1810*/  @!P1 IMAD.MOV.U32 R7, RZ, RZ, R31 ;  /* 0x000000ffff079224 */ /* 0x000fe200078e001f */
[----:B------:R-:W-:Y:S01]  /*1820*/  @!P1 MOV R6, R43 ;  /* 0x0000002b00069202 */ /* 0x000fe20000000f00 */
[----:B------:R0:W-:Y:S01]  /*1830*/  @!P1 STS.64 [UR4+0x130], R10 ;  /* 0x0001300aff009988 */ /* 0x0001e20008000a04 */
[----:B------:R-:W-:-:S03]  /*1840*/  MOV R63, c[0x0][0x1a0] ;  /* 0x00006800003f7a02 */ /* 0x000fc60000000f00 */
[----:B------:R0:W-:Y:S01]  /*1850*/  @!P1 STG.E.64 [R6.64], R10 ;  /* 0x0000000a06009986 */ /* 0x0001e2000c101b06 */
[----:B--2---:R-:W-:Y:S01]  /*1860*/  @P0 FFMA.FTZ R62, R61, R60, R62 ;  /* 0x0000003c3d3e0223 */ /* 0x004fe2000001003e */
[----:B------:R-:W-:-:S03]  /*1870*/  LEA R38, P0, R8, R38, 0x2 ;  /* 0x0000002608267211 */ /* 0x000fc600078010ff */
[----:B------:R-:W-:Y:S01]  /*1880*/  FFMA.FTZ R62, R55, R62, R52 ;  /* 0x0000003e373e7223 */ /* 0x000fe20000010034 */
[----:B------:R-:W-:Y:S01]  /*1890*/  LEA.HI.X R41, R8, R41, R9, 0x2, P0 ;  /* 0x0000002908297211 */ /* 0x000fe200000f1409 */
[----:B------:R-:W-:Y:S01]  /*18a0*/  IMAD.MOV.U32 R52, RZ, RZ, c[0x0][0x188] ;  /* 0x00006200ff347624 */ /* 0x000fe200078e00ff */
[----:B------:R-:W-:Y:S01]  /*18b0*/  ISETP.GE.AND P0, PT, R59, c[0x0][0x16c], PT ;  /* 0x00005b003b007a0c */ /* 0x000fe20003f06270 */
[----:B------:R-:W-:Y:S01]  /*18c0*/  FFMA.FTZ R54, R54, R62, R51 ;  /* 0x0000003e36367223 */ /* 0x000fe20000010033 */
[----:B------:R-:W-:Y:S02]  /*18d0*/  MOV R51, c[0x0][0x18c] ;  /* 0x0000630000337a02 */ /* 0x000fe40000000f00 */
[----:B------:R-:W-:Y:S01]  /*18e0*/  LEA R39, P1, R52, R39, 0x2 ;  /* 0x0000002734277211 */ /* 0x000fe200078210ff */
[----:B------:R-:W-:Y:S01]  /*18f0*/  FFMA.FTZ R58, R58, R54, R53 ;  /* 0x000000363a3a7223 */ /* 0x000fe20000010035 */
[----:B------:R-:W-:Y:S01]  /*1900*/  MOV R64, c[0x0][0x1a4] ;  /* 0x0000690000407a02 */ /* 0x000fe20000000f00 */
[----:B----4-:R-:W-:Y:S01]  /*1910*/  FMUL.FTZ R49, R49, R50 ;  /* 0x0000003231317220 */ /* 0x010fe20000410000 */
[----:B------:R-:W-:Y:S01]  /*1920*/  LEA.HI.X R42, R52, R42, R51, 0x2, P1 ;  /* 0x0000002a342a7211 */ /* 0x000fe200008f1433 */
[----:B------:R-:W-:Y:S01]  /*1930*/  FFMA.FTZ R56, R57, R58, R56 ;  /* 0x0000003a39387223 */ /* 0x000fe20000010038 */
[----:B------:R-:W-:Y:S01]  /*1940*/  LEA R37, P3, R63, R37, 0x2 ;  /* 0x000000253f257211 */ /* 0x000fe200078610ff */
[----:B------:R-:W-:Y:S01]  /*1950*/  UIADD3 UR4, UR4, 0x8, URZ ;  /* 0x0000000804047890 */ /* 0x000fe2000fffe03f */
[----:B------:R-:W-:Y:S01]  /*1960*/  IADD3 R43, P1, R43, 0x8, RZ ;  /* 0x000000082b2b7810 */ /* 0x000fe20007f3e0ff */
[----:B------:R-:W-:Y:S01]  /*1970*/  FFMA.FTZ R15, R49, R62, R15 ;  /* 0x0000003e310f7223 */ /* 0x000fe2000001000f */
[----:B------:R-:W-:Y:S01]  /*1980*/  LEA.HI.X R44, R63, R44, R64, 0x2, P3 ;  /* 0x0000002c3f2c7211 */ /* 0x000fe200018f1440 */
[C---:B------:R-:W-:Y:S01]  /*1990*/  FFMA.FTZ R12, R49.reuse, R54, R12 ;  /* 0x00000036310c7223 */ /* 0x040fe2000001000c */
[----:B------:R-:W-:Y:S01]  /*19a0*/  IADD3.X R31, RZ, R31, RZ, P1, !PT ;  /* 0x0000001fff1f7210 */ /* 0x000fe20000ffe4ff */
[----:B------:R-:W-:-:S02]  /*19b0*/  FFMA.FTZ R13, R49, R58, R13 ;  /* 0x0000003a310d7223 */ /* 0x000fc4000001000d */
[----:B------:R-:W-:Y:S01]  /*19c0*/  FFMA.FTZ R0, R49, R56, R0 ;  /* 0x0000003831007223 */ /* 0x000fe20000010000 */
[----:B0-----:R-:W-:Y:S05]  /*19d0*/  @!P0 BRA `(.L_x_5088) ;  /* 0xfffff8c000008947 */ /* 0x001fea000383ffff */
.L_x_5087:
[----:B------:R-:W-:Y:S01]  /*19e0*/  BAR.SYNC.DEFER_BLOCKING 0x0 ;  /* 0x0000000000007b1d */ /* 0x000fe20000010000 */
[----:B------:R-:W-:Y:S01]  /*19f0*/  ISETP.NE.AND P0, PT, R30, RZ, PT ;  /* 0x000000ff1e00720c */ /* 0x000fe20003f05270 */
[----:B------:R-:W-:Y:S01]  /*1a00*/  IMAD.SHL.U32 R31, R23, 0x2, RZ ;  /* 0x00000002171f7824 */ /* 0x000fe200078e00ff */
[----:B------:R-:W-:Y:S01]  /*1a10*/  F2FP.PACK_AB R6, R12, R15 ;  /* 0x0000000f0c06723e */ /* 0x000fe200000000ff */
[----:B------:R-:W-:Y:S01]  /*1a20*/  IMAD.WIDE.U32 R10, R25, c[0x0][0x200], RZ ;  /* 0x00008000190a7a25 */ /* 0x000fe200078e00ff */
[----:B------:R-:W-:Y:S01]  /*1a30*/  F2FP.PACK_AB R7, R0, R13 ;  /* 0x0000000d0007723e */ /* 0x000fe200000000ff */
[----:B------:R-:W-:Y:S01]  /*1a40*/  BSSY B0, `(.L_x_5089) ;  /* 0x0000022000007945 */ /* 0x000fe20003800000 */
[----:B------:R-:W-:Y:S02]  /*1a50*/  MOV R37, 0xffffff80 ;  /* 0xffffff8000257802 */ /* 0x000fe40000000f00 */
[----:B------:R-:W-:-:S03]  /*1a60*/  LOP3.LUT R36, R22, 0x20, RZ, 0xfc, !PT ;  /* 0x0000002016247812 */ /* 0x000fc600078efcff */
[----:B------:R-:W-:Y:S02]  /*1a70*/  IMAD R37, R20, R37, c[0x0][0x168] ;  /* 0x00005a0014257624 */ /* 0x000fe400078e0225 */
[----:B------:R-:W-:-:S03]  /*1a80*/  @!P0 MOV R9, 0xffffff80 ;  /* 0xffffff8000098802 */ /* 0x000fc60000000f00 */
[----:B------:R-:W-:Y:S02]  /*1a90*/  ISETP.GE.AND P1, PT, R22, R37, PT ;  /* 0x000000251600720c */ /* 0x000fe40003f26270 */
[----:B------:R-:W-:Y:S01]  /*1aa0*/  @!P0 IMAD R9, R20, R9, c[0x0][0x168] ;  /* 0x00005a0014098624 */ /* 0x000fe200078e0209 */
[----:B------:R0:W-:Y:S01]  /*1ab0*/  STS.64 [R23.X8], R6 ;  /* 0x0000000617007388 */ /* 0x0001e20000008a00 */
[----:B------:R-:W-:-:S06]  /*1ac0*/  NOP ;  /* 0x0000000000007918 */ /* 0x000fcc0000000000 */
[----:B------:R-:W-:Y:S04]  /*1ad0*/  LDS.U16 R39, [R31] ;  /* 0x000000001f277984 */ /* 0x000fe80000000400 */
[----:B------:R-:W-:Y:S01]  /*1ae0*/  LDS.U16 R41, [R31+0x40] ;  /* 0x000040001f297984 */ /* 0x000fe20000000400 */
[----:B0-----:R-:W-:-:S03]  /*1af0*/  IMAD R6, R40, c[0x0][0x200], RZ ;  /* 0x0000800028067a24 */ /* 0x001fc600078e02ff */
[----:B------:R-:W-:Y:S01]  /*1b00*/  LDS.U16 R45, [R31+0x80] ;  /* 0x000080001f2d7984 */ /* 0x000fe20000000400 */
[----:B------:R-:W-:Y:S02]  /*1b10*/  IMAD R35, R25, c[0x0][0x204], R6 ;  /* 0x0000810019237a24 */ /* 0x000fe400078e0206 */
[----:B------:R-:W-:Y:S01]  /*1b20*/  IMAD.SHL.U32 R6, R20, 0x80, RZ ;  /* 0x0000008014067824 */ /* 0x000fe200078e00ff */
[----:B------:R-:W-:Y:S02]  /*1b30*/  LDS.U16 R43, [R31+0xc0] ;  /* 0x0000c0001f2b7984 */ /* 0x000fe40000000400 */
[----:B------:R-:W-:Y:S02]  /*1b40*/  IADD3 R11, R11, R35, RZ ;  /* 0x000000230b0b7210 */ /* 0x000fe40007ffe0ff */
[----:B------:R0:W-:Y:S01]  /*1b50*/  @!P0 STS [0x100], R9 ;  /* 0x00010009ff008388 */ /* 0x0001e20000000800 */
[----:B------:R-:W-:-:S03]  /*1b60*/  SHF.R.S32.HI R7, RZ, 0x1f, R6 ;  /* 0x0000001fff077819 */ /* 0x000fc60000011406 */
[----:B------:R-:W-:Y:S01]  /*1b70*/  BAR.SYNC.DEFER_BLOCKING 0x0 ;  /* 0x0000000000007b1d */ /* 0x000fe20000010000 */
[----:B------:R-:W-:-:S04]  /*1b80*/  IADD3 R8, P3, R22, R6, RZ ;  /* 0x0000000616087210 */ /* 0x000fc80007f7e0ff */
[----:B0-----:R-:W-:Y:S01]  /*1b90*/  IADD3.X R9, R21, R7, RZ, P3, !PT ;  /* 0x0000000715097210 */ /* 0x001fe20001ffe4ff */
        /* <DEDUP_REMOVED lines=12> */
.L_x_5090:
[----:B------:R-:W-:Y:S05]  /*1c60*/  BSYNC B0 ;  /* 0x0000000000007941 */ /* 0x000fea0003800000 */
.L_x_5089:
[----:B0-----:R-:W-:Y:S01]  /*1c70*/  IMAD R34, R28, c[0x0][0x208], RZ ;  /* 0x000082001c227a24 */ /* 0x001fe200078e02ff */
[C---:B------:R-:W-:Y:S01]  /*1c80*/  SHF.L.U32 R38, R36.reuse, 0x1, RZ ;  /* 0x0000000124267819 */ /* 0x040fe200000006ff */
[C---:B------:R-:W-:Y:S01]  /*1c90*/  IMAD.WIDE.U32 R10, R29.reuse, c[0x0][0x208], R10 ;  /* 0x000082001d0a7a25 */ /* 0x040fe200078e000a */
[----:B------:R-:W-:Y:S02]  /*1ca0*/  SHF.L.U64.HI R39, R36, 0x1, R21 ;  /* 0x0000000124277819 */ /* 0x000fe40000010215 */
[----:B------:R-:W-:Y:S01]  /*1cb0*/  IADD3 R42, P3, R38, c[0x0][0x258], RZ ;  /* 0x00009600262a7a10 */ /* 0x000fe20007f7e0ff */
[----:B------:R-:W-:Y:S01]  /*1cc0*/  IMAD R51, R29, c[0x0][0x20c], R34 ;  /* 0x000083001d337a24 */ /* 0x000fe200078e0222 */
[----:B------:R-:W-:Y:S01]  /*1cd0*/  IADD3 R44, P2, R6, R10, RZ ;  /* 0x0000000a062c7210 */ /* 0x000fe20007f5e0ff */
[----:B------:R-:W-:Y:S01]  /*1ce0*/  IMAD R32, R40, c[0x0][0x1f0], RZ ;  /* 0x00007c0028207a24 */ /* 0x000fe200078e02ff */
[----:B------:R-:W-:Y:S01]  /*1cf0*/  ISETP.GE.AND P4, PT, R16, R47, PT ;  /* 0x0000002f1000720c */ /* 0x000fe20003f86270 */
[----:B------:R-:W-:Y:S01]  /*1d00*/  IMAD.WIDE.U32 R34, R25, c[0x0][0x1f0], RZ ;  /* 0x00007c0019227a25 */ /* 0x000fe200078e00ff */
[----:B------:R-:W-:-:S02]  /*1d10*/  IADD3.X R46, R7, R51, R11, P2, !PT ;  /* 0x00000033072e7210 */ /* 0x000fc400017fe40b */
[----:B------:R-:W-:Y:S01]  /*1d20*/  IADD3.X R11, R39, c[0x0][0x25c], RZ, P3, !PT ;  /* 0x00009700270b7a10 */ /* 0x000fe20001ffe4ff */
[C---:B------:R-:W-:Y:S01]  /*1d30*/  IMAD R49, R25.reuse, c[0x0][0x1f4], R32 ;  /* 0x00007d0019317a24 */ /* 0x040fe200078e0220 */
[-C--:B------:R-:W-:Y:S01]  /*1d40*/  ISETP.GE.AND P3, PT, R36, R47.reuse, PT ;  /* 0x0000002f2400720c */ /* 0x080fe20003f66270 */
[----:B------:R-:W-:Y:S01]  /*1d50*/  @!P1 IMAD.WIDE.U32 R32, R25, c[0x0][0x1f0], R6 ;  /* 0x00007c0019209a25 */ /* 0x000fe200078e0006 */
[----:B------:R-:W-:Y:S02]  /*1d60*/  ISETP.GE.AND P2, PT, R14, R47, PT ;  /* 0x0000002f0e00720c */ /* 0x000fe40003f46270 */
[----:B------:R-:W-:Y:S01]  /*1d70*/  LEA R10, P5, R44, R42, 0x1 ;  /* 0x0000002a2c0a7211 */ /* 0x000fe200078a08ff */
[----:B------:R-:W-:Y:S01]  /*1d80*/  IMAD.IADD R35, R35, 0x1, R49 ;  /* 0x0000000123237824 */ /* 0x000fe200078e0231 */
[----:B------:R-:W-:Y:S01]  /*1d90*/  @!P1 IADD3 R33, R49, R33, RZ ;  /* 0x0000002131219210 */ /* 0x000fe20007ffe0ff */
[----:B------:R-:W-:Y:S01]  /*1da0*/  IMAD R42, R28, c[0x0][0x1f8], RZ ;  /* 0x00007e001c2a7a24 */ /* 0x000fe200078e02ff */
[----:B------:R-:W-:Y:S01]  /*1db0*/  LEA.HI.X R11, R44, R11, R46, 0x1, P5 ;  /* 0x0000000b2c0b7211 */ /* 0x000fe200028f0c2e */
[----:B------:R-:W-:Y:S01]  /*1dc0*/  IMAD.WIDE.U32 R34, R29, c[0x0][0x1f8], R34 ;  /* 0x00007e001d227a25 */ /* 0x000fe200078e0022 */
[----:B------:R-:W-:-:S02]  /*1dd0*/  PRMT R46, RZ, 0x7610, R46 ;  /* 0x00007610ff2e7816 */ /* 0x000fc4000000002e */
[----:B------:R-:W-:Y:S01]  /*1de0*/  PRMT R48, RZ, 0x7610, R48 ;  /* 0x00007610ff307816 */ /* 0x000fe20000000030 */
[----:B------:R-:W-:Y:S01]  /*1df0*/  @!P4 STG.E.U16 [R10.64+0x40], R45 ;  /* 0x0000402d0a00c986 */ /* 0x000fe2000c101506 */
[----:B------:R-:W-:-:S03]  /*1e00*/  @!P1 IMAD.WIDE.U32 R32, R29, c[0x0][0x1f8], R32 ;  /* 0x00007e001d209a25 */ /* 0x000fc600078e0020 */
[----:B------:R-:W-:Y:S01]  /*1e10*/  @!P3 STG.E.U16 [R10.64], R41 ;  /* 0x000000290a00b986 */ /* 0x000fe2000c101506 */
[----:B------:R-:W-:Y:S01]  /*1e20*/  IMAD R49, R29, c[0x0][0x1fc], R42 ;  /* 0x00007f001d317a24 */ /* 0x000fe200078e022a */
[----:B------:R-:W-:Y:S02]  /*1e30*/  IADD3 R42, P5, R6, R34, RZ ;  /* 0x00000022062a7210 */ /* 0x000fe40007fbe0ff */
[----:B------:R-:W-:Y:S04]  /*1e40*/  @!P2 STG.E.U16 [R10.64+0x80], R43 ;  /* 0x0000802b0a00a986 */ /* 0x000fe8000c101506 */
[----:B------:R-:W-:Y:S01]  /*1e50*/  BAR.SYNC.DEFER_BLOCKING 0x0 ;  /* 0x0000000000007b1d */ /* 0x000fe20000010000 */
[----:B------:R-:W-:Y:S02]  /*1e60*/  @!P1 IADD3 R44, P4, R22, R32, RZ ;  /* 0x00000020162c9210 */ /* 0x000fe40007f9e0ff */
[----:B------:R-:W-:-:S02]  /*1e70*/  IADD3.X R35, R7, R49, R35, P5, !PT ;  /* 0x0000003107237210 */ /* 0x000fc40002ffe423 */
[----:B------:R-:W-:Y:S02]  /*1e80*/  IADD3 R34, P5, R38, c[0x0][0x268], RZ ;  /* 0x00009a0026227a10 */ /* 0x000fe40007fbe0ff */
[----:B------:R-:W-:Y:S02]  /*1e90*/  @!P1 IADD3.X R47, R21, R33, R49, P4, !PT ;  /* 0x00000021152f9210 */ /* 0x000fe400027fe431 */
[-C--:B------:R-:W-:Y:S02]  /*1ea0*/  ISETP.GE.AND P3, PT, R16, R37.reuse, PT ;  /* 0x000000251000720c */ /* 0x080fe40003f66270 */
[-C--:B------:R-:W-:Y:S02]  /*1eb0*/  ISETP.GE.AND P2, PT, R14, R37.reuse, PT ;  /* 0x000000250e00720c */ /* 0x080fe40003f46270 */
[----:B------:R-:W-:Y:S02]  /*1ec0*/  ISETP.GE.AND P4, PT, R36, R37, PT ;  /* 0x000000252400720c */ /* 0x000fe40003f86270 */
[----:B------:R-:W-:-:S02]  /*1ed0*/  IADD3.X R33, R39, c[0x0][0x26c], RZ, P5, !PT ;  /* 0x00009b0027217a10 */ /* 0x000fc40002ffe4ff */
[----:B------:R-:W-:Y:S02]  /*1ee0*/  LEA R34, P6, R42, R34, 0x1 ;  /* 0x000000222a227211 */ /* 0x000fe400078c08ff */
[----:B------:R-:W-:Y:S02]  /*1ef0*/  @!P1 LEA R32, P5, R44, c[0x0][0x268], 0x1 ;  /* 0x00009a002c209a11 */ /* 0x000fe400078a08ff */
[----:B------:R-:W-:Y:S02]  /*1f00*/  LEA.HI.X R35, R42, R33, R35, 0x1, P6 ;  /* 0x000000212a237211 */ /* 0x000fe400030f0c23 */
[----:B------:R-:W-:Y:S02]  /*1f10*/  @!P1 LEA.HI.X R33, R44, c[0x0][0x26c], R47, 0x1, P5 ;  /* 0x00009b002c219a11 */ /* 0x000fe400028f0c2f */
[----:B------:R-:W-:Y:S01]  /*1f20*/  PRMT R44, RZ, 0x7610, R44 ;  /* 0x00007610ff2c7816 */ /* 0x000fe2000000002c */
[----:B------:R-:W2:Y:S01]  /*1f30*/  @!P3 LDG.E.U16 R46, [R34.64+0x40] ;  /* 0x00004006222eb981 */ /* 0x000ea2000c1e1500 */
[----:B------:R-:W-:-:S03]  /*1f40*/  PRMT R42, RZ, 0x7610, R42 ;  /* 0x00007610ff2a7816 */ /* 0x000fc6000000002a */
[----:B------:R-:W3:Y:S04]  /*1f50*/  @!P2 LDG.E.U16 R48, [R34.64+0x80] ;  /* 0x000080062230a981 */ /* 0x000ee8000c1e1500 */
[----:B------:R-:W4:Y:S04]  /*1f60*/  @!P4 LDG.E.U16 R44, [R34.64] ;  /* 0x00000006222cc981 */ /* 0x000f28000c1e1500 */
[----:B------:R-:W5:Y:S01]  /*1f70*/  @!P1 LDG.E.U16 R42, [R32.64] ;  /* 0x00000006202a9981 */ /* 0x000f62000c1e1500 */
[----:B------:R-:W-:Y:S03]  /*1f80*/  BSSY B0, `(.L_x_5091) ;  /* 0x000003e000007945 */ /* 0x000fe60003800000 */
[----:B--2---:R-:W-:Y:S04]  /*1f90*/  STS.U16 [R31+0x80], R46 ;  /* 0x0000802e1f007388 */ /* 0x004fe80000000400 */
[----:B---3--:R-:W-:Y:S04]  /*1fa0*/  STS.U16 [R31+0xc0], R48 ;  /* 0x0000c0301f007388 */ /* 0x008fe80000000400 */
[----:B----4-:R-:W-:Y:S04]  /*1fb0*/  STS.U16 [R31+0x40], R44 ;  /* 0x0000402c1f007388 */ /* 0x010fe80000000400 */
[----:B-----5:R-:W-:Y:S01]  /*1fc0*/  STS.U16 [R31], R42 ;  /* 0x0000002a1f007388 */ /* 0x020fe20000000400 */
[----:B------:R-:W-:-:S06]  /*1fd0*/  NOP ;  /* 0x0000000000007918 */ /* 0x000fcc0000000000 */
[----:B------:R-:W0:Y:S02]  /*1fe0*/  LDS.64 R10, [R23.X8] ;  /* 0x00000000170a7984 */ /* 0x000e240000008a00 */
[--C-:B0-----:R-:W-:Y:S02]  /*1ff0*/  HADD2.F32 R43, -RZ, R10.reuse.H1_H1 ;  /* 0x3000000aff2b7230 */ /* 0x101fe40000004100 */
[----:B------:R-:W-:Y:S02]  /*2000*/  HADD2.F32 R41, -RZ, R10.H0_H0 ;  /* 0x2000000aff297230 */ /* 0x000fe40000004100 */
[--C-:B------:R-:W-:Y:S02]  /*2010*/  HADD2.F32 R34, -RZ, R11.reuse.H0_H0 ;  /* 0x2000000bff227230 */ /* 0x100fe40000004100 */
[----:B------:R-:W-:Y:S01]  /*2020*/  HADD2.F32 R44, -RZ, R11.H1_H1 ;  /* 0x3000000bff2c7230 */ /* 0x000fe20000004100 */
[----:B------:R-:W-:Y:S02]  /*2030*/  FMUL.FTZ R32, R43, -1.4426950216293334961 ;  /* 0xbfb8aa3b2b207820 */ /* 0x000fe40000410000 */
[----:B------:R-:W-:-:S02]  /*2040*/  FMUL.FTZ R10, R41, -1.4426950216293334961 ;  /* 0xbfb8aa3b290a7820 */ /* 0x000fc40000410000 */
[----:B------:R-:W-:Y:S02]  /*2050*/  FMUL.FTZ R35, R34, -1.4426950216293334961 ;  /* 0xbfb8aa3b22237820 */ /* 0x000fe40000410000 */
[----:B------:R-:W-:Y:S01]  /*2060*/  FMUL.FTZ R45, R44, -1.4426950216293334961 ;  /* 0xbfb8aa3b2c2d7820 */ /* 0x000fe20000410000 */
[----:B------:R-:W0:Y:S08]  /*2070*/  MUFU.EX2 R32, R32 ;  /* 0x0000002000207308 */ /* 0x000e300000000800 */
[----:B------:R-:W1:Y:S08]  /*2080*/  MUFU.EX2 R10, R10 ;  /* 0x0000000a000a7308 */ /* 0x000e700000000800 */
[----:B------:R-:W2:Y:S08]  /*2090*/  MUFU.EX2 R35, R35 ;  /* 0x0000002300237308 */ /* 0x000eb00000000800 */
[----:B------:R-:W3:Y:S01]  /*20a0*/  MUFU.EX2 R45, R45 ;  /* 0x0000002d002d7308 */ /* 0x000ee20000000800 */
[----:B0-----:R-:W-:-:S02]  /*20b0*/  FADD.FTZ R33, R32, 1 ;  /* 0x3f80000020217421 */ /* 0x001fc40000010000 */
[----:B-1----:R-:W-:Y:S02]  /*20c0*/  FADD.FTZ R11, R10, 1 ;  /* 0x3f8000000a0b7421 */ /* 0x002fe40000010000 */
[----:B--2---:R-:W-:-:S03]  /*20d0*/  FADD.FTZ R42, R35, 1 ;  /* 0x3f800000232a7421 */ /* 0x004fc60000010000 */
[----:B------:R-:W0:Y:S01]  /*20e0*/  MUFU.RCP R46, R11 ;  /* 0x0000000b002e7308 */ /* 0x000e220000001000 */
[----:B---3--:R-:W-:-:S07]  /*20f0*/  FADD.FTZ R32, R45, 1 ;  /* 0x3f8000002d207421 */ /* 0x008fce0000010000 */
[----:B------:R-:W1:Y:S01]  /*2100*/  MUFU.RCP R48, R33 ;  /* 0x0000002100307308 */ /* 0x000e620000001000 */
[----:B------:R-:W-:Y:S07]  /*2110*/  BAR.SYNC.DEFER_BLOCKING 0x0 ;  /* 0x0000000000007b1d */ /* 0x000fee0000010000 */
[----:B------:R-:W2:Y:S08]  /*2120*/  MUFU.RCP R47, R42 ;  /* 0x0000002a002f7308 */ /* 0x000eb00000001000 */
[----:B------:R-:W3:Y:S01]  /*2130*/  MUFU.RCP R49, R32 ;  /* 0x0000002000317308 */ /* 0x000ee20000001000 */
[----:B0-----:R-:W-:-:S02]  /*2140*/  FMUL.FTZ R10, R41, R46 ;  /* 0x0000002e290a7220 */ /* 0x001fc40000410000 */
[----:B-1----:R-:W-:Y:S02]  /*2150*/  FMUL.FTZ R43, R43, R48 ;  /* 0x000000302b2b7220 */ /* 0x002fe40000410000 */
[----:B--2---:R-:W-:Y:S02]  /*2160*/  FMUL.FTZ R34, R34, R47 ;  /* 0x0000002f22227220 */ /* 0x004fe40000410000 */
[----:B------:R-:W-:Y:S02]  /*2170*/  FMUL.FTZ R10, R10, R15 ;  /* 0x0000000f0a0a7220 */ /* 0x000fe40000410000 */
[----:B------:R-:W-:Y:S02]  /*2180*/  FMUL.FTZ R43, R43, R12 ;  /* 0x0000000c2b2b7220 */ /* 0x000fe40000410000 */
[----:B---3--:R-:W-:Y:S02]  /*2190*/  FMUL.FTZ R35, R44, R49 ;  /* 0x000000312c237220 */ /* 0x008fe40000410000 */
[----:B------:R-:W-:-:S02]  /*21a0*/  FMUL.FTZ R34, R34, R13 ;  /* 0x0000000d22227220 */ /* 0x000fc40000410000 */
[----:B------:R-:W-:Y:S01]  /*21b0*/  FMUL.FTZ R35, R35, R0 ;  /* 0x0000000023237220 */ /* 0x000fe20000410000 */
[----:B------:R-:W-:-:S04]  /*21c0*/  F2FP.PACK_AB R10, R43, R10 ;  /* 0x0000000a2b0a723e */ /* 0x000fc800000000ff */
[----:B------:R-:W-:-:S05]  /*21d0*/  F2FP.PACK_AB R11, R35, R34 ;  /* 0x00000022230b723e */ /* 0x000fca00000000ff */
[----:B------:R0:W-:Y:S01]  /*21e0*/  STS.64 [R23.X8], R10 ;  /* 0x0000000a17007388 */ /* 0x0001e20000008a00 */
[----:B------:R-:W-:-:S06]  /*21f0*/  NOP ;  /* 0x0000000000007918 */ /* 0x000fcc0000000000 */
[----:B------:R-:W-:Y:S04]  /*2200*/  LDS.U16 R15, [R31] ;  /* 0x000000001f0f7984 */ /* 0x000fe80000000400 */
[----:B------:R-:W-:Y:S04]  /*2210*/  LDS.U16 R33, [R31+0x40] ;  /* 0x000040001f217984 */ /* 0x000fe80000000400 */
[----:B------:R-:W-:Y:S04]  /*2220*/  LDS.U16 R35, [R31+0x80] ;  /* 0x000080001f237984 */ /* 0x000fe80000000400 */
[----:B------:R-:W-:Y:S04]  /*2230*/  LDS.U16 R41, [R31+0xc0] ;  /* 0x0000c0001f297984 */ /* 0x000fe80000000400 */
[----:B------:R-:W-:Y:S04]  /*2240*/  @!P0 STS [0x100], R37 ;  /* 0x00010025ff008388 */ /* 0x000fe80000000800 */
[----:B------:R-:W-:Y:S06]  /*2250*/  BAR.SYNC.DEFER_BLOCKING 0x0 ;  /* 0x0000000000007b1d */ /* 0x000fec0000010000 */
[----:B------:R-:W1:Y:S01]  /*2260*/  LDS R43, [0x100] ;  /* 0x00010000ff2b7984 */ /* 0x000e620000000800 */
[----:B------:R-:W-:-:S02]  /*2270*/  IMAD R0, R40, c[0x0][0x210], RZ ;  /* 0x0000840028007a24 */ /* 0x000fc400078e02ff */
[----:B0-----:R-:W-:-:S04]  /*2280*/  IMAD.WIDE.U32 R10, R25, c[0x0][0x210], RZ ;  /* 0x00008400190a7a25 */ /* 0x001fc800078e00ff */
        /* <DEDUP_REMOVED lines=13> */
.L_x_5092:
[----:B------:R-:W-:Y:S05]  /*2360*/  BSYNC B0 ;  /* 0x0000000000007941 */ /* 0x000fea0003800000 */
.L_x_5091:
[----:B------:R-:W-:Y:S01]  /*2370*/  MOV R8, R10 ;  /* 0x0000000a00087202 */ /* 0x000fe20000000f00 */
[----:B------:R-:W-:Y:S01]  /*2380*/  IMAD.MOV.U32 R9, RZ, RZ, R45 ;  /* 0x000000ffff097224 */ /* 0x000fe200078e002d */
[----:B------:R-:W-:Y:S01]  /*2390*/  IADD3 R38, P4, R38, c[0x0][0x270], RZ ;  /* 0x00009c0026267a10 */ /* 0x000fe20007f9e0ff */
[----:B------:R-:W-:Y:S01]  /*23a0*/  IMAD R0, R28, c[0x0][0x218], RZ ;  /* 0x000086001c007a24 */ /* 0x000fe200078e02ff */
[----:B------:R-:W-:Y:S01]  /*23b0*/  ISETP.GE.AND P0, PT, R36, R43, PT ;  /* 0x0000002b2400720c */ /* 0x000fe20003f06270 */
[----:B------:R-:W-:Y:S01]  /*23c0*/  IMAD.WIDE.U32 R8, R29, c[0x0][0x218], R8 ;  /* 0x000086001d087a25 */ /* 0x000fe200078e0008 */
[----:B------:R-:W-:Y:S02]  /*23d0*/  IADD3.X R39, R39, c[0x0][0x274], RZ, P4, !PT ;  /* 0x00009d0027277a10 */ /* 0x000fe400027fe4ff */
[----:B------:R-:W-:Y:S01]  /*23e0*/  IADD3 R20, R20, 0x1, RZ ;  /* 0x0000000114147810 */ /* 0x000fe20007ffe0ff */
[----:B------:R-:W-:Y:S01]  /*23f0*/  IMAD R11, R29, c[0x0][0x21c], R0 ;  /* 0x000087001d0b7a24 */ /* 0x000fe200078e0200 */
[----:B------:R-:W-:-:S02]  /*2400*/  IADD3 R0, P3, R6, R8, RZ ;  /* 0x0000000806007210 */ /* 0x000fc40007f7e0ff */
[----:B------:R-:W-:Y:S02]  /*2410*/  ISETP.GE.AND P1, PT, R16, R43, PT ;  /* 0x0000002b1000720c */ /* 0x000fe40003f26270 */
[----:B------:R-:W-:Y:S02]  /*2420*/  IADD3.X R7, R7, R11, R9, P3, !PT ;  /* 0x0000000b07077210 */ /* 0x000fe40001ffe409 */
[----:B------:R-:W-:Y:S02]  /*2430*/  LEA R6, P3, R0, R38, 0x1 ;  /* 0x0000002600067211 */ /* 0x000fe400078608ff */
        /* <DEDUP_REMOVED lines=12> */
.L_x_5093:
[----:B------:R-:W-:Y:S05]  /*2500*/  EXIT ;  /* 0x000000000000794d */ /* 0x000fea0003800000 */
.L_x_5095:
        /* <DEDUP_REMOVED lines=15> */
.L_x_5465:


//--------------------- .text._Z25selective_scan_fwd_kernelI32Selective_Scan_fwd_kernel_traitsILi32ELi4ELi1ELb0ELb0ELb1ELb0EN3c104HalfEfEEv13SSMParamsBase --------------------------
	.section	.text._Z25selective_scan_fwd_kernelI32Selective_Scan_fwd_kernel_traitsILi32ELi4ELi1ELb0ELb0ELb1ELb0EN3c104HalfEfEEv13SSMParamsBase,"ax",@progbits
	.sectioninfo	@"SHI_REGISTERS=70"
	.align	128
        .global         _Z25selective_scan_fwd_kernelI32Selective_Scan_fwd_kernel_traitsILi32ELi4ELi1ELb0ELb0ELb1ELb0EN3c104HalfEfEEv13SSMParamsBase
        .type           _Z25selective_scan_fwd_kernelI32Selective_Scan_fwd_kernel_traitsILi32ELi4ELi1ELb0ELb0ELb1ELb0EN3c104HalfEfEEv13SSMParamsBase,@function
        .size           _Z25selective_scan_fwd_kernelI32Selective_Scan_fwd_kernel_traitsILi32ELi4ELi1ELb0ELb0ELb1ELb0EN3c104HalfEfEEv13SSMParamsBase,(.L_x_5466 - _Z25selective_scan_fwd_kernelI32Selective_Scan_fwd_kernel_traitsILi32ELi4ELi1ELb0ELb0ELb1ELb0EN3c104HalfEfEEv13SSMParamsBase)
        .other          _Z25selective_scan_fwd_kernelI32Selective_Scan_fwd_kernel_traitsILi32ELi4ELi1ELb0ELb0ELb1ELb0EN3c104HalfEfEEv13SSMParamsBase,@"STO_CUDA_ENTRY STV_DEFAULT"
_Z25selective_scan_fwd_kernelI32Selective_Scan_fwd_kernel_traitsILi32ELi4ELi1ELb0ELb0ELb1ELb0EN3c104HalfEfEEv13SSMParamsBase:
.text._Z25selective_scan_fwd_kernelI32Selective_Scan_fwd_kernel_traitsILi32ELi4ELi1ELb0ELb0ELb1ELb0EN3c104HalfEfEEv13SSMParamsBase:
        /* <DEDUP_REMOVED lines=21> */
[----:B-1----:R-:W-:Y:S01]  /*0150*/  HFMA2.MMA R10, -RZ, RZ, 0, 0 ;  /* 0x00000000ff0a7435 */ /* 0x002fe200000001ff */
[----:B--2---:R-:W-:-:S04]  /*0160*/  IMAD.MOV R14, RZ, RZ, -R11 ;  /* 0x000000ffff0e7224 */ /* 0x004fc800078e0a0b */
[----:B------:R-:W-:-:S05]  /*0170*/  IMAD R5, R14, R13, RZ ;  /* 0x0000000d0e057224 */ /* 0x000fca00078e02ff */
[----:B------:R-:W-:Y:S02]  /*0180*/  IMAD.HI.U32 R11, R11, R5, R10 ;  /* 0x000000050b0b7227 */ /* 0x000fe400078e000a */
[----:B------:R-:W1:Y:S01]  /*0190*/  S2R R5, SR_CTAID.X ;  /* 0x0000000000057919 */ /* 0x000e620000002500 */
[----:B0-----:R-:W-:Y:S02]  /*01a0*/  MOV R9, c[0x0][0x174] ;  /* 0x00005d0000097a02 */ /* 0x001fe40000000f00 */
[----:B------:R-:W-:Y:S02]  /*01b0*/  IABS R8, R0 ;  /* 0x0000000000087213 */ /* 0x000fe40000000000 */
[----:B------:R-:W-:-:S03]  /*01c0*/  ISETP.GE.AND P0, PT, R9, 0x1, PT ;  /* 0x000000010900780c */ /* 0x000fc60003f06270 */
[----:B---3--:R-:W-:-:S04]  /*01d0*/  IMAD.HI.U32 R7, R11, R8, RZ ;  /* 0x000000080b077227 */ /* 0x008fc800078e00ff */
[----:B------:R-:W-:-:S04]  /*01e0*/  IMAD.MOV R6, RZ, RZ, -R7 ;  /* 0x000000ffff067224 */ /* 0x000fc800078e0a07 */
[----:B------:R-:W-:Y:S01]  /*01f0*/  IMAD R8, R13, R6, R8 ;  /* 0x000000060d087224 */ /* 0x000fe200078e0208 */
[----:B------:R-:W-:-:S04]  /*0200*/  LOP3.LUT R9, R0, c[0x0][0x178], RZ, 0x3c, !PT ;  /* 0x00005e0000097a12 */ /* 0x000fc800078e3cff */
[----:B------:R-:W-:Y:S02]  /*0210*/  ISETP.GT.U32.AND P1, PT, R13, R8, PT ;  /* 0x000000080d00720c */ /* 0x000fe40003f24070 */
[----:B-1----:R-:W-:Y:S01]  /*0220*/  SHF.R.S32.HI R6, RZ, 0x1f, R5 ;  /* 0x0000001fff067819 */ /* 0x002fe20000011405 */
[----:B------:R-:W-:Y:S10]  /*0230*/  @!P0 EXIT ;  /* 0x000000000000894d */ /* 0x000ff40003800000 */
[----:B------:R-:W-:Y:S01]  /*0240*/  @!P1 IMAD.IADD R8, R8, 0x1, -R13 ;  /* 0x0000000108089824 */ /* 0x000fe200078e0a0d */
[----:B------:R-:W0:Y:S01]  /*0250*/  S2R R54, SR_TID.X ;  /* 0x0000000000367919 */ /* 0x000e220000002100 */
[----:B------:R-:W-:Y:S01]  /*0260*/  IMAD R15, R3, c[0x0][0x1d8], RZ ;  /* 0x00007600030f7a24 */ /* 0x000fe200078e02ff */
[----:B------:R-:W-:Y:S01]  /*0270*/  @!P1 IADD3 R7, R7, 0x1, RZ ;  /* 0x0000000107079810 */ /* 0x000fe20007ffe0ff */
[----:B------:R-:W-:Y:S01]  /*0280*/  IMAD R10, R6, c[0x0][0x1b0], RZ ;  /* 0x00006c00060a7a24 */ /* 0x000fe200078e02ff */
[----:B------:R-:W-:Y:S01]  /*0290*/  ISETP.GE.U32.AND P0, PT, R8, R13, PT ;  /* 0x0000000d0800720c */ /* 0x000fe20003f06070 */
[C---:B------:R-:W-:Y:S01]  /*02a0*/  IMAD R15, R0.reuse, c[0x0][0x1dc], R15 ;  /* 0x00007700000f7a24 */ /* 0x040fe200078e020f */
[----:B------:R-:W-:Y:S01]  /*02b0*/  ISETP.GE.AND P2, PT, R9, RZ, PT ;  /* 0x000000ff0900720c */ /* 0x000fe20003f46270 */
[----:B------:R-:W-:Y:S01]  /*02c0*/  IMAD.WIDE.U32 R8, R0, c[0x0][0x1d8], RZ ;  /* 0x0000760000087a25 */ /* 0x000fe200078e00ff */
[----:B------:R-:W-:-:S03]  /*02d0*/  ISETP.NE.AND P1, PT, RZ, c[0x0][0x178], PT ;  /* 0x00005e00ff007a0c */ /* 0x000fc60003f25270 */
[----:B------:R-:W-:Y:S02]  /*02e0*/  IMAD R17, R3, c[0x0][0x1e8], RZ ;  /* 0x00007a0003117a24 */ /* 0x000fe400078e02ff */
[----:B------:R-:W-:Y:S02]  /*02f0*/  IMAD.IADD R9, R9, 0x1, R15 ;  /* 0x0000000109097824 */ /* 0x000fe400078e020f */
[----:B------:R-:W-:Y:S02]  /*0300*/  IMAD R19, R5, c[0x0][0x1b4], R10 ;  /* 0x00006d0005137a24 */ /* 0x000fe400078e020a */
[----:B------:R-:W-:Y:S01]  /*0310*/  @P0 IADD3 R7, R7, 0x1, RZ ;  /* 0x0000000107070810 */ /* 0x000fe20007ffe0ff */
[----:B------:R-:W-:-:S04]  /*0320*/  IMAD.WIDE.U32 R10, R0, c[0x0][0x1e8], RZ ;  /* 0x00007a00000a7a25 */ /* 0x000fc800078e00ff */
[----:B------:R-:W-:Y:S02]  /*0330*/  IMAD.MOV.U32 R15, RZ, RZ, R7 ;  /* 0x000000ffff0f7224 */ /* 0x000fe400078e0007 */
[----:B------:R-:W-:Y:S01]  /*0340*/  IMAD R17, R0, c[0x0][0x1ec], R17 ;  /* 0x00007b0000117a24 */ /* 0x000fe200078e0211 */
[C---:B0-----:R-:W-:Y:S01]  /*0350*/  LOP3.LUT R7, R54.reuse, 0x1f, RZ, 0xc0, !PT ;  /* 0x0000001f36077812 */ /* 0x041fe200078ec0ff */
[----:B------:R-:W-:Y:S01]  /*0360*/  IMAD.SHL.U32 R14, R54, 0x4, RZ ;  /* 0x00000004360e7824 */ /* 0x000fe200078e00ff */
[----:B------:R-:W-:Y:S01]  /*0370*/  @!P2 IADD3 R15, -R15, RZ, RZ ;  /* 0x000000ff0f0fa210 */ /* 0x000fe20007ffe1ff */
[----:B------:R-:W-:Y:S01]  /*0380*/  IMAD R16, R6, c[0x0][0x1d0], RZ ;  /* 0x0000740006107a24 */ /* 0x000fe200078e02ff */
[----:B------:R-:W-:Y:S01]  /*0390*/  @!P1 LOP3.LUT R15, RZ, c[0x0][0x178], RZ, 0x33, !PT ;  /* 0x00005e00ff0f9a12 */ /* 0x000fe200078e33ff */
[----:B------:R-:W-:Y:S01]  /*03a0*/  IMAD.WIDE.U32 R12, R5, c[0x0][0x1b0], RZ ;  /* 0x00006c00050c7a25 */ /* 0x000fe200078e00ff */
[----:B------:R-:W-:Y:S02]  /*03b0*/  IADD3 R11, R11, R17, RZ ;  /* 0x000000110b0b7210 */ /* 0x000fe40007ffe0ff */
[----:B------:R-:W-:Y:S01]  /*03c0*/  LOP3.LUT R34, R7, 0xffffff80, R14, 0xf8, !PT ;  /* 0xffffff8007227812 */ /* 0x000fe200078ef80e */
[----:B------:R-:W-:Y:S01]  /*03d0*/  IMAD.WIDE.U32 R8, R5, c[0x0][0x1d0], R8 ;  /* 0x0000740005087a25 */ /* 0x000fe200078e0008 */
[----:B------:R-:W-:-:S02]  /*03e0*/  IADD3 R13, R13, R19, RZ ;  /* 0x000000130d0d7210 */ /* 0x000fc40007ffe0ff */
[----:B------:R-:W-:Y:S01]  /*03f0*/  SHF.R.S32.HI R35, RZ, 0x1f, R34 ;  /* 0x0000001fff237819 */ /* 0x000fe20000011422 */
[C---:B------:R-:W-:Y:S01]  /*0400*/  IMAD R17, R5.reuse, c[0x0][0x1d4], R16 ;  /* 0x0000750005117a24 */ /* 0x040fe200078e0210 */
[----:B------:R-:W-:Y:S01]  /*0410*/  SHF.R.S32.HI R16, RZ, 0x1f, R15 ;  /* 0x0000001fff107819 */ /* 0x000fe2000001140f */
[----:B------:R-:W-:Y:S01]  /*0420*/  IMAD R18, R6, c[0x0][0x1e0], RZ ;  /* 0x0000780006127a24 */ /* 0x000fe200078e02ff */
[----:B------:R-:W-:Y:S01]  /*0430*/  IADD3 R29, P0, R34, R8, RZ ;  /* 0x00000008221d7210 */ /* 0x000fe20007f1e0ff */
[----:B------:R-:W-:-:S04]  /*0440*/  IMAD.WIDE.U32 R10, R5, c[0x0][0x1e0], R10 ;  /* 0x00007800050a7a25 */ /* 0x000fc800078e000a */
[----:B------:R-:W-:Y:S01]  /*0450*/  IMAD R19, R5, c[0x0][0x1e4], R18 ;  /* 0x0000790005137a24 */ /* 0x000fe200078e0212 */
[----:B------:R-:W-:Y:S01]  /*0460*/  IADD3 R27, P1, R34, R10, RZ ;  /* 0x0000000a221b7210 */ /* 0x000fe20007f3e0ff */
[----:B------:R-:W-:Y:S01]  /*0470*/  IMAD R18, R16, c[0x0][0x1c8], RZ ;  /* 0x0000720010127a24 */ /* 0x000fe200078e02ff */
[----:B------:R-:W-:Y:S01]  /*0480*/  IADD3.X R16, R35, R9, R17, P0, !PT ;  /* 0x0000000923107210 */ /* 0x000fe200007fe411 */
[----:B------:R-:W-:Y:S01]  /*0490*/  IMAD.WIDE.U32 R8, R15, c[0x0][0x1c8], R12 ;  /* 0x000072000f087a25 */ /* 0x000fe200078e000c */
[----:B------:R-:W-:Y:S02]  /*04a0*/  IADD3.X R10, R35, R11, R19, P1, !PT ;  /* 0x0000000b230a7210 */ /* 0x000fe40000ffe413 */
[----:B------:R-:W-:Y:S01]  /*04b0*/  LEA R25, P2, R27, c[0x0][0x248], 0x1 ;  /* 0x000092001b197a11 */ /* 0x000fe200078408ff */
[----:B------:R-:W-:Y:S01]  /*04c0*/  IMAD R15, R15, c[0x0][0x1cc], R18 ;  /* 0x000073000f0f7a24 */ /* 0x000fe200078e0212 */
[----:B------:R-:W-:Y:S01]  /*04d0*/  LEA R19, P0, R8, c[0x0][0x230], 0x1 ;  /* 0x00008c0008137a11 */ /* 0x000fe200078008ff */
[----:B------:R-:W-:Y:S01]  /*04e0*/  IMAD R11, R3, c[0x0][0x180], RZ ;  /* 0x00006000030b7a24 */ /* 0x000fe200078e02ff */
[----:B------:R-:W-:Y:S01]  /*04f0*/  LEA.HI.X R27, R27, c[0x0][0x24c], R10, 0x1, P2 ;  /* 0x000093001b1b7a11 */ /* 0x000fe200010f0c0a */
[----:B------:R-:W-:Y:S01]  /*0500*/  IMAD R10, R5, c[0x0][0x164], R0 ;  /* 0x00005900050a7a24 */ /* 0x000fe200078e0200 */
[----:B------:R-:W-:Y:S01]  /*0510*/  IADD3 R9, R9, R15, RZ ;  /* 0x0000000f09097210 */ /* 0x000fe20007ffe0ff */
[----:B------:R-:W-:Y:S01]  /*0520*/  IMAD R13, R3, c[0x0][0x198], RZ ;  /* 0x00006600030d7a24 */ /* 0x000fe200078e02ff */
[----:B------:R-:W-:Y:S01]  /*0530*/  LEA R28, P1, R29, c[0x0][0x240], 0x1 ;  /* 0x000090001d1c7a11 */ /* 0x000fe200078208ff */
[----:B------:R-:W-:Y:S01]  /*0540*/  IMAD.WIDE.U32 R32, R0, c[0x0][0x180], RZ ;  /* 0x0000600000207a25 */ /* 0x000fe200078e00ff */
[----:B------:R-:W-:-:S02]  /*0550*/  LEA.HI.X R20, R8, c[0x0][0x234], R9, 0x1, P0 ;  /* 0x00008d0008147a11 */ /* 0x000fc400000f0c09 */
[----:B------:R-:W0:Y:S01]  /*0560*/  S2R R8, SR_LANEID ;  /* 0x0000000000087919 */ /* 0x000e220000000000 */
[----:B------:R-:W-:Y:S01]  /*0570*/  IMAD R15, R0, c[0x0][0x184], R11 ;  /* 0x00006100000f7a24 */ /* 0x000fe200078e020b */
[----:B------:R-:W-:Y:S01]  /*0580*/  LEA.HI.X R29, R29, c[0x0][0x244], R16, 0x1, P1 ;  /* 0x000091001d1d7a11 */ /* 0x000fe200008f0c10 */
[----:B------:R-:W-:Y:S01]  /*0590*/  IMAD R10, R10, c[0x0][0x174], RZ ;  /* 0x00005d000a0a7a24 */ /* 0x000fe200078e02ff */
[----:B------:R-:W-:Y:S01]  /*05a0*/  IADD3 R11, R14, 0x1, RZ ;  /* 0x000000010e0b7810 */ /* 0x000fe20007ffe0ff */
[----:B------:R-:W-:Y:S01]  /*05b0*/  IMAD.WIDE.U32 R30, R0, c[0x0][0x198], RZ ;  /* 0x00006600001e7a25 */ /* 0x000fe200078e00ff */
[----:B------:R-:W-:Y:S02]  /*05c0*/  IADD3 R12, R14, 0x2, RZ ;  /* 0x000000020e0c7810 */ /* 0x000fe40007ffe0ff */
[----:B------:R-:W-:Y:S01]  /*05d0*/  IADD3 R15, R33, R15, RZ ;  /* 0x0000000f210f7210 */ /* 0x000fe20007ffe0ff */
[----:B------:R-:W-:Y:S01]  /*05e0*/  IMAD R17, R0, c[0x0][0x19c], R13 ;  /* 0x0000670000117a24 */ /* 0x000fe200078e020d */
[----:B------:R-:W-:Y:S01]  /*05f0*/  IADD3 R13, R14, 0x3, RZ ;  /* 0x000000030e0d7810 */ /* 0x000fe20007ffe0ff */
[----:B------:R-:W-:Y:S01]  /*0600*/  IMAD.MOV.U32 R9, RZ, RZ, RZ ;  /* 0x000000ffff097224 */ /* 0x000fe200078e00ff */
[----:B------:R-:W-:Y:S01]  /*0610*/  LOP3.LUT R14, R34, 0x20, RZ, 0xfc, !PT ;  /* 0x00000020220e7812 */ /* 0x000fe200078efcff */
[----:B------:R-:W-:Y:S01]  /*0620*/  IMAD R10, R10, c[0x0][0x16c], RZ ;  /* 0x00005b000a0a7a24 */ /* 0x000fe200078e02ff */
[C---:B------:R-:W-:Y:S01]  /*0630*/  LOP3.LUT R16, R34.reuse, 0x40, RZ, 0xfc, !PT ;  /* 0x0000004022107812 */ /* 0x040fe200078efcff */
[----:B------:R-:W-:Y:S01]  /*0640*/  IMAD.IADD R17, R31, 0x1, R17 ;  /* 0x000000011f117824 */ /* 0x000fe200078e0211 */
[----:B------:R-:W-:-:S02]  /*0650*/  LOP3.LUT R18, R34, 0x60, RZ, 0xfc, !PT ;  /* 0x0000006022127812 */ /* 0x000fc400078efcff */
.L_x_5111:
[----:B------:R-:W-:Y:S01]  /*0660*/  BAR.SYNC.DEFER_BLOCKING 0x0 ;  /* 0x0000000000007b1d */ /* 0x000fe20000010000 */
[----:B0-----:R-:W-:-:S02]  /*0670*/  MOV R22, 0xffffff80 ;  /* 0xffffff8000167802 */ /* 0x001fc40000000f00 */
[----:B------:R-:W-:Y:S02]  /*0680*/  PRMT R24, RZ, 0x7610, R24 ;  /* 0x00007610ff187816 */ /* 0x000fe40000000018 */
[----:B------:R-:W-:Y:S01]  /*0690*/  PRMT R26, RZ, 0x7610, R26 ;  /* 0x00007610ff1a7816 */ /* 0x000fe2000000001a */
[----:B------:R-:W-:Y:S01]  /*06a0*/  IMAD R21, R9, R22, c[0x0][0x168] ;  /* 0x00005a0009157624 */ /* 0x000fe200078e0216 */
[----:B------:R-:W-:Y:S02]  /*06b0*/  PRMT R22, RZ, 0x7610, R22 ;  /* 0x00007610ff167816 */ /* 0x000fe40000000016 */
[----:B------:R-:W-:Y:S02]  /*06c0*/  PRMT R36, RZ, 0x7610, R36 ;  /* 0x00007610ff247816 */ /* 0x000fe40000000024 */
        /* <DEDUP_REMOVED lines=8> */
[----:B0-----:R-:W-:Y:S01]  /*0750*/  IMAD.SHL.U32 R53, R8, 0x2, RZ ;  /* 0x0000000208357824 */ /* 0x001fe200078e00ff */
        /* <DEDUP_REMOVED lines=8> */
[----:B--2---:R-:W-:Y:S04]  /*07e0*/  STS.U16 [R53], R22 ;  /* 0x0000001635007388 */ /* 0x004fe80000000400 */
[----:B---3--:R-:W-:Y:S04]  /*07f0*/  STS.U16 [R53+0x40], R24 ;  /* 0x0000401835007388 */ /* 0x008fe80000000400 */
[----:B----4-:R0:W-:Y:S04]  /*0800*/  STS.U16 [R53+0x80], R26 ;  /* 0x0000801a35007388 */ /* 0x0101e80000000400 */
[----:B------:R-:W-:Y:S01]  /*0810*/  STS.U16 [R53+0xc0], R36 ;  /* 0x0000c02435007388 */ /* 0x000fe20000000400 */
[----:B------:R-:W-:-:S06]  /*0820*/  NOP ;  /* 0x0000000000007918 */ /* 0x000fcc0000000000 */
[----:B------:R-:W-:Y:S01]  /*0830*/  LDS.64 R36, [R8.X8] ;  /* 0x0000000008247984 */ /* 0x000fe20000008a00 */
[----:B0-----:R-:W-:-:S03]  /*0840*/  MOV R26, R25 ;  /* 0x00000019001a7202 */ /* 0x001fc60000000f00 */
        /* <DEDUP_REMOVED lines=12> */
[----:B------:R-:W0:Y:S02]  /*0910*/  LDS.64 R46, [R8.X8] ;  /* 0x00000000082e7984 */ /* 0x000e240000008a00 */
        /* <DEDUP_REMOVED lines=48> */
.L_x_5097:
[----:B------:R-:W-:Y:S05]  /*0c20*/  BSYNC B0 ;  /* 0x0000000000007941 */ /* 0x000fea0003800000 */
.L_x_5096:
        /* <DEDUP_REMOVED lines=33> */
.L_x_5099:
[----:B------:R-:W-:Y:S05]  /*0e40*/  BSYNC B0 ;  /* 0x0000000000007941 */ /* 0x000fea0003800000 */
.L_x_5098:
        /* <DEDUP_REMOVED lines=33> */
.L_x_5101:
[----:B------:R-:W-:Y:S05]  /*1060*/  BSYNC B0 ;  /* 0x0000000000007941 */ /* 0x000fea0003800000 */
.L_x_5100:
        /* <DEDUP_REMOVED lines=33> */
.L_x_5103:
[----:B------:R-:W-:Y:S05]  /*1280*/  BSYNC B0 ;  /* 0x0000000000007941 */ /* 0x000fea0003800000 */
.L_x_5102:
[----:B------:R-:W-:Y:S01]  /*1290*/  IMAD.MOV.U32 R38, RZ, RZ, c[0x0][0x16c] ;  /* 0x00005b00ff267624 */ /* 0x000fe200078e00ff */
[--C-:B------:R-:W-:Y:S01]  /*12a0*/  HADD2.F32 R45, -RZ, R36.reuse.H0_H0 ;  /* 0x20000024ff2d7230 */ /* 0x100fe20000004100 */
[----:B------:R-:W-:Y:S01]  /*12b0*/  BAR.SYNC.DEFER_BLOCKING 0x0 ;  /* 0x0000000000007b1d */ /* 0x000fe20000010000 */
[----:B------:R-:W-:Y:S02]  /*12c0*/  HADD2.F32 R44, -RZ, R36.H1_H1 ;  /* 0x30000024ff2c7230 */ /* 0x000fe40000004100 */
        /* <DEDUP_REMOVED lines=10> */
[----:B------:R-:W-:-:S07]  /*1370*/  ISETP.EQ.OR P0, PT, R9, RZ, P0 ;  /* 0x000000ff0900720c */ /* 0x000fce0000702670 */
.L_x_5107:
[----:B------:R-:W-:Y:S02]  /*1380*/  SHF.R.S32.HI R43, RZ, 0x1f, R52 ;  /* 0x0000001fff2b7819 */ /* 0x000fe40000011434 */
[----:B------:R-:W-:Y:S02]  /*1390*/  MOV R36, 0xffffff80 ;  /* 0xffffff8000247802 */ /* 0x000fe40000000f00 */
[----:B------:R-:W-:Y:S01]  /*13a0*/  PRMT R62, RZ, 0x7610, R62 ;  /* 0x00007610ff3e7816 */ /* 0x000fe2000000003e */
[----:B------:R-:W-:Y:S01]  /*13b0*/  IMAD R39, R43, c[0x0][0x1c0], RZ ;  /* 0x000070002b277a24 */ /* 0x000fe200078e02ff */
[----:B------:R-:W-:Y:S01]  /*13c0*/  PRMT R42, RZ, 0x7610, R42 ;  /* 0x00007610ff2a7816 */ /* 0x000fe2000000002a */
[----:B------:R-:W-:Y:S01]  /*13d0*/  IMAD R21, R9, R36, c[0x0][0x168] ;  /* 0x00005a0009157624 */ /* 0x000fe200078e0224 */
[----:B------:R-:W-:Y:S01]  /*13e0*/  PRMT R58, RZ, 0x7610, R58 ;  /* 0x00007610ff3a7816 */ /* 0x000fe2000000003a */
[----:B------:R-:W-:Y:S01]  /*13f0*/  IMAD.WIDE.U32 R36, R52, c[0x0][0x1c0], R34 ;  /* 0x0000700034247a25 */ /* 0x000fe200078e0022 */
[----:B------:R-:W-:-:S02]  /*1400*/  PRMT R56, RZ, 0x7610, R56 ;  /* 0x00007610ff387816 */ /* 0x000fc40000000038 */
[----:B------:R-:W-:Y:S01]  /*1410*/  ISETP.GE.AND P1, PT, R34, R21, PT ;  /* 0x000000152200720c */ /* 0x000fe20003f26270 */
[----:B------:R-:W-:Y:S01]  /*1420*/  IMAD R39, R52, c[0x0][0x1c4], R39 ;  /* 0x0000710034277a24 */ /* 0x000fe200078e0227 */
[----:B------:R-:W-:Y:S01]  /*1430*/  LEA R38, P5, R36, R19, 0x1 ;  /* 0x0000001324267211 */ /* 0x000fe200078a08ff */
[----:B------:R-:W-:Y:S01]  /*1440*/  IMAD R41, R43, c[0x0][0x188], RZ ;  /* 0x000062002b297a24 */ /* 0x000fe200078e02ff */
[-C--:B------:R-:W-:Y:S01]  /*1450*/  ISETP.GE.AND P4, PT, R18, R21.reuse, PT ;  /* 0x000000151200720c */ /* 0x080fe20003f86270 */
[----:B------:R-:W-:Y:S01]  /*1460*/  IMAD.IADD R37, R37, 0x1, R39 ;  /* 0x0000000125257824 */ /* 0x000fe200078e0227 */
[-C--:B------:R-:W-:Y:S02]  /*1470*/  ISETP.GE.AND P2, PT, R14, R21.reuse, PT ;  /* 0x000000150e00720c */ /* 0x080fe40003f46270 */
[----:B------:R-:W-:Y:S02]  /*1480*/  ISETP.GE.AND P3, PT, R16, R21, PT ;  /* 0x000000151000720c */ /* 0x000fe40003f66270 */
[----:B------:R-:W-:-:S02]  /*1490*/  LEA.HI.X R39, R36, R20, R37, 0x1, P5 ;  /* 0x0000001424277211 */ /* 0x000fc400028f0c25 */
[----:B------:R-:W-:Y:S02]  /*14a0*/  MOV R36, R32 ;  /* 0x0000002000247202 */ /* 0x000fe40000000f00 */
[----:B------:R-:W-:Y:S01]  /*14b0*/  MOV R37, R15 ;  /* 0x0000000f00257202 */ /* 0x000fe20000000f00 */
[C---:B------:R-:W-:Y:S01]  /*14c0*/  IMAD R41, R52.reuse, c[0x0][0x18c], R41 ;  /* 0x0000630034297a24 */ /* 0x040fe200078e0229 */
[----:B------:R0:W2:Y:S03]  /*14d0*/  @!P1 LDG.E.U16 R62, [R38.64] ;  /* 0x00000004263e9981 */ /* 0x0000a6000c1e1500 */
[----:B------:R-:W-:Y:S01]  /*14e0*/  IMAD.WIDE.U32 R36, R52, c[0x0][0x188], R36 ;  /* 0x0000620034247a25 */ /* 0x000fe200078e0024 */
[----:B------:R0:W3:Y:S03]  /*14f0*/  @!P4 LDG.E.U16 R42, [R38.64+0xc0] ;  /* 0x0000c004262ac981 */ /* 0x0000e6000c1e1500 */
[----:B------:R-:W-:Y:S01]  /*1500*/  IMAD.IADD R37, R37, 0x1, R41 ;  /* 0x0000000125257824 */ /* 0x000fe200078e0229 */
[C---:B------:R-:W-:Y:S01]  /*1510*/  LEA R40, P1, R36.reuse, c[0x0][0x220], 0x2 ;  /* 0x0000880024287a11 */ /* 0x040fe200078210ff */
[----:B------:R0:W4:Y:S03]  /*1520*/  @!P2 LDG.E.U16 R58, [R38.64+0x40] ;  /* 0x00004004263aa981 */ /* 0x000126000c1e1500 */
[----:B------:R-:W-:Y:S01]  /*1530*/  LEA.HI.X R41, R36, c[0x0][0x224], R37, 0x2, P1 ;  /* 0x0000890024297a11 */ /* 0x000fe200008f1425 */
[----:B------:R0:W2:Y:S04]  /*1540*/  @!P3 LDG.E.U16 R56, [R38.64+0x80] ;  /* 0x000080042638b981 */ /* 0x0000a8000c1e1500 */
[----:B------:R-:W2:Y:S01]  /*1550*/  LDG.E R40, [R40.64] ;  /* 0x0000000428287981 */ /* 0x000ea2000c1e1900 */
[----:B------:R-:W-:Y:S01]  /*1560*/  MOV R36, R30 ;  /* 0x0000001e00247202 */ /* 0x000fe20000000f00 */
[----:B------:R-:W-:Y:S01]  /*1570*/  IMAD R43, R43, c[0x0][0x1a0], RZ ;  /* 0x000068002b2b7a24 */ /* 0x000fe200078e02ff */
[----:B------:R-:W-:-:S03]  /*1580*/  MOV R37, R17 ;  /* 0x0000001100257202 */ /* 0x000fc60000000f00 */
[C---:B------:R-:W-:Y:S02]  /*1590*/  IMAD R43, R52.reuse, c[0x0][0x1a4], R43 ;  /* 0x00006900342b7a24 */ /* 0x040fe400078e022b */
[----:B------:R-:W-:Y:S01]  /*15a0*/  IMAD.WIDE.U32 R36, R52, c[0x0][0x1a0], R36 ;  /* 0x0000680034247a25 */ /* 0x000fe200078e0024 */
[----:B------:R-:W1:Y:S04]  /*15b0*/  S2R R54, SR_TID.X ;  /* 0x0000000000367919 */ /* 0x000e680000002100 */
[----:B0-----:R-:W-:Y:S02]  /*15c0*/  LEA R38, P1, R36, c[0x0][0x228], 0x2 ;  /* 0x00008a0024267a11 */ /* 0x001fe400078210ff */
[----:B------:R-:W-:-:S04]  /*15d0*/  IADD3 R37, R37, R43, RZ ;  /* 0x0000002b25257210 */ /* 0x000fc80007ffe0ff */
[----:B------:R-:W-:Y:S01]  /*15e0*/  LEA.HI.X R39, R36, c[0x0][0x22c], R37, 0x2, P1 ;  /* 0x00008b0024277a11 */ /* 0x000fe200008f1425 */
[----:B------:R-:W-:Y:S01]  /*15f0*/  IMAD.SHL.U32 R53, R8, 0x2, RZ ;  /* 0x0000000208357824 */ /* 0x000fe200078e00ff */
[-C--:B------:R-:W-:Y:S01]  /*1600*/  ISETP.GE.U32.AND P2, PT, R11, R21.reuse, PT ;  /* 0x000000150b00720c */ /* 0x080fe20003f46070 */
[----:B------:R-:W-:Y:S01]  /*1610*/  FMUL.FTZ R61, R45, R22 ;  /* 0x000000162d3d7220 */ /* 0x000fe20000410000 */
[----:B------:R-:W-:Y:S01]  /*1620*/  ISETP.GE.U32.AND P3, PT, R12, R21, PT ;  /* 0x000000150c00720c */ /* 0x000fe20003f66070 */
[----:B------:R-:W-:Y:S02]  /*1630*/  FMUL.FTZ R59, R47, R24 ;  /* 0x000000182f3b7220 */ /* 0x000fe40000410000 */
[----:B------:R-:W-:-:S03]  /*1640*/  FMUL.FTZ R57, R46, R25 ;  /* 0x000000192e397220 */ /* 0x000fc60000410000 */
[----:B------:R-:W-:Y:S01]  /*1650*/  FSEL R59, R59, RZ, !P3 ;  /* 0x000000ff3b3b7208 */ /* 0x000fe20005800000 */
[----:B------:R-:W-:Y:S02]  /*1660*/  IMAD.SHL.U32 R55, R52, 0x8, RZ ;  /* 0x0000000834377824 */ /* 0x000fe400078e00ff */
[----:B--2---:R-:W-:-:S04]  /*1670*/  FMUL.FTZ R36, R40, 1.4426950216293334961 ;  /* 0x3fb8aa3b28247820 */ /* 0x004fc80000410000 */
[C---:B------:R-:W-:Y:S02]  /*1680*/  FMUL.FTZ R40, R36.reuse, R23 ;  /* 0x0000001724287220 */ /* 0x040fe40000410000 */
[C---:B------:R-:W-:Y:S02]  /*1690*/  FMUL.FTZ R37, R36.reuse, R22 ;  /* 0x0000001624257220 */ /* 0x040fe40000410000 */
[C---:B------:R-:W-:Y:S02]  /*16a0*/  FMUL.FTZ R41, R36.reuse, R24 ;  /* 0x0000001824297220 */ /* 0x040fe40000410000 */
[----:B------:R-:W0:Y:S01]  /*16b0*/  MUFU.EX2 R40, R40 ;  /* 0x0000002800287308 */ /* 0x000e220000000800 */
[----:B------:R-:W-:Y:S01]  /*16c0*/  FMUL.FTZ R36, R36, R25 ;  /* 0x0000001924247220 */ /* 0x000fe20000410000 */
[----:B---3--:R1:W-:Y:S06]  /*16d0*/  STS.U16 [R53+0xc0], R42 ;  /* 0x0000c02a35007388 */ /* 0x0083ec0000000400 */
[----:B------:R-:W2:Y:S01]  /*16e0*/  MUFU.EX2 R37, R37 ;  /* 0x0000002500257308 */ /* 0x000ea20000000800 */
[----:B------:R3:W-:Y:S01]  /*16f0*/  STS.U16 [R53], R62 ;  /* 0x0000003e35007388 */ /* 0x0007e20000000400 */
[----:B-1----:R-:W-:-:S06]  /*1700*/  SHF.L.U32 R42, R54, 0x2, RZ ;  /* 0x00000002362a7819 */ /* 0x002fcc00000006ff */
[----:B------:R-:W1:Y:S01]  /*1710*/  MUFU.EX2 R41, R41 ;  /* 0x0000002900297308 */ /* 0x000e620000000800 */
[----:B------:R-:W-:Y:S01]  /*1720*/  ISETP.GE.U32.AND P1, PT, R42, R21, PT ;  /* 0x000000152a00720c */ /* 0x000fe20003f26070 */
[----:B---3--:R-:W-:-:S06]  /*1730*/  FMUL.FTZ R62, R44, R23 ;  /* 0x000000172c3e7220 */ /* 0x008fcc0000410000 */
[----:B------:R-:W3:Y:S01]  /*1740*/  MUFU.EX2 R36, R36 ;  /* 0x0000002400247308 */ /* 0x000ee20000000800 */
[----:B------:R-:W-:Y:S02]  /*1750*/  FSEL R61, R61, RZ, !P1 ;  /* 0x000000ff3d3d7208 */ /* 0x000fe40004800000 */
[----:B------:R-:W-:Y:S02]  /*1760*/  FSEL R62, R62, RZ, !P2 ;  /* 0x000000ff3e3e7208 */ /* 0x000fe40005000000 */
[----:B0-----:R-:W-:Y:S02]  /*1770*/  FSEL R63, R40, 1, !P2 ;  /* 0x3f800000283f7808 */ /* 0x001fe40005000000 */
[----:B--2---:R-:W-:Y:S01]  /*1780*/  FSEL R64, R37, 1, !P1 ;  /* 0x3f80000025407808 */ /* 0x004fe20004800000 */
[----:B----4-:R1:W-:Y:S01]  /*1790*/  STS.U16 [R53+0x40], R58 ;  /* 0x0000403a35007388 */ /* 0x0103e20000000400 */
[----:B------:R-:W-:Y:S01]  /*17a0*/  ISETP.GE.U32.AND P1, PT, R13, R21, PT ;  /* 0x000000150d00720c */ /* 0x000fe20003f26070 */
[----:B------:R-:W-:-:S02]  /*17b0*/  FFMA.FTZ R37, R61, R63, R62 ;  /* 0x0000003f3d257223 */ /* 0x000fc4000001003e */
[----:B------:R3:W-:Y:S01]  /*17c0*/  STS.U16 [R53+0x80], R56 ;  /* 0x0000803835007388 */ /* 0x0007e20000000400 */
[----:B------:R-:W-:-:S06]  /*17d0*/  NOP ;  /* 0x0000000000007918 */ /* 0x000fcc0000000000 */
[----:B-1----:R-:W-:Y:S01]  /*17e0*/  FSEL R58, R41, 1, !P3 ;  /* 0x3f800000293a7808 */ /* 0x002fe20005800000 */
[----:B------:R0:W5:Y:S01]  /*17f0*/  LDG.E R60, [R38.64] ;  /* 0x00000004263c7981 */ /* 0x000162000c1e1900 */
[----:B------:R-:W-:Y:S02]  /*1800*/  FSEL R57, R57, RZ, !P1 ;  /* 0x000000ff39397208 */ /* 0x000fe40004800000 */
[----:B---3--:R-:W-:Y:S01]  /*1810*/  FSEL R56, R36, 1, !P1 ;  /* 0x3f80000024387808 */ /* 0x008fe20004800000 */
[----:B------:R-:W-:Y:S02]  /*1820*/  FFMA.FTZ R37, R58, R37, R59 ;  /* 0x000000253a257223 */ /* 0x000fe4000001003b */
[----:B0-----:R-:W-:-:S04]  /*1830*/  FMUL.FTZ R39, R64, R63 ;  /* 0x0000003f40277220 */ /* 0x001fc80000410000 */
        /* <DEDUP_REMOVED lines=21> */
[----:B------:R-:W-:Y:S02]  /*1990*/  MOV R41, RZ ;  /* 0x000000ff00297202 */ /* 0x000fe40000000f00 */
[----:B------:R-:W-:Y:S02]  /*19a0*/  MOV R40, 0x3f800000 ;  /* 0x3f80000000287802 */ /* 0x000fe40000000f00 */
[----:B------:R-:W-:-:S04]  /*19b0*/  ISETP.NE.AND P2, PT, R8, 0x1f, PT ;  /* 0x0000001f0800780c */ /* 0x000fc80003f45270 */
[----:B------:R-:W-:Y:S03]  /*19c0*/  @!P0 LDS.64 R40, [R55+0x130] ;  /* 0x0001300037288984 */ /* 0x000fe60000000a00 */
[C---:B0-----:R-:W-:Y:S02]  /*19d0*/  @P1 FFMA.FTZ R37, R36.reuse, R38, R37 ;  /* 0x0000002624251223 */ /* 0x041fe40000010025 */
[----:B-1----:R-:W-:-:S03]  /*19e0*/  @P1 FMUL.FTZ R36, R36, R39 ;  /* 0x0000002724241220 */ /* 0x002fc60000410000 */
[----:B------:R-:W0:Y:S04]  /*19f0*/  SHFL.UP PT, R38, R37, 0x10, RZ ;  /* 0x0600000025267989 */ /* 0x000e2800000e00ff */
[----:B------:R-:W1:Y:S01]  /*1a00*/  SHFL.UP PT, R39, R36, 0x10, RZ ;  /* 0x0600000024277989 */ /* 0x000e6200000e00ff */
[----:B------:R-:W-:-:S13]  /*1a10*/  ISETP.GE.AND P1, PT, R8, 0x10, PT ;  /* 0x000000100800780c */ /* 0x000fda0003f26270 */
[C---:B0-----:R-:W-:Y:S02]  /*1a20*/  @P1 FFMA.FTZ R37, R36.reuse, R38, R37 ;  /* 0x0000002624251223 */ /* 0x041fe40000010025 */
[----:B-1----:R-:W-:Y:S02]  /*1a30*/  @P1 FMUL.FTZ R36, R36, R39 ;  /* 0x0000002724241220 */ /* 0x002fe40000410000 */
[----:B------:R-:W-:Y:S04]  /*1a40*/  LDS.64 R38, [R8.X8] ;  /* 0x0000000008267984 */ /* 0x000fe80000008a00 */
        /* <DEDUP_REMOVED lines=19> */
[----:B------:R-:W-:-:S06]  /*1b80*/  FFMA.FTZ R62, R63, R61, R62 ;  /* 0x0000003d3f3e7223 */ /* 0x000fcc000001003e */
        /* <DEDUP_REMOVED lines=9> */
.L_x_5106:
[----:B------:R-:W-:Y:S05]  /*1c20*/  BSYNC B0 ;  /* 0x0000000000007941 */ /* 0x000fea0003800000 */
.L_x_5105:
[----:B------:R-:W-:Y:S01]  /*1c30*/  IADD3 R52, R52, 0x1, RZ ;  /* 0x0000000134347810 */ /* 0x000fe20007ffe0ff */
[----:B0-----:R-:W-:Y:S01]  /*1c40*/  HADD2.F32 R37, -RZ, R38.H1_H1 ;  /* 0x30000026ff257230 */ /* 0x001fe20000004100 */
[----:B------:R-:W-:Y:S01]  /*1c50*/  FFMA.FTZ R58, R58, R62, R59 ;  /* 0x0000003e3a3a7223 */ /* 0x000fe2000001003b */
[--C-:B------:R-:W-:Y:S01]  /*1c60*/  HADD2.F32 R43, -RZ, R39.reuse.H0_H0 ;  /* 0x20000027ff2b7230 */ /* 0x100fe20000004100 */
[----:B------:R-:W-:Y:S01]  /*1c70*/  ISETP.GE.AND P1, PT, R52, c[0x0][0x16c], PT ;  /* 0x00005b0034007a0c */ /* 0x000fe20003f26270 */
[----:B------:R-:W-:Y:S01]  /*1c80*/  HADD2.F32 R39, -RZ, R39.H1_H1 ;  /* 0x30000027ff277230 */ /* 0x000fe20000004100 */
[-C--:B-----5:R-:W-:Y:S02]  /*1c90*/  FMUL.FTZ R41, R41, R60.reuse ;  /* 0x0000003c29297220 */ /* 0x0a0fe40000410000 */
[-C--:B------:R-:W-:Y:S02]  /*1ca0*/  FMUL.FTZ R37, R37, R60.reuse ;  /* 0x0000003c25257220 */ /* 0x080fe40000410000 */
[----:B------:R-:W-:-:S02]  /*1cb0*/  FMUL.FTZ R43, R43, R60 ;  /* 0x0000003c2b2b7220 */ /* 0x000fc40000410000 */
[----:B------:R-:W-:Y:S02]  /*1cc0*/  FMUL.FTZ R60, R39, R60 ;  /* 0x0000003c273c7220 */ /* 0x000fe40000410000 */
[----:B------:R-:W-:Y:S02]  /*1cd0*/  FFMA.FTZ R56, R56, R58, R57 ;  /* 0x0000003a38387223 */ /* 0x000fe40000010039 */
[----:B------:R-:W-:Y:S02]  /*1ce0*/  FFMA.FTZ R48, R61, R41, R48 ;  /* 0x000000293d307223 */ /* 0x000fe40000010030 */
[----:B------:R-:W-:Y:S02]  /*1cf0*/  FFMA.FTZ R49, R62, R37, R49 ;  /* 0x000000253e317223 */ /* 0x000fe40000010031 */
[----:B------:R-:W-:Y:S02]  /*1d00*/  FFMA.FTZ R50, R58, R43, R50 ;  /* 0x0000002b3a327223 */ /* 0x000fe40000010032 */
[----:B------:R-:W-:Y:S01]  /*1d10*/  FFMA.FTZ R51, R56, R60, R51 ;  /* 0x0000003c38337223 */ /* 0x000fe20000010033 */
[----:B------:R-:W-:Y:S05]  /*1d20*/  @!P1 BRA `(.L_x_5107) ;  /* 0xfffff65000009947 */ /* 0x000fea000383ffff */
.L_x_5104:
[----:B------:R-:W-:Y:S01]  /*1d30*/  BAR.SYNC.DEFER_BLOCKING 0x0 ;  /* 0x0000000000007b1d */ /* 0x000fe20000010000 */
[----:B------:R-:W-:Y:S01]  /*1d40*/  ISETP.NE.AND P0, PT, R54, RZ, PT ;  /* 0x000000ff3600720c */ /* 0x000fe20003f05270 */
[----:B------:R-:W-:Y:S01]  /*1d50*/  IMAD R24, R6, c[0x0][0x200], RZ ;  /* 0x0000800006187a24 */ /* 0x000fe200078e02ff */
[----:B------:R-:W-:Y:S01]  /*1d60*/  F2FP.PACK_AB R48, R49, R48 ;  /* 0x000000303130723e */ /* 0x000fe200000000ff */
[----:B------:R-:W-:Y:S01]  /*1d70*/  IMAD.WIDE.U32 R22, R5, c[0x0][0x200], RZ ;  /* 0x0000800005167a25 */ /* 0x000fe200078e00ff */
[----:B------:R-:W-:Y:S01]  /*1d80*/  F2FP.PACK_AB R49, R51, R50 ;  /* 0x000000323331723e */ /* 0x000fe200000000ff */
[----:B------:R-:W-:Y:S02]  /*1d90*/  BSSY B0, `(.L_x_5108) ;  /* 0x000001a000007945 */ /* 0x000fe40003800000 */
[----:B------:R-:W-:-:S05]  /*1da0*/  IMAD R37, R5, c[0x0][0x204], R24 ;  /* 0x0000810005257a24 */ /* 0x000fca00078e0218 */
        /* <DEDUP_REMOVED lines=12> */
[----:B------:R-:W-:-:S05]  /*1e70*/  IMAD.SHL.U32 R21, R9, 0x80, RZ ;  /* 0x0000008009157824 */ /* 0x000fca00078e00ff */
[----:B------:R-:W-:-:S04]  /*1e80*/  IADD3 R24, P0, R34, R21, RZ ;  /* 0x0000001522187210 */ /* 0x000fc80007f1e0ff */
[----:B------:R-:W-:Y:S01]  /*1e90*/  LEA.HI.X.SX32 R25, R21, R35, 0x1, P0 ;  /* 0x0000002315197211 */ /* 0x000fe200000f0eff */
        /* <DEDUP_REMOVED lines=9> */
.L_x_5109:
[----:B------:R-:W-:Y:S05]  /*1f30*/  BSYNC B0 ;  /* 0x0000000000007941 */ /* 0x000fea0003800000 */
.L_x_5108:
[----:B------:R-:W-:Y:S01]  /*1f40*/  IMAD.MOV.U32 R23, RZ, RZ, R45 ;  /* 0x000000ffff177224 */ /* 0x000fe200078e002d */
[----:B------:R-:W-:Y:S01]  /*1f50*/  SHF.L.U32 R21, R9, 0x7, RZ ;  /* 0x0000000709157819 */ /* 0x000fe200000006ff */
[----:B0-----:R-:W-:Y:S01]  /*1f60*/  IMAD R37, R3, c[0x0][0x208], RZ ;  /* 0x0000820003257a24 */ /* 0x001fe200078e02ff */
[----:B------:R-:W-:Y:S01]  /*1f70*/  MOV R25, 0x2 ;  /* 0x0000000200197802 */ /* 0x000fe20000000f00 */
[----:B------:R-:W-:Y:S01]  /*1f80*/  IMAD.WIDE.U32 R22, R0, c[0x0][0x208], R22 ;  /* 0x0000820000167a25 */ /* 0x000fe200078e0016 */
[-C--:B------:R-:W-:Y:S02]  /*1f90*/  ISETP.GE.AND P0, PT, R14, R43.reuse, PT ;  /* 0x0000002b0e00720c */ /* 0x080fe40003f06270 */
[----:B------:R-:W-:Y:S01]  /*1fa0*/  ISETP.GE.AND P1, PT, R16, R43, PT ;  /* 0x0000002b1000720c */ /* 0x000fe20003f26270 */
[----:B------:R-:W-:Y:S01]  /*1fb0*/  IMAD R36, R0, c[0x0][0x20c], R37 ;  /* 0x0000830000247a24 */ /* 0x000fe200078e0225 */
[----:B------:R-:W-:Y:S01]  /*1fc0*/  SHF.R.S32.HI R37, RZ, 0x1f, R21 ;  /* 0x0000001fff257819 */ /* 0x000fe20000011415 */
[----:B------:R-:W-:Y:S01]  /*1fd0*/  IMAD.WIDE R24, R34, R25, c[0x0][0x258] ;  /* 0x0000960022187625 */ /* 0x000fe200078e0219 */
[----:B------:R-:W-:-:S02]  /*1fe0*/  IADD3 R21, P3, R21, R22, RZ ;  /* 0x0000001615157210 */ /* 0x000fc40007f7e0ff */
[----:B------:R-:W-:Y:S02]  /*1ff0*/  IADD3 R9, R9, 0x1, RZ ;  /* 0x0000000109097810 */ /* 0x000fe40007ffe0ff */
[----:B------:R-:W-:Y:S02]  /*2000*/  IADD3.X R23, R37, R36, R23, P3, !PT ;  /* 0x0000002425177210 */ /* 0x000fe40001ffe417 */
[C---:B------:R-:W-:Y:S02]  /*2010*/  LEA R22, P3, R21.reuse, R24, 0x1 ;  /* 0x0000001815167211 */ /* 0x040fe400078608ff */
[----:B------:R-:W-:Y:S02]  /*2020*/  ISETP.GE.AND P2, PT, R18, R43, PT ;  /* 0x0000002b1200720c */ /* 0x000fe40003f46270 */
[----:B------:R-:W-:Y:S02]  /*2030*/  LEA.HI.X R23, R21, R25, R23, 0x1, P3 ;  /* 0x0000001915177211 */ /* 0x000fe400018f0c17 */
[----:B------:R-:W-:-:S03]  /*2040*/  IADD3 R19, P3, R19, 0x100, RZ ;  /* 0x0000010013137810 */ /* 0x000fc60007f7e0ff */
[----:B------:R0:W-:Y:S01]  /*2050*/  @!P0 STG.E.U16 [R22.64+0x40], R39 ;  /* 0x0000402716008986 */ /* 0x0001e2000c101504 */
[----:B------:R-:W-:Y:S02]  /*2060*/  ISETP.GE.AND P0, PT, R9, c[0x0][0x174], PT ;  /* 0x00005d0009007a0c */ /* 0x000fe40003f06270 */
[----:B------:R-:W-:Y:S01]  /*2070*/  IADD3.X R20, RZ, R20, RZ, P3, !PT ;  /* 0x00000014ff147210 */ /* 0x000fe20001ffe4ff */
[----:B------:R0:W-:Y:S01]  /*2080*/  @!P1 STG.E.U16 [R22.64+0x80], R38 ;  /* 0x0000802616009986 */ /* 0x0001e2000c101504 */
[----:B------:R-:W-:-:S03]  /*2090*/  IADD3 R25, P1, R26, 0x100, RZ ;  /* 0x000001001a197810 */ /* 0x000fc60007f3e0ff */
[----:B------:R0:W-:Y:S01]  /*20a0*/  @!P2 STG.E.U16 [R22.64+0xc0], R40 ;  /* 0x0000c0281600a986 */ /* 0x0001e2000c101504 */
[----:B------:R-:W-:Y:S01]  /*20b0*/  IADD3 R28, P2, R28, 0x100, RZ ;  /* 0x000001001c1c7810 */ /* 0x000fe20007f5e0ff */
[----:B------:R-:W-:-:S03]  /*20c0*/  IMAD.X R27, RZ, RZ, R27, P1 ;  /* 0x000000ffff1b7224 */ /* 0x000fc600008e061b */
[----:B------:R-:W-:Y:S01]  /*20d0*/  IADD3.X R29, RZ, R29, RZ, P2, !PT ;  /* 0x0000001dff1d7210 */ /* 0x000fe200017fe4ff */
[----:B------:R-:W-:Y:S01]  /*20e0*/  @P0 CALL.REL.NOINC `(.L_x_5110) ;  /* 0x0000001000000944 */ /* 0x000fe20003c00000 */
[----:B------:R-:W-:Y:S05]  /*20f0*/  BRA `(.L_x_5111) ;  /* 0xffffe56000007947 */ /* 0x000fea000383ffff */
.L_x_5110:
[----:B------:R-:W-:Y:S05]  /*2100*/  EXIT ;  /* 0x000000000000794d */ /* 0x000fea0003800000 */
.L_x_5112:
        /* <DEDUP_REMOVED lines=15> */
.L_x_5466:


//--------------------- .text._Z25selective_scan_fwd_kernelI32Selective_Scan_fwd_kernel_traitsILi32ELi4ELi1ELb0ELb0ELb1ELb1EN3c104HalfEfEEv13SSMParamsBase --------------------------
	.section	.text._Z25selective_scan_fwd_kernelI32Selective_Scan_fwd_kernel_traitsILi32ELi4ELi1ELb0ELb0ELb1ELb1EN3c104HalfEfEEv13SSMParamsBase,"ax",@progbits
	.sectioninfo	@"SHI_REGISTERS=70"
	.align	128
        .global         _Z25selective_scan_fwd_kernelI32Selective_Scan_fwd_kernel_traitsILi32ELi4ELi1ELb0ELb0ELb1ELb1EN3c104HalfEfEEv13SSMParamsBase
        .type           _Z25selective_scan_fwd_kernelI32Selective_Scan_fwd_kernel_traitsILi32ELi4ELi1ELb0ELb0ELb1ELb1EN3c104HalfEfEEv13SSMParamsBase,@function
        .size           _Z25selective_scan_fwd_kernelI32Selective_Scan_fwd_kernel_traitsILi32ELi4ELi1ELb0ELb0ELb1ELb1EN3c104HalfEfEEv13SSMParamsBase,(.L_x_5467 - _Z25selective_scan_fwd_kernelI32Selective_Scan_fwd_kernel_traitsILi32ELi4ELi1ELb0ELb0ELb1ELb1EN3c104HalfEfEEv13SSMParamsBase)
        .other          _Z25selective_scan_fwd_kernelI32Selective_Scan_fwd_kernel_traitsILi32ELi4ELi1ELb0ELb0ELb1ELb1EN3c104HalfEfEEv13SSMParamsBase,@"STO_CUDA_ENTRY STV_DEFAULT"
_Z25selective_scan_fwd_kernelI32Selective_Scan_fwd_kernel_traitsILi32ELi4ELi1ELb0ELb0ELb1ELb1EN3c104HalfEfEEv13SSMParamsBase:
.text._Z25selective_scan_fwd_kernelI32Selective_Scan_fwd_kernel_traitsILi32ELi4ELi1ELb0ELb0ELb1ELb1EN3c104HalfEfEEv13SSMParamsBase:
        /* <DEDUP_REMOVED lines=40> */
[----:B------:R-:W-:Y:S01]  /*0280*/  IMAD R4, R22, c[0x0][0x1b0], RZ ;  /* 0x00006c0016047a24 */ /* 0x000fe200078e02ff */
        /* <DEDUP_REMOVED lines=8> */
[C---:B------:R-:W-:Y:S02]  /*0310*/  IMAD.WIDE.U32 R4, R45.reuse, c[0x0][0x1e8], RZ ;  /* 0x00007a002d047a25 */ /* 0x040fe400078e00ff */
[----:B------:R-:W-:Y:S02]  /*0320*/  @P0 IADD3 R0, R0, 0x1, RZ ;  /* 0x0000000100000810 */ /* 0x000fe40007ffe0ff */
[----:B------:R-:W-:Y:S02]  /*0330*/  IMAD R11, R45, c[0x0][0x1ec], R10 ;  /* 0x00007b002d0b7a24 */ /* 0x000fe400078e020a */
[----:B------:R-:W-:Y:S01]  /*0340*/  IMAD.IADD R3, R3, 0x1, R9 ;  /* 0x0000000103037824 */ /* 0x000fe200078e0209 */
[C---:B0-----:R-:W-:Y:S01]  /*0350*/  LOP3.LUT R21, R54.reuse, 0x1f, RZ, 0xc0, !PT ;  /* 0x0000001f36157812 */ /* 0x041fe200078ec0ff */
[----:B------:R-:W-:Y:S01]  /*0360*/  @!P2 IMAD.MOV R0, RZ, RZ, -R0 ;  /* 0x000000ffff00a224 */ /* 0x000fe200078e0a00 */
[----:B------:R-:W-:Y:S01]  /*0370*/  SHF.L.U32 R16, R54, 0x2, RZ ;  /* 0x0000000236107819 */ /* 0x000fe200000006ff */
[----:B------:R-:W-:Y:S01]  /*0380*/  IMAD R8, R22, c[0x0][0x1d0], RZ ;  /* 0x0000740016087a24 */ /* 0x000fe200078e02ff */
[----:B------:R-:W-:Y:S01]  /*0390*/  @!P1 LOP3.LUT R0, RZ, c[0x0][0x178], RZ, 0x33, !PT ;  /* 0x00005e00ff009a12 */ /* 0x000fe200078e33ff */
[----:B------:R-:W-:Y:S01]  /*03a0*/  IMAD.WIDE.U32 R6, R23, c[0x0][0x1b0], RZ ;  /* 0x00006c0017067a25 */ /* 0x000fe200078e00ff */
[----:B------:R-:W-:-:S02]  /*03b0*/  IADD3 R5, R5, R11, RZ ;  /* 0x0000000b05057210 */ /* 0x000fc40007ffe0ff */
[----:B------:R-:W-:Y:S01]  /*03c0*/  LOP3.LUT R26, R21, 0xffffff80, R16, 0xf8, !PT ;  /* 0xffffff80151a7812 */ /* 0x000fe200078ef810 */
[----:B------:R-:W-:Y:S01]  /*03d0*/  IMAD.WIDE.U32 R2, R23, c[0x0][0x1d0], R2 ;  /* 0x0000740017027a25 */ /* 0x000fe200078e0002 */
[----:B------:R-:W-:Y:S02]  /*03e0*/  IADD3 R7, R7, R13, RZ ;  /* 0x0000000d07077210 */ /* 0x000fe40007ffe0ff */
[----:B------:R-:W-:Y:S01]  /*03f0*/  SHF.R.S32.HI R27, RZ, 0x1f, R26 ;  /* 0x0000001fff1b7819 */ /* 0x000fe2000001141a */
[C---:B------:R-:W-:Y:S01]  /*0400*/  IMAD R11, R23.reuse, c[0x0][0x1d4], R8 ;  /* 0x00007500170b7a24 */ /* 0x040fe200078e0208 */
[----:B------:R-:W-:Y:S01]  /*0410*/  SHF.R.S32.HI R8, RZ, 0x1f, R0 ;  /* 0x0000001fff087819 */ /* 0x000fe20000011400 */
[----:B------:R-:W-:Y:S01]  /*0420*/  IMAD R10, R22, c[0x0][0x1e0], RZ ;  /* 0x00007800160a7a24 */ /* 0x000fe200078e02ff */
[----:B------:R-:W-:Y:S01]  /*0430*/  IADD3 R33, P0, R26, R2, RZ ;  /* 0x000000021a217210 */ /* 0x000fe20007f1e0ff */
[----:B------:R-:W-:Y:S01]  /*0440*/  IMAD.WIDE.U32 R4, R23, c[0x0][0x1e0], R4 ;  /* 0x0000780017047a25 */ /* 0x000fe200078e0004 */
[----:B------:R-:W-:-:S02]  /*0450*/  IADD3 R20, R16, 0x1, RZ ;  /* 0x0000000110147810 */ /* 0x000fc40007ffe0ff */
[----:B------:R-:W-:Y:S01]  /*0460*/  IADD3 R18, R16, 0x2, RZ ;  /* 0x0000000210127810 */ /* 0x000fe20007ffe0ff */
[----:B------:R-:W-:Y:S01]  /*0470*/  IMAD R9, R8, c[0x0][0x1c8], RZ ;  /* 0x0000720008097a24 */ /* 0x000fe200078e02ff */
[----:B------:R-:W-:Y:S01]  /*0480*/  IADD3.X R8, R27, R3, R11, P0, !PT ;  /* 0x000000031b087210 */ /* 0x000fe200007fe40b */
[----:B------:R-:W-:Y:S01]  /*0490*/  IMAD R13, R23, c[0x0][0x1e4], R10 ;  /* 0x00007900170d7a24 */ /* 0x000fe200078e020a */
[----:B------:R-:W-:Y:S01]  /*04a0*/  IADD3 R39, P1, R26, R4, RZ ;  /* 0x000000041a277210 */ /* 0x000fe20007f3e0ff */
[----:B------:R-:W-:Y:S01]  /*04b0*/  IMAD.WIDE.U32 R2, R0, c[0x0][0x1c8], R6 ;  /* 0x0000720000027a25 */ /* 0x000fe200078e0006 */
[----:B------:R-:W-:Y:S02]  /*04c0*/  IADD3 R16, R16, 0x3, RZ ;  /* 0x0000000310107810 */ /* 0x000fe40007ffe0ff */
[----:B------:R-:W-:Y:S01]  /*04d0*/  IADD3.X R4, R27, R5, R13, P1, !PT ;  /* 0x000000051b047210 */ /* 0x000fe20000ffe40d */
[----:B------:R-:W-:Y:S01]  /*04e0*/  IMAD R7, R0, c[0x0][0x1cc], R9 ;  /* 0x0000730000077a24 */ /* 0x000fe200078e0209 */
[----:B------:R-:W-:Y:S01]  /*04f0*/  LEA R32, P1, R33, c[0x0][0x240], 0x1 ;  /* 0x0000900021207a11 */ /* 0x000fe200078208ff */
[----:B------:R-:W-:Y:S01]  /*0500*/  IMAD R0, R23, c[0x0][0x164], R45 ;  /* 0x0000590017007a24 */ /* 0x000fe200078e022d */
[----:B------:R-:W-:Y:S01]  /*0510*/  LEA R34, P2, R39, c[0x0][0x248], 0x1 ;  /* 0x0000920027227a11 */ /* 0x000fe200078408ff */
[----:B------:R-:W-:Y:S01]  /*0520*/  IMAD.IADD R3, R3, 0x1, R7 ;  /* 0x0000000103037824 */ /* 0x000fe200078e0207 */
[----:B------:R-:W-:Y:S01]  /*0530*/  LEA R9, P0, R2, c[0x0][0x230], 0x1 ;  /* 0x00008c0002097a11 */ /* 0x000fe200078008ff */
[----:B------:R-:W-:Y:S01]  /*0540*/  IMAD.WIDE.U32 R30, R45, c[0x0][0x198], RZ ;  /* 0x000066002d1e7a25 */ /* 0x000fe200078e00ff */
[----:B------:R-:W-:-:S02]  /*0550*/  LEA.HI.X R33, R33, c[0x0][0x244], R8, 0x1, P1 ;  /* 0x0000910021217a11 */ /* 0x000fc400008f0c08 */
[----:B------:R-:W-:Y:S01]  /*0560*/  LEA.HI.X R39, R39, c[0x0][0x24c], R4, 0x1, P2 ;  /* 0x0000930027277a11 */ /* 0x000fe200010f0c04 */
[----:B------:R-:W-:Y:S01]  /*0570*/  IMAD R4, R44, c[0x0][0x198], RZ ;  /* 0x000066002c047a24 */ /* 0x000fe200078e02ff */
[----:B------:R-:W-:Y:S01]  /*0580*/  LEA.HI.X R8, R2, c[0x0][0x234], R3, 0x1, P0 ;  /* 0x00008d0002087a11 */ /* 0x000fe200000f0c03 */
[----:B------:R-:W-:Y:S01]  /*0590*/  IMAD R2, R44, c[0x0][0x180], RZ ;  /* 0x000060002c027a24 */ /* 0x000fe200078e02ff */
[C---:B------:R-:W-:Y:S01]  /*05a0*/  LOP3.LUT R14, R26.reuse, 0x20, RZ, 0xfc, !PT ;  /* 0x000000201a0e7812 */ /* 0x040fe200078efcff */
[C---:B------:R-:W-:Y:S01]  /*05b0*/  IMAD R11, R45.reuse, c[0x0][0x19c], R4 ;  /* 0x000067002d0b7a24 */ /* 0x040fe200078e0204 */
[C---:B------:R-:W-:Y:S01]  /*05c0*/  LOP3.LUT R12, R26.reuse, 0x40, RZ, 0xfc, !PT ;  /* 0x000000401a0c7812 */ /* 0x040fe200078efcff */
[----:B------:R-:W-:Y:S01]  /*05d0*/  IMAD.WIDE.U32 R28, R45, c[0x0][0x180], RZ ;  /* 0x000060002d1c7a25 */ /* 0x000fe200078e00ff */
[----:B------:R-:W-:Y:S02]  /*05e0*/  LOP3.LUT R10, R26, 0x60, RZ, 0xfc, !PT ;  /* 0x000000601a0a7812 */ /* 0x000fe400078efcff */
[----:B------:R-:W-:Y:S01]  /*05f0*/  IADD3 R11, R31, R11, RZ ;  /* 0x0000000b1f0b7210 */ /* 0x000fe20007ffe0ff */
[----:B------:R-:W-:-:S02]  /*0600*/  IMAD R0, R0, c[0x0][0x174], RZ ;  /* 0x00005d0000007a24 */ /* 0x000fc400078e02ff */
[----:B------:R-:W-:Y:S02]  /*0610*/  IMAD R13, R45, c[0x0][0x184], R2 ;  /* 0x000061002d0d7a24 */ /* 0x000fe400078e0202 */
[----:B------:R-:W-:Y:S02]  /*0620*/  IMAD R15, R0, c[0x0][0x16c], RZ ;  /* 0x00005b00000f7a24 */ /* 0x000fe400078e02ff */
[----:B-1----:R-:W-:Y:S02]  /*0630*/  IMAD.IADD R13, R29, 0x1, R13 ;  /* 0x000000011d0d7824 */ /* 0x002fe400078e020d */
.L_x_5130:
[----:B------:R-:W-:Y:S01]  /*0640*/  BAR.SYNC.DEFER_BLOCKING 0x0 ;  /* 0x0000000000007b1d */ /* 0x000fe20000010000 */
[----:B------:R-:W-:Y:S01]  /*0650*/  IMAD.MOV.U32 R0, RZ, RZ, -0x80 ;  /* 0xffffff80ff007424 */ /* 0x000fe200078e00ff */
[----:B0-----:R-:W-:Y:S02]  /*0660*/  PRMT R3, RZ, 0x7610, R3 ;  /* 0x00007610ff037816 */ /* 0x001fe40000000003 */
[----:B------:R-:W-:Y:S01]  /*0670*/  PRMT R5, RZ, 0x7610, R5 ;  /* 0x00007610ff057816 */ /* 0x000fe20000000005 */
[----:B------:R-:W-:Y:S01]  /*0680*/  IMAD R7, R17, R0, c[0x0][0x168] ;  /* 0x00005a0011077624 */ /* 0x000fe200078e0200 */
[----:B------:R-:W-:-:S02]  /*0690*/  PRMT R35, RZ, 0x7610, R35 ;  /* 0x00007610ff237816 */ /* 0x000fc40000000023 */
[----:B------:R-:W-:Y:S02]  /*06a0*/  PRMT R37, RZ, 0x7610, R37 ;  /* 0x00007610ff257816 */ /* 0x000fe40000000025 */
[-C--:B------:R-:W-:Y:S02]  /*06b0*/  ISETP.GE.AND P0, PT, R26, R7.reuse, PT ;  /* 0x000000071a00720c */ /* 0x080fe40003f06270 */
        /* <DEDUP_REMOVED lines=21> */
[--C-:B0-----:R-:W-:Y:S01]  /*0810*/  IMAD.MOV.U32 R35, RZ, RZ, R39.reuse ;  /* 0x000000ffff237224 */ /* 0x101fe200078e0027 */
[----:B------:R-:W-:Y:S02]  /*0820*/  PRMT R39, RZ, 0x7610, R39 ;  /* 0x00007610ff277816 */ /* 0x000fe40000000027 */
        /* <DEDUP_REMOVED lines=61> */
.L_x_5114:
[----:B------:R-:W-:Y:S05]  /*0c00*/  BSYNC B0 ;  /* 0x0000000000007941 */ /* 0x000fea0003800000 */
.L_x_5113:
        /* <DEDUP_REMOVED lines=33> */
.L_x_5116:
[----:B------:R-:W-:Y:S05]  /*0e20*/  BSYNC B0 ;  /* 0x0000000000007941 */ /* 0x000fea0003800000 */
.L_x_5115:
        /* <DEDUP_REMOVED lines=33> */
.L_x_5118:
[----:B------:R-:W-:Y:S05]  /*1040*/  BSYNC B0 ;  /* 0x0000000000007941 */ /* 0x000fea0003800000 */
.L_x_5117:
        /* <DEDUP_REMOVED lines=33> */
.L_x_5120:
[----:B------:R-:W-:Y:S05]  /*1260*/  BSYNC B0 ;  /* 0x0000000000007941 */ /* 0x000fea0003800000 */
.L_x_5119:
[----:B------:R-:W-:Y:S01]  /*1270*/  MOV R0, c[0x0][0x16c] ;  /* 0x00005b0000007a02 */ /* 0x000fe20000000f00 */
[--C-:B------:R-:W-:Y:S01]  /*1280*/  HADD2.F32 R47, -RZ, R36.reuse.H1_H1 ;  /* 0x30000024ff2f7230 */ /* 0x100fe20000004100 */
[----:B------:R-:W-:Y:S01]  /*1290*/  BAR.SYNC.DEFER_BLOCKING 0x0 ;  /* 0x0000000000007b1d */ /* 0x000fe20000010000 */
[--C-:B------:R-:W-:Y:S01]  /*12a0*/  HADD2.F32 R46, -RZ, R37.reuse.H0_H0 ;  /* 0x20000025ff2e7230 */ /* 0x100fe20000004100 */
[----:B------:R-:W-:Y:S01]  /*12b0*/  ISETP.GE.AND P0, PT, R0, 0x1, PT ;  /* 0x000000010000780c */ /* 0x000fe20003f06270 */
[----:B------:R-:W-:Y:S01]  /*12c0*/  HADD2.F32 R0, -RZ, R36.H0_H0 ;  /* 0x20000024ff007230 */ /* 0x000fe20000004100 */
[-C--:B------:R-:W-:Y:S01]  /*12d0*/  FMUL.FTZ R50, R47, R25.reuse ;  /* 0x000000192f327220 */ /* 0x080fe20000410000 */
[----:B------:R-:W-:Y:S01]  /*12e0*/  HADD2.F32 R48, -RZ, R37.H1_H1 ;  /* 0x30000025ff307230 */ /* 0x000fe20000004100 */
[-C--:B------:R-:W-:Y:S02]  /*12f0*/  FMUL.FTZ R51, R46, R25.reuse ;  /* 0x000000192e337220 */ /* 0x080fe40000410000 */
[----:B------:R-:W-:-:S02]  /*1300*/  FMUL.FTZ R49, R0, R25 ;  /* 0x0000001900317220 */ /* 0x000fc40000410000 */
[----:B------:R-:W-:-:S05]  /*1310*/  FMUL.FTZ R52, R48, R25 ;  /* 0x0000001930347220 */ /* 0x000fca0000410000 */
[----:B------:R-:W-:Y:S05]  /*1320*/  @!P0 BRA `(.L_x_5121) ;  /* 0x000009d000008947 */ /* 0x000fea0003800000 */
[----:B------:R-:W-:Y:S01]  /*1330*/  ISETP.NE.AND P0, PT, R21, RZ, PT ;  /* 0x000000ff1500720c */ /* 0x000fe20003f05270 */
[----:B------:R-:W-:-:S03]  /*1340*/  IMAD.MOV.U32 R53, RZ, RZ, RZ ;  /* 0x000000ffff357224 */ /* 0x000fc600078e00ff */
[----:B------:R-:W-:Y:S02]  /*1350*/  ISETP.EQ.OR P0, PT, R17, RZ, P0 ;  /* 0x000000ff1100720c */ /* 0x000fe40000702670 */
.L_x_5124:
        /* <DEDUP_REMOVED lines=17> */
[----:B------:R-:W-:Y:S01]  /*1470*/  LEA.HI.X R39, R36, R8, R37, 0x1, P5 ;  /* 0x0000000824277211 */ /* 0x000fe200028f0c25 */
[----:B------:R-:W-:Y:S01]  /*1480*/  IMAD.MOV.U32 R37, RZ, RZ, R13 ;  /* 0x000000ffff257224 */ /* 0x000fe200078e000d */
[----:B------:R-:W-:Y:S01]  /*1490*/  MOV R36, R28 ;  /* 0x0000001c00247202 */ /* 0x000fe20000000f00 */
[----:B------:R-:W-:-:S02]  /*14a0*/  IMAD R41, R53, c[0x0][0x18c], R40 ;  /* 0x0000630035297a24 */ /* 0x000fc400078e0228 */
[----:B------:R0:W2:Y:S02]  /*14b0*/  @!P1 LDG.E.U16 R59, [R38.64] ;  /* 0x00000004263b9981 */ /* 0x0000a4000c1e1500 */
[----:B------:R-:W-:Y:S02]  /*14c0*/  IMAD.WIDE.U32 R36, R53, c[0x0][0x188], R36 ;  /* 0x0000620035247a25 */ /* 0x000fe400078e0024 */
[----:B------:R0:W3:Y:S03]  /*14d0*/  @!P2 LDG.E.U16 R57, [R38.64+0x40] ;  /* 0x000040042639a981 */ /* 0x0000e6000c1e1500 */
[----:B------:R-:W-:Y:S01]  /*14e0*/  LEA R40, P1, R36, c[0x0][0x220], 0x2 ;  /* 0x0000880024287a11 */ /* 0x000fe200078210ff */
[----:B------:R0:W4:Y:S01]  /*14f0*/  @!P3 LDG.E.U16 R55, [R38.64+0x80] ;  /* 0x000080042637b981 */ /* 0x000122000c1e1500 */
[----:B------:R-:W-:-:S03]  /*1500*/  IADD3 R37, R37, R41, RZ ;  /* 0x0000002925257210 */ /* 0x000fc60007ffe0ff */
[----:B------:R0:W4:Y:S01]  /*1510*/  @!P4 LDG.E.U16 R43, [R38.64+0xc0] ;  /* 0x0000c004262bc981 */ /* 0x000122000c1e1500 */
[----:B------:R-:W-:-:S05]  /*1520*/  LEA.HI.X R41, R36, c[0x0][0x224], R37, 0x2, P1 ;  /* 0x0000890024297a11 */ /* 0x000fca00008f1425 */
[----:B------:R-:W4:Y:S01]  /*1530*/  LDG.E R40, [R40.64] ;  /* 0x0000000428287981 */ /* 0x000f22000c1e1900 */
[----:B------:R-:W-:Y:S01]  /*1540*/  MOV R37, R11 ;  /* 0x0000000b00257202 */ /* 0x000fe20000000f00 */
[----:B------:R-:W-:Y:S02]  /*1550*/  IMAD R42, R42, c[0x0][0x1a0], RZ ;  /* 0x000068002a2a7a24 */ /* 0x000fe400078e02ff */
[----:B------:R-:W-:Y:S02]  /*1560*/  IMAD.MOV.U32 R36, RZ, RZ, R30 ;  /* 0x000000ffff247224 */ /* 0x000fe400078e001e */
[C---:B0-----:R-:W-:Y:S02]  /*1570*/  IMAD R39, R53.reuse, c[0x0][0x1a4], R42 ;  /* 0x0000690035277a24 */ /* 0x041fe400078e022a */
[----:B------:R-:W-:Y:S01]  /*1580*/  IMAD.WIDE.U32 R36, R53, c[0x0][0x1a0], R36 ;  /* 0x0000680035247a25 */ /* 0x000fe200078e0024 */
[----:B------:R-:W0:Y:S03]  /*1590*/  S2R R54, SR_TID.X ;  /* 0x0000000000367919 */ /* 0x000e260000002100 */
[----:B------:R-:W-:Y:S01]  /*15a0*/  IMAD.IADD R37, R37, 0x1, R39 ;  /* 0x0000000125257824 */ /* 0x000fe200078e0227 */
[----:B------:R-:W-:-:S04]  /*15b0*/  LEA R38, P1, R36, c[0x0][0x228], 0x2 ;  /* 0x00008a0024267a11 */ /* 0x000fc800078210ff */
[----:B------:R-:W-:Y:S01]  /*15c0*/  LEA.HI.X R39, R36, c[0x0][0x22c], R37, 0x2, P1 ;  /* 0x00008b0024277a11 */ /* 0x000fe200008f1425 */
[----:B------:R-:W-:Y:S01]  /*15d0*/  FMUL.FTZ R62, R0, R5 ;  /* 0x00000005003e7220 */ /* 0x000fe20000410000 */
[-C--:B------:R-:W-:Y:S01]  /*15e0*/  ISETP.GE.U32.AND P2, PT, R20, R7.reuse, PT ;  /* 0x000000071400720c */ /* 0x080fe20003f46070 */
[----:B------:R-:W-:Y:S01]  /*15f0*/  FMUL.FTZ R61, R47, R4 ;  /* 0x000000042f3d7220 */ /* 0x000fe20000410000 */
[----:B------:R-:W-:-:S04]  /*1600*/  ISETP.GE.U32.AND P3, PT, R18, R7, PT ;  /* 0x000000071200720c */ /* 0x000fc80003f66070 */
[----:B------:R-:W-:Y:S02]  /*1610*/  FSEL R61, R61, RZ, !P2 ;  /* 0x000000ff3d3d7208 */ /* 0x000fe40005000000 */
[----:B0-----:R-:W-:-:S04]  /*1620*/  SHF.L.U32 R42, R54, 0x2, RZ ;  /* 0x00000002362a7819 */ /* 0x001fc800000006ff */
[----:B------:R-:W-:-:S04]  /*1630*/  ISETP.GE.U32.AND P1, PT, R42, R7, PT ;  /* 0x000000072a00720c */ /* 0x000fc80003f26070 */
[----:B------:R-:W-:Y:S01]  /*1640*/  FSEL R62, R62, RZ, !P1 ;  /* 0x000000ff3e3e7208 */ /* 0x000fe20004800000 */
[----:B--2---:R0:W-:Y:S04]  /*1650*/  STS.U16 [R6], R59 ;  /* 0x0000003b06007388 */ /* 0x0041e80000000400 */
[----:B---3--:R1:W-:Y:S04]  /*1660*/  STS.U16 [R6+0x40], R57 ;  /* 0x0000403906007388 */ /* 0x0083e80000000400 */
[----:B----4-:R2:W-:Y:S04]  /*1670*/  STS.U16 [R6+0x80], R55 ;  /* 0x0000803706007388 */ /* 0x0105e80000000400 */
[----:B------:R-:W-:Y:S01]  /*1680*/  STS.U16 [R6+0xc0], R43 ;  /* 0x0000c02b06007388 */ /* 0x000fe20000000400 */
[----:B------:R-:W-:Y:S01]  /*1690*/  FMUL.FTZ R36, R40, 1.4426950216293334961 ;  /* 0x3fb8aa3b28247820 */ /* 0x000fe20000410000 */
[----:B------:R-:W-:-:S06]  /*16a0*/  NOP ;  /* 0x0000000000007918 */ /* 0x000fcc0000000000 */
[C---:B------:R-:W-:Y:S01]  /*16b0*/  FMUL.FTZ R40, R36.reuse, R4 ;  /* 0x0000000424287220 */ /* 0x040fe20000410000 */
[----:B------:R3:W5:Y:S01]  /*16c0*/  LDG.E R60, [R38.64] ;  /* 0x00000004263c7981 */ /* 0x000762000c1e1900 */
[C---:B------:R-:W-:Y:S01]  /*16d0*/  FMUL.FTZ R37, R36.reuse, R5 ;  /* 0x0000000524257220 */ /* 0x040fe20000410000 */
[----:B------:R-:W-:Y:S01]  /*16e0*/  BSSY B0, `(.L_x_5122) ;  /* 0x0000051000007945 */ /* 0x000fe20003800000 */
[CC--:B------:R-:W-:Y:S02]  /*16f0*/  FMUL.FTZ R41, R36.reuse, R3.reuse ;  /* 0x0000000324297220 */ /* 0x0c0fe40000410000 */
[----:B------:R-:W4:Y:S01]  /*1700*/  MUFU.EX2 R40, R40 ;  /* 0x0000002800287308 */ /* 0x000f220000000800 */
[-C--:B------:R-:W-:Y:S02]  /*1710*/  FMUL.FTZ R36, R36, R2.reuse ;  /* 0x0000000224247220 */ /* 0x080fe40000410000 */
[----:B0-----:R-:W-:Y:S02]  /*1720*/  FMUL.FTZ R59, R46, R3 ;  /* 0x000000032e3b7220 */ /* 0x001fe40000410000 */
[----:B-1----:R-:W-:-:S02]  /*1730*/  FMUL.FTZ R57, R48, R2 ;  /* 0x0000000230397220 */ /* 0x002fc40000410000 */
[----:B--2---:R-:W-:Y:S01]  /*1740*/  IMAD.SHL.U32 R55, R53, 0x8, RZ ;  /* 0x0000000835377824 */ /* 0x004fe200078e00ff */
[----:B------:R-:W0:Y:S01]  /*1750*/  MUFU.EX2 R37, R37 ;  /* 0x0000002500257308 */ /* 0x000e220000000800 */
[----:B------:R-:W-:-:S07]  /*1760*/  FSEL R59, R59, RZ, !P3 ;  /* 0x000000ff3b3b7208 */ /* 0x000fce0005800000 */
[----:B------:R-:W1:Y:S01]  /*1770*/  MUFU.EX2 R41, R41 ;  /* 0x0000002900297308 */ /* 0x000e620000000800 */
[----:B----4-:R-:W-:Y:S02]  /*1780*/  FSEL R63, R40, 1, !P2 ;  /* 0x3f800000283f7808 */ /* 0x010fe40005000000 */
[----:B------:R-:W-:Y:S02]  /*1790*/  MOV R40, 0x3f800000 ;  /* 0x3f80000000287802 */ /* 0x000fe40000000f00 */
[----:B------:R-:W-:-:S03]  /*17a0*/  ISETP.NE.AND P2, PT, R19, 0x1f, PT ;  /* 0x0000001f1300780c */ /* 0x000fc60003f45270 */
[----:B------:R-:W2:Y:S01]  /*17b0*/  MUFU.EX2 R36, R36 ;  /* 0x0000002400247308 */ /* 0x000ea20000000800 */
[----:B0-----:R-:W-:Y:S01]  /*17c0*/  FSEL R64, R37, 1, !P1 ;  /* 0x3f80000025407808 */ /* 0x001fe20004800000 */
[----:B------:R-:W-:Y:S01]  /*17d0*/  FFMA.FTZ R37, R62, R63, R61 ;  /* 0x0000003f3e257223 */ /* 0x000fe2000001003d */
[----:B------:R-:W-:-:S03]  /*17e0*/  ISETP.GE.U32.AND P1, PT, R16, R7, PT ;  /* 0x000000071000720c */ /* 0x000fc60003f26070 */
[----:B---3--:R-:W-:Y:S01]  /*17f0*/  FMUL.FTZ R39, R64, R63 ;  /* 0x0000003f40277220 */ /* 0x008fe20000410000 */
[----:B------:R-:W-:Y:S02]  /*1800*/  FSEL R57, R57, RZ, !P1 ;  /* 0x000000ff39397208 */ /* 0x000fe40004800000 */
[----:B-1----:R-:W-:Y:S01]  /*1810*/  FSEL R58, R41, 1, !P3 ;  /* 0x3f800000293a7808 */ /* 0x002fe20005800000 */
[----:B------:R-:W-:Y:S01]  /*1820*/  HFMA2.MMA R41, -RZ, RZ, 0, 0 ;  /* 0x00000000ff297435 */ /* 0x000fe200000001ff */
[----:B------:R-:W-:-:S03]  /*1830*/  ISETP.NE.AND P3, PT, R19, RZ, PT ;  /* 0x000000ff1300720c */ /* 0x000fc60003f65270 */
[----:B------:R-:W-:Y:S01]  /*1840*/  FFMA.FTZ R37, R58, R37, R59 ;  /* 0x000000253a257223 */ /* 0x000fe2000001003b */
[----:B--2---:R-:W-:Y:S01]  /*1850*/  FSEL R56, R36, 1, !P1 ;  /* 0x3f80000024387808 */ /* 0x004fe20004800000 */
[----:B------:R-:W-:Y:S01]  /*1860*/  FMUL.FTZ R39, R58, R39 ;  /* 0x000000273a277220 */ /* 0x000fe20000410000 */
[----:B------:R-:W-:-:S03]  /*1870*/  ISETP.GE.AND P1, PT, R19, 0x1, PT ;  /* 0x000000011300780c */ /* 0x000fc60003f26270 */
[----:B------:R-:W-:Y:S01]  /*1880*/  @!P0 LDS.64 R40, [R55+0x130] ;  /* 0x0001300037288984 */ /* 0x000fe20000000a00 */
[C---:B------:R-:W-:Y:S02]  /*1890*/  FFMA.FTZ R37, R56.reuse, R37, R57 ;  /* 0x0000002538257223 */ /* 0x040fe40000010039 */
        /* <DEDUP_REMOVED lines=27> */
[----:B------:R-:W-:Y:S04]  /*1a50*/  LDS.64 R38, [R19.X8] ;  /* 0x0000000013267984 */ /* 0x000fe80000008a00 */
[----:B------:R-:W-:Y:S04]  /*1a60*/  @!P2 STS.64 [0x110], R36 ;  /* 0x00011024ff00a388 */ /* 0x000fe80000000a00 */
[----:B------:R-:W-:Y:S06]  /*1a70*/  BAR.SYNC.DEFER_BLOCKING 0x0 ;  /* 0x0000000000007b1d */ /* 0x000fec0000010000 */
[----:B------:R-:W1:Y:S01]  /*1a80*/  SHFL.UP PT, R65, R36, 0x1, RZ ;  /* 0x0420000024417989 */ /* 0x000e6200000e00ff */
[----:B0-----:R-:W-:-:S03]  /*1a90*/  @!P3 IMAD.MOV.U32 R67, RZ, RZ, R41 ;  /* 0x000000ffff43b224 */ /* 0x001fc600078e0029 */
[----:B------:R-:W-:Y:S04]  /*1aa0*/  @!P3 STS.64 [0x120], R40 ;  /* 0x00012028ff00b388 */ /* 0x000fe80000000a00 */
[----:B------:R-:W0:Y:S01]  /*1ab0*/  LDS.64 R42, [0x110] ;  /* 0x00011000ff2a7984 */ /* 0x000e220000000a00 */
[----:B-1----:R-:W-:-:S03]  /*1ac0*/  @!P3 MOV R65, R40 ;  /* 0x000000280041b202 */ /* 0x002fc60000000f00 */
[----:B------:R-:W-:Y:S06]  /*1ad0*/  BAR.SYNC.DEFER_BLOCKING 0x0 ;  /* 0x0000000000007b1d */ /* 0x000fec0000010000 */
[----:B------:R-:W1:Y:S01]  /*1ae0*/  LDS R66, [0x124] ;  /* 0x00012400ff427984 */ /* 0x000e620000000800 */
[C---:B0-----:R-:W-:Y:S01]  /*1af0*/  FFMA.FTZ R43, R42.reuse, R41, R43 ;  /* 0x000000292a2b7223 */ /* 0x041fe2000001002b */
[----:B------:R-:W-:Y:S01]  /*1b00*/  HADD2.F32 R41, -RZ, R38.H0_H0 ;  /* 0x20000026ff297230 */ /* 0x000fe20000004100 */
[----:B------:R-:W-:Y:S02]  /*1b10*/  FMUL.FTZ R42, R42, R40 ;  /* 0x000000282a2a7220 */ /* 0x000fe40000410000 */
[----:B-1----:R-:W-:Y:S01]  /*1b20*/  @P1 FFMA.FTZ R67, R66, R65, R67 ;  /* 0x0000004142431223 */ /* 0x002fe20000010043 */
        /* <DEDUP_REMOVED lines=12> */
.L_x_5123:
[----:B------:R-:W-:Y:S05]  /*1bf0*/  BSYNC B0 ;  /* 0x0000000000007941 */ /* 0x000fea0003800000 */
.L_x_5122:
[----:B------:R-:W-:Y:S01]  /*1c00*/  IADD3 R53, R53, 0x1, RZ ;  /* 0x0000000135357810 */ /* 0x000fe20007ffe0ff */
[--C-:B0-----:R-:W-:Y:S01]  /*1c10*/  HADD2.F32 R43, -RZ, R39.reuse.H0_H0 ;  /* 0x20000027ff2b7230 */ /* 0x101fe20000004100 */
[----:B------:R-:W-:Y:S01]  /*1c20*/  FFMA.FTZ R58, R58, R61, R59 ;  /* 0x0000003d3a3a7223 */ /* 0x000fe2000001003b */
[----:B------:R-:W-:Y:S01]  /*1c30*/  HADD2.F32 R37, -RZ, R38.H1_H1 ;  /* 0x30000026ff257230 */ /* 0x000fe20000004100 */
        /* <DEDUP_REMOVED lines=12> */
.L_x_5121:
[----:B------:R-:W-:Y:S01]  /*1d00*/  BAR.SYNC.DEFER_BLOCKING 0x0 ;  /* 0x0000000000007b1d */ /* 0x000fe20000010000 */
[----:B------:R-:W-:Y:S01]  /*1d10*/  ISETP.NE.AND P0, PT, R54, RZ, PT ;  /* 0x000000ff3600720c */ /* 0x000fe20003f05270 */
[----:B------:R-:W-:Y:S01]  /*1d20*/  IMAD R0, R22, c[0x0][0x200], RZ ;  /* 0x0000800016007a24 */ /* 0x000fe200078e02ff */
[----:B------:R-:W-:Y:S01]  /*1d30*/  F2FP.PACK_AB R2, R50, R49 ;  /* 0x000000313202723e */ /* 0x000fe200000000ff */
[C---:B------:R-:W-:Y:S01]  /*1d40*/  IMAD.WIDE.U32 R36, R23.reuse, c[0x0][0x200], RZ ;  /* 0x0000800017247a25 */ /* 0x040fe200078e00ff */
[----:B------:R-:W-:Y:S01]  /*1d50*/  F2FP.PACK_AB R3, R52, R51 ;  /* 0x000000333403723e */ /* 0x000fe200000000ff */
[----:B------:R-:W-:Y:S01]  /*1d60*/  BSSY B0, `(.L_x_5125) ;  /* 0x000003b000007945 */ /* 0x000fe20003800000 */
[C---:B------:R-:W-:Y:S01]  /*1d70*/  ISETP.GE.AND P1, PT, R26.reuse, R7, PT ;  /* 0x000000071a00720c */ /* 0x040fe20003f26270 */
[----:B------:R-:W-:Y:S01]  /*1d80*/  IMAD R59, R23, c[0x0][0x204], R0 ;  /* 0x00008100173b7a24 */ /* 0x000fe200078e0200 */
[----:B------:R-:W-:Y:S01]  /*1d90*/  LOP3.LUT R14, R26, 0x20, RZ, 0xfc, !PT ;  /* 0x000000201a0e7812 */ /* 0x000fe200078efcff */
[----:B------:R-:W-:-:S02]  /*1da0*/  IMAD R0, R22, c[0x0][0x1f0], RZ ;  /* 0x00007c0016007a24 */ /* 0x000fc400078e02ff */
[----:B------:R-:W-:Y:S01]  /*1db0*/  IMAD.IADD R37, R37, 0x1, R59 ;  /* 0x0000000125257824 */ /* 0x000fe200078e023b */
[----:B------:R-:W-:Y:S01]  /*1dc0*/  SHF.L.U64.HI R46, R14, 0x1, R27 ;  /* 0x000000010e2e7819 */ /* 0x000fe2000001021b */
[----:B------:R-:W-:Y:S02]  /*1dd0*/  IMAD R61, R23, c[0x0][0x1f4], R0 ;  /* 0x00007d00173d7a24 */ /* 0x000fe400078e0200 */
[----:B------:R-:W-:Y:S02]  /*1de0*/  IMAD R0, R44, c[0x0][0x208], RZ ;  /* 0x000082002c007a24 */ /* 0x000fe400078e02ff */
[----:B------:R-:W-:-:S04]  /*1df0*/  IMAD.WIDE.U32 R36, R45, c[0x0][0x208], R36 ;  /* 0x000082002d247a25 */ /* 0x000fc800078e0024 */
[----:B------:R-:W-:Y:S01]  /*1e00*/  IMAD R41, R45, c[0x0][0x20c], R0 ;  /* 0x000083002d297a24 */ /* 0x000fe200078e0200 */
[----:B------:R-:W-:Y:S01]  /*1e10*/  SHF.L.U32 R0, R14, 0x1, RZ ;  /* 0x000000010e007819 */ /* 0x000fe200000006ff */
[----:B------:R0:W-:Y:S01]  /*1e20*/  STS.64 [R19.X8], R2 ;  /* 0x0000000213007388 */ /* 0x0001e20000008a00 */
[----:B------:R-:W-:-:S06]  /*1e30*/  NOP ;  /* 0x0000000000007918 */ /* 0x000fcc0000000000 */
[----:B------:R-:W-:Y:S04]  /*1e40*/  LDS.U16 R53, [R6] ;  /* 0x0000000006357984 */ /* 0x000fe80000000400 */
[----:B------:R-:W-:Y:S01]  /*1e50*/  LDS.U16 R55, [R6+0x40] ;  /* 0x0000400006377984 */ /* 0x000fe20000000400 */
[----:B0-----:R-:W-:-:S03]  /*1e60*/  SHF.L.U32 R2, R17, 0x7, RZ ;  /* 0x0000000711027819 */ /* 0x001fc600000006ff */
[----:B------:R-:W-:Y:S01]  /*1e70*/  LDS.U16 R57, [R6+0x80] ;  /* 0x0000800006397984 */ /* 0x000fe20000000400 */
[--C-:B------:R-:W-:Y:S02]  /*1e80*/  SHF.R.S32.HI R3, RZ, 0x1f, R2.reuse ;  /* 0x0000001fff037819 */ /* 0x100fe40000011402 */
[----:B------:R-:W-:Y:S01]  /*1e90*/  IADD3 R38, P2, R2, R36, RZ ;  /* 0x0000002402267210 */ /* 0x000fe20007f5e0ff */
[----:B------:R-:W-:Y:S01]  /*1ea0*/  LDS.U16 R47, [R6+0xc0] ;  /* 0x0000c000062f7984 */ /* 0x000fe20000000400 */
[----:B------:R-:W-:Y:S02]  /*1eb0*/  IMAD R36, R44, c[0x0][0x1f8], RZ ;  /* 0x00007e002c247a24 */ /* 0x000fe400078e02ff */
[----:B------:R-:W-:Y:S01]  /*1ec0*/  @!P1 IMAD.WIDE.U32 R4, R23, c[0x0][0x1f0], R2 ;  /* 0x00007c0017049a25 */ /* 0x000fe200078e0002 */
[----:B------:R-:W-:Y:S01]  /*1ed0*/  @!P0 STS [0x100], R7 ;  /* 0x00010007ff008388 */ /* 0x000fe20000000800 */
[----:B------:R-:W-:Y:S02]  /*1ee0*/  IADD3.X R48, R3, R41, R37, P2, !PT ;  /* 0x0000002903307210 */ /* 0x000fe400017fe425 */
[----:B------:R-:W-:Y:S01]  /*1ef0*/  IMAD.WIDE.U32 R40, R23, c[0x0][0x1f0], RZ ;  /* 0x00007c0017287a25 */ /* 0x000fe200078e00ff */
[----:B------:R-:W-:Y:S01]  /*1f00*/  BAR.SYNC.DEFER_BLOCKING 0x0 ;  /* 0x0000000000007b1d */ /* 0x000fe20000010000 */
[----:B------:R-:W-:-:S02]  /*1f10*/  @!P1 IADD3 R5, R61, R5, RZ ;  /* 0x000000053d059210 */ /* 0x000fc40007ffe0ff */
[----:B------:R-:W-:Y:S01]  /*1f20*/  IADD3 R37, P2, R0, c[0x0][0x258], RZ ;  /* 0x0000960000257a10 */ /* 0x000fe20007f5e0ff */
[C---:B------:R-:W-:Y:S02]  /*1f30*/  IMAD R43, R45.reuse, c[0x0][0x1fc], R36 ;  /* 0x00007f002d2b7a24 */ /* 0x040fe400078e0224 */
[----:B------:R-:W-:Y:S01]  /*1f40*/  @!P1 IMAD.WIDE.U32 R4, R45, c[0x0][0x1f8], R4 ;  /* 0x00007e002d049a25 */ /* 0x000fe200078e0004 */
[----:B------:R-:W-:-:S03]  /*1f50*/  LEA R36, P3, R38, R37, 0x1 ;  /* 0x0000002526247211 */ /* 0x000fc600078608ff */
[----:B------:R-:W-:Y:S01]  /*1f60*/  IMAD.IADD R41, R41, 0x1, R61 ;  /* 0x0000000129297824 */ /* 0x000fe200078e023d */
[----:B------:R-:W-:Y:S02]  /*1f70*/  IADD3.X R61, R46, c[0x0][0x25c], RZ, P2, !PT ;  /* 0x000097002e3d7a10 */ /* 0x000fe400017fe4ff */
[C---:B------:R-:W-:Y:S01]  /*1f80*/  @!P1 IADD3 R42, P4, R26.reuse, R4, RZ ;  /* 0x000000041a2a9210 */ /* 0x040fe20007f9e0ff */
[----:B------:R-:W-:Y:S01]  /*1f90*/  IMAD.WIDE.U32 R40, R45, c[0x0][0x1f8], R40 ;  /* 0x00007e002d287a25 */ /* 0x000fe200078e0028 */
[----:B------:R-:W-:Y:S02]  /*1fa0*/  IADD3 R4, P2, R26, R2, RZ ;  /* 0x000000021a047210 */ /* 0x000fe40007f5e0ff */
[----:B------:R-:W-:Y:S02]  /*1fb0*/  LEA.HI.X R37, R38, R61, R48, 0x1, P3 ;  /* 0x0000003d26257211 */ /* 0x000fe400018f0c30 */
[----:B------:R-:W-:Y:S02]  /*1fc0*/  @!P1 IADD3.X R61, R27, R5, R43, P4, !PT ;  /* 0x000000051b3d9210 */ /* 0x000fe400027fe42b */
[----:B------:R-:W-:-:S02]  /*1fd0*/  @!P1 LEA R38, P6, R42, c[0x0][0x268], 0x1 ;  /* 0x00009a002a269a11 */ /* 0x000fc400078c08ff */
[----:B------:R-:W-:Y:S01]  /*1fe0*/  IADD3.X R5, R27, R3, RZ, P2, !PT ;  /* 0x000000031b057210 */ /* 0x000fe200017fe4ff */
[----:B------:R-:W0:Y:S02]  /*1ff0*/  LDS R39, [0x100] ;  /* 0x00010000ff277984 */ /* 0x000e240000000800 */
[-C--:B0-----:R-:W-:Y:S02]  /*2000*/  ISETP.GE.AND P5, PT, R26, R39.reuse, PT ;  /* 0x000000271a00720c */ /* 0x081fe40003fa6270 */
[-C--:B------:R-:W-:Y:S02]  /*2010*/  ISETP.GE.AND P4, PT, R12, R39.reuse, PT ;  /* 0x000000270c00720c */ /* 0x080fe40003f86270 */
[-C--:B------:R-:W-:Y:S02]  /*2020*/  ISETP.GE.AND P3, PT, R14, R39.reuse, PT ;  /* 0x000000270e00720c */ /* 0x080fe40003f66270 */
[----:B------:R-:W-:Y:S02]  /*2030*/  ISETP.GE.AND P2, PT, R10, R39, PT ;  /* 0x000000270a00720c */ /* 0x000fe40003f46270 */
[----:B------:R-:W-:-:S02]  /*2040*/  @!P1 LEA.HI.X R39, R42, c[0x0][0x26c], R61, 0x1, P6 ;  /* 0x00009b002a279a11 */ /* 0x000fc400030f0c3d */
[----:B------:R-:W-:-:S04]  /*2050*/  IADD3 R48, P6, R2, R40, RZ ;  /* 0x0000002802307210 */ /* 0x000fc80007fde0ff */
[----:B------:R-:W-:Y:S01]  /*2060*/  IADD3.X R56, R3, R43, R41, P6, !PT ;  /* 0x0000002b03387210 */ /* 0x000fe200037fe429 */
        /* <DEDUP_REMOVED lines=10> */
.L_x_5126:
[----:B------:R-:W-:Y:S05]  /*2110*/  BSYNC B0 ;  /* 0x0000000000007941 */ /* 0x000fea0003800000 */
.L_x_5125:
[----:B------:R1:W-:Y:S01]  /*2120*/  @!P4 STG.E.U16 [R36.64+0x40], R57 ;  /* 0x000040392400c986 */ /* 0x0003e2000c101504 */
[----:B0-----:R-:W-:Y:S02]  /*2130*/  IADD3 R41, P5, R0, c[0x0][0x268], RZ ;  /* 0x00009a0000297a10 */ /* 0x001fe40007fbe0ff */
[-C--:B------:R-:W-:Y:S01]  /*2140*/  ISETP.GE.AND P4, PT, R12, R7.reuse, PT ;  /* 0x000000070c00720c */ /* 0x080fe20003f86270 */
[----:B------:R0:W-:Y:S01]  /*2150*/  @!P3 STG.E.U16 [R36.64], R55 ;  /* 0x000000372400b986 */ /* 0x0001e2000c101504 */
[----:B------:R-:W-:Y:S02]  /*2160*/  IADD3.X R43, R46, c[0x0][0x26c], RZ, P5, !PT ;  /* 0x00009b002e2b7a10 */ /* 0x000fe40002ffe4ff */
[-C--:B------:R-:W-:Y:S01]  /*2170*/  ISETP.GE.AND P3, PT, R14, R7.reuse, PT ;  /* 0x000000070e00720c */ /* 0x080fe20003f66270 */
[----:B------:R-:W-:Y:S04]  /*2180*/  @!P2 STG.E.U16 [R36.64+0x80], R47 ;  /* 0x0000802f2400a986 */ /* 0x000fe8000c101504 */
[----:B------:R-:W-:Y:S01]  /*2190*/  BAR.SYNC.DEFER_BLOCKING 0x0 ;  /* 0x0000000000007b1d */ /* 0x000fe20000010000 */
[----:B------:R-:W-:-:S02]  /*21a0*/  ISETP.GE.AND P5, PT, R10, R7, PT ;  /* 0x000000070a00720c */ /* 0x000fc40003fa6270 */
[C---:B------:R-:W-:Y:S02]  /*21b0*/  LEA R40, P6, R48.reuse, R41, 0x1 ;  /* 0x0000002930287211 */ /* 0x040fe400078c08ff */
[----:B------:R-:W-:Y:S02]  /*21c0*/  PRMT R53, RZ, 0x7610, R53 ;  /* 0x00007610ff357816 */ /* 0x000fe40000000035 */
[----:B------:R-:W-:Y:S02]  /*21d0*/  LEA.HI.X R41, R48, R43, R56, 0x1, P6 ;  /* 0x0000002b30297211 */ /* 0x000fe400030f0c38 */
[----:B------:R-:W-:Y:S02]  /*21e0*/  PRMT R43, RZ, 0x7610, R43 ;  /* 0x00007610ff2b7816 */ /* 0x000fe4000000002b */
[----:B-1----:R-:W-:Y:S02]  /*21f0*/  PRMT R57, RZ, 0x7610, R57 ;  /* 0x00007610ff397816 */ /* 0x002fe40000000039 */
[----:B0-----:R-:W-:-:S02]  /*2200*/  PRMT R55, RZ, 0x7610, R55 ;  /* 0x00007610ff377816 */ /* 0x001fc40000000037 */
        /* <DEDUP_REMOVED lines=24> */
[----:B-1----:R-:W-:Y:S01]  /*2390*/  FADD.FTZ R43, R41, 1 ;  /* 0x3f800000292b7421 */ /* 0x002fe20000010000 */
[----:B------:R-:W-:Y:S01]  /*23a0*/  BAR.SYNC.DEFER_BLOCKING 0x0 ;  /* 0x0000000000007b1d */ /* 0x000fe20000010000 */
[----:B--2---:R-:W-:-:S05]  /*23b0*/  FADD.FTZ R36, R39, 1 ;  /* 0x3f80000027247421 */ /* 0x004fca0000010000 */
[----:B------:R-:W1:Y:S01]  /*23c0*/  MUFU.RCP R37, R37 ;  /* 0x0000002500257308 */ /* 0x000e620000001000 */
[----:B0-----:R-:W-:-:S07]  /*23d0*/  FADD.FTZ R53, R48, 1 ;  /* 0x3f80000030357421 */ /* 0x001fce0000010000 */
[----:B------:R0:W2:Y:S01]  /*23e0*/  MUFU.RCP R55, R36 ;  /* 0x0000002400377308 */ /* 0x0000a20000001000 */
[----:B------:R-:W-:-:S07]  /*23f0*/  IMAD R48, R22, c[0x0][0x210], RZ ;  /* 0x0000840016307a24 */ /* 0x000fce00078e02ff */
[----:B------:R-:W3:Y:S01]  /*2400*/  MUFU.RCP R43, R43 ;  /* 0x0000002b002b7308 */ /* 0x000ee20000001000 */
[----:B-1----:R-:W-:Y:S02]  /*2410*/  FMUL.FTZ R42, R42, R37 ;  /* 0x000000252a2a7220 */ /* 0x002fe40000410000 */
[----:B0-----:R-:W-:-:S05]  /*2420*/  IMAD.WIDE.U32 R36, R23, c[0x0][0x210], RZ ;  /* 0x0000840017247a25 */ /* 0x001fca00078e00ff */
[----:B------:R-:W0:Y:S01]  /*2430*/  MUFU.RCP R56, R53 ;  /* 0x0000003500387308 */ /* 0x000e220000001000 */
[----:B--2---:R-:W-:Y:S02]  /*2440*/  FMUL.FTZ R39, R38, R55 ;  /* 0x0000003726277220 */ /* 0x004fe40000410000 */
[----:B------:R-:W-:Y:S02]  /*2450*/  FMUL.FTZ R38, R42, R49 ;  /* 0x000000312a267220 */ /* 0x000fe40000410000 */
[----:B------:R-:W-:Y:S02]  /*2460*/  FMUL.FTZ R39, R39, R50 ;  /* 0x0000003227277220 */ /* 0x000fe40000410000 */
[----:B------:R-:W-:Y:S02]  /*2470*/  IMAD R49, R23, c[0x0][0x214], R48 ;  /* 0x0000850017317a24 */ /* 0x000fe400078e0230 */
[----:B---3--:R-:W-:Y:S01]  /*2480*/  FMUL.FTZ R40, R40, R43 ;  /* 0x0000002b28287220 */ /* 0x008fe20000410000 */
[----:B------:R-:W-:-:S03]  /*2490*/  F2FP.PACK_AB R38, R39, R38 ;  /* 0x000000262726723e */ /* 0x000fc600000000ff */
[----:B------:R-:W-:Y:S02]  /*24a0*/  FMUL.FTZ R40, R40, R51 ;  /* 0x0000003328287220 */ /* 0x000fe40000410000 */
[----:B0-----:R-:W-:-:S04]  /*24b0*/  FMUL.FTZ R47, R47, R56 ;  /* 0x000000382f2f7220 */ /* 0x001fc80000410000 */
[----:B------:R-:W-:-:S05]  /*24c0*/  FMUL.FTZ R47, R47, R52 ;  /* 0x000000342f2f7220 */ /* 0x000fca0000410000 */
[----:B------:R-:W-:-:S05]  /*24d0*/  F2FP.PACK_AB R39, R47, R40 ;  /* 0x000000282f27723e */ /* 0x000fca00000000ff */
[----:B------:R0:W-:Y:S01]  /*24e0*/  STS.64 [R19.X8], R38 ;  /* 0x0000002613007388 */ /* 0x0001e20000008a00 */
        /* <DEDUP_REMOVED lines=20> */
.L_x_5128:
[----:B------:R-:W-:Y:S05]  /*2630*/  BSYNC B0 ;  /* 0x0000000000007941 */ /* 0x000fea0003800000 */
.L_x_5127:
[----:B------:R-:W-:Y:S01]  /*2640*/  MOV R4, R36 ;  /* 0x0000002400047202 */ /* 0x000fe20000000f00 */
[----:B0-----:R-:W-:Y:S01]  /*2650*/  IMAD R6, R44, c[0x0][0x218], RZ ;  /* 0x000086002c067a24 */ /* 0x001fe200078e02ff */
        /* <DEDUP_REMOVED lines=8> */
[----:B------:R-:W-:Y:S02]  /*26e0*/  IADD3 R17, R17, 0x1, RZ ;  /* 0x0000000111117810 */ /* 0x000fe40007ffe0ff */
        /* <DEDUP_REMOVED lines=16> */
.L_x_5129:
[----:B------:R-:W-:Y:S05]  /*27f0*/  EXIT ;  /* 0x000000000000794d */ /* 0x000fea0003800000 */
.L_x_5131:
        /* <DEDUP_REMOVED lines=16> */
.L_x_5467:


//--------------------- .text._Z25selective_scan_fwd_kernelI32Selective_Scan_fwd_kernel_traitsILi32ELi4ELi1ELb0ELb1ELb0ELb0EN3c104HalfEfEEv13SSMParamsBase --------------------------
	.section	.text._Z25selective_scan_fwd_kernelI32Selective_Scan_fwd_kernel_traitsILi32ELi4ELi1ELb0ELb1ELb0ELb0EN3c104HalfEfEEv13SSMParamsBase,"ax",@progbits
	.sectioninfo	@"SHI_REGISTERS=68"
	.align	128
        .global         _Z25selective_scan_fwd_kernelI32Selective_Scan_fwd_kernel_traitsILi32ELi4ELi1ELb0ELb1ELb0ELb0EN3c104HalfEfEEv13SSMParamsBase
        .type           _Z25selective_scan_fwd_kernelI32Selective_Scan_fwd_kernel_traitsILi32ELi4ELi1ELb0ELb1ELb0ELb0EN3c104HalfEfEEv13SSMParamsBase,@function
        .size           _Z25selective_scan_fwd_kernelI32Selective_Scan_fwd_kernel_traitsILi32ELi4ELi1ELb0ELb1ELb0ELb0EN3c104HalfEfEEv13SSMParamsBase,(.L_x_5468 - _Z25selective_scan_fwd_kernelI32Selective_Scan_fwd_kernel_traitsILi32ELi4ELi1ELb0ELb1ELb0ELb0EN3c104HalfEfEEv13SSMParamsBase)
        .other          _Z25selective_scan_fwd_kernelI32Selective_Scan_fwd_kernel_traitsILi32ELi4ELi1ELb0ELb1ELb0ELb0EN3c104HalfEfEEv13SSMParamsBase,@"STO_CUDA_ENTRY STV_DEFAULT"
_Z25selective_scan_fwd_kernelI32Selective_Scan_fwd_kernel_traitsILi32ELi4ELi1ELb0ELb1ELb0ELb0EN3c104HalfEfEEv13SSMParamsBase:
.text._Z25selective_scan_fwd_kernelI32Selective_Scan_fwd_kernel_traitsILi32ELi4ELi1ELb0ELb1ELb0ELb0EN3c104HalfEfEEv13SSMParamsBase:
        /* <DEDUP_REMOVED lines=102> */
.L_x_5147:
        /* <DEDUP_REMOVED lines=26> */
[----:B----4-:R-:W-:Y:S04]  /*0800*/  STS.U16 [R51+0x80], R26 ;  /* 0x0000801a33007388 */ /* 0x010fe80000000400 */
[----:B------:R0:W-:Y:S01]  /*0810*/  STS.U16 [R51+0xc0], R28 ;  /* 0x0000c01c33007388 */ /* 0x0001e20000000400 */
        /* <DEDUP_REMOVED lines=64> */
.L_x_5133:
[----:B------:R-:W-:Y:S05]  /*0c20*/  BSYNC B0 ;  /* 0x0000000000007941 */ /* 0x000fea0003800000 */
.L_x_5132:
        /* <DEDUP_REMOVED lines=33> */
.L_x_5135:
[----:B------:R-:W-:Y:S05]  /*0e40*/  BSYNC B0 ;  /* 0x0000000000007941 */ /* 0x000fea0003800000 */
.L_x_5134:
        /* <DEDUP_REMOVED lines=33> */
.L_x_5137:
[----:B------:R-:W-:Y:S05]  /*1060*/  BSYNC B0 ;  /* 0x0000000000007941 */ /* 0x000fea0003800000 */
.L_x_5136:
        /* <DEDUP_REMOVED lines=33> */
.L_x_5139:
[----:B------:R-:W-:Y:S05]  /*1280*/  BSYNC B0 ;  /* 0x0000000000007941 */ /* 0x000fea0003800000 */
.L_x_5138:
        /* <DEDUP_REMOVED lines=19> */
.L_x_5143:
[----:B0-----:R-:W-:Y:S02]  /*13c0*/  MOV R38, 0xffffff80 ;  /* 0xffffff8000267802 */ /* 0x001fe40000000f00 */
[----:B------:R-:W-:-:S02]  /*13d0*/  SHF.R.S32.HI R51, RZ, 0x1f, R50 ;  /* 0x0000001fff337819 */ /* 0x000fc40000011432 */
[----:B------:R-:W-:Y:S01]  /*13e0*/  PRMT R60, RZ, 0x7610, R60 ;  /* 0x00007610ff3c7816 */ /* 0x000fe2000000003c */
[----:B------:R-:W-:Y:S01]  /*13f0*/  IMAD R21, R9, R38, c[0x0][0x168] ;  /* 0x00005a0009157624 */ /* 0x000fe200078e0226 */
[----:B------:R-:W-:Y:S01]  /*1400*/  PRMT R58, RZ, 0x7610, R58 ;  /* 0x00007610ff3a7816 */ /* 0x000fe2000000003a */
[----:B------:R-:W-:Y:S01]  /*1410*/  IMAD R41, R51, c[0x0][0x1a0], RZ ;  /* 0x0000680033297a24 */ /* 0x000fe200078e02ff */
[----:B------:R-:W-:Y:S01]  /*1420*/  PRMT R56, RZ, 0x7610, R56 ;  /* 0x00007610ff387816 */ /* 0x000fe20000000038 */
[----:B------:R-:W-:Y:S01]  /*1430*/  IMAD.WIDE.U32 R38, R50, c[0x0][0x1a0], R36 ;  /* 0x0000680032267a25 */ /* 0x000fe200078e0024 */
[-C--:B------:R-:W-:Y:S02]  /*1440*/  ISETP.GE.AND P1, PT, R36, R21.reuse, PT ;  /* 0x000000152400720c */ /* 0x080fe40003f26270 */
[-C--:B------:R-:W-:Y:S01]  /*1450*/  ISETP.GE.AND P2, PT, R14, R21.reuse, PT ;  /* 0x000000150e00720c */ /* 0x080fe20003f46270 */
[----:B------:R-:W-:Y:S01]  /*1460*/  IMAD R41, R50, c[0x0][0x1a4], R41 ;  /* 0x0000690032297a24 */ /* 0x000fe200078e0229 */
[----:B------:R-:W-:-:S02]  /*1470*/  ISETP.GE.AND P3, PT, R16, R21, PT ;  /* 0x000000151000720c */ /* 0x000fc40003f66270 */
[----:B------:R-:W-:Y:S01]  /*1480*/  ISETP.GE.AND P4, PT, R18, R21, PT ;  /* 0x000000151200720c */ /* 0x000fe20003f86270 */
[----:B------:R-:W-:Y:S01]  /*1490*/  IMAD.IADD R39, R39, 0x1, R41 ;  /* 0x0000000127277824 */ /* 0x000fe200078e0229 */
[C---:B------:R-:W-:Y:S02]  /*14a0*/  LEA R40, P5, R38.reuse, R19, 0x1 ;  /* 0x0000001326287211 */ /* 0x040fe400078a08ff */
[----:B------:R-:W-:Y:S02]  /*14b0*/  PRMT R54, RZ, 0x7610, R54 ;  /* 0x00007610ff367816 */ /* 0x000fe40000000036 */
[----:B------:R-:W-:-:S05]  /*14c0*/  LEA.HI.X R41, R38, R20, R39, 0x1, P5 ;  /* 0x0000001426297211 */ /* 0x000fca00028f0c27 */
[----:B------:R0:W2:Y:S04]  /*14d0*/  @!P1 LDG.E.U16 R60, [R40.64] ;  /* 0x00000004283c9981 */ /* 0x0000a8000c1e1500 */
[----:B------:R0:W3:Y:S04]  /*14e0*/  @!P2 LDG.E.U16 R58, [R40.64+0x40] ;  /* 0x00004004283aa981 */ /* 0x0000e8000c1e1500 */
[----:B------:R0:W4:Y:S04]  /*14f0*/  @!P3 LDG.E.U16 R56, [R40.64+0x80] ;  /* 0x000080042838b981 */ /* 0x000128000c1e1500 */
[----:B------:R0:W4:Y:S01]  /*1500*/  @!P4 LDG.E.U16 R54, [R40.64+0xc0] ;  /* 0x0000c0042836c981 */ /* 0x000122000c1e1500 */
[----:B------:R-:W-:Y:S01]  /*1510*/  MOV R38, R34 ;  /* 0x0000002200267202 */ /* 0x000fe20000000f00 */
[----:B------:R-:W-:Y:S01]  /*1520*/  IMAD R43, R51, c[0x0][0x188], RZ ;  /* 0x00006200332b7a24 */ /* 0x000fe200078e02ff */
[----:B------:R-:W-:-:S03]  /*1530*/  MOV R39, R15 ;  /* 0x0000000f00277202 */ /* 0x000fc60000000f00 */
[C---:B------:R-:W-:Y:S02]  /*1540*/  IMAD R43, R50.reuse, c[0x0][0x18c], R43 ;  /* 0x00006300322b7a24 */ /* 0x040fe400078e022b */
[----:B------:R-:W-:-:S04]  /*1550*/  IMAD.WIDE.U32 R38, R50, c[0x0][0x188], R38 ;  /* 0x0000620032267a25 */ /* 0x000fc800078e0026 */
[----:B------:R-:W-:Y:S01]  /*1560*/  IMAD.IADD R39, R39, 0x1, R43 ;  /* 0x0000000127277824 */ /* 0x000fe200078e022b */
[----:B------:R-:W-:-:S04]  /*1570*/  LEA R42, P1, R38, c[0x0][0x220], 0x2 ;  /* 0x00008800262a7a11 */ /* 0x000fc800078210ff */
[----:B------:R-:W-:-:S05]  /*1580*/  LEA.HI.X R43, R38, c[0x0][0x224], R39, 0x2, P1 ;  /* 0x00008900262b7a11 */ /* 0x000fca00008f1427 */
[----:B------:R-:W4:Y:S01]  /*1590*/  LDG.E R42, [R42.64] ;  /* 0x000000042a2a7981 */ /* 0x000f22000c1e1900 */
[----:B------:R-:W-:Y:S01]  /*15a0*/  MOV R38, R32 ;  /* 0x0000002000267202 */ /* 0x000fe20000000f00 */
[----:B------:R-:W-:Y:S01]  /*15b0*/  IMAD R51, R51, c[0x0][0x1c0], RZ ;  /* 0x0000700033337a24 */ /* 0x000fe200078e02ff */
[----:B------:R-:W-:-:S03]  /*15c0*/  MOV R39, R17 ;  /* 0x0000001100277202 */ /* 0x000fc60000000f00 */
[C---:B0-----:R-:W-:Y:S02]  /*15d0*/  IMAD R41, R50.reuse, c[0x0][0x1c4], R51 ;  /* 0x0000710032297a24 */ /* 0x041fe400078e0233 */
[----:B------:R-:W-:-:S04]  /*15e0*/  IMAD.WIDE.U32 R38, R50, c[0x0][0x1c0], R38 ;  /* 0x0000700032267a25 */ /* 0x000fc800078e0026 */
[----:B------:R-:W-:Y:S01]  /*15f0*/  IMAD.SHL.U32 R51, R8, 0x2, RZ ;  /* 0x0000000208337824 */ /* 0x000fe200078e00ff */
[----:B------:R-:W-:Y:S02]  /*1600*/  IADD3 R39, R39, R41, RZ ;  /* 0x0000002927277210 */ /* 0x000fe40007ffe0ff */
[----:B------:R-:W-:-:S04]  /*1610*/  LEA R40, P1, R38, c[0x0][0x230], 0x2 ;  /* 0x00008c0026287a11 */ /* 0x000fc800078210ff */
[----:B------:R-:W-:Y:S01]  /*1620*/  LEA.HI.X R41, R38, c[0x0][0x234], R39, 0x2, P1 ;  /* 0x00008d0026297a11 */ /* 0x000fe200008f1427 */
[----:B------:R-:W0:Y:S01]  /*1630*/  S2R R52, SR_TID.X ;  /* 0x0000000000347919 */ /* 0x000e220000002100 */
[-C--:B------:R-:W-:Y:S02]  /*1640*/  ISETP.GE.U32.AND P2, PT, R11, R21.reuse, PT ;  /* 0x000000150b00720c */ /* 0x080fe40003f46070 */
[-C--:B------:R-:W-:Y:S02]  /*1650*/  ISETP.GE.U32.AND P3, PT, R12, R21.reuse, PT ;  /* 0x000000150c00720c */ /* 0x080fe40003f66070 */
[----:B------:R-:W-:Y:S01]  /*1660*/  ISETP.GE.U32.AND P4, PT, R13, R21, PT ;  /* 0x000000150d00720c */ /* 0x000fe20003f86070 */
[----:B------:R-:W-:Y:S01]  /*1670*/  IMAD.SHL.U32 R62, R50, 0x8, RZ ;  /* 0x00000008323e7824 */ /* 0x000fe200078e00ff */
[----:B--2---:R-:W-:Y:S04]  /*1680*/  STS.U16 [R51], R60 ;  /* 0x0000003c33007388 */ /* 0x004fe80000000400 */
[----:B---3--:R-:W-:Y:S04]  /*1690*/  STS.U16 [R51+0x40], R58 ;  /* 0x0000403a33007388 */ /* 0x008fe80000000400 */
[----:B----4-:R-:W-:Y:S04]  /*16a0*/  STS.U16 [R51+0x80], R56 ;  /* 0x0000803833007388 */ /* 0x010fe80000000400 */
[----:B------:R0:W-:Y:S01]  /*16b0*/  STS.U16 [R51+0xc0], R54 ;  /* 0x0000c03633007388 */ /* 0x0001e20000000400 */
[----:B------:R-:W-:-:S06]  /*16c0*/  NOP ;  /* 0x0000000000007918 */ /* 0x000fcc0000000000 */
[----:B------:R-:W1:Y:S04]  /*16d0*/  LDS.64 R38, [R8.X8] ;  /* 0x0000000008267984 */ /* 0x000e680000008a00 */
[----:B------:R1:W5:Y:S01]  /*16e0*/  LDG.E R53, [R40.64] ;  /* 0x0000000428357981 */ /* 0x000362000c1e1900 */
[----:B0-----:R-:W-:Y:S01]  /*16f0*/  SHF.L.U32 R54, R52, 0x2, RZ ;  /* 0x0000000234367819 */ /* 0x001fe200000006ff */
[----:B------:R-:W-:Y:S03]  /*1700*/  BSSY B0, `(.L_x_5141) ;  /* 0x0000059000007945 */ /* 0x000fe60003800000 */
[----:B------:R-:W-:Y:S01]  /*1710*/  ISETP.GE.U32.AND P1, PT, R54, R21, PT ;  /* 0x000000153600720c */ /* 0x000fe20003f26070 */
[----:B------:R-:W-:-:S04]  /*1720*/  FMUL.FTZ R42, R42, 1.4426950216293334961 ;  /* 0x3fb8aa3b2a2a7820 */ /* 0x000fc80000410000 */
[C---:B------:R-:W-:Y:S02]  /*1730*/  FMUL.FTZ R57, R42.reuse, R23 ;  /* 0x000000172a397220 */ /* 0x040fe40000410000 */
[C---:B------:R-:W-:Y:S02]  /*1740*/  FMUL.FTZ R55, R42.reuse, R22 ;  /* 0x000000162a377220 */ /* 0x040fe40000410000 */
[C---:B------:R-:W-:Y:S02]  /*1750*/  FMUL.FTZ R56, R42.reuse, R24 ;  /* 0x000000182a387220 */ /* 0x040fe40000410000 */
[----:B------:R-:W0:Y:S01]  /*1760*/  MUFU.EX2 R57, R57 ;  /* 0x0000003900397308 */ /* 0x000e220000000800 */
[----:B------:R-:W-:-:S07]  /*1770*/  FMUL.FTZ R42, R42, R25 ;  /* 0x000000192a2a7220 */ /* 0x000fce0000410000 */
[----:B------:R-:W2:Y:S01]  /*1780*/  MUFU.EX2 R55, R55 ;  /* 0x0000003700377308 */ /* 0x000ea20000000800 */
[----:B-1----:R-:W-:-:S07]  /*1790*/  HADD2.F32 R40, -RZ, R38.H0_H0 ;  /* 0x20000026ff287230 */ /* 0x002fce0000004100 */
[----:B------:R-:W1:Y:S01]  /*17a0*/  MUFU.EX2 R56, R56 ;  /* 0x0000003800387308 */ /* 0x000e620000000800 */
[----:B------:R-:W-:Y:S01]  /*17b0*/  HADD2.F32 R41, -RZ, R38.H1_H1 ;  /* 0x30000026ff297230 */ /* 0x000fe20000004100 */
[----:B0-----:R-:W-:Y:S01]  /*17c0*/  FSEL R54, R57, 1, !P2 ;  /* 0x3f80000039367808 */ /* 0x001fe20005000000 */
[--C-:B------:R-:W-:Y:S01]  /*17d0*/  HADD2.F32 R43, -RZ, R39.reuse.H0_H0 ;  /* 0x20000027ff2b7230 */ /* 0x100fe20000004100 */
[----:B------:R-:W-:Y:S01]  /*17e0*/  FMUL.FTZ R40, R47, R40 ;  /* 0x000000282f287220 */ /* 0x000fe20000410000 */
[----:B------:R-:W-:Y:S01]  /*17f0*/  HADD2.F32 R38, -RZ, R39.H1_H1 ;  /* 0x30000027ff267230 */ /* 0x000fe20000004100 */
[----:B------:R-:W-:Y:S02]  /*1800*/  FMUL.FTZ R41, R48, R41 ;  /* 0x0000002930297220 */ /* 0x000fe40000410000 */
[----:B------:R-:W0:Y:S01]  /*1810*/  MUFU.EX2 R42, R42 ;  /* 0x0000002a002a7308 */ /* 0x000e220000000800 */
[----:B------:R-:W-:Y:S01]  /*1820*/  FMUL.FTZ R43, R46, R43 ;  /* 0x0000002b2e2b7220 */ /* 0x000fe20000410000 */
[----:B------:R-:W-:Y:S01]  /*1830*/  FSEL R58, R40, RZ, !P1 ;  /* 0x000000ff283a7208 */ /* 0x000fe20004800000 */
[----:B------:R-:W-:Y:S01]  /*1840*/  FMUL.FTZ R38, R49, R38 ;  /* 0x0000002631267220 */ /* 0x000fe20000410000 */
[----:B------:R-:W-:-:S02]  /*1850*/  FSEL R57, R41, RZ, !P2 ;  /* 0x000000ff29397208 */ /* 0x000fc40005000000 */
[----:B--2---:R-:W-:Y:S02]  /*1860*/  FSEL R61, R55, 1, !P1 ;  /* 0x3f800000373d7808 */ /* 0x004fe40004800000 */
[----:B-1----:R-:W-:Y:S01]  /*1870*/  FSEL R55, R56, 1, !P3 ;  /* 0x3f80000038377808 */ /* 0x002fe20005800000 */
[-C--:B------:R-:W-:Y:S01]  /*1880*/  FFMA.FTZ R39, R58, R54.reuse, R57 ;  /* 0x000000363a277223 */ /* 0x080fe20000010039 */
[----:B------:R-:W-:Y:S01]  /*1890*/  FSEL R56, R43, RZ, !P3 ;  /* 0x000000ff2b387208 */ /* 0x000fe20005800000 */
[----:B------:R-:W-:Y:S01]  /*18a0*/  FMUL.FTZ R40, R61, R54 ;  /* 0x000000363d287220 */ /* 0x000fe20000410000 */
[----:B------:R-:W-:Y:S02]  /*18b0*/  FSEL R60, R38, RZ, !P4 ;  /* 0x000000ff263c7208 */ /* 0x000fe40006000000 */
[----:B------:R-:W-:Y:S01]  /*18c0*/  ISETP.GE.AND P1, PT, R8, 0x1, PT ;  /* 0x000000010800780c */ /* 0x000fe20003f26270 */
[C---:B------:R-:W-:Y:S01]  /*18d0*/  FFMA.FTZ R39, R55.reuse, R39, R56 ;  /* 0x0000002737277223 */ /* 0x040fe20000010038 */
[----:B0-----:R-:W-:Y:S01]  /*18e0*/  FSEL R59, R42, 1, !P4 ;  /* 0x3f8000002a3b7808 */ /* 0x001fe20006000000 */
[----:B------:R-:W-:Y:S01]  /*18f0*/  FMUL.FTZ R40, R55, R40 ;  /* 0x0000002837287220 */ /* 0x000fe20000410000 */
[----:B------:R-:W-:-:S02]  /*1900*/  ISETP.NE.AND P2, PT, R8, 0x1f, PT ;  /* 0x0000001f0800780c */ /* 0x000fc40003f45270 */
[----:B------:R-:W-:Y:S01]  /*1910*/  ISETP.NE.AND P3, PT, R8, RZ, PT ;  /* 0x000000ff0800720c */ /* 0x000fe20003f65270 */
        /* <DEDUP_REMOVED lines=21> */
[----:B------:R-:W-:Y:S05]  /*1a70*/  @!P0 LDS.64 R40, [R62+0x130] ;  /* 0x000130003e288984 */ /* 0x000fea0000000a00 */
        /* <DEDUP_REMOVED lines=33> */
.L_x_5142:
[----:B------:R-:W-:Y:S05]  /*1c90*/  BSYNC B0 ;  /* 0x0000000000007941 */ /* 0x000fea0003800000 */
.L_x_5141:
[----:B------:R-:W-:Y:S01]  /*1ca0*/  IADD3 R50, R50, 0x1, RZ ;  /* 0x0000000132327810 */ /* 0x000fe20007ffe0ff */
[----:B------:R-:W-:Y:S02]  /*1cb0*/  FFMA.FTZ R55, R55, R54, R56 ;  /* 0x0000003637377223 */ /* 0x000fe40000010038 */
[----:B-----5:R-:W-:Y:S01]  /*1cc0*/  FFMA.FTZ R26, R53, R58, R26 ;  /* 0x0000003a351a7223 */ /* 0x020fe2000001001a */
[----:B------:R-:W-:Y:S01]  /*1cd0*/  ISETP.GE.AND P1, PT, R50, c[0x0][0x16c], PT ;  /* 0x00005b0032007a0c */ /* 0x000fe20003f26270 */
[-C--:B------:R-:W-:Y:S02]  /*1ce0*/  FFMA.FTZ R60, R59, R55.reuse, R60 ;  /* 0x000000373b3c7223 */ /* 0x080fe4000001003c */
[C---:B------:R-:W-:Y:S02]  /*1cf0*/  FFMA.FTZ R27, R53.reuse, R54, R27 ;  /* 0x00000036351b7223 */ /* 0x040fe4000001001b */
[C---:B------:R-:W-:Y:S02]  /*1d00*/  FFMA.FTZ R44, R53.reuse, R55, R44 ;  /* 0x00000037352c7223 */ /* 0x040fe4000001002c */
[----:B------:R-:W-:-:S06]  /*1d10*/  FFMA.FTZ R45, R53, R60, R45 ;  /* 0x0000003c352d7223 */ /* 0x000fcc000001002d */
[----:B------:R-:W-:Y:S05]  /*1d20*/  @!P1 BRA `(.L_x_5143) ;  /* 0xfffff69000009947 */ /* 0x000fea000383ffff */
.L_x_5140:
[----:B------:R-:W-:Y:S01]  /*1d30*/  BAR.SYNC.DEFER_BLOCKING 0x0 ;  /* 0x0000000000007b1d */ /* 0x000fe20000010000 */
[----:B------:R-:W-:Y:S01]  /*1d40*/  ISETP.NE.AND P0, PT, R52, RZ, PT ;  /* 0x000000ff3400720c */ /* 0x000fe20003f05270 */
[----:B------:R-:W-:Y:S01]  /*1d50*/  IMAD R24, R6, c[0x0][0x200], RZ ;  /* 0x0000800006187a24 */ /* 0x000fe200078e02ff */
[----:B------:R-:W-:Y:S01]  /*1d60*/  F2FP.PACK_AB R26, R27, R26 ;  /* 0x0000001a1b1a723e */ /* 0x000fe200000000ff */
[----:B------:R-:W-:Y:S01]  /*1d70*/  IMAD.WIDE.U32 R22, R5, c[0x0][0x200], RZ ;  /* 0x0000800005167a25 */ /* 0x000fe200078e00ff */
[----:B------:R-:W-:Y:S01]  /*1d80*/  F2FP.PACK_AB R27, R45, R44 ;  /* 0x0000002c2d1b723e */ /* 0x000fe200000000ff */
[----:B------:R-:W-:Y:S04]  /*1d90*/  BSSY B0, `(.L_x_5144) ;  /* 0x000001a000007945 */ /* 0x000fe80003800000 */
[----:B------:R1:W-:Y:S01]  /*1da0*/  STS.64 [R8.X8], R26 ;  /* 0x0000001a08007388 */ /* 0x0003e20000008a00 */
[----:B------:R-:W-:-:S06]  /*1db0*/  NOP ;  /* 0x0000000000007918 */ /* 0x000fcc0000000000 */
[----:B------:R-:W-:Y:S04]  /*1dc0*/  LDS.U16 R41, [R51] ;  /* 0x0000000033297984 */ /* 0x000fe80000000400 */
[----:B0-----:R-:W-:Y:S01]  /*1dd0*/  LDS.U16 R39, [R51+0x40] ;  /* 0x0000400033277984 */ /* 0x001fe20000000400 */
[----:B-1----:R-:W-:-:S03]  /*1de0*/  IMAD R27, R5, c[0x0][0x204], R24 ;  /* 0x00008100051b7a24 */ /* 0x002fc600078e0218 */
        /* <DEDUP_REMOVED lines=20> */
.L_x_5145:
[----:B------:R-:W-:Y:S05]  /*1f30*/  BSYNC B0 ;  /* 0x0000000000007941 */ /* 0x000fea0003800000 */
.L_x_5144:
        /* <DEDUP_REMOVED lines=28> */
.L_x_5146:
[----:B------:R-:W-:Y:S05]  /*2100*/  EXIT ;  /* 0x000000000000794d */ /* 0x000fea0003800000 */
.L_x_5148:
        /* <DEDUP_REMOVED lines=15> */
.L_x_5468:


//--------------------- .text._Z25selective_scan_fwd_kernelI32Selective_Scan_fwd_kernel_traitsILi32ELi4ELi1ELb0ELb1ELb0ELb1EN3c104HalfEfEEv13SSMParamsBase --------------------------
	.section	.text._Z25selective_scan_fwd_kernelI32Selective_Scan_fwd_kernel_traitsILi32ELi4ELi1ELb0ELb1ELb0ELb1EN3c104HalfEfEEv13SSMParamsBase,"ax",@progbits
	.sectioninfo	@"SHI_REGISTERS=68"
	.align	128
        .global         _Z25selective_scan_fwd_kernelI32Selective_Scan_fwd_kernel_traitsILi32ELi4ELi1ELb0ELb1ELb0ELb1EN3c104HalfEfEEv13SSMParamsBase
        .type           _Z25selective_scan_fwd_kernelI32Selective_Scan_fwd_kernel_traitsILi32ELi4ELi1ELb0ELb1ELb0ELb1EN3c104HalfEfEEv13SSMParamsBase,@function
        .size           _Z25selective_scan_fwd_kernelI32Selective_Scan_fwd_kernel_traitsILi32ELi4ELi1ELb0ELb1ELb0ELb1EN3c104HalfEfEEv13SSMParamsBase,(.L_x_5469 - _Z25selective_scan_fwd_kernelI32Selective_Scan_fwd_kernel_traitsILi32ELi4ELi1ELb0ELb1ELb0ELb1EN3c104HalfEfEEv13SSMParamsBase)
        .other          _Z25selective_scan_fwd_kernelI32Selective_Scan_fwd_kernel_traitsILi32ELi4ELi1ELb0ELb1ELb0ELb1EN3c104HalfEfEEv13SSMParamsBase,@"STO_CUDA_ENTRY STV_DEFAULT"
_Z25selective_scan_fwd_kernelI32Selective_Scan_fwd_kernel_traitsILi32ELi4ELi1ELb0ELb1ELb0ELb1EN3c104HalfEfEEv13SSMParamsBase:
.text._Z25selective_scan_fwd_kernelI32Selective_Scan_fwd_kernel_traitsILi32ELi4ELi1ELb0ELb1ELb0ELb1EN3c104HalfEfEEv13SSMParamsBase:
        /* <DEDUP_REMOVED lines=102> */
.L_x_5166:
[----:B------:R-:W-:Y:S01]  /*0660*/  BAR.SYNC.DEFER_BLOCKING 0x0 ;  /* 0x0000000000007b1d */ /* 0x000fe20000010000 */
[----:B-1----:R-:W-:-:S02]  /*0670*/  MOV R22, 0xffffff80 ;  /* 0xffffff8000167802 */ /* 0x002fc40000000f00 */
        /* <DEDUP_REMOVED lines=19> */
[----:B------:R-:W-:Y:S01]  /*07b0*/  PRMT R47, RZ, 0x7610, R47 ;  /* 0x00007610ff2f7816 */ /* 0x000fe2000000002f */
[----:B--2---:R0:W-:Y:S04]  /*07c0*/  STS.U16 [R22], R23 ;  /* 0x0000001716007388 */ /* 0x0041e80000000400 */
[----:B---3--:R-:W-:Y:S04]  /*07d0*/  STS.U16 [R22+0x40], R25 ;  /* 0x0000401916007388 */ /* 0x008fe80000000400 */
[----:B----4-:R1:W-:Y:S01]  /*07e0*/  STS.U16 [R22+0x80], R27 ;  /* 0x0000801b16007388 */ /* 0x0103e20000000400 */
[----:B0-----:R-:W-:-:S03]  /*07f0*/  PRMT R23, RZ, 0x7610, R23 ;  /* 0x00007610ff177816 */ /* 0x001fc60000000017 */
[----:B------:R-:W-:Y:S01]  /*0800*/  STS.U16 [R22+0xc0], R37 ;  /* 0x0000c02516007388 */ /* 0x000fe20000000400 */
[----:B------:R-:W-:-:S06]  /*0810*/  NOP ;  /* 0x0000000000007918 */ /* 0x000fcc0000000000 */
[----:B------:R-:W-:Y:S01]  /*0820*/  LDS.64 R24, [R8.X8] ;  /* 0x0000000008187984 */ /* 0x000fe20000008a00 */
[----:B-1----:R-:W-:Y:S02]  /*0830*/  MOV R27, R39 ;  /* 0x00000027001b7202 */ /* 0x002fe40000000f00 */
[----:B------:R-:W-:Y:S01]  /*0840*/  PRMT R39, RZ, 0x7610, R39 ;  /* 0x00007610ff277816 */ /* 0x000fe20000000027 */
        /* <DEDUP_REMOVED lines=61> */
.L_x_5150:
[----:B------:R-:W-:Y:S05]  /*0c20*/  BSYNC B0 ;  /* 0x0000000000007941 */ /* 0x000fea0003800000 */
.L_x_5149:
        /* <DEDUP_REMOVED lines=33> */
.L_x_5152:
[----:B------:R-:W-:Y:S05]  /*0e40*/  BSYNC B0 ;  /* 0x0000000000007941 */ /* 0x000fea0003800000 */
.L_x_5151:
        /* <DEDUP_REMOVED lines=33> */
.L_x_5154:
[----:B------:R-:W-:Y:S05]  /*1060*/  BSYNC B0 ;  /* 0x0000000000007941 */ /* 0x000fea0003800000 */
.L_x_5153:
        /* <DEDUP_REMOVED lines=33> */
.L_x_5156:
[----:B------:R-:W-:Y:S05]  /*1280*/  BSYNC B0 ;  /* 0x0000000000007941 */ /* 0x000fea0003800000 */
.L_x_5155:
        /* <DEDUP_REMOVED lines=19> */
.L_x_5160:
[----:B------:R-:W-:Y:S01]  /*13c0*/  SHF.R.S32.HI R52, RZ, 0x1f, R51 ;  /* 0x0000001fff347819 */ /* 0x000fe20000011433 */
[----:B0-----:R-:W-:Y:S01]  /*13d0*/  IMAD.MOV.U32 R36, RZ, RZ, -0x80 ;  /* 0xffffff80ff247424 */ /* 0x001fe200078e00ff */
[----:B------:R-:W-:-:S02]  /*13e0*/  PRMT R61, RZ, 0x7610, R61 ;  /* 0x00007610ff3d7816 */ /* 0x000fc4000000003d */
[----:B------:R-:W-:Y:S01]  /*13f0*/  PRMT R59, RZ, 0x7610, R59 ;  /* 0x00007610ff3b7816 */ /* 0x000fe2000000003b */
[----:B------:R-:W-:Y:S01]  /*1400*/  IMAD R21, R9, R36, c[0x0][0x168] ;  /* 0x00005a0009157624 */ /* 0x000fe200078e0224 */
[----:B------:R-:W-:Y:S01]  /*1410*/  PRMT R57, RZ, 0x7610, R57 ;  /* 0x00007610ff397816 */ /* 0x000fe20000000039 */
[----:B------:R-:W-:Y:S01]  /*1420*/  IMAD R38, R52, c[0x0][0x1a0], RZ ;  /* 0x0000680034267a24 */ /* 0x000fe200078e02ff */
[----:B------:R-:W-:Y:S01]  /*1430*/  PRMT R55, RZ, 0x7610, R55 ;  /* 0x00007610ff377816 */ /* 0x000fe20000000037 */
[C---:B------:R-:W-:Y:S01]  /*1440*/  IMAD.WIDE.U32 R36, R51.reuse, c[0x0][0x1a0], R34 ;  /* 0x0000680033247a25 */ /* 0x040fe200078e0022 */
[-C--:B------:R-:W-:Y:S02]  /*1450*/  ISETP.GE.AND P1, PT, R34, R21.reuse, PT ;  /* 0x000000152200720c */ /* 0x080fe40003f26270 */
[-C--:B------:R-:W-:Y:S01]  /*1460*/  ISETP.GE.AND P2, PT, R14, R21.reuse, PT ;  /* 0x000000150e00720c */ /* 0x080fe20003f46270 */
[----:B------:R-:W-:Y:S01]  /*1470*/  IMAD R39, R51, c[0x0][0x1a4], R38 ;  /* 0x0000690033277a24 */ /* 0x000fe200078e0226 */
[----:B------:R-:W-:-:S02]  /*1480*/  ISETP.GE.AND P3, PT, R16, R21, PT ;  /* 0x000000151000720c */ /* 0x000fc40003f66270 */
[----:B------:R-:W-:Y:S02]  /*1490*/  ISETP.GE.AND P4, PT, R18, R21, PT ;  /* 0x000000151200720c */ /* 0x000fe40003f86270 */
[----:B------:R-:W-:Y:S02]  /*14a0*/  LEA R38, P5, R36, R19, 0x1 ;  /* 0x0000001324267211 */ /* 0x000fe400078a08ff */
[----:B------:R-:W-:-:S04]  /*14b0*/  IADD3 R37, R37, R39, RZ ;  /* 0x0000002725257210 */ /* 0x000fc80007ffe0ff */
[----:B------:R-:W-:-:S05]  /*14c0*/  LEA.HI.X R39, R36, R20, R37, 0x1, P5 ;  /* 0x0000001424277211 */ /* 0x000fca00028f0c25 */
[----:B------:R0:W2:Y:S04]  /*14d0*/  @!P1 LDG.E.U16 R61, [R38.64] ;  /* 0x00000004263d9981 */ /* 0x0000a8000c1e1500 */
[----:B------:R0:W3:Y:S04]  /*14e0*/  @!P2 LDG.E.U16 R59, [R38.64+0x40] ;  /* 0x00004004263ba981 */ /* 0x0000e8000c1e1500 */
[----:B------:R0:W4:Y:S04]  /*14f0*/  @!P3 LDG.E.U16 R57, [R38.64+0x80] ;  /* 0x000080042639b981 */ /* 0x000128000c1e1500 */
[----:B------:R0:W4:Y:S01]  /*1500*/  @!P4 LDG.E.U16 R55, [R38.64+0xc0] ;  /* 0x0000c0042637c981 */ /* 0x000122000c1e1500 */
        /* <DEDUP_REMOVED lines=14> */
[----:B------:R-:W-:Y:S01]  /*15f0*/  IMAD.IADD R37, R37, 0x1, R39 ;  /* 0x0000000125257824 */ /* 0x000fe200078e0227 */
[----:B------:R-:W-:-:S04]  /*1600*/  LEA R38, P1, R36, c[0x0][0x230], 0x2 ;  /* 0x00008c0024267a11 */ /* 0x000fc800078210ff */
[----:B------:R-:W-:Y:S01]  /*1610*/  LEA.HI.X R39, R36, c[0x0][0x234], R37, 0x2, P1 ;  /* 0x00008d0024277a11 */ /* 0x000fe200008f1425 */
[----:B------:R-:W0:Y:S01]  /*1620*/  S2R R52, SR_TID.X ;  /* 0x0000000000347919 */ /* 0x000e220000002100 */
[-C--:B------:R-:W-:Y:S02]  /*1630*/  ISETP.GE.U32.AND P2, PT, R11, R21.reuse, PT ;  /* 0x000000150b00720c */ /* 0x080fe40003f46070 */
[-C--:B------:R-:W-:Y:S02]  /*1640*/  ISETP.GE.U32.AND P3, PT, R12, R21.reuse, PT ;  /* 0x000000150c00720c */ /* 0x080fe40003f66070 */
[----:B------:R-:W-:Y:S02]  /*1650*/  ISETP.GE.U32.AND P4, PT, R13, R21, PT ;  /* 0x000000150d00720c */ /* 0x000fe40003f86070 */
[----:B0-----:R-:W-:-:S04]  /*1660*/  SHF.L.U32 R58, R52, 0x2, RZ ;  /* 0x00000002343a7819 */ /* 0x001fc800000006ff */
[----:B------:R-:W-:Y:S02]  /*1670*/  ISETP.GE.U32.AND P1, PT, R58, R21, PT ;  /* 0x000000153a00720c */ /* 0x000fe40003f26070 */
[----:B------:R-:W-:Y:S01]  /*1680*/  SHF.L.U32 R62, R51, 0x3, RZ ;  /* 0x00000003333e7819 */ /* 0x000fe200000006ff */
[----:B--2---:R-:W-:Y:S04]  /*1690*/  STS.U16 [R22], R61 ;  /* 0x0000003d16007388 */ /* 0x004fe80000000400 */
[----:B---3--:R-:W-:Y:S04]  /*16a0*/  STS.U16 [R22+0x40], R59 ;  /* 0x0000403b16007388 */ /* 0x008fe80000000400 */
[----:B----4-:R-:W-:Y:S04]  /*16b0*/  STS.U16 [R22+0x80], R57 ;  /* 0x0000803916007388 */ /* 0x010fe80000000400 */
[----:B------:R-:W-:Y:S01]  /*16c0*/  STS.U16 [R22+0xc0], R55 ;  /* 0x0000c03716007388 */ /* 0x000fe20000000400 */
[----:B------:R-:W-:-:S06]  /*16d0*/  NOP ;  /* 0x0000000000007918 */ /* 0x000fcc0000000000 */
[----:B------:R-:W0:Y:S04]  /*16e0*/  LDS.64 R36, [R8.X8] ;  /* 0x0000000008247984 */ /* 0x000e280000008a00 */
[----:B------:R0:W5:Y:S01]  /*16f0*/  LDG.E R53, [R38.64] ;  /* 0x0000000426357981 */ /* 0x000162000c1e1900 */
[----:B------:R-:W-:Y:S01]  /*1700*/  BSSY B0, `(.L_x_5158) ;  /* 0x0000058000007945 */ /* 0x000fe20003800000 */
[----:B------:R-:W-:-:S04]  /*1710*/  FMUL.FTZ R40, R40, 1.4426950216293334961 ;  /* 0x3fb8aa3b28287820 */ /* 0x000fc80000410000 */
[C---:B------:R-:W-:Y:S02]  /*1720*/  FMUL.FTZ R54, R40.reuse, R43 ;  /* 0x0000002b28367220 */ /* 0x040fe40000410000 */
[C---:B------:R-:W-:Y:S02]  /*1730*/  FMUL.FTZ R41, R40.reuse, R42 ;  /* 0x0000002a28297220 */ /* 0x040fe40000410000 */
[C---:B------:R-:W-:Y:S02]  /*1740*/  FMUL.FTZ R56, R40.reuse, R45 ;  /* 0x0000002d28387220 */ /* 0x040fe40000410000 */
[----:B------:R-:W1:Y:S01]  /*1750*/  MUFU.EX2 R54, R54 ;  /* 0x0000003600367308 */ /* 0x000e620000000800 */
[----:B------:R-:W-:-:S07]  /*1760*/  FMUL.FTZ R40, R40, R46 ;  /* 0x0000002e28287220 */ /* 0x000fce0000410000 */
[----:B------:R-:W2:Y:S01]  /*1770*/  MUFU.EX2 R41, R41 ;  /* 0x0000002900297308 */ /* 0x000ea20000000800 */
[----:B0-----:R-:W-:-:S07]  /*1780*/  HADD2.F32 R39, -RZ, R36.H0_H0 ;  /* 0x20000024ff277230 */ /* 0x001fce0000004100 */
[----:B------:R-:W0:Y:S01]  /*1790*/  MUFU.EX2 R55, R56 ;  /* 0x0000003800377308 */ /* 0x000e220000000800 */
[----:B------:R-:W-:Y:S01]  /*17a0*/  HADD2.F32 R36, -RZ, R36.H1_H1 ;  /* 0x30000024ff247230 */ /* 0x000fe20000004100 */
[----:B-1----:R-:W-:Y:S01]  /*17b0*/  FSEL R54, R54, 1, !P2 ;  /* 0x3f80000036367808 */ /* 0x002fe20005000000 */
[--C-:B------:R-:W-:Y:S01]  /*17c0*/  HADD2.F32 R38, -RZ, R37.reuse.H0_H0 ;  /* 0x20000025ff267230 */ /* 0x100fe20000004100 */
[----:B------:R-:W-:Y:S01]  /*17d0*/  FMUL.FTZ R39, R48, R39 ;  /* 0x0000002730277220 */ /* 0x000fe20000410000 */
[----:B------:R-:W-:Y:S01]  /*17e0*/  HADD2.F32 R37, -RZ, R37.H1_H1 ;  /* 0x30000025ff257230 */ /* 0x000fe20000004100 */
[----:B------:R-:W-:Y:S02]  /*17f0*/  FMUL.FTZ R36, R49, R36 ;  /* 0x0000002431247220 */ /* 0x000fe40000410000 */
[----:B------:R-:W1:Y:S01]  /*1800*/  MUFU.EX2 R40, R40 ;  /* 0x0000002800287308 */ /* 0x000e620000000800 */
[----:B------:R-:W-:Y:S01]  /*1810*/  FMUL.FTZ R38, R47, R38 ;  /* 0x000000262f267220 */ /* 0x000fe20000410000 */
[----:B------:R-:W-:Y:S01]  /*1820*/  FSEL R58, R39, RZ, !P1 ;  /* 0x000000ff273a7208 */ /* 0x000fe20004800000 */
[----:B------:R-:W-:Y:S01]  /*1830*/  FMUL.FTZ R37, R50, R37 ;  /* 0x0000002532257220 */ /* 0x000fe20000410000 */
[----:B------:R-:W-:-:S02]  /*1840*/  FSEL R57, R36, RZ, !P2 ;  /* 0x000000ff24397208 */ /* 0x000fc40005000000 */
[----:B--2---:R-:W-:Y:S02]  /*1850*/  FSEL R61, R41, 1, !P1 ;  /* 0x3f800000293d7808 */ /* 0x004fe40004800000 */
[----:B0-----:R-:W-:Y:S01]  /*1860*/  FSEL R55, R55, 1, !P3 ;  /* 0x3f80000037377808 */ /* 0x001fe20005800000 */
[-C--:B------:R-:W-:Y:S01]  /*1870*/  FFMA.FTZ R36, R58, R54.reuse, R57 ;  /* 0x000000363a247223 */ /* 0x080fe20000010039 */
[----:B------:R-:W-:Y:S01]  /*1880*/  FSEL R56, R38, RZ, !P3 ;  /* 0x000000ff26387208 */ /* 0x000fe20005800000 */
[----:B------:R-:W-:Y:S01]  /*1890*/  FMUL.FTZ R38, R61, R54 ;  /* 0x000000363d267220 */ /* 0x000fe20000410000 */
[----:B------:R-:W-:Y:S02]  /*18a0*/  FSEL R60, R37, RZ, !P4 ;  /* 0x000000ff253c7208 */ /* 0x000fe40006000000 */
[----:B------:R-:W-:Y:S01]  /*18b0*/  ISETP.GE.AND P1, PT, R8, 0x1, PT ;  /* 0x000000010800780c */ /* 0x000fe20003f26270 */
[C---:B------:R-:W-:Y:S01]  /*18c0*/  FFMA.FTZ R36, R55.reuse, R36, R56 ;  /* 0x0000002437247223 */ /* 0x040fe20000010038 */
[----:B-1----:R-:W-:Y:S01]  /*18d0*/  FSEL R59, R40, 1, !P4 ;  /* 0x3f800000283b7808 */ /* 0x002fe20006000000 */
        /* <DEDUP_REMOVED lines=21> */
[----:B------:R-:W-:Y:S01]  /*1a30*/  ISETP.GE.AND P1, PT, R8, 0x8, PT ;  /* 0x000000080800780c */ /* 0x000fe20003f26270 */
[----:B------:R-:W-:Y:S02]  /*1a40*/  IMAD.MOV.U32 R39, RZ, RZ, RZ ;  /* 0x000000ffff277224 */ /* 0x000fe400078e00ff */
[----:B------:R-:W1:Y:S04]  /*1a50*/  SHFL.UP PT, R41, R36, 0x8, RZ ;  /* 0x0500000024297989 */ /* 0x000e6800000e00ff */
[----:B------:R-:W-:Y:S06]  /*1a60*/  @!P0 LDS.64 R38, [R62+0x130] ;  /* 0x000130003e268984 */ /* 0x000fec0000000a00 */
        /* <DEDUP_REMOVED lines=15> */
[----:B-1----:R-:W-:-:S03]  /*1b60*/  @!P3 IMAD.MOV.U32 R63, RZ, RZ, R38 ;  /* 0x000000ffff3fb224 */ /* 0x002fc600078e0026 */
        /* <DEDUP_REMOVED lines=17> */
.L_x_5159:
[----:B------:R-:W-:Y:S05]  /*1c80*/  BSYNC B0 ;  /* 0x0000000000007941 */ /* 0x000fea0003800000 */
.L_x_5158:
[----:B------:R-:W-:Y:S01]  /*1c90*/  IADD3 R51, R51, 0x1, RZ ;  /* 0x0000000133337810 */ /* 0x000fe20007ffe0ff */
[----:B------:R-:W-:Y:S02]  /*1ca0*/  FFMA.FTZ R56, R55, R54, R56 ;  /* 0x0000003637387223 */ /* 0x000fe40000010038 */
[----:B-----5:R-:W-:Y:S01]  /*1cb0*/  FFMA.FTZ R23, R53, R58, R23 ;  /* 0x0000003a35177223 */ /* 0x020fe20000010017 */
[----:B------:R-:W-:Y:S01]  /*1cc0*/  ISETP.GE.AND P1, PT, R51, c[0x0][0x16c], PT ;  /* 0x00005b0033007a0c */ /* 0x000fe20003f26270 */
[----:B------:R-:W-:Y:S02]  /*1cd0*/  FFMA.FTZ R59, R59, R56, R60 ;  /* 0x000000383b3b7223 */ /* 0x000fe4000001003c */
[C---:B------:R-:W-:Y:S02]  /*1ce0*/  FFMA.FTZ R24, R53.reuse, R54, R24 ;  /* 0x0000003635187223 */ /* 0x040fe40000010018 */
[C---:B------:R-:W-:Y:S02]  /*1cf0*/  FFMA.FTZ R25, R53.reuse, R56, R25 ;  /* 0x0000003835197223 */ /* 0x040fe40000010019 */
[----:B------:R-:W-:-:S06]  /*1d00*/  FFMA.FTZ R44, R53, R59, R44 ;  /* 0x0000003b352c7223 */ /* 0x000fcc000001002c */
[----:B------:R-:W-:Y:S05]  /*1d10*/  @!P1 BRA `(.L_x_5160) ;  /* 0xfffff6a000009947 */ /* 0x000fea000383ffff */
.L_x_5157:
[----:B------:R-:W-:Y:S01]  /*1d20*/  BAR.SYNC.DEFER_BLOCKING 0x0 ;  /* 0x0000000000007b1d */ /* 0x000fe20000010000 */
[----:B------:R-:W-:Y:S01]  /*1d30*/  ISETP.NE.AND P0, PT, R52, RZ, PT ;  /* 0x000000ff3400720c */ /* 0x000fe20003f05270 */
[----:B0-----:R-:W-:Y:S01]  /*1d40*/  IMAD R40, R6, c[0x0][0x200], RZ ;  /* 0x0000800006287a24 */ /* 0x001fe200078e02ff */
[----:B------:R-:W-:Y:S01]  /*1d50*/  F2FP.PACK_AB R38, R24, R23 ;  /* 0x000000171826723e */ /* 0x000fe200000000ff */
[C---:B------:R-:W-:Y:S01]  /*1d60*/  IMAD.WIDE.U32 R42, R5.reuse, c[0x0][0x200], RZ ;  /* 0x00008000052a7a25 */ /* 0x040fe200078e00ff */
[----:B------:R-:W-:Y:S01]  /*1d70*/  F2FP.PACK_AB R39, R44, R25 ;  /* 0x000000192c27723e */ /* 0x000fe200000000ff */
[----:B------:R-:W-:Y:S01]  /*1d80*/  BSSY B0, `(.L_x_5161) ;  /* 0x0000039000007945 */ /* 0x000fe20003800000 */
[----:B------:R-:W-:Y:S01]  /*1d90*/  ISETP.GE.AND P1, PT, R34, R21, PT ;  /* 0x000000152200720c */ /* 0x000fe20003f26270 */
[----:B------:R-:W-:Y:S01]  /*1da0*/  IMAD R49, R5, c[0x0][0x204], R40 ;  /* 0x0000810005317a24 */ /* 0x000fe200078e0228 */
[----:B------:R-:W-:Y:S01]  /*1db0*/  SHF.L.U32 R36, R9, 0x7, RZ ;  /* 0x0000000709247819 */ /* 0x000fe200000006ff */
[----:B------:R-:W-:-:S02]  /*1dc0*/  IMAD R59, R3, c[0x0][0x208], RZ ;  /* 0x00008200033b7a24 */ /* 0x000fc400078e02ff */
[----:B------:R-:W-:Y:S01]  /*1dd0*/  IMAD.WIDE.U32 R46, R5, c[0x0][0x1f0], RZ ;  /* 0x00007c00052e7a25 */ /* 0x000fe200078e00ff */
[--C-:B------:R-:W-:Y:S02]  /*1de0*/  SHF.R.S32.HI R37, RZ, 0x1f, R36.reuse ;  /* 0x0000001fff257819 */ /* 0x100fe40000011424 */
[----:B------:R-:W-:Y:S01]  /*1df0*/  IADD3 R43, R43, R49, RZ ;  /* 0x000000312b2b7210 */ /* 0x000fe20007ffe0ff */
[----:B------:R-:W-:Y:S02]  /*1e00*/  IMAD R65, R0, c[0x0][0x20c], R59 ;  /* 0x0000830000417a24 */ /* 0x000fe400078e023b */
[----:B------:R-:W-:Y:S02]  /*1e10*/  IMAD R63, R3, c[0x0][0x1f8], RZ ;  /* 0x00007e00033f7a24 */ /* 0x000fe400078e02ff */
[----:B------:R-:W-:Y:S01]  /*1e20*/  @!P1 IMAD.WIDE.U32 R40, R5, c[0x0][0x1f0], R36 ;  /* 0x00007c0005289a25 */ /* 0x000fe200078e0024 */
[----:B------:R0:W-:Y:S01]  /*1e30*/  STS.64 [R8.X8], R38 ;  /* 0x0000002608007388 */ /* 0x0001e20000008a00 */
[----:B------:R-:W-:-:S06]  /*1e40*/  NOP ;  /* 0x0000000000007918 */ /* 0x000fcc0000000000 */
[----:B------:R-:W-:Y:S01]  /*1e50*/  LDS.U16 R45, [R22] ;  /* 0x00000000162d7984 */ /* 0x000fe20000000400 */
[----:B------:R-:W-:-:S03]  /*1e60*/  IMAD.WIDE.U32 R42, R0, c[0x0][0x208], R42 ;  /* 0x00008200002a7a25 */ /* 0x000fc600078e002a */
[----:B------:R-:W-:Y:S01]  /*1e70*/  LDS.U16 R51, [R22+0x40] ;  /* 0x0000400016337984 */ /* 0x000fe20000000400 */
[----:B0-----:R-:W-:Y:S01]  /*1e80*/  IMAD R38, R6, c[0x0][0x1f0], RZ ;  /* 0x00007c0006267a24 */ /* 0x001fe200078e02ff */
[----:B------:R-:W-:Y:S01]  /*1e90*/  MOV R39, 0x2 ;  /* 0x0000000200277802 */ /* 0x000fe20000000f00 */
[----:B------:R-:W-:Y:S01]  /*1ea0*/  IMAD R63, R0, c[0x0][0x1fc], R63 ;  /* 0x00007f00003f7a24 */ /* 0x000fe200078e023f */
[----:B------:R-:W-:Y:S01]  /*1eb0*/  LDS.U16 R53, [R22+0x80] ;  /* 0x0000800016357984 */ /* 0x000fe20000000400 */
[----:B------:R-:W-:Y:S01]  /*1ec0*/  IMAD R61, R5, c[0x0][0x1f4], R38 ;  /* 0x00007d00053d7a24 */ /* 0x000fe200078e0226 */
[----:B------:R-:W-:Y:S01]  /*1ed0*/  IADD3 R59, P2, R36, R42, RZ ;  /* 0x0000002a243b7210 */ /* 0x000fe20007f5e0ff */
[----:B------:R-:W-:Y:S01]  /*1ee0*/  IMAD.WIDE R38, R34, R39, c[0x0][0x258] ;  /* 0x0000960022267625 */ /* 0x000fe200078e0227 */
[----:B------:R-:W-:Y:S02]  /*1ef0*/  LDS.U16 R55, [R22+0xc0] ;  /* 0x0000c00016377984 */ /* 0x000fe40000000400 */
[----:B------:R-:W-:Y:S01]  /*1f00*/  IADD3 R47, R47, R61, RZ ;  /* 0x0000003d2f2f7210 */ /* 0x000fe20007ffe0ff */
[----:B------:R-:W-:Y:S01]  /*1f10*/  @!P1 IMAD.IADD R41, R61, 0x1, R41 ;  /* 0x000000013d299824 */ /* 0x000fe200078e0229 */
[----:B------:R-:W-:Y:S01]  /*1f20*/  @!P0 STS [0x100], R21 ;  /* 0x00010015ff008388 */ /* 0x000fe20000000800 */
[----:B------:R-:W-:-:S02]  /*1f30*/  IADD3.X R42, R37, R65, R43, P2, !PT ;  /* 0x00000041252a7210 */ /* 0x000fc400017fe42b */
[C---:B------:R-:W-:Y:S01]  /*1f40*/  @!P1 IMAD.WIDE.U32 R40, R0.reuse, c[0x0][0x1f8], R40 ;  /* 0x00007e0000289a25 */ /* 0x040fe200078e0028 */
[----:B------:R-:W-:Y:S01]  /*1f50*/  BAR.SYNC.DEFER_BLOCKING 0x0 ;  /* 0x0000000000007b1d */ /* 0x000fe20000010000 */
[C---:B------:R-:W-:Y:S02]  /*1f60*/  LEA R38, P3, R59.reuse, R38, 0x1 ;  /* 0x000000263b267211 */ /* 0x040fe400078608ff */
[----:B------:R-:W-:Y:S01]  /*1f70*/  IMAD.WIDE.U32 R46, R0, c[0x0][0x1f8], R46 ;  /* 0x00007e00002e7a25 */ /* 0x000fe200078e002e */
[C---:B------:R-:W-:Y:S02]  /*1f80*/  @!P1 IADD3 R43, P4, R34.reuse, R40, RZ ;  /* 0x00000028222b9210 */ /* 0x040fe40007f9e0ff */
[----:B------:R-:W-:Y:S02]  /*1f90*/  LEA.HI.X R39, R59, R39, R42, 0x1, P3 ;  /* 0x000000273b277211 */ /* 0x000fe400018f0c2a */
[----:B------:R-:W-:Y:S02]  /*1fa0*/  @!P1 IADD3.X R48, R35, R41, R63, P4, !PT ;  /* 0x0000002923309210 */ /* 0x000fe400027fe43f */
[----:B------:R-:W-:-:S02]  /*1fb0*/  IADD3 R40, P2, R34, R36, RZ ;  /* 0x0000002422287210 */ /* 0x000fc40007f5e0ff */
[----:B------:R-:W-:Y:S02]  /*1fc0*/  @!P1 LEA R42, P4, R43, c[0x0][0x268], 0x1 ;  /* 0x00009a002b2a9a11 */ /* 0x000fe400078808ff */
[----:B------:R-:W-:Y:S01]  /*1fd0*/  IADD3 R50, P6, R36, R46, RZ ;  /* 0x0000002e24327210 */ /* 0x000fe20007fde0ff */
[----:B------:R-:W-:Y:S01]  /*1fe0*/  IMAD.X R41, R35, 0x1, R37, P2 ;  /* 0x0000000123297824 */ /* 0x000fe200010e0625 */
[----:B------:R-:W-:Y:S02]  /*1ff0*/  @!P1 LEA.HI.X R43, R43, c[0x0][0x26c], R48, 0x1, P4 ;  /* 0x00009b002b2b9a11 */ /* 0x000fe400020f0c30 */
        /* <DEDUP_REMOVED lines=17> */
.L_x_5162:
[----:B------:R-:W-:Y:S05]  /*2110*/  BSYNC B0 ;  /* 0x0000000000007941 */ /* 0x000fea0003800000 */
.L_x_5161:
[----:B------:R1:W-:Y:S01]  /*2120*/  @!P4 STG.E.U16 [R38.64+0x40], R51 ;  /* 0x000040332600c986 */ /* 0x0003e2000c101504 */
[C---:B0-----:R-:W-:Y:S01]  /*2130*/  IMAD.SHL.U32 R45, R14.reuse, 0x2, RZ ;  /* 0x000000020e2d7824 */ /* 0x041fe200078e00ff */
[C---:B------:R-:W-:Y:S02]  /*2140*/  SHF.L.U64.HI R48, R14.reuse, 0x1, R35 ;  /* 0x000000010e307819 */ /* 0x040fe40000010223 */
[----:B------:R0:W-:Y:S01]  /*2150*/  @!P2 STG.E.U16 [R38.64+0x80], R53 ;  /* 0x000080352600a986 */ /* 0x0001e2000c101504 */
[----:B------:R-:W-:Y:S02]  /*2160*/  ISETP.GE.AND P2, PT, R14, R21, PT ;  /* 0x000000150e00720c */ /* 0x000fe40003f46270 */
[----:B------:R-:W-:Y:S01]  /*2170*/  IADD3 R47, P4, R45, c[0x0][0x268], RZ ;  /* 0x00009a002d2f7a10 */ /* 0x000fe20007f9e0ff */
[----:B------:R-:W-:Y:S04]  /*2180*/  @!P3 STG.E.U16 [R38.64+0xc0], R55 ;  /* 0x0000c0372600b986 */ /* 0x000fe8000c101504 */
[----:B------:R-:W-:Y:S01]  /*2190*/  BAR.SYNC.DEFER_BLOCKING 0x0 ;  /* 0x0000000000007b1d */ /* 0x000fe20000010000 */
[----:B------:R-:W-:-:S02]  /*21a0*/  LEA R46, P5, R50, R47, 0x1 ;  /* 0x0000002f322e7211 */ /* 0x000fc400078a08ff */
[----:B------:R-:W-:Y:S02]  /*21b0*/  IADD3.X R47, R48, c[0x0][0x26c], RZ, P4, !PT ;  /* 0x00009b00302f7a10 */ /* 0x000fe400027fe4ff */
[-C--:B------:R-:W-:Y:S02]  /*21c0*/  ISETP.GE.AND P3, PT, R16, R21.reuse, PT ;  /* 0x000000151000720c */ /* 0x080fe40003f66270 */
[----:B------:R-:W-:Y:S02]  /*21d0*/  ISETP.GE.AND P4, PT, R18, R21, PT ;  /* 0x000000151200720c */ /* 0x000fe40003f86270 */
[----:B------:R-:W-:Y:S02]  /*21e0*/  PRMT R49, RZ, 0x7610, R49 ;  /* 0x00007610ff317816 */ /* 0x000fe40000000031 */
[----:B-1----:R-:W-:Y:S02]  /*21f0*/  PRMT R51, RZ, 0x7610, R51 ;  /* 0x00007610ff337816 */ /* 0x002fe40000000033 */
[----:B0-----:R-:W-:-:S02]  /*2200*/  PRMT R53, RZ, 0x7610, R53 ;  /* 0x00007610ff357816 */ /* 0x001fc40000000035 */
        /* <DEDUP_REMOVED lines=28> */
[----:B------:R1:W2:Y:S01]  /*23d0*/  MUFU.RCP R57, R46 ;  /* 0x0000002e00397308 */ /* 0x0002a20000001000 */
[----:B0-----:R-:W-:-:S07]  /*23e0*/  FADD.FTZ R55, R54, 1 ;  /* 0x3f80000036377421 */ /* 0x001fce0000010000 */
[----:B------:R-:W0:Y:S01]  /*23f0*/  MUFU.RCP R39, R39 ;  /* 0x0000002700277308 */ /* 0x000e220000001000 */
[----:B-1----:R-:W-:-:S07]  /*2400*/  IMAD R46, R6, c[0x0][0x210], RZ ;  /* 0x00008400062e7a24 */ /* 0x002fce00078e02ff */
[----:B------:R-:W1:Y:S01]  /*2410*/  MUFU.RCP R38, R51 ;  /* 0x0000003300267308 */ /* 0x000e620000001000 */
[----:B--2---:R-:W-:-:S04]  /*2420*/  FMUL.FTZ R43, R42, R57 ;  /* 0x000000392a2b7220 */ /* 0x004fc80000410000 */
[----:B------:R-:W-:-:S03]  /*2430*/  FMUL.FTZ R43, R43, R24 ;  /* 0x000000182b2b7220 */ /* 0x000fc60000410000 */
[----:B------:R-:W2:Y:S01]  /*2440*/  MUFU.RCP R56, R55 ;  /* 0x0000003700387308 */ /* 0x000ea20000001000 */
[----:B0-----:R-:W-:Y:S02]  /*2450*/  FMUL.FTZ R50, R50, R39 ;  /* 0x0000002732327220 */ /* 0x001fe40000410000 */
[----:B-1----:R-:W-:Y:S01]  /*2460*/  FMUL.FTZ R42, R47, R38 ;  /* 0x000000262f2a7220 */ /* 0x002fe20000410000 */
[----:B------:R-:W-:Y:S01]  /*2470*/  BAR.SYNC.DEFER_BLOCKING 0x0 ;  /* 0x0000000000007b1d */ /* 0x000fe20000010000 */
[----:B------:R-:W-:Y:S02]  /*2480*/  FMUL.FTZ R38, R50, R23 ;  /* 0x0000001732267220 */ /* 0x000fe40000410000 */
[----:B------:R-:W-:Y:S02]  /*2490*/  FMUL.FTZ R39, R42, R25 ;  /* 0x000000192a277220 */ /* 0x000fe40000410000 */
[----:B------:R-:W-:Y:S01]  /*24a0*/  IMAD.WIDE.U32 R24, R5, c[0x0][0x210], RZ ;  /* 0x0000840005187a25 */ /* 0x000fe200078e00ff */
[----:B------:R-:W-:-:S03]  /*24b0*/  F2FP.PACK_AB R38, R43, R38 ;  /* 0x000000262b26723e */ /* 0x000fc600000000ff */
[----:B--2---:R-:W-:Y:S02]  /*24c0*/  FMUL.FTZ R53, R53, R56 ;  /* 0x0000003835357220 */ /* 0x004fe40000410000 */
[----:B------:R-:W-:Y:S02]  /*24d0*/  IMAD R23, R5, c[0x0][0x214], R46 ;  /* 0x0000850005177a24 */ /* 0x000fe400078e022e */
[----:B------:R-:W-:-:S03]  /*24e0*/  FMUL.FTZ R44, R53, R44 ;  /* 0x0000002c352c7220 */ /* 0x000fc60000410000 */
[----:B------:R-:W-:Y:S02]  /*24f0*/  IADD3 R51, R25, R23, RZ ;  /* 0x0000001719337210 */ /* 0x000fe40007ffe0ff */
[----:B------:R-:W-:-:S05]  /*2500*/  F2FP.PACK_AB R39, R44, R39 ;  /* 0x000000272c27723e */ /* 0x000fca00000000ff */
        /* <DEDUP_REMOVED lines=20> */
.L_x_5164:
[----:B------:R-:W-:Y:S05]  /*2650*/  BSYNC B0 ;  /* 0x0000000000007941 */ /* 0x000fea0003800000 */
.L_x_5163:
        /* <DEDUP_REMOVED lines=23> */
[----:B0-----:R-:W-:-:S03]  /*27d0*/  IMAD.X R39, RZ, RZ, R27, P1 ;  /* 0x000000ffff277224 */ /* 0x001fc600008e061b */
[----:B------:R-:W-:Y:S01]  /*27e0*/  IADD3.X R29, RZ, R29, RZ, P2, !PT ;  /* 0x0000001dff1d7210 */ /* 0x000fe200017fe4ff */
[----:B------:R-:W-:Y:S01]  /*27f0*/  @P0 CALL.REL.NOINC `(.L_x_5165) ;  /* 0x0000001000000944 */ /* 0x000fe20003c00000 */
[----:B------:R-:W-:Y:S05]  /*2800*/  BRA `(.L_x_5166) ;  /* 0xffffde5000007947 */ /* 0x000fea000383ffff */
.L_x_5165:
[----:B------:R-:W-:Y:S05]  /*2810*/  EXIT ;  /* 0x000000000000794d */ /* 0x000fea0003800000 */
.L_x_5167:
        /* <DEDUP_REMOVED lines=14> */
.L_x_5469:


//--------------------- .text._Z25selective_scan_fwd_kernelI32Selective_Scan_fwd_kernel_traitsILi32ELi4ELi1ELb0ELb1ELb1ELb0EN3c104HalfEfEEv13SSMParamsBase --------------------------
	.section	.text._Z25selective_scan_fwd_kernelI32Selective_Scan_fwd_kernel_traitsILi32ELi4ELi1ELb0ELb1ELb1ELb0EN3c104HalfEfEEv13SSMParamsBase,"ax",@progbits
	.sectioninfo	@"SHI_REGISTERS=70"
	.align	128
        .global         _Z25selective_scan_fwd_kernelI32Selective_Scan_fwd_kernel_traitsILi32ELi4ELi1ELb0ELb1ELb1ELb0EN3c104HalfEfEEv13SSMParamsBase
        .type           _Z25selective_scan_fwd_kernelI32Selective_Scan_fwd_kernel_traitsILi32ELi4ELi1ELb0ELb1ELb1ELb0EN3c104HalfEfEEv13SSMParamsBase,@function
        .size           _Z25selective_scan_fwd_kernelI32Selective_Scan_fwd_kernel_traitsILi32ELi4ELi1ELb0ELb1ELb1ELb0EN3c104HalfEfEEv13SSMParamsBase,(.L_x_5470 - _Z25selective_scan_fwd_kernelI32Selective_Scan_fwd_kernel_traitsILi32ELi4ELi1ELb0ELb1ELb1ELb0EN3c104HalfEfEEv13SSMParamsBase)
        .other          _Z25selective_scan_fwd_kernelI32Selective_Scan_fwd_kernel_traitsILi32ELi4ELi1ELb0ELb1ELb1ELb0EN3c104HalfEfEEv13SSMParamsBase,@"STO_CUDA_ENTRY STV_DEFAULT"
_Z25selective_scan_fwd_kernelI32Selective_Scan_fwd_kernel_traitsILi32ELi4ELi1ELb0ELb1ELb1ELb0EN3c104HalfEfEEv13SSMParamsBase:
.text._Z25selective_scan_fwd_kernelI32Selective_Scan_fwd_kernel_traitsILi32ELi4ELi1ELb0ELb1ELb1ELb0EN3c104HalfEfEEv13SSMParamsBase:
        /* <DEDUP_REMOVED lines=21> */
[----:B0-----:R-:W-:Y:S01]  /*0150*/  IABS R6, R0 ;  /* 0x0000000000067213 */ /* 0x001fe20000000000 */
[----:B-1----:R-:W-:Y:S01]  /*0160*/  HFMA2.MMA R10, -RZ, RZ, 0, 0 ;  /* 0x00000000ff0a7435 */ /* 0x002fe200000001ff */
[----:B--2---:R-:W-:-:S04]  /*0170*/  IMAD.MOV R14, RZ, RZ, -R11 ;  /* 0x000000ffff0e7224 */ /* 0x004fc800078e0a0b */
[----:B------:R-:W-:-:S05]  /*0180*/  IMAD R5, R14, R13, RZ ;  /* 0x0000000d0e057224 */ /* 0x000fca00078e02ff */
[----:B------:R-:W-:Y:S02]  /*0190*/  IMAD.HI.U32 R11, R11, R5, R10 ;  /* 0x000000050b0b7227 */ /* 0x000fe400078e000a */
[----:B------:R-:W0:Y:S04]  /*01a0*/  S2R R5, SR_CTAID.X ;  /* 0x0000000000057919 */ /* 0x000e280000002500 */
[----:B------:R-:W-:-:S04]  /*01b0*/  IMAD.HI.U32 R18, R11, R6, RZ ;  /* 0x000000060b127227 */ /* 0x000fc800078e00ff */
[----:B------:R-:W-:-:S04]  /*01c0*/  IMAD.MOV R7, RZ, RZ, -R18 ;  /* 0x000000ffff077224 */ /* 0x000fc800078e0a12 */
[----:B------:R-:W-:Y:S01]  /*01d0*/  IMAD R6, R13, R7, R6 ;  /* 0x000000070d067224 */ /* 0x000fe200078e0206 */
[----:B------:R-:W-:-:S04]  /*01e0*/  MOV R7, c[0x0][0x174] ;  /* 0x00005d0000077a02 */ /* 0x000fc80000000f00 */
[----:B------:R-:W-:Y:S02]  /*01f0*/  ISETP.GE.AND P0, PT, R7, 0x1, PT ;  /* 0x000000010700780c */ /* 0x000fe40003f06270 */
[----:B------:R-:W-:Y:S02]  /*0200*/  ISETP.GT.U32.AND P1, PT, R13, R6, PT ;  /* 0x000000060d00720c */ /* 0x000fe40003f24070 */
[----:B0-----:R-:W-:Y:S01]  /*0210*/  SHF.R.S32.HI R50, RZ, 0x1f, R5 ;  /* 0x0000001fff327819 */ /* 0x001fe20000011405 */
[----:B---3--:R-:W-:-:S04]  /*0220*/  IMAD.WIDE.U32 R8, R5, c[0x0][0x190], RZ ;  /* 0x0000640005087a25 */ /* 0x008fc800078e00ff */
[----:B------:R-:W-:-:S06]  /*0230*/  IMAD R10, R50, c[0x0][0x190], RZ ;  /* 0x00006400320a7a24 */ /* 0x000fcc00078e02ff */
[----:B------:R-:W-:Y:S02]  /*0240*/  @!P1 IMAD.IADD R6, R6, 0x1, -R13 ;  /* 0x0000000106069824 */ /* 0x000fe400078e0a0d */
[----:B------:R-:W-:Y:S01]  /*0250*/  IMAD R7, R5, c[0x0][0x194], R10 ;  /* 0x0000650005077a24 */ /* 0x000fe200078e020a */
[----:B------:R-:W-:Y:S06]  /*0260*/  @!P0 EXIT ;  /* 0x000000000000894d */ /* 0x000fec0003800000 */
        /* <DEDUP_REMOVED lines=8> */
[----:B------:R-:W-:Y:S01]  /*02f0*/  IMAD R14, R50, c[0x0][0x1b0], RZ ;  /* 0x00006c00320e7a24 */ /* 0x000fe200078e02ff */
[----:B------:R-:W-:Y:S01]  /*0300*/  ISETP.NE.AND P1, PT, RZ, c[0x0][0x178], PT ;  /* 0x00005e00ff007a0c */ /* 0x000fe20003f25270 */
[----:B------:R-:W-:Y:S01]  /*0310*/  IMAD.WIDE.U32 R10, R0, c[0x0][0x1e8], RZ ;  /* 0x00007a00000a7a25 */ /* 0x000fe200078e00ff */
[----:B------:R-:W-:-:S03]  /*0320*/  IADD3 R9, R9, R7, RZ ;  /* 0x0000000709097210 */ /* 0x000fc60007ffe0ff */
[----:B------:R-:W-:Y:S01]  /*0330*/  IMAD.WIDE.U32 R6, R0, c[0x0][0x1d8], RZ ;  /* 0x0000760000067a25 */ /* 0x000fe200078e00ff */
[----:B------:R-:W-:Y:S02]  /*0340*/  @P0 IADD3 R18, R18, 0x1, RZ ;  /* 0x0000000112120810 */ /* 0x000fe40007ffe0ff */
[----:B------:R-:W-:Y:S01]  /*0350*/  MOV R16, R10 ;  /* 0x0000000a00107202 */ /* 0x000fe20000000f00 */
[----:B------:R-:W-:Y:S02]  /*0360*/  IMAD R13, R0, c[0x0][0x1ec], R13 ;  /* 0x00007b00000d7a24 */ /* 0x000fe400078e020d */
[----:B------:R-:W-:Y:S02]  /*0370*/  IMAD.IADD R15, R7, 0x1, R15 ;  /* 0x00000001070f7824 */ /* 0x000fe400078e020f */
[----:B------:R-:W-:Y:S01]  /*0380*/  IMAD R7, R5, c[0x0][0x1b4], R14 ;  /* 0x00006d0005077a24 */ /* 0x000fe200078e020e */
[----:B------:R-:W-:Y:S01]  /*0390*/  IADD3 R17, R11, R13, RZ ;  /* 0x0000000d0b117210 */ /* 0x000fe20007ffe0ff */
[----:B------:R-:W-:Y:S01]  /*03a0*/  IMAD.MOV.U32 R14, RZ, RZ, R6 ;  /* 0x000000ffff0e7224 */ /* 0x000fe200078e0006 */
[----:B0-----:R-:W-:Y:S01]  /*03b0*/  LOP3.LUT R6, R53, 0x1f, RZ, 0xc0, !PT ;  /* 0x0000001f35067812 */ /* 0x001fe200078ec0ff */
[----:B------:R-:W-:Y:S01]  /*03c0*/  IMAD.WIDE.U32 R12, R5, c[0x0][0x1b0], RZ ;  /* 0x00006c00050c7a25 */ /* 0x000fe200078e00ff */
[----:B------:R-:W-:-:S03]  /*03d0*/  SHF.L.U32 R19, R53, 0x2, RZ ;  /* 0x0000000235137819 */ /* 0x000fc600000006ff */
[----:B------:R-:W-:Y:S01]  /*03e0*/  IMAD R20, R50, c[0x0][0x1d0], RZ ;  /* 0x0000740032147a24 */ /* 0x000fe200078e02ff */
[----:B------:R-:W-:Y:S01]  /*03f0*/  LOP3.LUT R34, R6, 0xffffff80, R19, 0xf8, !PT ;  /* 0xffffff8006227812 */ /* 0x000fe200078ef813 */
[----:B------:R-:W-:-:S03]  /*0400*/  IMAD.WIDE.U32 R10, R5, c[0x0][0x1d0], R14 ;  /* 0x00007400050a7a25 */ /* 0x000fc600078e000e */
[----:B------:R-:W-:Y:S01]  /*0410*/  SHF.R.S32.HI R35, RZ, 0x1f, R34 ;  /* 0x0000001fff237819 */ /* 0x000fe20000011422 */
[----:B------:R-:W-:Y:S01]  /*0420*/  @!P2 IMAD.MOV R18, RZ, RZ, -R18 ;  /* 0x000000ffff12a224 */ /* 0x000fe200078e0a12 */
[----:B------:R-:W-:Y:S01]  /*0430*/  @!P1 LOP3.LUT R18, RZ, c[0x0][0x178], RZ, 0x33, !PT ;  /* 0x00005e00ff129a12 */ /* 0x000fe200078e33ff */
[----:B------:R-:W-:Y:S01]  /*0440*/  IMAD.IADD R13, R13, 0x1, R7 ;  /* 0x000000010d0d7824 */ /* 0x000fe200078e0207 */
[----:B------:R-:W-:Y:S01]  /*0450*/  IADD3 R31, P0, R34, R10, RZ ;  /* 0x0000000a221f7210 */ /* 0x000fe20007f1e0ff */
[C---:B------:R-:W-:Y:S01]  /*0460*/  IMAD R21, R5.reuse, c[0x0][0x1d4], R20 ;  /* 0x0000750005157a24 */ /* 0x040fe200078e0214 */
[----:B------:R-:W-:Y:S01]  /*0470*/  SHF.R.S32.HI R7, RZ, 0x1f, R18 ;  /* 0x0000001fff077819 */ /* 0x000fe20000011412 */
[----:B------:R-:W-:Y:S02]  /*0480*/  IMAD R22, R50, c[0x0][0x1e0], RZ ;  /* 0x0000780032167a24 */ /* 0x000fe400078e02ff */
[----:B------:R-:W-:Y:S01]  /*0490*/  IMAD.WIDE.U32 R14, R5, c[0x0][0x1e0], R16 ;  /* 0x00007800050e7a25 */ /* 0x000fe200078e0010 */
[----:B------:R-:W-:-:S02]  /*04a0*/  IADD3.X R10, R35, R11, R21, P0, !PT ;  /* 0x0000000b230a7210 */ /* 0x000fc400007fe415 */
[----:B------:R-:W-:Y:S01]  /*04b0*/  LEA R30, P0, R31, c[0x0][0x240], 0x1 ;  /* 0x000090001f1e7a11 */ /* 0x000fe200078008ff */
[C---:B------:R-:W-:Y:S01]  /*04c0*/  IMAD R11, R7.reuse, c[0x0][0x1a8], RZ ;  /* 0x00006a00070b7a24 */ /* 0x040fe200078e02ff */
[----:B------:R-:W-:Y:S01]  /*04d0*/  IADD3 R39, P1, R34, R14, RZ ;  /* 0x0000000e22277210 */ /* 0x000fe20007f3e0ff */
[----:B------:R-:W-:Y:S01]  /*04e0*/  IMAD R7, R7, c[0x0][0x1c8], RZ ;  /* 0x0000720007077a24 */ /* 0x000fe200078e02ff */
[----:B------:R-:W-:Y:S01]  /*04f0*/  LEA.HI.X R31, R31, c[0x0][0x244], R10, 0x1, P0 ;  /* 0x000091001f1f7a11 */ /* 0x000fe200000f0c0a */
[----:B------:R-:W-:Y:S01]  /*0500*/  IMAD R17, R5, c[0x0][0x1e4], R22 ;  /* 0x0000790005117a24 */ /* 0x000fe200078e0216 */
[----:B------:R-:W-:Y:S01]  /*0510*/  LEA R28, P2, R39, c[0x0][0x248], 0x1 ;  /* 0x00009200271c7a11 */ /* 0x000fe200078408ff */
[----:B------:R-:W-:Y:S01]  /*0520*/  IMAD R21, R18, c[0x0][0x1ac], R11 ;  /* 0x00006b0012157a24 */ /* 0x000fe200078e020b */
[----:B------:R-:W-:Y:S01]  /*0530*/  LOP3.LUT R16, R34, 0x60, RZ, 0xfc, !PT ;  /* 0x0000006022107812 */ /* 0x000fe200078efcff */
[----:B------:R-:W-:Y:S01]  /*0540*/  IMAD.WIDE.U32 R10, R18, c[0x0][0x1c8], R12 ;  /* 0x00007200120a7a25 */ /* 0x000fe200078e000c */
[----:B------:R-:W-:-:S02]  /*0550*/  IADD3.X R14, R35, R15, R17, P1, !PT ;  /* 0x0000000f230e7210 */ /* 0x000fc40000ffe411 */
[----:B------:R-:W-:Y:S01]  /*0560*/  IADD3 R12, R19, 0x3, RZ ;  /* 0x00000003130c7810 */ /* 0x000fe20007ffe0ff */
[C---:B------:R-:W-:Y:S01]  /*0570*/  IMAD R7, R18.reuse, c[0x0][0x1cc], R7 ;  /* 0x0000730012077a24 */ /* 0x040fe200078e0207 */
[----:B------:R-:W-:Y:S01]  /*0580*/  LEA.HI.X R39, R39, c[0x0][0x24c], R14, 0x1, P2 ;  /* 0x0000930027277a11 */ /* 0x000fe200010f0c0e */
[----:B------:R-:W-:Y:S01]  /*0590*/  IMAD.WIDE.U32 R8, R18, c[0x0][0x1a8], R8 ;  /* 0x00006a0012087a25 */ /* 0x000fe200078e0008 */
[----:B------:R-:W-:Y:S02]  /*05a0*/  LEA R18, P1, R10, c[0x0][0x230], 0x1 ;  /* 0x00008c000a127a11 */ /* 0x000fe400078208ff */
[----:B------:R-:W-:Y:S01]  /*05b0*/  LOP3.LUT R14, R34, 0x20, RZ, 0xfc, !PT ;  /* 0x00000020220e7812 */ /* 0x000fe200078efcff */
[----:B------:R-:W-:Y:S01]  /*05c0*/  IMAD.IADD R7, R11, 0x1, R7 ;  /* 0x000000010b077824 */ /* 0x000fe200078e0207 */
[----:B------:R-:W-:Y:S01]  /*05d0*/  LEA R17, P0, R8, c[0x0][0x228], 0x1 ;  /* 0x00008a0008117a11 */ /* 0x000fe200078008ff */
[----:B------:R-:W-:Y:S01]  /*05e0*/  IMAD R11, R3, c[0x0][0x180], RZ ;  /* 0x00006000030b7a24 */ /* 0x000fe200078e02ff */
[----:B------:R-:W-:Y:S01]  /*05f0*/  IADD3 R21, R9, R21, RZ ;  /* 0x0000001509157210 */ /* 0x000fe20007ffe0ff */
[----:B------:R-:W-:Y:S01]  /*0600*/  IMAD.WIDE.U32 R32, R0, c[0x0][0x180], RZ ;  /* 0x0000600000207a25 */ /* 0x000fe200078e00ff */
[----:B------:R-:W-:-:S02]  /*0610*/  LEA.HI.X R20, R10, c[0x0][0x234], R7, 0x1, P1 ;  /* 0x00008d000a147a11 */ /* 0x000fc400008f0c07 */
[----:B------:R-:W0:Y:S01]  /*0620*/  S2R R7, SR_LANEID ;  /* 0x0000000000077919 */ /* 0x000e220000000000 */
[----:B------:R-:W-:Y:S01]  /*0630*/  LEA.HI.X R21, R8, c[0x0][0x22c], R21, 0x1, P0 ;  /* 0x00008b0008157a11 */ /* 0x000fe200000f0c15 */
[----:B------:R-:W-:Y:S01]  /*0640*/  IMAD R8, R5, c[0x0][0x164], R0 ;  /* 0x0000590005087a24 */ /* 0x000fe200078e0200 */
[C---:B------:R-:W-:Y:S01]  /*0650*/  IADD3 R10, R19.reuse, 0x1, RZ ;  /* 0x00000001130a7810 */ /* 0x040fe20007ffe0ff */
[----:B------:R-:W-:Y:S01]  /*0660*/  IMAD R13, R0, c[0x0][0x184], R11 ;  /* 0x00006100000d7a24 */ /* 0x000fe200078e020b */
[----:B------:R-:W-:Y:S01]  /*0670*/  IADD3 R11, R19, 0x2, RZ ;  /* 0x00000002130b7810 */ /* 0x000fe20007ffe0ff */
[----:B------:R-:W-:Y:S01]  /*0680*/  IMAD R9, R8, c[0x0][0x174], RZ ;  /* 0x00005d0008097a24 */ /* 0x000fe200078e02ff */
[----:B------:R-:W-:Y:S01]  /*0690*/  MOV R8, RZ ;  /* 0x000000ff00087202 */ /* 0x000fe20000000f00 */
[----:B------:R-:W-:Y:S01]  /*06a0*/  IMAD.IADD R13, R33, 0x1, R13 ;  /* 0x00000001210d7824 */ /* 0x000fe200078e020d */
[----:B------:R-:W-:Y:S01]  /*06b0*/  LOP3.LUT R15, R34, 0x40, RZ, 0xfc, !PT ;  /* 0x00000040220f7812 */ /* 0x000fe200078efcff */
[----:B------:R-:W-:Y:S01]  /*06c0*/  IMAD R9, R9, c[0x0][0x16c], RZ ;  /* 0x00005b0009097a24 */ /* 0x000fe200078e02ff */
[----:B------:R-:W-:-:S02]  /*06d0*/  MOV R19, R21 ;  /* 0x0000001500137202 */ /* 0x000fc40000000f00 */
.L_x_5183:
[----:B------:R-:W-:Y:S01]  /*06e0*/  BAR.SYNC.DEFER_BLOCKING 0x0 ;  /* 0x0000000000007b1d */ /* 0x000fe20000010000 */
[----:B------:R-:W-:Y:S01]  /*06f0*/  IMAD.MOV.U32 R21, RZ, RZ, -0x80 ;  /* 0xffffff80ff157424 */ /* 0x000fe200078e00ff */
[----:B0-----:R-:W-:-:S02]  /*0700*/  PRMT R23, RZ, 0x7610, R23 ;  /* 0x00007610ff177816 */ /* 0x001fc40000000017 */
        /* <DEDUP_REMOVED lines=12> */
[----:B0-----:R-:W-:-:S02]  /*07d0*/  SHF.L.U32 R52, R7, 0x1, RZ ;  /* 0x0000000107347819 */ /* 0x001fc400000006ff */
        /* <DEDUP_REMOVED lines=13> */
[----:B0-----:R-:W-:-:S03]  /*08b0*/  IMAD.MOV.U32 R29, RZ, RZ, R39 ;  /* 0x000000ffff1d7224 */ /* 0x001fc600078e0027 */
[----:B------:R-:W-:Y:S01]  /*08c0*/  BAR.SYNC.DEFER_BLOCKING 0x0 ;  /* 0x0000000000007b1d */ /* 0x000fe20000010000 */
[----:B------:R-:W-:-:S05]  /*08d0*/  PRMT R39, RZ, 0x7610, R39 ;  /* 0x00007610ff277816 */ /* 0x000fca0000000027 */
        /* <DEDUP_REMOVED lines=60> */
.L_x_5169:
[----:B------:R-:W-:Y:S05]  /*0ca0*/  BSYNC B0 ;  /* 0x0000000000007941 */ /* 0x000fea0003800000 */
.L_x_5168:
        /* <DEDUP_REMOVED lines=33> */
.L_x_5171:
[----:B------:R-:W-:Y:S05]  /*0ec0*/  BSYNC B0 ;  /* 0x0000000000007941 */ /* 0x000fea0003800000 */
.L_x_5170:
        /* <DEDUP_REMOVED lines=33> */
.L_x_5173:
[----:B------:R-:W-:Y:S05]  /*10e0*/  BSYNC B0 ;  /* 0x0000000000007941 */ /* 0x000fea0003800000 */
.L_x_5172:
        /* <DEDUP_REMOVED lines=33> */
.L_x_5175:
[----:B------:R-:W-:Y:S05]  /*1300*/  BSYNC B0 ;  /* 0x0000000000007941 */ /* 0x000fea0003800000 */
.L_x_5174:
        /* <DEDUP_REMOVED lines=13> */
[----:B------:R-:W-:Y:S02]  /*13e0*/  FMUL.FTZ R46, R37, R24 ;  /* 0x00000018252e7220 */ /* 0x000fe40000410000 */
[----:B------:R-:W-:Y:S01]  /*13f0*/  FMUL.FTZ R47, R47, R22 ;  /* 0x000000162f2f7220 */ /* 0x000fe20000410000 */
[----:B------:R-:W-:Y:S01]  /*1400*/  ISETP.EQ.OR P0, PT, R8, RZ, P0 ;  /* 0x000000ff0800720c */ /* 0x000fe20000702670 */
[----:B------:R-:W-:Y:S02]  /*1410*/  FMUL.FTZ R48, R48, R23 ;  /* 0x0000001730307220 */ /* 0x000fe40000410000 */
[----:B------:R-:W-:Y:S02]  /*1420*/  FMUL.FTZ R49, R49, R25 ;  /* 0x0000001931317220 */ /* 0x000fe40000410000 */
[----:B------:R-:W-:-:S03]  /*1430*/  IMAD.MOV.U32 R51, RZ, RZ, RZ ;  /* 0x000000ffff337224 */ /* 0x000fc600078e00ff */
.L_x_5179:
[----:B------:R-:W-:Y:S01]  /*1440*/  MOV R21, 0xffffff80 ;  /* 0xffffff8000157802 */ /* 0x000fe20000000f00 */
[----:B------:R-:W-:Y:S01]  /*1450*/  IMAD.WIDE.U32 R36, R51, c[0x0][0x1a0], R34 ;  /* 0x0000680033247a25 */ /* 0x000fe200078e0022 */
[----:B------:R-:W-:-:S02]  /*1460*/  SHF.R.S32.HI R42, RZ, 0x1f, R51 ;  /* 0x0000001fff2a7819 */ /* 0x000fc40000011433 */
[----:B------:R-:W-:Y:S01]  /*1470*/  PRMT R53, RZ, 0x7610, R53 ;  /* 0x00007610ff357816 */ /* 0x000fe20000000035 */
[----:B------:R-:W-:Y:S01]  /*1480*/  IMAD R21, R8, R21, c[0x0][0x168] ;  /* 0x00005a0008157624 */ /* 0x000fe200078e0215 */
[----:B------:R-:W-:Y:S01]  /*1490*/  PRMT R55, RZ, 0x7610, R55 ;  /* 0x00007610ff377816 */ /* 0x000fe20000000037 */
[----:B------:R-:W-:Y:S01]  /*14a0*/  IMAD R38, R42, c[0x0][0x1a0], RZ ;  /* 0x000068002a267a24 */ /* 0x000fe200078e02ff */
[----:B------:R-:W-:Y:S02]  /*14b0*/  PRMT R57, RZ, 0x7610, R57 ;  /* 0x00007610ff397816 */ /* 0x000fe40000000039 */
[-C--:B------:R-:W-:Y:S01]  /*14c0*/  ISETP.GE.AND P1, PT, R34, R21.reuse, PT ;  /* 0x000000152200720c */ /* 0x080fe20003f26270 */
[----:B------:R-:W-:Y:S01]  /*14d0*/  IMAD R39, R51, c[0x0][0x1a4], R38 ;  /* 0x0000690033277a24 */ /* 0x000fe200078e0226 */
[-C--:B------:R-:W-:Y:S02]  /*14e0*/  ISETP.GE.AND P2, PT, R14, R21.reuse, PT ;  /* 0x000000150e00720c */ /* 0x080fe40003f46270 */
[-C--:B------:R-:W-:Y:S01]  /*14f0*/  ISETP.GE.AND P3, PT, R15, R21.reuse, PT ;  /* 0x000000150f00720c */ /* 0x080fe20003f66270 */
[----:B------:R-:W-:Y:S01]  /*1500*/  IMAD.IADD R37, R37, 0x1, R39 ;  /* 0x0000000125257824 */ /* 0x000fe200078e0227 */
[----:B------:R-:W-:-:S02]  /*1510*/  ISETP.GE.AND P4, PT, R16, R21, PT ;  /* 0x000000151000720c */ /* 0x000fc40003f86270 */
[C---:B------:R-:W-:Y:S02]  /*1520*/  LEA R38, P5, R36.reuse, R17, 0x1 ;  /* 0x0000001124267211 */ /* 0x040fe400078a08ff */
[----:B------:R-:W-:Y:S02]  /*1530*/  PRMT R59, RZ, 0x7610, R59 ;  /* 0x00007610ff3b7816 */ /* 0x000fe4000000003b */
[----:B------:R-:W-:-:S05]  /*1540*/  LEA.HI.X R39, R36, R19, R37, 0x1, P5 ;  /* 0x0000001324277211 */ /* 0x000fca00028f0c25 */
[----:B------:R0:W2:Y:S04]  /*1550*/  @!P1 LDG.E.U16 R53, [R38.64] ;  /* 0x0000000426359981 */ /* 0x0000a8000c1e1500 */
[----:B------:R0:W3:Y:S04]  /*1560*/  @!P2 LDG.E.U16 R55, [R38.64+0x40] ;  /* 0x000040042637a981 */ /* 0x0000e8000c1e1500 */
[----:B------:R0:W4:Y:S04]  /*1570*/  @!P3 LDG.E.U16 R57, [R38.64+0x80] ;  /* 0x000080042639b981 */ /* 0x000128000c1e1500 */
[----:B------:R0:W5:Y:S01]  /*1580*/  @!P4 LDG.E.U16 R59, [R38.64+0xc0] ;  /* 0x0000c004263bc981 */ /* 0x000162000c1e1500 */
[----:B------:R-:W-:Y:S01]  /*1590*/  MOV R36, R32 ;  /* 0x0000002000247202 */ /* 0x000fe20000000f00 */
[----:B------:R-:W-:-:S02]  /*15a0*/  IMAD R40, R42, c[0x0][0x188], RZ ;  /* 0x000062002a287a24 */ /* 0x000fc400078e02ff */
[----:B------:R-:W-:Y:S02]  /*15b0*/  IMAD.MOV.U32 R37, RZ, RZ, R13 ;  /* 0x000000ffff257224 */ /* 0x000fe400078e000d */
[C---:B------:R-:W-:Y:S02]  /*15c0*/  IMAD R41, R51.reuse, c[0x0][0x18c], R40 ;  /* 0x0000630033297a24 */ /* 0x040fe400078e0228 */
[----:B------:R-:W-:-:S05]  /*15d0*/  IMAD.WIDE.U32 R36, R51, c[0x0][0x188], R36 ;  /* 0x0000620033247a25 */ /* 0x000fca00078e0024 */
[----:B------:R-:W-:Y:S02]  /*15e0*/  LEA R40, P1, R36, c[0x0][0x220], 0x2 ;  /* 0x0000880024287a11 */ /* 0x000fe400078210ff */
[----:B------:R-:W-:-:S04]  /*15f0*/  IADD3 R37, R37, R41, RZ ;  /* 0x0000002925257210 */ /* 0x000fc80007ffe0ff */
[----:B------:R-:W-:-:S05]  /*1600*/  LEA.HI.X R41, R36, c[0x0][0x224], R37, 0x2, P1 ;  /* 0x0000890024297a11 */ /* 0x000fca00008f1425 */
[----:B------:R-:W5:Y:S01]  /*1610*/  LDG.E R40, [R40.64] ;  /* 0x0000000428287981 */ /* 0x000f62000c1e1900 */
[----:B------:R-:W-:Y:S01]  /*1620*/  IMAD R42, R42, c[0x0][0x1c0], RZ ;  /* 0x000070002a2a7a24 */ /* 0x000fe200078e02ff */
[-C--:B------:R-:W-:Y:S01]  /*1630*/  ISETP.GE.AND P2, PT, R14, R21.reuse, PT ;  /* 0x000000150e00720c */ /* 0x080fe20003f46270 */
[----:B------:R-:W-:Y:S01]  /*1640*/  IMAD.WIDE.U32 R36, R51, c[0x0][0x1c0], R34 ;  /* 0x0000700033247a25 */ /* 0x000fe200078e0022 */
[-C--:B------:R-:W-:Y:S02]  /*1650*/  ISETP.GE.AND P3, PT, R15, R21.reuse, PT ;  /* 0x000000150f00720c */ /* 0x080fe40003f66270 */
[----:B------:R-:W-:Y:S01]  /*1660*/  ISETP.GE.AND P4, PT, R16, R21, PT ;  /* 0x000000151000720c */ /* 0x000fe20003f86270 */
[----:B0-----:R-:W-:Y:S01]  /*1670*/  IMAD R39, R51, c[0x0][0x1c4], R42 ;  /* 0x0000710033277a24 */ /* 0x001fe200078e022a */
[----:B------:R-:W-:Y:S01]  /*1680*/  LEA R38, P1, R36, R18, 0x1 ;  /* 0x0000001224267211 */ /* 0x000fe200078208ff */
[----:B------:R-:W-:Y:S01]  /*1690*/  IMAD.SHL.U32 R52, R7, 0x2, RZ ;  /* 0x0000000207347824 */ /* 0x000fe200078e00ff */
[----:B------:R-:W-:-:S02]  /*16a0*/  PRMT R63, RZ, 0x7610, R63 ;  /* 0x00007610ff3f7816 */ /* 0x000fc4000000003f */
[----:B------:R-:W-:Y:S02]  /*16b0*/  IADD3 R37, R37, R39, RZ ;  /* 0x0000002725257210 */ /* 0x000fe40007ffe0ff */
[----:B------:R-:W-:Y:S02]  /*16c0*/  PRMT R43, RZ, 0x7610, R43 ;  /* 0x00007610ff2b7816 */ /* 0x000fe4000000002b */
[----:B------:R-:W-:Y:S02]  /*16d0*/  LEA.HI.X R39, R36, R20, R37, 0x1, P1 ;  /* 0x0000001424277211 */ /* 0x000fe400008f0c25 */
[----:B------:R-:W-:Y:S02]  /*16e0*/  ISETP.GE.AND P1, PT, R34, R21, PT ;  /* 0x000000152200720c */ /* 0x000fe40003f26270 */
[----:B------:R-:W-:Y:S02]  /*16f0*/  PRMT R65, RZ, 0x7610, R65 ;  /* 0x00007610ff417816 */ /* 0x000fe40000000041 */
[----:B------:R-:W-:Y:S01]  /*1700*/  PRMT R61, RZ, 0x7610, R61 ;  /* 0x00007610ff3d7816 */ /* 0x000fe2000000003d */
[----:B--2---:R0:W-:Y:S04]  /*1710*/  STS.U16 [R52], R53 ;  /* 0x0000003534007388 */ /* 0x0041e80000000400 */
[----:B---3--:R-:W-:Y:S04]  /*1720*/  STS.U16 [R52+0x40], R55 ;  /* 0x0000403734007388 */ /* 0x008fe80000000400 */
[----:B----4-:R-:W-:Y:S04]  /*1730*/  STS.U16 [R52+0x80], R57 ;  /* 0x0000803934007388 */ /* 0x010fe80000000400 */
[----:B-----5:R-:W-:Y:S01]  /*1740*/  STS.U16 [R52+0xc0], R59 ;  /* 0x0000c03b34007388 */ /* 0x020fe20000000400 */
[----:B------:R-:W-:-:S06]  /*1750*/  NOP ;  /* 0x0000000000007918 */ /* 0x000fcc0000000000 */
[----:B------:R1:W2:Y:S04]  /*1760*/  @!P1 LDG.E.U16 R63, [R38.64] ;  /* 0x00000004263f9981 */ /* 0x0002a8000c1e1500 */
[----:B------:R1:W3:Y:S04]  /*1770*/  @!P2 LDG.E.U16 R43, [R38.64+0x40] ;  /* 0x00004004262ba981 */ /* 0x0002e8000c1e1500 */
[----:B------:R1:W4:Y:S04]  /*1780*/  @!P3 LDG.E.U16 R65, [R38.64+0x80] ;  /* 0x000080042641b981 */ /* 0x000328000c1e1500 */
[----:B------:R1:W5:Y:S01]  /*1790*/  @!P4 LDG.E.U16 R61, [R38.64+0xc0] ;  /* 0x0000c004263dc981 */ /* 0x000362000c1e1500 */
[-C--:B------:R-:W-:Y:S01]  /*17a0*/  ISETP.GE.U32.AND P2, PT, R10, R21.reuse, PT ;  /* 0x000000150a00720c */ /* 0x080fe20003f46070 */
[----:B------:R-:W-:Y:S01]  /*17b0*/  BSSY B0, `(.L_x_5177) ;  /* 0x0000066000007945 */ /* 0x000fe20003800000 */
[-C--:B------:R-:W-:Y:S01]  /*17c0*/  ISETP.GE.U32.AND P3, PT, R11, R21.reuse, PT ;  /* 0x000000150b00720c */ /* 0x080fe20003f66070 */
[----:B------:R-:W1:Y:S01]  /*17d0*/  LDS.64 R36, [R7.X8] ;  /* 0x0000000007247984 */ /* 0x000e620000008a00 */
[----:B------:R-:W-:Y:S01]  /*17e0*/  FMUL.FTZ R40, R40, 1.4426950216293334961 ;  /* 0x3fb8aa3b28287820 */ /* 0x000fe20000410000 */
[----:B------:R-:W-:-:S02]  /*17f0*/  ISETP.GE.U32.AND P4, PT, R12, R21, PT ;  /* 0x000000150c00720c */ /* 0x000fc40003f86070 */
[----:B0-----:R-:W0:Y:S01]  /*1800*/  S2R R53, SR_TID.X ;  /* 0x0000000000357919 */ /* 0x001e220000002100 */
[C---:B------:R-:W-:Y:S01]  /*1810*/  FMUL.FTZ R42, R40.reuse, R23 ;  /* 0x00000017282a7220 */ /* 0x040fe20000410000 */
[----:B------:R-:W-:Y:S01]  /*1820*/  SHF.L.U32 R62, R51, 0x3, RZ ;  /* 0x00000003333e7819 */ /* 0x000fe200000006ff */
[C---:B------:R-:W-:Y:S02]  /*1830*/  FMUL.FTZ R67, R40.reuse, R22 ;  /* 0x0000001628437220 */ /* 0x040fe40000410000 */
[C---:B------:R-:W-:Y:S02]  /*1840*/  FMUL.FTZ R54, R40.reuse, R24 ;  /* 0x0000001828367220 */ /* 0x040fe40000410000 */
[----:B------:R-:W0:Y:S01]  /*1850*/  MUFU.EX2 R42, R42 ;  /* 0x0000002a002a7308 */ /* 0x000e220000000800 */
[----:B------:R-:W-:-:S07]  /*1860*/  FMUL.FTZ R40, R40, R25 ;  /* 0x0000001928287220 */ /* 0x000fce0000410000 */
[----:B------:R-:W1:Y:S08]  /*1870*/  MUFU.EX2 R67, R67 ;  /* 0x0000004300437308 */ /* 0x000e700000000800 */
[----:B------:R-:W1:Y:S01]  /*1880*/  MUFU.EX2 R54, R54 ;  /* 0x0000003600367308 */ /* 0x000e620000000800 */
[----:B0-----:R-:W-:Y:S01]  /*1890*/  IMAD.SHL.U32 R56, R53, 0x4, RZ ;  /* 0x0000000435387824 */ /* 0x001fe200078e00ff */
[----:B------:R-:W-:-:S04]  /*18a0*/  FSEL R58, R42, 1, !P2 ;  /* 0x3f8000002a3a7808 */ /* 0x000fc80005000000 */
[----:B------:R-:W-:Y:S02]  /*18b0*/  ISETP.GE.U32.AND P1, PT, R56, R21, PT ;  /* 0x000000153800720c */ /* 0x000fe40003f26070 */
[----:B------:R-:W0:Y:S02]  /*18c0*/  MUFU.EX2 R40, R40 ;  /* 0x0000002800287308 */ /* 0x000e240000000800 */
[----:B-1----:R-:W-:Y:S01]  /*18d0*/  FSEL R67, R67, 1, !P1 ;  /* 0x3f80000043437808 */ /* 0x002fe20004800000 */
[--C-:B------:R-:W-:Y:S02]  /*18e0*/  HADD2.F32 R38, -RZ, R36.reuse.H0_H0 ;  /* 0x20000024ff267230 */ /* 0x100fe40000004100 */
[----:B------:R-:W-:Y:S01]  /*18f0*/  HADD2.F32 R39, -RZ, R36.H1_H1 ;  /* 0x30000024ff277230 */ /* 0x000fe20000004100 */
[----:B------:R-:W-:Y:S01]  /*1900*/  FSEL R57, R54, 1, !P3 ;  /* 0x3f80000036397808 */ /* 0x000fe20005800000 */
[--C-:B------:R-:W-:Y:S01]  /*1910*/  HADD2.F32 R41, -RZ, R37.reuse.H0_H0 ;  /* 0x20000025ff297230 */ /* 0x100fe20000004100 */
[----:B------:R-:W-:Y:S01]  /*1920*/  FMUL.FTZ R38, R47, R38 ;  /* 0x000000262f267220 */ /* 0x000fe20000410000 */
[----:B------:R-:W-:Y:S01]  /*1930*/  HADD2.F32 R36, -RZ, R37.H1_H1 ;  /* 0x30000025ff247230 */ /* 0x000fe20000004100 */
[----:B------:R-:W-:-:S02]  /*1940*/  FMUL.FTZ R39, R48, R39 ;  /* 0x0000002730277220 */ /* 0x000fc40000410000 */
[----:B------:R-:W-:Y:S01]  /*1950*/  FMUL.FTZ R41, R46, R41 ;  /* 0x000000292e297220 */ /* 0x000fe20000410000 */
[----:B------:R-:W-:Y:S01]  /*1960*/  FSEL R60, R38, RZ, !P1 ;  /* 0x000000ff263c7208 */ /* 0x000fe20004800000 */
[----:B------:R-:W-:Y:S01]  /*1970*/  FMUL.FTZ R36, R49, R36 ;  /* 0x0000002431247220 */ /* 0x000fe20000410000 */
[----:B------:R-:W-:Y:S01]  /*1980*/  FSEL R59, R39, RZ, !P2 ;  /* 0x000000ff273b7208 */ /* 0x000fe20005000000 */
[-C--:B------:R-:W-:Y:S01]  /*1990*/  FMUL.FTZ R38, R67, R58.reuse ;  /* 0x0000003a43267220 */ /* 0x080fe20000410000 */
[----:B------:R-:W-:Y:S01]  /*19a0*/  FSEL R56, R41, RZ, !P3 ;  /* 0x000000ff29387208 */ /* 0x000fe20005800000 */
[----:B------:R-:W-:Y:S01]  /*19b0*/  IMAD.MOV.U32 R41, RZ, RZ, RZ ;  /* 0x000000ffff297224 */ /* 0x000fe200078e00ff */
[----:B0-----:R-:W-:Y:S01]  /*19c0*/  FSEL R55, R40, 1, !P4 ;  /* 0x3f80000028377808 */ /* 0x001fe20006000000 */
[----:B------:R-:W-:Y:S01]  /*19d0*/  FFMA.FTZ R37, R60, R58, R59 ;  /* 0x0000003a3c257223 */ /* 0x000fe2000001003b */
[----:B------:R-:W-:Y:S01]  /*19e0*/  FSEL R54, R36, RZ, !P4 ;  /* 0x000000ff24367208 */ /* 0x000fe20006000000 */
[----:B------:R-:W-:Y:S01]  /*19f0*/  FMUL.FTZ R38, R57, R38 ;  /* 0x0000002639267220 */ /* 0x000fe20000410000 */
[----:B------:R-:W-:Y:S01]  /*1a00*/  ISETP.GE.AND P1, PT, R7, 0x1, PT ;  /* 0x000000010700780c */ /* 0x000fe20003f26270 */
[----:B------:R-:W-:Y:S01]  /*1a10*/  FFMA.FTZ R37, R57, R37, R56 ;  /* 0x0000002539257223 */ /* 0x000fe20000010038 */
[----:B------:R-:W-:Y:S01]  /*1a20*/  HFMA2.MMA R40, -RZ, RZ, 1.875, 0 ;  /* 0x3f800000ff287435 */ /* 0x000fe200000001ff */
[----:B------:R-:W-:Y:S01]  /*1a30*/  FMUL.FTZ R36, R55, R38 ;  /* 0x0000002637247220 */ /* 0x000fe20000410000 */
[----:B------:R-:W-:Y:S01]  /*1a40*/  ISETP.NE.AND P2, PT, R7, 0x1f, PT ;  /* 0x0000001f0700780c */ /* 0x000fe20003f45270 */
[----:B------:R-:W-:Y:S01]  /*1a50*/  FFMA.FTZ R37, R55, R37, R54 ;  /* 0x0000002537257223 */ /* 0x000fe20000010036 */
[----:B------:R-:W-:-:S02]  /*1a60*/  ISETP.NE.AND P3, PT, R7, RZ, PT ;  /* 0x000000ff0700720c */ /* 0x000fc40003f65270 */
[----:B------:R-:W-:Y:S04]  /*1a70*/  SHFL.UP PT, R39, R36, 0x1, RZ ;  /* 0x0420000024277989 */ /* 0x000fe800000e00ff */
[----:B------:R-:W0:Y:S02]  /*1a80*/  SHFL.UP PT, R38, R37, 0x1, RZ ;  /* 0x0420000025267989 */ /* 0x000e2400000e00ff */
[C---:B0-----:R-:W-:Y:S02]  /*1a90*/  @P1 FFMA.FTZ R37, R36.reuse, R38, R37 ;  /* 0x0000002624251223 */ /* 0x041fe40000010025 */
[----:B------:R-:W-:Y:S01]  /*1aa0*/  @P1 FMUL.FTZ R36, R36, R39 ;  /* 0x0000002724241220 */ /* 0x000fe20000410000 */
        /* <DEDUP_REMOVED lines=19> */
[----:B-1----:R-:W-:Y:S01]  /*1be0*/  @P1 FMUL.FTZ R36, R36, R39 ;  /* 0x0000002724241220 */ /* 0x002fe20000410000 */
[----:B------:R-:W-:Y:S01]  /*1bf0*/  ISETP.NE.AND P1, PT, R53, RZ, PT ;  /* 0x000000ff3500720c */ /* 0x000fe20003f25270 */
[----:B--2---:R-:W-:Y:S04]  /*1c00*/  STS.U16 [R52+0x100], R63 ;  /* 0x0001003f34007388 */ /* 0x004fe80000000400 */
[----:B---3--:R-:W-:Y:S04]  /*1c10*/  STS.U16 [R52+0x140], R43 ;  /* 0x0001402b34007388 */ /* 0x008fe80000000400 */
[----:B----4-:R-:W-:Y:S04]  /*1c20*/  STS.U16 [R52+0x180], R65 ;  /* 0x0001804134007388 */ /* 0x010fe80000000400 */
[----:B-----5:R-:W-:Y:S01]  /*1c30*/  STS.U16 [R52+0x1c0], R61 ;  /* 0x0001c03d34007388 */ /* 0x020fe20000000400 */
[----:B------:R-:W-:-:S06]  /*1c40*/  NOP ;  /* 0x0000000000007918 */ /* 0x000fcc0000000000 */
[----:B------:R-:W0:Y:S04]  /*1c50*/  @!P0 LDS.64 R40, [R62+0x220] ;  /* 0x000220003e288984 */ /* 0x000e280000000a00 */
[----:B------:R-:W-:Y:S04]  /*1c60*/  LDS.64 R38, [R7.X8+0x100] ;  /* 0x0001000007267984 */ /* 0x000fe80000008a00 */
[----:B------:R-:W-:Y:S04]  /*1c70*/  @!P2 STS.64 [0x200], R36 ;  /* 0x00020024ff00a388 */ /* 0x000fe80000000a00 */
[----:B------:R-:W-:Y:S06]  /*1c80*/  BAR.SYNC.DEFER_BLOCKING 0x0 ;  /* 0x0000000000007b1d */ /* 0x000fec0000010000 */
[----:B------:R-:W1:Y:S04]  /*1c90*/  SHFL.UP PT, R61, R36, 0x1, RZ ;  /* 0x04200000243d7989 */ /* 0x000e6800000e00ff */
[----:B------:R-:W2:Y:S04]  /*1ca0*/  SHFL.UP PT, R63, R37, 0x1, RZ ;  /* 0x04200000253f7989 */ /* 0x000ea800000e00ff */
[----:B------:R-:W3:Y:S04]  /*1cb0*/  LDS.64 R42, [0x200] ;  /* 0x00020000ff2a7984 */ /* 0x000ee80000000a00 */
[----:B0-----:R0:W-:Y:S01]  /*1cc0*/  @!P3 STS.64 [0x210], R40 ;  /* 0x00021028ff00b388 */ /* 0x0011e20000000a00 */
[----:B-1----:R-:W-:-:S03]  /*1cd0*/  @!P3 MOV R61, R40 ;  /* 0x00000028003db202 */ /* 0x002fc60000000f00 */
[----:B------:R-:W-:Y:S01]  /*1ce0*/  BAR.SYNC.DEFER_BLOCKING 0x0 ;  /* 0x0000000000007b1d */ /* 0x000fe20000010000 */
[----:B--2---:R-:W-:-:S05]  /*1cf0*/  @!P3 IMAD.MOV.U32 R63, RZ, RZ, R41 ;  /* 0x000000ffff3fb224 */ /* 0x004fca00078e0029 */
[----:B------:R-:W1:Y:S01]  /*1d00*/  LDS R64, [0x214] ;  /* 0x00021400ff407984 */ /* 0x000e620000000800 */
[C---:B---3--:R-:W-:Y:S01]  /*1d10*/  FFMA.FTZ R43, R42.reuse, R41, R43 ;  /* 0x000000292a2b7223 */ /* 0x048fe2000001002b */
[----:B0-----:R-:W-:Y:S01]  /*1d20*/  HADD2.F32 R41, -RZ, R38.H0_H0 ;  /* 0x20000026ff297230 */ /* 0x001fe20000004100 */
        /* <DEDUP_REMOVED lines=14> */
.L_x_5178:
[----:B------:R-:W-:Y:S05]  /*1e10*/  BSYNC B0 ;  /* 0x0000000000007941 */ /* 0x000fea0003800000 */
.L_x_5177:
[----:B------:R-:W-:Y:S01]  /*1e20*/  IADD3 R51, R51, 0x1, RZ ;  /* 0x0000000133337810 */ /* 0x000fe20007ffe0ff */
[----:B------:R-:W-:Y:S01]  /*1e30*/  FFMA.FTZ R56, R57, R58, R56 ;  /* 0x0000003a39387223 */ /* 0x000fe20000010038 */
[----:B------:R-:W-:Y:S01]  /*1e40*/  HADD2.F32 R38, -RZ, R38.H1_H1 ;  /* 0x30000026ff267230 */ /* 0x000fe20000004100 */
[----:B------:R-:W-:Y:S01]  /*1e50*/  FFMA.FTZ R26, R41, R67, R26 ;  /* 0x00000043291a7223 */ /* 0x000fe2000001001a */
[----:B------:R-:W-:Y:S01]  /*1e60*/  ISETP.GE.AND P1, PT, R51, c[0x0][0x16c], PT ;  /* 0x00005b0033007a0c */ /* 0x000fe20003f26270 */
[--C-:B0-----:R-:W-:Y:S01]  /*1e70*/  HADD2.F32 R37, -RZ, R39.reuse.H0_H0 ;  /* 0x20000027ff257230 */ /* 0x101fe20000004100 */
[----:B------:R-:W-:Y:S01]  /*1e80*/  FFMA.FTZ R54, R55, R56, R54 ;  /* 0x0000003837367223 */ /* 0x000fe20000010036 */
[----:B------:R-:W-:Y:S01]  /*1e90*/  HADD2.F32 R36, -RZ, R39.H1_H1 ;  /* 0x30000027ff247230 */ /* 0x000fe20000004100 */
[----:B------:R-:W-:Y:S02]  /*1ea0*/  FFMA.FTZ R27, R38, R58, R27 ;  /* 0x0000003a261b7223 */ /* 0x000fe4000001001b */
[----:B------:R-:W-:-:S02]  /*1eb0*/  FFMA.FTZ R44, R37, R56, R44 ;  /* 0x00000038252c7223 */ /* 0x000fc4000001002c */
[----:B------:R-:W-:-:S05]  /*1ec0*/  FFMA.FTZ R45, R36, R54, R45 ;  /* 0x00000036242d7223 */ /* 0x000fca000001002d */
[----:B------:R-:W-:Y:S05]  /*1ed0*/  @!P1 BRA `(.L_x_5179) ;  /* 0xfffff56000009947 */ /* 0x000fea000383ffff */
.L_x_5176:
        /* <DEDUP_REMOVED lines=10> */
[----:B------:R-:W-:Y:S01]  /*1f80*/  LDS.U16 R37, [R52+0x40] ;  /* 0x0000400034257984 */ /* 0x000fe20000000400 */
[----:B0-----:R-:W-:-:S03]  /*1f90*/  IMAD R27, R5, c[0x0][0x204], R24 ;  /* 0x00008100051b7a24 */ /* 0x001fc600078e0218 */
[----:B------:R-:W-:Y:S01]  /*1fa0*/  LDS.U16 R36, [R52+0x80] ;  /* 0x0000800034247984 */ /* 0x000fe20000000400 */
[----:B------:R-:W-:-:S03]  /*1fb0*/  IMAD.IADD R43, R23, 0x1, R27 ;  /* 0x00000001172b7824 */ /* 0x000fc600078e021b */
        /* <DEDUP_REMOVED lines=18> */
.L_x_5181:
[----:B------:R-:W-:Y:S05]  /*20e0*/  BSYNC B0 ;  /* 0x0000000000007941 */ /* 0x000fea0003800000 */
.L_x_5180:
[----:B------:R-:W-:Y:S01]  /*20f0*/  IMAD.MOV.U32 R23, RZ, RZ, R43 ;  /* 0x000000ffff177224 */ /* 0x000fe200078e002b */
[----:B------:R-:W-:Y:S01]  /*2100*/  SHF.L.U32 R21, R8, 0x7, RZ ;  /* 0x0000000708157819 */ /* 0x000fe200000006ff */
[----:B0-----:R-:W-:Y:S01]  /*2110*/  IMAD R27, R3, c[0x0][0x208], RZ ;  /* 0x00008200031b7a24 */ /* 0x001fe200078e02ff */
[-C--:B------:R-:W-:Y:S01]  /*2120*/  ISETP.GE.AND P0, PT, R14, R41.reuse, PT ;  /* 0x000000290e00720c */ /* 0x080fe20003f06270 */
[----:B------:R-:W-:Y:S01]  /*2130*/  IMAD.WIDE.U32 R22, R0, c[0x0][0x208], R22 ;  /* 0x0000820000167a25 */ /* 0x000fe200078e0016 */
[-C--:B------:R-:W-:Y:S02]  /*2140*/  ISETP.GE.AND P2, PT, R16, R41.reuse, PT ;  /* 0x000000291000720c */ /* 0x080fe40003f46270 */
[----:B------:R-:W-:Y:S01]  /*2150*/  IADD3 R8, R8, 0x1, RZ ;  /* 0x0000000108087810 */ /* 0x000fe20007ffe0ff */
[----:B------:R-:W-:Y:S01]  /*2160*/  IMAD.MOV.U32 R25, RZ, RZ, 0x2 ;  /* 0x00000002ff197424 */ /* 0x000fe200078e00ff */
[----:B------:R-:W-:Y:S01]  /*2170*/  ISETP.GE.AND P1, PT, R15, R41, PT ;  /* 0x000000290f00720c */ /* 0x000fe20003f26270 */
[----:B------:R-:W-:Y:S01]  /*2180*/  IMAD R26, R0, c[0x0][0x20c], R27 ;  /* 0x00008300001a7a24 */ /* 0x000fe200078e021b */
[----:B------:R-:W-:Y:S01]  /*2190*/  SHF.R.S32.HI R27, RZ, 0x1f, R21 ;  /* 0x0000001fff1b7819 */ /* 0x000fe20000011415 */
[----:B------:R-:W-:Y:S01]  /*21a0*/  IMAD.WIDE R24, R34, R25, c[0x0][0x258] ;  /* 0x0000960022187625 */ /* 0x000fe200078e0219 */
[----:B------:R-:W-:-:S02]  /*21b0*/  IADD3 R21, P3, R21, R22, RZ ;  /* 0x0000001615157210 */ /* 0x000fc40007f7e0ff */
[----:B------:R-:W-:Y:S02]  /*21c0*/  IADD3 R18, P4, R18, 0x100, RZ ;  /* 0x0000010012127810 */ /* 0x000fe40007f9e0ff */
[----:B------:R-:W-:Y:S02]  /*21d0*/  IADD3.X R23, R27, R26, R23, P3, !PT ;  /* 0x0000001a1b177210 */ /* 0x000fe40001ffe417 */
[C---:B------:R-:W-:Y:S02]  /*21e0*/  LEA R22, P3, R21.reuse, R24, 0x1 ;  /* 0x0000001815167211 */ /* 0x040fe400078608ff */
[----:B------:R-:W-:Y:S02]  /*21f0*/  IADD3.X R20, RZ, R20, RZ, P4, !PT ;  /* 0x00000014ff147210 */ /* 0x000fe400027fe4ff */
        /* <DEDUP_REMOVED lines=13> */
.L_x_5182:
[----:B------:R-:W-:Y:S05]  /*22d0*/  EXIT ;  /* 0x000000000000794d */ /* 0x000fea0003800000 */
.L_x_5184:
        /* <DEDUP_REMOVED lines=10> */
.L_x_5470:


//--------------------- .text._Z25selective_scan_fwd_kernelI32Selective_Scan_fwd_kernel_traitsILi32ELi4ELi1ELb0ELb1ELb1ELb1EN3c104HalfEfEEv13SSMParamsBase --------------------------
	.section	.text._Z25selective_scan_fwd_kernelI32Selective_Scan_fwd_kernel_traitsILi32ELi4ELi1ELb0ELb1ELb1ELb1EN3c104HalfEfEEv13SSMParamsBase,"ax",@progbits
	.sectioninfo	@"SHI_REGISTERS=70"
	.align	128
        .global         _Z25selective_scan_fwd_kernelI32Selective_Scan_fwd_kernel_traitsILi32ELi4ELi1ELb0ELb1ELb1ELb1EN3c104HalfEfEEv13SSMParamsBase
        .type           _Z25selective_scan_fwd_kernelI32Selective_Scan_fwd_kernel_traitsILi32ELi4ELi1ELb0ELb1ELb1ELb1EN3c104HalfEfEEv13SSMParamsBase,@function
        .size           _Z25selective_scan_fwd_kernelI32Selective_Scan_fwd_kernel_traitsILi32ELi4ELi1ELb0ELb1ELb1ELb1EN3c104HalfEfEEv13SSMParamsBase,(.L_x_5471 - _Z25selective_scan_fwd_kernelI32Selective_Scan_fwd_kernel_traitsILi32ELi4ELi1ELb0ELb1ELb1ELb1EN3c104HalfEfEEv13SSMParamsBase)
        .other          _Z25selective_scan_fwd_kernelI32Selective_Scan_fwd_kernel_traitsILi32ELi4ELi1ELb0ELb1ELb1ELb1EN3c104HalfEfEEv13SSMParamsBase,@"STO_CUDA_ENTRY STV_DEFAULT"
_Z25selective_scan_fwd_kernelI32Selective_Scan_fwd_kernel_traitsILi32ELi4ELi1ELb0ELb1ELb1ELb1EN3c104HalfEfEEv13SSMParamsBase:
.text._Z25selective_scan_fwd_kernelI32Selective_Scan_fwd_kernel_traitsILi32ELi4ELi1ELb0ELb1ELb1ELb1EN3c104HalfEfEEv13SSMParamsBase:
        /* <DEDUP_REMOVED lines=23> */
[----:B---3--:R-:W-:-:S04]  /*0170*/  MOV R8, c[0x0][0x174] ;  /* 0x00005d0000087a02 */ /* 0x008fc80000000f00 */
[----:B------:R-:W-:Y:S01]  /*0180*/  ISETP.GE.AND P0, PT, R8, 0x1, PT ;  /* 0x000000010800780c */ /* 0x000fe20003f06270 */
[----:B--2---:R-:W-:-:S04]  /*0190*/  IMAD.MOV R5, RZ, RZ, -R11 ;  /* 0x000000ffff057224 */ /* 0x004fc800078e0a0b */
[----:B------:R-:W-:-:S04]  /*01a0*/  IMAD R5, R5, R14, RZ ;  /* 0x0000000e05057224 */ /* 0x000fc800078e02ff */
[----:B------:R-:W-:Y:S02]  /*01b0*/  IMAD.HI.U32 R11, R11, R5, R10 ;  /* 0x000000050b0b7227 */ /* 0x000fe400078e000a */
[----:B------:R-:W0:Y:S04]  /*01c0*/  S2R R5, SR_CTAID.X ;  /* 0x0000000000057919 */ /* 0x000e280000002500 */
[----:B------:R-:W-:-:S04]  /*01d0*/  IMAD.HI.U32 R16, R11, R7, RZ ;  /* 0x000000070b107227 */ /* 0x000fc800078e00ff */
[----:B------:R-:W-:-:S04]  /*01e0*/  IMAD.MOV R6, RZ, RZ, -R16 ;  /* 0x000000ffff067224 */ /* 0x000fc800078e0a10 */
[----:B------:R-:W-:-:S05]  /*01f0*/  IMAD R7, R14, R6, R7 ;  /* 0x000000060e077224 */ /* 0x000fca00078e0207 */
[----:B------:R-:W-:Y:S02]  /*0200*/  ISETP.GT.U32.AND P1, PT, R14, R7, PT ;  /* 0x000000070e00720c */ /* 0x000fe40003f24070 */
[----:B0-----:R-:W-:Y:S01]  /*0210*/  SHF.R.S32.HI R6, RZ, 0x1f, R5 ;  /* 0x0000001fff067819 */ /* 0x001fe20000011405 */
[----:B------:R-:W-:-:S04]  /*0220*/  IMAD.WIDE.U32 R8, R5, c[0x0][0x190], RZ ;  /* 0x0000640005087a25 */ /* 0x000fc800078e00ff */
[----:B------:R-:W-:-:S06]  /*0230*/  IMAD R10, R6, c[0x0][0x190], RZ ;  /* 0x00006400060a7a24 */ /* 0x000fcc00078e02ff */
[----:B------:R-:W-:Y:S02]  /*0240*/  @!P1 IMAD.IADD R7, R7, 0x1, -R14 ;  /* 0x0000000107079824 */ /* 0x000fe400078e0a0e */
[----:B------:R-:W-:Y:S01]  /*0250*/  IMAD R11, R5, c[0x0][0x194], R10 ;  /* 0x00006500050b7a24 */ /* 0x000fe200078e020a */
[----:B------:R-:W-:Y:S06]  /*0260*/  @!P0 EXIT ;  /* 0x000000000000894d */ /* 0x000fec0003800000 */
[----:B------:R-:W0:Y:S01]  /*0270*/  S2R R52, SR_TID.X ;  /* 0x0000000000347919 */ /* 0x000e220000002100 */
[----:B------:R-:W-:Y:S01]  /*0280*/  ISETP.GE.U32.AND P0, PT, R7, R14, PT ;  /* 0x0000000e0700720c */ /* 0x000fe20003f06070 */
[C---:B------:R-:W-:Y:S01]  /*0290*/  IMAD R15, R3.reuse, c[0x0][0x1e8], RZ ;  /* 0x00007a00030f7a24 */ /* 0x040fe200078e02ff */
[C---:B------:R-:W-:Y:S01]  /*02a0*/  LOP3.LUT R14, R0.reuse, c[0x0][0x178], RZ, 0x3c, !PT ;  /* 0x00005e00000e7a12 */ /* 0x040fe200078e3cff */
[----:B------:R-:W-:Y:S01]  /*02b0*/  IMAD R7, R3, c[0x0][0x1d8], RZ ;  /* 0x0000760003077a24 */ /* 0x000fe200078e02ff */
[----:B------:R-:W-:Y:S01]  /*02c0*/  IADD3 R9, R9, R11, RZ ;  /* 0x0000000b09097210 */ /* 0x000fe20007ffe0ff */
[----:B------:R-:W-:Y:S01]  /*02d0*/  IMAD.WIDE.U32 R12, R0, c[0x0][0x1e8], RZ ;  /* 0x00007a00000c7a25 */ /* 0x000fe200078e00ff */
[----:B------:R-:W-:-:S02]  /*02e0*/  ISETP.GE.AND P2, PT, R14, RZ, PT ;  /* 0x000000ff0e00720c */ /* 0x000fc40003f46270 */
[----:B------:R-:W-:Y:S01]  /*02f0*/  @!P1 IADD3 R16, R16, 0x1, RZ ;  /* 0x0000000110109810 */ /* 0x000fe20007ffe0ff */
[C---:B------:R-:W-:Y:S01]  /*0300*/  IMAD R15, R0.reuse, c[0x0][0x1ec], R15 ;  /* 0x00007b00000f7a24 */ /* 0x040fe200078e020f */
[----:B------:R-:W-:Y:S01]  /*0310*/  ISETP.NE.AND P1, PT, RZ, c[0x0][0x178], PT ;  /* 0x00005e00ff007a0c */ /* 0x000fe20003f25270 */
[----:B------:R-:W-:Y:S02]  /*0320*/  IMAD.WIDE.U32 R10, R0, c[0x0][0x1d8], RZ ;  /* 0x00007600000a7a25 */ /* 0x000fe400078e00ff */
[----:B------:R-:W-:Y:S02]  /*0330*/  @P0 IADD3 R16, R16, 0x1, RZ ;  /* 0x0000000110100810 */ /* 0x000fe40007ffe0ff */
[----:B------:R-:W-:Y:S01]  /*0340*/  IMAD R7, R0, c[0x0][0x1dc], R7 ;  /* 0x0000770000077a24 */ /* 0x000fe200078e0207 */
[----:B------:R-:W-:Y:S01]  /*0350*/  IADD3 R13, R13, R15, RZ ;  /* 0x0000000f0d0d7210 */ /* 0x000fe20007ffe0ff */
[----:B------:R-:W-:Y:S02]  /*0360*/  IMAD R18, R6, c[0x0][0x1b0], RZ ;  /* 0x00006c0006127a24 */ /* 0x000fe400078e02ff */
[----:B------:R-:W-:-:S02]  /*0370*/  IMAD.IADD R11, R11, 0x1, R7 ;  /* 0x000000010b0b7824 */ /* 0x000fc400078e0207 */
[----:B------:R-:W-:-:S04]  /*0380*/  IMAD.WIDE.U32 R14, R5, c[0x0][0x1b0], RZ ;  /* 0x00006c00050e7a25 */ /* 0x000fc800078e00ff */
[C---:B------:R-:W-:Y:S01]  /*0390*/  IMAD R7, R5.reuse, c[0x0][0x1b4], R18 ;  /* 0x00006d0005077a24 */ /* 0x040fe200078e0212 */
[----:B0-----:R-:W-:Y:S01]  /*03a0*/  SHF.L.U32 R18, R52, 0x2, RZ ;  /* 0x0000000234127819 */ /* 0x001fe200000006ff */
[----:B------:R-:W-:-:S04]  /*03b0*/  IMAD.WIDE.U32 R10, R5, c[0x0][0x1d0], R10 ;  /* 0x00007400050a7a25 */ /* 0x000fc800078e000a */
[----:B------:R-:W-:Y:S01]  /*03c0*/  IMAD.IADD R15, R15, 0x1, R7 ;  /* 0x000000010f0f7824 */ /* 0x000fe200078e0207 */
[----:B------:R-:W-:Y:S01]  /*03d0*/  LOP3.LUT R7, R52, 0x1f, RZ, 0xc0, !PT ;  /* 0x0000001f34077812 */ /* 0x000fe200078ec0ff */
[C---:B------:R-:W-:Y:S02]  /*03e0*/  IMAD R20, R6.reuse, c[0x0][0x1d0], RZ ;  /* 0x0000740006147a24 */ /* 0x040fe400078e02ff */
[----:B------:R-:W-:Y:S01]  /*03f0*/  @!P2 IMAD.MOV R16, RZ, RZ, -R16 ;  /* 0x000000ffff10a224 */ /* 0x000fe200078e0a10 */
[----:B------:R-:W-:Y:S01]  /*0400*/  LOP3.LUT R34, R7, 0xffffff80, R18, 0xf8, !PT ;  /* 0xffffff8007227812 */ /* 0x000fe200078ef812 */
[----:B------:R-:W-:Y:S01]  /*0410*/  IMAD R22, R6, c[0x0][0x1e0], RZ ;  /* 0x0000780006167a24 */ /* 0x000fe200078e02ff */
[----:B------:R-:W-:Y:S01]  /*0420*/  @!P1 LOP3.LUT R16, RZ, c[0x0][0x178], RZ, 0x33, !PT ;  /* 0x00005e00ff109a12 */ /* 0x000fe200078e33ff */
[C---:B------:R-:W-:Y:S01]  /*0430*/  IMAD R17, R5.reuse, c[0x0][0x1d4], R20 ;  /* 0x0000750005117a24 */ /* 0x040fe200078e0214 */
[----:B------:R-:W-:Y:S01]  /*0440*/  IADD3 R31, P0, R34, R10, RZ ;  /* 0x0000000a221f7210 */ /* 0x000fe20007f1e0ff */
[----:B------:R-:W-:Y:S01]  /*0450*/  IMAD.WIDE.U32 R12, R5, c[0x0][0x1e0], R12 ;  /* 0x00007800050c7a25 */ /* 0x000fe200078e000c */
[----:B------:R-:W-:-:S02]  /*0460*/  SHF.R.S32.HI R35, RZ, 0x1f, R34 ;  /* 0x0000001fff237819 */ /* 0x000fc40000011422 */
[----:B------:R-:W-:Y:S01]  /*0470*/  SHF.R.S32.HI R10, RZ, 0x1f, R16 ;  /* 0x0000001fff0a7819 */ /* 0x000fe20000011410 */
[----:B------:R-:W-:Y:S01]  /*0480*/  IMAD R19, R5, c[0x0][0x1e4], R22 ;  /* 0x0000790005137a24 */ /* 0x000fe200078e0216 */
[----:B------:R-:W-:Y:S01]  /*0490*/  IADD3 R39, P1, R34, R12, RZ ;  /* 0x0000000c22277210 */ /* 0x000fe20007f3e0ff */
[----:B------:R-:W-:Y:S01]  /*04a0*/  IMAD.WIDE.U32 R8, R16, c[0x0][0x1a8], R8 ;  /* 0x00006a0010087a25 */ /* 0x000fe200078e0008 */
[C---:B------:R-:W-:Y:S02]  /*04b0*/  IADD3.X R20, R35.reuse, R11, R17, P0, !PT ;  /* 0x0000000b23147210 */ /* 0x040fe400007fe411 */
[----:B------:R-:W-:Y:S01]  /*04c0*/  IADD3.X R12, R35, R13, R19, P1, !PT ;  /* 0x0000000d230c7210 */ /* 0x000fe20000ffe413 */
[C---:B------:R-:W-:Y:S01]  /*04d0*/  IMAD R11, R10.reuse, c[0x0][0x1a8], RZ ;  /* 0x00006a000a0b7a24 */ /* 0x040fe200078e02ff */
[----:B------:R-:W-:Y:S01]  /*04e0*/  LEA R30, P0, R31, c[0x0][0x240], 0x1 ;  /* 0x000090001f1e7a11 */ /* 0x000fe200078008ff */
[----:B------:R-:W-:Y:S01]  /*04f0*/  IMAD R17, R10, c[0x0][0x1c8], RZ ;  /* 0x000072000a117a24 */ /* 0x000fe200078e02ff */
[----:B------:R-:W-:Y:S01]  /*0500*/  LEA R28, P2, R39, c[0x0][0x248], 0x1 ;  /* 0x00009200271c7a11 */ /* 0x000fe200078408ff */
[C---:B------:R-:W-:Y:S01]  /*0510*/  IMAD R13, R16.reuse, c[0x0][0x1ac], R11 ;  /* 0x00006b00100d7a24 */ /* 0x040fe200078e020b */
[----:B------:R-:W-:Y:S01]  /*0520*/  LEA.HI.X R31, R31, c[0x0][0x244], R20, 0x1, P0 ;  /* 0x000091001f1f7a11 */ /* 0x000fe200000f0c14 */
[----:B------:R-:W-:Y:S01]  /*0530*/  IMAD.WIDE.U32 R10, R16, c[0x0][0x1c8], R14 ;  /* 0x00007200100a7a25 */ /* 0x000fe200078e000e */
[----:B------:R-:W-:-:S02]  /*0540*/  LEA R20, P0, R8, c[0x0][0x228], 0x1 ;  /* 0x00008a0008147a11 */ /* 0x000fc400078008ff */
[----:B------:R-:W-:Y:S01]  /*0550*/  IADD3 R9, R9, R13, RZ ;  /* 0x0000000d09097210 */ /* 0x000fe20007ffe0ff */
[----:B------:R-:W-:Y:S01]  /*0560*/  IMAD R17, R16, c[0x0][0x1cc], R17 ;  /* 0x0000730010117a24 */ /* 0x000fe200078e0211 */
[----:B------:R-:W-:Y:S01]  /*0570*/  LEA R19, P1, R10, c[0x0][0x230], 0x1 ;  /* 0x00008c000a137a11 */ /* 0x000fe200078208ff */
[----:B------:R-:W-:Y:S01]  /*0580*/  IMAD.WIDE.U32 R32, R0, c[0x0][0x180], RZ ;  /* 0x0000600000207a25 */ /* 0x000fe200078e00ff */
[----:B------:R-:W-:Y:S02]  /*0590*/  LEA.HI.X R22, R8, c[0x0][0x22c], R9, 0x1, P0 ;  /* 0x00008b0008167a11 */ /* 0x000fe400000f0c09 */
[----:B------:R-:W0:Y:S01]  /*05a0*/  S2R R8, SR_LANEID ;  /* 0x0000000000087919 */ /* 0x000e220000000000 */
[----:B------:R-:W-:Y:S01]  /*05b0*/  IMAD.IADD R21, R11, 0x1, R17 ;  /* 0x000000010b157824 */ /* 0x000fe200078e0211 */
[----:B------:R-:W-:Y:S01]  /*05c0*/  LEA.HI.X R39, R39, c[0x0][0x24c], R12, 0x1, P2 ;  /* 0x0000930027277a11 */ /* 0x000fe200010f0c0c */
[----:B------:R-:W-:Y:S01]  /*05d0*/  IMAD R9, R5, c[0x0][0x164], R0 ;  /* 0x0000590005097a24 */ /* 0x000fe200078e0200 */
[----:B------:R-:W-:Y:S01]  /*05e0*/  IADD3 R12, R18, 0x2, RZ ;  /* 0x00000002120c7810 */ /* 0x000fe20007ffe0ff */
[----:B------:R-:W-:Y:S01]  /*05f0*/  IMAD R11, R3, c[0x0][0x180], RZ ;  /* 0x00006000030b7a24 */ /* 0x000fe200078e02ff */
[----:B------:R-:W-:Y:S01]  /*0600*/  LEA.HI.X R21, R10, c[0x0][0x234], R21, 0x1, P1 ;  /* 0x00008d000a157a11 */ /* 0x000fe200008f0c15 */
[----:B------:R-:W-:Y:S01]  /*0610*/  IMAD R10, R9, c[0x0][0x174], RZ ;  /* 0x00005d00090a7a24 */ /* 0x000fe200078e02ff */
[----:B------:R-:W-:Y:S01]  /*0620*/  IADD3 R13, R18, 0x3, RZ ;  /* 0x00000003120d7810 */ /* 0x000fe20007ffe0ff */
[----:B------:R-:W-:Y:S01]  /*0630*/  IMAD R15, R0, c[0x0][0x184], R11 ;  /* 0x00006100000f7a24 */ /* 0x000fe200078e020b */
[----:B------:R-:W-:Y:S01]  /*0640*/  IADD3 R11, R18, 0x1, RZ ;  /* 0x00000001120b7810 */ /* 0x000fe20007ffe0ff */
[----:B------:R-:W-:Y:S01]  /*0650*/  IMAD R10, R10, c[0x0][0x16c], RZ ;  /* 0x00005b000a0a7a24 */ /* 0x000fe200078e02ff */
[----:B------:R-:W-:Y:S01]  /*0660*/  MOV R18, R20 ;  /* 0x0000001400127202 */ /* 0x000fe20000000f00 */
[----:B------:R-:W-:Y:S01]  /*0670*/  IMAD.IADD R15, R33, 0x1, R15 ;  /* 0x00000001210f7824 */ /* 0x000fe200078e020f */
[----:B------:R-:W-:Y:S01]  /*0680*/  MOV R9, RZ ;  /* 0x000000ff00097202 */ /* 0x000fe20000000f00 */
[----:B------:R-:W-:Y:S01]  /*0690*/  IMAD.MOV.U32 R20, RZ, RZ, R22 ;  /* 0x000000ffff147224 */ /* 0x000fe200078e0016 */
[----:B------:R-:W-:-:S02]  /*06a0*/  LOP3.LUT R14, R34, 0x20, RZ, 0xfc, !PT ;  /* 0x00000020220e7812 */ /* 0x000fc400078efcff */
[C---:B------:R-:W-:Y:S02]  /*06b0*/  LOP3.LUT R16, R34.reuse, 0x40, RZ, 0xfc, !PT ;  /* 0x0000004022107812 */ /* 0x040fe400078efcff */
[----:B------:R-:W-:Y:S02]  /*06c0*/  LOP3.LUT R17, R34, 0x60, RZ, 0xfc, !PT ;  /* 0x0000006022117812 */ /* 0x000fe400078efcff */
.L_x_5202:
[----:B------:R-:W-:Y:S01]  /*06d0*/  BAR.SYNC.DEFER_BLOCKING 0x0 ;  /* 0x0000000000007b1d */ /* 0x000fe20000010000 */
[----:B-1----:R-:W-:Y:S02]  /*06e0*/  MOV R22, 0xffffff80 ;  /* 0xffffff8000167802 */ /* 0x002fe40000000f00 */
[----:B------:R-:W-:Y:S02]  /*06f0*/  PRMT R25, RZ, 0x7610, R25 ;  /* 0x00007610ff197816 */ /* 0x000fe40000000019 */
[----:B------:R-:W-:Y:S01]  /*0700*/  PRMT R27, RZ, 0x7610, R27 ;  /* 0x00007610ff1b7816 */ /* 0x000fe2000000001b */
[----:B------:R-:W-:Y:S01]  /*0710*/  IMAD R23, R9, R22, c[0x0][0x168] ;  /* 0x00005a0009177624 */ /* 0x000fe200078e0216 */
[----:B------:R-:W-:Y:S02]  /*0720*/  PRMT R29, RZ, 0x7610, R29 ;  /* 0x00007610ff1d7816 */ /* 0x000fe4000000001d */
[----:B0-----:R-:W-:-:S02]  /*0730*/  PRMT R37, RZ, 0x7610, R37 ;  /* 0x00007610ff257816 */ /* 0x001fc40000000025 */
        /* <DEDUP_REMOVED lines=19> */
[----:B------:R-:W-:Y:S01]  /*0870*/  STS.U16 [R22+0xc0], R37 ;  /* 0x0000c02516007388 */ /* 0x000fe20000000400 */
[----:B------:R-:W-:-:S06]  /*0880*/  NOP ;  /* 0x0000000000007918 */ /* 0x000fcc0000000000 */
[----:B------:R-:W-:Y:S01]  /*0890*/  LDS.64 R36, [R8.X8] ;  /* 0x0000000008247984 */ /* 0x000fe20000008a00 */
[----:B0-----:R-:W-:Y:S02]  /*08a0*/  MOV R29, R39 ;  /* 0x00000027001d7202 */ /* 0x001fe40000000f00 */
        /* <DEDUP_REMOVED lines=62> */
.L_x_5186:
[----:B------:R-:W-:Y:S05]  /*0c90*/  BSYNC B0 ;  /* 0x0000000000007941 */ /* 0x000fea0003800000 */
.L_x_5185:
        /* <DEDUP_REMOVED lines=33> */
.L_x_5188:
[----:B------:R-:W-:Y:S05]  /*0eb0*/  BSYNC B0 ;  /* 0x0000000000007941 */ /* 0x000fea0003800000 */
.L_x_5187:
        /* <DEDUP_REMOVED lines=33> */
.L_x_5190:
[----:B------:R-:W-:Y:S05]  /*10d0*/  BSYNC B0 ;  /* 0x0000000000007941 */ /* 0x000fea0003800000 */
.L_x_5189:
        /* <DEDUP_REMOVED lines=33> */
.L_x_5192:
[----:B------:R-:W-:Y:S05]  /*12f0*/  BSYNC B0 ;  /* 0x0000000000007941 */ /* 0x000fea0003800000 */
.L_x_5191:
[----:B------:R-:W-:Y:S01]  /*1300*/  IMAD.MOV.U32 R38, RZ, RZ, c[0x0][0x16c] ;  /* 0x00005b00ff267624 */ /* 0x000fe200078e00ff */
[--C-:B------:R-:W-:Y:S01]  /*1310*/  HADD2.F32 R49, -RZ, R36.reuse.H0_H0 ;  /* 0x20000024ff317230 */ /* 0x100fe20000004100 */
[----:B------:R-:W-:Y:S01]  /*1320*/  BAR.SYNC.DEFER_BLOCKING 0x0 ;  /* 0x0000000000007b1d */ /* 0x000fe20000010000 */
[--C-:B------:R-:W-:Y:S02]  /*1330*/  HADD2.F32 R39, -RZ, R37.reuse.H0_H0 ;  /* 0x20000025ff277230 */ /* 0x100fe40000004100 */
        /* <DEDUP_REMOVED lines=15> */
.L_x_5196:
[----:B------:R-:W-:Y:S01]  /*1430*/  SHF.R.S32.HI R42, RZ, 0x1f, R53 ;  /* 0x0000001fff2a7819 */ /* 0x000fe20000011435 */
[----:B------:R-:W-:Y:S01]  /*1440*/  IMAD.MOV.U32 R36, RZ, RZ, -0x80 ;  /* 0xffffff80ff247424 */ /* 0x000fe200078e00ff */
        /* <DEDUP_REMOVED lines=34> */
[----:B------:R-:W-:Y:S02]  /*1670*/  LEA R38, P1, R36, R19, 0x1 ;  /* 0x0000001324267211 */ /* 0x000fe400078208ff */
[----:B------:R-:W-:-:S02]  /*1680*/  PRMT R63, RZ, 0x7610, R63 ;  /* 0x00007610ff3f7816 */ /* 0x000fc4000000003f */
[----:B------:R-:W-:Y:S02]  /*1690*/  IADD3 R37, R37, R39, RZ ;  /* 0x0000002725257210 */ /* 0x000fe40007ffe0ff */
[----:B------:R-:W-:Y:S02]  /*16a0*/  PRMT R43, RZ, 0x7610, R43 ;  /* 0x00007610ff2b7816 */ /* 0x000fe4000000002b */
[----:B------:R-:W-:Y:S02]  /*16b0*/  LEA.HI.X R39, R36, R21, R37, 0x1, P1 ;  /* 0x0000001524277211 */ /* 0x000fe400008f0c25 */
[----:B------:R-:W-:Y:S02]  /*16c0*/  ISETP.GE.AND P1, PT, R34, R23, PT ;  /* 0x000000172200720c */ /* 0x000fe40003f26270 */
[----:B------:R-:W-:Y:S02]  /*16d0*/  PRMT R65, RZ, 0x7610, R65 ;  /* 0x00007610ff417816 */ /* 0x000fe40000000041 */
[----:B------:R-:W-:Y:S01]  /*16e0*/  PRMT R61, RZ, 0x7610, R61 ;  /* 0x00007610ff3d7816 */ /* 0x000fe2000000003d */
[----:B------:R-:W0:Y:S02]  /*16f0*/  S2R R52, SR_TID.X ;  /* 0x0000000000347919 */ /* 0x000e240000002100 */
[----:B0-----:R-:W-:-:S02]  /*1700*/  IMAD.SHL.U32 R56, R52, 0x4, RZ ;  /* 0x0000000434387824 */ /* 0x001fc400078e00ff */
[----:B--2---:R-:W-:Y:S04]  /*1710*/  STS.U16 [R22], R55 ;  /* 0x0000003716007388 */ /* 0x004fe80000000400 */
[----:B---3--:R-:W-:Y:S04]  /*1720*/  STS.U16 [R22+0x40], R57 ;  /* 0x0000403916007388 */ /* 0x008fe80000000400 */
[----:B----4-:R-:W-:Y:S04]  /*1730*/  STS.U16 [R22+0x80], R59 ;  /* 0x0000803b16007388 */ /* 0x010fe80000000400 */
[----:B-----5:R0:W-:Y:S01]  /*1740*/  STS.U16 [R22+0xc0], R67 ;  /* 0x0000c04316007388 */ /* 0x0201e20000000400 */
[----:B------:R-:W-:-:S06]  /*1750*/  NOP ;  /* 0x0000000000007918 */ /* 0x000fcc0000000000 */
[----:B------:R1:W2:Y:S04]  /*1760*/  @!P1 LDG.E.U16 R63, [R38.64] ;  /* 0x00000004263f9981 */ /* 0x0002a8000c1e1500 */
[----:B------:R1:W3:Y:S04]  /*1770*/  @!P2 LDG.E.U16 R43, [R38.64+0x40] ;  /* 0x00004004262ba981 */ /* 0x0002e8000c1e1500 */
[----:B------:R1:W4:Y:S04]  /*1780*/  @!P3 LDG.E.U16 R65, [R38.64+0x80] ;  /* 0x000080042641b981 */ /* 0x000328000c1e1500 */
[----:B------:R1:W5:Y:S01]  /*1790*/  @!P4 LDG.E.U16 R61, [R38.64+0xc0] ;  /* 0x0000c004263dc981 */ /* 0x000362000c1e1500 */
[-C--:B------:R-:W-:Y:S01]  /*17a0*/  ISETP.GE.U32.AND P1, PT, R56, R23.reuse, PT ;  /* 0x000000173800720c */ /* 0x080fe20003f26070 */
[----:B------:R-:W-:Y:S01]  /*17b0*/  BSSY B0, `(.L_x_5194) ;  /* 0x0000064000007945 */ /* 0x000fe20003800000 */
[----:B------:R-:W-:Y:S01]  /*17c0*/  FMUL.FTZ R40, R40, 1.4426950216293334961 ;  /* 0x3fb8aa3b28287820 */ /* 0x000fe20000410000 */
[----:B------:R-:W1:Y:S01]  /*17d0*/  LDS.64 R36, [R8.X8] ;  /* 0x0000000008247984 */ /* 0x000e620000008a00 */
[----:B------:R-:W-:-:S02]  /*17e0*/  ISETP.GE.U32.AND P2, PT, R11, R23, PT ;  /* 0x000000170b00720c */ /* 0x000fc40003f46070 */
[----:B------:R-:W-:Y:S01]  /*17f0*/  FMUL.FTZ R42, R40, R25 ;  /* 0x00000019282a7220 */ /* 0x000fe20000410000 */
[-C--:B------:R-:W-:Y:S01]  /*1800*/  ISETP.GE.U32.AND P3, PT, R12, R23.reuse, PT ;  /* 0x000000170c00720c */ /* 0x080fe20003f66070 */
[C---:B0-----:R-:W-:Y:S01]  /*1810*/  FMUL.FTZ R67, R40.reuse, R24 ;  /* 0x0000001828437220 */ /* 0x041fe20000410000 */
[----:B------:R-:W-:Y:S01]  /*1820*/  ISETP.GE.U32.AND P4, PT, R13, R23, PT ;  /* 0x000000170d00720c */ /* 0x000fe20003f86070 */
[C---:B------:R-:W-:Y:S01]  /*1830*/  FMUL.FTZ R54, R40.reuse, R26 ;  /* 0x0000001a28367220 */ /* 0x040fe20000410000 */
[----:B------:R-:W-:Y:S01]  /*1840*/  SHF.L.U32 R62, R53, 0x3, RZ ;  /* 0x00000003353e7819 */ /* 0x000fe200000006ff */
[----:B------:R-:W0:Y:S01]  /*1850*/  MUFU.EX2 R42, R42 ;  /* 0x0000002a002a7308 */ /* 0x000e220000000800 */
[----:B------:R-:W-:-:S07]  /*1860*/  FMUL.FTZ R40, R40, R27 ;  /* 0x0000001b28287220 */ /* 0x000fce0000410000 */
[----:B------:R-:W1:Y:S08]  /*1870*/  MUFU.EX2 R67, R67 ;  /* 0x0000004300437308 */ /* 0x000e700000000800 */
[----:B------:R-:W1:Y:S01]  /*1880*/  MUFU.EX2 R54, R54 ;  /* 0x0000003600367308 */ /* 0x000e620000000800 */
[----:B0-----:R-:W-:-:S07]  /*1890*/  FSEL R58, R42, 1, !P2 ;  /* 0x3f8000002a3a7808 */ /* 0x001fce0005000000 */
[----:B------:R-:W0:Y:S01]  /*18a0*/  MUFU.EX2 R40, R40 ;  /* 0x0000002800287308 */ /* 0x000e220000000800 */
[----:B-1----:R-:W-:Y:S01]  /*18b0*/  FSEL R67, R67, 1, !P1 ;  /* 0x3f80000043437808 */ /* 0x002fe20004800000 */
[--C-:B------:R-:W-:Y:S01]  /*18c0*/  HADD2.F32 R38, -RZ, R36.reuse.H0_H0 ;  /* 0x20000024ff267230 */ /* 0x100fe20000004100 */
[----:B------:R-:W-:Y:S01]  /*18d0*/  FSEL R57, R54, 1, !P3 ;  /* 0x3f80000036397808 */ /* 0x000fe20005800000 */
[----:B------:R-:W-:Y:S02]  /*18e0*/  HADD2.F32 R39, -RZ, R36.H1_H1 ;  /* 0x30000024ff277230 */ /* 0x000fe40000004100 */
[--C-:B------:R-:W-:Y:S01]  /*18f0*/  HADD2.F32 R41, -RZ, R37.reuse.H0_H0 ;  /* 0x20000025ff297230 */ /* 0x100fe20000004100 */
[----:B------:R-:W-:Y:S01]  /*1900*/  FMUL.FTZ R38, R49, R38 ;  /* 0x0000002631267220 */ /* 0x000fe20000410000 */
[----:B------:R-:W-:Y:S01]  /*1910*/  HADD2.F32 R36, -RZ, R37.H1_H1 ;  /* 0x30000025ff247230 */ /* 0x000fe20000004100 */
[----:B------:R-:W-:Y:S02]  /*1920*/  FMUL.FTZ R39, R50, R39 ;  /* 0x0000002732277220 */ /* 0x000fe40000410000 */
        /* <DEDUP_REMOVED lines=10> */
[C---:B------:R-:W-:Y:S01]  /*19d0*/  FMUL.FTZ R38, R57.reuse, R38 ;  /* 0x0000002639267220 */ /* 0x040fe20000410000 */
[C---:B------:R-:W-:Y:S01]  /*19e0*/  ISETP.GE.AND P1, PT, R8.reuse, 0x1, PT ;  /* 0x000000010800780c */ /* 0x040fe20003f26270 */
[----:B------:R-:W-:Y:S01]  /*19f0*/  FFMA.FTZ R37, R57, R37, R56 ;  /* 0x0000002539257223 */ /* 0x000fe20000010038 */
[----:B------:R-:W-:Y:S01]  /*1a00*/  MOV R40, 0x3f800000 ;  /* 0x3f80000000287802 */ /* 0x000fe20000000f00 */
[C---:B------:R-:W-:Y:S01]  /*1a10*/  FMUL.FTZ R36, R55.reuse, R38 ;  /* 0x0000002637247220 */ /* 0x040fe20000410000 */
[C---:B------:R-:W-:Y:S01]  /*1a20*/  ISETP.NE.AND P2, PT, R8.reuse, 0x1f, PT ;  /* 0x0000001f0800780c */ /* 0x040fe20003f45270 */
        /* <DEDUP_REMOVED lines=60> */
.L_x_5195:
[----:B------:R-:W-:Y:S05]  /*1df0*/  BSYNC B0 ;  /* 0x0000000000007941 */ /* 0x000fea0003800000 */
.L_x_5194:
        /* <DEDUP_REMOVED lines=12> */
.L_x_5193:
[----:B------:R-:W-:Y:S01]  /*1ec0*/  BAR.SYNC.DEFER_BLOCKING 0x0 ;  /* 0x0000000000007b1d */ /* 0x000fe20000010000 */
[----:B------:R-:W-:Y:S01]  /*1ed0*/  ISETP.NE.AND P0, PT, R52, RZ, PT ;  /* 0x000000ff3400720c */ /* 0x000fe20003f05270 */
[----:B------:R-:W-:Y:S01]  /*1ee0*/  IMAD.SHL.U32 R26, R9, 0x80, RZ ;  /* 0x00000080091a7824 */ /* 0x000fe200078e00ff */
[----:B------:R-:W-:Y:S01]  /*1ef0*/  F2FP.PACK_AB R24, R45, R44 ;  /* 0x0000002c2d18723e */ /* 0x000fe200000000ff */
[----:B------:R-:W-:Y:S01]  /*1f00*/  IMAD R36, R6, c[0x0][0x200], RZ ;  /* 0x0000800006247a24 */ /* 0x000fe200078e02ff */
[----:B------:R-:W-:Y:S01]  /*1f10*/  F2FP.PACK_AB R25, R47, R46 ;  /* 0x0000002e2f19723e */ /* 0x000fe200000000ff */
[C---:B------:R-:W-:Y:S01]  /*1f20*/  IMAD.WIDE.U32 R38, R5.reuse, c[0x0][0x200], RZ ;  /* 0x0000800005267a25 */ /* 0x040fe200078e00ff */
[----:B------:R-:W-:Y:S01]  /*1f30*/  ISETP.GE.AND P1, PT, R34, R23, PT ;  /* 0x000000172200720c */ /* 0x000fe20003f26270 */
[----:B------:R-:W-:Y:S01]  /*1f40*/  BSSY B0, `(.L_x_5197) ;  /* 0x0000037000007945 */ /* 0x000fe20003800000 */
[----:B------:R-:W-:Y:S01]  /*1f50*/  SHF.R.S32.HI R27, RZ, 0x1f, R26 ;  /* 0x0000001fff1b7819 */ /* 0x000fe2000001141a */
[----:B------:R-:W-:-:S02]  /*1f60*/  IMAD R57, R5, c[0x0][0x204], R36 ;  /* 0x0000810005397a24 */ /* 0x000fc400078e0224 */
[----:B------:R-:W-:-:S03]  /*1f70*/  IMAD.WIDE.U32 R40, R5, c[0x0][0x1f0], RZ ;  /* 0x00007c0005287a25 */ /* 0x000fc600078e00ff */
[----:B------:R-:W-:Y:S01]  /*1f80*/  IADD3 R39, R39, R57, RZ ;  /* 0x0000003927277210 */ /* 0x000fe20007ffe0ff */
[C---:B------:R-:W-:Y:S02]  /*1f90*/  IMAD R63, R3.reuse, c[0x0][0x1f8], RZ ;  /* 0x00007e00033f7a24 */ /* 0x040fe400078e02ff */
        /* <DEDUP_REMOVED lines=9> */
[C---:B------:R-:W-:Y:S01]  /*2030*/  IMAD R63, R0.reuse, c[0x0][0x1fc], R63 ;  /* 0x00007f00003f7a24 */ /* 0x040fe200078e023f */
[----:B------:R-:W-:Y:S01]  /*2040*/  LDS.U16 R51, [R22+0x80] ;  /* 0x0000800016337984 */ /* 0x000fe20000000400 */
[----:B------:R-:W-:Y:S02]  /*2050*/  IMAD R61, R5, c[0x0][0x1f4], R24 ;  /* 0x00007d00053d7a24 */ /* 0x000fe400078e0218 */
[----:B------:R-:W-:Y:S01]  /*2060*/  IMAD R65, R0, c[0x0][0x20c], R59 ;  /* 0x0000830000417a24 */ /* 0x000fe200078e023b */
[----:B------:R-:W-:Y:S01]  /*2070*/  LDS.U16 R53, [R22+0xc0] ;  /* 0x0000c00016357984 */ /* 0x000fe20000000400 */
[----:B------:R-:W-:Y:S01]  /*2080*/  @!P1 IMAD.IADD R37, R61, 0x1, R37 ;  /* 0x000000013d259824 */ /* 0x000fe200078e0225 */
[----:B------:R-:W-:Y:S01]  /*2090*/  IADD3 R59, P2, R26, R38, RZ ;  /* 0x000000261a3b7210 */ /* 0x000fe20007f5e0ff */
[----:B------:R-:W-:Y:S01]  /*20a0*/  IMAD.IADD R41, R41, 0x1, R61 ;  /* 0x0000000129297824 */ /* 0x000fe200078e023d */
[----:B------:R-:W-:Y:S01]  /*20b0*/  @!P0 STS [0x100], R23 ;  /* 0x00010017ff008388 */ /* 0x000fe20000000800 */
[----:B------:R-:W-:Y:S01]  /*20c0*/  @!P1 IMAD.WIDE.U32 R36, R0, c[0x0][0x1f8], R36 ;  /* 0x00007e0000249a25 */ /* 0x000fe200078e0024 */
[----:B------:R-:W-:-:S02]  /*20d0*/  IADD3.X R39, R27, R65, R39, P2, !PT ;  /* 0x000000411b277210 */ /* 0x000fc400017fe427 */
[----:B------:R-:W-:Y:S01]  /*20e0*/  BAR.SYNC.DEFER_BLOCKING 0x0 ;  /* 0x0000000000007b1d */ /* 0x000fe20000010000 */
[C---:B------:R-:W-:Y:S01]  /*20f0*/  IMAD.WIDE R24, R34.reuse, R25, c[0x0][0x258] ;  /* 0x0000960022187625 */ /* 0x040fe200078e0219 */
[C---:B------:R-:W-:Y:S02]  /*2100*/  @!P1 IADD3 R42, P4, R34.reuse, R36, RZ ;  /* 0x00000024222a9210 */ /* 0x040fe40007f9e0ff */
[----:B------:R-:W-:Y:S01]  /*2110*/  IADD3 R38, P2, R34, R26, RZ ;  /* 0x0000001a22267210 */ /* 0x000fe20007f5e0ff */
[----:B------:R-:W-:Y:S01]  /*2120*/  IMAD.WIDE.U32 R40, R0, c[0x0][0x1f8], R40 ;  /* 0x00007e0000287a25 */ /* 0x000fe200078e0028 */
[----:B------:R-:W-:Y:S02]  /*2130*/  @!P1 IADD3.X R37, R35, R37, R63, P4, !PT ;  /* 0x0000002523259210 */ /* 0x000fe400027fe43f */
[----:B------:R-:W-:Y:S02]  /*2140*/  LEA R24, P3, R59, R24, 0x1 ;  /* 0x000000183b187211 */ /* 0x000fe400078608ff */
[----:B------:R-:W-:-:S02]  /*2150*/  @!P1 LEA R36, P4, R42, c[0x0][0x268], 0x1 ;  /* 0x00009a002a249a11 */ /* 0x000fc400078808ff */
[----:B------:R-:W-:Y:S02]  /*2160*/  IADD3 R48, P6, R26, R40, RZ ;  /* 0x000000281a307210 */ /* 0x000fe40007fde0ff */
[----:B------:R-:W-:Y:S02]  /*2170*/  LEA.HI.X R25, R59, R25, R39, 0x1, P3 ;  /* 0x000000193b197211 */ /* 0x000fe400018f0c27 */
[----:B------:R-:W-:Y:S02]  /*2180*/  @!P1 LEA.HI.X R37, R42, c[0x0][0x26c], R37, 0x1, P4 ;  /* 0x00009b002a259a11 */ /* 0x000fe400020f0c25 */
[----:B------:R-:W-:Y:S02]  /*2190*/  IADD3.X R39, R35, R27, RZ, P2, !PT ;  /* 0x0000001b23277210 */ /* 0x000fe400017fe4ff */
[----:B------:R-:W-:Y:S01]  /*21a0*/  IADD3.X R50, R27, R63, R41, P6, !PT ;  /* 0x0000003f1b327210 */ /* 0x000fe200037fe429 */
[----:B------:R-:W0:Y:S02]  /*21b0*/  LDS R43, [0x100] ;  /* 0x00010000ff2b7984 */ /* 0x000e240000000800 */
[----:B0-----:R-:W-:-:S02]  /*21c0*/  ISETP.GE.AND P5, PT, R34, R43, PT ;  /* 0x0000002b2200720c */ /* 0x001fc40003fa6270 */
[-C--:B------:R-:W-:Y:S02]  /*21d0*/  ISETP.GE.AND P4, PT, R14, R43.reuse, PT ;  /* 0x0000002b0e00720c */ /* 0x080fe40003f86270 */
[-C--:B------:R-:W-:Y:S02]  /*21e0*/  ISETP.GE.AND P2, PT, R16, R43.reuse, PT ;  /* 0x0000002b1000720c */ /* 0x080fe40003f46270 */
[----:B------:R-:W-:Y:S02]  /*21f0*/  ISETP.GE.AND P3, PT, R17, R43, PT ;  /* 0x0000002b1100720c */ /* 0x000fe40003f66270 */
[----:B------:R-:W-:-:S05]  /*2200*/  LOP3.LUT R14, R34, 0x20, RZ, 0xfc, !PT ;  /* 0x00000020220e7812 */ /* 0x000fca00078efcff */
        /* <DEDUP_REMOVED lines=10> */
.L_x_5198:
[----:B------:R-:W-:Y:S05]  /*22b0*/  BSYNC B0 ;  /* 0x0000000000007941 */ /* 0x000fea0003800000 */
.L_x_5197:
[----:B------:R1:W-:Y:S01]  /*22c0*/  @!P4 STG.E.U16 [R24.64+0x40], R49 ;  /* 0x000040311800c986 */ /* 0x0003e2000c101504 */
[C---:B------:R-:W-:Y:S01]  /*22d0*/  IMAD.SHL.U32 R42, R14.reuse, 0x2, RZ ;  /* 0x000000020e2a7824 */ /* 0x040fe200078e00ff */
[C---:B------:R-:W-:Y:S02]  /*22e0*/  SHF.L.U64.HI R43, R14.reuse, 0x1, R35 ;  /* 0x000000010e2b7819 */ /* 0x040fe40000010223 */
[----:B------:R2:W-:Y:S01]  /*22f0*/  @!P2 STG.E.U16 [R24.64+0x80], R51 ;  /* 0x000080331800a986 */ /* 0x0005e2000c101504 */
[----:B------:R-:W-:Y:S02]  /*2300*/  ISETP.GE.AND P2, PT, R14, R23, PT ;  /* 0x000000170e00720c */ /* 0x000fe40003f46270 */
[----:B0-----:R-:W-:Y:S01]  /*2310*/  IADD3 R41, P4, R42, c[0x0][0x268], RZ ;  /* 0x00009a002a297a10 */ /* 0x001fe20007f9e0ff */
[----:B------:R-:W-:Y:S04]  /*2320*/  @!P3 STG.E.U16 [R24.64+0xc0], R53 ;  /* 0x0000c0351800b986 */ /* 0x000fe8000c101504 */
[----:B------:R-:W-:Y:S01]  /*2330*/  BAR.SYNC.DEFER_BLOCKING 0x0 ;  /* 0x0000000000007b1d */ /* 0x000fe20000010000 */
[----:B------:R-:W-:-:S02]  /*2340*/  LEA R40, P5, R48, R41, 0x1 ;  /* 0x0000002930287211 */ /* 0x000fc400078a08ff */
[----:B------:R-:W-:Y:S02]  /*2350*/  IADD3.X R41, R43, c[0x0][0x26c], RZ, P4, !PT ;  /* 0x00009b002b297a10 */ /* 0x000fe400027fe4ff */
[-C--:B------:R-:W-:Y:S02]  /*2360*/  ISETP.GE.AND P3, PT, R16, R23.reuse, PT ;  /* 0x000000171000720c */ /* 0x080fe40003f66270 */
[----:B------:R-:W-:Y:S02]  /*2370*/  ISETP.GE.AND P4, PT, R17, R23, PT ;  /* 0x000000171100720c */ /* 0x000fe40003f86270 */
[----:B-1----:R-:W-:Y:S02]  /*2380*/  PRMT R49, RZ, 0x7610, R49 ;  /* 0x00007610ff317816 */ /* 0x002fe40000000031 */
[----:B--2---:R-:W-:Y:S02]  /*2390*/  PRMT R51, RZ, 0x7610, R51 ;  /* 0x00007610ff337816 */ /* 0x004fe40000000033 */
[----:B------:R-:W-:-:S02]  /*23a0*/  PRMT R55, RZ, 0x7610, R55 ;  /* 0x00007610ff377816 */ /* 0x000fc40000000037 */
        /* <DEDUP_REMOVED lines=14> */
[--C-:B------:R-:W-:Y:S02]  /*2490*/  HADD2.F32 R50, -RZ, R25.reuse.H1_H1 ;  /* 0x30000019ff327230 */ /* 0x100fe40000004100 */
[----:B------:R-:W-:Y:S01]  /*24a0*/  HADD2.F32 R36, -RZ, R24.H1_H1 ;  /* 0x30000018ff247230 */ /* 0x000fe20000004100 */
[----:B------:R-:W-:Y:S01]  /*24b0*/  FMUL.FTZ R24, R48, -1.4426950216293334961 ;  /* 0xbfb8aa3b30187820 */ /* 0x000fe20000410000 */
[----:B------:R-:W-:Y:S01]  /*24c0*/  HADD2.F32 R41, -RZ, R25.H0_H0 ;  /* 0x20000019ff297230 */ /* 0x000fe20000004100 */
        /* <DEDUP_REMOVED lines=12> */
[----:B------:R0:W2:Y:S08]  /*2590*/  MUFU.RCP R55, R24 ;  /* 0x0000001800377308 */ /* 0x0000b00000001000 */
[----:B------:R-:W3:Y:S01]  /*25a0*/  MUFU.RCP R54, R49 ;  /* 0x0000003100367308 */ /* 0x000ee20000001000 */
[----:B-1----:R-:W-:Y:S02]  /*25b0*/  FMUL.FTZ R37, R48, R25 ;  /* 0x0000001930257220 */ /* 0x002fe40000410000 */
[----:B0-----:R-:W-:-:S05]  /*25c0*/  IMAD.WIDE.U32 R24, R5, c[0x0][0x210], RZ ;  /* 0x0000840005187a25 */ /* 0x001fca00078e00ff */
[----:B------:R-:W0:Y:S01]  /*25d0*/  MUFU.RCP R53, R53 ;  /* 0x0000003500357308 */ /* 0x000e220000001000 */
[----:B--2---:R-:W-:Y:S02]  /*25e0*/  FMUL.FTZ R40, R36, R55 ;  /* 0x0000003724287220 */ /* 0x004fe40000410000 */
[----:B------:R-:W-:Y:S01]  /*25f0*/  FMUL.FTZ R36, R37, R44 ;  /* 0x0000002c25247220 */ /* 0x000fe20000410000 */
[----:B------:R-:W-:Y:S01]  /*2600*/  BAR.SYNC.DEFER_BLOCKING 0x0 ;  /* 0x0000000000007b1d */ /* 0x000fe20000010000 */
[----:B------:R-:W-:Y:S02]  /*2610*/  FMUL.FTZ R45, R40, R45 ;  /* 0x0000002d282d7220 */ /* 0x000fe40000410000 */
[----:B---3--:R-:W-:-:S03]  /*2620*/  FMUL.FTZ R41, R41, R54 ;  /* 0x0000003629297220 */ /* 0x008fc60000410000 */
[----:B------:R-:W-:Y:S01]  /*2630*/  F2FP.PACK_AB R36, R45, R36 ;  /* 0x000000242d24723e */ /* 0x000fe200000000ff */
[----:B------:R-:W-:Y:S02]  /*2640*/  FMUL.FTZ R37, R41, R46 ;  /* 0x0000002e29257220 */ /* 0x000fe40000410000 */
[----:B------:R-:W-:Y:S02]  /*2650*/  IMAD R46, R6, c[0x0][0x210], RZ ;  /* 0x00008400062e7a24 */ /* 0x000fe400078e02ff */
[----:B0-----:R-:W-:-:S04]  /*2660*/  FMUL.FTZ R50, R50, R53 ;  /* 0x0000003532327220 */ /* 0x001fc80000410000 */
[----:B------:R-:W-:-:S05]  /*2670*/  FMUL.FTZ R50, R50, R47 ;  /* 0x0000002f32327220 */ /* 0x000fca0000410000 */
[----:B------:R-:W-:-:S05]  /*2680*/  F2FP.PACK_AB R37, R50, R37 ;  /* 0x000000253225723e */ /* 0x000fca00000000ff */
[----:B------:R0:W-:Y:S01]  /*2690*/  STS.64 [R8.X8], R36 ;  /* 0x0000002408007388 */ /* 0x0001e20000008a00 */
[----:B------:R-:W-:-:S06]  /*26a0*/  NOP ;  /* 0x0000000000007918 */ /* 0x000fcc0000000000 */
[----:B------:R-:W-:Y:S04]  /*26b0*/  LDS.U16 R45, [R22] ;  /* 0x00000000162d7984 */ /* 0x000fe80000000400 */
[----:B------:R-:W-:Y:S01]  /*26c0*/  LDS.U16 R40, [R22+0x40] ;  /* 0x0000400016287984 */ /* 0x000fe20000000400 */
[----:B0-----:R-:W-:-:S03]  /*26d0*/  IMAD R37, R5, c[0x0][0x214], R46 ;  /* 0x0000850005257a24 */ /* 0x001fc600078e022e */
        /* <DEDUP_REMOVED lines=17> */
.L_x_5200:
[----:B------:R-:W-:Y:S05]  /*27f0*/  BSYNC B0 ;  /* 0x0000000000007941 */ /* 0x000fea0003800000 */
.L_x_5199:
[----:B------:R-:W-:Y:S01]  /*2800*/  MOV R23, R49 ;  /* 0x0000003100177202 */ /* 0x000fe20000000f00 */
[----:B------:R-:W-:Y:S01]  /*2810*/  IMAD.MOV.U32 R22, RZ, RZ, R24 ;  /* 0x000000ffff167224 */ /* 0x000fe200078e0018 */
[----:B------:R-:W-:Y:S01]  /*2820*/  IADD3 R42, P4, R42, c[0x0][0x270], RZ ;  /* 0x00009c002a2a7a10 */ /* 0x000fe20007f9e0ff */
[----:B------:R-:W-:Y:S01]  /*2830*/  IMAD R25, R3, c[0x0][0x218], RZ ;  /* 0x0000860003197a24 */ /* 0x000fe200078e02ff */
[-C--:B------:R-:W-:Y:S01]  /*2840*/  ISETP.GE.AND P0, PT, R14, R47.reuse, PT ;  /* 0x0000002f0e00720c */ /* 0x080fe20003f06270 */
[C---:B------:R-:W-:Y:S01]  /*2850*/  IMAD.WIDE.U32 R22, R0.reuse, c[0x0][0x218], R22 ;  /* 0x0000860000167a25 */ /* 0x040fe200078e0016 */
[----:B------:R-:W-:Y:S02]  /*2860*/  IADD3.X R43, R43, c[0x0][0x274], RZ, P4, !PT ;  /* 0x00009d002b2b7a10 */ /* 0x000fe400027fe4ff */
[----:B------:R-:W-:Y:S01]  /*2870*/  ISETP.GE.AND P2, PT, R17, R47, PT ;  /* 0x0000002f1100720c */ /* 0x000fe20003f46270 */
[----:B------:R-:W-:Y:S01]  /*2880*/  IMAD R25, R0, c[0x0][0x21c], R25 ;  /* 0x0000870000197a24 */ /* 0x000fe200078e0219 */
[----:B------:R-:W-:-:S02]  /*2890*/  IADD3 R24, P3, R26, R22, RZ ;  /* 0x000000161a187210 */ /* 0x000fc40007f7e0ff */
[----:B------:R-:W-:Y:S02]  /*28a0*/  IADD3 R9, R9, 0x1, RZ ;  /* 0x0000000109097810 */ /* 0x000fe40007ffe0ff */
[----:B------:R-:W-:Y:S02]  /*28b0*/  IADD3.X R23, R27, R25, R23, P3, !PT ;  /* 0x000000191b177210 */ /* 0x000fe40001ffe417 */
[----:B------:R-:W-:Y:S02]  /*28c0*/  LEA R22, P3, R24, R42, 0x1 ;  /* 0x0000002a18167211 */ /* 0x000fe400078608ff */
[----:B------:R-:W-:Y:S02]  /*28d0*/  ISETP.GE.AND P1, PT, R16, R47, PT ;  /* 0x0000002f1000720c */ /* 0x000fe40003f26270 */
[----:B------:R-:W-:Y:S02]  /*28e0*/  LEA.HI.X R23, R24, R43, R23, 0x1, P3 ;  /* 0x0000002b18177211 */ /* 0x000fe400018f0c17 */
[----:B------:R-:W-:-:S02]  /*28f0*/  IADD3 R18, P3, R18, 0x100, RZ ;  /* 0x0000010012127810 */ /* 0x000fc40007f7e0ff */
[----:B------:R-:W-:Y:S01]  /*2900*/  IADD3 R19, P4, R19, 0x100, RZ ;  /* 0x0000010013137810 */ /* 0x000fe20007f9e0ff */
[----:B------:R1:W-:Y:S01]  /*2910*/  @!P0 STG.E.U16 [R22.64], R40 ;  /* 0x0000002816008986 */ /* 0x0003e2000c101504 */
[----:B------:R-:W-:Y:S02]  /*2920*/  ISETP.GE.AND P0, PT, R9, c[0x0][0x174], PT ;  /* 0x00005d0009007a0c */ /* 0x000fe40003f06270 */
[----:B------:R-:W-:Y:S01]  /*2930*/  IADD3.X R20, RZ, R20, RZ, P3, !PT ;  /* 0x00000014ff147210 */ /* 0x000fe20001ffe4ff */
[----:B------:R1:W-:Y:S01]  /*2940*/  @!P2 STG.E.U16 [R22.64+0x80], R44 ;  /* 0x0000802c1600a986 */ /* 0x0003e2000c101504 */
[----:B------:R-:W-:Y:S02]  /*2950*/  IADD3 R30, P2, R30, 0x100, RZ ;  /* 0x000001001e1e7810 */ /* 0x000fe40007f5e0ff */
[----:B------:R-:W-:Y:S01]  /*2960*/  IADD3.X R21, RZ, R21, RZ, P4, !PT ;  /* 0x00000015ff157210 */ /* 0x000fe200027fe4ff */
[----:B------:R1:W-:Y:S01]  /*2970*/  @!P1 STG.E.U16 [R22.64+0x40], R41 ;  /* 0x0000402916009986 */ /* 0x0003e2000c101504 */
[----:B------:R-:W-:Y:S01]  /*2980*/  IADD3 R28, P1, R28, 0x100, RZ ;  /* 0x000001001c1c7810 */ /* 0x000fe20007f3e0ff */
[----:B------:R-:W-:-:S03]  /*2990*/  IMAD.X R31, RZ, RZ, R31, P2 ;  /* 0x000000ffff1f7224 */ /* 0x000fc600010e061f */
[----:B------:R-:W-:Y:S01]  /*29a0*/  IADD3.X R39, RZ, R29, RZ, P1, !PT ;  /* 0x0000001dff277210 */ /* 0x000fe20000ffe4ff */
[----:B------:R-:W-:Y:S01]  /*29b0*/  @P0 CALL.REL.NOINC `(.L_x_5201) ;  /* 0x0000001000000944 */ /* 0x000fe20003c00000 */
[----:B------:R-:W-:Y:S05]  /*29c0*/  BRA `(.L_x_5202) ;  /* 0xffffdd0000007947 */ /* 0x000fea000383ffff */
.L_x_5201:
[----:B------:R-:W-:Y:S05]  /*29d0*/  EXIT ;  /* 0x000000000000794d */ /* 0x000fea0003800000 */
.L_x_5203:
        /* <DEDUP_REMOVED lines=10> */
.L_x_5471:


//--------------------- .text._Z25selective_scan_fwd_kernelI32Selective_Scan_fwd_kernel_traitsILi32ELi4ELi1ELb1ELb0ELb0ELb0EN3c104HalfEfEEv13SSMParamsBase --------------------------
	.section	.text._Z25selective_scan_fwd_kernelI32Selective_Scan_fwd_kernel_traitsILi32ELi4ELi1ELb1ELb0ELb0ELb0EN3c104HalfEfEEv13SSMParamsBase,"ax",@progbits
	.sectioninfo	@"SHI_REGISTERS=56"
	.align	128
        .global         _Z25selective_scan_fwd_kernelI32Selective_Scan_fwd_kernel_traitsILi32ELi4ELi1ELb1ELb0ELb0ELb0EN3c104HalfEfEEv13SSMParamsBase
        .type           _Z25selective_scan_fwd_kernelI32Selective_Scan_fwd_kernel_traitsILi32ELi4ELi1ELb1ELb0ELb0ELb0EN3c104HalfEfEEv13SSMParamsBase,@function
        .size           _Z25selective_scan_fwd_kernelI32Selective_Scan_fwd_kernel_traitsILi32ELi4ELi1ELb1ELb0ELb0ELb0EN3c104HalfEfEEv13SSMParamsBase,(.L_x_5472 - _Z25selective_scan_fwd_kernelI32Selective_Scan_fwd_kernel_traitsILi32ELi4ELi1ELb1ELb0ELb0ELb0EN3c104HalfEfEEv13SSMParamsBase)
        .other          _Z25selective_scan_fwd_kernelI32Selective_Scan_fwd_kernel_traitsILi32ELi4ELi1ELb1ELb0ELb0ELb0EN3c104HalfEfEEv13SSMParamsBase,@"STO_CUDA_ENTRY STV_DEFAULT"
_Z25selective_scan_fwd_kernelI32Selective_Scan_fwd_kernel_traitsILi32ELi4ELi1ELb1ELb0ELb0ELb0EN3c104HalfEfEEv13SSMParamsBase:
.text._Z25selective_scan_fwd_kernelI32Selective_Scan_fwd_kernel_traitsILi32ELi4ELi1ELb1ELb0ELb0ELb0EN3c104HalfEfEEv13SSMParamsBase:
        /* <DEDUP_REMOVED lines=13> */
[----:B-1----:R-:W-:Y:S02]  /*00d0*/  SHF.R.S32.HI R6, RZ, 0x1f, R7 ;  /* 0x0000001fff067819 */ /* 0x002fe40000011407 */
[C---:B------:R-:W-:Y:S02]  /*00e0*/  @P0 LEA.HI.X R9, R0.reuse, c[0x0][0x23c], R5, 0x2, P2 ;  /* 0x00008f0000090a11 */ /* 0x040fe400010f1405 */
[----:B------:R-:W-:-:S03]  /*00f0*/  @P1 LEA R12, P3, R0, c[0x0][0x250], 0x2 ;  /* 0x00009400000c1a11 */ /* 0x000fc600078610ff */
[----:B------:R0:W5:Y:S01]  /*0100*/  @P0 LDG.E R2, [R8.64] ;  /* 0x0000000608020981 */ /* 0x000162000c1e1900 */
[----:B------:R-:W-:Y:S01]  /*0110*/  ISETP.GE.AND P0, PT, R3, 0x1, PT ;  /* 0x000000010300780c */ /* 0x000fe20003f06270 */
[----:B------:R-:W-:Y:S01]  /*0120*/  IMAD R14, R6, c[0x0][0x1d0], RZ ;  /* 0x00007400060e7a24 */ /* 0x000fe200078e02ff */
[----:B------:R-:W-:Y:S01]  /*0130*/  @P1 LEA.HI.X R13, R0, c[0x0][0x254], R5, 0x2, P3 ;  /* 0x00009500000d1a11 */ /* 0x000fe200018f1405 */
[----:B------:R-:W-:-:S04]  /*0140*/  IMAD.WIDE.U32 R10, R7, c[0x0][0x1d0], RZ ;  /* 0x00007400070a7a25 */ /* 0x000fc800078e00ff */
[C---:B------:R-:W-:Y:S01]  /*0150*/  IMAD R3, R7.reuse, c[0x0][0x1d4], R14 ;  /* 0x0000750007037a24 */ /* 0x040fe200078e020e */
[----:B------:R1:W5:Y:S01]  /*0160*/  @P1 LDG.E R4, [R12.64] ;  /* 0x000000060c041981 */ /* 0x000362000c1e1900 */
[----:B------:R-:W-:Y:S02]  /*0170*/  IMAD R16, R6, c[0x0][0x1e0], RZ ;  /* 0x0000780006107a24 */ /* 0x000fe400078e02ff */
[----:B------:R-:W-:-:S04]  /*0180*/  IMAD.WIDE.U32 R14, R7, c[0x0][0x1e0], RZ ;  /* 0x00007800070e7a25 */ /* 0x000fc800078e00ff */
[----:B0-----:R-:W-:Y:S01]  /*0190*/  IMAD R9, R7, c[0x0][0x1e4], R16 ;  /* 0x0000790007097a24 */ /* 0x001fe200078e0210 */
[----:B-1----:R-:W-:Y:S01]  /*01a0*/  IADD3 R13, R11, R3, RZ ;  /* 0x000000030b0d7210 */ /* 0x002fe20007ffe0ff */
[----:B------:R-:W-:Y:S06]  /*01b0*/  @!P0 EXIT ;  /* 0x000000000000894d */ /* 0x000fec0003800000 */
[----:B------:R-:W-:Y:S01]  /*01c0*/  IADD3 R15, R15, R9, RZ ;  /* 0x000000090f0f7210 */ /* 0x000fe20007ffe0ff */
[C---:B------:R-:W-:Y:S01]  /*01d0*/  IMAD R9, R5.reuse, c[0x0][0x1e8], RZ ;  /* 0x00007a0005097a24 */ /* 0x040fe200078e02ff */
[----:B------:R-:W0:Y:S01]  /*01e0*/  S2R R8, SR_TID.X ;  /* 0x0000000000087919 */ /* 0x000e220000002100 */
[----:B------:R-:W-:Y:S01]  /*01f0*/  MOV R12, R10 ;  /* 0x0000000a000c7202 */ /* 0x000fe20000000f00 */
[----:B------:R-:W-:Y:S01]  /*0200*/  IMAD R3, R5, c[0x0][0x1d8], RZ ;  /* 0x0000760005037a24 */ /* 0x000fe200078e02ff */
[----:B------:R-:W-:Y:S01]  /*0210*/  MOV R24, 0x8 ;  /* 0x0000000800187802 */ /* 0x000fe20000000f00 */
[C---:B------:R-:W-:Y:S02]  /*0220*/  IMAD R19, R0.reuse, c[0x0][0x1ec], R9 ;  /* 0x00007b0000137a24 */ /* 0x040fe400078e0209 */
[----:B------:R-:W1:Y:S01]  /*0230*/  S2R R9, SR_LANEID ;  /* 0x0000000000097919 */ /* 0x000e620000000000 */
[----:B------:R-:W-:-:S02]  /*0240*/  IMAD R17, R0, c[0x0][0x1dc], R3 ;  /* 0x0000770000117a24 */ /* 0x000fc400078e0203 */
[----:B------:R-:W-:-:S04]  /*0250*/  IMAD.WIDE.U32 R10, R0, c[0x0][0x1d8], R12 ;  /* 0x00007600000a7a25 */ /* 0x000fc800078e000c */
[----:B------:R-:W-:Y:S01]  /*0260*/  IMAD.WIDE.U32 R12, R0, c[0x0][0x1e8], R14 ;  /* 0x00007a00000c7a25 */ /* 0x000fe200078e000e */
[----:B------:R-:W-:-:S03]  /*0270*/  LEA R14, P0, R10, c[0x0][0x240], 0x1 ;  /* 0x000090000a0e7a11 */ /* 0x000fc600078008ff */
[----:B------:R-:W-:Y:S01]  /*0280*/  IMAD R3, R7, c[0x0][0x164], R0 ;  /* 0x0000590007037a24 */ /* 0x000fe200078e0200 */
[----:B------:R-:W-:Y:S01]  /*0290*/  IADD3 R15, R13, R19, RZ ;  /* 0x000000130d0f7210 */ /* 0x000fe20007ffe0ff */
[----:B------:R-:W-:Y:S01]  /*02a0*/  IMAD.IADD R11, R11, 0x1, R17 ;  /* 0x000000010b0b7824 */ /* 0x000fe200078e0211 */
[----:B------:R-:W-:Y:S01]  /*02b0*/  LEA R13, P1, R12, c[0x0][0x248], 0x1 ;  /* 0x000092000c0d7a11 */ /* 0x000fe200078208ff */
[----:B------:R-:W-:-:S03]  /*02c0*/  IMAD R3, R3, c[0x0][0x174], RZ ;  /* 0x00005d0003037a24 */ /* 0x000fc600078e02ff */
[----:B------:R-:W-:Y:S01]  /*02d0*/  LEA.HI.X R16, R10, c[0x0][0x244], R11, 0x1, P0 ;  /* 0x000091000a107a11 */ /* 0x000fe200000f0c0b */
[----:B------:R-:W-:Y:S01]  /*02e0*/  IMAD R3, R3, c[0x0][0x16c], RZ ;  /* 0x00005b0003037a24 */ /* 0x000fe200078e02ff */
[----:B------:R-:W-:Y:S02]  /*02f0*/  LEA.HI.X R15, R12, c[0x0][0x24c], R15, 0x1, P1 ;  /* 0x000093000c0f7a11 */ /* 0x000fe400008f0c0f */
[----:B------:R-:W-:Y:S01]  /*0300*/  MOV R12, R14 ;  /* 0x0000000e000c7202 */ /* 0x000fe20000000f00 */
[----:B------:R-:W-:Y:S01]  /*0310*/  IMAD.WIDE R24, R3, R24, c[0x0][0x260] ;  /* 0x0000980003187625 */ /* 0x000fe200078e0218 */
[----:B------:R-:W-:Y:S02]  /*0320*/  MOV R10, RZ ;  /* 0x000000ff000a7202 */ /* 0x000fe40000000f00 */
[----:B0-----:R-:W-:Y:S02]  /*0330*/  SHF.R.S32.HI R11, RZ, 0x1f, R8 ;  /* 0x0000001fff0b7819 */ /* 0x001fe40000011408 */
[----:B-1----:R-:W-:-:S02]  /*0340*/  MOV R14, R16 ;  /* 0x00000010000e7202 */ /* 0x002fc40000000f00 */
.L_x_5215:
[----:B------:R-:W-:Y:S01]  /*0350*/  BAR.SYNC.DEFER_BLOCKING 0x0 ;  /* 0x0000000000007b1d */ /* 0x000fe20000010000 */
[----:B------:R-:W-:-:S02]  /*0360*/  SHF.L.U32 R20, R8, 0x3, RZ ;  /* 0x0000000308147819 */ /* 0x000fc400000006ff */
[----:B------:R-:W-:Y:S02]  /*0370*/  SHF.L.U64.HI R3, R8, 0x3, R11 ;  /* 0x0000000308037819 */ /* 0x000fe4000001020b */
[----:B0-----:R-:W-:-:S05]  /*0380*/  IADD3 R16, P0, R13, R20, RZ ;  /* 0x000000140d107210 */ /* 0x001fca0007f1e0ff */
[----:B------:R-:W-:-:S06]  /*0390*/  IMAD.X R17, R15, 0x1, R3, P0 ;  /* 0x000000010f117824 */ /* 0x000fcc00000e0603 */
[----:B------:R-:W2:Y:S01]  /*03a0*/  LDG.E.64 R16, [R16.64] ;  /* 0x0000000610107981 */ /* 0x000ea2000c1e1b00 */
[----:B------:R-:W-:-:S04]  /*03b0*/  IADD3 R20, P0, R12, R20, RZ ;  /* 0x000000140c147210 */ /* 0x000fc80007f1e0ff */
[----:B------:R-:W-:-:S06]  /*03c0*/  IADD3.X R21, R14, R3, RZ, P0, !PT ;  /* 0x000000030e157210 */ /* 0x000fcc00007fe4ff */
        /* <DEDUP_REMOVED lines=55> */
.L_x_5205:
[----:B------:R-:W-:Y:S05]  /*0740*/  BSYNC B0 ;  /* 0x0000000000007941 */ /* 0x000fea0003800000 */
.L_x_5204:
        /* <DEDUP_REMOVED lines=33> */
.L_x_5207:
[----:B------:R-:W-:Y:S05]  /*0960*/  BSYNC B0 ;  /* 0x0000000000007941 */ /* 0x000fea0003800000 */
.L_x_5206:
        /* <DEDUP_REMOVED lines=33> */
.L_x_5209:
[----:B------:R-:W-:Y:S05]  /*0b80*/  BSYNC B0 ;  /* 0x0000000000007941 */ /* 0x000fea0003800000 */
.L_x_5208:
        /* <DEDUP_REMOVED lines=33> */
.L_x_5211:
[----:B------:R-:W-:Y:S05]  /*0da0*/  BSYNC B0 ;  /* 0x0000000000007941 */ /* 0x000fea0003800000 */
.L_x_5210:
[----:B-----5:R-:W-:Y:S01]  /*0db0*/  MOV R3, R20 ;  /* 0x0000001400037202 */ /* 0x020fe20000000f00 */
[--C-:B------:R-:W-:Y:S01]  /*0dc0*/  IMAD.MOV.U32 R22, RZ, RZ, R21.reuse ;  /* 0x000000ffff167224 */ /* 0x100fe200078e0015 */
[--C-:B------:R-:W-:Y:S01]  /*0dd0*/  SHF.R.U64 R20, R20, 0x10, R21.reuse ;  /* 0x0000001014147819 */ /* 0x100fe20000001215 */
[----:B------:R-:W-:Y:S01]  /*0de0*/  BAR.SYNC.DEFER_BLOCKING 0x0 ;  /* 0x0000000000007b1d */ /* 0x000fe20000010000 */
[----:B------:R-:W-:Y:S01]  /*0df0*/  SHF.R.U32.HI R42, RZ, 0x10, R21 ;  /* 0x00000010ff2a7819 */ /* 0x000fe20000011615 */
[----:B------:R-:W-:Y:S01]  /*0e00*/  HADD2.F32 R3, -RZ, R3.H0_H0 ;  /* 0x20000003ff037230 */ /* 0x000fe20000004100 */
[----:B------:R-:W-:Y:S01]  /*0e10*/  MOV R21, c[0x0][0x16c] ;  /* 0x00005b0000157a02 */ /* 0x000fe20000000f00 */
[----:B------:R-:W-:Y:S02]  /*0e20*/  HADD2.F32 R33, -RZ, R20.H0_H0 ;  /* 0x20000014ff217230 */ /* 0x000fe40000004100 */
[----:B------:R-:W-:Y:S01]  /*0e30*/  HADD2.F32 R23, -RZ, R22.H0_H0 ;  /* 0x20000016ff177230 */ /* 0x000fe20000004100 */
[----:B------:R-:W-:Y:S01]  /*0e40*/  ISETP.GE.AND P0, PT, R21, 0x1, PT ;  /* 0x000000011500780c */ /* 0x000fe20003f06270 */
[----:B------:R-:W-:Y:S01]  /*0e50*/  HADD2.F32 R42, -RZ, R42.H0_H0 ;  /* 0x2000002aff2a7230 */ /* 0x000fe20000004100 */
[----:B------:R-:W-:-:S02]  /*0e60*/  FMUL.FTZ R20, R33, R2 ;  /* 0x0000000221147220 */ /* 0x000fc40000410000 */
[-C--:B------:R-:W-:Y:S02]  /*0e70*/  FMUL.FTZ R43, R3, R2.reuse ;  /* 0x00000002032b7220 */ /* 0x080fe40000410000 */
[-C--:B------:R-:W-:Y:S02]  /*0e80*/  FMUL.FTZ R21, R23, R2.reuse ;  /* 0x0000000217157220 */ /* 0x080fe40000410000 */
[----:B------:R-:W-:Y:S02]  /*0e90*/  FMUL.FTZ R22, R42, R2 ;  /* 0x000000022a167220 */ /* 0x000fe40000410000 */
[----:B------:R-:W-:Y:S02]  /*0ea0*/  FMUL.FTZ R32, R3, R16 ;  /* 0x0000001003207220 */ /* 0x000fe40000410000 */
[----:B------:R-:W-:Y:S02]  /*0eb0*/  FMUL.FTZ R33, R33, R17 ;  /* 0x0000001121217220 */ /* 0x000fe40000410000 */
[----:B------:R-:W-:Y:S01]  /*0ec0*/  FMUL.FTZ R34, R23, R18 ;  /* 0x0000001217227220 */ /* 0x000fe20000410000 */
[----:B------:R-:W-:Y:S05]  /*0ed0*/  @!P0 BRA `(.L_x_5212) ;  /* 0x000007f000008947 */ /* 0x000fea0003800000 */
[C---:B------:R-:W-:Y:S01]  /*0ee0*/  IMAD R3, R5.reuse, c[0x0][0x180], RZ ;  /* 0x0000600005037a24 */ /* 0x040fe200078e02ff */
[----:B------:R-:W-:Y:S01]  /*0ef0*/  UMOV UR4, URZ ;  /* 0x0000003f00047c82 */ /* 0x000fe20008000000 */
[----:B------:R-:W-:-:S02]  /*0f00*/  IMAD R23, R5, c[0x0][0x1b8], RZ ;  /* 0x00006e0005177a24 */ /* 0x000fc400078e02ff */
[----:B------:R-:W-:Y:S02]  /*0f10*/  IMAD R35, R5, c[0x0][0x198], RZ ;  /* 0x0000660005237a24 */ /* 0x000fe400078e02ff */
[----:B------:R-:W-:Y:S02]  /*0f20*/  IMAD R45, R10, c[0x0][0x16c], RZ ;  /* 0x00005b000a2d7a24 */ /* 0x000fe400078e02ff */
[----:B------:R-:W-:-:S04]  /*0f30*/  IMAD.WIDE.U32 R30, R0, c[0x0][0x180], RZ ;  /* 0x00006000001e7a25 */ /* 0x000fc800078e00ff */
[----:B------:R-:W-:Y:S01]  /*0f40*/  IMAD R3, R0, c[0x0][0x184], R3 ;  /* 0x0000610000037a24 */ /* 0x000fe200078e0203 */
[----:B------:R-:W-:Y:S01]  /*0f50*/  LEA R38, P0, R30, c[0x0][0x220], 0x2 ;  /* 0x000088001e267a11 */ /* 0x000fe200078010ff */
[----:B------:R-:W-:-:S03]  /*0f60*/  IMAD.WIDE.U32 R28, R0, c[0x0][0x1b8], RZ ;  /* 0x00006e00001c7a25 */ /* 0x000fc600078e00ff */
[----:B------:R-:W-:Y:S01]  /*0f70*/  IADD3 R49, R31, R3, RZ ;  /* 0x000000031f317210 */ /* 0x000fe20007ffe0ff */
[----:B------:R-:W-:Y:S01]  /*0f80*/  IMAD.WIDE.U32 R26, R0, c[0x0][0x198], RZ ;  /* 0x00006600001a7a25 */ /* 0x000fe200078e00ff */
[----:B------:R-:W-:Y:S02]  /*0f90*/  LEA R48, P1, R28, c[0x0][0x230], 0x2 ;  /* 0x00008c001c307a11 */ /* 0x000fe400078210ff */
[----:B------:R-:W-:Y:S01]  /*0fa0*/  LEA.HI.X R49, R30, c[0x0][0x224], R49, 0x2, P0 ;  /* 0x000089001e317a11 */ /* 0x000fe200000f1431 */
[----:B------:R-:W-:Y:S01]  /*0fb0*/  IMAD R23, R0, c[0x0][0x1bc], R23 ;  /* 0x00006f0000177a24 */ /* 0x000fe200078e0217 */
[----:B------:R-:W-:Y:S01]  /*0fc0*/  LEA R36, P2, R26, c[0x0][0x228], 0x2 ;  /* 0x00008a001a247a11 */ /* 0x000fe200078410ff */
[----:B------:R-:W-:Y:S02]  /*0fd0*/  IMAD R35, R0, c[0x0][0x19c], R35 ;  /* 0x0000670000237a24 */ /* 0x000fe400078e0223 */
[----:B------:R-:W-:Y:S01]  /*0fe0*/  IMAD.WIDE R44, R45, 0x8, R24 ;  /* 0x000000082d2c7825 */ /* 0x000fe200078e0218 */
[----:B------:R-:W-:-:S02]  /*0ff0*/  IADD3 R47, R29, R23, RZ ;  /* 0x000000171d2f7210 */ /* 0x000fc40007ffe0ff */
[----:B------:R-:W-:Y:S01]  /*1000*/  IADD3 R3, R27, R35, RZ ;  /* 0x000000231b037210 */ /* 0x000fe20007ffe0ff */
[----:B------:R-:W-:Y:S01]  /*1010*/  FMUL.FTZ R42, R42, R19 ;  /* 0x000000132a2a7220 */ /* 0x000fe20000410000 */
[----:B------:R-:W-:Y:S01]  /*1020*/  MOV R23, R45 ;  /* 0x0000002d00177202 */ /* 0x000fe20000000f00 */
[----:B------:R-:W-:Y:S01]  /*1030*/  HFMA2.MMA R45, -RZ, RZ, 0, 0 ;  /* 0x00000000ff2d7435 */ /* 0x000fe200000001ff */
[----:B------:R-:W-:Y:S02]  /*1040*/  LEA.HI.X R47, R28, c[0x0][0x234], R47, 0x2, P1 ;  /* 0x00008d001c2f7a11 */ /* 0x000fe400008f142f */
[----:B------:R-:W-:Y:S02]  /*1050*/  LEA.HI.X R3, R26, c[0x0][0x22c], R3, 0x2, P2 ;  /* 0x00008b001a037a11 */ /* 0x000fe400010f1403 */
.L_x_5213:
[----:B------:R-:W-:Y:S01]  /*1060*/  IMAD.MOV.U32 R26, RZ, RZ, R38 ;  /* 0x000000ffff1a7224 */ /* 0x000fe200078e0026 */
        /* <DEDUP_REMOVED lines=8> */
[C---:B------:R-:W-:Y:S02]  /*10f0*/  ISETP.GE.AND P0, PT, R9.reuse, 0x1, PT ;  /* 0x000000010900780c */ /* 0x040fe40003f06270 */
[----:B------:R-:W-:Y:S01]  /*1100*/  ISETP.GE.AND P1, PT, R9, 0x8, PT ;  /* 0x000000080900780c */ /* 0x000fe20003f26270 */
[----:B------:R-:W-:Y:S01]  /*1110*/  IMAD.MOV.U32 R53, RZ, RZ, c[0x0][0x1a0] ;  /* 0x00006800ff357624 */ /* 0x000fe200078e00ff */
[----:B------:R-:W-:Y:S01]  /*1120*/  IADD3 R45, R45, 0x1, RZ ;  /* 0x000000012d2d7810 */ /* 0x000fe20007ffe0ff */
[----:B--2---:R-:W-:-:S04]  /*1130*/  FMUL.FTZ R8, R8, 1.4426950216293334961 ;  /* 0x3fb8aa3b08087820 */ /* 0x004fc80000410000 */
[C---:B------:R-:W-:Y:S02]  /*1140*/  FMUL.FTZ R40, R8.reuse, R17 ;  /* 0x0000001108287220 */ /* 0x040fe40000410000 */
[C---:B------:R-:W-:Y:S02]  /*1150*/  FMUL.FTZ R35, R8.reuse, R16 ;  /* 0x0000001008237220 */ /* 0x040fe40000410000 */
[C---:B------:R-:W-:Y:S02]  /*1160*/  FMUL.FTZ R41, R8.reuse, R18 ;  /* 0x0000001208297220 */ /* 0x040fe40000410000 */
[----:B------:R-:W2:Y:S01]  /*1170*/  MUFU.EX2 R40, R40 ;  /* 0x0000002800287308 */ /* 0x000ea20000000800 */
[----:B------:R-:W-:-:S07]  /*1180*/  FMUL.FTZ R37, R8, R19 ;  /* 0x0000001308257220 */ /* 0x000fce0000410000 */
[----:B------:R-:W0:Y:S08]  /*1190*/  MUFU.EX2 R35, R35 ;  /* 0x0000002300237308 */ /* 0x000e300000000800 */
[----:B------:R-:W4:Y:S08]  /*11a0*/  MUFU.EX2 R41, R41 ;  /* 0x0000002900297308 */ /* 0x000f300000000800 */
[----:B------:R-:W5:Y:S01]  /*11b0*/  MUFU.EX2 R37, R37 ;  /* 0x0000002500257308 */ /* 0x000f620000000800 */
[----:B--2---:R-:W-:-:S02]  /*11c0*/  FFMA.FTZ R8, R32, R40, R33 ;  /* 0x0000002820087223 */ /* 0x004fc40000010021 */
[----:B0-----:R-:W-:Y:S02]  /*11d0*/  FMUL.FTZ R26, R35, R40 ;  /* 0x00000028231a7220 */ /* 0x001fe40000410000 */
[C---:B----4-:R-:W-:Y:S02]  /*11e0*/  FFMA.FTZ R8, R41.reuse, R8, R34 ;  /* 0x0000000829087223 */ /* 0x050fe40000010022 */
[----:B------:R-:W-:Y:S02]  /*11f0*/  FMUL.FTZ R26, R41, R26 ;  /* 0x0000001a291a7220 */ /* 0x000fe40000410000 */
[C---:B-----5:R-:W-:Y:S02]  /*1200*/  FFMA.FTZ R27, R37.reuse, R8, R42 ;  /* 0x00000008251b7223 */ /* 0x060fe4000001002a */
[----:B------:R-:W-:-:S03]  /*1210*/  FMUL.FTZ R26, R37, R26 ;  /* 0x0000001a251a7220 */ /* 0x000fc60000410000 */
[----:B------:R-:W0:Y:S04]  /*1220*/  SHFL.UP PT, R8, R27, 0x1, RZ ;  /* 0x042000001b087989 */ /* 0x000e2800000e00ff */
[----:B-1----:R-:W1:Y:S01]  /*1230*/  SHFL.UP PT, R29, R26, 0x1, RZ ;  /* 0x042000001a1d7989 */ /* 0x002e6200000e00ff */
        /* <DEDUP_REMOVED lines=9> */
[----:B------:R-:W-:-:S03]  /*12d0*/  ISETP.GE.AND P0, PT, R9, 0x4, PT ;  /* 0x000000040900780c */ /* 0x000fc60003f06270 */
[----:B------:R-:W2:Y:S10]  /*12e0*/  S2R R8, SR_TID.X ;  /* 0x0000000000087919 */ /* 0x000eb40000002100 */
[----:B0-----:R-:W-:-:S02]  /*12f0*/  @P0 FFMA.FTZ R27, R26, R28, R27 ;  /* 0x0000001c1a1b0223 */ /* 0x001fc4000001001b */
[----:B-1----:R-:W-:-:S03]  /*1300*/  @P0 FMUL.FTZ R26, R26, R29 ;  /* 0x0000001d1a1a0220 */ /* 0x002fc60000410000 */
[----:B------:R-:W0:Y:S04]  /*1310*/  SHFL.UP PT, R30, R27, 0x8, RZ ;  /* 0x050000001b1e7989 */ /* 0x000e2800000e00ff */
[----:B------:R-:W1:Y:S01]  /*1320*/  SHFL.UP PT, R31, R26, 0x8, RZ ;  /* 0x050000001a1f7989 */ /* 0x000e6200000e00ff */
[----:B--2---:R-:W-:-:S04]  /*1330*/  LOP3.LUT P0, RZ, R8, 0x1f, RZ, 0xc0, !PT ;  /* 0x0000001f08ff7812 */ /* 0x004fc8000780c0ff */
        /* <DEDUP_REMOVED lines=25> */
[-C--:B------:R-:W-:Y:S01]  /*14d0*/  FMUL.FTZ R30, R30, R28.reuse ;  /* 0x0000001c1e1e7220 */ /* 0x080fe20000410000 */
[----:B-1----:R-:W-:Y:S02]  /*14e0*/  @!P0 MOV R52, R28 ;  /* 0x0000001c00348202 */ /* 0x002fe40000000f00 */
[----:B------:R-:W-:Y:S02]  /*14f0*/  MOV R28, c[0x0][0x1c0] ;  /* 0x00007000001c7a02 */ /* 0x000fe40000000f00 */
[----:B------:R-:W-:-:S02]  /*1500*/  MOV R29, c[0x0][0x1c4] ;  /* 0x00007100001d7a02 */ /* 0x000fc40000000f00 */
[C---:B------:R-:W-:Y:S02]  /*1510*/  LEA R48, P0, R28.reuse, R48, 0x2 ;  /* 0x000000301c307211 */ /* 0x040fe400078010ff */
[----:B------:R-:W-:Y:S02]  /*1520*/  MOV R26, c[0x0][0x1a4] ;  /* 0x00006900001a7a02 */ /* 0x000fe40000000f00 */
[C---:B------:R-:W-:Y:S02]  /*1530*/  LEA R36, P3, R53.reuse, R36, 0x2 ;  /* 0x0000002435247211 */ /* 0x040fe400078610ff */
[----:B------:R-:W-:Y:S02]  /*1540*/  LEA.HI.X R47, R28, R47, R29, 0x2, P0 ;  /* 0x0000002f1c2f7211 */ /* 0x000fe400000f141d */
[----:B------:R-:W-:Y:S02]  /*1550*/  LEA.HI.X R3, R53, R3, R26, 0x2, P3 ;  /* 0x0000000335037211 */ /* 0x000fe400018f141a */
[----:B------:R-:W-:-:S02]  /*1560*/  ISETP.GE.AND P0, PT, R45, c[0x0][0x16c], PT ;  /* 0x00005b002d007a0c */ /* 0x000fc40003f06270 */
[----:B------:R-:W-:Y:S02]  /*1570*/  @!P2 MOV R26, R44 ;  /* 0x0000002c001aa202 */ /* 0x000fe40000000f00 */
[----:B------:R-:W-:Y:S01]  /*1580*/  @!P2 MOV R27, R23 ;  /* 0x00000017001ba202 */ /* 0x000fe20000000f00 */
[----:B--2---:R-:W-:Y:S02]  /*1590*/  @P1 FFMA.FTZ R51, R50, R52, R51 ;  /* 0x0000003432331223 */ /* 0x004fe40000010033 */
[----:B------:R-:W-:Y:S02]  /*15a0*/  IMAD.MOV.U32 R50, RZ, RZ, c[0x0][0x188] ;  /* 0x00006200ff327624 */ /* 0x000fe400078e00ff */
[----:B------:R-:W-:Y:S01]  /*15b0*/  FFMA.FTZ R52, R35, R51, R32 ;  /* 0x0000003323347223 */ /* 0x000fe20000010020 */
[----:B------:R0:W-:Y:S03]  /*15c0*/  @!P2 STG.E.64 [R26.64], R30 ;  /* 0x0000001e1a00a986 */ /* 0x0001e6000c101b06 */
[----:B------:R-:W-:Y:S01]  /*15d0*/  FFMA.FTZ R40, R40, R52, R33 ;  /* 0x0000003428287223 */ /* 0x000fe20000010021 */
[----:B------:R-:W-:-:S02]  /*15e0*/  MOV R35, c[0x0][0x18c] ;  /* 0x0000630000237a02 */ /* 0x000fc40000000f00 */
[----:B------:R-:W-:Y:S01]  /*15f0*/  LEA R38, P1, R50, R38, 0x2 ;  /* 0x0000002632267211 */ /* 0x000fe200078210ff */
[----:B------:R1:W-:Y:S01]  /*1600*/  @!P2 STS.64 [UR4+0x130], R30 ;  /* 0x0001301eff00a988 */ /* 0x0003e20008000a04 */
[----:B---3--:R-:W-:Y:S02]  /*1610*/  FMUL.FTZ R39, R46, R39 ;  /* 0x000000272e277220 */ /* 0x008fe40000410000 */
[----:B------:R-:W-:Y:S01]  /*1620*/  LEA.HI.X R49, R50, R49, R35, 0x2, P1 ;  /* 0x0000003132317211 */ /* 0x000fe200008f1423 */
[----:B0-----:R-:W-:Y:S01]  /*1630*/  FFMA.FTZ R26, R41, R40, R34 ;  /* 0x00000028291a7223 */ /* 0x001fe20000010022 */
[----:B------:R-:W-:Y:S01]  /*1640*/  IADD3 R44, P1, R44, 0x8, RZ ;  /* 0x000000082c2c7810 */ /* 0x000fe20007f3e0ff */
[----:B------:R-:W-:Y:S02]  /*1650*/  UIADD3 UR4, UR4, 0x8, URZ ;  /* 0x0000000804047890 */ /* 0x000fe4000fffe03f */
[----:B------:R-:W-:Y:S01]  /*1660*/  FFMA.FTZ R37, R37, R26, R42 ;  /* 0x0000001a25257223 */ /* 0x000fe2000001002a */
[----:B------:R-:W-:Y:S01]  /*1670*/  IADD3.X R23, RZ, R23, RZ, P1, !PT ;  /* 0x00000017ff177210 */ /* 0x000fe20000ffe4ff */
[----:B------:R-:W-:-:S02]  /*1680*/  FFMA.FTZ R43, R39, R52, R43 ;  /* 0x00000034272b7223 */ /* 0x000fc4000001002b */
[C---:B------:R-:W-:Y:S02]  /*1690*/  FFMA.FTZ R20, R39.reuse, R40, R20 ;  /* 0x0000002827147223 */ /* 0x040fe40000010014 */
[C---:B------:R-:W-:Y:S02]  /*16a0*/  FFMA.FTZ R21, R39.reuse, R26, R21 ;  /* 0x0000001a27157223 */ /* 0x040fe40000010015 */
[----:B------:R-:W-:Y:S01]  /*16b0*/  FFMA.FTZ R22, R39, R37, R22 ;  /* 0x0000002527167223 */ /* 0x000fe20000010016 */
[----:B-1----:R-:W-:Y:S05]  /*16c0*/  @!P0 BRA `(.L_x_5213) ;  /* 0xfffff99000008947 */ /* 0x002fea000383ffff */
.L_x_5212:
        /* <DEDUP_REMOVED lines=11> */
[----:B------:R-:W-:Y:S02]  /*1780*/  IADD3.X R14, RZ, R14, RZ, P1, !PT ;  /* 0x0000000eff0e7210 */ /* 0x000fe40000ffe4ff */
[----:B------:R-:W-:Y:S01]  /*1790*/  IADD3 R17, R17, R3, RZ ;  /* 0x0000000311117210 */ /* 0x000fe20007ffe0ff */
[----:B------:R-:W-:Y:S01]  /*17a0*/  IMAD R3, R5, c[0x0][0x208], RZ ;  /* 0x0000820005037a24 */ /* 0x000fe200078e02ff */
[----:B------:R-:W-:Y:S01]  /*17b0*/  IADD3.X R15, RZ, R15, RZ, P2, !PT ;  /* 0x0000000fff0f7210 */ /* 0x000fe200017fe4ff */
[----:B------:R-:W1:Y:S02]  /*17c0*/  F2F.F16.F32 R22, R22 ;  /* 0x0000001600167304 */ /* 0x000e640000200800 */
[----:B------:R-:W-:-:S02]  /*17d0*/  IMAD R3, R0, c[0x0][0x20c], R3 ;  /* 0x0000830000037a24 */ /* 0x000fc400078e0203 */
[----:B------:R-:W-:-:S04]  /*17e0*/  IMAD.WIDE.U32 R18, R0, c[0x0][0x208], R16 ;  /* 0x0000820000127a25 */ /* 0x000fc800078e0010 */
[----:B------:R-:W2:Y:S01]  /*17f0*/  F2F.F16.F32 R43, R43 ;  /* 0x0000002b002b7304 */ /* 0x000ea20000200800 */
[----:B------:R-:W-:Y:S01]  /*1800*/  IADD3 R3, R19, R3, RZ ;  /* 0x0000000313037210 */ /* 0x000fe20007ffe0ff */
[----:B0-----:R-:W-:Y:S01]  /*1810*/  IMAD.WIDE.U32 R16, R20, 0x10000, RZ ;  /* 0x0001000014107825 */ /* 0x001fe200078e00ff */
[----:B------:R-:W-:-:S04]  /*1820*/  LEA R19, P0, R18, c[0x0][0x258], 0x1 ;  /* 0x0000960012137a11 */ /* 0x000fc800078008ff */
[----:B------:R-:W-:Y:S02]  /*1830*/  LEA.HI.X R3, R18, c[0x0][0x25c], R3, 0x1, P0 ;  /* 0x0000970012037a11 */ /* 0x000fe400000f0c03 */
[----:B-1----:R-:W-:Y:S02]  /*1840*/  PRMT R21, R21, 0x5410, R22 ;  /* 0x0000541015157816 */ /* 0x002fe40000000016 */
[C---:B------:R-:W-:Y:S02]  /*1850*/  LEA R18, P0, R8.reuse, R19, 0x3 ;  /* 0x0000001308127211 */ /* 0x040fe400078018ff */
[----:B------:R-:W-:Y:S02]  /*1860*/  LOP3.LUT R17, R21, R17, RZ, 0xfc, !PT ;  /* 0x0000001115117212 */ /* 0x000fe400078efcff */
[----:B------:R-:W-:Y:S02]  /*1870*/  LEA.HI.X R19, R8, R3, R11, 0x3, P0 ;  /* 0x0000000308137211 */ /* 0x000fe400000f1c0b */
[----:B--2---:R-:W-:-:S02]  /*1880*/  LOP3.LUT R16, R16, R43, RZ, 0xfc, !PT ;  /* 0x0000002b10107212 */ /* 0x004fc400078efcff */
[----:B------:R-:W-:-:S03]  /*1890*/  ISETP.GE.AND P0, PT, R10, c[0x0][0x174], PT ;  /* 0x00005d000a007a0c */ /* 0x000fc60003f06270 */
[----:B------:R0:W-:Y:S10]  /*18a0*/  STG.E.64 [R18.64], R16 ;  /* 0x0000001012007986 */ /* 0x0001f4000c101b06 */
[----:B------:R-:W-:Y:S01]  /*18b0*/  @P0 CALL.REL.NOINC `(.L_x_5214) ;  /* 0x0000001000000944 */ /* 0x000fe20003c00000 */
[----:B------:R-:W-:Y:S05]  /*18c0*/  BRA `(.L_x_5215) ;  /* 0xffffea8000007947 */ /* 0x000fea000383ffff */
.L_x_5214:
[----:B------:R-:W-:Y:S05]  /*18d0*/  EXIT ;  /* 0x000000000000794d */ /* 0x000fea0003800000 */
.L_x_5216:
        /* <DEDUP_REMOVED lines=10> */
.L_x_5472:


//--------------------- .text._Z25selective_scan_fwd_kernelI32Selective_Scan_fwd_kernel_traitsILi32ELi4ELi1ELb1ELb0ELb0ELb1EN3c104HalfEfEEv13SSMParamsBase --------------------------
	.section	.text._Z25selective_scan_fwd_kernelI32Selective_Scan_fwd_kernel_traitsILi32ELi4ELi1ELb1ELb0ELb0ELb1EN3c104HalfEfEEv13SSMParamsBase,"ax",@progbits
	.sectioninfo	@"SHI_REGISTERS=56"
	.align	128
        .global         _Z25selective_scan_fwd_kernelI32Selective_Scan_fwd_kernel_traitsILi32ELi4ELi1ELb1ELb0ELb0ELb1EN3c104HalfEfEEv13SSMParamsBase
        .type           _Z25selective_scan_fwd_kernelI32Selective_Scan_fwd_kernel_traitsILi32ELi4ELi1ELb1ELb0ELb0ELb1EN3c104HalfEfEEv13SSMParamsBase,@function
        .size           _Z25selective_scan_fwd_kernelI32Selective_Scan_fwd_kernel_traitsILi32ELi4ELi1ELb1ELb0ELb0ELb1EN3c104HalfEfEEv13SSMParamsBase,(.L_x_5473 - _Z25selective_scan_fwd_kernelI32Selective_Scan_fwd_kernel_traitsILi32ELi4ELi1ELb1ELb0ELb0ELb1EN3c104HalfEfEEv13SSMParamsBase)
        .other          _Z25selective_scan_fwd_kernelI32Selective_Scan_fwd_kernel_traitsILi32ELi4ELi1ELb1ELb0ELb0ELb1EN3c104HalfEfEEv13SSMParamsBase,@"STO_CUDA_ENTRY STV_DEFAULT"
_Z25selective_scan_fwd_kernelI32Selective_Scan_fwd_kernel_traitsILi32ELi4ELi1ELb1ELb0ELb0ELb1EN3c104HalfEfEEv13SSMParamsBase:
.text._Z25selective_scan_fwd_kernelI32Selective_Scan_fwd_kernel_traitsILi32ELi4ELi1ELb1ELb0ELb0ELb1EN3c104HalfEfEEv13SSMParamsBase:
        /* <DEDUP_REMOVED lines=39> */
[----:B------:R-:W-:Y:S02]  /*0270*/  IADD3 R11, R11, R17, RZ ;  /* 0x000000110b0b7210 */ /* 0x000fe40007ffe0ff */
[----:B------:R-:W-:Y:S01]  /*0280*/  LEA R14, P0, R10, c[0x0][0x240], 0x1 ;  /* 0x000090000a0e7a11 */ /* 0x000fe200078008ff */
[----:B------:R-:W-:Y:S01]  /*0290*/  IMAD R3, R7, c[0x0][0x164], R0 ;  /* 0x0000590007037a24 */ /* 0x000fe200078e0200 */
[----:B------:R-:W-:Y:S02]  /*02a0*/  IADD3 R15, R13, R19, RZ ;  /* 0x000000130d0f7210 */ /* 0x000fe40007ffe0ff */
[----:B------:R-:W-:Y:S01]  /*02b0*/  LEA R13, P1, R12, c[0x0][0x248], 0x1 ;  /* 0x000092000c0d7a11 */ /* 0x000fe200078208ff */
[----:B------:R-:W-:Y:S01]  /*02c0*/  IMAD R3, R3, c[0x0][0x174], RZ ;  /* 0x00005d0003037a24 */ /* 0x000fe200078e02ff */
[----:B------:R-:W-:Y:S02]  /*02d0*/  LEA.HI.X R16, R10, c[0x0][0x244], R11, 0x1, P0 ;  /* 0x000091000a107a11 */ /* 0x000fe400000f0c0b */
[----:B------:R-:W-:Y:S01]  /*02e0*/  LEA.HI.X R15, R12, c[0x0][0x24c], R15, 0x1, P1 ;  /* 0x000093000c0f7a11 */ /* 0x000fe200008f0c0f */
[----:B------:R-:W-:Y:S01]  /*02f0*/  IMAD R3, R3, c[0x0][0x16c], RZ ;  /* 0x00005b0003037a24 */ /* 0x000fe200078e02ff */
[----:B------:R-:W-:-:S02]  /*0300*/  MOV R12, R14 ;  /* 0x0000000e000c7202 */ /* 0x000fc40000000f00 */
[----:B------:R-:W-:Y:S01]  /*0310*/  MOV R10, RZ ;  /* 0x000000ff000a7202 */ /* 0x000fe20000000f00 */
[----:B------:R-:W-:Y:S01]  /*0320*/  IMAD.WIDE R24, R3, R24, c[0x0][0x260] ;  /* 0x0000980003187625 */ /* 0x000fe200078e0218 */
[----:B0-----:R-:W-:Y:S02]  /*0330*/  SHF.R.S32.HI R11, RZ, 0x1f, R8 ;  /* 0x0000001fff0b7819 */ /* 0x001fe40000011408 */
[----:B-1----:R-:W-:Y:S02]  /*0340*/  MOV R14, R16 ;  /* 0x00000010000e7202 */ /* 0x002fe40000000f00 */
.L_x_5228:
[----:B------:R-:W-:Y:S01]  /*0350*/  BAR.SYNC.DEFER_BLOCKING 0x0 ;  /* 0x0000000000007b1d */ /* 0x000fe20000010000 */
[C---:B------:R-:W-:Y:S02]  /*0360*/  SHF.L.U32 R20, R8.reuse, 0x3, RZ ;  /* 0x0000000308147819 */ /* 0x040fe400000006ff */
[----:B------:R-:W-:Y:S02]  /*0370*/  SHF.L.U64.HI R3, R8, 0x3, R11 ;  /* 0x0000000308037819 */ /* 0x000fe4000001020b */
[----:B0-----:R-:W-:-:S04]  /*0380*/  IADD3 R16, P0, R13, R20, RZ ;  /* 0x000000140d107210 */ /* 0x001fc80007f1e0ff */
[----:B------:R-:W-:-:S06]  /*0390*/  IADD3.X R17, R15, R3, RZ, P0, !PT ;  /* 0x000000030f117210 */ /* 0x000fcc00007fe4ff */
        /* <DEDUP_REMOVED lines=58> */
.L_x_5218:
[----:B------:R-:W-:Y:S05]  /*0740*/  BSYNC B0 ;  /* 0x0000000000007941 */ /* 0x000fea0003800000 */
.L_x_5217:
        /* <DEDUP_REMOVED lines=33> */
.L_x_5220:
[----:B------:R-:W-:Y:S05]  /*0960*/  BSYNC B0 ;  /* 0x0000000000007941 */ /* 0x000fea0003800000 */
.L_x_5219:
        /* <DEDUP_REMOVED lines=33> */
.L_x_5222:
[----:B------:R-:W-:Y:S05]  /*0b80*/  BSYNC B0 ;  /* 0x0000000000007941 */ /* 0x000fea0003800000 */
.L_x_5221:
        /* <DEDUP_REMOVED lines=33> */
.L_x_5224:
[----:B------:R-:W-:Y:S05]  /*0da0*/  BSYNC B0 ;  /* 0x0000000000007941 */ /* 0x000fea0003800000 */
.L_x_5223:
        /* <DEDUP_REMOVED lines=38> */
[----:B------:R-:W-:Y:S01]  /*1010*/  IMAD.MOV.U32 R23, RZ, RZ, R45 ;  /* 0x000000ffff177224 */ /* 0x000fe200078e002d */
[----:B------:R-:W-:Y:S01]  /*1020*/  HFMA2.MMA R45, -RZ, RZ, 0, 0 ;  /* 0x00000000ff2d7435 */ /* 0x000fe200000001ff */
[----:B------:R-:W-:Y:S01]  /*1030*/  LEA.HI.X R47, R28, c[0x0][0x234], R47, 0x2, P1 ;  /* 0x00008d001c2f7a11 */ /* 0x000fe200008f142f */
[----:B------:R-:W-:Y:S01]  /*1040*/  FMUL.FTZ R42, R42, R19 ;  /* 0x000000132a2a7220 */ /* 0x000fe20000410000 */
[----:B------:R-:W-:Y:S02]  /*1050*/  LEA.HI.X R3, R26, c[0x0][0x22c], R3, 0x2, P2 ;  /* 0x00008b001a037a11 */ /* 0x000fe400010f1403 */
.L_x_5226:
        /* <DEDUP_REMOVED lines=10> */
[----:B------:R-:W-:Y:S02]  /*1100*/  ISETP.GE.AND P1, PT, R9, 0x8, PT ;  /* 0x000000080900780c */ /* 0x000fe40003f26270 */
[----:B------:R-:W-:Y:S02]  /*1110*/  MOV R53, c[0x0][0x1a0] ;  /* 0x0000680000357a02 */ /* 0x000fe40000000f00 */
        /* <DEDUP_REMOVED lines=61> */
[----:B------:R-:W-:Y:S01]  /*14f0*/  MOV R28, c[0x0][0x1c0] ;  /* 0x00007000001c7a02 */ /* 0x000fe20000000f00 */
[----:B------:R-:W-:Y:S01]  /*1500*/  IMAD.MOV.U32 R29, RZ, RZ, c[0x0][0x1c4] ;  /* 0x00007100ff1d7624 */ /* 0x000fe200078e00ff */
[----:B------:R-:W-:-:S02]  /*1510*/  MOV R26, c[0x0][0x1a4] ;  /* 0x00006900001a7a02 */ /* 0x000fc40000000f00 */
[C---:B------:R-:W-:Y:S02]  /*1520*/  LEA R48, P0, R28.reuse, R48, 0x2 ;  /* 0x000000301c307211 */ /* 0x040fe400078010ff */
[C---:B------:R-:W-:Y:S02]  /*1530*/  LEA R36, P3, R53.reuse, R36, 0x2 ;  /* 0x0000002435247211 */ /* 0x040fe400078610ff */
[----:B------:R-:W-:Y:S02]  /*1540*/  LEA.HI.X R47, R28, R47, R29, 0x2, P0 ;  /* 0x0000002f1c2f7211 */ /* 0x000fe400000f141d */
[----:B------:R-:W-:Y:S02]  /*1550*/  LEA.HI.X R3, R53, R3, R26, 0x2, P3 ;  /* 0x0000000335037211 */ /* 0x000fe400018f141a */
[----:B------:R-:W-:Y:S02]  /*1560*/  ISETP.GE.AND P0, PT, R45, c[0x0][0x16c], PT ;  /* 0x00005b002d007a0c */ /* 0x000fe40003f06270 */
[----:B------:R-:W-:-:S02]  /*1570*/  @!P2 MOV R26, R44 ;  /* 0x0000002c001aa202 */ /* 0x000fc40000000f00 */
[----:B------:R-:W-:Y:S01]  /*1580*/  @!P2 MOV R27, R23 ;  /* 0x00000017001ba202 */ /* 0x000fe20000000f00 */
[----:B--2---:R-:W-:Y:S01]  /*1590*/  @P1 FFMA.FTZ R51, R50, R52, R51 ;  /* 0x0000003432331223 */ /* 0x004fe20000010033 */
[----:B------:R-:W-:-:S03]  /*15a0*/  MOV R50, c[0x0][0x188] ;  /* 0x0000620000327a02 */ /* 0x000fc60000000f00 */
[----:B------:R-:W-:Y:S01]  /*15b0*/  FFMA.FTZ R52, R35, R51, R32 ;  /* 0x0000003323347223 */ /* 0x000fe20000010020 */
[----:B------:R0:W-:Y:S03]  /*15c0*/  @!P2 STG.E.64 [R26.64], R30 ;  /* 0x0000001e1a00a986 */ /* 0x0001e6000c101b06 */
[----:B------:R-:W-:Y:S01]  /*15d0*/  FFMA.FTZ R40, R40, R52, R33 ;  /* 0x0000003428287223 */ /* 0x000fe20000010021 */
[----:B------:R-:W-:Y:S02]  /*15e0*/  MOV R35, c[0x0][0x18c] ;  /* 0x0000630000237a02 */ /* 0x000fe40000000f00 */
[----:B------:R-:W-:Y:S01]  /*15f0*/  LEA R38, P1, R50, R38, 0x2 ;  /* 0x0000002632267211 */ /* 0x000fe200078210ff */
[----:B------:R1:W-:Y:S01]  /*1600*/  @!P2 STS.64 [UR4+0x130], R30 ;  /* 0x0001301eff00a988 */ /* 0x0003e20008000a04 */
[----:B---3--:R-:W-:Y:S02]  /*1610*/  FMUL.FTZ R39, R46, R39 ;  /* 0x000000272e277220 */ /* 0x008fe40000410000 */
[----:B------:R-:W-:Y:S01]  /*1620*/  LEA.HI.X R49, R50, R49, R35, 0x2, P1 ;  /* 0x0000003132317211 */ /* 0x000fe200008f1423 */
[----:B0-----:R-:W-:Y:S01]  /*1630*/  FFMA.FTZ R26, R41, R40, R34 ;  /* 0x00000028291a7223 */ /* 0x001fe20000010022 */
[----:B------:R-:W-:Y:S01]  /*1640*/  IADD3 R44, P1, R44, 0x8, RZ ;  /* 0x000000082c2c7810 */ /* 0x000fe20007f3e0ff */
[----:B------:R-:W-:-:S02]  /*1650*/  UIADD3 UR4, UR4, 0x8, URZ ;  /* 0x0000000804047890 */ /* 0x000fc4000fffe03f */
[----:B------:R-:W-:Y:S01]  /*1660*/  FFMA.FTZ R37, R37, R26, R42 ;  /* 0x0000001a25257223 */ /* 0x000fe2000001002a */
[----:B------:R-:W-:Y:S01]  /*1670*/  IADD3.X R23, RZ, R23, RZ, P1, !PT ;  /* 0x00000017ff177210 */ /* 0x000fe20000ffe4ff */
[C---:B------:R-:W-:Y:S02]  /*1680*/  FFMA.FTZ R43, R39.reuse, R52, R43 ;  /* 0x00000034272b7223 */ /* 0x040fe4000001002b */
[C---:B------:R-:W-:Y:S02]  /*1690*/  FFMA.FTZ R20, R39.reuse, R40, R20 ;  /* 0x0000002827147223 */ /* 0x040fe40000010014 */
[C---:B------:R-:W-:Y:S02]  /*16a0*/  FFMA.FTZ R21, R39.reuse, R26, R21 ;  /* 0x0000001a27157223 */ /* 0x040fe40000010015 */
[----:B------:R-:W-:Y:S01]  /*16b0*/  FFMA.FTZ R22, R39, R37, R22 ;  /* 0x0000002527167223 */ /* 0x000fe20000010016 */
[----:B-1----:R-:W-:Y:S05]  /*16c0*/  @!P0 BRA `(.L_x_5226) ;  /* 0xfffff99000008947 */ /* 0x002fea000383ffff */
.L_x_5225:
        /* <DEDUP_REMOVED lines=15> */
[----:B------:R-:W1:Y:S01]  /*17c0*/  F2F.F16.F32 R3, R20 ;  /* 0x0000001400037304 */ /* 0x000e620000200800 */
[C---:B------:R-:W-:Y:S02]  /*17d0*/  IMAD R31, R0.reuse, c[0x0][0x20c], R29 ;  /* 0x00008300001f7a24 */ /* 0x040fe400078e021d */
[----:B------:R-:W-:-:S04]  /*17e0*/  IMAD.WIDE.U32 R18, R0, c[0x0][0x208], R18 ;  /* 0x0000820000127a25 */ /* 0x000fc800078e0012 */
[C---:B------:R-:W-:Y:S01]  /*17f0*/  IMAD R33, R0.reuse, c[0x0][0x1fc], R33 ;  /* 0x00007f0000217a24 */ /* 0x040fe200078e0221 */
[----:B------:R-:W2:Y:S01]  /*1800*/  F2F.F16.F32 R29, R43 ;  /* 0x0000002b001d7304 */ /* 0x000ea20000200800 */
[----:B------:R-:W-:Y:S01]  /*1810*/  IMAD.WIDE.U32 R26, R0, c[0x0][0x1f8], R26 ;  /* 0x00007e00001a7a25 */ /* 0x000fe200078e001a */
[----:B------:R-:W-:Y:S02]  /*1820*/  IADD3 R19, R19, R31, RZ ;  /* 0x0000001f13137210 */ /* 0x000fe40007ffe0ff */
[----:B------:R-:W-:Y:S02]  /*1830*/  LEA R30, P0, R18, c[0x0][0x258], 0x1 ;  /* 0x00009600121e7a11 */ /* 0x000fe400078008ff */
[----:B0-----:R-:W-:Y:S02]  /*1840*/  PRMT R31, R23, 0x5410, R28 ;  /* 0x00005410171f7816 */ /* 0x001fe4000000001c */
[----:B------:R-:W-:Y:S02]  /*1850*/  IADD3 R27, R27, R33, RZ ;  /* 0x000000211b1b7210 */ /* 0x000fe40007ffe0ff */
[----:B------:R-:W-:-:S02]  /*1860*/  LEA R28, P1, R26, c[0x0][0x268], 0x1 ;  /* 0x00009a001a1c7a11 */ /* 0x000fc400078208ff */
[----:B------:R-:W-:Y:S02]  /*1870*/  SHF.L.U32 R23, R8, 0x3, RZ ;  /* 0x0000000308177819 */ /* 0x000fe400000006ff */
[----:B------:R-:W-:Y:S01]  /*1880*/  LEA.HI.X R34, R18, c[0x0][0x25c], R19, 0x1, P0 ;  /* 0x0000970012227a11 */ /* 0x000fe200000f0c13 */
[----:B-1----:R-:W-:Y:S01]  /*1890*/  IMAD.WIDE.U32 R18, R3, 0x10000, RZ ;  /* 0x0001000003127825 */ /* 0x002fe200078e00ff */
[----:B------:R-:W-:Y:S02]  /*18a0*/  LEA.HI.X R32, R26, c[0x0][0x26c], R27, 0x1, P1 ;  /* 0x00009b001a207a11 */ /* 0x000fe400008f0c1b */
[----:B------:R-:W-:Y:S02]  /*18b0*/  SHF.L.U64.HI R3, R8, 0x3, R11 ;  /* 0x0000000308037819 */ /* 0x000fe4000001020b */
[----:B------:R-:W-:Y:S02]  /*18c0*/  IADD3 R26, P0, R30, R23, RZ ;  /* 0x000000171e1a7210 */ /* 0x000fe40007f1e0ff */
[----:B------:R-:W-:-:S02]  /*18d0*/  LOP3.LUT R31, R31, R19, RZ, 0xfc, !PT ;  /* 0x000000131f1f7212 */ /* 0x000fc400078efcff */
[----:B--2---:R-:W-:Y:S02]  /*18e0*/  LOP3.LUT R30, R18, R29, RZ, 0xfc, !PT ;  /* 0x0000001d121e7212 */ /* 0x004fe400078efcff */
[----:B------:R-:W-:Y:S02]  /*18f0*/  IADD3.X R27, R34, R3, RZ, P0, !PT ;  /* 0x00000003221b7210 */ /* 0x000fe400007fe4ff */
[----:B------:R-:W-:-:S03]  /*1900*/  IADD3 R28, P1, R28, R23, RZ ;  /* 0x000000171c1c7210 */ /* 0x000fc60007f3e0ff */
[----:B------:R0:W-:Y:S01]  /*1910*/  STG.E.64 [R26.64], R30 ;  /* 0x0000001e1a007986 */ /* 0x0001e2000c101b06 */
[----:B------:R-:W-:-:S03]  /*1920*/  IADD3.X R29, R32, R3, RZ, P1, !PT ;  /* 0x00000003201d7210 */ /* 0x000fc60000ffe4ff */
[----:B------:R-:W-:Y:S06]  /*1930*/  BAR.SYNC.DEFER_BLOCKING 0x0 ;  /* 0x0000000000007b1d */ /* 0x000fec0000010000 */
[----:B------:R-:W2:Y:S01]  /*1940*/  LDG.E.64 R28, [R28.64] ;  /* 0x000000061c1c7981 */ /* 0x000ea2000c1e1b00 */
[----:B------:R-:W-:Y:S01]  /*1950*/  IMAD.WIDE.U32 R16, R7, c[0x0][0x210], R16 ;  /* 0x0000840007107a25 */ /* 0x000fe200078e0010 */
[----:B------:R-:W-:Y:S02]  /*1960*/  IADD3 R10, R10, 0x1, RZ ;  /* 0x000000010a0a7810 */ /* 0x000fe40007ffe0ff */
[----:B------:R-:W-:Y:S01]  /*1970*/  BAR.SYNC.DEFER_BLOCKING 0x0 ;  /* 0x0000000000007b1d */ /* 0x000fe20000010000 */
[----:B------:R-:W-:-:S02]  /*1980*/  IADD3 R12, P1, R12, 0x100, RZ ;  /* 0x000001000c0c7810 */ /* 0x000fc40007f3e0ff */
[----:B------:R-:W-:Y:S02]  /*1990*/  IADD3 R13, P2, R13, 0x100, RZ ;  /* 0x000001000d0d7810 */ /* 0x000fe40007f5e0ff */
[----:B------:R-:W-:Y:S02]  /*19a0*/  IADD3.X R14, RZ, R14, RZ, P1, !PT ;  /* 0x0000000eff0e7210 */ /* 0x000fe40000ffe4ff */
[----:B------:R-:W-:Y:S01]  /*19b0*/  IADD3.X R15, RZ, R15, RZ, P2, !PT ;  /* 0x0000000fff0f7210 */ /* 0x000fe200017fe4ff */
[----:B--2---:R-:W-:Y:S01]  /*19c0*/  HADD2.F32 R33, -RZ, R29.H0_H0 ;  /* 0x2000001dff217230 */ /* 0x004fe20000004100 */
[--C-:B------:R-:W-:Y:S01]  /*19d0*/  SHF.R.U64 R32, R28, 0x10, R29.reuse ;  /* 0x000000101c207819 */ /* 0x100fe2000000121d */
[----:B------:R-:W-:Y:S01]  /*19e0*/  HADD2.F32 R18, -RZ, R28.H0_H0 ;  /* 0x2000001cff127230 */ /* 0x000fe20000004100 */
[----:B------:R-:W-:Y:S02]  /*19f0*/  SHF.R.U32.HI R35, RZ, 0x10, R29 ;  /* 0x00000010ff237819 */ /* 0x000fe4000001161d */
[----:B------:R-:W-:Y:S01]  /*1a00*/  FMUL.FTZ R34, R33, -1.4426950216293334961 ;  /* 0xbfb8aa3b21227820 */ /* 0x000fe20000410000 */
[----:B------:R-:W-:Y:S01]  /*1a10*/  HADD2.F32 R32, -RZ, R32.H0_H0 ;  /* 0x20000020ff207230 */ /* 0x000fe20000004100 */
[----:B------:R-:W-:Y:S01]  /*1a20*/  FMUL.FTZ R19, R18, -1.4426950216293334961 ;  /* 0xbfb8aa3b12137820 */ /* 0x000fe20000410000 */
[----:B0-----:R-:W-:-:S03]  /*1a30*/  HADD2.F32 R31, -RZ, R35.H0_H0 ;  /* 0x20000023ff1f7230 */ /* 0x001fc60000004100 */
[----:B------:R-:W-:Y:S01]  /*1a40*/  FMUL.FTZ R27, R32, -1.4426950216293334961 ;  /* 0xbfb8aa3b201b7820 */ /* 0x000fe20000410000 */
[----:B------:R-:W0:Y:S01]  /*1a50*/  MUFU.EX2 R34, R34 ;  /* 0x0000002200227308 */ /* 0x000e220000000800 */
[----:B------:R-:W-:-:S07]  /*1a60*/  FMUL.FTZ R35, R31, -1.4426950216293334961 ;  /* 0xbfb8aa3b1f237820 */ /* 0x000fce0000410000 */
[----:B------:R-:W1:Y:S08]  /*1a70*/  MUFU.EX2 R27, R27 ;  /* 0x0000001b001b7308 */ /* 0x000e700000000800 */
        /* <DEDUP_REMOVED lines=10> */
[----:B------:R-:W-:Y:S02]  /*1b20*/  FMUL.FTZ R19, R30, R21 ;  /* 0x000000151e137220 */ /* 0x000fe40000410000 */
[----:B------:R-:W-:Y:S01]  /*1b30*/  IMAD R30, R6, c[0x0][0x210], RZ ;  /* 0x00008400061e7a24 */ /* 0x000fe200078e02ff */
[----:B------:R-:W1:Y:S01]  /*1b40*/  MUFU.RCP R27, R26 ;  /* 0x0000001a001b7308 */ /* 0x000e620000001000 */
[----:B--2---:R-:W-:Y:S02]  /*1b50*/  FMUL.FTZ R21, R32, R37 ;  /* 0x0000002520157220 */ /* 0x004fe40000410000 */
[----:B------:R-:W-:Y:S02]  /*1b60*/  IMAD R29, R7, c[0x0][0x214], R30 ;  /* 0x00008500071d7a24 */ /* 0x000fe400078e021e */
[----:B------:R-:W-:Y:S02]  /*1b70*/  FMUL.FTZ R21, R21, R20 ;  /* 0x0000001415157220 */ /* 0x000fe40000410000 */
[----:B0-----:R-:W-:Y:S01]  /*1b80*/  FMUL.FTZ R31, R31, R36 ;  /* 0x000000241f1f7220 */ /* 0x001fe20000410000 */
[----:B------:R-:W-:Y:S01]  /*1b90*/  F2F.F16.F32 R19, R19 ;  /* 0x0000001300137304 */ /* 0x000fe20000200800 */
[----:B------:R-:W-:-:S02]  /*1ba0*/  IADD3 R17, R17, R29, RZ ;  /* 0x0000001d11117210 */ /* 0x000fc40007ffe0ff */
[----:B------:R-:W-:-:S03]  /*1bb0*/  FMUL.FTZ R31, R31, R22 ;  /* 0x000000161f1f7220 */ /* 0x000fc60000410000 */
[----:B------:R-:W-:Y:S02]  /*1bc0*/  IMAD.WIDE.U32 R16, R0, c[0x0][0x218], R16 ;  /* 0x0000860000107a25 */ /* 0x000fe400078e0010 */
[----:B------:R-:W0:Y:S02]  /*1bd0*/  F2F.F16.F32 R21, R21 ;  /* 0x0000001500157304 */ /* 0x000e240000200800 */
[----:B-1----:R-:W-:Y:S02]  /*1be0*/  FMUL.FTZ R18, R18, R27 ;  /* 0x0000001b12127220 */ /* 0x002fe40000410000 */
[----:B------:R-:W-:Y:S02]  /*1bf0*/  IMAD R27, R5, c[0x0][0x218], RZ ;  /* 0x00008600051b7a24 */ /* 0x000fe400078e02ff */
[----:B------:R-:W-:Y:S01]  /*1c00*/  FMUL.FTZ R43, R18, R43 ;  /* 0x0000002b122b7220 */ /* 0x000fe20000410000 */
[----:B------:R-:W-:Y:S01]  /*1c10*/  LEA R18, P0, R16, c[0x0][0x270], 0x1 ;  /* 0x00009c0010127a11 */ /* 0x000fe200078008ff */
[----:B------:R-:W1:Y:S01]  /*1c20*/  F2F.F16.F32 R20, R31 ;  /* 0x0000001f00147304 */ /* 0x000e620000200800 */
[----:B------:R-:W-:-:S05]  /*1c30*/  IMAD R27, R0, c[0x0][0x21c], R27 ;  /* 0x00008700001b7a24 */ /* 0x000fca00078e021b */
[----:B------:R-:W-:Y:S02]  /*1c40*/  IADD3 R17, R17, R27, RZ ;  /* 0x0000001b11117210 */ /* 0x000fe40007ffe0ff */
[----:B------:R-:W2:Y:S02]  /*1c50*/  F2F.F16.F32 R43, R43 ;  /* 0x0000002b002b7304 */ /* 0x000ea40000200800 */
[----:B------:R-:W-:Y:S01]  /*1c60*/  LEA.HI.X R22, R16, c[0x0][0x274], R17, 0x1, P0 ;  /* 0x00009d0010167a11 */ /* 0x000fe200000f0c11 */
[----:B0-----:R-:W-:Y:S01]  /*1c70*/  IMAD.WIDE.U32 R16, R21, 0x10000, RZ ;  /* 0x0001000015107825 */ /* 0x001fe200078e00ff */
[----:B------:R-:W-:Y:S02]  /*1c80*/  IADD3 R18, P0, R18, R23, RZ ;  /* 0x0000001712127210 */ /* 0x000fe40007f1e0ff */
[----:B-1----:R-:W-:Y:S02]  /*1c90*/  PRMT R21, R19, 0x5410, R20 ;  /* 0x0000541013157816 */ /* 0x002fe40000000014 */
[----:B------:R-:W-:-:S02]  /*1ca0*/  IADD3.X R19, R22, R3, RZ, P0, !PT ;  /* 0x0000000316137210 */ /* 0x000fc400007fe4ff */
[----:B------:R-:W-:Y:S02]  /*1cb0*/  LOP3.LUT R17, R21, R17, RZ, 0xfc, !PT ;  /* 0x0000001115117212 */ /* 0x000fe400078efcff */
[----:B------:R-:W-:Y:S02]  /*1cc0*/  ISETP.GE.AND P0, PT, R10, c[0x0][0x174], PT ;  /* 0x00005d000a007a0c */ /* 0x000fe40003f06270 */
[----:B--2---:R-:W-:-:S05]  /*1cd0*/  LOP3.LUT R16, R16, R43, RZ, 0xfc, !PT ;  /* 0x0000002b10107212 */ /* 0x004fca00078efcff */
[----:B------:R0:W-:Y:S06]  /*1ce0*/  STG.E.64 [R18.64], R16 ;  /* 0x0000001012007986 */ /* 0x0001ec000c101b06 */
[----:B------:R-:W-:Y:S01]  /*1cf0*/  @P0 CALL.REL.NOINC `(.L_x_5227) ;  /* 0x0000001000000944 */ /* 0x000fe20003c00000 */
[----:B------:R-:W-:Y:S05]  /*1d00*/  BRA `(.L_x_5228) ;  /* 0xffffe64000007947 */ /* 0x000fea000383ffff */
.L_x_5227:
[----:B------:R-:W-:Y:S05]  /*1d10*/  EXIT ;  /* 0x000000000000794d */ /* 0x000fea0003800000 */
.L_x_5229:
        /* <DEDUP_REMOVED lines=14> */
.L_x_5473:


//--------------------- .text._Z25selective_scan_fwd_kernelI32Selective_Scan_fwd_kernel_traitsILi32ELi4ELi1ELb1ELb0ELb1ELb0EN3c104HalfEfEEv13SSMParamsBase --------------------------
	.section	.text._Z25selective_scan_fwd_kernelI32Selective_Scan_fwd_kernel_traitsILi32ELi4ELi1ELb1ELb0ELb1ELb0EN3c104HalfEfEEv13SSMParamsBase,"ax",@progbits
	.sectioninfo	@"SHI_REGISTERS=50"
	.align	128
        .global         _Z25selective_scan_fwd_kernelI32Selective_Scan_fwd_kernel_traitsILi32ELi4ELi1ELb1ELb0ELb1ELb0EN3c104HalfEfEEv13SSMParamsBase
        .type           _Z25selective_scan_fwd_kernelI32Selective_Scan_fwd_kernel_traitsILi32ELi4ELi1ELb1ELb0ELb1ELb0EN3c104HalfEfEEv13SSMParamsBase,@function
        .size           _Z25selective_scan_fwd_kernelI32Selective_Scan_fwd_kernel_traitsILi32ELi4ELi1ELb1ELb0ELb1ELb0EN3c104HalfEfEEv13SSMParamsBase,(.L_x_5474 - _Z25selective_scan_fwd_kernelI32Selective_Scan_fwd_kernel_traitsILi32ELi4ELi1ELb1ELb0ELb1ELb0EN3c104HalfEfEEv13SSMParamsBase)
        .other          _Z25selective_scan_fwd_kernelI32Selective_Scan_fwd_kernel_traitsILi32ELi4ELi1ELb1ELb0ELb1ELb0EN3c104HalfEfEEv13SSMParamsBase,@"STO_CUDA_ENTRY STV_DEFAULT"
_Z25selective_scan_fwd_kernelI32Selective_Scan_fwd_kernel_traitsILi32ELi4ELi1ELb1ELb0ELb1ELb0EN3c104HalfEfEEv13SSMParamsBase:
.text._Z25selective_scan_fwd_kernelI32Selective_Scan_fwd_kernel_traitsILi32ELi4ELi1ELb1ELb0ELb1ELb0EN3c104HalfEfEEv13SSMParamsBase:
[----:B------:R-:W-:Y:S02]  /*0000*/  MOV R1, c[0x0][0x28] ;  /* 0x00000a0000017a02 */ /* 0x000fe40000000f00 */
[----:B------:R-:W-:Y:S01]  /*0010*/  IABS R15, c[0x0][0x178] ;  /* 0x00005e00000f7a13 */ /* 0x000fe20000000000 */
[----:B------:R-:W0:Y:S01]  /*0020*/  S2R R10, SR_CTAID.Y ;  /* 0x00000000000a7919 */ /* 0x000e220000002600 */
[----:B------:R-:W-:Y:S01]  /*0030*/  ISETP.NE.U32.AND P1, PT, RZ, c[0x0][0x250], PT ;  /* 0x00009400ff007a0c */ /* 0x000fe20003f25070 */
[----:B------:R-:W-:Y:S01]  /*0040*/  ULDC.64 UR4, c[0x0][0x118] ;  /* 0x0000460000047ab9 */ /* 0x000fe20000000a00 */
[----:B------:R-:W1:Y:S01]  /*0050*/  I2F.RP R0, R15 ;  /* 0x0000000f00007306 */ /* 0x000e620000209400 */
[----:B------:R-:W-:Y:S01]  /*0060*/  ISETP.NE.U32.AND P0, PT, RZ, c[0x0][0x238], PT ;  /* 0x00008e00ff007a0c */ /* 0x000fe20003f05070 */
[----:B------:R-:W-:Y:S01]  /*0070*/  HFMA2.MMA R8, -RZ, RZ, 0, 0 ;  /* 0x00000000ff087435 */ /* 0x000fe200000001ff */
        /* <DEDUP_REMOVED lines=14> */
[----:B--2---:R-:W-:-:S05]  /*0160*/  IADD3 R6, RZ, -R13, RZ ;  /* 0x8000000dff067210 */ /* 0x004fca0007ffe0ff */
[----:B------:R-:W-:Y:S01]  /*0170*/  IMAD R11, R6, R15, RZ ;  /* 0x0000000f060b7224 */ /* 0x000fe200078e02ff */
[----:B0-----:R-:W-:-:S03]  /*0180*/  IABS R4, R10 ;  /* 0x0000000a00047213 */ /* 0x001fc60000000000 */
[----:B------:R-:W-:Y:S01]  /*0190*/  IMAD.HI.U32 R13, R13, R11, R12 ;  /* 0x0000000b0d0d7227 */ /* 0x000fe200078e000c */
[----:B------:R-:W0:Y:S05]  /*01a0*/  S2R R6, SR_CTAID.X ;  /* 0x0000000000067919 */ /* 0x000e2a0000002500 */
[----:B------:R-:W-:-:S05]  /*01b0*/  IMAD.HI.U32 R0, R13, R4, RZ ;  /* 0x000000040d007227 */ /* 0x000fca00078e00ff */
[----:B---3--:R-:W-:-:S05]  /*01c0*/  IADD3 R2, -R0, RZ, RZ ;  /* 0x000000ff00027210 */ /* 0x008fca0007ffe1ff */
[----:B------:R-:W-:-:S05]  /*01d0*/  IMAD R4, R15, R2, R4 ;  /* 0x000000020f047224 */ /* 0x000fca00078e0204 */
[----:B------:R-:W-:Y:S02]  /*01e0*/  ISETP.GT.U32.AND P2, PT, R15, R4, PT ;  /* 0x000000040f00720c */ /* 0x000fe40003f44070 */
[----:B0-----:R-:W-:Y:S02]  /*01f0*/  SHF.R.S32.HI R5, RZ, 0x1f, R6 ;  /* 0x0000001fff057819 */ /* 0x001fe40000011406 */
[----:B------:R-:W-:-:S03]  /*0200*/  MOV R12, c[0x0][0x174] ;  /* 0x00005d00000c7a02 */ /* 0x000fc60000000f00 */
[----:B------:R-:W-:-:S06]  /*0210*/  IMAD R11, R5, c[0x0][0x1d0], RZ ;  /* 0x00007400050b7a24 */ /* 0x000fcc00078e02ff */
[-C--:B------:R-:W-:Y:S01]  /*0220*/  @!P2 IADD3 R4, R4, -R15.reuse, RZ ;  /* 0x8000000f0404a210 */ /* 0x080fe20007ffe0ff */
[----:B------:R-:W-:Y:S01]  /*0230*/  IMAD.WIDE.U32 R2, R6, c[0x0][0x1d0], RZ ;  /* 0x0000740006027a25 */ /* 0x000fe200078e00ff */
[----:B------:R-:W-:Y:S02]  /*0240*/  ISETP.GE.AND P4, PT, R12, 0x1, PT ;  /* 0x000000010c00780c */ /* 0x000fe40003f86270 */
[----:B------:R-:W-:Y:S01]  /*0250*/  ISETP.GE.U32.AND P0, PT, R4, R15, PT ;  /* 0x0000000f0400720c */ /* 0x000fe20003f06070 */
[----:B------:R-:W-:Y:S01]  /*0260*/  IMAD R11, R6, c[0x0][0x1d4], R11 ;  /* 0x00007500060b7a24 */ /* 0x000fe200078e020b */
[----:B------:R-:W-:-:S03]  /*0270*/  @!P2 IADD3 R0, R0, 0x1, RZ ;  /* 0x000000010000a810 */ /* 0x000fc60007ffe0ff */
[----:B------:R-:W-:Y:S02]  /*0280*/  IMAD.IADD R15, R3, 0x1, R11 ;  /* 0x00000001030f7824 */ /* 0x000fe400078e020b */
[----:B------:R-:W-:Y:S02]  /*0290*/  IMAD R11, R5, c[0x0][0x1b0], RZ ;  /* 0x00006c00050b7a24 */ /* 0x000fe400078e02ff */
[----:B------:R-:W-:Y:S01]  /*02a0*/  IMAD.WIDE.U32 R16, R6, c[0x0][0x1b0], RZ ;  /* 0x00006c0006107a25 */ /* 0x000fe200078e00ff */
[----:B------:R-:W-:-:S03]  /*02b0*/  LOP3.LUT R4, R10, c[0x0][0x178], RZ, 0x3c, !PT ;  /* 0x00005e000a047a12 */ /* 0x000fc600078e3cff */
[----:B------:R-:W-:Y:S02]  /*02c0*/  IMAD R3, R5, c[0x0][0x1e0], RZ ;  /* 0x0000780005037a24 */ /* 0x000fe400078e02ff */
[----:B------:R-:W-:Y:S01]  /*02d0*/  IMAD R11, R6, c[0x0][0x1b4], R11 ;  /* 0x00006d00060b7a24 */ /* 0x000fe200078e020b */
[----:B------:R-:W-:Y:S01]  /*02e0*/  @P0 IADD3 R0, R0, 0x1, RZ ;  /* 0x0000000100000810 */ /* 0x000fe20007ffe0ff */
[----:B------:R-:W-:Y:S01]  /*02f0*/  IMAD R21, R6, c[0x0][0x1e4], R3 ;  /* 0x0000790006157a24 */ /* 0x000fe200078e0203 */
[----:B------:R-:W-:Y:S01]  /*0300*/  ISETP.GE.AND P3, PT, R4, RZ, PT ;  /* 0x000000ff0400720c */ /* 0x000fe20003f66270 */
[----:B------:R-:W-:Y:S01]  /*0310*/  IMAD.WIDE.U32 R12, R6, c[0x0][0x1e0], RZ ;  /* 0x00007800060c7a25 */ /* 0x000fe200078e00ff */
[----:B------:R-:W-:Y:S02]  /*0320*/  IADD3 R3, R17, R11, RZ ;  /* 0x0000000b11037210 */ /* 0x000fe40007ffe0ff */
[----:B------:R-:W-:Y:S01]  /*0330*/  MOV R14, R2 ;  /* 0x00000002000e7202 */ /* 0x000fe20000000f00 */
[----:B------:R-:W-:Y:S01]  /*0340*/  IMAD R19, R9, c[0x0][0x1d8], RZ ;  /* 0x0000760009137a24 */ /* 0x000fe200078e02ff */
[----:B------:R-:W-:-:S02]  /*0350*/  ISETP.NE.AND P1, PT, RZ, c[0x0][0x178], PT ;  /* 0x00005e00ff007a0c */ /* 0x000fc40003f25270 */
[----:B------:R-:W-:Y:S01]  /*0360*/  MOV R11, R0 ;  /* 0x00000000000b7202 */ /* 0x000fe20000000f00 */
[----:B------:R-:W-:Y:S10]  /*0370*/  @!P4 EXIT ;  /* 0x000000000000c94d */ /* 0x000ff40003800000 */
[----:B------:R-:W-:Y:S01]  /*0380*/  @!P3 IADD3 R11, -R11, RZ, RZ ;  /* 0x000000ff0b0bb210 */ /* 0x000fe20007ffe1ff */
[----:B------:R-:W0:Y:S01]  /*0390*/  S2R R0, SR_TID.X ;  /* 0x0000000000007919 */ /* 0x000e220000002100 */
[----:B------:R-:W-:Y:S01]  /*03a0*/  @!P1 LOP3.LUT R11, RZ, c[0x0][0x178], RZ, 0x33, !PT ;  /* 0x00005e00ff0b9a12 */ /* 0x000fe200078e33ff */
[C---:B------:R-:W-:Y:S01]  /*03b0*/  IMAD R19, R10.reuse, c[0x0][0x1dc], R19 ;  /* 0x000077000a137a24 */ /* 0x040fe200078e0213 */
[----:B------:R-:W-:Y:S01]  /*03c0*/  MOV R2, R16 ;  /* 0x0000001000027202 */ /* 0x000fe20000000f00 */
[----:B------:R-:W-:Y:S01]  /*03d0*/  IMAD.WIDE.U32 R14, R10, c[0x0][0x1d8], R14 ;  /* 0x000076000a0e7a25 */ /* 0x000fe200078e000e */
[----:B------:R-:W-:Y:S02]  /*03e0*/  SHF.R.S32.HI R4, RZ, 0x1f, R11 ;  /* 0x0000001fff047819 */ /* 0x000fe4000001140b */
[----:B------:R-:W-:Y:S01]  /*03f0*/  IADD3 R13, R13, R21, RZ ;  /* 0x000000150d0d7210 */ /* 0x000fe20007ffe0ff */
[----:B------:R-:W-:Y:S01]  /*0400*/  IMAD.WIDE.U32 R2, R11, c[0x0][0x1c8], R2 ;  /* 0x000072000b027a25 */ /* 0x000fe200078e0002 */
[----:B------:R-:W-:-:S02]  /*0410*/  IADD3 R19, R15, R19, RZ ;  /* 0x000000130f137210 */ /* 0x000fc40007ffe0ff */
[----:B------:R-:W-:Y:S01]  /*0420*/  LEA R18, P0, R14, c[0x0][0x240], 0x1 ;  /* 0x000090000e127a11 */ /* 0x000fe200078008ff */
[----:B------:R-:W-:Y:S02]  /*0430*/  IMAD R4, R4, c[0x0][0x1c8], RZ ;  /* 0x0000720004047a24 */ /* 0x000fe400078e02ff */
[----:B------:R-:W-:Y:S01]  /*0440*/  IMAD R17, R9, c[0x0][0x1e8], RZ ;  /* 0x00007a0009117a24 */ /* 0x000fe200078e02ff */
[----:B------:R-:W-:Y:S01]  /*0450*/  LEA.HI.X R19, R14, c[0x0][0x244], R19, 0x1, P0 ;  /* 0x000091000e137a11 */ /* 0x000fe200000f0c13 */
[----:B------:R-:W-:Y:S01]  /*0460*/  IMAD R11, R11, c[0x0][0x1cc], R4 ;  /* 0x000073000b0b7a24 */ /* 0x000fe200078e0204 */
[----:B------:R-:W-:Y:S01]  /*0470*/  LEA R14, P1, R2, c[0x0][0x230], 0x1 ;  /* 0x00008c00020e7a11 */ /* 0x000fe200078208ff */
[----:B------:R-:W1:Y:S01]  /*0480*/  S2R R4, SR_LANEID ;  /* 0x0000000000047919 */ /* 0x000e620000000000 */
[C---:B------:R-:W-:Y:S02]  /*0490*/  IMAD R17, R10.reuse, c[0x0][0x1ec], R17 ;  /* 0x00007b000a117a24 */ /* 0x040fe400078e0211 */
[----:B------:R-:W-:-:S04]  /*04a0*/  IMAD.WIDE.U32 R12, R10, c[0x0][0x1e8], R12 ;  /* 0x00007a000a0c7a25 */ /* 0x000fc800078e000c */
[----:B------:R-:W-:Y:S01]  /*04b0*/  IMAD.IADD R17, R13, 0x1, R17 ;  /* 0x000000010d117824 */ /* 0x000fe200078e0211 */
[----:B------:R-:W-:Y:S01]  /*04c0*/  IADD3 R13, R3, R11, RZ ;  /* 0x0000000b030d7210 */ /* 0x000fe20007ffe0ff */
[----:B------:R-:W-:Y:S01]  /*04d0*/  IMAD R3, R6, c[0x0][0x164], R10 ;  /* 0x0000590006037a24 */ /* 0x000fe200078e020a */
[----:B------:R-:W-:Y:S02]  /*04e0*/  LEA R15, P0, R12, c[0x0][0x248], 0x1 ;  /* 0x000092000c0f7a11 */ /* 0x000fe400078008ff */
[----:B0-----:R-:W-:Y:S01]  /*04f0*/  SHF.R.S32.HI R11, RZ, 0x1f, R0 ;  /* 0x0000001fff0b7819 */ /* 0x001fe20000011400 */
[----:B------:R-:W-:Y:S01]  /*0500*/  IMAD R43, R3, c[0x0][0x174], RZ ;  /* 0x00005d00032b7a24 */ /* 0x000fe200078e02ff */
[----:B------:R-:W-:Y:S02]  /*0510*/  LEA.HI.X R16, R2, c[0x0][0x234], R13, 0x1, P1 ;  /* 0x00008d0002107a11 */ /* 0x000fe400008f0c0d */
[----:B------:R-:W-:Y:S01]  /*0520*/  LEA.HI.X R17, R12, c[0x0][0x24c], R17, 0x1, P0 ;  /* 0x000093000c117a11 */ /* 0x000fe200000f0c11 */
[----:B------:R-:W-:Y:S01]  /*0530*/  IMAD R43, R43, c[0x0][0x16c], RZ ;  /* 0x00005b002b2b7a24 */ /* 0x000fe200078e02ff */
[----:B------:R-:W-:-:S02]  /*0540*/  SHF.L.U64.HI R2, R0, 0x3, R11 ;  /* 0x0000000300027819 */ /* 0x000fc4000001020b */
[----:B------:R-:W-:Y:S02]  /*0550*/  MOV R13, R15 ;  /* 0x0000000f000d7202 */ /* 0x000fe40000000f00 */
[----:B------:R-:W-:Y:S01]  /*0560*/  MOV R12, R14 ;  /* 0x0000000e000c7202 */ /* 0x000fe20000000f00 */
[----:B------:R-:W-:Y:S01]  /*0570*/  IMAD.MOV.U32 R14, RZ, RZ, R16 ;  /* 0x000000ffff0e7224 */ /* 0x000fe200078e0010 */
[----:B------:R-:W-:Y:S02]  /*0580*/  MOV R3, RZ ;  /* 0x000000ff00037202 */ /* 0x000fe40000000f00 */
[----:B------:R-:W-:Y:S02]  /*0590*/  SHF.L.U32 R0, R0, 0x3, RZ ;  /* 0x0000000300007819 */ /* 0x000fe400000006ff */
[----:B------:R-:W-:Y:S02]  /*05a0*/  MOV R11, R18 ;  /* 0x00000012000b7202 */ /* 0x000fe40000000f00 */
[----:B-1----:R-:W-:-:S02]  /*05b0*/  MOV R15, R19 ;  /* 0x00000013000f7202 */ /* 0x002fc40000000f00 */
.L_x_5243:
[----:B------:R-:W-:Y:S01]  /*05c0*/  BAR.SYNC.DEFER_BLOCKING 0x0 ;  /* 0x0000000000007b1d */ /* 0x000fe20000010000 */
        /* <DEDUP_REMOVED lines=31> */
[----:B------:R-:W-:-:S04]  /*07c0*/  MOV R27, 0x3d39bf78 ;  /* 0x3d39bf78001b7802 */ /* 0x000fc80000000f00 */
        /* <DEDUP_REMOVED lines=28> */
.L_x_5231:
[----:B------:R-:W-:Y:S05]  /*0990*/  BSYNC B0 ;  /* 0x0000000000007941 */ /* 0x000fea0003800000 */
.L_x_5230:
[----:B------:R-:W-:Y:S01]  /*09a0*/  BSSY B0, `(.L_x_5232) ;  /* 0x0000021000007945 */ /* 0x000fe20003800000 */
        /* <DEDUP_REMOVED lines=32> */
.L_x_5233:
[----:B------:R-:W-:Y:S05]  /*0bb0*/  BSYNC B0 ;  /* 0x0000000000007941 */ /* 0x000fea0003800000 */
.L_x_5232:
        /* <DEDUP_REMOVED lines=16> */
[----:B------:R-:W-:-:S04]  /*0cc0*/  FFMA.FTZ R24, R19, R24, -0.13229703903198242188 ;  /* 0xbe0778e013187423 */ /* 0x000fc80000010018 */
[----:B------:R-:W-:-:S04]  /*0cd0*/  FFMA.FTZ R24, R19, R24, 0.14491446316242218018 ;  /* 0x3e14647513187423 */ /* 0x000fc80000010018 */
[----:B------:R-:W-:-:S04]  /*0ce0*/  FFMA.FTZ R24, R19, R24, -0.16641564667224884033 ;  /* 0xbe2a68dd13187423 */ /* 0x000fc80000010018 */
[----:B------:R-:W-:-:S04]  /*0cf0*/  FFMA.FTZ R24, R19, R24, 0.19988867640495300293 ;  /* 0x3e4caf9e13187423 */ /* 0x000fc80000010018 */
[----:B------:R-:W-:-:S04]  /*0d00*/  FFMA.FTZ R24, R19, R24, -0.25000196695327758789 ;  /* 0xbe80004213187423 */ /* 0x000fc80000010018 */
[----:B------:R-:W-:-:S04]  /*0d10*/  FFMA.FTZ R24, R19, R24, 0.33333510160446166992 ;  /* 0x3eaaaae613187423 */ /* 0x000fc80000010018 */
[----:B------:R-:W-:-:S04]  /*0d20*/  FFMA.FTZ R24, R19, R24, -0.5 ;  /* 0xbf00000013187423 */ /* 0x000fc80000010018 */
[----:B------:R-:W-:Y:S02]  /*0d30*/  FMUL.FTZ R26, R19, R24 ;  /* 0x00000018131a7220 */ /* 0x000fe40000410000 */
[----:B0-----:R-:W-:Y:S02]  /*0d40*/  FMUL.FTZ R24, R23, 1.1920928955078125e-07 ;  /* 0x3400000017187820 */ /* 0x001fe40000410000 */
        /* <DEDUP_REMOVED lines=8> */
.L_x_5235:
[----:B------:R-:W-:Y:S05]  /*0dd0*/  BSYNC B0 ;  /* 0x0000000000007941 */ /* 0x000fea0003800000 */
.L_x_5234:
        /* <DEDUP_REMOVED lines=33> */
.L_x_5237:
[----:B------:R-:W-:Y:S05]  /*0ff0*/  BSYNC B0 ;  /* 0x0000000000007941 */ /* 0x000fea0003800000 */
.L_x_5236:
        /* <DEDUP_REMOVED lines=9> */
[C---:B------:R-:W-:Y:S01]  /*1090*/  FMUL.FTZ R29, R33.reuse, R8 ;  /* 0x00000008211d7220 */ /* 0x040fe20000410000 */
[----:B------:R-:W-:Y:S01]  /*10a0*/  HADD2.F32 R23, -RZ, R23.H0_H0 ;  /* 0x20000017ff177230 */ /* 0x000fe20000004100 */
[----:B------:R-:W-:Y:S01]  /*10b0*/  FMUL.FTZ R33, R33, R16 ;  /* 0x0000001021217220 */ /* 0x000fe20000410000 */
[----:B------:R-:W-:Y:S01]  /*10c0*/  HADD2.F32 R37, -RZ, R20.H0_H0 ;  /* 0x20000014ff257230 */ /* 0x000fe20000004100 */
[----:B------:R-:W-:-:S02]  /*10d0*/  FMUL.FTZ R30, R21, R8 ;  /* 0x00000008151e7220 */ /* 0x000fc40000410000 */
[-C--:B------:R-:W-:Y:S02]  /*10e0*/  FMUL.FTZ R31, R23, R8.reuse ;  /* 0x00000008171f7220 */ /* 0x080fe40000410000 */
[----:B------:R-:W-:Y:S02]  /*10f0*/  FMUL.FTZ R32, R37, R8 ;  /* 0x0000000825207220 */ /* 0x000fe40000410000 */
[----:B------:R-:W-:Y:S02]  /*1100*/  FMUL.FTZ R34, R21, R18 ;  /* 0x0000001215227220 */ /* 0x000fe40000410000 */
[----:B------:R-:W-:Y:S01]  /*1110*/  FMUL.FTZ R35, R23, R19 ;  /* 0x0000001317237220 */ /* 0x000fe20000410000 */
[----:B------:R-:W-:Y:S05]  /*1120*/  @!P0 BRA `(.L_x_5238) ;  /* 0x000007f000008947 */ /* 0x000fea0003800000 */
[----:B------:R-:W0:Y:S01]  /*1130*/  S2R R36, SR_TID.X ;  /* 0x0000000000247919 */ /* 0x000e220000002100 */
[----:B------:R-:W-:Y:S02]  /*1140*/  FMUL.FTZ R37, R37, R28 ;  /* 0x0000001c25257220 */ /* 0x000fe40000410000 */
[----:B------:R-:W-:Y:S01]  /*1150*/  IMAD.MOV.U32 R38, RZ, RZ, RZ ;  /* 0x000000ffff267224 */ /* 0x000fe200078e00ff */
[----:B0-----:R-:W-:-:S04]  /*1160*/  LOP3.LUT P0, RZ, R36, 0x1f, RZ, 0xc0, !PT ;  /* 0x0000001f24ff7812 */ /* 0x001fc8000780c0ff */
[----:B------:R-:W-:Y:S02]  /*1170*/  ISETP.EQ.OR P0, PT, R3, RZ, P0 ;  /* 0x000000ff0300720c */ /* 0x000fe40000702670 */
.L_x_5241:
        /* <DEDUP_REMOVED lines=15> */
[----:B------:R-:W-:Y:S01]  /*1270*/  LEA R23, P1, R20, R12, 0x1 ;  /* 0x0000000c14177211 */ /* 0x000fe200078208ff */
[----:B------:R-:W-:Y:S02]  /*1280*/  IMAD R41, R9, c[0x0][0x198], RZ ;  /* 0x0000660009297a24 */ /* 0x000fe400078e02ff */
[----:B------:R-:W-:Y:S01]  /*1290*/  IMAD.WIDE.U32 R24, R10, c[0x0][0x198], RZ ;  /* 0x000066000a187a25 */ /* 0x000fe200078e00ff */
[----:B------:R-:W-:-:S03]  /*12a0*/  IADD3 R21, R21, R39, RZ ;  /* 0x0000002715157210 */ /* 0x000fc60007ffe0ff */
[----:B------:R-:W-:Y:S01]  /*12b0*/  IMAD R41, R10, c[0x0][0x19c], R41 ;  /* 0x000067000a297a24 */ /* 0x000fe200078e0229 */
[----:B------:R-:W-:Y:S02]  /*12c0*/  LEA.HI.X R21, R20, R14, R21, 0x1, P1 ;  /* 0x0000000e14157211 */ /* 0x000fe400008f0c15 */
[----:B------:R-:W-:Y:S01]  /*12d0*/  IADD3 R20, P1, R23, R0, RZ ;  /* 0x0000000017147210 */ /* 0x000fe20007f3e0ff */
[----:B------:R-:W-:Y:S01]  /*12e0*/  IMAD R23, R22, c[0x0][0x1a0], RZ ;  /* 0x0000680016177a24 */ /* 0x000fe200078e02ff */
[----:B------:R-:W-:Y:S02]  /*12f0*/  IADD3 R25, R25, R41, RZ ;  /* 0x0000002919197210 */ /* 0x000fe40007ffe0ff */
[----:B------:R-:W-:Y:S01]  /*1300*/  IADD3.X R21, R21, R2, RZ, P1, !PT ;  /* 0x0000000215157210 */ /* 0x000fe20000ffe4ff */
[C---:B------:R-:W-:Y:S02]  /*1310*/  IMAD R23, R38.reuse, c[0x0][0x1a4], R23 ;  /* 0x0000690026177a24 */ /* 0x040fe400078e0217 */
[----:B------:R-:W-:-:S03]  /*1320*/  IMAD.WIDE.U32 R24, R38, c[0x0][0x1a0], R24 ;  /* 0x0000680026187a25 */ /* 0x000fc600078e0018 */
[----:B------:R-:W3:Y:S02]  /*1330*/  LDG.E.64 R20, [R20.64] ;  /* 0x0000000414147981 */ /* 0x000ee4000c1e1b00 */
[----:B------:R-:W-:Y:S02]  /*1340*/  IADD3 R23, R25, R23, RZ ;  /* 0x0000001719177210 */ /* 0x000fe40007ffe0ff */
[----:B------:R-:W-:-:S04]  /*1350*/  LEA R22, P1, R24, c[0x0][0x228], 0x2 ;  /* 0x00008a0018167a11 */ /* 0x000fc800078210ff */
[----:B------:R-:W-:-:S05]  /*1360*/  LEA.HI.X R23, R24, c[0x0][0x22c], R23, 0x2, P1 ;  /* 0x00008b0018177a11 */ /* 0x000fca00008f1417 */
[----:B------:R0:W5:Y:S01]  /*1370*/  LDG.E R39, [R22.64] ;  /* 0x0000000416277981 */ /* 0x000162000c1e1900 */
[C---:B------:R-:W-:Y:S01]  /*1380*/  ISETP.GE.AND P1, PT, R4.reuse, 0x1, PT ;  /* 0x000000010400780c */ /* 0x040fe20003f26270 */
[----:B------:R-:W-:Y:S01]  /*1390*/  BSSY B0, `(.L_x_5239) ;  /* 0x0000046000007945 */ /* 0x000fe20003800000 */
[C---:B------:R-:W-:Y:S02]  /*13a0*/  ISETP.GE.AND P2, PT, R4.reuse, 0x10, PT ;  /* 0x000000100400780c */ /* 0x040fe40003f46270 */
[----:B------:R-:W-:Y:S01]  /*13b0*/  ISETP.NE.AND P3, PT, R4, 0x1f, PT ;  /* 0x0000001f0400780c */ /* 0x000fe20003f65270 */
[----:B--2---:R-:W-:-:S04]  /*13c0*/  FMUL.FTZ R25, R26, 1.4426950216293334961 ;  /* 0x3fb8aa3b1a197820 */ /* 0x004fc80000410000 */
[C---:B------:R-:W-:Y:S02]  /*13d0*/  FMUL.FTZ R41, R25.reuse, R18 ;  /* 0x0000001219297220 */ /* 0x040fe40000410000 */
[C---:B------:R-:W-:Y:S02]  /*13e0*/  FMUL.FTZ R40, R25.reuse, R16 ;  /* 0x0000001019287220 */ /* 0x040fe40000410000 */
[C---:B------:R-:W-:Y:S02]  /*13f0*/  FMUL.FTZ R42, R25.reuse, R19 ;  /* 0x00000013192a7220 */ /* 0x040fe40000410000 */
[----:B------:R-:W1:Y:S01]  /*1400*/  MUFU.EX2 R41, R41 ;  /* 0x0000002900297308 */ /* 0x000e620000000800 */
[----:B------:R-:W-:-:S07]  /*1410*/  FMUL.FTZ R44, R25, R28 ;  /* 0x0000001c192c7220 */ /* 0x000fce0000410000 */
[----:B------:R-:W0:Y:S08]  /*1420*/  MUFU.EX2 R40, R40 ;  /* 0x0000002800287308 */ /* 0x000e300000000800 */
[----:B------:R-:W2:Y:S01]  /*1430*/  MUFU.EX2 R42, R42 ;  /* 0x0000002a002a7308 */ /* 0x000ea20000000800 */
[----:B-1----:R-:W-:-:S07]  /*1440*/  FFMA.FTZ R24, R33, R41, R34 ;  /* 0x0000002921187223 */ /* 0x002fce0000010022 */
[----:B------:R-:W1:Y:S01]  /*1450*/  MUFU.EX2 R44, R44 ;  /* 0x0000002c002c7308 */ /* 0x000e620000000800 */
[----:B0-----:R-:W-:Y:S02]  /*1460*/  FMUL.FTZ R23, R40, R41 ;  /* 0x0000002928177220 */ /* 0x001fe40000410000 */
[C---:B--2---:R-:W-:Y:S02]  /*1470*/  FFMA.FTZ R24, R42.reuse, R24, R35 ;  /* 0x000000182a187223 */ /* 0x044fe40000010023 */
        /* <DEDUP_REMOVED lines=20> */
[----:B------:R-:W-:Y:S02]  /*15c0*/  HFMA2.MMA R25, -RZ, RZ, 0, 0 ;  /* 0x00000000ff197435 */ /* 0x000fe400000001ff */
[----:B------:R-:W1:Y:S08]  /*15d0*/  SHFL.UP PT, R27, R22, 0x8, RZ ;  /* 0x05000000161b7989 */ /* 0x000e7000000e00ff */
[----:B------:R-:W-:Y:S02]  /*15e0*/  @!P0 LDS.64 R24, [R38.X8+0x130] ;  /* 0x0001300026188984 */ /* 0x000fe40000008a00 */
[----:B0-----:R-:W-:-:S02]  /*15f0*/  @P1 FFMA.FTZ R23, R22, R26, R23 ;  /* 0x0000001a16171223 */ /* 0x001fc40000010017 */
[----:B-1----:R-:W-:-:S03]  /*1600*/  @P1 FMUL.FTZ R22, R22, R27 ;  /* 0x0000001b16161220 */ /* 0x002fc60000410000 */
[----:B------:R-:W0:Y:S01]  /*1610*/  SHFL.UP PT, R26, R23, 0x10, RZ ;  /* 0x06000000171a7989 */ /* 0x000e2200000e00ff */
[----:B------:R-:W-:-:S03]  /*1620*/  ISETP.NE.AND P1, PT, R4, RZ, PT ;  /* 0x000000ff0400720c */ /* 0x000fc60003f25270 */
[----:B------:R-:W1:Y:S01]  /*1630*/  SHFL.UP PT, R27, R22, 0x10, RZ ;  /* 0x06000000161b7989 */ /* 0x000e6200000e00ff */
[C---:B0-----:R-:W-:Y:S02]  /*1640*/  @P2 FFMA.FTZ R23, R22.reuse, R26, R23 ;  /* 0x0000001a16172223 */ /* 0x041fe40000010017 */
[----:B-1----:R-:W-:-:S03]  /*1650*/  @P2 FMUL.FTZ R22, R22, R27 ;  /* 0x0000001b16162220 */ /* 0x002fc60000410000 */
[----:B------:R-:W0:Y:S01]  /*1660*/  SHFL.UP PT, R45, R23, 0x1, RZ ;  /* 0x04200000172d7989 */ /* 0x000e2200000e00ff */
[----:B------:R-:W-:-:S03]  /*1670*/  ISETP.NE.AND P2, PT, R36, RZ, PT ;  /* 0x000000ff2400720c */ /* 0x000fc60003f45270 */
[----:B------:R-:W-:Y:S04]  /*1680*/  @!P3 STS.64 [0x110], R22 ;  /* 0x00011016ff00b388 */ /* 0x000fe80000000a00 */
[----:B------:R-:W-:Y:S01]  /*1690*/  BAR.SYNC.DEFER_BLOCKING 0x0 ;  /* 0x0000000000007b1d */ /* 0x000fe20000010000 */
[----:B------:R-:W-:-:S05]  /*16a0*/  ISETP.NE.AND P3, PT, R36, RZ, PT ;  /* 0x000000ff2400720c */ /* 0x000fca0003f65270 */
        /* <DEDUP_REMOVED lines=10> */
[----:B---3--:R-:W-:Y:S01]  /*1750*/  HADD2.F32 R46, -RZ, R20.H0_H0 ;  /* 0x20000014ff2e7230 */ /* 0x008fe20000004100 */
        /* <DEDUP_REMOVED lines=9> */
.L_x_5240:
[----:B------:R-:W-:Y:S05]  /*17f0*/  BSYNC B0 ;  /* 0x0000000000007941 */ /* 0x000fea0003800000 */
.L_x_5239:
[----:B0-----:R-:W-:Y:S01]  /*1800*/  IADD3 R38, R38, 0x1, RZ ;  /* 0x0000000126267810 */ /* 0x001fe20007ffe0ff */
[----:B------:R-:W-:Y:S01]  /*1810*/  FFMA.FTZ R40, R40, R45, R33 ;  /* 0x0000002d28287223 */ /* 0x000fe20000010021 */
[----:B------:R-:W-:Y:S01]  /*1820*/  HADD2.F32 R20, -RZ, R20.H1_H1 ;  /* 0x30000014ff147230 */ /* 0x000fe20000004100 */
[-C--:B-----5:R-:W-:Y:S01]  /*1830*/  FMUL.FTZ R46, R46, R39.reuse ;  /* 0x000000272e2e7220 */ /* 0x0a0fe20000410000 */
[----:B------:R-:W-:Y:S01]  /*1840*/  ISETP.GE.AND P1, PT, R38, c[0x0][0x16c], PT ;  /* 0x00005b0026007a0c */ /* 0x000fe20003f26270 */
[----:B------:R-:W-:Y:S01]  /*1850*/  FFMA.FTZ R41, R41, R40, R34 ;  /* 0x0000002829297223 */ /* 0x000fe20000010022 */
[--C-:B------:R-:W-:Y:S01]  /*1860*/  HADD2.F32 R22, -RZ, R21.reuse.H0_H0 ;  /* 0x20000015ff167230 */ /* 0x100fe20000004100 */
[----:B------:R-:W-:Y:S01]  /*1870*/  FMUL.FTZ R20, R20, R39 ;  /* 0x0000002714147220 */ /* 0x000fe20000410000 */
[----:B------:R-:W-:Y:S01]  /*1880*/  HADD2.F32 R24, -RZ, R21.H1_H1 ;  /* 0x30000015ff187230 */ /* 0x000fe20000004100 */
[----:B------:R-:W-:Y:S02]  /*1890*/  FFMA.FTZ R42, R42, R41, R35 ;  /* 0x000000292a2a7223 */ /* 0x000fe40000010023 */
        /* <DEDUP_REMOVED lines=8> */
.L_x_5238:
[----:B------:R-:W-:Y:S01]  /*1920*/  SHF.L.U32 R18, R3, 0x7, RZ ;  /* 0x0000000703127819 */ /* 0x000fe200000006ff */
[----:B------:R-:W-:Y:S01]  /*1930*/  IMAD R21, R5, c[0x0][0x200], RZ ;  /* 0x0000800005157a24 */ /* 0x000fe200078e02ff */
[----:B------:R-:W-:Y:S01]  /*1940*/  BAR.SYNC.DEFER_BLOCKING 0x0 ;  /* 0x0000000000007b1d */ /* 0x000fe20000010000 */
[----:B------:R-:W-:Y:S01]  /*1950*/  IMAD R23, R9, c[0x0][0x208], RZ ;  /* 0x0000820009177a24 */ /* 0x000fe200078e02ff */
[----:B------:R-:W-:Y:S01]  /*1960*/  SHF.R.S32.HI R19, RZ, 0x1f, R18 ;  /* 0x0000001fff137819 */ /* 0x000fe20000011412 */
[----:B------:R-:W-:Y:S01]  /*1970*/  IMAD R21, R6, c[0x0][0x204], R21 ;  /* 0x0000810006157a24 */ /* 0x000fe200078e0215 */
[----:B------:R-:W-:-:S02]  /*1980*/  F2FP.PACK_AB R30, R30, R29 ;  /* 0x0000001d1e1e723e */ /* 0x000fc400000000ff */
[----:B------:R-:W-:Y:S01]  /*1990*/  F2FP.PACK_AB R31, R32, R31 ;  /* 0x0000001f201f723e */ /* 0x000fe200000000ff */
[----:B------:R-:W-:Y:S01]  /*19a0*/  IMAD.WIDE.U32 R18, R6, c[0x0][0x200], R18 ;  /* 0x0000800006127a25 */ /* 0x000fe200078e0012 */
[----:B------:R-:W-:Y:S02]  /*19b0*/  IADD3 R3, R3, 0x1, RZ ;  /* 0x0000000103037810 */ /* 0x000fe40007ffe0ff */
[----:B------:R-:W-:Y:S02]  /*19c0*/  IADD3 R12, P1, R12, 0x100, RZ ;  /* 0x000001000c0c7810 */ /* 0x000fe40007f3e0ff */
[----:B------:R-:W-:Y:S01]  /*19d0*/  IADD3 R19, R19, R21, RZ ;  /* 0x0000001513137210 */ /* 0x000fe20007ffe0ff */
[C---:B------:R-:W-:Y:S01]  /*19e0*/  IMAD R21, R10.reuse, c[0x0][0x20c], R23 ;  /* 0x000083000a157a24 */ /* 0x040fe200078e0217 */
[----:B------:R-:W-:Y:S02]  /*19f0*/  IADD3 R11, P2, R11, 0x100, RZ ;  /* 0x000001000b0b7810 */ /* 0x000fe40007f5e0ff */
[----:B------:R-:W-:Y:S01]  /*1a00*/  IADD3 R13, P3, R13, 0x100, RZ ;  /* 0x000001000d0d7810 */ /* 0x000fe20007f7e0ff */
[----:B------:R-:W-:Y:S01]  /*1a10*/  IMAD.WIDE.U32 R18, R10, c[0x0][0x208], R18 ;  /* 0x000082000a127a25 */ /* 0x000fe200078e0012 */
[----:B------:R-:W-:-:S02]  /*1a20*/  IADD3.X R14, RZ, R14, RZ, P1, !PT ;  /* 0x0000000eff0e7210 */ /* 0x000fc40000ffe4ff */
[----:B------:R-:W-:Y:S02]  /*1a30*/  IADD3.X R15, RZ, R15, RZ, P2, !PT ;  /* 0x0000000fff0f7210 */ /* 0x000fe400017fe4ff */
[----:B------:R-:W-:Y:S02]  /*1a40*/  IADD3 R21, R19, R21, RZ ;  /* 0x0000001513157210 */ /* 0x000fe40007ffe0ff */
[C---:B------:R-:W-:Y:S02]  /*1a50*/  LEA R19, P0, R18.reuse, c[0x0][0x258], 0x1 ;  /* 0x0000960012137a11 */ /* 0x040fe400078008ff */
[----:B------:R-:W-:Y:S02]  /*1a60*/  IADD3.X R17, RZ, R17, RZ, P3, !PT ;  /* 0x00000011ff117210 */ /* 0x000fe40001ffe4ff */
[----:B------:R-:W-:Y:S02]  /*1a70*/  LEA.HI.X R21, R18, c[0x0][0x25c], R21, 0x1, P0 ;  /* 0x0000970012157a11 */ /* 0x000fe400000f0c15 */
[----:B------:R-:W-:-:S04]  /*1a80*/  IADD3 R18, P0, R19, R0, RZ ;  /* 0x0000000013127210 */ /* 0x000fc80007f1e0ff */
[----:B------:R-:W-:Y:S02]  /*1a90*/  IADD3.X R19, R21, R2, RZ, P0, !PT ;  /* 0x0000000215137210 */ /* 0x000fe400007fe4ff */
[----:B------:R-:W-:-:S03]  /*1aa0*/  ISETP.GE.AND P0, PT, R3, c[0x0][0x174], PT ;  /* 0x00005d0003007a0c */ /* 0x000fc60003f06270 */
[----:B------:R0:W-:Y:S10]  /*1ab0*/  STG.E.64 [R18.64], R30 ;  /* 0x0000001e12007986 */ /* 0x0001f4000c101b04 */
[----:B------:R-:W-:Y:S01]  /*1ac0*/  @P0 CALL.REL.NOINC `(.L_x_5242) ;  /* 0x0000001000000944 */ /* 0x000fe20003c00000 */
[----:B------:R-:W-:Y:S05]  /*1ad0*/  BRA `(.L_x_5243) ;  /* 0xffffeae000007947 */ /* 0x000fea000383ffff */
.L_x_5242:
[----:B------:R-:W-:Y:S05]  /*1ae0*/  EXIT ;  /* 0x000000000000794d */ /* 0x000fea0003800000 */
.L_x_5244:
        /* <DEDUP_REMOVED lines=9> */
.L_x_5474:


//--------------------- .text._Z25selective_scan_fwd_kernelI32Selective_Scan_fwd_kernel_traitsILi32ELi4ELi1ELb1ELb0ELb1ELb1EN3c104HalfEfEEv13SSMParamsBase --------------------------
	.section	.text._Z25selective_scan_fwd_kernelI32Selective_Scan_fwd_kernel_traitsILi32ELi4ELi1ELb1ELb0ELb1ELb1EN3c104HalfEfEEv13SSMParamsBase,"ax",@progbits
	.sectioninfo	@"SHI_REGISTERS=50"
	.align	128
        .global         _Z25selective_scan_fwd_kernelI32Selective_Scan_fwd_kernel_traitsILi32ELi4ELi1ELb1ELb0ELb1ELb1EN3c104HalfEfEEv13SSMParamsBase
        .type           _Z25selective_scan_fwd_kernelI32Selective_Scan_fwd_kernel_traitsILi32ELi4ELi1ELb1ELb0ELb1ELb1EN3c104HalfEfEEv13SSMParamsBase,@function
        .size           _Z25selective_scan_fwd_kernelI32Selective_Scan_fwd_kernel_traitsILi32ELi4ELi1ELb1ELb0ELb1ELb1EN3c104HalfEfEEv13SSMParamsBase,(.L_x_5475 - _Z25selective_scan_fwd_kernelI32Selective_Scan_fwd_kernel_traitsILi32ELi4ELi1ELb1ELb0ELb1ELb1EN3c104HalfEfEEv13SSMParamsBase)
        .other          _Z25selective_scan_fwd_kernelI32Selective_Scan_fwd_kernel_traitsILi32ELi4ELi1ELb1ELb0ELb1ELb1EN3c104HalfEfEEv13SSMParamsBase,@"STO_CUDA_ENTRY STV_DEFAULT"
_Z25selective_scan_fwd_kernelI32Selective_Scan_fwd_kernel_traitsILi32ELi4ELi1ELb1ELb0ELb1ELb1EN3c104HalfEfEEv13SSMParamsBase:
.text._Z25selective_scan_fwd_kernelI32Selective_Scan_fwd_kernel_traitsILi32ELi4ELi1ELb1ELb0ELb1ELb1EN3c104HalfEfEEv13SSMParamsBase:
        /* <DEDUP_REMOVED lines=39> */
[----:B------:R-:W-:-:S04]  /*0270*/  @!P2 IADD3 R0, R0, 0x1, RZ ;  /* 0x000000010000a810 */ /* 0x000fc80007ffe0ff */
[----:B------:R-:W-:Y:S01]  /*0280*/  IADD3 R15, R3, R11, RZ ;  /* 0x0000000b030f7210 */ /* 0x000fe20007ffe0ff */
        /* <DEDUP_REMOVED lines=18> */
[----:B------:R-:W-:Y:S01]  /*03b0*/  IMAD R17, R9, c[0x0][0x1e8], RZ ;  /* 0x00007a0009117a24 */ /* 0x000fe200078e02ff */
[----:B------:R-:W-:Y:S01]  /*03c0*/  MOV R2, R16 ;  /* 0x0000001000027202 */ /* 0x000fe20000000f00 */
[C---:B------:R-:W-:Y:S01]  /*03d0*/  IMAD R19, R10.reuse, c[0x0][0x1dc], R19 ;  /* 0x000077000a137a24 */ /* 0x040fe200078e0213 */
[----:B------:R-:W-:Y:S01]  /*03e0*/  SHF.R.S32.HI R4, RZ, 0x1f, R11 ;  /* 0x0000001fff047819 */ /* 0x000fe2000001140b */
[----:B------:R-:W-:Y:S01]  /*03f0*/  IMAD.WIDE.U32 R14, R10, c[0x0][0x1d8], R14 ;  /* 0x000076000a0e7a25 */ /* 0x000fe200078e000e */
[----:B------:R-:W-:-:S03]  /*0400*/  IADD3 R13, R13, R21, RZ ;  /* 0x000000150d0d7210 */ /* 0x000fc60007ffe0ff */
[----:B------:R-:W-:Y:S01]  /*0410*/  IMAD R4, R4, c[0x0][0x1c8], RZ ;  /* 0x0000720004047a24 */ /* 0x000fe200078e02ff */
[----:B------:R-:W-:Y:S01]  /*0420*/  IADD3 R19, R15, R19, RZ ;  /* 0x000000130f137210 */ /* 0x000fe20007ffe0ff */
[----:B------:R-:W-:Y:S01]  /*0430*/  IMAD.WIDE.U32 R2, R11, c[0x0][0x1c8], R2 ;  /* 0x000072000b027a25 */ /* 0x000fe200078e0002 */
[----:B------:R-:W-:-:S03]  /*0440*/  LEA R18, P0, R14, c[0x0][0x240], 0x1 ;  /* 0x000090000e127a11 */ /* 0x000fc600078008ff */
[----:B------:R-:W-:Y:S01]  /*0450*/  IMAD R11, R11, c[0x0][0x1cc], R4 ;  /* 0x000073000b0b7a24 */ /* 0x000fe200078e0204 */
[----:B------:R-:W-:Y:S01]  /*0460*/  LEA.HI.X R19, R14, c[0x0][0x244], R19, 0x1, P0 ;  /* 0x000091000e137a11 */ /* 0x000fe200000f0c13 */
[----:B------:R-:W1:Y:S01]  /*0470*/  S2R R4, SR_LANEID ;  /* 0x0000000000047919 */ /* 0x000e620000000000 */
[----:B------:R-:W-:Y:S01]  /*0480*/  IMAD R17, R10, c[0x0][0x1ec], R17 ;  /* 0x00007b000a117a24 */ /* 0x000fe200078e0211 */
[----:B------:R-:W-:Y:S01]  /*0490*/  LEA R14, P1, R2, c[0x0][0x230], 0x1 ;  /* 0x00008c00020e7a11 */ /* 0x000fe200078208ff */
[----:B------:R-:W-:-:S05]  /*04a0*/  IMAD.WIDE.U32 R12, R10, c[0x0][0x1e8], R12 ;  /* 0x00007a000a0c7a25 */ /* 0x000fca00078e000c */
[----:B------:R-:W-:Y:S02]  /*04b0*/  IADD3 R17, R13, R17, RZ ;  /* 0x000000110d117210 */ /* 0x000fe40007ffe0ff */
        /* <DEDUP_REMOVED lines=10> */
[----:B------:R-:W-:Y:S02]  /*0560*/  MOV R12, R14 ;  /* 0x0000000e000c7202 */ /* 0x000fe40000000f00 */
[----:B------:R-:W-:Y:S02]  /*0570*/  MOV R3, RZ ;  /* 0x000000ff00037202 */ /* 0x000fe40000000f00 */
[----:B------:R-:W-:Y:S02]  /*0580*/  SHF.L.U32 R0, R0, 0x3, RZ ;  /* 0x0000000300007819 */ /* 0x000fe400000006ff */
[----:B------:R-:W-:Y:S02]  /*0590*/  MOV R11, R18 ;  /* 0x00000012000b7202 */ /* 0x000fe40000000f00 */
[----:B------:R-:W-:-:S02]  /*05a0*/  MOV R15, R19 ;  /* 0x00000013000f7202 */ /* 0x000fc40000000f00 */
[----:B-1----:R-:W-:Y:S02]  /*05b0*/  MOV R14, R16 ;  /* 0x00000010000e7202 */ /* 0x002fe40000000f00 */
.L_x_5258:
        /* <DEDUP_REMOVED lines=61> */
.L_x_5246:
[----:B------:R-:W-:Y:S05]  /*0990*/  BSYNC B0 ;  /* 0x0000000000007941 */ /* 0x000fea0003800000 */
.L_x_5245:
        /* <DEDUP_REMOVED lines=33> */
.L_x_5248:
[----:B------:R-:W-:Y:S05]  /*0bb0*/  BSYNC B0 ;  /* 0x0000000000007941 */ /* 0x000fea0003800000 */
.L_x_5247:
        /* <DEDUP_REMOVED lines=33> */
.L_x_5250:
[----:B------:R-:W-:Y:S05]  /*0dd0*/  BSYNC B0 ;  /* 0x0000000000007941 */ /* 0x000fea0003800000 */
.L_x_5249:
        /* <DEDUP_REMOVED lines=33> */
.L_x_5252:
[----:B------:R-:W-:Y:S05]  /*0ff0*/  BSYNC B0 ;  /* 0x0000000000007941 */ /* 0x000fea0003800000 */
.L_x_5251:
        /* <DEDUP_REMOVED lines=23> */
[----:B------:R-:W-:-:S03]  /*1170*/  ISETP.EQ.OR P0, PT, R3, RZ, P0 ;  /* 0x000000ff0300720c */ /* 0x000fc60000702670 */
.L_x_5256:
        /* <DEDUP_REMOVED lines=103> */
.L_x_5255:
[----:B------:R-:W-:Y:S05]  /*17f0*/  BSYNC B0 ;  /* 0x0000000000007941 */ /* 0x000fea0003800000 */
.L_x_5254:
        /* <DEDUP_REMOVED lines=18> */
.L_x_5253:
        /* <DEDUP_REMOVED lines=25> */
[-C--:B------:R-:W-:Y:S02]  /*1ab0*/  IADD3.X R21, R19, R2.reuse, RZ, P1, !PT ;  /* 0x0000000213157210 */ /* 0x080fe40000ffe4ff */
[----:B------:R-:W-:Y:S02]  /*1ac0*/  F2FP.PACK_AB R18, R30, R29 ;  /* 0x0000001d1e12723e */ /* 0x000fe400000000ff */
[----:B------:R-:W-:Y:S02]  /*1ad0*/  IADD3.X R25, R27, R2, RZ, P0, !PT ;  /* 0x000000021b197210 */ /* 0x000fe400007fe4ff */
[----:B------:R-:W-:-:S05]  /*1ae0*/  F2FP.PACK_AB R19, R32, R31 ;  /* 0x0000001f2013723e */ /* 0x000fca00000000ff */
        /* <DEDUP_REMOVED lines=16> */
[--C-:B--2---:R-:W-:Y:S01]  /*1bf0*/  SHF.R.U64 R27, R20, 0x10, R21.reuse ;  /* 0x00000010141b7819 */ /* 0x104fe20000001215 */
[----:B------:R-:W-:Y:S01]  /*1c00*/  HADD2.F32 R26, -RZ, R20.H0_H0 ;  /* 0x20000014ff1a7230 */ /* 0x000fe20000004100 */
[----:B------:R-:W-:Y:S01]  /*1c10*/  SHF.R.U32.HI R34, RZ, 0x10, R21 ;  /* 0x00000010ff227819 */ /* 0x000fe20000011615 */
[----:B------:R-:W-:-:S02]  /*1c20*/  HADD2.F32 R16, -RZ, R21.H0_H0 ;  /* 0x20000015ff107230 */ /* 0x000fc40000004100 */
[----:B------:R-:W-:Y:S01]  /*1c30*/  HADD2.F32 R27, -RZ, R27.H0_H0 ;  /* 0x2000001bff1b7230 */ /* 0x000fe20000004100 */
[----:B------:R-:W-:Y:S01]  /*1c40*/  FMUL.FTZ R28, R26, -1.4426950216293334961 ;  /* 0xbfb8aa3b1a1c7820 */ /* 0x000fe20000410000 */
[----:B0-----:R-:W-:Y:S01]  /*1c50*/  HADD2.F32 R18, -RZ, R34.H0_H0 ;  /* 0x20000022ff127230 */ /* 0x001fe20000004100 */
[----:B------:R-:W-:Y:S02]  /*1c60*/  FMUL.FTZ R33, R16, -1.4426950216293334961 ;  /* 0xbfb8aa3b10217820 */ /* 0x000fe40000410000 */
[----:B------:R-:W-:Y:S02]  /*1c70*/  FMUL.FTZ R20, R27, -1.4426950216293334961 ;  /* 0xbfb8aa3b1b147820 */ /* 0x000fe40000410000 */
[----:B------:R-:W-:Y:S01]  /*1c80*/  FMUL.FTZ R25, R18, -1.4426950216293334961 ;  /* 0xbfb8aa3b12197820 */ /* 0x000fe20000410000 */
[----:B------:R-:W0:Y:S08]  /*1c90*/  MUFU.EX2 R28, R28 ;  /* 0x0000001c001c7308 */ /* 0x000e300000000800 */
[----:B------:R-:W1:Y:S08]  /*1ca0*/  MUFU.EX2 R33, R33 ;  /* 0x0000002100217308 */ /* 0x000e700000000800 */
[----:B------:R-:W2:Y:S01]  /*1cb0*/  MUFU.EX2 R20, R20 ;  /* 0x0000001400147308 */ /* 0x000ea20000000800 */
[----:B0-----:R-:W-:-:S07]  /*1cc0*/  FADD.FTZ R19, R28, 1 ;  /* 0x3f8000001c137421 */ /* 0x001fce0000010000 */
[----:B------:R-:W0:Y:S01]  /*1cd0*/  MUFU.EX2 R25, R25 ;  /* 0x0000001900197308 */ /* 0x000e220000000800 */
[----:B-1----:R-:W-:Y:S02]  /*1ce0*/  FADD.FTZ R21, R33, 1 ;  /* 0x3f80000021157421 */ /* 0x002fe40000010000 */
[----:B------:R-:W-:-:S04]  /*1cf0*/  IMAD R33, R9, c[0x0][0x218], RZ ;  /* 0x0000860009217a24 */ /* 0x000fc800078e02ff */
[----:B------:R-:W-:Y:S01]  /*1d00*/  IMAD R33, R10, c[0x0][0x21c], R33 ;  /* 0x000087000a217a24 */ /* 0x000fe200078e0221 */
[----:B------:R-:W1:Y:S01]  /*1d10*/  MUFU.RCP R19, R19 ;  /* 0x0000001300137308 */ /* 0x000e620000001000 */
[----:B--2---:R-:W-:-:S03]  /*1d20*/  FADD.FTZ R24, R20, 1 ;  /* 0x3f80000014187421 */ /* 0x004fc60000010000 */
[----:B------:R-:W-:Y:S02]  /*1d30*/  IADD3 R33, R23, R33, RZ ;  /* 0x0000002117217210 */ /* 0x000fe40007ffe0ff */
[C---:B------:R-:W-:Y:S01]  /*1d40*/  LEA R23, P0, R22.reuse, c[0x0][0x270], 0x1 ;  /* 0x00009c0016177a11 */ /* 0x040fe200078008ff */
[----:B0-----:R-:W-:Y:S01]  /*1d50*/  FADD.FTZ R25, R25, 1 ;  /* 0x3f80000019197421 */ /* 0x001fe20000010000 */
[----:B------:R-:W0:Y:S02]  /*1d60*/  MUFU.RCP R21, R21 ;  /* 0x0000001500157308 */ /* 0x000e240000001000 */
[----:B------:R-:W-:Y:S01]  /*1d70*/  LEA.HI.X R33, R22, c[0x0][0x274], R33, 0x1, P0 ;  /* 0x00009d0016217a11 */ /* 0x000fe200000f0c21 */
[----:B-1----:R-:W-:-:S05]  /*1d80*/  FMUL.FTZ R26, R26, R19 ;  /* 0x000000131a1a7220 */ /* 0x002fca0000410000 */
[----:B------:R-:W1:Y:S01]  /*1d90*/  MUFU.RCP R24, R24 ;  /* 0x0000001800187308 */ /* 0x000e620000001000 */
[----:B------:R-:W-:-:S07]  /*1da0*/  FMUL.FTZ R26, R26, R29 ;  /* 0x0000001d1a1a7220 */ /* 0x000fce0000410000 */
[----:B------:R-:W2:Y:S01]  /*1db0*/  MUFU.RCP R25, R25 ;  /* 0x0000001900197308 */ /* 0x000ea20000001000 */
[----:B0-----:R-:W-:-:S04]  /*1dc0*/  FMUL.FTZ R16, R16, R21 ;  /* 0x0000001510107220 */ /* 0x001fc80000410000 */
[----:B------:R-:W-:Y:S02]  /*1dd0*/  FMUL.FTZ R16, R16, R31 ;  /* 0x0000001f10107220 */ /* 0x000fe40000410000 */
[----:B-1----:R-:W-:-:S04]  /*1de0*/  FMUL.FTZ R27, R27, R24 ;  /* 0x000000181b1b7220 */ /* 0x002fc80000410000 */
[----:B------:R-:W-:Y:S02]  /*1df0*/  FMUL.FTZ R27, R27, R30 ;  /* 0x0000001e1b1b7220 */ /* 0x000fe40000410000 */
[----:B--2---:R-:W-:Y:S01]  /*1e00*/  FMUL.FTZ R19, R18, R25 ;  /* 0x0000001912137220 */ /* 0x004fe20000410000 */
[----:B------:R-:W-:Y:S02]  /*1e10*/  IADD3 R18, P0, R23, R0, RZ ;  /* 0x0000000017127210 */ /* 0x000fe40007f1e0ff */
[----:B------:R-:W-:Y:S01]  /*1e20*/  F2FP.PACK_AB R20, R27, R26 ;  /* 0x0000001a1b14723e */ /* 0x000fe200000000ff */
[----:B------:R-:W-:Y:S01]  /*1e30*/  FMUL.FTZ R21, R19, R32 ;  /* 0x0000002013157220 */ /* 0x000fe20000410000 */
[----:B------:R-:W-:Y:S02]  /*1e40*/  IADD3.X R19, R33, R2, RZ, P0, !PT ;  /* 0x0000000221137210 */ /* 0x000fe400007fe4ff */
[----:B------:R-:W-:Y:S02]  /*1e50*/  ISETP.GE.AND P0, PT, R3, c[0x0][0x174], PT ;  /* 0x00005d0003007a0c */ /* 0x000fe40003f06270 */
[----:B------:R-:W-:-:S05]  /*1e60*/  F2FP.PACK_AB R21, R21, R16 ;  /* 0x000000101515723e */ /* 0x000fca00000000ff */
[----:B------:R0:W-:Y:S06]  /*1e70*/  STG.E.64 [R18.64], R20 ;  /* 0x0000001412007986 */ /* 0x0001ec000c101b04 */
[----:B------:R-:W-:Y:S01]  /*1e80*/  @P0 CALL.REL.NOINC `(.L_x_5257) ;  /* 0x0000001000000944 */ /* 0x000fe20003c00000 */
[----:B------:R-:W-:Y:S05]  /*1e90*/  BRA `(.L_x_5258) ;  /* 0xffffe72000007947 */ /* 0x000fea000383ffff */
.L_x_5257:
[----:B------:R-:W-:Y:S05]  /*1ea0*/  EXIT ;  /* 0x000000000000794d */ /* 0x000fea0003800000 */
.L_x_5259:
        /* <DEDUP_REMOVED lines=13> */
.L_x_5475:


//--------------------- .text._Z25selective_scan_fwd_kernelI32Selective_Scan_fwd_kernel_traitsILi32ELi4ELi1ELb1ELb1ELb0ELb0EN3c104HalfEfEEv13SSMParamsBase --------------------------
	.section	.text._Z25selective_scan_fwd_kernelI32Selective_Scan_fwd_kernel_traitsILi32ELi4ELi1ELb1ELb1ELb0ELb0EN3c104HalfEfEEv13SSMParamsBase,"ax",@progbits
	.sectioninfo	@"SHI_REGISTERS=52"
	.align	128
        .global         _Z25selective_scan_fwd_kernelI32Selective_Scan_fwd_kernel_traitsILi32ELi4ELi1ELb1ELb1ELb0ELb0EN3c104HalfEfEEv13SSMParamsBase
        .type           _Z25selective_scan_fwd_kernelI32Selective_Scan_fwd_kernel_traitsILi32ELi4ELi1ELb1ELb1ELb0ELb0EN3c104HalfEfEEv13SSMParamsBase,@function
        .size           _Z25selective_scan_fwd_kernelI32Selective_Scan_fwd_kernel_traitsILi32ELi4ELi1ELb1ELb1ELb0ELb0EN3c104HalfEfEEv13SSMParamsBase,(.L_x_5476 - _Z25selective_scan_fwd_kernelI32Selective_Scan_fwd_kernel_traitsILi32ELi4ELi1ELb1ELb1ELb0ELb0EN3c104HalfEfEEv13SSMParamsBase)
        .other          _Z25selective_scan_fwd_kernelI32Selective_Scan_fwd_kernel_traitsILi32ELi4ELi1ELb1ELb1ELb0ELb0EN3c104HalfEfEEv13SSMParamsBase,@"STO_CUDA_ENTRY STV_DEFAULT"
_Z25selective_scan_fwd_kernelI32Selective_Scan_fwd_kernel_traitsILi32ELi4ELi1ELb1ELb1ELb0ELb0EN3c104HalfEfEEv13SSMParamsBase:
.text._Z25selective_scan_fwd_kernelI32Selective_Scan_fwd_kernel_traitsILi32ELi4ELi1ELb1ELb1ELb0ELb0EN3c104HalfEfEEv13SSMParamsBase:
        /* <DEDUP_REMOVED lines=21> */
[----:B------:R-:W-:Y:S01]  /*0150*/  ISETP.NE.AND P1, PT, RZ, c[0x0][0x178], PT ;  /* 0x00005e00ff007a0c */ /* 0x000fe20003f25270 */
[----:B------:R-:W-:Y:S01]  /*0160*/  IMAD R17, R3, c[0x0][0x1d8], RZ ;  /* 0x0000760003117a24 */ /* 0x000fe200078e02ff */
[----:B0-----:R-:W-:Y:S01]  /*0170*/  IABS R6, R0 ;  /* 0x0000000000067213 */ /* 0x001fe20000000000 */
[----:B-1----:R-:W-:Y:S01]  /*0180*/  HFMA2.MMA R10, -RZ, RZ, 0, 0 ;  /* 0x00000000ff0a7435 */ /* 0x002fe200000001ff */
[----:B--2---:R-:W-:-:S05]  /*0190*/  IADD3 R14, RZ, -R11, RZ ;  /* 0x8000000bff0e7210 */ /* 0x004fca0007ffe0ff */
[----:B------:R-:W-:-:S04]  /*01a0*/  IMAD R5, R14, R13, RZ ;  /* 0x0000000d0e057224 */ /* 0x000fc800078e02ff */
[----:B------:R-:W-:Y:S02]  /*01b0*/  IMAD.HI.U32 R11, R11, R5, R10 ;  /* 0x000000050b0b7227 */ /* 0x000fe400078e000a */
[----:B------:R-:W0:Y:S04]  /*01c0*/  S2R R5, SR_CTAID.X ;  /* 0x0000000000057919 */ /* 0x000e280000002500 */
[----:B------:R-:W-:-:S05]  /*01d0*/  IMAD.HI.U32 R7, R11, R6, RZ ;  /* 0x000000060b077227 */ /* 0x000fca00078e00ff */
[----:B---3--:R-:W-:-:S05]  /*01e0*/  IADD3 R8, -R7, RZ, RZ ;  /* 0x000000ff07087210 */ /* 0x008fca0007ffe1ff */
[----:B------:R-:W-:-:S05]  /*01f0*/  IMAD R10, R13, R8, R6 ;  /* 0x000000080d0a7224 */ /* 0x000fca00078e0206 */
[----:B------:R-:W-:Y:S02]  /*0200*/  ISETP.GT.U32.AND P2, PT, R13, R10, PT ;  /* 0x0000000a0d00720c */ /* 0x000fe40003f44070 */
[----:B0-----:R-:W-:Y:S01]  /*0210*/  SHF.R.S32.HI R6, RZ, 0x1f, R5 ;  /* 0x0000001fff067819 */ /* 0x001fe20000011405 */
[----:B------:R-:W-:-:S04]  /*0220*/  IMAD.WIDE.U32 R8, R5, c[0x0][0x1d0], RZ ;  /* 0x0000740005087a25 */ /* 0x000fc800078e00ff */
[C---:B------:R-:W-:Y:S02]  /*0230*/  IMAD R12, R6.reuse, c[0x0][0x1d0], RZ ;  /* 0x00007400060c7a24 */ /* 0x040fe400078e02ff */
[----:B------:R-:W-:-:S04]  /*0240*/  IMAD R14, R6, c[0x0][0x1e0], RZ ;  /* 0x00007800060e7a24 */ /* 0x000fc800078e02ff */
[-C--:B------:R-:W-:Y:S01]  /*0250*/  @!P2 IADD3 R10, R10, -R13.reuse, RZ ;  /* 0x8000000d0a0aa210 */ /* 0x080fe20007ffe0ff */
[C---:B------:R-:W-:Y:S01]  /*0260*/  IMAD R11, R5.reuse, c[0x0][0x1d4], R12 ;  /* 0x00007500050b7a24 */ /* 0x040fe200078e020c */
[----:B------:R-:W-:Y:S01]  /*0270*/  MOV R12, c[0x0][0x174] ;  /* 0x00005d00000c7a02 */ /* 0x000fe20000000f00 */
[C---:B------:R-:W-:Y:S01]  /*0280*/  IMAD R19, R5.reuse, c[0x0][0x1e4], R14 ;  /* 0x0000790005137a24 */ /* 0x040fe200078e020e */
[----:B------:R-:W-:Y:S02]  /*0290*/  ISETP.GE.U32.AND P0, PT, R10, R13, PT ;  /* 0x0000000d0a00720c */ /* 0x000fe40003f06070 */
[----:B------:R-:W-:Y:S01]  /*02a0*/  ISETP.GE.AND P4, PT, R12, 0x1, PT ;  /* 0x000000010c00780c */ /* 0x000fe20003f86270 */
[----:B------:R-:W-:Y:S01]  /*02b0*/  IMAD.WIDE.U32 R12, R5, c[0x0][0x190], RZ ;  /* 0x00006400050c7a25 */ /* 0x000fe200078e00ff */
[----:B------:R-:W-:Y:S02]  /*02c0*/  LOP3.LUT R10, R0, c[0x0][0x178], RZ, 0x3c, !PT ;  /* 0x00005e00000a7a12 */ /* 0x000fe400078e3cff */
[----:B------:R-:W-:-:S02]  /*02d0*/  @!P2 IADD3 R7, R7, 0x1, RZ ;  /* 0x000000010707a810 */ /* 0x000fc40007ffe0ff */
[----:B------:R-:W-:Y:S01]  /*02e0*/  ISETP.GE.AND P3, PT, R10, RZ, PT ;  /* 0x000000ff0a00720c */ /* 0x000fe20003f66270 */
[----:B------:R-:W-:Y:S01]  /*02f0*/  IMAD R10, R6, c[0x0][0x190], RZ ;  /* 0x00006400060a7a24 */ /* 0x000fe200078e02ff */
[----:B------:R-:W-:-:S03]  /*0300*/  IADD3 R9, R9, R11, RZ ;  /* 0x0000000b09097210 */ /* 0x000fc60007ffe0ff */
[----:B------:R-:W-:Y:S01]  /*0310*/  IMAD R15, R5, c[0x0][0x194], R10 ;  /* 0x00006500050f7a24 */ /* 0x000fe200078e020a */
[----:B------:R-:W-:Y:S01]  /*0320*/  @P0 IADD3 R7, R7, 0x1, RZ ;  /* 0x0000000107070810 */ /* 0x000fe20007ffe0ff */
[----:B------:R-:W-:-:S03]  /*0330*/  IMAD.WIDE.U32 R10, R5, c[0x0][0x1e0], RZ ;  /* 0x00007800050a7a25 */ /* 0x000fc600078e00ff */
[----:B------:R-:W-:Y:S01]  /*0340*/  IADD3 R15, R13, R15, RZ ;  /* 0x0000000f0d0f7210 */ /* 0x000fe20007ffe0ff */
[----:B------:R-:W-:Y:S06]  /*0350*/  @!P4 EXIT ;  /* 0x000000000000c94d */ /* 0x000fec0003800000 */
[----:B------:R-:W-:Y:S01]  /*0360*/  @!P3 IADD3 R7, -R7, RZ, RZ ;  /* 0x000000ff0707b210 */ /* 0x000fe20007ffe1ff */
[C---:B------:R-:W-:Y:S01]  /*0370*/  IMAD R17, R0.reuse, c[0x0][0x1dc], R17 ;  /* 0x0000770000117a24 */ /* 0x040fe200078e0211 */
[----:B------:R-:W-:Y:S01]  /*0380*/  @!P1 LOP3.LUT R7, RZ, c[0x0][0x178], RZ, 0x33, !PT ;  /* 0x00005e00ff079a12 */ /* 0x000fe200078e33ff */
[----:B------:R-:W-:Y:S01]  /*0390*/  IMAD.WIDE.U32 R8, R0, c[0x0][0x1d8], R8 ;  /* 0x0000760000087a25 */ /* 0x000fe200078e0008 */
[----:B------:R-:W-:Y:S01]  /*03a0*/  MOV R14, R12 ;  /* 0x0000000c000e7202 */ /* 0x000fe20000000f00 */
[----:B------:R-:W0:Y:S01]  /*03b0*/  S2R R13, SR_TID.X ;  /* 0x00000000000d7919 */ /* 0x000e220000002100 */
[----:B------:R-:W-:Y:S02]  /*03c0*/  SHF.R.S32.HI R12, RZ, 0x1f, R7 ;  /* 0x0000001fff0c7819 */ /* 0x000fe40000011407 */
[----:B------:R-:W-:Y:S02]  /*03d0*/  IADD3 R9, R9, R17, RZ ;  /* 0x0000001109097210 */ /* 0x000fe40007ffe0ff */
[----:B------:R-:W-:Y:S01]  /*03e0*/  LEA R18, P0, R8, c[0x0][0x240], 0x1 ;  /* 0x0000900008127a11 */ /* 0x000fe200078008ff */
[----:B------:R-:W-:Y:S01]  /*03f0*/  IMAD R16, R12, c[0x0][0x1a8], RZ ;  /* 0x00006a000c107a24 */ /* 0x000fe200078e02ff */
[----:B------:R-:W-:Y:S01]  /*0400*/  IADD3 R11, R11, R19, RZ ;  /* 0x000000130b0b7210 */ /* 0x000fe20007ffe0ff */
[----:B------:R-:W-:Y:S01]  /*0410*/  IMAD R19, R3, c[0x0][0x1e8], RZ ;  /* 0x00007a0003137a24 */ /* 0x000fe200078e02ff */
[----:B------:R-:W-:Y:S01]  /*0420*/  LEA.HI.X R12, R8, c[0x0][0x244], R9, 0x1, P0 ;  /* 0x00009100080c7a11 */ /* 0x000fe200000f0c09 */
[----:B------:R-:W-:-:S04]  /*0430*/  IMAD.WIDE.U32 R8, R7, c[0x0][0x1a8], R14 ;  /* 0x00006a0007087a25 */ /* 0x000fc800078e000e */
[----:B------:R-:W-:Y:S01]  /*0440*/  IMAD R17, R7, c[0x0][0x1ac], R16 ;  /* 0x00006b0007117a24 */ /* 0x000fe200078e0210 */
[----:B------:R-:W-:Y:S01]  /*0450*/  LEA R16, P1, R8, c[0x0][0x228], 0x1 ;  /* 0x00008a0008107a11 */ /* 0x000fe200078208ff */
[----:B------:R-:W1:Y:S01]  /*0460*/  S2R R7, SR_LANEID ;  /* 0x0000000000077919 */ /* 0x000e620000000000 */
[C---:B------:R-:W-:Y:S02]  /*0470*/  IMAD R19, R0.reuse, c[0x0][0x1ec], R19 ;  /* 0x00007b0000137a24 */ /* 0x040fe400078e0213 */
[----:B------:R-:W-:Y:S01]  /*0480*/  IMAD.WIDE.U32 R10, R0, c[0x0][0x1e8], R10 ;  /* 0x00007a00000a7a25 */ /* 0x000fe200078e000a */
[----:B------:R-:W-:-:S03]  /*0490*/  IADD3 R17, R9, R17, RZ ;  /* 0x0000001109117210 */ /* 0x000fc60007ffe0ff */
[----:B------:R-:W-:Y:S01]  /*04a0*/  IMAD.IADD R11, R11, 0x1, R19 ;  /* 0x000000010b0b7824 */ /* 0x000fe200078e0213 */
[----:B------:R-:W-:Y:S01]  /*04b0*/  LEA R15, P0, R10, c[0x0][0x248], 0x1 ;  /* 0x000092000a0f7a11 */ /* 0x000fe200078008ff */
[----:B------:R-:W-:Y:S01]  /*04c0*/  IMAD R9, R5, c[0x0][0x164], R0 ;  /* 0x0000590005097a24 */ /* 0x000fe200078e0200 */
[----:B------:R-:W-:Y:S02]  /*04d0*/  LEA.HI.X R17, R8, c[0x0][0x22c], R17, 0x1, P1 ;  /* 0x00008b0008117a11 */ /* 0x000fe400008f0c11 */
[----:B------:R-:W-:Y:S01]  /*04e0*/  LEA.HI.X R14, R10, c[0x0][0x24c], R11, 0x1, P0 ;  /* 0x000093000a0e7a11 */ /* 0x000fe200000f0c0b */
[----:B------:R-:W-:Y:S01]  /*04f0*/  IMAD R11, R9, c[0x0][0x174], RZ ;  /* 0x00005d00090b7a24 */ /* 0x000fe200078e02ff */
[----:B0-----:R-:W-:Y:S02]  /*0500*/  SHF.R.S32.HI R10, RZ, 0x1f, R13 ;  /* 0x0000001fff0a7819 */ /* 0x001fe4000001140d */
[----:B------:R-:W-:Y:S01]  /*0510*/  MOV R8, RZ ;  /* 0x000000ff00087202 */ /* 0x000fe20000000f00 */
[----:B------:R-:W-:Y:S01]  /*0520*/  IMAD R11, R11, c[0x0][0x16c], RZ ;  /* 0x00005b000b0b7a24 */ /* 0x000fe200078e02ff */
[----:B------:R-:W-:-:S02]  /*0530*/  SHF.L.U64.HI R9, R13, 0x3, R10 ;  /* 0x000000030d097819 */ /* 0x000fc4000001020a */
[----:B------:R-:W-:Y:S02]  /*0540*/  SHF.L.U32 R10, R13, 0x3, RZ ;  /* 0x000000030d0a7819 */ /* 0x000fe400000006ff */
[----:B------:R-:W-:Y:S02]  /*0550*/  MOV R13, R18 ;  /* 0x00000012000d7202 */ /* 0x000fe40000000f00 */
.L_x_5273:
        /* <DEDUP_REMOVED lines=61> */
.L_x_5261:
[----:B------:R-:W-:Y:S05]  /*0930*/  BSYNC B0 ;  /* 0x0000000000007941 */ /* 0x000fea0003800000 */
.L_x_5260:
        /* <DEDUP_REMOVED lines=33> */
.L_x_5263:
[----:B------:R-:W-:Y:S05]  /*0b50*/  BSYNC B0 ;  /* 0x0000000000007941 */ /* 0x000fea0003800000 */
.L_x_5262:
        /* <DEDUP_REMOVED lines=33> */
.L_x_5265:
[----:B------:R-:W-:Y:S05]  /*0d70*/  BSYNC B0 ;  /* 0x0000000000007941 */ /* 0x000fea0003800000 */
.L_x_5264:
        /* <DEDUP_REMOVED lines=33> */
.L_x_5267:
[----:B------:R-:W-:Y:S05]  /*0f90*/  BSYNC B0 ;  /* 0x0000000000007941 */ /* 0x000fea0003800000 */
.L_x_5266:
        /* <DEDUP_REMOVED lines=8> */
[----:B------:R-:W-:-:S02]  /*1020*/  HADD2.F32 R26, -RZ, R26.H0_H0 ;  /* 0x2000001aff1a7230 */ /* 0x000fc40000004100 */
[----:B------:R-:W-:Y:S02]  /*1030*/  HADD2.F32 R25, -RZ, R25.H0_H0 ;  /* 0x20000019ff197230 */ /* 0x000fe40000004100 */
[----:B------:R-:W-:Y:S01]  /*1040*/  HADD2.F32 R36, -RZ, R22.H0_H0 ;  /* 0x20000016ff247230 */ /* 0x000fe20000004100 */
[-C--:B------:R-:W-:Y:S02]  /*1050*/  FMUL.FTZ R22, R27, R2.reuse ;  /* 0x000000021b167220 */ /* 0x080fe40000410000 */
[-C--:B------:R-:W-:Y:S02]  /*1060*/  FMUL.FTZ R23, R26, R2.reuse ;  /* 0x000000021a177220 */ /* 0x080fe40000410000 */
[-C--:B------:R-:W-:Y:S02]  /*1070*/  FMUL.FTZ R30, R25, R2.reuse ;  /* 0x00000002191e7220 */ /* 0x080fe40000410000 */
[----:B------:R-:W-:Y:S01]  /*1080*/  FMUL.FTZ R31, R36, R2 ;  /* 0x00000002241f7220 */ /* 0x000fe20000410000 */
[----:B------:R-:W-:Y:S05]  /*1090*/  @!P0 BRA `(.L_x_5268) ;  /* 0x0000082000008947 */ /* 0x000fea0003800000 */
[----:B------:R-:W0:Y:S01]  /*10a0*/  S2R R32, SR_TID.X ;  /* 0x0000000000207919 */ /* 0x000e220000002100 */
[----:B------:R-:W-:Y:S01]  /*10b0*/  HFMA2.MMA R37, -RZ, RZ, 0, 0 ;  /* 0x00000000ff257435 */ /* 0x000fe200000001ff */
[----:B------:R-:W-:-:S02]  /*10c0*/  FMUL.FTZ R33, R25, R20 ;  /* 0x0000001419217220 */ /* 0x000fc40000410000 */
[----:B------:R-:W-:Y:S02]  /*10d0*/  FMUL.FTZ R34, R27, R18 ;  /* 0x000000121b227220 */ /* 0x000fe40000410000 */
[----:B------:R-:W-:Y:S02]  /*10e0*/  FMUL.FTZ R35, R26, R19 ;  /* 0x000000131a237220 */ /* 0x000fe40000410000 */
[----:B------:R-:W-:Y:S01]  /*10f0*/  FMUL.FTZ R36, R36, R21 ;  /* 0x0000001524247220 */ /* 0x000fe20000410000 */
[----:B0-----:R-:W-:-:S04]  /*1100*/  LOP3.LUT P0, RZ, R32, 0x1f, RZ, 0xc0, !PT ;  /* 0x0000001f20ff7812 */ /* 0x001fc8000780c0ff */
[----:B------:R-:W-:Y:S02]  /*1110*/  ISETP.EQ.OR P0, PT, R8, RZ, P0 ;  /* 0x000000ff0800720c */ /* 0x000fe40000702670 */
.L_x_5271:
        /* <DEDUP_REMOVED lines=12> */
[C---:B------:R-:W-:Y:S02]  /*11e0*/  IMAD.WIDE.U32 R26, R37.reuse, c[0x0][0x1a0], RZ ;  /* 0x00006800251a7a25 */ /* 0x040fe400078e00ff */
[----:B------:R0:W2:Y:S02]  /*11f0*/  LDG.E R39, [R28.64] ;  /* 0x000000041c277981 */ /* 0x0000a4000c1e1900 */
[----:B------:R-:W-:Y:S01]  /*1200*/  IMAD R41, R37, c[0x0][0x1a4], R24 ;  /* 0x0000690025297a24 */ /* 0x000fe200078e0218 */
[----:B------:R-:W-:-:S04]  /*1210*/  LEA R25, P1, R26, R16, 0x1 ;  /* 0x000000101a197211 */ /* 0x000fc800078208ff */
[----:B------:R-:W-:Y:S02]  /*1220*/  IADD3 R27, R27, R41, RZ ;  /* 0x000000291b1b7210 */ /* 0x000fe40007ffe0ff */
[----:B------:R-:W-:Y:S02]  /*1230*/  IADD3 R24, P2, R25, R10, RZ ;  /* 0x0000000a19187210 */ /* 0x000fe40007f5e0ff */
[----:B------:R-:W-:-:S04]  /*1240*/  LEA.HI.X R26, R26, R17, R27, 0x1, P1 ;  /* 0x000000111a1a7211 */ /* 0x000fc800008f0c1b */
[----:B------:R-:W-:-:S06]  /*1250*/  IADD3.X R25, R26, R9, RZ, P2, !PT ;  /* 0x000000091a197210 */ /* 0x000fcc00017fe4ff */
[----:B------:R-:W3:Y:S01]  /*1260*/  LDG.E.64 R24, [R24.64] ;  /* 0x0000000418187981 */ /* 0x000ee2000c1e1b00 */
[----:B------:R-:W-:Y:S02]  /*1270*/  IMAD R41, R3, c[0x0][0x1b8], RZ ;  /* 0x00006e0003297a24 */ /* 0x000fe400078e02ff */
[----:B------:R-:W-:-:S04]  /*1280*/  IMAD.WIDE.U32 R26, R0, c[0x0][0x1b8], RZ ;  /* 0x00006e00001a7a25 */ /* 0x000fc800078e00ff */
[----:B------:R-:W-:Y:S02]  /*1290*/  IMAD R41, R0, c[0x0][0x1bc], R41 ;  /* 0x00006f0000297a24 */ /* 0x000fe400078e0229 */
[----:B------:R-:W-:-:S03]  /*12a0*/  IMAD R38, R38, c[0x0][0x1c0], RZ ;  /* 0x0000700026267a24 */ /* 0x000fc600078e02ff */
[----:B------:R-:W-:Y:S01]  /*12b0*/  IADD3 R27, R27, R41, RZ ;  /* 0x000000291b1b7210 */ /* 0x000fe20007ffe0ff */
[----:B0-----:R-:W-:-:S04]  /*12c0*/  IMAD R29, R37, c[0x0][0x1c4], R38 ;  /* 0x00007100251d7a24 */ /* 0x001fc800078e0226 */
[----:B------:R-:W-:-:S04]  /*12d0*/  IMAD.WIDE.U32 R26, R37, c[0x0][0x1c0], R26 ;  /* 0x00007000251a7a25 */ /* 0x000fc800078e001a */
[----:B------:R-:W-:Y:S01]  /*12e0*/  IMAD.IADD R27, R27, 0x1, R29 ;  /* 0x000000011b1b7824 */ /* 0x000fe200078e021d */
[----:B------:R-:W-:-:S04]  /*12f0*/  LEA R28, P1, R26, c[0x0][0x230], 0x2 ;  /* 0x00008c001a1c7a11 */ /* 0x000fc800078210ff */
[----:B------:R-:W-:Y:S02]  /*1300*/  LEA.HI.X R29, R26, c[0x0][0x234], R27, 0x2, P1 ;  /* 0x00008d001a1d7a11 */ /* 0x000fe400008f141b */
[----:B-1----:R-:W-:-:S03]  /*1310*/  ISETP.GE.AND P1, PT, R7, 0x1, PT ;  /* 0x000000010700780c */ /* 0x002fc60003f26270 */
[----:B------:R0:W5:Y:S01]  /*1320*/  LDG.E R38, [R28.64] ;  /* 0x000000041c267981 */ /* 0x000162000c1e1900 */
[C---:B------:R-:W-:Y:S01]  /*1330*/  ISETP.NE.AND P2, PT, R7.reuse, 0x1f, PT ;  /* 0x0000001f0700780c */ /* 0x040fe20003f45270 */
[----:B------:R-:W-:Y:S01]  /*1340*/  BSSY B0, `(.L_x_5269) ;  /* 0x000004e000007945 */ /* 0x000fe20003800000 */
[----:B------:R-:W-:Y:S01]  /*1350*/  ISETP.NE.AND P3, PT, R7, RZ, PT ;  /* 0x000000ff0700720c */ /* 0x000fe20003f65270 */
[----:B--2---:R-:W-:-:S04]  /*1360*/  FMUL.FTZ R26, R39, 1.4426950216293334961 ;  /* 0x3fb8aa3b271a7820 */ /* 0x004fc80000410000 */
[C---:B------:R-:W-:Y:S02]  /*1370*/  FMUL.FTZ R41, R26.reuse, R19 ;  /* 0x000000131a297220 */ /* 0x040fe40000410000 */
[C---:B------:R-:W-:Y:S02]  /*1380*/  FMUL.FTZ R42, R26.reuse, R18 ;  /* 0x000000121a2a7220 */ /* 0x040fe40000410000 */
[C---:B------:R-:W-:Y:S02]  /*1390*/  FMUL.FTZ R39, R26.reuse, R20 ;  /* 0x000000141a277220 */ /* 0x040fe40000410000 */
[----:B------:R-:W1:Y:S01]  /*13a0*/  MUFU.EX2 R41, R41 ;  /* 0x0000002900297308 */ /* 0x000e620000000800 */
[----:B------:R-:W-:-:S07]  /*13b0*/  FMUL.FTZ R40, R26, R21 ;  /* 0x000000151a287220 */ /* 0x000fce0000410000 */
[----:B------:R-:W2:Y:S01]  /*13c0*/  MUFU.EX2 R42, R42 ;  /* 0x0000002a002a7308 */ /* 0x000ea20000000800 */
[--C-:B---3--:R-:W-:Y:S02]  /*13d0*/  HADD2.F32 R45, -RZ, R24.reuse.H0_H0 ;  /* 0x20000018ff2d7230 */ /* 0x108fe40000004100 */
[----:B------:R-:W-:Y:S02]  /*13e0*/  HADD2.F32 R46, -RZ, R24.H1_H1 ;  /* 0x30000018ff2e7230 */ /* 0x000fe40000004100 */
[----:B------:R-:W-:-:S03]  /*13f0*/  HADD2.F32 R44, -RZ, R25.H0_H0 ;  /* 0x20000019ff2c7230 */ /* 0x000fc60000004100 */
[----:B------:R-:W3:Y:S01]  /*1400*/  MUFU.EX2 R39, R39 ;  /* 0x0000002700277308 */ /* 0x000ee20000000800 */
[----:B------:R-:W-:Y:S01]  /*1410*/  FMUL.FTZ R45, R34, R45 ;  /* 0x0000002d222d7220 */ /* 0x000fe20000410000 */
[----:B------:R-:W-:Y:S01]  /*1420*/  HADD2.F32 R43, -RZ, R25.H1_H1 ;  /* 0x30000019ff2b7230 */ /* 0x000fe20000004100 */
[----:B------:R-:W-:Y:S02]  /*1430*/  FMUL.FTZ R46, R35, R46 ;  /* 0x0000002e232e7220 */ /* 0x000fe40000410000 */
[----:B------:R-:W-:Y:S02]  /*1440*/  FMUL.FTZ R44, R33, R44 ;  /* 0x0000002c212c7220 */ /* 0x000fe40000410000 */
[-C--:B-1----:R-:W-:Y:S01]  /*1450*/  FFMA.FTZ R24, R45, R41.reuse, R46 ;  /* 0x000000292d187223 */ /* 0x082fe2000001002e */
[----:B------:R-:W1:Y:S01]  /*1460*/  MUFU.EX2 R40, R40 ;  /* 0x0000002800287308 */ /* 0x000e620000000800 */
[----:B--2---:R-:W-:Y:S02]  /*1470*/  FMUL.FTZ R26, R42, R41 ;  /* 0x000000292a1a7220 */ /* 0x004fe40000410000 */
[----:B------:R-:W-:-:S02]  /*1480*/  FMUL.FTZ R43, R36, R43 ;  /* 0x0000002b242b7220 */ /* 0x000fc40000410000 */
[C---:B---3--:R-:W-:Y:S02]  /*1490*/  FFMA.FTZ R24, R39.reuse, R24, R44 ;  /* 0x0000001827187223 */ /* 0x048fe4000001002c */
[----:B------:R-:W-:Y:S02]  /*14a0*/  FMUL.FTZ R27, R39, R26 ;  /* 0x0000001a271b7220 */ /* 0x000fe40000410000 */
[C---:B-1----:R-:W-:Y:S02]  /*14b0*/  FFMA.FTZ R25, R40.reuse, R24, R43 ;  /* 0x0000001828197223 */ /* 0x042fe4000001002b */
[----:B------:R-:W-:-:S03]  /*14c0*/  FMUL.FTZ R24, R40, R27 ;  /* 0x0000001b28187220 */ /* 0x000fc60000410000 */
[----:B------:R-:W1:Y:S04]  /*14d0*/  SHFL.UP PT, R26, R25, 0x1, RZ ;  /* 0x04200000191a7989 */ /* 0x000e6800000e00ff */
[----:B------:R-:W2:Y:S01]  /*14e0*/  SHFL.UP PT, R27, R24, 0x1, RZ ;  /* 0x04200000181b7989 */ /* 0x000ea200000e00ff */
        /* <DEDUP_REMOVED lines=11> */
[----:B------:R-:W-:Y:S01]  /*15a0*/  MOV R26, 0x3f800000 ;  /* 0x3f800000001a7802 */ /* 0x000fe20000000f00 */
[----:B--2---:R-:W-:-:S03]  /*15b0*/  @P1 FMUL.FTZ R24, R24, R27 ;  /* 0x0000001b18181220 */ /* 0x004fc60000410000 */
[----:B0-----:R-:W0:Y:S01]  /*15c0*/  SHFL.UP PT, R28, R25, 0x8, RZ ;  /* 0x05000000191c7989 */ /* 0x001e2200000e00ff */
        /* <DEDUP_REMOVED lines=37> */
.L_x_5270:
[----:B------:R-:W-:Y:S05]  /*1820*/  BSYNC B0 ;  /* 0x0000000000007941 */ /* 0x000fea0003800000 */
.L_x_5269:
[----:B0-----:R-:W-:Y:S01]  /*1830*/  IADD3 R37, R37, 0x1, RZ ;  /* 0x0000000125257810 */ /* 0x001fe20007ffe0ff */
        /* <DEDUP_REMOVED lines=8> */
.L_x_5268:
[----:B------:R-:W-:Y:S01]  /*18c0*/  SHF.L.U32 R18, R8, 0x7, RZ ;  /* 0x0000000708127819 */ /* 0x000fe200000006ff */
[----:B------:R-:W-:Y:S01]  /*18d0*/  IMAD R20, R6, c[0x0][0x200], RZ ;  /* 0x0000800006147a24 */ /* 0x000fe200078e02ff */
[----:B------:R-:W-:Y:S01]  /*18e0*/  BAR.SYNC.DEFER_BLOCKING 0x0 ;  /* 0x0000000000007b1d */ /* 0x000fe20000010000 */
[----:B------:R-:W-:Y:S01]  /*18f0*/  IMAD R25, R3, c[0x0][0x208], RZ ;  /* 0x0000820003197a24 */ /* 0x000fe200078e02ff */
[----:B------:R-:W-:Y:S01]  /*1900*/  SHF.R.S32.HI R19, RZ, 0x1f, R18 ;  /* 0x0000001fff137819 */ /* 0x000fe20000011412 */
[----:B------:R-:W-:Y:S01]  /*1910*/  IMAD R21, R5, c[0x0][0x204], R20 ;  /* 0x0000810005157a24 */ /* 0x000fe200078e0214 */
[----:B------:R-:W-:Y:S02]  /*1920*/  F2FP.PACK_AB R22, R23, R22 ;  /* 0x000000161716723e */ /* 0x000fe400000000ff */
[----:B------:R-:W-:Y:S01]  /*1930*/  F2FP.PACK_AB R23, R31, R30 ;  /* 0x0000001e1f17723e */ /* 0x000fe200000000ff */
[----:B------:R-:W-:Y:S01]  /*1940*/  IMAD.WIDE.U32 R18, R5, c[0x0][0x200], R18 ;  /* 0x0000800005127a25 */ /* 0x000fe200078e0012 */
[----:B------:R-:W-:-:S02]  /*1950*/  IADD3 R8, R8, 0x1, RZ ;  /* 0x0000000108087810 */ /* 0x000fc40007ffe0ff */
[----:B------:R-:W-:Y:S02]  /*1960*/  IADD3 R16, P1, R16, 0x100, RZ ;  /* 0x0000010010107810 */ /* 0x000fe40007f3e0ff */
[----:B------:R-:W-:Y:S01]  /*1970*/  IADD3 R19, R19, R21, RZ ;  /* 0x0000001513137210 */ /* 0x000fe20007ffe0ff */
[C---:B------:R-:W-:Y:S01]  /*1980*/  IMAD R21, R0.reuse, c[0x0][0x20c], R25 ;  /* 0x0000830000157a24 */ /* 0x040fe200078e0219 */
[----:B------:R-:W-:Y:S02]  /*1990*/  IADD3 R13, P2, R13, 0x100, RZ ;  /* 0x000001000d0d7810 */ /* 0x000fe40007f5e0ff */
        /* <DEDUP_REMOVED lines=14> */
.L_x_5272:
[----:B------:R-:W-:Y:S05]  /*1a80*/  EXIT ;  /* 0x000000000000794d */ /* 0x000fea0003800000 */
.L_x_5274:
        /* <DEDUP_REMOVED lines=15> */
.L_x_5476:


//--------------------- .text._Z25selective_scan_fwd_kernelI32Selective_Scan_fwd_kernel_traitsILi32ELi4ELi1ELb1ELb1ELb0ELb1EN3c104HalfEfEEv13SSMParamsBase --------------------------
	.section	.text._Z25selective_scan_fwd_kernelI32Selective_Scan_fwd_kernel_traitsILi32ELi4ELi1ELb1ELb1ELb0ELb1EN3c104HalfEfEEv13SSMParamsBase,"ax",@progbits
	.sectioninfo	@"SHI_REGISTERS=52"
	.align	128
        .global         _Z25selective_scan_fwd_kernelI32Selective_Scan_fwd_kernel_traitsILi32ELi4ELi1ELb1ELb1ELb0ELb1EN3c104HalfEfEEv13SSMParamsBase
        .type           _Z25selective_scan_fwd_kernelI32Selective_Scan_fwd_kernel_traitsILi32ELi4ELi1ELb1ELb1ELb0ELb1EN3c104HalfEfEEv13SSMParamsBase,@function
        .size           _Z25selective_scan_fwd_kernelI32Selective_Scan_fwd_kernel_traitsILi32ELi4ELi1ELb1ELb1ELb0ELb1EN3c104HalfEfEEv13SSMParamsBase,(.L_x_5477 - _Z25selective_scan_fwd_kernelI32Selective_Scan_fwd_kernel_traitsILi32ELi4ELi1ELb1ELb1ELb0ELb1EN3c104HalfEfEEv13SSMParamsBase)
        .other          _Z25selective_scan_fwd_kernelI32Selective_Scan_fwd_kernel_traitsILi32ELi4ELi1ELb1ELb1ELb0ELb1EN3c104HalfEfEEv13SSMParamsBase,@"STO_CUDA_ENTRY STV_DEFAULT"
_Z25selective_scan_fwd_kernelI32Selective_Scan_fwd_kernel_traitsILi32ELi4ELi1ELb1ELb1ELb0ELb1EN3c104HalfEfEEv13SSMParamsBase:
.text._Z25selective_scan_fwd_kernelI32Selective_Scan_fwd_kernel_traitsILi32ELi4ELi1ELb1ELb1ELb0ELb1EN3c104HalfEfEEv13SSMParamsBase:
        /* <DEDUP_REMOVED lines=74> */
[----:B------:R-:W-:Y:S01]  /*04a0*/  IMAD R9, R5, c[0x0][0x164], R0 ;  /* 0x0000590005097a24 */ /* 0x000fe200078e0200 */
[----:B------:R-:W-:Y:S02]  /*04b0*/  IADD3 R11, R11, R19, RZ ;  /* 0x000000130b0b7210 */ /* 0x000fe40007ffe0ff */
[----:B------:R-:W-:Y:S02]  /*04c0*/  LEA R15, P0, R10, c[0x0][0x248], 0x1 ;  /* 0x000092000a0f7a11 */ /* 0x000fe400078008ff */
        /* <DEDUP_REMOVED lines=8> */
[----:B-1----:R-:W-:Y:S02]  /*0550*/  MOV R13, R18 ;  /* 0x00000012000d7202 */ /* 0x002fe40000000f00 */
.L_x_5288:
        /* <DEDUP_REMOVED lines=61> */
.L_x_5276:
[----:B------:R-:W-:Y:S05]  /*0930*/  BSYNC B0 ;  /* 0x0000000000007941 */ /* 0x000fea0003800000 */
.L_x_5275:
        /* <DEDUP_REMOVED lines=33> */
.L_x_5278:
[----:B------:R-:W-:Y:S05]  /*0b50*/  BSYNC B0 ;  /* 0x0000000000007941 */ /* 0x000fea0003800000 */
.L_x_5277:
        /* <DEDUP_REMOVED lines=33> */
.L_x_5280:
[----:B------:R-:W-:Y:S05]  /*0d70*/  BSYNC B0 ;  /* 0x0000000000007941 */ /* 0x000fea0003800000 */
.L_x_5279:
        /* <DEDUP_REMOVED lines=33> */
.L_x_5282:
[----:B------:R-:W-:Y:S05]  /*0f90*/  BSYNC B0 ;  /* 0x0000000000007941 */ /* 0x000fea0003800000 */
.L_x_5281:
        /* <DEDUP_REMOVED lines=24> */
.L_x_5286:
        /* <DEDUP_REMOVED lines=27> */
[----:B------:R-:W-:-:S05]  /*12d0*/  IMAD.WIDE.U32 R26, R37, c[0x0][0x1c0], R26 ;  /* 0x00007000251a7a25 */ /* 0x000fca00078e001a */
[----:B------:R-:W-:Y:S02]  /*12e0*/  IADD3 R27, R27, R29, RZ ;  /* 0x0000001d1b1b7210 */ /* 0x000fe40007ffe0ff */
[----:B------:R-:W-:-:S04]  /*12f0*/  LEA R28, P1, R26, c[0x0][0x230], 0x2 ;  /* 0x00008c001a1c7a11 */ /* 0x000fc800078210ff */
[----:B------:R-:W-:Y:S02]  /*1300*/  LEA.HI.X R29, R26, c[0x0][0x234], R27, 0x2, P1 ;  /* 0x00008d001a1d7a11 */ /* 0x000fe400008f141b */
[----:B------:R-:W-:-:S03]  /*1310*/  ISETP.GE.AND P1, PT, R7, 0x1, PT ;  /* 0x000000010700780c */ /* 0x000fc60003f26270 */
        /* <DEDUP_REMOVED lines=80> */
.L_x_5285:
[----:B------:R-:W-:Y:S05]  /*1820*/  BSYNC B0 ;  /* 0x0000000000007941 */ /* 0x000fea0003800000 */
.L_x_5284:
        /* <DEDUP_REMOVED lines=9> */
.L_x_5283:
[----:B------:R-:W-:Y:S01]  /*18c0*/  SHF.L.U32 R18, R8, 0x7, RZ ;  /* 0x0000000708127819 */ /* 0x000fe200000006ff */
[C---:B------:R-:W-:Y:S01]  /*18d0*/  IMAD R20, R6.reuse, c[0x0][0x200], RZ ;  /* 0x0000800006147a24 */ /* 0x040fe200078e02ff */
[----:B------:R-:W-:Y:S01]  /*18e0*/  BAR.SYNC.DEFER_BLOCKING 0x0 ;  /* 0x0000000000007b1d */ /* 0x000fe20000010000 */
[----:B------:R-:W-:Y:S01]  /*18f0*/  IMAD R24, R6, c[0x0][0x1f0], RZ ;  /* 0x00007c0006187a24 */ /* 0x000fe200078e02ff */
[----:B------:R-:W-:Y:S01]  /*1900*/  SHF.R.S32.HI R19, RZ, 0x1f, R18 ;  /* 0x0000001fff137819 */ /* 0x000fe20000011412 */
[----:B------:R-:W-:Y:S01]  /*1910*/  IMAD R25, R5, c[0x0][0x204], R20 ;  /* 0x0000810005197a24 */ /* 0x000fe200078e0214 */
[----:B------:R-:W-:Y:S01]  /*1920*/  F2FP.PACK_AB R32, R23, R22 ;  /* 0x000000161720723e */ /* 0x000fe200000000ff */
        /* <DEDUP_REMOVED lines=13> */
[----:B------:R-:W-:-:S04]  /*1a00*/  LEA R27, P0, R20, c[0x0][0x258], 0x1 ;  /* 0x00009600141b7a11 */ /* 0x000fc800078008ff */
[----:B------:R-:W-:Y:S02]  /*1a10*/  LEA.HI.X R20, R20, c[0x0][0x25c], R33, 0x1, P0 ;  /* 0x0000970014147a11 */ /* 0x000fe400000f0c21 */
[----:B------:R-:W-:Y:S02]  /*1a20*/  IADD3 R26, P0, R27, R10, RZ ;  /* 0x0000000a1b1a7210 */ /* 0x000fe40007f1e0ff */
[----:B------:R-:W-:Y:S02]  /*1a30*/  F2FP.PACK_AB R33, R31, R30 ;  /* 0x0000001e1f21723e */ /* 0x000fe400000000ff */
[----:B------:R-:W-:Y:S02]  /*1a40*/  IADD3.X R27, R20, R9, RZ, P0, !PT ;  /* 0x00000009141b7210 */ /* 0x000fe400007fe4ff */
[----:B------:R-:W-:Y:S02]  /*1a50*/  IADD3 R21, R25, R29, RZ ;  /* 0x0000001d19157210 */ /* 0x000fe40007ffe0ff */
[C---:B------:R-:W-:Y:S01]  /*1a60*/  LEA R29, P1, R24.reuse, c[0x0][0x268], 0x1 ;  /* 0x00009a00181d7a11 */ /* 0x040fe200078208ff */
[----:B------:R0:W-:Y:S03]  /*1a70*/  STG.E.64 [R26.64], R32 ;  /* 0x000000201a007986 */ /* 0x0001e6000c101b04 */
[----:B------:R-:W-:Y:S01]  /*1a80*/  LEA.HI.X R24, R24, c[0x0][0x26c], R21, 0x1, P1 ;  /* 0x00009b0018187a11 */ /* 0x000fe200008f0c15 */
[----:B------:R-:W-:Y:S01]  /*1a90*/  BAR.SYNC.DEFER_BLOCKING 0x0 ;  /* 0x0000000000007b1d */ /* 0x000fe20000010000 */
[----:B------:R-:W-:-:S04]  /*1aa0*/  IADD3 R28, P1, R29, R10, RZ ;  /* 0x0000000a1d1c7210 */ /* 0x000fc80007f3e0ff */
[----:B------:R-:W-:-:S05]  /*1ab0*/  IADD3.X R29, R24, R9, RZ, P1, !PT ;  /* 0x00000009181d7210 */ /* 0x000fca0000ffe4ff */
[----:B------:R1:W2:Y:S01]  /*1ac0*/  LDG.E.64 R20, [R28.64] ;  /* 0x000000041c147981 */ /* 0x0002a2000c1e1b00 */
[----:B------:R-:W-:Y:S01]  /*1ad0*/  IMAD.WIDE.U32 R18, R5, c[0x0][0x210], R18 ;  /* 0x0000840005127a25 */ /* 0x000fe200078e0012 */
[----:B------:R-:W-:Y:S02]  /*1ae0*/  IADD3 R8, R8, 0x1, RZ ;  /* 0x0000000108087810 */ /* 0x000fe40007ffe0ff */
[----:B------:R-:W-:Y:S01]  /*1af0*/  BAR.SYNC.DEFER_BLOCKING 0x0 ;  /* 0x0000000000007b1d */ /* 0x000fe20000010000 */
[----:B------:R-:W-:Y:S02]  /*1b00*/  IADD3 R16, P1, R16, 0x100, RZ ;  /* 0x0000010010107810 */ /* 0x000fe40007f3e0ff */
[----:B------:R-:W-:Y:S02]  /*1b10*/  IADD3 R13, P2, R13, 0x100, RZ ;  /* 0x000001000d0d7810 */ /* 0x000fe40007f5e0ff */
[----:B------:R-:W-:Y:S01]  /*1b20*/  IADD3 R15, P3, R15, 0x100, RZ ;  /* 0x000001000f0f7810 */ /* 0x000fe20007f7e0ff */
[----:B-1----:R-:W-:Y:S01]  /*1b30*/  IMAD R28, R6, c[0x0][0x210], RZ ;  /* 0x00008400061c7a24 */ /* 0x002fe200078e02ff */
[----:B------:R-:W-:-:S02]  /*1b40*/  IADD3.X R17, RZ, R17, RZ, P1, !PT ;  /* 0x00000011ff117210 */ /* 0x000fc40000ffe4ff */
[----:B------:R-:W-:Y:S01]  /*1b50*/  IADD3.X R12, RZ, R12, RZ, P2, !PT ;  /* 0x0000000cff0c7210 */ /* 0x000fe200017fe4ff */
[----:B0-----:R-:W-:Y:S01]  /*1b60*/  IMAD R33, R5, c[0x0][0x214], R28 ;  /* 0x0000850005217a24 */ /* 0x001fe200078e021c */
[----:B------:R-:W-:-:S04]  /*1b70*/  IADD3.X R14, RZ, R14, RZ, P3, !PT ;  /* 0x0000000eff0e7210 */ /* 0x000fc80001ffe4ff */
[----:B------:R-:W-:Y:S01]  /*1b80*/  IADD3 R19, R19, R33, RZ ;  /* 0x0000002113137210 */ /* 0x000fe20007ffe0ff */
[----:B------:R-:W-:-:S04]  /*1b90*/  IMAD R33, R3, c[0x0][0x218], RZ ;  /* 0x0000860003217a24 */ /* 0x000fc800078e02ff */
[C---:B------:R-:W-:Y:S02]  /*1ba0*/  IMAD R33, R0.reuse, c[0x0][0x21c], R33 ;  /* 0x0000870000217a24 */ /* 0x040fe400078e0221 */
[----:B------:R-:W-:-:S05]  /*1bb0*/  IMAD.WIDE.U32 R18, R0, c[0x0][0x218], R18 ;  /* 0x0000860000127a25 */ /* 0x000fca00078e0012 */
[----:B------:R-:W-:Y:S02]  /*1bc0*/  IADD3 R19, R19, R33, RZ ;  /* 0x0000002113137210 */ /* 0x000fe40007ffe0ff */
[----:B------:R-:W-:Y:S01]  /*1bd0*/  LEA R33, P0, R18, c[0x0][0x270], 0x1 ;  /* 0x00009c0012217a11 */ /* 0x000fe200078008ff */
[----:B--2---:R-:W-:Y:S01]  /*1be0*/  HADD2.F32 R25, -RZ, R20.H0_H0 ;  /* 0x20000014ff197230 */ /* 0x004fe20000004100 */
[--C-:B------:R-:W-:Y:S01]  /*1bf0*/  SHF.R.U64 R36, R20, 0x10, R21.reuse ;  /* 0x0000001014247819 */ /* 0x100fe20000001215 */
[----:B------:R-:W-:Y:S01]  /*1c00*/  HADD2.F32 R24, -RZ, R21.H0_H0 ;  /* 0x20000015ff187230 */ /* 0x000fe20000004100 */
[----:B------:R-:W-:Y:S02]  /*1c10*/  SHF.R.U32.HI R20, RZ, 0x10, R21 ;  /* 0x00000010ff147819 */ /* 0x000fe40000011615 */
[----:B------:R-:W-:Y:S01]  /*1c20*/  FMUL.FTZ R34, R25, -1.4426950216293334961 ;  /* 0xbfb8aa3b19227820 */ /* 0x000fe20000410000 */
[----:B------:R-:W-:Y:S01]  /*1c30*/  HADD2.F32 R21, -RZ, R36.H0_H0 ;  /* 0x20000024ff157230 */ /* 0x000fe20000004100 */
[----:B------:R-:W-:Y:S01]  /*1c40*/  FMUL.FTZ R35, R24, -1.4426950216293334961 ;  /* 0xbfb8aa3b18237820 */ /* 0x000fe20000410000 */
[----:B------:R-:W-:-:S03]  /*1c50*/  HADD2.F32 R20, -RZ, R20.H0_H0 ;  /* 0x20000014ff147230 */ /* 0x000fc60000004100 */
[----:B------:R-:W-:Y:S01]  /*1c60*/  FMUL.FTZ R27, R21, -1.4426950216293334961 ;  /* 0xbfb8aa3b151b7820 */ /* 0x000fe20000410000 */
[----:B------:R-:W0:Y:S01]  /*1c70*/  MUFU.EX2 R34, R34 ;  /* 0x0000002200227308 */ /* 0x000e220000000800 */
[----:B------:R-:W-:-:S07]  /*1c80*/  FMUL.FTZ R32, R20, -1.4426950216293334961 ;  /* 0xbfb8aa3b14207820 */ /* 0x000fce0000410000 */
        /* <DEDUP_REMOVED lines=10> */
[----:B-1----:R-:W-:Y:S01]  /*1d30*/  FMUL.FTZ R25, R25, R26 ;  /* 0x0000001a19197220 */ /* 0x002fe20000410000 */
[----:B------:R-:W-:-:S03]  /*1d40*/  LEA.HI.X R26, R18, c[0x0][0x274], R19, 0x1, P0 ;  /* 0x00009d00121a7a11 */ /* 0x000fc600000f0c13 */
[----:B------:R-:W-:-:S03]  /*1d50*/  FMUL.FTZ R25, R25, R22 ;  /* 0x0000001619197220 */ /* 0x000fc60000410000 */
[----:B------:R-:W1:Y:S01]  /*1d60*/  MUFU.RCP R27, R32 ;  /* 0x00000020001b7308 */ /* 0x000e620000001000 */
[----:B0-----:R-:W-:-:S04]  /*1d70*/  FMUL.FTZ R19, R24, R29 ;  /* 0x0000001d18137220 */ /* 0x001fc80000410000 */
[----:B------:R-:W-:Y:S02]  /*1d80*/  FMUL.FTZ R30, R19, R30 ;  /* 0x0000001e131e7220 */ /* 0x000fe40000410000 */
[----:B--2---:R-:W-:Y:S02]  /*1d90*/  FMUL.FTZ R18, R21, R28 ;  /* 0x0000001c15127220 */ /* 0x004fe40000410000 */
[----:B-1----:R-:W-:Y:S02]  /*1da0*/  FMUL.FTZ R22, R20, R27 ;  /* 0x0000001b14167220 */ /* 0x002fe40000410000 */
[----:B------:R-:W-:Y:S01]  /*1db0*/  FMUL.FTZ R20, R18, R23 ;  /* 0x0000001712147220 */ /* 0x000fe20000410000 */
[----:B------:R-:W-:Y:S01]  /*1dc0*/  IADD3 R18, P0, R33, R10, RZ ;  /* 0x0000000a21127210 */ /* 0x000fe20007f1e0ff */
[----:B------:R-:W-:-:S03]  /*1dd0*/  FMUL.FTZ R31, R22, R31 ;  /* 0x0000001f161f7220 */ /* 0x000fc60000410000 */
[----:B------:R-:W-:Y:S02]  /*1de0*/  IADD3.X R19, R26, R9, RZ, P0, !PT ;  /* 0x000000091a137210 */ /* 0x000fe400007fe4ff */
[----:B------:R-:W-:Y:S02]  /*1df0*/  F2FP.PACK_AB R20, R20, R25 ;  /* 0x000000191414723e */ /* 0x000fe400000000ff */
[----:B------:R-:W-:Y:S02]  /*1e00*/  F2FP.PACK_AB R21, R31, R30 ;  /* 0x0000001e1f15723e */ /* 0x000fe400000000ff */
[----:B------:R-:W-:-:S03]  /*1e10*/  ISETP.GE.AND P0, PT, R8, c[0x0][0x174], PT ;  /* 0x00005d0008007a0c */ /* 0x000fc60003f06270 */
[----:B------:R0:W-:Y:S10]  /*1e20*/  STG.E.64 [R18.64], R20 ;  /* 0x0000001412007986 */ /* 0x0001f4000c101b04 */
[----:B------:R-:W-:Y:S01]  /*1e30*/  @P0 CALL.REL.NOINC `(.L_x_5287) ;  /* 0x0000001000000944 */ /* 0x000fe20003c00000 */
[----:B------:R-:W-:Y:S05]  /*1e40*/  BRA `(.L_x_5288) ;  /* 0xffffe71000007947 */ /* 0x000fea000383ffff */
.L_x_5287:
[----:B------:R-:W-:Y:S05]  /*1e50*/  EXIT ;  /* 0x000000000000794d */ /* 0x000fea0003800000 */
.L_x_5289:
        /* <DEDUP_REMOVED lines=10> */
.L_x_5477:


//--------------------- .text._Z25selective_scan_fwd_kernelI32Selective_Scan_fwd_kernel_traitsILi32ELi4ELi1ELb1ELb1ELb1ELb0EN3c104HalfEfEEv13SSMParamsBase --------------------------
	.section	.text._Z25selective_scan_fwd_kernelI32Selective_Scan_fwd_kernel_traitsILi32ELi4ELi1ELb1ELb1ELb1ELb0EN3c104HalfEfEEv13SSMParamsBase,"ax",@progbits
	.sectioninfo	@"SHI_REGISTERS=54"
	.align	128
        .global         _Z25selective_scan_fwd_kernelI32Selective_Scan_fwd_kernel_traitsILi32ELi4ELi1ELb1ELb1ELb1ELb0EN3c104HalfEfEEv13SSMParamsBase
        .type           _Z25selective_scan_fwd_kernelI32Selective_Scan_fwd_kernel_traitsILi32ELi4ELi1ELb1ELb1ELb1ELb0EN3c104HalfEfEEv13SSMParamsBase,@function
        .size           _Z25selective_scan_fwd_kernelI32Selective_Scan_fwd_kernel_traitsILi32ELi4ELi1ELb1ELb1ELb1ELb0EN3c104HalfEfEEv13SSMParamsBase,(.L_x_5478 - _Z25selective_scan_fwd_kernelI32Selective_Scan_fwd_kernel_traitsILi32ELi4ELi1ELb1ELb1ELb1ELb0EN3c104HalfEfEEv13SSMParamsBase)
        .other          _Z25selective_scan_fwd_kernelI32Selective_Scan_fwd_kernel_traitsILi32ELi4ELi1ELb1ELb1ELb1ELb0EN3c104HalfEfEEv13SSMParamsBase,@"STO_CUDA_ENTRY STV_DEFAULT"
_Z25selective_scan_fwd_kernelI32Selective_Scan_fwd_kernel_traitsILi32ELi4ELi1ELb1ELb1ELb1ELb0EN3c104HalfEfEEv13SSMParamsBase:
.text._Z25selective_scan_fwd_kernelI32Selective_Scan_fwd_kernel_traitsILi32ELi4ELi1ELb1ELb1ELb1ELb0EN3c104HalfEfEEv13SSMParamsBase:
        /* <DEDUP_REMOVED lines=24> */
[----:B---3--:R-:W-:-:S05]  /*0180*/  IADD3 R12, RZ, -R11, RZ ;  /* 0x8000000bff0c7210 */ /* 0x008fca0007ffe0ff */
[----:B------:R-:W-:Y:S01]  /*0190*/  IMAD R15, R12, R13, RZ ;  /* 0x0000000d0c0f7224 */ /* 0x000fe200078e02ff */
[----:B-1----:R-:W-:-:S03]  /*01a0*/  IABS R8, R0 ;  /* 0x0000000000087213 */ /* 0x002fc60000000000 */
[----:B------:R-:W-:-:S06]  /*01b0*/  IMAD.HI.U32 R11, R11, R15, R10 ;  /* 0x0000000f0b0b7227 */ /* 0x000fcc00078e000a */
[----:B----4-:R-:W-:-:S04]  /*01c0*/  IMAD.HI.U32 R7, R11, R8, RZ ;  /* 0x000000080b077227 */ /* 0x010fc800078e00ff */
[----:B------:R-:W-:-:S04]  /*01d0*/  IMAD.MOV R5, RZ, RZ, -R7 ;  /* 0x000000ffff057224 */ /* 0x000fc800078e0a07 */
[----:B------:R-:W-:Y:S01]  /*01e0*/  IMAD R8, R13, R5, R8 ;  /* 0x000000050d087224 */ /* 0x000fe200078e0208 */
[----:B0-----:R-:W-:-:S04]  /*01f0*/  MOV R5, UR6 ;  /* 0x0000000600057c02 */ /* 0x001fc80008000f00 */
[----:B------:R-:W-:Y:S02]  /*0200*/  ISETP.GT.U32.AND P1, PT, R13, R8, PT ;  /* 0x000000080d00720c */ /* 0x000fe40003f24070 */
[----:B------:R-:W-:Y:S02]  /*0210*/  SHF.R.S32.HI R6, RZ, 0x1f, R5 ;  /* 0x0000001fff067819 */ /* 0x000fe40000011405 */
[----:B------:R-:W-:-:S03]  /*0220*/  MOV R18, c[0x0][0x174] ;  /* 0x00005d0000127a02 */ /* 0x000fc60000000f00 */
[----:B------:R-:W-:-:S06]  /*0230*/  IMAD R14, R6, c[0x0][0x1d0], RZ ;  /* 0x00007400060e7a24 */ /* 0x000fcc00078e02ff */
[-C--:B------:R-:W-:Y:S01]  /*0240*/  @!P1 IADD3 R8, R8, -R13.reuse, RZ ;  /* 0x8000000d08089210 */ /* 0x080fe20007ffe0ff */
[C---:B------:R-:W-:Y:S01]  /*0250*/  IMAD R15, R5.reuse, c[0x0][0x1d4], R14 ;  /* 0x00007500050f7a24 */ /* 0x040fe200078e020e */
[----:B------:R-:W-:Y:S02]  /*0260*/  LOP3.LUT R14, R0, c[0x0][0x178], RZ, 0x3c, !PT ;  /* 0x00005e00000e7a12 */ /* 0x000fe400078e3cff */
[----:B------:R-:W-:Y:S01]  /*0270*/  ISETP.GE.U32.AND P0, PT, R8, R13, PT ;  /* 0x0000000d0800720c */ /* 0x000fe20003f06070 */
[----:B------:R-:W-:Y:S01]  /*0280*/  IMAD R12, R6, c[0x0][0x190], RZ ;  /* 0x00006400060c7a24 */ /* 0x000fe200078e02ff */
[----:B------:R-:W-:Y:S02]  /*0290*/  ISETP.GE.AND P3, PT, R18, 0x1, PT ;  /* 0x000000011200780c */ /* 0x000fe40003f66270 */
[----:B------:R-:W-:Y:S01]  /*02a0*/  ISETP.GE.AND P2, PT, R14, RZ, PT ;  /* 0x000000ff0e00720c */ /* 0x000fe20003f46270 */
[----:B------:R-:W-:Y:S01]  /*02b0*/  IMAD R17, R5, c[0x0][0x194], R12 ;  /* 0x0000650005117a24 */ /* 0x000fe200078e020c */
[----:B------:R-:W-:Y:S01]  /*02c0*/  @!P1 IADD3 R7, R7, 0x1, RZ ;  /* 0x0000000107079810 */ /* 0x000fe20007ffe0ff */
[----:B------:R-:W-:-:S04]  /*02d0*/  IMAD.WIDE.U32 R10, R5, c[0x0][0x190], RZ ;  /* 0x00006400050a7a25 */ /* 0x000fc800078e00ff */
[----:B------:R-:W-:Y:S02]  /*02e0*/  IMAD R16, R6, c[0x0][0x1b0], RZ ;  /* 0x00006c0006107a24 */ /* 0x000fe400078e02ff */
[----:B------:R-:W-:Y:S01]  /*02f0*/  IMAD.WIDE.U32 R12, R5, c[0x0][0x1d0], RZ ;  /* 0x00007400050c7a25 */ /* 0x000fe200078e00ff */
[----:B------:R-:W-:Y:S02]  /*0300*/  IADD3 R11, R11, R17, RZ ;  /* 0x000000110b0b7210 */ /* 0x000fe40007ffe0ff */
[----:B------:R-:W-:Y:S01]  /*0310*/  @P0 IADD3 R7, R7, 0x1, RZ ;  /* 0x0000000107070810 */ /* 0x000fe20007ffe0ff */
[----:B------:R-:W-:Y:S01]  /*0320*/  IMAD.WIDE.U32 R8, R5, c[0x0][0x1b0], RZ ;  /* 0x00006c0005087a25 */ /* 0x000fe200078e00ff */
[----:B------:R-:W-:-:S03]  /*0330*/  IADD3 R13, R13, R15, RZ ;  /* 0x0000000f0d0d7210 */ /* 0x000fc60007ffe0ff */
[----:B------:R-:W-:Y:S02]  /*0340*/  IMAD R19, R5, c[0x0][0x1b4], R16 ;  /* 0x00006d0005137a24 */ /* 0x000fe400078e0210 */
[----:B------:R-:W-:Y:S02]  /*0350*/  IMAD R17, R3, c[0x0][0x1d8], RZ ;  /* 0x0000760003117a24 */ /* 0x000fe400078e02ff */
[----:B------:R-:W-:Y:S01]  /*0360*/  IMAD R16, R6, c[0x0][0x1e0], RZ ;  /* 0x0000780006107a24 */ /* 0x000fe200078e02ff */
[----:B------:R-:W-:Y:S01]  /*0370*/  IADD3 R9, R9, R19, RZ ;  /* 0x0000001309097210 */ /* 0x000fe20007ffe0ff */
[----:B------:R-:W-:Y:S01]  /*0380*/  IMAD.WIDE.U32 R14, R5, c[0x0][0x1e0], RZ ;  /* 0x00007800050e7a25 */ /* 0x000fe200078e00ff */
[----:B------:R-:W-:-:S03]  /*0390*/  ISETP.NE.AND P1, PT, RZ, c[0x0][0x178], PT ;  /* 0x00005e00ff007a0c */ /* 0x000fc60003f25270 */
[C---:B------:R-:W-:Y:S02]  /*03a0*/  IMAD R17, R0.reuse, c[0x0][0x1dc], R17 ;  /* 0x0000770000117a24 */ /* 0x040fe400078e0211 */
[----:B------:R-:W-:Y:S02]  /*03b0*/  IMAD R19, R5, c[0x0][0x1e4], R16 ;  /* 0x0000790005137a24 */ /* 0x000fe400078e0210 */
[----:B------:R-:W-:-:S04]  /*03c0*/  IMAD.WIDE.U32 R12, R0, c[0x0][0x1d8], R12 ;  /* 0x00007600000c7a25 */ /* 0x000fc800078e000c */
[----:B------:R-:W-:Y:S01]  /*03d0*/  @!P2 IMAD.MOV R7, RZ, RZ, -R7 ;  /* 0x000000ffff07a224 */ /* 0x000fe200078e0a07 */
[----:B------:R-:W-:Y:S06]  /*03e0*/  @!P3 EXIT ;  /* 0x000000000000b94d */ /* 0x000fec0003800000 */
[----:B------:R-:W-:Y:S01]  /*03f0*/  @!P1 LOP3.LUT R7, RZ, c[0x0][0x178], RZ, 0x33, !PT ;  /* 0x00005e00ff079a12 */ /* 0x000fe200078e33ff */
[----:B------:R-:W0:Y:S01]  /*0400*/  S2R R16, SR_TID.X ;  /* 0x0000000000107919 */ /* 0x000e220000002100 */
[----:B------:R-:W-:Y:S01]  /*0410*/  IADD3 R15, R15, R19, RZ ;  /* 0x000000130f0f7210 */ /* 0x000fe20007ffe0ff */
[----:B------:R-:W-:Y:S01]  /*0420*/  IMAD R19, R3, c[0x0][0x1e8], RZ ;  /* 0x00007a0003137a24 */ /* 0x000fe200078e02ff */
[----:B------:R-:W-:Y:S01]  /*0430*/  IADD3 R13, R13, R17, RZ ;  /* 0x000000110d0d7210 */ /* 0x000fe20007ffe0ff */
[C---:B------:R-:W-:Y:S01]  /*0440*/  IMAD.WIDE.U32 R10, R7.reuse, c[0x0][0x1a8], R10 ;  /* 0x00006a00070a7a25 */ /* 0x040fe200078e000a */
[C---:B------:R-:W-:Y:S02]  /*0450*/  LEA R20, P0, R12.reuse, c[0x0][0x240], 0x1 ;  /* 0x000090000c147a11 */ /* 0x040fe400078008ff */
[----:B------:R-:W-:Y:S01]  /*0460*/  SHF.R.S32.HI R17, RZ, 0x1f, R7 ;  /* 0x0000001fff117819 */ /* 0x000fe20000011407 */
[----:B------:R-:W-:Y:S01]  /*0470*/  IMAD.WIDE.U32 R8, R7, c[0x0][0x1c8], R8 ;  /* 0x0000720007087a25 */ /* 0x000fe200078e0008 */
[----:B------:R-:W-:-:S03]  /*0480*/  LEA.HI.X R22, R12, c[0x0][0x244], R13, 0x1, P0 ;  /* 0x000091000c167a11 */ /* 0x000fc600000f0c0d */
[----:B------:R-:W-:Y:S01]  /*0490*/  IMAD.WIDE.U32 R12, R0, c[0x0][0x1e8], R14 ;  /* 0x00007a00000c7a25 */ /* 0x000fe200078e000e */
[----:B------:R-:W-:-:S03]  /*04a0*/  LEA R15, P1, R10, c[0x0][0x228], 0x1 ;  /* 0x00008a000a0f7a11 */ /* 0x000fc600078208ff */
[C---:B------:R-:W-:Y:S02]  /*04b0*/  IMAD R14, R17.reuse, c[0x0][0x1a8], RZ ;  /* 0x00006a00110e7a24 */ /* 0x040fe400078e02ff */
[----:B------:R-:W-:Y:S01]  /*04c0*/  IMAD R18, R17, c[0x0][0x1c8], RZ ;  /* 0x0000720011127a24 */ /* 0x000fe200078e02ff */
[----:B------:R-:W-:Y:S01]  /*04d0*/  LEA R17, P2, R8, c[0x0][0x230], 0x1 ;  /* 0x00008c0008117a11 */ /* 0x000fe200078408ff */
[C---:B------:R-:W-:Y:S02]  /*04e0*/  IMAD R23, R7.reuse, c[0x0][0x1ac], R14 ;  /* 0x00006b0007177a24 */ /* 0x040fe400078e020e */
[----:B------:R-:W-:Y:S02]  /*04f0*/  IMAD R25, R7, c[0x0][0x1cc], R18 ;  /* 0x0000730007197a24 */ /* 0x000fe400078e0212 */
[----:B------:R-:W1:Y:S01]  /*0500*/  S2R R7, SR_LANEID ;  /* 0x0000000000077919 */ /* 0x000e620000000000 */
[----:B------:R-:W-:-:S05]  /*0510*/  IMAD R19, R0, c[0x0][0x1ec], R19 ;  /* 0x00007b0000137a24 */ /* 0x000fca00078e0213 */
[----:B------:R-:W-:Y:S02]  /*0520*/  IADD3 R21, R13, R19, RZ ;  /* 0x000000130d157210 */ /* 0x000fe40007ffe0ff */
[----:B------:R-:W-:Y:S02]  /*0530*/  IADD3 R19, R11, R23, RZ ;  /* 0x000000170b137210 */ /* 0x000fe40007ffe0ff */
[----:B------:R-:W-:Y:S02]  /*0540*/  IADD3 R11, R9, R25, RZ ;  /* 0x00000019090b7210 */ /* 0x000fe40007ffe0ff */
[----:B0-----:R-:W-:Y:S02]  /*0550*/  SHF.R.S32.HI R9, RZ, 0x1f, R16 ;  /* 0x0000001fff097819 */ /* 0x001fe40000011410 */
[----:B------:R-:W-:Y:S02]  /*0560*/  LEA R13, P0, R12, c[0x0][0x248], 0x1 ;  /* 0x000092000c0d7a11 */ /* 0x000fe400078008ff */
[----:B------:R-:W-:Y:S01]  /*0570*/  LEA.HI.X R19, R10, c[0x0][0x22c], R19, 0x1, P1 ;  /* 0x00008b000a137a11 */ /* 0x000fe200008f0c13 */
[C---:B------:R-:W-:Y:S01]  /*0580*/  IMAD.SHL.U32 R10, R16.reuse, 0x8, RZ ;  /* 0x00000008100a7824 */ /* 0x040fe200078e00ff */
[----:B------:R-:W-:-:S02]  /*0590*/  SHF.L.U64.HI R9, R16, 0x3, R9 ;  /* 0x0000000310097819 */ /* 0x000fc40000010209 */
[----:B------:R-:W-:Y:S02]  /*05a0*/  LEA.HI.X R14, R12, c[0x0][0x24c], R21, 0x1, P0 ;  /* 0x000093000c0e7a11 */ /* 0x000fe400000f0c15 */
[----:B------:R-:W-:Y:S02]  /*05b0*/  LEA.HI.X R18, R8, c[0x0][0x234], R11, 0x1, P2 ;  /* 0x00008d0008127a11 */ /* 0x000fe400010f0c0b */
[----:B------:R-:W-:Y:S02]  /*05c0*/  MOV R16, R17 ;  /* 0x0000001100107202 */ /* 0x000fe40000000f00 */
[----:B------:R-:W-:Y:S02]  /*05d0*/  MOV R8, RZ ;  /* 0x000000ff00087202 */ /* 0x000fe40000000f00 */
[----:B------:R-:W-:Y:S02]  /*05e0*/  MOV R11, R20 ;  /* 0x00000014000b7202 */ /* 0x000fe40000000f00 */
[----:B------:R-:W-:-:S02]  /*05f0*/  MOV R12, R22 ;  /* 0x00000016000c7202 */ /* 0x000fc40000000f00 */
[----:B-1----:R-:W-:Y:S02]  /*0600*/  MOV R17, R19 ;  /* 0x0000001300117202 */ /* 0x002fe40000000f00 */
.L_x_5303:
        /* <DEDUP_REMOVED lines=9> */
[----:B--2---:R-:W-:Y:S01]  /*06a0*/  IMAD.MOV.U32 R19, RZ, RZ, R20 ;  /* 0x000000ffff137224 */ /* 0x004fe200078e0014 */
[--C-:B------:R-:W-:Y:S02]  /*06b0*/  SHF.R.U64 R23, R20, 0x10, R21.reuse ;  /* 0x0000001014177819 */ /* 0x100fe40000001215 */
[----:B------:R-:W-:Y:S02]  /*06c0*/  MOV R22, R21 ;  /* 0x0000001500167202 */ /* 0x000fe40000000f00 */
        /* <DEDUP_REMOVED lines=49> */
.L_x_5291:
[----:B------:R-:W-:Y:S05]  /*09e0*/  BSYNC B0 ;  /* 0x0000000000007941 */ /* 0x000fea0003800000 */
.L_x_5290:
        /* <DEDUP_REMOVED lines=33> */
.L_x_5293:
[----:B------:R-:W-:Y:S05]  /*0c00*/  BSYNC B0 ;  /* 0x0000000000007941 */ /* 0x000fea0003800000 */
.L_x_5292:
        /* <DEDUP_REMOVED lines=33> */
.L_x_5295:
[----:B------:R-:W-:Y:S05]  /*0e20*/  BSYNC B0 ;  /* 0x0000000000007941 */ /* 0x000fea0003800000 */
.L_x_5294:
        /* <DEDUP_REMOVED lines=33> */
.L_x_5297:
[----:B------:R-:W-:Y:S05]  /*1040*/  BSYNC B0 ;  /* 0x0000000000007941 */ /* 0x000fea0003800000 */
.L_x_5296:
        /* <DEDUP_REMOVED lines=16> */
[----:B------:R-:W0:Y:S01]  /*1150*/  S2R R35, SR_TID.X ;  /* 0x0000000000237919 */ /* 0x000e220000002100 */
[----:B------:R-:W-:Y:S02]  /*1160*/  FMUL.FTZ R36, R26, R21 ;  /* 0x000000151a247220 */ /* 0x000fe40000410000 */
[----:B------:R-:W-:Y:S02]  /*1170*/  FMUL.FTZ R37, R37, R19 ;  /* 0x0000001325257220 */ /* 0x000fe40000410000 */
[----:B------:R-:W-:-:S02]  /*1180*/  FMUL.FTZ R38, R27, R20 ;  /* 0x000000141b267220 */ /* 0x000fc40000410000 */
[----:B------:R-:W-:Y:S02]  /*1190*/  FMUL.FTZ R39, R39, R22 ;  /* 0x0000001627277220 */ /* 0x000fe40000410000 */
[----:B------:R-:W-:Y:S01]  /*11a0*/  IMAD.MOV.U32 R41, RZ, RZ, RZ ;  /* 0x000000ffff297224 */ /* 0x000fe200078e00ff */
[----:B0-----:R-:W-:-:S04]  /*11b0*/  LOP3.LUT P0, RZ, R35, 0x1f, RZ, 0xc0, !PT ;  /* 0x0000001f23ff7812 */ /* 0x001fc8000780c0ff */
[----:B------:R-:W-:Y:S02]  /*11c0*/  ISETP.EQ.OR P0, PT, R8, RZ, P0 ;  /* 0x000000ff0800720c */ /* 0x000fe40000702670 */
.L_x_5301:
        /* <DEDUP_REMOVED lines=9> */
[----:B------:R-:W-:Y:S02]  /*1260*/  IADD3 R25, R25, R27, RZ ;  /* 0x0000001b19197210 */ /* 0x000fe40007ffe0ff */
[----:B------:R-:W-:Y:S01]  /*1270*/  LEA R28, P1, R24, c[0x0][0x220], 0x2 ;  /* 0x00008800181c7a11 */ /* 0x000fe200078210ff */
        /* <DEDUP_REMOVED lines=9> */
[----:B------:R-:W3:Y:S01]  /*1310*/  LDG.E.64 R26, [R26.64] ;  /* 0x000000041a1a7981 */ /* 0x000ee2000c1e1b00 */
[----:B------:R-:W-:Y:S02]  /*1320*/  IMAD R30, R30, c[0x0][0x1c0], RZ ;  /* 0x000070001e1e7a24 */ /* 0x000fe400078e02ff */
[----:B------:R-:W-:-:S04]  /*1330*/  IMAD.WIDE.U32 R24, R41, c[0x0][0x1c0], RZ ;  /* 0x0000700029187a25 */ /* 0x000fc800078e00ff */
[----:B------:R-:W-:Y:S01]  /*1340*/  IMAD R31, R41, c[0x0][0x1c4], R30 ;  /* 0x00007100291f7a24 */ /* 0x000fe200078e021e */
[----:B0-----:R-:W-:-:S04]  /*1350*/  LEA R29, P1, R24, R16, 0x1 ;  /* 0x00000010181d7211 */ /* 0x001fc800078208ff */
[----:B------:R-:W-:-:S04]  /*1360*/  IADD3 R25, R25, R31, RZ ;  /* 0x0000001f19197210 */ /* 0x000fc80007ffe0ff */
[----:B------:R-:W-:Y:S02]  /*1370*/  LEA.HI.X R30, R24, R18, R25, 0x1, P1 ;  /* 0x00000012181e7211 */ /* 0x000fe400008f0c19 */
[----:B------:R-:W-:-:S04]  /*1380*/  IADD3 R24, P1, R29, R10, RZ ;  /* 0x0000000a1d187210 */ /* 0x000fc80007f3e0ff */
[----:B------:R-:W-:-:S06]  /*1390*/  IADD3.X R25, R30, R9, RZ, P1, !PT ;  /* 0x000000091e197210 */ /* 0x000fcc0000ffe4ff */
[----:B------:R-:W4:Y:S01]  /*13a0*/  LDG.E.64 R24, [R24.64] ;  /* 0x0000000418187981 */ /* 0x000f22000c1e1b00 */
        /* <DEDUP_REMOVED lines=9> */
[----:B------:R-:W-:Y:S01]  /*1440*/  FMUL.FTZ R42, R28, R22 ;  /* 0x000000161c2a7220 */ /* 0x000fe20000410000 */
[----:B---3--:R-:W-:-:S06]  /*1450*/  HADD2.F32 R46, -RZ, R26.H0_H0 ;  /* 0x2000001aff2e7230 */ /* 0x008fcc0000004100 */
[----:B------:R-:W1:Y:S01]  /*1460*/  MUFU.EX2 R47, R47 ;  /* 0x0000002f002f7308 */ /* 0x000e620000000800 */
[----:B------:R-:W-:Y:S02]  /*1470*/  HADD2.F32 R49, -RZ, R26.H1_H1 ;  /* 0x3000001aff317230 */ /* 0x000fe40000004100 */
[--C-:B------:R-:W-:Y:S01]  /*1480*/  HADD2.F32 R45, -RZ, R27.reuse.H0_H0 ;  /* 0x2000001bff2d7230 */ /* 0x100fe20000004100 */
[----:B------:R-:W-:Y:S01]  /*1490*/  FMUL.FTZ R46, R37, R46 ;  /* 0x0000002e252e7220 */ /* 0x000fe20000410000 */
[----:B------:R-:W-:Y:S01]  /*14a0*/  HADD2.F32 R26, -RZ, R27.H1_H1 ;  /* 0x3000001bff1a7230 */ /* 0x000fe20000004100 */
[----:B------:R-:W-:Y:S02]  /*14b0*/  FMUL.FTZ R49, R38, R49 ;  /* 0x0000003126317220 */ /* 0x000fe40000410000 */
[----:B------:R-:W2:Y:S01]  /*14c0*/  MUFU.EX2 R40, R40 ;  /* 0x0000002800287308 */ /* 0x000ea20000000800 */
[----:B------:R-:W-:Y:S02]  /*14d0*/  FMUL.FTZ R45, R36, R45 ;  /* 0x0000002d242d7220 */ /* 0x000fe40000410000 */
[----:B0-----:R-:W-:-:S02]  /*14e0*/  FFMA.FTZ R27, R46, R44, R49 ;  /* 0x0000002c2e1b7223 */ /* 0x001fc40000010031 */
[----:B------:R-:W-:-:S03]  /*14f0*/  FMUL.FTZ R43, R39, R26 ;  /* 0x0000001a272b7220 */ /* 0x000fc60000410000 */
[----:B------:R-:W0:Y:S01]  /*1500*/  MUFU.EX2 R42, R42 ;  /* 0x0000002a002a7308 */ /* 0x000e220000000800 */
[----:B-1----:R-:W-:Y:S02]  /*1510*/  FMUL.FTZ R29, R47, R44 ;  /* 0x0000002c2f1d7220 */ /* 0x002fe40000410000 */
[C---:B--2---:R-:W-:Y:S02]  /*1520*/  FFMA.FTZ R27, R40.reuse, R27, R45 ;  /* 0x0000001b281b7223 */ /* 0x044fe4000001002d */
        /* <DEDUP_REMOVED lines=16> */
[----:B------:R-:W-:Y:S01]  /*1630*/  HFMA2.MMA R28, -RZ, RZ, 1.875, 0 ;  /* 0x3f800000ff1c7435 */ /* 0x000fe200000001ff */
[----:B-1----:R-:W-:-:S03]  /*1640*/  @P1 FMUL.FTZ R26, R26, R29 ;  /* 0x0000001d1a1a1220 */ /* 0x002fc60000410000 */
[----:B------:R-:W0:Y:S01]  /*1650*/  SHFL.UP PT, R30, R27, 0x8, RZ ;  /* 0x050000001b1e7989 */ /* 0x000e2200000e00ff */
[----:B------:R-:W-:Y:S01]  /*1660*/  ISETP.GE.AND P1, PT, R7, 0x8, PT ;  /* 0x000000080700780c */ /* 0x000fe20003f26270 */
[----:B------:R-:W-:Y:S02]  /*1670*/  IMAD.MOV.U32 R29, RZ, RZ, RZ ;  /* 0x000000ffff1d7224 */ /* 0x000fe400078e00ff */
[----:B------:R-:W1:Y:S04]  /*1680*/  SHFL.UP PT, R31, R26, 0x8, RZ ;  /* 0x050000001a1f7989 */ /* 0x000e6800000e00ff */
[----:B------:R-:W-:Y:S06]  /*1690*/  @!P0 LDS.64 R28, [R41.X8+0x220] ;  /* 0x00022000291c8984 */ /* 0x000fec0000008a00 */
        /* <DEDUP_REMOVED lines=18> */
[C---:B0-----:R-:W-:Y:S01]  /*17c0*/  FFMA.FTZ R31, R30.reuse, R29, R31 ;  /* 0x0000001d1e1f7223 */ /* 0x041fe2000001001f */
[----:B----4-:R-:W-:Y:S01]  /*17d0*/  HADD2.F32 R29, -RZ, R24.H0_H0 ;  /* 0x20000018ff1d7230 */ /* 0x010fe20000004100 */
[----:B------:R-:W-:Y:S02]  /*17e0*/  FMUL.FTZ R30, R30, R28 ;  /* 0x0000001c1e1e7220 */ /* 0x000fe40000410000 */
[----:B-1----:R-:W-:Y:S01]  /*17f0*/  @P1 FFMA.FTZ R50, R51, R48, R50 ;  /* 0x0000003033321223 */ /* 0x002fe20000010032 */
[----:B------:R-:W-:-:S03]  /*1800*/  ISETP.NE.AND P1, PT, R35, RZ, PT ;  /* 0x000000ff2300720c */ /* 0x000fc60003f25270 */
[----:B------:R-:W-:-:S04]  /*1810*/  FFMA.FTZ R46, R47, R50, R46 ;  /* 0x000000322f2e7223 */ /* 0x000fc8000001002e */
[----:B------:R-:W-:-:S06]  /*1820*/  FFMA.FTZ R49, R44, R46, R49 ;  /* 0x0000002e2c317223 */ /* 0x000fcc0000010031 */
[----:B------:R-:W-:Y:S05]  /*1830*/  @P1 BRA `(.L_x_5300) ;  /* 0x000000f000001947 */ /* 0x000fea0003800000 */
[----:B------:R-:W0:Y:S01]  /*1840*/  S2UR UR6, SR_CTAID.Y ;  /* 0x00000000000679c3 */ /* 0x000e220000002600 */
[----:B------:R1:W-:Y:S07]  /*1850*/  STS.64 [R41.X8+0x220], R30 ;  /* 0x0002201e29007388 */ /* 0x0003ee0000008a00 */
[----:B------:R-:W2:Y:S01]  /*1860*/  S2UR UR7, SR_CTAID.X ;  /* 0x00000000000779c3 */ /* 0x000ea20000002500 */
[----:B0-----:R-:W-:Y:S02]  /*1870*/  MOV R0, UR6 ;  /* 0x0000000600007c02 */ /* 0x001fe40008000f00 */
        /* <DEDUP_REMOVED lines=11> */
.L_x_5300:
[----:B------:R-:W-:Y:S05]  /*1930*/  BSYNC B0 ;  /* 0x0000000000007941 */ /* 0x000fea0003800000 */
.L_x_5299:
[----:B-1----:R-:W-:Y:S01]  /*1940*/  IADD3 R41, R41, 0x1, RZ ;  /* 0x0000000129297810 */ /* 0x002fe20007ffe0ff */
[-C--:B------:R-:W-:Y:S01]  /*1950*/  FFMA.FTZ R40, R40, R49.reuse, R45 ;  /* 0x0000003128287223 */ /* 0x080fe2000001002d */
[--C-:B------:R-:W-:Y:S01]  /*1960*/  HADD2.F32 R26, -RZ, R25.reuse.H0_H0 ;  /* 0x20000019ff1a7230 */ /* 0x100fe20000004100 */
[----:B------:R-:W-:Y:S01]  /*1970*/  FFMA.FTZ R23, R29, R46, R23 ;  /* 0x0000002e1d177223 */ /* 0x000fe20000010017 */
[----:B------:R-:W-:Y:S01]  /*1980*/  ISETP.GE.AND P1, PT, R41, c[0x0][0x16c], PT ;  /* 0x00005b0029007a0c */ /* 0x000fe20003f26270 */
[----:B------:R-:W-:Y:S01]  /*1990*/  HADD2.F32 R24, -RZ, R24.H1_H1 ;  /* 0x30000018ff187230 */ /* 0x000fe20000004100 */
[-C--:B------:R-:W-:Y:S01]  /*19a0*/  FFMA.FTZ R42, R42, R40.reuse, R43 ;  /* 0x000000282a2a7223 */ /* 0x080fe2000001002b */
[----:B------:R-:W-:Y:S01]  /*19b0*/  HADD2.F32 R25, -RZ, R25.H1_H1 ;  /* 0x30000019ff197230 */ /* 0x000fe20000004100 */
[----:B------:R-:W-:Y:S02]  /*19c0*/  FFMA.FTZ R33, R26, R40, R33 ;  /* 0x000000281a217223 */ /* 0x000fe40000010021 */
[----:B------:R-:W-:-:S02]  /*19d0*/  FFMA.FTZ R32, R24, R49, R32 ;  /* 0x0000003118207223 */ /* 0x000fc40000010020 */
[----:B------:R-:W-:-:S05]  /*19e0*/  FFMA.FTZ R34, R25, R42, R34 ;  /* 0x0000002a19227223 */ /* 0x000fca0000010022 */
[----:B------:R-:W-:Y:S05]  /*19f0*/  @!P1 BRA `(.L_x_5301) ;  /* 0xfffff7d000009947 */ /* 0x000fea000383ffff */
.L_x_5298:
[----:B------:R-:W-:Y:S01]  /*1a00*/  SHF.L.U32 R20, R8, 0x7, RZ ;  /* 0x0000000708147819 */ /* 0x000fe200000006ff */
[----:B------:R-:W-:Y:S01]  /*1a10*/  IMAD R22, R6, c[0x0][0x200], RZ ;  /* 0x0000800006167a24 */ /* 0x000fe200078e02ff */
[----:B------:R-:W-:Y:S01]  /*1a20*/  BAR.SYNC.DEFER_BLOCKING 0x0 ;  /* 0x0000000000007b1d */ /* 0x000fe20000010000 */
[----:B------:R-:W-:Y:S01]  /*1a30*/  IMAD R25, R3, c[0x0][0x208], RZ ;  /* 0x0000820003197a24 */ /* 0x000fe200078e02ff */
[----:B------:R-:W-:Y:S01]  /*1a40*/  SHF.R.S32.HI R21, RZ, 0x1f, R20 ;  /* 0x0000001fff157819 */ /* 0x000fe20000011414 */
[C---:B------:R-:W-:Y:S01]  /*1a50*/  IMAD R19, R5.reuse, c[0x0][0x204], R22 ;  /* 0x0000810005137a24 */ /* 0x040fe200078e0216 */
[----:B------:R-:W-:Y:S02]  /*1a60*/  F2FP.PACK_AB R32, R32, R23 ;  /* 0x000000172020723e */ /* 0x000fe400000000ff */
[----:B------:R-:W-:Y:S01]  /*1a70*/  F2FP.PACK_AB R33, R34, R33 ;  /* 0x000000212221723e */ /* 0x000fe200000000ff */
[----:B------:R-:W-:Y:S01]  /*1a80*/  IMAD.WIDE.U32 R20, R5, c[0x0][0x200], R20 ;  /* 0x0000800005147a25 */ /* 0x000fe200078e0014 */
[----:B------:R-:W-:-:S02]  /*1a90*/  IADD3 R8, R8, 0x1, RZ ;  /* 0x0000000108087810 */ /* 0x000fc40007ffe0ff */
[----:B------:R-:W-:Y:S01]  /*1aa0*/  IADD3 R15, P1, R15, 0x100, RZ ;  /* 0x000001000f0f7810 */ /* 0x000fe20007f3e0ff */
[----:B------:R-:W-:Y:S01]  /*1ab0*/  IMAD.IADD R21, R21, 0x1, R19 ;  /* 0x0000000115157824 */ /* 0x000fe200078e0213 */
[----:B------:R-:W-:Y:S01]  /*1ac0*/  IADD3 R16, P2, R16, 0x100, RZ ;  /* 0x0000010010107810 */ /* 0x000fe20007f5e0ff */
[C---:B------:R-:W-:Y:S01]  /*1ad0*/  IMAD R19, R0.reuse, c[0x0][0x20c], R25 ;  /* 0x0000830000137a24 */ /* 0x040fe200078e0219 */
[----:B------:R-:W-:Y:S01]  /*1ae0*/  IADD3 R11, P3, R11, 0x100, RZ ;  /* 0x000001000b0b7810 */ /* 0x000fe20007f7e0ff */
[----:B------:R-:W-:Y:S01]  /*1af0*/  IMAD.WIDE.U32 R20, R0, c[0x0][0x208], R20 ;  /* 0x0000820000147a25 */ /* 0x000fe200078e0014 */
[----:B------:R-:W-:Y:S02]  /*1b00*/  IADD3 R13, P4, R13, 0x100, RZ ;  /* 0x000001000d0d7810 */ /* 0x000fe40007f9e0ff */
[----:B------:R-:W-:Y:S02]  /*1b10*/  IADD3.X R17, RZ, R17, RZ, P1, !PT ;  /* 0x00000011ff117210 */ /* 0x000fe40000ffe4ff */
[----:B------:R-:W-:-:S02]  /*1b20*/  IADD3 R19, R21, R19, RZ ;  /* 0x0000001315137210 */ /* 0x000fc40007ffe0ff */
[C---:B------:R-:W-:Y:S02]  /*1b30*/  LEA R21, P0, R20.reuse, c[0x0][0x258], 0x1 ;  /* 0x0000960014157a11 */ /* 0x040fe400078008ff */
[----:B------:R-:W-:Y:S02]  /*1b40*/  IADD3.X R18, RZ, R18, RZ, P2, !PT ;  /* 0x00000012ff127210 */ /* 0x000fe400017fe4ff */
[----:B------:R-:W-:Y:S02]  /*1b50*/  LEA.HI.X R22, R20, c[0x0][0x25c], R19, 0x1, P0 ;  /* 0x0000970014167a11 */ /* 0x000fe400000f0c13 */
[----:B------:R-:W-:Y:S02]  /*1b60*/  IADD3 R20, P0, R21, R10, RZ ;  /* 0x0000000a15147210 */ /* 0x000fe40007f1e0ff */
[----:B------:R-:W-:Y:S02]  /*1b70*/  IADD3.X R12, RZ, R12, RZ, P3, !PT ;  /* 0x0000000cff0c7210 */ /* 0x000fe40001ffe4ff */
[----:B------:R-:W-:-:S02]  /*1b80*/  IADD3.X R21, R22, R9, RZ, P0, !PT ;  /* 0x0000000916157210 */ /* 0x000fc400007fe4ff */
[----:B------:R-:W-:Y:S02]  /*1b90*/  ISETP.GE.AND P0, PT, R8, c[0x0][0x174], PT ;  /* 0x00005d0008007a0c */ /* 0x000fe40003f06270 */
[----:B------:R-:W-:Y:S01]  /*1ba0*/  IADD3.X R14, RZ, R14, RZ, P4, !PT ;  /* 0x0000000eff0e7210 */ /* 0x000fe200027fe4ff */
[----:B------:R0:W-:Y:S10]  /*1bb0*/  STG.E.64 [R20.64], R32 ;  /* 0x0000002014007986 */ /* 0x0001f4000c101b04 */
[----:B------:R-:W-:Y:S01]  /*1bc0*/  @P0 CALL.REL.NOINC `(.L_x_5302) ;  /* 0x0000001000000944 */ /* 0x000fe20003c00000 */
[----:B------:R-:W-:Y:S05]  /*1bd0*/  BRA `(.L_x_5303) ;  /* 0xffffea3000007947 */ /* 0x000fea000383ffff */
.L_x_5302:
[----:B------:R-:W-:Y:S05]  /*1be0*/  EXIT ;  /* 0x000000000000794d */ /* 0x000fea0003800000 */
.L_x_5304:
        /* <DEDUP_REMOVED lines=9> */
.L_x_5478:


//--------------------- .text._Z25selective_scan_fwd_kernelI32Selective_Scan_fwd_kernel_traitsILi32ELi4ELi1ELb1ELb1ELb1ELb1EN3c104HalfEfEEv13SSMParamsBase --------------------------
	.section	.text._Z25selective_scan_fwd_kernelI32Selective_Scan_fwd_kernel_traitsILi32ELi4ELi1ELb1ELb1ELb1ELb1EN3c104HalfEfEEv13SSMParamsBase,"ax",@progbits
	.sectioninfo	@"SHI_REGISTERS=54"
	.align	128
        .global         _Z25selective_scan_fwd_kernelI32Selective_Scan_fwd_kernel_traitsILi32ELi4ELi1ELb1ELb1ELb1ELb1EN3c104HalfEfEEv13SSMParamsBase
        .type           _Z25selective_scan_fwd_kernelI32Selective_Scan_fwd_kernel_traitsILi32ELi4ELi1ELb1ELb1ELb1ELb1EN3c104HalfEfEEv13SSMParamsBase,@function
        .size           _Z25selective_scan_fwd_kernelI32Selective_Scan_fwd_kernel_traitsILi32ELi4ELi1ELb1ELb1ELb1ELb1EN3c104HalfEfEEv13SSMParamsBase,(.L_x_5479 - _Z25selective_scan_fwd_kernelI32Selective_Scan_fwd_kernel_traitsILi32ELi4ELi1ELb1ELb1ELb1ELb1EN3c104HalfEfEEv13SSMParamsBase)
        .other          _Z25selective_scan_fwd_kernelI32Selective_Scan_fwd_kernel_traitsILi32ELi4ELi1ELb1ELb1ELb1ELb1EN3c104HalfEfEEv13SSMParamsBase,@"STO_CUDA_ENTRY STV_DEFAULT"
_Z25selective_scan_fwd_kernelI32Selective_Scan_fwd_kernel_traitsILi32ELi4ELi1ELb1ELb1ELb1ELb1EN3c104HalfEfEEv13SSMParamsBase:
.text._Z25selective_scan_fwd_kernelI32Selective_Scan_fwd_kernel_traitsILi32ELi4ELi1ELb1ELb1ELb1ELb1EN3c104HalfEfEEv13SSMParamsBase:
        /* <DEDUP_REMOVED lines=28> */
[----:B----4-:R-:W-:-:S05]  /*01c0*/  IMAD.HI.U32 R7, R11, R8, RZ ;  /* 0x000000080b077227 */ /* 0x010fca00078e00ff */
[----:B------:R-:W-:-:S05]  /*01d0*/  IADD3 R5, -R7, RZ, RZ ;  /* 0x000000ff07057210 */ /* 0x000fca0007ffe1ff */
        /* <DEDUP_REMOVED lines=13> */
[C---:B------:R-:W-:Y:S02]  /*02b0*/  IMAD R17, R5.reuse, c[0x0][0x194], R12 ;  /* 0x0000650005117a24 */ /* 0x040fe400078e020c */
[----:B------:R-:W-:Y:S01]  /*02c0*/  IMAD.WIDE.U32 R10, R5, c[0x0][0x190], RZ ;  /* 0x00006400050a7a25 */ /* 0x000fe200078e00ff */
[----:B------:R-:W-:-:S03]  /*02d0*/  @!P1 IADD3 R7, R7, 0x1, RZ ;  /* 0x0000000107079810 */ /* 0x000fc60007ffe0ff */
[----:B------:R-:W-:Y:S02]  /*02e0*/  IMAD R16, R6, c[0x0][0x1b0], RZ ;  /* 0x00006c0006107a24 */ /* 0x000fe400078e02ff */
[----:B------:R-:W-:Y:S01]  /*02f0*/  IMAD.WIDE.U32 R12, R5, c[0x0][0x1d0], RZ ;  /* 0x00007400050c7a25 */ /* 0x000fe200078e00ff */
[----:B------:R-:W-:-:S03]  /*0300*/  IADD3 R11, R11, R17, RZ ;  /* 0x000000110b0b7210 */ /* 0x000fc60007ffe0ff */
[----:B------:R-:W-:Y:S01]  /*0310*/  IMAD.WIDE.U32 R8, R5, c[0x0][0x1b0], RZ ;  /* 0x00006c0005087a25 */ /* 0x000fe200078e00ff */
[----:B------:R-:W-:-:S03]  /*0320*/  IADD3 R13, R13, R15, RZ ;  /* 0x0000000f0d0d7210 */ /* 0x000fc60007ffe0ff */
[----:B------:R-:W-:Y:S01]  /*0330*/  IMAD R19, R5, c[0x0][0x1b4], R16 ;  /* 0x00006d0005137a24 */ /* 0x000fe200078e0210 */
[----:B------:R-:W-:Y:S01]  /*0340*/  @P0 IADD3 R7, R7, 0x1, RZ ;  /* 0x0000000107070810 */ /* 0x000fe20007ffe0ff */
[----:B------:R-:W-:Y:S02]  /*0350*/  IMAD R17, R3, c[0x0][0x1d8], RZ ;  /* 0x0000760003117a24 */ /* 0x000fe400078e02ff */
[----:B------:R-:W-:Y:S01]  /*0360*/  IMAD R16, R6, c[0x0][0x1e0], RZ ;  /* 0x0000780006107a24 */ /* 0x000fe200078e02ff */
[----:B------:R-:W-:Y:S01]  /*0370*/  IADD3 R9, R9, R19, RZ ;  /* 0x0000001309097210 */ /* 0x000fe20007ffe0ff */
[----:B------:R-:W-:Y:S01]  /*0380*/  IMAD.WIDE.U32 R14, R5, c[0x0][0x1e0], RZ ;  /* 0x00007800050e7a25 */ /* 0x000fe200078e00ff */
[----:B------:R-:W-:Y:S02]  /*0390*/  ISETP.NE.AND P1, PT, RZ, c[0x0][0x178], PT ;  /* 0x00005e00ff007a0c */ /* 0x000fe40003f25270 */
[----:B------:R-:W-:Y:S01]  /*03a0*/  @!P2 IADD3 R7, -R7, RZ, RZ ;  /* 0x000000ff0707a210 */ /* 0x000fe20007ffe1ff */
[----:B------:R-:W-:-:S02]  /*03b0*/  IMAD R17, R0, c[0x0][0x1dc], R17 ;  /* 0x0000770000117a24 */ /* 0x000fc400078e0211 */
[----:B------:R-:W-:Y:S02]  /*03c0*/  IMAD R19, R5, c[0x0][0x1e4], R16 ;  /* 0x0000790005137a24 */ /* 0x000fe400078e0210 */
[----:B------:R-:W-:Y:S01]  /*03d0*/  IMAD.WIDE.U32 R12, R0, c[0x0][0x1d8], R12 ;  /* 0x00007600000c7a25 */ /* 0x000fe200078e000c */
        /* <DEDUP_REMOVED lines=25> */
[----:B------:R-:W-:-:S02]  /*0570*/  LEA.HI.X R19, R10, c[0x0][0x22c], R19, 0x1, P1 ;  /* 0x00008b000a137a11 */ /* 0x000fc400008f0c13 */
[C---:B------:R-:W-:Y:S02]  /*0580*/  SHF.L.U64.HI R9, R16.reuse, 0x3, R9 ;  /* 0x0000000310097819 */ /* 0x040fe40000010209 */
[----:B------:R-:W-:Y:S02]  /*0590*/  SHF.L.U32 R10, R16, 0x3, RZ ;  /* 0x00000003100a7819 */ /* 0x000fe400000006ff */
[----:B------:R-:W-:Y:S02]  /*05a0*/  LEA.HI.X R14, R12, c[0x0][0x24c], R21, 0x1, P0 ;  /* 0x000093000c0e7a11 */ /* 0x000fe400000f0c15 */
[----:B------:R-:W-:Y:S02]  /*05b0*/  LEA.HI.X R18, R8, c[0x0][0x234], R11, 0x1, P2 ;  /* 0x00008d0008127a11 */ /* 0x000fe400010f0c0b */
[----:B------:R-:W-:Y:S01]  /*05c0*/  MOV R16, R17 ;  /* 0x0000001100107202 */ /* 0x000fe20000000f00 */
[----:B------:R-:W-:Y:S01]  /*05d0*/  IMAD.MOV.U32 R17, RZ, RZ, R19 ;  /* 0x000000ffff117224 */ /* 0x000fe200078e0013 */
[----:B------:R-:W-:-:S02]  /*05e0*/  MOV R8, RZ ;  /* 0x000000ff00087202 */ /* 0x000fc40000000f00 */
[----:B------:R-:W-:Y:S02]  /*05f0*/  MOV R11, R20 ;  /* 0x00000014000b7202 */ /* 0x000fe40000000f00 */
[----:B-1----:R-:W-:Y:S02]  /*0600*/  MOV R12, R22 ;  /* 0x00000016000c7202 */ /* 0x002fe40000000f00 */
.L_x_5318:
        /* <DEDUP_REMOVED lines=61> */
.L_x_5306:
[----:B------:R-:W-:Y:S05]  /*09e0*/  BSYNC B0 ;  /* 0x0000000000007941 */ /* 0x000fea0003800000 */
.L_x_5305:
        /* <DEDUP_REMOVED lines=33> */
.L_x_5308:
[----:B------:R-:W-:Y:S05]  /*0c00*/  BSYNC B0 ;  /* 0x0000000000007941 */ /* 0x000fea0003800000 */
.L_x_5307:
        /* <DEDUP_REMOVED lines=33> */
.L_x_5310:
[----:B------:R-:W-:Y:S05]  /*0e20*/  BSYNC B0 ;  /* 0x0000000000007941 */ /* 0x000fea0003800000 */
.L_x_5309:
        /* <DEDUP_REMOVED lines=33> */
.L_x_5312:
[----:B------:R-:W-:Y:S05]  /*1040*/  BSYNC B0 ;  /* 0x0000000000007941 */ /* 0x000fea0003800000 */
.L_x_5311:
        /* <DEDUP_REMOVED lines=17> */
[----:B------:R-:W-:Y:S01]  /*1160*/  HFMA2.MMA R41, -RZ, RZ, 0, 0 ;  /* 0x00000000ff297435 */ /* 0x000fe200000001ff */
[----:B------:R-:W-:Y:S02]  /*1170*/  FMUL.FTZ R36, R26, R21 ;  /* 0x000000151a247220 */ /* 0x000fe40000410000 */
[----:B------:R-:W-:-:S02]  /*1180*/  FMUL.FTZ R37, R37, R19 ;  /* 0x0000001325257220 */ /* 0x000fc40000410000 */
[----:B------:R-:W-:Y:S02]  /*1190*/  FMUL.FTZ R38, R27, R20 ;  /* 0x000000141b267220 */ /* 0x000fe40000410000 */
[----:B------:R-:W-:Y:S01]  /*11a0*/  FMUL.FTZ R39, R39, R22 ;  /* 0x0000001627277220 */ /* 0x000fe20000410000 */
[----:B0-----:R-:W-:-:S04]  /*11b0*/  LOP3.LUT P0, RZ, R35, 0x1f, RZ, 0xc0, !PT ;  /* 0x0000001f23ff7812 */ /* 0x001fc8000780c0ff */
[----:B------:R-:W-:Y:S02]  /*11c0*/  ISETP.EQ.OR P0, PT, R8, RZ, P0 ;  /* 0x000000ff0800720c */ /* 0x000fe40000702670 */
.L_x_5316:
        /* <DEDUP_REMOVED lines=118> */
.L_x_5315:
[----:B------:R-:W-:Y:S05]  /*1930*/  BSYNC B0 ;  /* 0x0000000000007941 */ /* 0x000fea0003800000 */
.L_x_5314:
        /* <DEDUP_REMOVED lines=12> */
.L_x_5313:
[----:B------:R-:W-:Y:S01]  /*1a00*/  SHF.L.U32 R20, R8, 0x7, RZ ;  /* 0x0000000708147819 */ /* 0x000fe200000006ff */
[C---:B------:R-:W-:Y:S01]  /*1a10*/  IMAD R24, R6.reuse, c[0x0][0x1f0], RZ ;  /* 0x00007c0006187a24 */ /* 0x040fe200078e02ff */
[----:B------:R-:W-:Y:S01]  /*1a20*/  BAR.SYNC.DEFER_BLOCKING 0x0 ;  /* 0x0000000000007b1d */ /* 0x000fe20000010000 */
[----:B------:R-:W-:Y:S01]  /*1a30*/  IMAD R22, R6, c[0x0][0x200], RZ ;  /* 0x0000800006167a24 */ /* 0x000fe200078e02ff */
[----:B------:R-:W-:Y:S01]  /*1a40*/  SHF.R.S32.HI R21, RZ, 0x1f, R20 ;  /* 0x0000001fff157819 */ /* 0x000fe20000011414 */
[C---:B------:R-:W-:Y:S01]  /*1a50*/  IMAD R27, R5.reuse, c[0x0][0x1f4], R24 ;  /* 0x00007d00051b7a24 */ /* 0x040fe200078e0218 */
[----:B------:R-:W-:Y:S01]  /*1a60*/  F2FP.PACK_AB R36, R32, R23 ;  /* 0x000000172024723e */ /* 0x000fe200000000ff */
[C---:B------:R-:W-:Y:S01]  /*1a70*/  IMAD R19, R5.reuse, c[0x0][0x204], R22 ;  /* 0x0000810005137a24 */ /* 0x040fe200078e0216 */
[----:B------:R-:W-:Y:S01]  /*1a80*/  F2FP.PACK_AB R37, R34, R33 ;  /* 0x000000212225723e */ /* 0x000fe200000000ff */
[----:B------:R-:W-:-:S04]  /*1a90*/  IMAD.WIDE.U32 R24, R5, c[0x0][0x1f0], R20 ;  /* 0x00007c0005187a25 */ /* 0x000fc800078e0014 */
[----:B------:R-:W-:Y:S01]  /*1aa0*/  IMAD.WIDE.U32 R28, R5, c[0x0][0x200], R20 ;  /* 0x00008000051c7a25 */ /* 0x000fe200078e0014 */
[----:B------:R-:W-:Y:S02]  /*1ab0*/  IADD3 R27, R25, R27, RZ ;  /* 0x0000001b191b7210 */ /* 0x000fe40007ffe0ff */
[----:B------:R-:W-:Y:S01]  /*1ac0*/  MOV R26, R24 ;  /* 0x00000018001a7202 */ /* 0x000fe20000000f00 */
[----:B------:R-:W-:Y:S01]  /*1ad0*/  IMAD R25, R3, c[0x0][0x1f8], RZ ;  /* 0x00007e0003197a24 */ /* 0x000fe200078e02ff */
[----:B------:R-:W-:Y:S01]  /*1ae0*/  IADD3 R29, R29, R19, RZ ;  /* 0x000000131d1d7210 */ /* 0x000fe20007ffe0ff */
[----:B------:R-:W-:Y:S02]  /*1af0*/  IMAD R19, R3, c[0x0][0x208], RZ ;  /* 0x0000820003137a24 */ /* 0x000fe400078e02ff */
[C---:B------:R-:W-:Y:S02]  /*1b00*/  IMAD R31, R0.reuse, c[0x0][0x1fc], R25 ;  /* 0x00007f00001f7a24 */ /* 0x040fe400078e0219 */
[----:B------:R-:W-:-:S02]  /*1b10*/  IMAD R19, R0, c[0x0][0x20c], R19 ;  /* 0x0000830000137a24 */ /* 0x000fc400078e0213 */
[----:B------:R-:W-:-:S04]  /*1b20*/  IMAD.WIDE.U32 R24, R0, c[0x0][0x208], R28 ;  /* 0x0000820000187a25 */ /* 0x000fc800078e001c */
[----:B------:R-:W-:Y:S01]  /*1b30*/  IMAD.WIDE.U32 R26, R0, c[0x0][0x1f8], R26 ;  /* 0x00007e00001a7a25 */ /* 0x000fe200078e001a */
[----:B------:R-:W-:Y:S02]  /*1b40*/  IADD3 R25, R25, R19, RZ ;  /* 0x0000001319197210 */ /* 0x000fe40007ffe0ff */
[C---:B------:R-:W-:Y:S02]  /*1b50*/  LEA R29, P0, R24.reuse, c[0x0][0x258], 0x1 ;  /* 0x00009600181d7a11 */ /* 0x040fe400078008ff */
[----:B------:R-:W-:Y:S02]  /*1b60*/  IADD3 R19, R27, R31, RZ ;  /* 0x0000001f1b137210 */ /* 0x000fe40007ffe0ff */
[----:B------:R-:W-:Y:S02]  /*1b70*/  LEA.HI.X R24, R24, c[0x0][0x25c], R25, 0x1, P0 ;  /* 0x0000970018187a11 */ /* 0x000fe400000f0c19 */
[----:B------:R-:W-:Y:S02]  /*1b80*/  IADD3 R28, P0, R29, R10, RZ ;  /* 0x0000000a1d1c7210 */ /* 0x000fe40007f1e0ff */
[----:B------:R-:W-:-:S02]  /*1b90*/  LEA R31, P1, R26, c[0x0][0x268], 0x1 ;  /* 0x00009a001a1f7a11 */ /* 0x000fc400078208ff */
[-C--:B------:R-:W-:Y:S02]  /*1ba0*/  IADD3.X R29, R24, R9.reuse, RZ, P0, !PT ;  /* 0x00000009181d7210 */ /* 0x080fe400007fe4ff */
[----:B------:R-:W-:Y:S02]  /*1bb0*/  LEA.HI.X R26, R26, c[0x0][0x26c], R19, 0x1, P1 ;  /* 0x00009b001a1a7a11 */ /* 0x000fe400008f0c13 */
[----:B------:R-:W-:Y:S01]  /*1bc0*/  IADD3 R30, P1, R31, R10, RZ ;  /* 0x0000000a1f1e7210 */ /* 0x000fe20007f3e0ff */
[----:B------:R0:W-:Y:S03]  /*1bd0*/  STG.E.64 [R28.64], R36 ;  /* 0x000000241c007986 */ /* 0x0001e6000c101b04 */
[----:B------:R-:W-:Y:S01]  /*1be0*/  IADD3.X R31, R26, R9, RZ, P1, !PT ;  /* 0x000000091a1f7210 */ /* 0x000fe20000ffe4ff */
[----:B------:R-:W-:Y:S06]  /*1bf0*/  BAR.SYNC.DEFER_BLOCKING 0x0 ;  /* 0x0000000000007b1d */ /* 0x000fec0000010000 */
[----:B------:R1:W2:Y:S01]  /*1c00*/  LDG.E.64 R24, [R30.64] ;  /* 0x000000041e187981 */ /* 0x0002a2000c1e1b00 */
[----:B------:R-:W-:Y:S01]  /*1c10*/  IMAD R38, R6, c[0x0][0x210], RZ ;  /* 0x0000840006267a24 */ /* 0x000fe200078e02ff */
[----:B------:R-:W-:Y:S01]  /*1c20*/  IADD3 R8, R8, 0x1, RZ ;  /* 0x0000000108087810 */ /* 0x000fe20007ffe0ff */
[----:B------:R-:W-:Y:S01]  /*1c30*/  IMAD.WIDE.U32 R20, R5, c[0x0][0x210], R20 ;  /* 0x0000840005147a25 */ /* 0x000fe200078e0014 */
[----:B------:R-:W-:-:S02]  /*1c40*/  IADD3 R15, P1, R15, 0x100, RZ ;  /* 0x000001000f0f7810 */ /* 0x000fc40007f3e0ff */
[----:B------:R-:W-:Y:S02]  /*1c50*/  IADD3 R16, P2, R16, 0x100, RZ ;  /* 0x0000010010107810 */ /* 0x000fe40007f5e0ff */
[----:B------:R-:W-:Y:S01]  /*1c60*/  IADD3 R11, P3, R11, 0x100, RZ ;  /* 0x000001000b0b7810 */ /* 0x000fe20007f7e0ff */
[----:B-1----:R-:W-:Y:S01]  /*1c70*/  IMAD R31, R5, c[0x0][0x214], R38 ;  /* 0x00008500051f7a24 */ /* 0x002fe200078e0226 */
[----:B------:R-:W-:Y:S02]  /*1c80*/  IADD3 R13, P4, R13, 0x100, RZ ;  /* 0x000001000d0d7810 */ /* 0x000fe40007f9e0ff */
[----:B------:R-:W-:Y:S02]  /*1c90*/  IADD3.X R17, RZ, R17, RZ, P1, !PT ;  /* 0x00000011ff117210 */ /* 0x000fe40000ffe4ff */
[----:B------:R-:W-:Y:S02]  /*1ca0*/  IADD3 R21, R21, R31, RZ ;  /* 0x0000001f15157210 */ /* 0x000fe40007ffe0ff */
[----:B------:R-:W-:-:S02]  /*1cb0*/  IADD3.X R18, RZ, R18, RZ, P2, !PT ;  /* 0x00000012ff127210 */ /* 0x000fc400017fe4ff */
[----:B------:R-:W-:Y:S01]  /*1cc0*/  IADD3.X R12, RZ, R12, RZ, P3, !PT ;  /* 0x0000000cff0c7210 */ /* 0x000fe20001ffe4ff */
[----:B------:R-:W-:Y:S01]  /*1cd0*/  IMAD.WIDE.U32 R20, R0, c[0x0][0x218], R20 ;  /* 0x0000860000147a25 */ /* 0x000fe200078e0014 */
[----:B------:R-:W-:Y:S01]  /*1ce0*/  IADD3.X R14, RZ, R14, RZ, P4, !PT ;  /* 0x0000000eff0e7210 */ /* 0x000fe200027fe4ff */
[----:B------:R-:W-:Y:S01]  /*1cf0*/  BAR.SYNC.DEFER_BLOCKING 0x0 ;  /* 0x0000000000007b1d */ /* 0x000fe20000010000 */
        /* <DEDUP_REMOVED lines=8> */
[----:B0-----:R-:W-:Y:S01]  /*1d80*/  FMUL.FTZ R28, R24, -1.4426950216293334961 ;  /* 0xbfb8aa3b181c7820 */ /* 0x001fe20000410000 */
        /* <DEDUP_REMOVED lines=9> */
[----:B------:R-:W-:-:S04]  /*1e20*/  IMAD R35, R3, c[0x0][0x218], RZ ;  /* 0x0000860003237a24 */ /* 0x000fc800078e02ff */
[----:B------:R-:W-:Y:S02]  /*1e30*/  IMAD R35, R0, c[0x0][0x21c], R35 ;  /* 0x0000870000237a24 */ /* 0x000fe400078e0223 */
[----:B0-----:R-:W-:Y:S01]  /*1e40*/  FADD.FTZ R30, R30, 1 ;  /* 0x3f8000001e1e7421 */ /* 0x001fe20000010000 */
[----:B------:R0:W2:Y:S02]  /*1e50*/  MUFU.RCP R36, R29 ;  /* 0x0000001d00247308 */ /* 0x0000a40000001000 */
[----:B------:R-:W-:-:S06]  /*1e60*/  IADD3 R21, R21, R35, RZ ;  /* 0x0000002315157210 */ /* 0x000fcc0007ffe0ff */
[----:B------:R-:W3:Y:S01]  /*1e70*/  MUFU.RCP R27, R27 ;  /* 0x0000001b001b7308 */ /* 0x000ee20000001000 */
[----:B0-----:R-:W-:Y:S01]  /*1e80*/  LEA R29, P0, R20, c[0x0][0x270], 0x1 ;  /* 0x00009c00141d7a11 */ /* 0x001fe200078008ff */
[----:B-1----:R-:W-:-:S03]  /*1e90*/  FMUL.FTZ R26, R26, R25 ;  /* 0x000000191a1a7220 */ /* 0x002fc60000410000 */
[----:B------:R-:W-:Y:S01]  /*1ea0*/  LEA.HI.X R28, R20, c[0x0][0x274], R21, 0x1, P0 ;  /* 0x00009d00141c7a11 */ /* 0x000fe200000f0c15 */
[----:B------:R-:W-:Y:S02]  /*1eb0*/  FMUL.FTZ R26, R26, R23 ;  /* 0x000000171a1a7220 */ /* 0x000fe40000410000 */
[----:B------:R-:W0:Y:S01]  /*1ec0*/  MUFU.RCP R31, R30 ;  /* 0x0000001e001f7308 */ /* 0x000e220000001000 */
[----:B--2---:R-:W-:-:S04]  /*1ed0*/  FMUL.FTZ R20, R19, R36 ;  /* 0x0000002413147220 */ /* 0x004fc80000410000 */
[----:B------:R-:W-:Y:S01]  /*1ee0*/  FMUL.FTZ R33, R20, R33 ;  /* 0x0000002114217220 */ /* 0x000fe20000410000 */
[----:B------:R-:W-:Y:S01]  /*1ef0*/  IADD3 R20, P0, R29, R10, RZ ;  /* 0x0000000a1d147210 */ /* 0x000fe20007f1e0ff */
[----:B---3--:R-:W-:-:S04]  /*1f00*/  FMUL.FTZ R19, R24, R27 ;  /* 0x0000001b18137220 */ /* 0x008fc80000410000 */
[----:B------:R-:W-:Y:S02]  /*1f10*/  FMUL.FTZ R19, R19, R32 ;  /* 0x0000002013137220 */ /* 0x000fe40000410000 */
[----:B0-----:R-:W-:-:S03]  /*1f20*/  FMUL.FTZ R21, R22, R31 ;  /* 0x0000001f16157220 */ /* 0x001fc60000410000 */
        /* <DEDUP_REMOVED lines=8> */
.L_x_5317:
[----:B------:R-:W-:Y:S05]  /*1fb0*/  EXIT ;  /* 0x000000000000794d */ /* 0x000fea0003800000 */
.L_x_5319:
        /* <DEDUP_REMOVED lines=12> */
.L_x_5479:


//--------------------- .nv.shared._Z25selective_scan_fwd_kernelI32Selective_Scan_fwd_kernel_traitsILi128ELi16ELi1ELb0ELb0ELb0ELb0EN3c104HalfENS1_7complexIfEEEEv13SSMParamsBase --------------------------
	.section	.nv.shared._Z25selective_scan_fwd_kernelI32Selective_Scan_fwd_kernel_traitsILi128ELi16ELi1ELb0ELb0ELb0ELb0EN3c104HalfENS1_7complexIfEEEEv13SSMParamsBase,"aw",@nobits
	.sectionflags	@""
	.align	16


//--------------------- .nv.global                --------------------------
	.section	.nv.global,"aw",@nobits
.nv.global:
	.type		_ZN62_INTERNAL_2155c4e5_26_selective_scan_fwd_fp16_cu_80d2ef76_35504cuda3std3__48in_placeE,@object
	.size		_ZN62_INTERNAL_2155c4e5_26_selective_scan_fwd_fp16_cu_80d2ef76_35504cuda3std3__48in_placeE,(_ZN62_INTERNAL_2155c4e5_26_selective_scan_fwd_fp16_cu_80d2ef76_35504cuda3std6ranges3__45__cpo8distanceE - _ZN62_INTERNAL_2155c4e5_26_selective_scan_fwd_fp16_cu_80d2ef76_35504cuda3std3__48in_placeE)
_ZN62_INTERNAL_2155c4e5_26_selective_scan_fwd_fp16_cu_80d2ef76_35504cuda3std3__48in_placeE:
	.zero		1
	.type		_ZN62_INTERNAL_2155c4e5_26_selective_scan_fwd_fp16_cu_80d2ef76_35504cuda3std6ranges3__45__cpo8distanceE,@object
	.size		_ZN62_INTERNAL_2155c4e5_26_selective_scan_fwd_fp16_cu_80d2ef76_35504cuda3std6ranges3__45__cpo8distanceE,(_ZN62_INTERNAL_2155c4e5_26_selective_scan_fwd_fp16_cu_80d2ef76_35504cuda3std3__45__cpo6cbeginE - _ZN62_INTERNAL_2155c4e5_26_selective_scan_fwd_fp16_cu_80d2ef76_35504cuda3std6ranges3__45__cpo8distanceE)
_ZN62_INTERNAL_2155c4e5_26_selective_scan_fwd_fp16_cu_80d2ef76_35504cuda3std6ranges3__45__cpo8distanceE:
	.zero		1
	.type		_ZN62_INTERNAL_2155c4e5_26_selective_scan_fwd_fp16_cu_80d2ef76_35504cuda3std3__45__cpo6cbeginE,@object
	.size		_ZN62_INTERNAL_2155c4e5_26_selective_scan_fwd_fp16_cu_80d2ef76_35504cuda3std3__45__cpo6cbeginE,(_ZN62_INTERNAL_2155c4e5_26_selective_scan_fwd_fp16_cu_80d2ef76_35504cuda3std6ranges3__45__cpo7advanceE - _ZN62_INTERNAL_2155c4e5_26_selective_scan_fwd_fp16_cu_80d2ef76_35504cuda3std3__45__cpo6cbeginE)
_ZN62_INTERNAL_2155c4e5_26_selective_scan_fwd_fp16_cu_80d2ef76_35504cuda3std3__45__cpo6cbeginE:
	.zero		1
	.type		_ZN62_INTERNAL_2155c4e5_26_selective_scan_fwd_fp16_cu_80d2ef76_35504cuda3std6ranges3__45__cpo7advanceE,@object
	.size		_ZN62_INTERNAL_2155c4e5_26_selective_scan_fwd_fp16_cu_80d2ef76_35504cuda3std6ranges3__45__cpo7advanceE,(_ZN62_INTERNAL_2155c4e5_26_selective_scan_fwd_fp16_cu_80d2ef76_35504cuda3std3__45__cpo7crbeginE - _ZN62_INTERNAL_2155c4e5_26_selective_scan_fwd_fp16_cu_80d2ef76_35504cuda3std6ranges3__45__cpo7advanceE)
_ZN62_INTERNAL_2155c4e5_26_selective_scan_fwd_fp16_cu_80d2ef76_35504cuda3std6ranges3__45__cpo7advanceE:
	.zero		1
	.type		_ZN62_INTERNAL_2155c4e5_26_selective_scan_fwd_fp16_cu_80d2ef76_35504cuda3std3__45__cpo7crbeginE,@object
	.size		_ZN62_INTERNAL_2155c4e5_26_selective_scan_fwd_fp16_cu_80d2ef76_35504cuda3std3__45__cpo7crbeginE,(_ZN62_INTERNAL_2155c4e5_26_selective_scan_fwd_fp16_cu_80d2ef76_35504cuda3std6ranges3__45__cpo4dataE - _ZN62_INTERNAL_2155c4e5_26_selective_scan_fwd_fp16_cu_80d2ef76_35504cuda3std3__45__cpo7crbeginE)
_ZN62_INTERNAL_2155c4e5_26_selective_scan_fwd_fp16_cu_80d2ef76_35504cuda3std3__45__cpo7crbeginE:
	.zero		1
	.type		_ZN62_INTERNAL_2155c4e5_26_selective_scan_fwd_fp16_cu_80d2ef76_35504cuda3std6ranges3__45__cpo4dataE,@object
	.size		_ZN62_INTERNAL_2155c4e5_26_selective_scan_fwd_fp16_cu_80d2ef76_35504cuda3std6ranges3__45__cpo4dataE,(_ZN62_INTERNAL_2155c4e5_26_selective_scan_fwd_fp16_cu_80d2ef76_35504cuda3std6ranges3__45__cpo5beginE - _ZN62_INTERNAL_2155c4e5_26_selective_scan_fwd_fp16_cu_80d2ef76_35504cuda3std6ranges3__45__cpo4dataE)
_ZN62_INTERNAL_2155c4e5_26_selective_scan_fwd_fp16_cu_80d2ef76_35504cuda3std6ranges3__45__cpo4dataE:
	.zero		1
	.type		_ZN62_INTERNAL_2155c4e5_26_selective_scan_fwd_fp16_cu_80d2ef76_35504cuda3std6ranges3__45__cpo5beginE,@object
	.size		_ZN62_INTERNAL_2155c4e5_26_selective_scan_fwd_fp16_cu_80d2ef76_35504cuda3std6ranges3__45__cpo5beginE,(_ZN62_INTERNAL_2155c4e5_26_selective_scan_fwd_fp16_cu_80d2ef76_35504cuda3std3__464_GLOBAL__N__2155c4e5_26_selective_scan_fwd_fp16_cu_80d2ef76_35506ignoreE - _ZN62_INTERNAL_2155c4e5_26_selective_scan_fwd_fp16_cu_80d2ef76_35504cuda3std6ranges3__45__cpo5beginE)
_ZN62_INTERNAL_2155c4e5_26_selective_scan_fwd_fp16_cu_80d2ef76_35504cuda3std6ranges3__45__cpo5beginE:
	.zero		1
	.type		_ZN62_INTERNAL_2155c4e5_26_selective_scan_fwd_fp16_cu_80d2ef76_35504cuda3std3__464_GLOBAL__N__2155c4e5_26_selective_scan_fwd_fp16_cu_80d2ef76_35506ignoreE,@object
	.size		_ZN62_INTERNAL_2155c4e5_26_selective_scan_fwd_fp16_cu_80d2ef76_35504cuda3std3__464_GLOBAL__N__2155c4e5_26_selective_scan_fwd_fp16_cu_80d2ef76_35506ignoreE,(_ZN62_INTERNAL_2155c4e5_26_selective_scan_fwd_fp16_cu_80d2ef76_35504cuda3std6ranges3__45__cpo4sizeE - _ZN62_INTERNAL_2155c4e5_26_selective_scan_fwd_fp16_cu_80d2ef76_35504cuda3std3__464_GLOBAL__N__2155c4e5_26_selective_scan_fwd_fp16_cu_80d2ef76_35506ignoreE)
_ZN62_INTERNAL_2155c4e5_26_selective_scan_fwd_fp16_cu_80d2ef76_35504cuda3std3__464_GLOBAL__N__2155c4e5_26_selective_scan_fwd_fp16_cu_80d2ef76_35506ignoreE:
	.zero		1
	.type		_ZN62_INTERNAL_2155c4e5_26_selective_scan_fwd_fp16_cu_80d2ef76_35504cuda3std6ranges3__45__cpo4sizeE,@object
	.size		_ZN62_INTERNAL_2155c4e5_26_selective_scan_fwd_fp16_cu_80d2ef76_35504cuda3std6ranges3__45__cpo4sizeE,(_ZN62_INTERNAL_2155c4e5_26_selective_scan_fwd_fp16_cu_80d2ef76_35504cuda3std3__45__cpo5beginE - _ZN62_INTERNAL_2155c4e5_26_selective_scan_fwd_fp16_cu_80d2ef76_35504cuda3std6ranges3__45__cpo4sizeE)
_ZN62_INTERNAL_2155c4e5_26_selective_scan_fwd_fp16_cu_80d2ef76_35504cuda3std6ranges3__45__cpo4sizeE:
	.zero		1
	.type		_ZN62_INTERNAL_2155c4e5_26_selective_scan_fwd_fp16_cu_80d2ef76_35504cuda3std3__45__cpo5beginE,@object
	.size		_ZN62_INTERNAL_2155c4e5_26_selective_scan_fwd_fp16_cu_80d2ef76_35504cuda3std3__45__cpo5beginE,(_ZN62_INTERNAL_2155c4e5_26_selective_scan_fwd_fp16_cu_80d2ef76_35504cuda3std6ranges3__45__cpo6cbeginE - _ZN62_INTERNAL_2155c4e5_26_selective_scan_fwd_fp16_cu_80d2ef76_35504cuda3std3__45__cpo5beginE)
_ZN62_INTERNAL_2155c4e5_26_selective_scan_fwd_fp16_cu_80d2ef76_35504cuda3std3__45__cpo5beginE:
	.zero		1
	.type		_ZN62_INTERNAL_2155c4e5_26_selective_scan_fwd_fp16_cu_80d2ef76_35504cuda3std6ranges3__45__cpo6cbeginE,@object
	.size		_ZN62_INTERNAL_2155c4e5_26_selective_scan_fwd_fp16_cu_80d2ef76_35504cuda3std6ranges3__45__cpo6cbeginE,(_ZN62_INTERNAL_2155c4e5_26_selective_scan_fwd_fp16_cu_80d2ef76_35504cuda3std3__45__cpo6rbeginE - _ZN62_INTERNAL_2155c4e5_26_selective_scan_fwd_fp16_cu_80d2ef76_35504cuda3std6ranges3__45__cpo6cbeginE)
_ZN62_INTERNAL_2155c4e5_26_selective_scan_fwd_fp16_cu_80d2ef76_35504cuda3std6ranges3__45__cpo6cbeginE:
	.zero		1
	.type		_ZN62_INTERNAL_2155c4e5_26_selective_scan_fwd_fp16_cu_80d2ef76_35504cuda3std3__45__cpo6rbeginE,@object
	.size		_ZN62_INTERNAL_2155c4e5_26_selective_scan_fwd_fp16_cu_80d2ef76_35504cuda3std3__45__cpo6rbeginE,(_ZN62_INTERNAL_2155c4e5_26_selective_scan_fwd_fp16_cu_80d2ef76_35504cuda3std6ranges3__45__cpo4nextE - _ZN62_INTERNAL_2155c4e5_26_selective_scan_fwd_fp16_cu_80d2ef76_35504cuda3std3__45__cpo6rbeginE)
_ZN62_INTERNAL_2155c4e5_26_selective_scan_fwd_fp16_cu_80d2ef76_35504cuda3std3__45__cpo6rbeginE:
	.zero		1
	.type		_ZN62_INTERNAL_2155c4e5_26_selective_scan_fwd_fp16_cu_80d2ef76_35504cuda3std6ranges3__45__cpo4nextE,@object
	.size		_ZN62_INTERNAL_2155c4e5_26_selective_scan_fwd_fp16_cu_80d2ef76_35504cuda3std6ranges3__45__cpo4nextE,(_ZN62_INTERNAL_2155c4e5_26_selective_scan_fwd_fp16_cu_80d2ef76_35504cuda3std6ranges3__45__cpo4swapE - _ZN62_INTERNAL_2155c4e5_26_selective_scan_fwd_fp16_cu_80d2ef76_35504cuda3std6ranges3__45__cpo4nextE)
_ZN62_INTERNAL_2155c4e5_26_selective_scan_fwd_fp16_cu_80d2ef76_35504cuda3std6ranges3__45__cpo4nextE:
	.zero		1
	.type		_ZN62_INTERNAL_2155c4e5_26_selective_scan_fwd_fp16_cu_80d2ef76_35504cuda3std6ranges3__45__cpo4swapE,@object
	.size		_ZN62_INTERNAL_2155c4e5_26_selective_scan_fwd_fp16_cu_80d2ef76_35504cuda3std6ranges3__45__cpo4swapE,(_ZN62_INTERNAL_2155c4e5_26_selective_scan_fwd_fp16_cu_80d2ef76_35504cuda3std3__420unreachable_sentinelE - _ZN62_INTERNAL_2155c4e5_26_selective_scan_fwd_fp16_cu_80d2ef76_35504cuda3std6ranges3__45__cpo4swapE)
_ZN62_INTERNAL_2155c4e5_26_selective_scan_fwd_fp16_cu_80d2ef76_35504cuda3std6ranges3__45__cpo4swapE:
	.zero		1
	.type		_ZN62_INTERNAL_2155c4e5_26_selective_scan_fwd_fp16_cu_80d2ef76_35504cuda3std3__420unreachable_sentinelE,@object
	.size		_ZN62_INTERNAL_2155c4e5_26_selective_scan_fwd_fp16_cu_80d2ef76_35504cuda3std3__420unreachable_sentinelE,(_ZN62_INTERNAL_2155c4e5_26_selective_scan_fwd_fp16_cu_80d2ef76_35506thrust23THRUST_300001_SM_800_NS6system6detail10sequential3seqE - _ZN62_INTERNAL_2155c4e5_26_selective_scan_fwd_fp16_cu_80d2ef76_35504cuda3std3__420unreachable_sentinelE)
_ZN62_INTERNAL_2155c4e5_26_selective_scan_fwd_fp16_cu_80d2ef76_35504cuda3std3__420unreachable_sentinelE:
	.zero		1
	.type		_ZN62_INTERNAL_2155c4e5_26_selective_scan_fwd_fp16_cu_80d2ef76_35506thrust23THRUST_300001_SM_800_NS6system6detail10sequential3seqE,@object
	.size		_ZN62_INTERNAL_2155c4e5_26_selective_scan_fwd_fp16_cu_80d2ef76_35506thrust23THRUST_300001_SM_800_NS6system6detail10sequential3seqE,(_ZN62_INTERNAL_2155c4e5_26_selective_scan_fwd_fp16_cu_80d2ef76_35504cuda3std3__45__cpo4cendE - _ZN62_INTERNAL_2155c4e5_26_selective_scan_fwd_fp16_cu_80d2ef76_35506thrust23THRUST_300001_SM_800_NS6system6detail10sequential3seqE)
_ZN62_INTERNAL_2155c4e5_26_selective_scan_fwd_fp16_cu_80d2ef76_35506thrust23THRUST_300001_SM_800_NS6system6detail10sequential3seqE:
	.zero		1
	.type		_ZN62_INTERNAL_2155c4e5_26_selective_scan_fwd_fp16_cu_80d2ef76_35504cuda3std3__45__cpo4cendE,@object
	.size		_ZN62_INTERNAL_2155c4e5_26_selective_scan_fwd_fp16_cu_80d2ef76_35504cuda3std3__45__cpo4cendE,(_ZN62_INTERNAL_2155c4e5_26_selective_scan_fwd_fp16_cu_80d2ef76_35504cuda3std6ranges3__45__cpo9iter_swapE - _ZN62_INTERNAL_2155c4e5_26_selective_scan_fwd_fp16_cu_80d2ef76_35504cuda3std3__45__cpo4cendE)
_ZN62_INTERNAL_2155c4e5_26_selective_scan_fwd_fp16_cu_80d2ef76_35504cuda3std3__45__cpo4cendE:
	.zero		1
	.type		_ZN62_INTERNAL_2155c4e5_26_selective_scan_fwd_fp16_cu_80d2ef76_35504cuda3std6ranges3__45__cpo9iter_swapE,@object
	.size		_ZN62_INTERNAL_2155c4e5_26_selective_scan_fwd_fp16_cu_80d2ef76_35504cuda3std6ranges3__45__cpo9iter_swapE,(_ZN62_INTERNAL_2155c4e5_26_selective_scan_fwd_fp16_cu_80d2ef76_35504cuda3std3__45__cpo5crendE - _ZN62_INTERNAL_2155c4e5_26_selective_scan_fwd_fp16_cu_80d2ef76_35504cuda3std6ranges3__45__cpo9iter_swapE)
_ZN62_INTERNAL_2155c4e5_26_selective_scan_fwd_fp16_cu_80d2ef76_35504cuda3std6ranges3__45__cpo9iter_swapE:
	.zero		1
	.type		_ZN62_INTERNAL_2155c4e5_26_selective_scan_fwd_fp16_cu_80d2ef76_35504cuda3std3__45__cpo5crendE,@object
	.size		_ZN62_INTERNAL_2155c4e5_26_selective_scan_fwd_fp16_cu_80d2ef76_35504cuda3std3__45__cpo5crendE,(_ZN62_INTERNAL_2155c4e5_26_selective_scan_fwd_fp16_cu_80d2ef76_35504cuda3std6ranges3__45__cpo5cdataE - _ZN62_INTERNAL_2155c4e5_26_selective_scan_fwd_fp16_cu_80d2ef76_35504cuda3std3__45__cpo5crendE)
_ZN62_INTERNAL_2155c4e5_26_selective_scan_fwd_fp16_cu_80d2ef76_35504cuda3std3__45__cpo5crendE:
	.zero		1
	.type		_ZN62_INTERNAL_2155c4e5_26_selective_scan_fwd_fp16_cu_80d2ef76_35504cuda3std6ranges3__45__cpo5cdataE,@object
	.size		_ZN62_INTERNAL_2155c4e5_26_selective_scan_fwd_fp16_cu_80d2ef76_35504cuda3std6ranges3__45__cpo5cdataE,(_ZN62_INTERNAL_2155c4e5_26_selective_scan_fwd_fp16_cu_80d2ef76_35504cuda3std6ranges3__45__cpo3endE - _ZN62_INTERNAL_2155c4e5_26_selective_scan_fwd_fp16_cu_80d2ef76_35504cuda3std6ranges3__45__cpo5cdataE)
_ZN62_INTERNAL_2155c4e5_26_selective_scan_fwd_fp16_cu_80d2ef76_35504cuda3std6ranges3__45__cpo5cdataE:
	.zero		1
	.type		_ZN62_INTERNAL_2155c4e5_26_selective_scan_fwd_fp16_cu_80d2ef76_35504cuda3std6ranges3__45__cpo3endE,@object
	.size		_ZN62_INTERNAL_2155c4e5_26_selective_scan_fwd_fp16_cu_80d2ef76_35504cuda3std6ranges3__45__cpo3endE,(_ZN62_INTERNAL_2155c4e5_26_selective_scan_fwd_fp16_cu_80d2ef76_35504cuda3std3__419piecewise_constructE - _ZN62_INTERNAL_2155c4e5_26_selective_scan_fwd_fp16_cu_80d2ef76_35504cuda3std6ranges3__45__cpo3endE)
_ZN62_INTERNAL_2155c4e5_26_selective_scan_fwd_fp16_cu_80d2ef76_35504cuda3std6ranges3__45__cpo3endE:
	.zero		1
	.type		_ZN62_INTERNAL_2155c4e5_26_selective_scan_fwd_fp16_cu_80d2ef76_35504cuda3std3__419piecewise_constructE,@object
	.size		_ZN62_INTERNAL_2155c4e5_26_selective_scan_fwd_fp16_cu_80d2ef76_35504cuda3std3__419piecewise_constructE,(_ZN62_INTERNAL_2155c4e5_26_selective_scan_fwd_fp16_cu_80d2ef76_35504cuda3std6ranges3__45__cpo5ssizeE - _ZN62_INTERNAL_2155c4e5_26_selective_scan_fwd_fp16_cu_80d2ef76_35504cuda3std3__419piecewise_constructE)
_ZN62_INTERNAL_2155c4e5_26_selective_scan_fwd_fp16_cu_80d2ef76_35504cuda3std3__419piecewise_constructE:
	.zero		1
	.type		_ZN62_INTERNAL_2155c4e5_26_selective_scan_fwd_fp16_cu_80d2ef76_35504cuda3std6ranges3__45__cpo5ssizeE,@object
	.size		_ZN62_INTERNAL_2155c4e5_26_selective_scan_fwd_fp16_cu_80d2ef76_35504cuda3std6ranges3__45__cpo5ssizeE,(_ZN62_INTERNAL_2155c4e5_26_selective_scan_fwd_fp16_cu_80d2ef76_35504cuda3std3__45__cpo3endE - _ZN62_INTERNAL_2155c4e5_26_selective_scan_fwd_fp16_cu_80d2ef76_35504cuda3std6ranges3__45__cpo5ssizeE)
_ZN62_INTERNAL_2155c4e5_26_selective_scan_fwd_fp16_cu_80d2ef76_35504cuda3std6ranges3__45__cpo5ssizeE:
	.zero		1
	.type		_ZN62_INTERNAL_2155c4e5_26_selective_scan_fwd_fp16_cu_80d2ef76_35504cuda3std3__45__cpo3endE,@object
	.size		_ZN62_INTERNAL_2155c4e5_26_selective_scan_fwd_fp16_cu_80d2ef76_35504cuda3std3__45__cpo3endE,(_ZN62_INTERNAL_2155c4e5_26_selective_scan_fwd_fp16_cu_80d2ef76_35504cuda3std6ranges3__45__cpo4cendE - _ZN62_INTERNAL_2155c4e5_26_selective_scan_fwd_fp16_cu_80d2ef76_35504cuda3std3__45__cpo3endE)
_ZN62_INTERNAL_2155c4e5_26_selective_scan_fwd_fp16_cu_80d2ef76_35504cuda3std3__45__cpo3endE:
	.zero		1
	.type		_ZN62_INTERNAL_2155c4e5_26_selective_scan_fwd_fp16_cu_80d2ef76_35504cuda3std6ranges3__45__cpo4cendE,@object
	.size		_ZN62_INTERNAL_2155c4e5_26_selective_scan_fwd_fp16_cu_80d2ef76_35504cuda3std6ranges3__45__cpo4cendE,(_ZN62_INTERNAL_2155c4e5_26_selective_scan_fwd_fp16_cu_80d2ef76_35504cuda3std3__45__cpo4rendE - _ZN62_INTERNAL_2155c4e5_26_selective_scan_fwd_fp16_cu_80d2ef76_35504cuda3std6ranges3__45__cpo4cendE)
_ZN62_INTERNAL_2155c4e5_26_selective_scan_fwd_fp16_cu_80d2ef76_35504cuda3std6ranges3__45__cpo4cendE:
	.zero		1
	.type		_ZN62_INTERNAL_2155c4e5_26_selective_scan_fwd_fp16_cu_80d2ef76_35504cuda3std3__45__cpo4rendE,@object
	.size		_ZN62_INTERNAL_2155c4e5_26_selective_scan_fwd_fp16_cu_80d2ef76_35504cuda3std3__45__cpo4rendE,(_ZN62_INTERNAL_2155c4e5_26_selective_scan_fwd_fp16_cu_80d2ef76_35504cuda3std6ranges3__45__cpo4prevE - _ZN62_INTERNAL_2155c4e5_26_selective_scan_fwd_fp16_cu_80d2ef76_35504cuda3std3__45__cpo4rendE)
_ZN62_INTERNAL_2155c4e5_26_selective_scan_fwd_fp16_cu_80d2ef76_35504cuda3std3__45__cpo4rendE:
	.zero		1
	.type		_ZN62_INTERNAL_2155c4e5_26_selective_scan_fwd_fp16_cu_80d2ef76_35504cuda3std6ranges3__45__cpo4prevE,@object
	.size		_ZN62_INTERNAL_2155c4e5_26_selective_scan_fwd_fp16_cu_80d2ef76_35504cuda3std6ranges3__45__cpo4prevE,(_ZN62_INTERNAL_2155c4e5_26_selective_scan_fwd_fp16_cu_80d2ef76_35504cuda3std6ranges3__45__cpo9iter_moveE - _ZN62_INTERNAL_2155c4e5_26_selective_scan_fwd_fp16_cu_80d2ef76_35504cuda3std6ranges3__45__cpo4prevE)
_ZN62_INTERNAL_2155c4e5_26_selective_scan_fwd_fp16_cu_80d2ef76_35504cuda3std6ranges3__45__cpo4prevE:
	.zero		1
	.type		_ZN62_INTERNAL_2155c4e5_26_selective_scan_fwd_fp16_cu_80d2ef76_35504cuda3std6ranges3__45__cpo9iter_moveE,@object
	.size		_ZN62_INTERNAL_2155c4e5_26_selective_scan_fwd_fp16_cu_80d2ef76_35504cuda3std6ranges3__45__cpo9iter_moveE,(.L_13 - _ZN62_INTERNAL_2155c4e5_26_selective_scan_fwd_fp16_cu_80d2ef76_35504cuda3std6ranges3__45__cpo9iter_moveE)
_ZN62_INTERNAL_2155c4e5_26_selective_scan_fwd_fp16_cu_80d2ef76_35504cuda3std6ranges3__45__cpo9iter_moveE:
	.zero		1
.L_13:


//--------------------- .nv.shared._Z25selective_scan_fwd_kernelI32Selective_Scan_fwd_kernel_traitsILi128ELi16ELi1ELb0ELb0ELb0ELb1EN3c104HalfENS1_7complexIfEEEEv13SSMParamsBase --------------------------
	.section	.nv.shared._Z25selective_scan_fwd_kernelI32Selective_Scan_fwd_kernel_traitsILi128ELi16ELi1ELb0ELb0ELb0ELb1EN3c104HalfENS1_7complexIfEEEEv13SSMParamsBase,"aw",@nobits
	.sectionflags	@""
	.align	16


//--------------------- .nv.shared._Z25selective_scan_fwd_kernelI32Selective_Scan_fwd_kernel_traitsILi128ELi16ELi1ELb0ELb0ELb1ELb0EN3c104HalfENS1_7complexIfEEEEv13SSMParamsBase --------------------------
	.section	.nv.shared._Z25selective_scan_fwd_kernelI32Selective_Scan_fwd_kernel_traitsILi128ELi16ELi1ELb0ELb0ELb1ELb0EN3c104HalfENS1_7complexIfEEEEv13SSMParamsBase,"aw",@nobits
	.sectionflags	@""
	.align	16


//--------------------- .nv.shared._Z25selective_scan_fwd_kernelI32Selective_Scan_fwd_kernel_traitsILi128ELi16ELi1ELb0ELb0ELb1ELb1EN3c104HalfENS1_7complexIfEEEEv13SSMParamsBase --------------------------
	.section	.nv.shared._Z25selective_scan_fwd_kernelI32Selective_Scan_fwd_kernel_traitsILi128ELi16ELi1ELb0ELb0ELb1ELb1EN3c104HalfENS1_7complexIfEEEEv13SSMParamsBase,"aw",@nobits
	.sectionflags	@""
	.align	16


//--------------------- .nv.shared._Z25selective_scan_fwd_kernelI32Selective_Scan_fwd_kernel_traitsILi128ELi16ELi1ELb0ELb1ELb0ELb0EN3c104HalfENS1_7complexIfEEEEv13SSMParamsBase --------------------------
	.section	.nv.shared._Z25selective_scan_fwd_kernelI32Selective_Scan_fwd_kernel_traitsILi128ELi16ELi1ELb0ELb1ELb0ELb0EN3c104HalfENS1_7complexIfEEEEv13SSMParamsBase,"aw",@nobits
	.sectionflags	@""
	.align	16


//--------------------- .nv.shared._Z25selective_scan_fwd_kernelI32Selective_Scan_fwd_kernel_traitsILi128ELi16ELi1ELb0ELb1ELb0ELb1EN3c104HalfENS1_7complexIfEEEEv13SSMParamsBase --------------------------
	.section	.nv.shared._Z25selective_scan_fwd_kernelI32Selective_Scan_fwd_kernel_traitsILi128ELi16ELi1ELb0ELb1ELb0ELb1EN3c104HalfENS1_7complexIfEEEEv13SSMParamsBase,"aw",@nobits
	.sectionflags	@""
	.align	16


//--------------------- .nv.shared._Z25selective_scan_fwd_kernelI32Selective_Scan_fwd_kernel_traitsILi128ELi16ELi1ELb0ELb1ELb1ELb0EN3c104HalfENS1_7complexIfEEEEv13SSMParamsBase --------------------------
	.section	.nv.shared._Z25selective_scan_fwd_kernelI32Selective_Scan_fwd_kernel_traitsILi128ELi16ELi1ELb0ELb1ELb1ELb0EN3c104HalfENS1_7complexIfEEEEv13SSMParamsBase,"aw",@nobits
	.sectionflags	@""
	.align	16


//--------------------- .nv.shared._Z25selective_scan_fwd_kernelI32Selective_Scan_fwd_kernel_traitsILi128ELi16ELi1ELb0ELb1ELb1ELb1EN3c104HalfENS1_7complexIfEEEEv13SSMParamsBase --------------------------
	.section	.nv.shared._Z25selective_scan_fwd_kernelI32Selective_Scan_fwd_kernel_traitsILi128ELi16ELi1ELb0ELb1ELb1ELb1EN3c104HalfENS1_7complexIfEEEEv13SSMParamsBase,"aw",@nobits
	.sectionflags	@""
	.align	16


//--------------------- .nv.shared._Z25selective_scan_fwd_kernelI32Selective_Scan_fwd_kernel_traitsILi128ELi16ELi1ELb1ELb0ELb0ELb0EN3c104HalfENS1_7complexIfEEEEv13SSMParamsBase --------------------------
	.section	.nv.shared._Z25selective_scan_fwd_kernelI32Selective_Scan_fwd_kernel_traitsILi128ELi16ELi1ELb1ELb0ELb0ELb0EN3c104HalfENS1_7complexIfEEEEv13SSMParamsBase,"aw",@nobits
	.sectionflags	@""
	.align	16


//--------------------- .nv.shared._Z25selective_scan_fwd_kernelI32Selective_Scan_fwd_kernel_traitsILi128ELi16ELi1ELb1ELb0ELb0ELb1EN3c104HalfENS1_7complexIfEEEEv13SSMParamsBase --------------------------
	.section	.nv.shared._Z25selective_scan_fwd_kernelI32Selective_Scan_fwd_kernel_traitsILi128ELi16ELi1ELb1ELb0ELb0ELb1EN3c104HalfENS1_7complexIfEEEEv13SSMParamsBase,"aw",@nobits
	.sectionflags	@""
	.align	16


//--------------------- .nv.shared._Z25selective_scan_fwd_kernelI32Selective_Scan_fwd_kernel_traitsILi128ELi16ELi1ELb1ELb0ELb1ELb0EN3c104HalfENS1_7complexIfEEEEv13SSMParamsBase --------------------------
	.section	.nv.shared._Z25selective_scan_fwd_kernelI32Selective_Scan_fwd_kernel_traitsILi128ELi16ELi1ELb1ELb0ELb1ELb0EN3c104HalfENS1_7complexIfEEEEv13SSMParamsBase,"aw",@nobits
	.sectionflags	@""
	.align	16


//--------------------- .nv.shared._Z25selective_scan_fwd_kernelI32Selective_Scan_fwd_kernel_traitsILi128ELi16ELi1ELb1ELb0ELb1ELb1EN3c104HalfENS1_7complexIfEEEEv13SSMParamsBase --------------------------
	.section	.nv.shared._Z25selective_scan_fwd_kernelI32Selective_Scan_fwd_kernel_traitsILi128ELi16ELi1ELb1ELb0ELb1ELb1EN3c104HalfENS1_7complexIfEEEEv13SSMParamsBase,"aw",@nobits
	.sectionflags	@""
	.align	16


//--------------------- .nv.shared._Z25selective_scan_fwd_kernelI32Selective_Scan_fwd_kernel_traitsILi128ELi16ELi1ELb1ELb1ELb0ELb0EN3c104HalfENS1_7complexIfEEEEv13SSMParamsBase --------------------------
	.section	.nv.shared._Z25selective_scan_fwd_kernelI32Selective_Scan_fwd_kernel_traitsILi128ELi16ELi1ELb1ELb1ELb0ELb0EN3c104HalfENS1_7complexIfEEEEv13SSMParamsBase,"aw",@nobits
	.sectionflags	@""
	.align	16


//--------------------- .nv.shared._Z25selective_scan_fwd_kernelI32Selective_Scan_fwd_kernel_traitsILi128ELi16ELi1ELb1ELb1ELb0ELb1EN3c104HalfENS1_7complexIfEEEEv13SSMParamsBase --------------------------
	.section	.nv.shared._Z25selective_scan_fwd_kernelI32Selective_Scan_fwd_kernel_traitsILi128ELi16ELi1ELb1ELb1ELb0ELb1EN3c104HalfENS1_7complexIfEEEEv13SSMParamsBase,"aw",@nobits
	.sectionflags	@""
	.align	16


//--------------------- .nv.shared._Z25selective_scan_fwd_kernelI32Selective_Scan_fwd_kernel_traitsILi128ELi16ELi1ELb1ELb1ELb1ELb0EN3c104HalfENS1_7complexIfEEEEv13SSMParamsBase --------------------------
	.section	.nv.shared._Z25selective_scan_fwd_kernelI32Selective_Scan_fwd_kernel_traitsILi128ELi16ELi1ELb1ELb1ELb1ELb0EN3c104HalfENS1_7complexIfEEEEv13SSMParamsBase,"aw",@nobits
	.sectionflags	@""
	.align	16


//--------------------- .nv.shared._Z25selective_scan_fwd_kernelI32Selective_Scan_fwd_kernel_traitsILi128ELi16ELi1ELb1ELb1ELb1ELb1EN3c104HalfENS1_7complexIfEEEEv13SSMParamsBase --------------------------
	.section	.nv.shared._Z25selective_scan_fwd_kernelI32Selective_Scan_fwd_kernel_traitsILi128ELi16ELi1ELb1ELb1ELb1ELb1EN3c104HalfENS1_7complexIfEEEEv13SSMParamsBase,"aw",@nobits
	.sectionflags	@""
	.align	16


//--------------------- .nv.shared._Z25selective_scan_fwd_kernelI32Selective_Scan_fwd_kernel_traitsILi64ELi16ELi1ELb0ELb0ELb0ELb0EN3c104HalfENS1_7complexIfEEEEv13SSMParamsBase --------------------------
	.section	.nv.shared._Z25selective_scan_fwd_kernelI32Selective_Scan_fwd_kernel_traitsILi64ELi16ELi1ELb0ELb0ELb0ELb0EN3c104HalfENS1_7complexIfEEEEv13SSMParamsBase,"aw",@nobits
	.sectionflags	@""
	.align	16


//--------------------- .nv.shared._Z25selective_scan_fwd_kernelI32Selective_Scan_fwd_kernel_traitsILi64ELi16ELi1ELb0ELb0ELb0ELb1EN3c104HalfENS1_7complexIfEEEEv13SSMParamsBase --------------------------
	.section	.nv.shared._Z25selective_scan_fwd_kernelI32Selective_Scan_fwd_kernel_traitsILi64ELi16ELi1ELb0ELb0ELb0ELb1EN3c104HalfENS1_7complexIfEEEEv13SSMParamsBase,"aw",@nobits
	.sectionflags	@""
	.align	16


//--------------------- .nv.shared._Z25selective_scan_fwd_kernelI32Selective_Scan_fwd_kernel_traitsILi64ELi16ELi1ELb0ELb0ELb1ELb0EN3c104HalfENS1_7complexIfEEEEv13SSMParamsBase --------------------------
	.section	.nv.shared._Z25selective_scan_fwd_kernelI32Selective_Scan_fwd_kernel_traitsILi64ELi16ELi1ELb0ELb0ELb1ELb0EN3c104HalfENS1_7complexIfEEEEv13SSMParamsBase,"aw",@nobits
	.sectionflags	@""
	.align	16


//--------------------- .nv.shared._Z25selective_scan_fwd_kernelI32Selective_Scan_fwd_kernel_traitsILi64ELi16ELi1ELb0ELb0ELb1ELb1EN3c104HalfENS1_7complexIfEEEEv13SSMParamsBase --------------------------
	.section	.nv.shared._Z25selective_scan_fwd_kernelI32Selective_Scan_fwd_kernel_traitsILi64ELi16ELi1ELb0ELb0ELb1ELb1EN3c104HalfENS1_7complexIfEEEEv13SSMParamsBase,"aw",@nobits
	.sectionflags	@""
	.align	16


//--------------------- .nv.shared._Z25selective_scan_fwd_kernelI32Selective_Scan_fwd_kernel_traitsILi64ELi16ELi1ELb0ELb1ELb0ELb0EN3c104HalfENS1_7complexIfEEEEv13SSMParamsBase --------------------------
	.section	.nv.shared._Z25selective_scan_fwd_kernelI32Selective_Scan_fwd_kernel_traitsILi64ELi16ELi1ELb0ELb1ELb0ELb0EN3c104HalfENS1_7complexIfEEEEv13SSMParamsBase,"aw",@nobits
	.sectionflags	@""
	.align	16


//--------------------- .nv.shared._Z25selective_scan_fwd_kernelI32Selective_Scan_fwd_kernel_traitsILi64ELi16ELi1ELb0ELb1ELb0ELb1EN3c104HalfENS1_7complexIfEEEEv13SSMParamsBase --------------------------
	.section	.nv.shared._Z25selective_scan_fwd_kernelI32Selective_Scan_fwd_kernel_traitsILi64ELi16ELi1ELb0ELb1ELb0ELb1EN3c104HalfENS1_7complexIfEEEEv13SSMParamsBase,"aw",@nobits
	.sectionflags	@""
	.align	16


//--------------------- .nv.shared._Z25selective_scan_fwd_kernelI32Selective_Scan_fwd_kernel_traitsILi64ELi16ELi1ELb0ELb1ELb1ELb0EN3c104HalfENS1_7complexIfEEEEv13SSMParamsBase --------------------------
	.section	.nv.shared._Z25selective_scan_fwd_kernelI32Selective_Scan_fwd_kernel_traitsILi64ELi16ELi1ELb0ELb1ELb1ELb0EN3c104HalfENS1_7complexIfEEEEv13SSMParamsBase,"aw",@nobits
	.sectionflags	@""
	.align	16


//--------------------- .nv.shared._Z25selective_scan_fwd_kernelI32Selective_Scan_fwd_kernel_traitsILi64ELi16ELi1ELb0ELb1ELb1ELb1EN3c104HalfENS1_7complexIfEEEEv13SSMParamsBase --------------------------
	.section	.nv.shared._Z25selective_scan_fwd_kernelI32Selective_Scan_fwd_kernel_traitsILi64ELi16ELi1ELb0ELb1ELb1ELb1EN3c104HalfENS1_7complexIfEEEEv13SSMParamsBase,"aw",@nobits
	.sectionflags	@""
	.align	16


//--------------------- .nv.shared._Z25selective_scan_fwd_kernelI32Selective_Scan_fwd_kernel_traitsILi64ELi16ELi1ELb1ELb0ELb0ELb0EN3c104HalfENS1_7complexIfEEEEv13SSMParamsBase --------------------------
	.section	.nv.shared._Z25selective_scan_fwd_kernelI32Selective_Scan_fwd_kernel_traitsILi64ELi16ELi1ELb1ELb0ELb0ELb0EN3c104HalfENS1_7complexIfEEEEv13SSMParamsBase,"aw",@nobits
	.sectionflags	@""
	.align	16


//--------------------- .nv.shared._Z25selective_scan_fwd_kernelI32Selective_Scan_fwd_kernel_traitsILi64ELi16ELi1ELb1ELb0ELb0ELb1EN3c104HalfENS1_7complexIfEEEEv13SSMParamsBase --------------------------
	.section	.nv.shared._Z25selective_scan_fwd_kernelI32Selective_Scan_fwd_kernel_traitsILi64ELi16ELi1ELb1ELb0ELb0ELb1EN3c104HalfENS1_7complexIfEEEEv13SSMParamsBase,"aw",@nobits
	.sectionflags	@""
	.align	16


//--------------------- .nv.shared._Z25selective_scan_fwd_kernelI32Selective_Scan_fwd_kernel_traitsILi64ELi16ELi1ELb1ELb0ELb1ELb0EN3c104HalfENS1_7complexIfEEEEv13SSMParamsBase --------------------------
	.section	.nv.shared._Z25selective_scan_fwd_kernelI32Selective_Scan_fwd_kernel_traitsILi64ELi16ELi1ELb1ELb0ELb1ELb0EN3c104HalfENS1_7complexIfEEEEv13SSMParamsBase,"aw",@nobits
	.sectionflags	@""
	.align	16


//--------------------- .nv.shared._Z25selective_scan_fwd_kernelI32Selective_Scan_fwd_kernel_traitsILi64ELi16ELi1ELb1ELb0ELb1ELb1EN3c104HalfENS1_7complexIfEEEEv13SSMParamsBase --------------------------
	.section	.nv.shared._Z25selective_scan_fwd_kernelI32Selective_Scan_fwd_kernel_traitsILi64ELi16ELi1ELb1ELb0ELb1ELb1EN3c104HalfENS1_7complexIfEEEEv13SSMParamsBase,"aw",@nobits
	.sectionflags	@""
	.align	16


//--------------------- .nv.shared._Z25selective_scan_fwd_kernelI32Selective_Scan_fwd_kernel_traitsILi64ELi16ELi1ELb1ELb1ELb0ELb0EN3c104HalfENS1_7complexIfEEEEv13SSMParamsBase --------------------------
	.section	.nv.shared._Z25selective_scan_fwd_kernelI32Selective_Scan_fwd_kernel_traitsILi64ELi16ELi1ELb1ELb1ELb0ELb0EN3c104HalfENS1_7complexIfEEEEv13SSMParamsBase,"aw",@nobits
	.sectionflags	@""
	.align	16


//--------------------- .nv.shared._Z25selective_scan_fwd_kernelI32Selective_Scan_fwd_kernel_traitsILi64ELi16ELi1ELb1ELb1ELb0ELb1EN3c104HalfENS1_7complexIfEEEEv13SSMParamsBase --------------------------
	.section	.nv.shared._Z25selective_scan_fwd_kernelI32Selective_Scan_fwd_kernel_traitsILi64ELi16ELi1ELb1ELb1ELb0ELb1EN3c104HalfENS1_7complexIfEEEEv13SSMParamsBase,"aw",@nobits
	.sectionflags	@""
	.align	16


//--------------------- .nv.shared._Z25selective_scan_fwd_kernelI32Selective_Scan_fwd_kernel_traitsILi64ELi16ELi1ELb1ELb1ELb1ELb0EN3c104HalfENS1_7complexIfEEEEv13SSMParamsBase --------------------------
	.section	.nv.shared._Z25selective_scan_fwd_kernelI32Selective_Scan_fwd_kernel_traitsILi64ELi16ELi1ELb1ELb1ELb1ELb0EN3c104HalfENS1_7complexIfEEEEv13SSMParamsBase,"aw",@nobits
	.sectionflags	@""
	.align	16


//--------------------- .nv.shared._Z25selective_scan_fwd_kernelI32Selective_Scan_fwd_kernel_traitsILi64ELi16ELi1ELb1ELb1ELb1ELb1EN3c104HalfENS1_7complexIfEEEEv13SSMParamsBase --------------------------
	.section	.nv.shared._Z25selective_scan_fwd_kernelI32Selective_Scan_fwd_kernel_traitsILi64ELi16ELi1ELb1ELb1ELb1ELb1EN3c104HalfENS1_7complexIfEEEEv13SSMParamsBase,"aw",@nobits
	.sectionflags	@""
	.align	16


//--------------------- .nv.shared._Z25selective_scan_fwd_kernelI32Selective_Scan_fwd_kernel_traitsILi32ELi16ELi1ELb0ELb0ELb0ELb0EN3c104HalfENS1_7complexIfEEEEv13SSMParamsBase --------------------------
	.section	.nv.shared._Z25selective_scan_fwd_kernelI32Selective_Scan_fwd_kernel_traitsILi32ELi16ELi1ELb0ELb0ELb0ELb0EN3c104HalfENS1_7complexIfEEEEv13SSMParamsBase,"aw",@nobits
	.sectionflags	@""
	.align	16


//--------------------- .nv.shared._Z25selective_scan_fwd_kernelI32Selective_Scan_fwd_kernel_traitsILi32ELi16ELi1ELb0ELb0ELb0ELb1EN3c104HalfENS1_7complexIfEEEEv13SSMParamsBase --------------------------
	.section	.nv.shared._Z25selective_scan_fwd_kernelI32Selective_Scan_fwd_kernel_traitsILi32ELi16ELi1ELb0ELb0ELb0ELb1EN3c104HalfENS1_7complexIfEEEEv13SSMParamsBase,"aw",@nobits
	.sectionflags	@""
	.align	16


//--------------------- .nv.shared._Z25selective_scan_fwd_kernelI32Selective_Scan_fwd_kernel_traitsILi32ELi16ELi1ELb0ELb0ELb1ELb0EN3c104HalfENS1_7complexIfEEEEv13SSMParamsBase --------------------------
	.section	.nv.shared._Z25selective_scan_fwd_kernelI32Selective_Scan_fwd_kernel_traitsILi32ELi16ELi1ELb0ELb0ELb1ELb0EN3c104HalfENS1_7complexIfEEEEv13SSMParamsBase,"aw",@nobits
	.sectionflags	@""
	.align	16


//--------------------- .nv.shared._Z25selective_scan_fwd_kernelI32Selective_Scan_fwd_kernel_traitsILi32ELi16ELi1ELb0ELb0ELb1ELb1EN3c104HalfENS1_7complexIfEEEEv13SSMParamsBase --------------------------
	.section	.nv.shared._Z25selective_scan_fwd_kernelI32Selective_Scan_fwd_kernel_traitsILi32ELi16ELi1ELb0ELb0ELb1ELb1EN3c104HalfENS1_7complexIfEEEEv13SSMParamsBase,"aw",@nobits
	.sectionflags	@""
	.align	16


//--------------------- .nv.shared._Z25selective_scan_fwd_kernelI32Selective_Scan_fwd_kernel_traitsILi32ELi16ELi1ELb0ELb1ELb0ELb0EN3c104HalfENS1_7complexIfEEEEv13SSMParamsBase --------------------------
	.section	.nv.shared._Z25selective_scan_fwd_kernelI32Selective_Scan_fwd_kernel_traitsILi32ELi16ELi1ELb0ELb1ELb0ELb0EN3c104HalfENS1_7complexIfEEEEv13SSMParamsBase,"aw",@nobits
	.sectionflags	@""
	.align	16


//--------------------- .nv.shared._Z25selective_scan_fwd_kernelI32Selective_Scan_fwd_kernel_traitsILi32ELi16ELi1ELb0ELb1ELb0ELb1EN3c104HalfENS1_7complexIfEEEEv13SSMParamsBase --------------------------
	.section	.nv.shared._Z25selective_scan_fwd_kernelI32Selective_Scan_fwd_kernel_traitsILi32ELi16ELi1ELb0ELb1ELb0ELb1EN3c104HalfENS1_7complexIfEEEEv13SSMParamsBase,"aw",@nobits
	.sectionflags	@""
	.align	16


//--------------------- .nv.shared._Z25selective_scan_fwd_kernelI32Selective_Scan_fwd_kernel_traitsILi32ELi16ELi1ELb0ELb1ELb1ELb0EN3c104HalfENS1_7complexIfEEEEv13SSMParamsBase --------------------------
	.section	.nv.shared._Z25selective_scan_fwd_kernelI32Selective_Scan_fwd_kernel_traitsILi32ELi16ELi1ELb0ELb1ELb1ELb0EN3c104HalfENS1_7complexIfEEEEv13SSMParamsBase,"aw",@nobits
	.sectionflags	@""
	.align	16


//--------------------- .nv.shared._Z25selective_scan_fwd_kernelI32Selective_Scan_fwd_kernel_traitsILi32ELi16ELi1ELb0ELb1ELb1ELb1EN3c104HalfENS1_7complexIfEEEEv13SSMParamsBase --------------------------
	.section	.nv.shared._Z25selective_scan_fwd_kernelI32Selective_Scan_fwd_kernel_traitsILi32ELi16ELi1ELb0ELb1ELb1ELb1EN3c104HalfENS1_7complexIfEEEEv13SSMParamsBase,"aw",@nobits
	.sectionflags	@""
	.align	16


//--------------------- .nv.shared._Z25selective_scan_fwd_kernelI32Selective_Scan_fwd_kernel_traitsILi32ELi16ELi1ELb1ELb0ELb0ELb0EN3c104HalfENS1_7complexIfEEEEv13SSMParamsBase --------------------------
	.section	.nv.shared._Z25selective_scan_fwd_kernelI32Selective_Scan_fwd_kernel_traitsILi32ELi16ELi1ELb1ELb0ELb0ELb0EN3c104HalfENS1_7complexIfEEEEv13SSMParamsBase,"aw",@nobits
	.sectionflags	@""
	.align	16


//--------------------- .nv.shared._Z25selective_scan_fwd_kernelI32Selective_Scan_fwd_kernel_traitsILi32ELi16ELi1ELb1ELb0ELb0ELb1EN3c104HalfENS1_7complexIfEEEEv13SSMParamsBase --------------------------
	.section	.nv.shared._Z25selective_scan_fwd_kernelI32Selective_Scan_fwd_kernel_traitsILi32ELi16ELi1ELb1ELb0ELb0ELb1EN3c104HalfENS1_7complexIfEEEEv13SSMParamsBase,"aw",@nobits
	.sectionflags	@""
	.align	16


//--------------------- .nv.shared._Z25selective_scan_fwd_kernelI32Selective_Scan_fwd_kernel_traitsILi32ELi16ELi1ELb1ELb0ELb1ELb0EN3c104HalfENS1_7complexIfEEEEv13SSMParamsBase --------------------------
	.section	.nv.shared._Z25selective_scan_fwd_kernelI32Selective_Scan_fwd_kernel_traitsILi32ELi16ELi1ELb1ELb0ELb1ELb0EN3c104HalfENS1_7complexIfEEEEv13SSMParamsBase,"aw",@nobits
	.sectionflags	@""
	.align	16


//--------------------- .nv.shared._Z25selective_scan_fwd_kernelI32Selective_Scan_fwd_kernel_traitsILi32ELi16ELi1ELb1ELb0ELb1ELb1EN3c104HalfENS1_7complexIfEEEEv13SSMParamsBase --------------------------
	.section	.nv.shared._Z25selective_scan_fwd_kernelI32Selective_Scan_fwd_kernel_traitsILi32ELi16ELi1ELb1ELb0ELb1ELb1EN3c104HalfENS1_7complexIfEEEEv13SSMParamsBase,"aw",@nobits
	.sectionflags	@""
	.align	16


//--------------------- .nv.shared._Z25selective_scan_fwd_kernelI32Selective_Scan_fwd_kernel_traitsILi32ELi16ELi1ELb1ELb1ELb0ELb0EN3c104HalfENS1_7complexIfEEEEv13SSMParamsBase --------------------------
	.section	.nv.shared._Z25selective_scan_fwd_kernelI32Selective_Scan_fwd_kernel_traitsILi32ELi16ELi1ELb1ELb1ELb0ELb0EN3c104HalfENS1_7complexIfEEEEv13SSMParamsBase,"aw",@nobits
	.sectionflags	@""
	.align	16


//--------------------- .nv.shared._Z25selective_scan_fwd_kernelI32Selective_Scan_fwd_kernel_traitsILi32ELi16ELi1ELb1ELb1ELb0ELb1EN3c104HalfENS1_7complexIfEEEEv13SSMParamsBase --------------------------
	.section	.nv.shared._Z25selective_scan_fwd_kernelI32Selective_Scan_fwd_kernel_traitsILi32ELi16ELi1ELb1ELb1ELb0ELb1EN3c104HalfENS1_7complexIfEEEEv13SSMParamsBase,"aw",@nobits
	.sectionflags	@""
	.align	16


//--------------------- .nv.shared._Z25selective_scan_fwd_kernelI32Selective_Scan_fwd_kernel_traitsILi32ELi16ELi1ELb1ELb1ELb1ELb0EN3c104HalfENS1_7complexIfEEEEv13SSMParamsBase --------------------------
	.section	.nv.shared._Z25selective_scan_fwd_kernelI32Selective_Scan_fwd_kernel_traitsILi32ELi16ELi1ELb1ELb1ELb1ELb0EN3c104HalfENS1_7complexIfEEEEv13SSMParamsBase,"aw",@nobits
	.sectionflags	@""
	.align	16


//--------------------- .nv.shared._Z25selective_scan_fwd_kernelI32Selective_Scan_fwd_kernel_traitsILi32ELi16ELi1ELb1ELb1ELb1ELb1EN3c104HalfENS1_7complexIfEEEEv13SSMParamsBase --------------------------
	.section	.nv.shared._Z25selective_scan_fwd_kernelI32Selective_Scan_fwd_kernel_traitsILi32ELi16ELi1ELb1ELb1ELb1ELb1EN3c104HalfENS1_7complexIfEEEEv13SSMParamsBase,"aw",@nobits
	.sectionflags	@""
	.align	16


//--------------------- .nv.shared._Z25selective_scan_fwd_kernelI32Selective_Scan_fwd_kernel_traitsILi32ELi8ELi1ELb0ELb0ELb0ELb0EN3c104HalfENS1_7complexIfEEEEv13SSMParamsBase --------------------------
	.section	.nv.shared._Z25selective_scan_fwd_kernelI32Selective_Scan_fwd_kernel_traitsILi32ELi8ELi1ELb0ELb0ELb0ELb0EN3c104HalfENS1_7complexIfEEEEv13SSMParamsBase,"aw",@nobits
	.sectionflags	@""
	.align	16


//--------------------- .nv.shared._Z25selective_scan_fwd_kernelI32Selective_Scan_fwd_kernel_traitsILi32ELi8ELi1ELb0ELb0ELb0ELb1EN3c104HalfENS1_7complexIfEEEEv13SSMParamsBase --------------------------
	.section	.nv.shared._Z25selective_scan_fwd_kernelI32Selective_Scan_fwd_kernel_traitsILi32ELi8ELi1ELb0ELb0ELb0ELb1EN3c104HalfENS1_7complexIfEEEEv13SSMParamsBase,"aw",@nobits
	.sectionflags	@""
	.align	16


//--------------------- .nv.shared._Z25selective_scan_fwd_kernelI32Selective_Scan_fwd_kernel_traitsILi32ELi8ELi1ELb0ELb0ELb1ELb0EN3c104HalfENS1_7complexIfEEEEv13SSMParamsBase --------------------------
	.section	.nv.shared._Z25selective_scan_fwd_kernelI32Selective_Scan_fwd_kernel_traitsILi32ELi8ELi1ELb0ELb0ELb1ELb0EN3c104HalfENS1_7complexIfEEEEv13SSMParamsBase,"aw",@nobits
	.sectionflags	@""
	.align	16


//--------------------- .nv.shared._Z25selective_scan_fwd_kernelI32Selective_Scan_fwd_kernel_traitsILi32ELi8ELi1ELb0ELb0ELb1ELb1EN3c104HalfENS1_7complexIfEEEEv13SSMParamsBase --------------------------
	.section	.nv.shared._Z25selective_scan_fwd_kernelI32Selective_Scan_fwd_kernel_traitsILi32ELi8ELi1ELb0ELb0ELb1ELb1EN3c104HalfENS1_7complexIfEEEEv13SSMParamsBase,"aw",@nobits
	.sectionflags	@""
	.align	16


//--------------------- .nv.shared._Z25selective_scan_fwd_kernelI32Selective_Scan_fwd_kernel_traitsILi32ELi8ELi1ELb0ELb1ELb0ELb0EN3c104HalfENS1_7complexIfEEEEv13SSMParamsBase --------------------------
	.section	.nv.shared._Z25selective_scan_fwd_kernelI32Selective_Scan_fwd_kernel_traitsILi32ELi8ELi1ELb0ELb1ELb0ELb0EN3c104HalfENS1_7complexIfEEEEv13SSMParamsBase,"aw",@nobits
	.sectionflags	@""
	.align	16


//--------------------- .nv.shared._Z25selective_scan_fwd_kernelI32Selective_Scan_fwd_kernel_traitsILi32ELi8ELi1ELb0ELb1ELb0ELb1EN3c104HalfENS1_7complexIfEEEEv13SSMParamsBase --------------------------
	.section	.nv.shared._Z25selective_scan_fwd_kernelI32Selective_Scan_fwd_kernel_traitsILi32ELi8ELi1ELb0ELb1ELb0ELb1EN3c104HalfENS1_7complexIfEEEEv13SSMParamsBase,"aw",@nobits
	.sectionflags	@""
	.align	16


//--------------------- .nv.shared._Z25selective_scan_fwd_kernelI32Selective_Scan_fwd_kernel_traitsILi32ELi8ELi1ELb0ELb1ELb1ELb0EN3c104HalfENS1_7complexIfEEEEv13SSMParamsBase --------------------------
	.section	.nv.shared._Z25selective_scan_fwd_kernelI32Selective_Scan_fwd_kernel_traitsILi32ELi8ELi1ELb0ELb1ELb1ELb0EN3c104HalfENS1_7complexIfEEEEv13SSMParamsBase,"aw",@nobits
	.sectionflags	@""
	.align	16


//--------------------- .nv.shared._Z25selective_scan_fwd_kernelI32Selective_Scan_fwd_kernel_traitsILi32ELi8ELi1ELb0ELb1ELb1ELb1EN3c104HalfENS1_7complexIfEEEEv13SSMParamsBase --------------------------
	.section	.nv.shared._Z25selective_scan_fwd_kernelI32Selective_Scan_fwd_kernel_traitsILi32ELi8ELi1ELb0ELb1ELb1ELb1EN3c104HalfENS1_7complexIfEEEEv13SSMParamsBase,"aw",@nobits
	.sectionflags	@""
	.align	16


//--------------------- .nv.shared._Z25selective_scan_fwd_kernelI32Selective_Scan_fwd_kernel_traitsILi32ELi8ELi1ELb1ELb0ELb0ELb0EN3c104HalfENS1_7complexIfEEEEv13SSMParamsBase --------------------------
	.section	.nv.shared._Z25selective_scan_fwd_kernelI32Selective_Scan_fwd_kernel_traitsILi32ELi8ELi1ELb1ELb0ELb0ELb0EN3c104HalfENS1_7complexIfEEEEv13SSMParamsBase,"aw",@nobits
	.sectionflags	@""
	.align	16


//--------------------- .nv.shared._Z25selective_scan_fwd_kernelI32Selective_Scan_fwd_kernel_traitsILi32ELi8ELi1ELb1ELb0ELb0ELb1EN3c104HalfENS1_7complexIfEEEEv13SSMParamsBase --------------------------
	.section	.nv.shared._Z25selective_scan_fwd_kernelI32Selective_Scan_fwd_kernel_traitsILi32ELi8ELi1ELb1ELb0ELb0ELb1EN3c104HalfENS1_7complexIfEEEEv13SSMParamsBase,"aw",@nobits
	.sectionflags	@""
	.align	16


//--------------------- .nv.shared._Z25selective_scan_fwd_kernelI32Selective_Scan_fwd_kernel_traitsILi32ELi8ELi1ELb1ELb0ELb1ELb0EN3c104HalfENS1_7complexIfEEEEv13SSMParamsBase --------------------------
	.section	.nv.shared._Z25selective_scan_fwd_kernelI32Selective_Scan_fwd_kernel_traitsILi32ELi8ELi1ELb1ELb0ELb1ELb0EN3c104HalfENS1_7complexIfEEEEv13SSMParamsBase,"aw",@nobits
	.sectionflags	@""
	.align	16


//--------------------- .nv.shared._Z25selective_scan_fwd_kernelI32Selective_Scan_fwd_kernel_traitsILi32ELi8ELi1ELb1ELb0ELb1ELb1EN3c104HalfENS1_7complexIfEEEEv13SSMParamsBase --------------------------
	.section	.nv.shared._Z25selective_scan_fwd_kernelI32Selective_Scan_fwd_kernel_traitsILi32ELi8ELi1ELb1ELb0ELb1ELb1EN3c104HalfENS1_7complexIfEEEEv13SSMParamsBase,"aw",@nobits
	.sectionflags	@""
	.align	16


//--------------------- .nv.shared._Z25selective_scan_fwd_kernelI32Selective_Scan_fwd_kernel_traitsILi32ELi8ELi1ELb1ELb1ELb0ELb0EN3c104HalfENS1_7complexIfEEEEv13SSMParamsBase --------------------------
	.section	.nv.shared._Z25selective_scan_fwd_kernelI32Selective_Scan_fwd_kernel_traitsILi32ELi8ELi1ELb1ELb1ELb0ELb0EN3c104HalfENS1_7complexIfEEEEv13SSMParamsBase,"aw",@nobits
	.sectionflags	@""
	.align	16


//--------------------- .nv.shared._Z25selective_scan_fwd_kernelI32Selective_Scan_fwd_kernel_traitsILi32ELi8ELi1ELb1ELb1ELb0ELb1EN3c104HalfENS1_7complexIfEEEEv13SSMParamsBase --------------------------
	.section	.nv.shared._Z25selective_scan_fwd_kernelI32Selective_Scan_fwd_kernel_traitsILi32ELi8ELi1ELb1ELb1ELb0ELb1EN3c104HalfENS1_7complexIfEEEEv13SSMParamsBase,"aw",@nobits
	.sectionflags	@""
	.align	16


//--------------------- .nv.shared._Z25selective_scan_fwd_kernelI32Selective_Scan_fwd_kernel_traitsILi32ELi8ELi1ELb1ELb1ELb1ELb0EN3c104HalfENS1_7complexIfEEEEv13SSMParamsBase --------------------------
	.section	.nv.shared._Z25selective_scan_fwd_kernelI32Selective_Scan_fwd_kernel_traitsILi32ELi8ELi1ELb1ELb1ELb1ELb0EN3c104HalfENS1_7complexIfEEEEv13SSMParamsBase,"aw",@nobits
	.sectionflags	@""
	.align	16


//--------------------- .nv.shared._Z25selective_scan_fwd_kernelI32Selective_Scan_fwd_kernel_traitsILi32ELi8ELi1ELb1ELb1ELb1ELb1EN3c104HalfENS1_7complexIfEEEEv13SSMParamsBase --------------------------
	.section	.nv.shared._Z25selective_scan_fwd_kernelI32Selective_Scan_fwd_kernel_traitsILi32ELi8ELi1ELb1ELb1ELb1ELb1EN3c104HalfENS1_7complexIfEEEEv13SSMParamsBase,"aw",@nobits
	.sectionflags	@""
	.align	16


//--------------------- .nv.shared._Z25selective_scan_fwd_kernelI32Selective_Scan_fwd_kernel_traitsILi32ELi4ELi1ELb0ELb0ELb0ELb0EN3c104HalfENS1_7complexIfEEEEv13SSMParamsBase --------------------------
	.section	.nv.shared._Z25selective_scan_fwd_kernelI32Selective_Scan_fwd_kernel_traitsILi32ELi4ELi1ELb0ELb0ELb0ELb0EN3c104HalfENS1_7complexIfEEEEv13SSMParamsBase,"aw",@nobits
	.sectionflags	@""
	.align	16


//--------------------- .nv.shared._Z25selective_scan_fwd_kernelI32Selective_Scan_fwd_kernel_traitsILi32ELi4ELi1ELb0ELb0ELb0ELb1EN3c104HalfENS1_7complexIfEEEEv13SSMParamsBase --------------------------
	.section	.nv.shared._Z25selective_scan_fwd_kernelI32Selective_Scan_fwd_kernel_traitsILi32ELi4ELi1ELb0ELb0ELb0ELb1EN3c104HalfENS1_7complexIfEEEEv13SSMParamsBase,"aw",@nobits
	.sectionflags	@""
	.align	16


//--------------------- .nv.shared._Z25selective_scan_fwd_kernelI32Selective_Scan_fwd_kernel_traitsILi32ELi4ELi1ELb0ELb0ELb1ELb0EN3c104HalfENS1_7complexIfEEEEv13SSMParamsBase --------------------------
	.section	.nv.shared._Z25selective_scan_fwd_kernelI32Selective_Scan_fwd_kernel_traitsILi32ELi4ELi1ELb0ELb0ELb1ELb0EN3c104HalfENS1_7complexIfEEEEv13SSMParamsBase,"aw",@nobits
	.sectionflags	@""
	.align	16


//--------------------- .nv.shared._Z25selective_scan_fwd_kernelI32Selective_Scan_fwd_kernel_traitsILi32ELi4ELi1ELb0ELb0ELb1ELb1EN3c104HalfENS1_7complexIfEEEEv13SSMParamsBase --------------------------
	.section	.nv.shared._Z25selective_scan_fwd_kernelI32Selective_Scan_fwd_kernel_traitsILi32ELi4ELi1ELb0ELb0ELb1ELb1EN3c104HalfENS1_7complexIfEEEEv13SSMParamsBase,"aw",@nobits
	.sectionflags	@""
	.align	16


//--------------------- .nv.shared._Z25selective_scan_fwd_kernelI32Selective_Scan_fwd_kernel_traitsILi32ELi4ELi1ELb0ELb1ELb0ELb0EN3c104HalfENS1_7complexIfEEEEv13SSMParamsBase --------------------------
	.section	.nv.shared._Z25selective_scan_fwd_kernelI32Selective_Scan_fwd_kernel_traitsILi32ELi4ELi1ELb0ELb1ELb0ELb0EN3c104HalfENS1_7complexIfEEEEv13SSMParamsBase,"aw",@nobits
	.sectionflags	@""
	.align	16


//--------------------- .nv.shared._Z25selective_scan_fwd_kernelI32Selective_Scan_fwd_kernel_traitsILi32ELi4ELi1ELb0ELb1ELb0ELb1EN3c104HalfENS1_7complexIfEEEEv13SSMParamsBase --------------------------
	.section	.nv.shared._Z25selective_scan_fwd_kernelI32Selective_Scan_fwd_kernel_traitsILi32ELi4ELi1ELb0ELb1ELb0ELb1EN3c104HalfENS1_7complexIfEEEEv13SSMParamsBase,"aw",@nobits
	.sectionflags	@""
	.align	16


//--------------------- .nv.shared._Z25selective_scan_fwd_kernelI32Selective_Scan_fwd_kernel_traitsILi32ELi4ELi1ELb0ELb1ELb1ELb0EN3c104HalfENS1_7complexIfEEEEv13SSMParamsBase --------------------------
	.section	.nv.shared._Z25selective_scan_fwd_kernelI32Selective_Scan_fwd_kernel_traitsILi32ELi4ELi1ELb0ELb1ELb1ELb0EN3c104HalfENS1_7complexIfEEEEv13SSMParamsBase,"aw",@nobits
	.sectionflags	@""
	.align	16


//--------------------- .nv.shared._Z25selective_scan_fwd_kernelI32Selective_Scan_fwd_kernel_traitsILi32ELi4ELi1ELb0ELb1ELb1ELb1EN3c104HalfENS1_7complexIfEEEEv13SSMParamsBase --------------------------
	.section	.nv.shared._Z25selective_scan_fwd_kernelI32Selective_Scan_fwd_kernel_traitsILi32ELi4ELi1ELb0ELb1ELb1ELb1EN3c104HalfENS1_7complexIfEEEEv13SSMParamsBase,"aw",@nobits
	.sectionflags	@""
	.align	16


//--------------------- .nv.shared._Z25selective_scan_fwd_kernelI32Selective_Scan_fwd_kernel_traitsILi32ELi4ELi1ELb1ELb0ELb0ELb0EN3c104HalfENS1_7complexIfEEEEv13SSMParamsBase --------------------------
	.section	.nv.shared._Z25selective_scan_fwd_kernelI32Selective_Scan_fwd_kernel_traitsILi32ELi4ELi1ELb1ELb0ELb0ELb0EN3c104HalfENS1_7complexIfEEEEv13SSMParamsBase,"aw",@nobits
	.sectionflags	@""
	.align	16


//--------------------- .nv.shared._Z25selective_scan_fwd_kernelI32Selective_Scan_fwd_kernel_traitsILi32ELi4ELi1ELb1ELb0ELb0ELb1EN3c104HalfENS1_7complexIfEEEEv13SSMParamsBase --------------------------
	.section	.nv.shared._Z25selective_scan_fwd_kernelI32Selective_Scan_fwd_kernel_traitsILi32ELi4ELi1ELb1ELb0ELb0ELb1EN3c104HalfENS1_7complexIfEEEEv13SSMParamsBase,"aw",@nobits
	.sectionflags	@""
	.align	16


//--------------------- .nv.shared._Z25selective_scan_fwd_kernelI32Selective_Scan_fwd_kernel_traitsILi32ELi4ELi1ELb1ELb0ELb1ELb0EN3c104HalfENS1_7complexIfEEEEv13SSMParamsBase --------------------------
	.section	.nv.shared._Z25selective_scan_fwd_kernelI32Selective_Scan_fwd_kernel_traitsILi32ELi4ELi1ELb1ELb0ELb1ELb0EN3c104HalfENS1_7complexIfEEEEv13SSMParamsBase,"aw",@nobits
	.sectionflags	@""
	.align	16


//--------------------- .nv.shared._Z25selective_scan_fwd_kernelI32Selective_Scan_fwd_kernel_traitsILi32ELi4ELi1ELb1ELb0ELb1ELb1EN3c104HalfENS1_7complexIfEEEEv13SSMParamsBase --------------------------
	.section	.nv.shared._Z25selective_scan_fwd_kernelI32Selective_Scan_fwd_kernel_traitsILi32ELi4ELi1ELb1ELb0ELb1ELb1EN3c104HalfENS1_7complexIfEEEEv13SSMParamsBase,"aw",@nobits
	.sectionflags	@""
	.align	16


//--------------------- .nv.shared._Z25selective_scan_fwd_kernelI32Selective_Scan_fwd_kernel_traitsILi32ELi4ELi1ELb1ELb1ELb0ELb0EN3c104HalfENS1_7complexIfEEEEv13SSMParamsBase --------------------------
	.section	.nv.shared._Z25selective_scan_fwd_kernelI32Selective_Scan_fwd_kernel_traitsILi32ELi4ELi1ELb1ELb1ELb0ELb0EN3c104HalfENS1_7complexIfEEEEv13SSMParamsBase,"aw",@nobits
	.sectionflags	@""
	.align	16


//--------------------- .nv.shared._Z25selective_scan_fwd_kernelI32Selective_Scan_fwd_kernel_traitsILi32ELi4ELi1ELb1ELb1ELb0ELb1EN3c104HalfENS1_7complexIfEEEEv13SSMParamsBase --------------------------
	.section	.nv.shared._Z25selective_scan_fwd_kernelI32Selective_Scan_fwd_kernel_traitsILi32ELi4ELi1ELb1ELb1ELb0ELb1EN3c104HalfENS1_7complexIfEEEEv13SSMParamsBase,"aw",@nobits
	.sectionflags	@""
	.align	16


//--------------------- .nv.shared._Z25selective_scan_fwd_kernelI32Selective_Scan_fwd_kernel_traitsILi32ELi4ELi1ELb1ELb1ELb1ELb0EN3c104HalfENS1_7complexIfEEEEv13SSMParamsBase --------------------------
	.section	.nv.shared._Z25selective_scan_fwd_kernelI32Selective_Scan_fwd_kernel_traitsILi32ELi4ELi1ELb1ELb1ELb1ELb0EN3c104HalfENS1_7complexIfEEEEv13SSMParamsBase,"aw",@nobits
	.sectionflags	@""
	.align	16


//--------------------- .nv.shared._Z25selective_scan_fwd_kernelI32Selective_Scan_fwd_kernel_traitsILi32ELi4ELi1ELb1ELb1ELb1ELb1EN3c104HalfENS1_7complexIfEEEEv13SSMParamsBase --------------------------
	.section	.nv.shared._Z25selective_scan_fwd_kernelI32Selective_Scan_fwd_kernel_traitsILi32ELi4ELi1ELb1ELb1ELb1ELb1EN3c104HalfENS1_7complexIfEEEEv13SSMParamsBase,"aw",@nobits
	.sectionflags	@""
	.align	16


//--------------------- .nv.shared._Z25selective_scan_fwd_kernelI32Selective_Scan_fwd_kernel_traitsILi128ELi16ELi1ELb0ELb0ELb0ELb0EN3c104HalfEfEEv13SSMParamsBase --------------------------
	.section	.nv.shared._Z25selective_scan_fwd_kernelI32Selective_Scan_fwd_kernel_traitsILi128ELi16ELi1ELb0ELb0ELb0ELb0EN3c104HalfEfEEv13SSMParamsBase,"aw",@nobits
	.sectionflags	@""
	.align	16


//--------------------- .nv.shared._Z25selective_scan_fwd_kernelI32Selective_Scan_fwd_kernel_traitsILi128ELi16ELi1ELb0ELb0ELb0ELb1EN3c104HalfEfEEv13SSMParamsBase --------------------------
	.section	.nv.shared._Z25selective_scan_fwd_kernelI32Selective_Scan_fwd_kernel_traitsILi128ELi16ELi1ELb0ELb0ELb0ELb1EN3c104HalfEfEEv13SSMParamsBase,"aw",@nobits
	.sectionflags	@""
	.align	16


//--------------------- .nv.shared._Z25selective_scan_fwd_kernelI32Selective_Scan_fwd_kernel_traitsILi128ELi16ELi1ELb0ELb0ELb1ELb0EN3c104HalfEfEEv13SSMParamsBase --------------------------
	.section	.nv.shared._Z25selective_scan_fwd_kernelI32Selective_Scan_fwd_kernel_traitsILi128ELi16ELi1ELb0ELb0ELb1ELb0EN3c104HalfEfEEv13SSMParamsBase,"aw",@nobits
	.sectionflags	@""
	.align	16


//--------------------- .nv.shared._Z25selective_scan_fwd_kernelI32Selective_Scan_fwd_kernel_traitsILi128ELi16ELi1ELb0ELb0ELb1ELb1EN3c104HalfEfEEv13SSMParamsBase --------------------------
	.section	.nv.shared._Z25selective_scan_fwd_kernelI32Selective_Scan_fwd_kernel_traitsILi128ELi16ELi1ELb0ELb0ELb1ELb1EN3c104HalfEfEEv13SSMParamsBase,"aw",@nobits
	.sectionflags	@""
	.align	16


//--------------------- .nv.shared._Z25selective_scan_fwd_kernelI32Selective_Scan_fwd_kernel_traitsILi128ELi16ELi1ELb0ELb1ELb0ELb0EN3c104HalfEfEEv13SSMParamsBase --------------------------
	.section	.nv.shared._Z25selective_scan_fwd_kernelI32Selective_Scan_fwd_kernel_traitsILi128ELi16ELi1ELb0ELb1ELb0ELb0EN3c104HalfEfEEv13SSMParamsBase,"aw",@nobits
	.sectionflags	@""
	.align	16


//--------------------- .nv.shared._Z25selective_scan_fwd_kernelI32Selective_Scan_fwd_kernel_traitsILi128ELi16ELi1ELb0ELb1ELb0ELb1EN3c104HalfEfEEv13SSMParamsBase --------------------------
	.section	.nv.shared._Z25selective_scan_fwd_kernelI32Selective_Scan_fwd_kernel_traitsILi128ELi16ELi1ELb0ELb1ELb0ELb1EN3c104HalfEfEEv13SSMParamsBase,"aw",@nobits
	.sectionflags	@""
	.align	16


//--------------------- .nv.shared._Z25selective_scan_fwd_kernelI32Selective_Scan_fwd_kernel_traitsILi128ELi16ELi1ELb0ELb1ELb1ELb0EN3c104HalfEfEEv13SSMParamsBase --------------------------
	.section	.nv.shared._Z25selective_scan_fwd_kernelI32Selective_Scan_fwd_kernel_traitsILi128ELi16ELi1ELb0ELb1ELb1ELb0EN3c104HalfEfEEv13SSMParamsBase,"aw",@nobits
	.sectionflags	@""
	.align	16


//--------------------- .nv.shared._Z25selective_scan_fwd_kernelI32Selective_Scan_fwd_kernel_traitsILi128ELi16ELi1ELb0ELb1ELb1ELb1EN3c104HalfEfEEv13SSMParamsBase --------------------------
	.section	.nv.shared._Z25selective_scan_fwd_kernelI32Selective_Scan_fwd_kernel_traitsILi128ELi16ELi1ELb0ELb1ELb1ELb1EN3c104HalfEfEEv13SSMParamsBase,"aw",@nobits
	.sectionflags	@""
	.align	16


//--------------------- .nv.shared._Z25selective_scan_fwd_kernelI32Selective_Scan_fwd_kernel_traitsILi128ELi16ELi1ELb1ELb0ELb0ELb0EN3c104HalfEfEEv13SSMParamsBase --------------------------
	.section	.nv.shared._Z25selective_scan_fwd_kernelI32Selective_Scan_fwd_kernel_traitsILi128ELi16ELi1ELb1ELb0ELb0ELb0EN3c104HalfEfEEv13SSMParamsBase,"aw",@nobits
	.sectionflags	@""
	.align	16


//--------------------- .nv.shared._Z25selective_scan_fwd_kernelI32Selective_Scan_fwd_kernel_traitsILi128ELi16ELi1ELb1ELb0ELb0ELb1EN3c104HalfEfEEv13SSMParamsBase --------------------------
	.section	.nv.shared._Z25selective_scan_fwd_kernelI32Selective_Scan_fwd_kernel_traitsILi128ELi16ELi1ELb1ELb0ELb0ELb1EN3c104HalfEfEEv13SSMParamsBase,"aw",@nobits
	.sectionflags	@""
	.align	16


//--------------------- .nv.shared._Z25selective_scan_fwd_kernelI32Selective_Scan_fwd_kernel_traitsILi128ELi16ELi1ELb1ELb0ELb1ELb0EN3c104HalfEfEEv13SSMParamsBase --------------------------
	.section	.nv.shared._Z25selective_scan_fwd_kernelI32Selective_Scan_fwd_kernel_traitsILi128ELi16ELi1ELb1ELb0ELb1ELb0EN3c104HalfEfEEv13SSMParamsBase,"aw",@nobits
	.sectionflags	@""
	.align	16


//--------------------- .nv.shared._Z25selective_scan_fwd_kernelI32Selective_Scan_fwd_kernel_traitsILi128ELi16ELi1ELb1ELb0ELb1ELb1EN3c104HalfEfEEv13SSMParamsBase --------------------------
	.section	.nv.shared._Z25selective_scan_fwd_kernelI32Selective_Scan_fwd_kernel_traitsILi128ELi16ELi1ELb1ELb0ELb1ELb1EN3c104HalfEfEEv13SSMParamsBase,"aw",@nobits
	.sectionflags	@""
	.align	16


//--------------------- .nv.shared._Z25selective_scan_fwd_kernelI32Selective_Scan_fwd_kernel_traitsILi128ELi16ELi1ELb1ELb1ELb0ELb0EN3c104HalfEfEEv13SSMParamsBase --------------------------
	.section	.nv.shared._Z25selective_scan_fwd_kernelI32Selective_Scan_fwd_kernel_traitsILi128ELi16ELi1ELb1ELb1ELb0ELb0EN3c104HalfEfEEv13SSMParamsBase,"aw",@nobits
	.sectionflags	@""
	.align	16


//--------------------- .nv.shared._Z25selective_scan_fwd_kernelI32Selective_Scan_fwd_kernel_traitsILi128ELi16ELi1ELb1ELb1ELb0ELb1EN3c104HalfEfEEv13SSMParamsBase --------------------------
	.section	.nv.shared._Z25selective_scan_fwd_kernelI32Selective_Scan_fwd_kernel_traitsILi128ELi16ELi1ELb1ELb1ELb0ELb1EN3c104HalfEfEEv13SSMParamsBase,"aw",@nobits
	.sectionflags	@""
	.align	16


//--------------------- .nv.shared._Z25selective_scan_fwd_kernelI32Selective_Scan_fwd_kernel_traitsILi128ELi16ELi1ELb1ELb1ELb1ELb0EN3c104HalfEfEEv13SSMParamsBase --------------------------
	.section	.nv.shared._Z25selective_scan_fwd_kernelI32Selective_Scan_fwd_kernel_traitsILi128ELi16ELi1ELb1ELb1ELb1ELb0EN3c104HalfEfEEv13SSMParamsBase,"aw",@nobits
	.sectionflags	@""
	.align	16


//--------------------- .nv.shared._Z25selective_scan_fwd_kernelI32Selective_Scan_fwd_kernel_traitsILi128ELi16ELi1ELb1ELb1ELb1ELb1EN3c104HalfEfEEv13SSMParamsBase --------------------------
	.section	.nv.shared._Z25selective_scan_fwd_kernelI32Selective_Scan_fwd_kernel_traitsILi128ELi16ELi1ELb1ELb1ELb1ELb1EN3c104HalfEfEEv13SSMParamsBase,"aw",@nobits
	.sectionflags	@""
	.align	16


//--------------------- .nv.shared._Z25selective_scan_fwd_kernelI32Selective_Scan_fwd_kernel_traitsILi64ELi16ELi1ELb0ELb0ELb0ELb0EN3c104HalfEfEEv13SSMParamsBase --------------------------
	.section	.nv.shared._Z25selective_scan_fwd_kernelI32Selective_Scan_fwd_kernel_traitsILi64ELi16ELi1ELb0ELb0ELb0ELb0EN3c104HalfEfEEv13SSMParamsBase,"aw",@nobits
	.sectionflags	@""
	.align	16


//--------------------- .nv.shared._Z25selective_scan_fwd_kernelI32Selective_Scan_fwd_kernel_traitsILi64ELi16ELi1ELb0ELb0ELb0ELb1EN3c104HalfEfEEv13SSMParamsBase --------------------------
	.section	.nv.shared._Z25selective_scan_fwd_kernelI32Selective_Scan_fwd_kernel_traitsILi64ELi16ELi1ELb0ELb0ELb0ELb1EN3c104HalfEfEEv13SSMParamsBase,"aw",@nobits
	.sectionflags	@""
	.align	16


//--------------------- .nv.shared._Z25selective_scan_fwd_kernelI32Selective_Scan_fwd_kernel_traitsILi64ELi16ELi1ELb0ELb0ELb1ELb0EN3c104HalfEfEEv13SSMParamsBase --------------------------
	.section	.nv.shared._Z25selective_scan_fwd_kernelI32Selective_Scan_fwd_kernel_traitsILi64ELi16ELi1ELb0ELb0ELb1ELb0EN3c104HalfEfEEv13SSMParamsBase,"aw",@nobits
	.sectionflags	@""
	.align	16


//--------------------- .nv.shared._Z25selective_scan_fwd_kernelI32Selective_Scan_fwd_kernel_traitsILi64ELi16ELi1ELb0ELb0ELb1ELb1EN3c104HalfEfEEv13SSMParamsBase --------------------------
	.section	.nv.shared._Z25selective_scan_fwd_kernelI32Selective_Scan_fwd_kernel_traitsILi64ELi16ELi1ELb0ELb0ELb1ELb1EN3c104HalfEfEEv13SSMParamsBase,"aw",@nobits
	.sectionflags	@""
	.align	16


//--------------------- .nv.shared._Z25selective_scan_fwd_kernelI32Selective_Scan_fwd_kernel_traitsILi64ELi16ELi1ELb0ELb1ELb0ELb0EN3c104HalfEfEEv13SSMParamsBase --------------------------
	.section	.nv.shared._Z25selective_scan_fwd_kernelI32Selective_Scan_fwd_kernel_traitsILi64ELi16ELi1ELb0ELb1ELb0ELb0EN3c104HalfEfEEv13SSMParamsBase,"aw",@nobits
	.sectionflags	@""
	.align	16


//--------------------- .nv.shared._Z25selective_scan_fwd_kernelI32Selective_Scan_fwd_kernel_traitsILi64ELi16ELi1ELb0ELb1ELb0ELb1EN3c104HalfEfEEv13SSMParamsBase --------------------------
	.section	.nv.shared._Z25selective_scan_fwd_kernelI32Selective_Scan_fwd_kernel_traitsILi64ELi16ELi1ELb0ELb1ELb0ELb1EN3c104HalfEfEEv13SSMParamsBase,"aw",@nobits
	.sectionflags	@""
	.align	16


//--------------------- .nv.shared._Z25selective_scan_fwd_kernelI32Selective_Scan_fwd_kernel_traitsILi64ELi16ELi1ELb0ELb1ELb1ELb0EN3c104HalfEfEEv13SSMParamsBase --------------------------
	.section	.nv.shared._Z25selective_scan_fwd_kernelI32Selective_Scan_fwd_kernel_traitsILi64ELi16ELi1ELb0ELb1ELb1ELb0EN3c104HalfEfEEv13SSMParamsBase,"aw",@nobits
	.sectionflags	@""
	.align	16


//--------------------- .nv.shared._Z25selective_scan_fwd_kernelI32Selective_Scan_fwd_kernel_traitsILi64ELi16ELi1ELb0ELb1ELb1ELb1EN3c104HalfEfEEv13SSMParamsBase --------------------------
	.section	.nv.shared._Z25selective_scan_fwd_kernelI32Selective_Scan_fwd_kernel_traitsILi64ELi16ELi1ELb0ELb1ELb1ELb1EN3c104HalfEfEEv13SSMParamsBase,"aw",@nobits
	.sectionflags	@""
	.align	16


//--------------------- .nv.shared._Z25selective_scan_fwd_kernelI32Selective_Scan_fwd_kernel_traitsILi64ELi16ELi1ELb1ELb0ELb0ELb0EN3c104HalfEfEEv13SSMParamsBase --------------------------
	.section	.nv.shared._Z25selective_scan_fwd_kernelI32Selective_Scan_fwd_kernel_traitsILi64ELi16ELi1ELb1ELb0ELb0ELb0EN3c104HalfEfEEv13SSMParamsBase,"aw",@nobits
	.sectionflags	@""
	.align	16


//--------------------- .nv.shared._Z25selective_scan_fwd_kernelI32Selective_Scan_fwd_kernel_traitsILi64ELi16ELi1ELb1ELb0ELb0ELb1EN3c104HalfEfEEv13SSMParamsBase --------------------------
	.section	.nv.shared._Z25selective_scan_fwd_kernelI32Selective_Scan_fwd_kernel_traitsILi64ELi16ELi1ELb1ELb0ELb0ELb1EN3c104HalfEfEEv13SSMParamsBase,"aw",@nobits
	.sectionflags	@""
	.align	16


//--------------------- .nv.shared._Z25selective_scan_fwd_kernelI32Selective_Scan_fwd_kernel_traitsILi64ELi16ELi1ELb1ELb0ELb1ELb0EN3c104HalfEfEEv13SSMParamsBase --------------------------
	.section	.nv.shared._Z25selective_scan_fwd_kernelI32Selective_Scan_fwd_kernel_traitsILi64ELi16ELi1ELb1ELb0ELb1ELb0EN3c104HalfEfEEv13SSMParamsBase,"aw",@nobits
	.sectionflags	@""
	.align	16


//--------------------- .nv.shared._Z25selective_scan_fwd_kernelI32Selective_Scan_fwd_kernel_traitsILi64ELi16ELi1ELb1ELb0ELb1ELb1EN3c104HalfEfEEv13SSMParamsBase --------------------------
	.section	.nv.shared._Z25selective_scan_fwd_kernelI32Selective_Scan_fwd_kernel_traitsILi64ELi16ELi1ELb1ELb0ELb1ELb1EN3c104HalfEfEEv13SSMParamsBase,"aw",@nobits
	.sectionflags	@""
	.align	16


//--------------------- .nv.shared._Z25selective_scan_fwd_kernelI32Selective_Scan_fwd_kernel_traitsILi64ELi16ELi1ELb1ELb1ELb0ELb0EN3c104HalfEfEEv13SSMParamsBase --------------------------
	.section	.nv.shared._Z25selective_scan_fwd_kernelI32Selective_Scan_fwd_kernel_traitsILi64ELi16ELi1ELb1ELb1ELb0ELb0EN3c104HalfEfEEv13SSMParamsBase,"aw",@nobits
	.sectionflags	@""
	.align	16


//--------------------- .nv.shared._Z25selective_scan_fwd_kernelI32Selective_Scan_fwd_kernel_traitsILi64ELi16ELi1ELb1ELb1ELb0ELb1EN3c104HalfEfEEv13SSMParamsBase --------------------------
	.section	.nv.shared._Z25selective_scan_fwd_kernelI32Selective_Scan_fwd_kernel_traitsILi64ELi16ELi1ELb1ELb1ELb0ELb1EN3c104HalfEfEEv13SSMParamsBase,"aw",@nobits
	.sectionflags	@""
	.align	16


//--------------------- .nv.shared._Z25selective_scan_fwd_kernelI32Selective_Scan_fwd_kernel_traitsILi64ELi16ELi1ELb1ELb1ELb1ELb0EN3c104HalfEfEEv13SSMParamsBase --------------------------
	.section	.nv.shared._Z25selective_scan_fwd_kernelI32Selective_Scan_fwd_kernel_traitsILi64ELi16ELi1ELb1ELb1ELb1ELb0EN3c104HalfEfEEv13SSMParamsBase,"aw",@nobits
	.sectionflags	@""
	.align	16


//--------------------- .nv.shared._Z25selective_scan_fwd_kernelI32Selective_Scan_fwd_kernel_traitsILi64ELi16ELi1ELb1ELb1ELb1ELb1EN3c104HalfEfEEv13SSMParamsBase --------------------------
	.section	.nv.shared._Z25selective_scan_fwd_kernelI32Selective_Scan_fwd_kernel_traitsILi64ELi16ELi1ELb1ELb1ELb1ELb1EN3c104HalfEfEEv13SSMParamsBase,"aw",@nobits
	.sectionflags	@""
	.align	16


//--------------------- .nv.shared._Z25selective_scan_fwd_kernelI32Selective_Scan_fwd_kernel_traitsILi32ELi16ELi1ELb0ELb0ELb0ELb0EN3c104HalfEfEEv13SSMParamsBase --------------------------
	.section	.nv.shared._Z25selective_scan_fwd_kernelI32Selective_Scan_fwd_kernel_traitsILi32ELi16ELi1ELb0ELb0ELb0ELb0EN3c104HalfEfEEv13SSMParamsBase,"aw",@nobits
	.sectionflags	@""
	.align	16


//--------------------- .nv.shared._Z25selective_scan_fwd_kernelI32Selective_Scan_fwd_kernel_traitsILi32ELi16ELi1ELb0ELb0ELb0ELb1EN3c104HalfEfEEv13SSMParamsBase --------------------------
	.section	.nv.shared._Z25selective_scan_fwd_kernelI32Selective_Scan_fwd_kernel_traitsILi32ELi16ELi1ELb0ELb0ELb0ELb1EN3c104HalfEfEEv13SSMParamsBase,"aw",@nobits
	.sectionflags	@""
	.align	16


//--------------------- .nv.shared._Z25selective_scan_fwd_kernelI32Selective_Scan_fwd_kernel_traitsILi32ELi16ELi1ELb0ELb0ELb1ELb0EN3c104HalfEfEEv13SSMParamsBase --------------------------
	.section	.nv.shared._Z25selective_scan_fwd_kernelI32Selective_Scan_fwd_kernel_traitsILi32ELi16ELi1ELb0ELb0ELb1ELb0EN3c104HalfEfEEv13SSMParamsBase,"aw",@nobits
	.sectionflags	@""
	.align	16


//--------------------- .nv.shared._Z25selective_scan_fwd_kernelI32Selective_Scan_fwd_kernel_traitsILi32ELi16ELi1ELb0ELb0ELb1ELb1EN3c104HalfEfEEv13SSMParamsBase --------------------------
	.section	.nv.shared._Z25selective_scan_fwd_kernelI32Selective_Scan_fwd_kernel_traitsILi32ELi16ELi1ELb0ELb0ELb1ELb1EN3c104HalfEfEEv13SSMParamsBase,"aw",@nobits
	.sectionflags	@""
	.align	16


//--------------------- .nv.shared._Z25selective_scan_fwd_kernelI32Selective_Scan_fwd_kernel_traitsILi32ELi16ELi1ELb0ELb1ELb0ELb0EN3c104HalfEfEEv13SSMParamsBase --------------------------
	.section	.nv.shared._Z25selective_scan_fwd_kernelI32Selective_Scan_fwd_kernel_traitsILi32ELi16ELi1ELb0ELb1ELb0ELb0EN3c104HalfEfEEv13SSMParamsBase,"aw",@nobits
	.sectionflags	@""
	.align	16


//--------------------- .nv.shared._Z25selective_scan_fwd_kernelI32Selective_Scan_fwd_kernel_traitsILi32ELi16ELi1ELb0ELb1ELb0ELb1EN3c104HalfEfEEv13SSMParamsBase --------------------------
	.section	.nv.shared._Z25selective_scan_fwd_kernelI32Selective_Scan_fwd_kernel_traitsILi32ELi16ELi1ELb0ELb1ELb0ELb1EN3c104HalfEfEEv13SSMParamsBase,"aw",@nobits
	.sectionflags	@""
	.align	16


//--------------------- .nv.shared._Z25selective_scan_fwd_kernelI32Selective_Scan_fwd_kernel_traitsILi32ELi16ELi1ELb0ELb1ELb1ELb0EN3c104HalfEfEEv13SSMParamsBase --------------------------
	.section	.nv.shared._Z25selective_scan_fwd_kernelI32Selective_Scan_fwd_kernel_traitsILi32ELi16ELi1ELb0ELb1ELb1ELb0EN3c104HalfEfEEv13SSMParamsBase,"aw",@nobits
	.sectionflags	@""
	.align	16


//--------------------- .nv.shared._Z25selective_scan_fwd_kernelI32Selective_Scan_fwd_kernel_traitsILi32ELi16ELi1ELb0ELb1ELb1ELb1EN3c104HalfEfEEv13SSMParamsBase --------------------------
	.section	.nv.shared._Z25selective_scan_fwd_kernelI32Selective_Scan_fwd_kernel_traitsILi32ELi16ELi1ELb0ELb1ELb1ELb1EN3c104HalfEfEEv13SSMParamsBase,"aw",@nobits
	.sectionflags	@""
	.align	16


//--------------------- .nv.shared._Z25selective_scan_fwd_kernelI32Selective_Scan_fwd_kernel_traitsILi32ELi16ELi1ELb1ELb0ELb0ELb0EN3c104HalfEfEEv13SSMParamsBase --------------------------
	.section	.nv.shared._Z25selective_scan_fwd_kernelI32Selective_Scan_fwd_kernel_traitsILi32ELi16ELi1ELb1ELb0ELb0ELb0EN3c104HalfEfEEv13SSMParamsBase,"aw",@nobits
	.sectionflags	@""
	.align	16


//--------------------- .nv.shared._Z25selective_scan_fwd_kernelI32Selective_Scan_fwd_kernel_traitsILi32ELi16ELi1ELb1ELb0ELb0ELb1EN3c104HalfEfEEv13SSMParamsBase --------------------------
	.section	.nv.shared._Z25selective_scan_fwd_kernelI32Selective_Scan_fwd_kernel_traitsILi32ELi16ELi1ELb1ELb0ELb0ELb1EN3c104HalfEfEEv13SSMParamsBase,"aw",@nobits
	.sectionflags	@""
	.align	16


//--------------------- .nv.shared._Z25selective_scan_fwd_kernelI32Selective_Scan_fwd_kernel_traitsILi32ELi16ELi1ELb1ELb0ELb1ELb0EN3c104HalfEfEEv13SSMParamsBase --------------------------
	.section	.nv.shared._Z25selective_scan_fwd_kernelI32Selective_Scan_fwd_kernel_traitsILi32ELi16ELi1ELb1ELb0ELb1ELb0EN3c104HalfEfEEv13SSMParamsBase,"aw",@nobits
	.sectionflags	@""
	.align	16


//--------------------- .nv.shared._Z25selective_scan_fwd_kernelI32Selective_Scan_fwd_kernel_traitsILi32ELi16ELi1ELb1ELb0ELb1ELb1EN3c104HalfEfEEv13SSMParamsBase --------------------------
	.section	.nv.shared._Z25selective_scan_fwd_kernelI32Selective_Scan_fwd_kernel_traitsILi32ELi16ELi1ELb1ELb0ELb1ELb1EN3c104HalfEfEEv13SSMParamsBase,"aw",@nobits
	.sectionflags	@""
	.align	16


//--------------------- .nv.shared._Z25selective_scan_fwd_kernelI32Selective_Scan_fwd_kernel_traitsILi32ELi16ELi1ELb1ELb1ELb0ELb0EN3c104HalfEfEEv13SSMParamsBase --------------------------
	.section	.nv.shared._Z25selective_scan_fwd_kernelI32Selective_Scan_fwd_kernel_traitsILi32ELi16ELi1ELb1ELb1ELb0ELb0EN3c104HalfEfEEv13SSMParamsBase,"aw",@nobits
	.sectionflags	@""
	.align	16


//--------------------- .nv.shared._Z25selective_scan_fwd_kernelI32Selective_Scan_fwd_kernel_traitsILi32ELi16ELi1ELb1ELb1ELb0ELb1EN3c104HalfEfEEv13SSMParamsBase --------------------------
	.section	.nv.shared._Z25selective_scan_fwd_kernelI32Selective_Scan_fwd_kernel_traitsILi32ELi16ELi1ELb1ELb1ELb0ELb1EN3c104HalfEfEEv13SSMParamsBase,"aw",@nobits
	.sectionflags	@""
	.align	16


//--------------------- .nv.shared._Z25selective_scan_fwd_kernelI32Selective_Scan_fwd_kernel_traitsILi32ELi16ELi1ELb1ELb1ELb1ELb0EN3c104HalfEfEEv13SSMParamsBase --------------------------
	.section	.nv.shared._Z25selective_scan_fwd_kernelI32Selective_Scan_fwd_kernel_traitsILi32ELi16ELi1ELb1ELb1ELb1ELb0EN3c104HalfEfEEv13SSMParamsBase,"aw",@nobits
	.sectionflags	@""
	.align	16


//--------------------- .nv.shared._Z25selective_scan_fwd_kernelI32Selective_Scan_fwd_kernel_traitsILi32ELi16ELi1ELb1ELb1ELb1ELb1EN3c104HalfEfEEv13SSMParamsBase --------------------------
	.section	.nv.shared._Z25selective_scan_fwd_kernelI32Selective_Scan_fwd_kernel_traitsILi32ELi16ELi1ELb1ELb1ELb1ELb1EN3c104HalfEfEEv13SSMParamsBase,"aw",@nobits
	.sectionflags	@""
	.align	16


//--------------------- .nv.shared._Z25selective_scan_fwd_kernelI32Selective_Scan_fwd_kernel_traitsILi32ELi8ELi1ELb0ELb0ELb0ELb0EN3c104HalfEfEEv13SSMParamsBase --------------------------
	.section	.nv.shared._Z25selective_scan_fwd_kernelI32Selective_Scan_fwd_kernel_traitsILi32ELi8ELi1ELb0ELb0ELb0ELb0EN3c104HalfEfEEv13SSMParamsBase,"aw",@nobits
	.sectionflags	@""
	.align	16


//--------------------- .nv.shared._Z25selective_scan_fwd_kernelI32Selective_Scan_fwd_kernel_traitsILi32ELi8ELi1ELb0ELb0ELb0ELb1EN3c104HalfEfEEv13SSMParamsBase --------------------------
	.section	.nv.shared._Z25selective_scan_fwd_kernelI32Selective_Scan_fwd_kernel_traitsILi32ELi8ELi1ELb0ELb0ELb0ELb1EN3c104HalfEfEEv13SSMParamsBase,"aw",@nobits
	.sectionflags	@""
	.align	16


//--------------------- .nv.shared._Z25selective_scan_fwd_kernelI32Selective_Scan_fwd_kernel_traitsILi32ELi8ELi1ELb0ELb0ELb1ELb0EN3c104HalfEfEEv13SSMParamsBase --------------------------
	.section	.nv.shared._Z25selective_scan_fwd_kernelI32Selective_Scan_fwd_kernel_traitsILi32ELi8ELi1ELb0ELb0ELb1ELb0EN3c104HalfEfEEv13SSMParamsBase,"aw",@nobits
	.sectionflags	@""
	.align	16


//--------------------- .nv.shared._Z25selective_scan_fwd_kernelI32Selective_Scan_fwd_kernel_traitsILi32ELi8ELi1ELb0ELb0ELb1ELb1EN3c104HalfEfEEv13SSMParamsBase --------------------------
	.section	.nv.shared._Z25selective_scan_fwd_kernelI32Selective_Scan_fwd_kernel_traitsILi32ELi8ELi1ELb0ELb0ELb1ELb1EN3c104HalfEfEEv13SSMParamsBase,"aw",@nobits
	.sectionflags	@""
	.align	16


//--------------------- .nv.shared._Z25selective_scan_fwd_kernelI32Selective_Scan_fwd_kernel_traitsILi32ELi8ELi1ELb0ELb1ELb0ELb0EN3c104HalfEfEEv13SSMParamsBase --------------------------
	.section	.nv.shared._Z25selective_scan_fwd_kernelI32Selective_Scan_fwd_kernel_traitsILi32ELi8ELi1ELb0ELb1ELb0ELb0EN3c104HalfEfEEv13SSMParamsBase,"aw",@nobits
	.sectionflags	@""
	.align	16


//--------------------- .nv.shared._Z25selective_scan_fwd_kernelI32Selective_Scan_fwd_kernel_traitsILi32ELi8ELi1ELb0ELb1ELb0ELb1EN3c104HalfEfEEv13SSMParamsBase --------------------------
	.section	.nv.shared._Z25selective_scan_fwd_kernelI32Selective_Scan_fwd_kernel_traitsILi32ELi8ELi1ELb0ELb1ELb0ELb1EN3c104HalfEfEEv13SSMParamsBase,"aw",@nobits
	.sectionflags	@""
	.align	16


//--------------------- .nv.shared._Z25selective_scan_fwd_kernelI32Selective_Scan_fwd_kernel_traitsILi32ELi8ELi1ELb0ELb1ELb1ELb0EN3c104HalfEfEEv13SSMParamsBase --------------------------
	.section	.nv.shared._Z25selective_scan_fwd_kernelI32Selective_Scan_fwd_kernel_traitsILi32ELi8ELi1ELb0ELb1ELb1ELb0EN3c104HalfEfEEv13SSMParamsBase,"aw",@nobits
	.sectionflags	@""
	.align	16


//--------------------- .nv.shared._Z25selective_scan_fwd_kernelI32Selective_Scan_fwd_kernel_traitsILi32ELi8ELi1ELb0ELb1ELb1ELb1EN3c104HalfEfEEv13SSMParamsBase --------------------------
	.section	.nv.shared._Z25selective_scan_fwd_kernelI32Selective_Scan_fwd_kernel_traitsILi32ELi8ELi1ELb0ELb1ELb1ELb1EN3c104HalfEfEEv13SSMParamsBase,"aw",@nobits
	.sectionflags	@""
	.align	16


//--------------------- .nv.shared._Z25selective_scan_fwd_kernelI32Selective_Scan_fwd_kernel_traitsILi32ELi8ELi1ELb1ELb0ELb0ELb0EN3c104HalfEfEEv13SSMParamsBase --------------------------
	.section	.nv.shared._Z25selective_scan_fwd_kernelI32Selective_Scan_fwd_kernel_traitsILi32ELi8ELi1ELb1ELb0ELb0ELb0EN3c104HalfEfEEv13SSMParamsBase,"aw",@nobits
	.sectionflags	@""
	.align	16


//--------------------- .nv.shared._Z25selective_scan_fwd_kernelI32Selective_Scan_fwd_kernel_traitsILi32ELi8ELi1ELb1ELb0ELb0ELb1EN3c104HalfEfEEv13SSMParamsBase --------------------------
	.section	.nv.shared._Z25selective_scan_fwd_kernelI32Selective_Scan_fwd_kernel_traitsILi32ELi8ELi1ELb1ELb0ELb0ELb1EN3c104HalfEfEEv13SSMParamsBase,"aw",@nobits
	.sectionflags	@""
	.align	16


//--------------------- .nv.shared._Z25selective_scan_fwd_kernelI32Selective_Scan_fwd_kernel_traitsILi32ELi8ELi1ELb1ELb0ELb1ELb0EN3c104HalfEfEEv13SSMParamsBase --------------------------
	.section	.nv.shared._Z25selective_scan_fwd_kernelI32Selective_Scan_fwd_kernel_traitsILi32ELi8ELi1ELb1ELb0ELb1ELb0EN3c104HalfEfEEv13SSMParamsBase,"aw",@nobits
	.sectionflags	@""
	.align	16


//--------------------- .nv.shared._Z25selective_scan_fwd_kernelI32Selective_Scan_fwd_kernel_traitsILi32ELi8ELi1ELb1ELb0ELb1ELb1EN3c104HalfEfEEv13SSMParamsBase --------------------------
	.section	.nv.shared._Z25selective_scan_fwd_kernelI32Selective_Scan_fwd_kernel_traitsILi32ELi8ELi1ELb1ELb0ELb1ELb1EN3c104HalfEfEEv13SSMParamsBase,"aw",@nobits
	.sectionflags	@""
	.align	16


//--------------------- .nv.shared._Z25selective_scan_fwd_kernelI32Selective_Scan_fwd_kernel_traitsILi32ELi8ELi1ELb1ELb1ELb0ELb0EN3c104HalfEfEEv13SSMParamsBase --------------------------
	.section	.nv.shared._Z25selective_scan_fwd_kernelI32Selective_Scan_fwd_kernel_traitsILi32ELi8ELi1ELb1ELb1ELb0ELb0EN3c104HalfEfEEv13SSMParamsBase,"aw",@nobits
	.sectionflags	@""
	.align	16


//--------------------- .nv.shared._Z25selective_scan_fwd_kernelI32Selective_Scan_fwd_kernel_traitsILi32ELi8ELi1ELb1ELb1ELb0ELb1EN3c104HalfEfEEv13SSMParamsBase --------------------------
	.section	.nv.shared._Z25selective_scan_fwd_kernelI32Selective_Scan_fwd_kernel_traitsILi32ELi8ELi1ELb1ELb1ELb0ELb1EN3c104HalfEfEEv13SSMParamsBase,"aw",@nobits
	.sectionflags	@""
	.align	16


//--------------------- .nv.shared._Z25selective_scan_fwd_kernelI32Selective_Scan_fwd_kernel_traitsILi32ELi8ELi1ELb1ELb1ELb1ELb0EN3c104HalfEfEEv13SSMParamsBase --------------------------
	.section	.nv.shared._Z25selective_scan_fwd_kernelI32Selective_Scan_fwd_kernel_traitsILi32ELi8ELi1ELb1ELb1ELb1ELb0EN3c104HalfEfEEv13SSMParamsBase,"aw",@nobits
	.sectionflags	@""
	.align	16


//--------------------- .nv.shared._Z25selective_scan_fwd_kernelI32Selective_Scan_fwd_kernel_traitsILi32ELi8ELi1ELb1ELb1ELb1ELb1EN3c104HalfEfEEv13SSMParamsBase --------------------------
	.section	.nv.shared._Z25selective_scan_fwd_kernelI32Selective_Scan_fwd_kernel_traitsILi32ELi8ELi1ELb1ELb1ELb1ELb1EN3c104HalfEfEEv13SSMParamsBase,"aw",@nobits
	.sectionflags	@""
	.align	16


//--------------------- .nv.shared._Z25selective_scan_fwd_kernelI32Selective_Scan_fwd_kernel_traitsILi32ELi4ELi1ELb0ELb0ELb0ELb0EN3c104HalfEfEEv13SSMParamsBase --------------------------
	.section	.nv.shared._Z25selective_scan_fwd_kernelI32Selective_Scan_fwd_kernel_traitsILi32ELi4ELi1ELb0ELb0ELb0ELb0EN3c104HalfEfEEv13SSMParamsBase,"aw",@nobits
	.sectionflags	@""
	.align	16


//--------------------- .nv.shared._Z25selective_scan_fwd_kernelI32Selective_Scan_fwd_kernel_traitsILi32ELi4ELi1ELb0ELb0ELb0ELb1EN3c104HalfEfEEv13SSMParamsBase --------------------------
	.section	.nv.shared._Z25selective_scan_fwd_kernelI32Selective_Scan_fwd_kernel_traitsILi32ELi4ELi1ELb0ELb0ELb0ELb1EN3c104HalfEfEEv13SSMParamsBase,"aw",@nobits
	.sectionflags	@""
	.align	16


//--------------------- .nv.shared._Z25selective_scan_fwd_kernelI32Selective_Scan_fwd_kernel_traitsILi32ELi4ELi1ELb0ELb0ELb1ELb0EN3c104HalfEfEEv13SSMParamsBase --------------------------
	.section	.nv.shared._Z25selective_scan_fwd_kernelI32Selective_Scan_fwd_kernel_traitsILi32ELi4ELi1ELb0ELb0ELb1ELb0EN3c104HalfEfEEv13SSMParamsBase,"aw",@nobits
	.sectionflags	@""
	.align	16


//--------------------- .nv.shared._Z25selective_scan_fwd_kernelI32Selective_Scan_fwd_kernel_traitsILi32ELi4ELi1ELb0ELb0ELb1ELb1EN3c104HalfEfEEv13SSMParamsBase --------------------------
	.section	.nv.shared._Z25selective_scan_fwd_kernelI32Selective_Scan_fwd_kernel_traitsILi32ELi4ELi1ELb0ELb0ELb1ELb1EN3c104HalfEfEEv13SSMParamsBase,"aw",@nobits
	.sectionflags	@""
	.align	16


//--------------------- .nv.shared._Z25selective_scan_fwd_kernelI32Selective_Scan_fwd_kernel_traitsILi32ELi4ELi1ELb0ELb1ELb0ELb0EN3c104HalfEfEEv13SSMParamsBase --------------------------
	.section	.nv.shared._Z25selective_scan_fwd_kernelI32Selective_Scan_fwd_kernel_traitsILi32ELi4ELi1ELb0ELb1ELb0ELb0EN3c104HalfEfEEv13SSMParamsBase,"aw",@nobits
	.sectionflags	@""
	.align	16


//--------------------- .nv.shared._Z25selective_scan_fwd_kernelI32Selective_Scan_fwd_kernel_traitsILi32ELi4ELi1ELb0ELb1ELb0ELb1EN3c104HalfEfEEv13SSMParamsBase --------------------------
	.section	.nv.shared._Z25selective_scan_fwd_kernelI32Selective_Scan_fwd_kernel_traitsILi32ELi4ELi1ELb0ELb1ELb0ELb1EN3c104HalfEfEEv13SSMParamsBase,"aw",@nobits
	.sectionflags	@""
	.align	16


//--------------------- .nv.shared._Z25selective_scan_fwd_kernelI32Selective_Scan_fwd_kernel_traitsILi32ELi4ELi1ELb0ELb1ELb1ELb0EN3c104HalfEfEEv13SSMParamsBase --------------------------
	.section	.nv.shared._Z25selective_scan_fwd_kernelI32Selective_Scan_fwd_kernel_traitsILi32ELi4ELi1ELb0ELb1ELb1ELb0EN3c104HalfEfEEv13SSMParamsBase,"aw",@nobits
	.sectionflags	@""
	.align	16


//--------------------- .nv.shared._Z25selective_scan_fwd_kernelI32Selective_Scan_fwd_kernel_traitsILi32ELi4ELi1ELb0ELb1ELb1ELb1EN3c104HalfEfEEv13SSMParamsBase --------------------------
	.section	.nv.shared._Z25selective_scan_fwd_kernelI32Selective_Scan_fwd_kernel_traitsILi32ELi4ELi1ELb0ELb1ELb1ELb1EN3c104HalfEfEEv13SSMParamsBase,"aw",@nobits
	.sectionflags	@""
	.align	16


//--------------------- .nv.shared._Z25selective_scan_fwd_kernelI32Selective_Scan_fwd_kernel_traitsILi32ELi4ELi1ELb1ELb0ELb0ELb0EN3c104HalfEfEEv13SSMParamsBase --------------------------
	.section	.nv.shared._Z25selective_scan_fwd_kernelI32Selective_Scan_fwd_kernel_traitsILi32ELi4ELi1ELb1ELb0ELb0ELb0EN3c104HalfEfEEv13SSMParamsBase,"aw",@nobits
	.sectionflags	@""
	.align	16


//--------------------- .nv.shared._Z25selective_scan_fwd_kernelI32Selective_Scan_fwd_kernel_traitsILi32ELi4ELi1ELb1ELb0ELb0ELb1EN3c104HalfEfEEv13SSMParamsBase --------------------------
	.section	.nv.shared._Z25selective_scan_fwd_kernelI32Selective_Scan_fwd_kernel_traitsILi32ELi4ELi1ELb1ELb0ELb0ELb1EN3c104HalfEfEEv13SSMParamsBase,"aw",@nobits
	.sectionflags	@""
	.align	16


//--------------------- .nv.shared._Z25selective_scan_fwd_kernelI32Selective_Scan_fwd_kernel_traitsILi32ELi4ELi1ELb1ELb0ELb1ELb0EN3c104HalfEfEEv13SSMParamsBase --------------------------
	.section	.nv.shared._Z25selective_scan_fwd_kernelI32Selective_Scan_fwd_kernel_traitsILi32ELi4ELi1ELb1ELb0ELb1ELb0EN3c104HalfEfEEv13SSMParamsBase,"aw",@nobits
	.sectionflags	@""
	.align	16


//--------------------- .nv.shared._Z25selective_scan_fwd_kernelI32Selective_Scan_fwd_kernel_traitsILi32ELi4ELi1ELb1ELb0ELb1ELb1EN3c104HalfEfEEv13SSMParamsBase --------------------------
	.section	.nv.shared._Z25selective_scan_fwd_kernelI32Selective_Scan_fwd_kernel_traitsILi32ELi4ELi1ELb1ELb0ELb1ELb1EN3c104HalfEfEEv13SSMParamsBase,"aw",@nobits
	.sectionflags	@""
	.align	16


//--------------------- .nv.shared._Z25selective_scan_fwd_kernelI32Selective_Scan_fwd_kernel_traitsILi32ELi4ELi1ELb1ELb1ELb0ELb0EN3c104HalfEfEEv13SSMParamsBase --------------------------
	.section	.nv.shared._Z25selective_scan_fwd_kernelI32Selective_Scan_fwd_kernel_traitsILi32ELi4ELi1ELb1ELb1ELb0ELb0EN3c104HalfEfEEv13SSMParamsBase,"aw",@nobits
	.sectionflags	@""
	.align	16


//--------------------- .nv.shared._Z25selective_scan_fwd_kernelI32Selective_Scan_fwd_kernel_traitsILi32ELi4ELi1ELb1ELb1ELb0ELb1EN3c104HalfEfEEv13SSMParamsBase --------------------------
	.section	.nv.shared._Z25selective_scan_fwd_kernelI32Selective_Scan_fwd_kernel_traitsILi32ELi4ELi1ELb1ELb1ELb0ELb1EN3c104HalfEfEEv13SSMParamsBase,"aw",@nobits
	.sectionflags	@""
	.align	16


//--------------------- .nv.shared._Z25selective_scan_fwd_kernelI32Selective_Scan_fwd_kernel_traitsILi32ELi4ELi1ELb1ELb1ELb1ELb0EN3c104HalfEfEEv13SSMParamsBase --------------------------
	.section	.nv.shared._Z25selective_scan_fwd_kernelI32Selective_Scan_fwd_kernel_traitsILi32ELi4ELi1ELb1ELb1ELb1ELb0EN3c104HalfEfEEv13SSMParamsBase,"aw",@nobits
	.sectionflags	@""
	.align	16


//--------------------- .nv.shared._Z25selective_scan_fwd_kernelI32Selective_Scan_fwd_kernel_traitsILi32ELi4ELi1ELb1ELb1ELb1ELb1EN3c104HalfEfEEv13SSMParamsBase --------------------------
	.section	.nv.shared._Z25selective_scan_fwd_kernelI32Selective_Scan_fwd_kernel_traitsILi32ELi4ELi1ELb1ELb1ELb1ELb1EN3c104HalfEfEEv13SSMParamsBase,"aw",@nobits
	.sectionflags	@""
	.align	16
